	.target	sm_80

	.elftype	@"ET_EXEC"


//--------------------- .note.nv.tkinfo           --------------------------
	.section	.note.nv.tkinfo,"",@"SHT_NOTE"
	.sectionflags	@"SHF_NOTE_NV_TKINFO"
	.tkinfo
        /*0018*/ 	.word	0x00000002
        /*0030*/ 	.string	""
        /*0030*/ 	.string	"ptxas"
        /*0030*/ 	.string	"Cuda compilation tools, release 13.0, V13.0.88"
        /*0030*/ 	.string	"Build cuda_13.0.r13.0/compiler.36424714_0"
        /*0030*/ 	.string	"-arch sm_80 -m 64 "



//--------------------- .note.nv.cuinfo           --------------------------
	.section	.note.nv.cuinfo,"",@"SHT_NOTE"
	.sectionflags	@"SHF_NOTE_NV_CUINFO"
        /*0018*/ 	.short	0x0002
        /*001a*/ 	.short	0x0050
        /*001c*/ 	.short	0x0082
	.zero		2


//--------------------- .nv.info                  --------------------------
	.section	.nv.info,"",@"SHT_CUDA_INFO"
	.align	4


	//----- nvinfo : EIATTR_REGCOUNT
	.align		4
        /*0000*/ 	.byte	0x04, 0x2f
        /*0002*/ 	.short	(.L_12 - .L_11)
	.align		4
.L_11:
        /*0004*/ 	.word	index@(_ZN7cutlass13device_kernelIN5flash19enable_sm80_to_sm89INS1_16FlashAttnFwdSm80INS1_25CollectiveMainloopFwdSm80ILi8ELi2ELb0EN4cute5tupleIJNS5_1CILi128EEENS7_ILi64EEENS7_ILi192EEEEEELi192ENS_6half_tEfNS_4arch4Sm80ELb1ELb0ELb1ELb1ELb0ELb1ELb1ELb1EEENS1_21CollectiveEpilogueFwdINS6_IJS8_SA_S9_EEENS6_IJNS7_ILi1EEESI_SI_EEESC_SE_Li256ELb1ELb1ELb1ELb0EEENS1_36VarlenDynamicPersistentTileSchedulerILi128ELi64ELi256ELi256ELb1ELb1ELb0ELb1ELb1ELb1EEEEEEEEEvNT_6ParamsE)
        /*0008*/ 	.word	0x000000ff


	//----- nvinfo : EIATTR_FRAME_SIZE
	.align		4
.L_12:
        /*000c*/ 	.byte	0x04, 0x11
        /*000e*/ 	.short	(.L_14 - .L_13)
	.align		4
.L_13:
        /*0010*/ 	.word	index@($__internal_51_$__cuda_sm70_votesync_ballot)
        /*0014*/ 	.word	0x00000000


	//----- nvinfo : EIATTR_FRAME_SIZE
	.align		4
.L_14:
        /*0018*/ 	.byte	0x04, 0x11
        /*001a*/ 	.short	(.L_16 - .L_15)
	.align		4
.L_15:
        /*001c*/ 	.word	index@($__internal_50_$__cuda_sm70_shflsync_up_p)
        /*0020*/ 	.word	0x00000000


	//----- nvinfo : EIATTR_FRAME_SIZE
	.align		4
.L_16:
        /*0024*/ 	.byte	0x04, 0x11
        /*0026*/ 	.short	(.L_18 - .L_17)
	.align		4
.L_17:
        /*0028*/ 	.word	index@($__internal_49_$__cuda_sm70_shflsync_idx_p)
        /*002c*/ 	.word	0x00000000


	//----- nvinfo : EIATTR_FRAME_SIZE
	.align		4
.L_18:
        /*0030*/ 	.byte	0x04, 0x11
        /*0032*/ 	.short	(.L_20 - .L_19)
	.align		4
.L_19:
        /*0034*/ 	.word	index@($__internal_48_$__cuda_sm70_shflsync_bfly_p)
        /*0038*/ 	.word	0x00000000


	//----- nvinfo : EIATTR_FRAME_SIZE
	.align		4
.L_20:
        /*003c*/ 	.byte	0x04, 0x11
        /*003e*/ 	.short	(.L_22 - .L_21)
	.align		4
.L_21:
        /*0040*/ 	.word	index@(_ZN7cutlass13device_kernelIN5flash19enable_sm80_to_sm89INS1_16FlashAttnFwdSm80INS1_25CollectiveMainloopFwdSm80ILi8ELi2ELb0EN4cute5tupleIJNS5_1CILi128EEENS7_ILi64EEENS7_ILi192EEEEEELi192ENS_6half_tEfNS_4arch4Sm80ELb1ELb0ELb1ELb1ELb0ELb1ELb1ELb1EEENS1_21CollectiveEpilogueFwdINS6_IJS8_SA_S9_EEENS6_IJNS7_ILi1EEESI_SI_EEESC_SE_Li256ELb1ELb1ELb1ELb0EEENS1_36VarlenDynamicPersistentTileSchedulerILi128ELi64ELi256ELi256ELb1ELb1ELb0ELb1ELb1ELb1EEEEEEEEEvNT_6ParamsE)
        /*0044*/ 	.word	0x00000000


	//----- nvinfo : EIATTR_REGCOUNT
	.align		4
.L_22:
        /*0048*/ 	.byte	0x04, 0x2f
        /*004a*/ 	.short	(.L_24 - .L_23)
	.align		4
.L_23:
        /*004c*/ 	.word	index@(_ZN7cutlass13device_kernelIN5flash19enable_sm80_to_sm89INS1_16FlashAttnFwdSm80INS1_25CollectiveMainloopFwdSm80ILi8ELi2ELb0EN4cute5tupleIJNS5_1CILi128EEENS7_ILi64EEENS7_ILi192EEEEEELi192ENS_6half_tEfNS_4arch4Sm80ELb1ELb0ELb1ELb1ELb0ELb0ELb1ELb1EEENS1_21CollectiveEpilogueFwdINS6_IJS8_SA_S9_EEENS6_IJNS7_ILi1EEESI_SI_EEESC_SE_Li256ELb1ELb1ELb1ELb0EEENS1_36VarlenDynamicPersistentTileSchedulerILi128ELi64ELi256ELi256ELb1ELb1ELb0ELb1ELb1ELb1EEEEEEEEEvNT_6ParamsE)
        /*0050*/ 	.word	0x000000ff


	//----- nvinfo : EIATTR_FRAME_SIZE
	.align		4
.L_24:
        /*0054*/ 	.byte	0x04, 0x11
        /*0056*/ 	.short	(.L_26 - .L_25)
	.align		4
.L_25:
        /*0058*/ 	.word	index@($__internal_47_$__cuda_sm70_votesync_ballot)
        /*005c*/ 	.word	0x00000000


	//----- nvinfo : EIATTR_FRAME_SIZE
	.align		4
.L_26:
        /*0060*/ 	.byte	0x04, 0x11
        /*0062*/ 	.short	(.L_28 - .L_27)
	.align		4
.L_27:
        /*0064*/ 	.word	index@($__internal_46_$__cuda_sm70_shflsync_up_p)
        /*0068*/ 	.word	0x00000000


	//----- nvinfo : EIATTR_FRAME_SIZE
	.align		4
.L_28:
        /*006c*/ 	.byte	0x04, 0x11
        /*006e*/ 	.short	(.L_30 - .L_29)
	.align		4
.L_29:
        /*0070*/ 	.word	index@($__internal_45_$__cuda_sm70_shflsync_idx_p)
        /*0074*/ 	.word	0x00000000


	//----- nvinfo : EIATTR_FRAME_SIZE
	.align		4
.L_30:
        /*0078*/ 	.byte	0x04, 0x11
        /*007a*/ 	.short	(.L_32 - .L_31)
	.align		4
.L_31:
        /*007c*/ 	.word	index@($__internal_44_$__cuda_sm70_shflsync_bfly_p)
        /*0080*/ 	.word	0x00000000


	//----- nvinfo : EIATTR_FRAME_SIZE
	.align		4
.L_32:
        /*0084*/ 	.byte	0x04, 0x11
        /*0086*/ 	.short	(.L_34 - .L_33)
	.align		4
.L_33:
        /*0088*/ 	.word	index@(_ZN7cutlass13device_kernelIN5flash19enable_sm80_to_sm89INS1_16FlashAttnFwdSm80INS1_25CollectiveMainloopFwdSm80ILi8ELi2ELb0EN4cute5tupleIJNS5_1CILi128EEENS7_ILi64EEENS7_ILi192EEEEEELi192ENS_6half_tEfNS_4arch4Sm80ELb1ELb0ELb1ELb1ELb0ELb0ELb1ELb1EEENS1_21CollectiveEpilogueFwdINS6_IJS8_SA_S9_EEENS6_IJNS7_ILi1EEESI_SI_EEESC_SE_Li256ELb1ELb1ELb1ELb0EEENS1_36VarlenDynamicPersistentTileSchedulerILi128ELi64ELi256ELi256ELb1ELb1ELb0ELb1ELb1ELb1EEEEEEEEEvNT_6ParamsE)
        /*008c*/ 	.word	0x00000000


	//----- nvinfo : EIATTR_REGCOUNT
	.align		4
.L_34:
        /*0090*/ 	.byte	0x04, 0x2f
        /*0092*/ 	.short	(.L_36 - .L_35)
	.align		4
.L_35:
        /*0094*/ 	.word	index@(_ZN7cutlass13device_kernelIN5flash19enable_sm80_to_sm89INS1_16FlashAttnFwdSm80INS1_25CollectiveMainloopFwdSm80ILi8ELi2ELb1EN4cute5tupleIJNS5_1CILi128EEENS7_ILi96EEENS7_ILi192EEEEEELi192ENS_6half_tEfNS_4arch4Sm80ELb1ELb0ELb1ELb0ELb0ELb0ELb1ELb1EEENS1_21CollectiveEpilogueFwdINS6_IJS8_SA_S9_EEENS6_IJNS7_ILi1EEESI_SI_EEESC_SE_Li256ELb0ELb1ELb1ELb0EEENS1_30DynamicPersistentTileSchedulerILi256ELi256ELb1ELb1ELb0EEEEEEEEEvNT_6ParamsE)
        /*0098*/ 	.word	0x000000ff


	//----- nvinfo : EIATTR_FRAME_SIZE
	.align		4
.L_36:
        /*009c*/ 	.byte	0x04, 0x11
        /*009e*/ 	.short	(.L_38 - .L_37)
	.align		4
.L_37:
        /*00a0*/ 	.word	index@($__internal_43_$__cuda_sm70_shflsync_idx_p)
        /*00a4*/ 	.word	0x00000000


	//----- nvinfo : EIATTR_FRAME_SIZE
	.align		4
.L_38:
        /*00a8*/ 	.byte	0x04, 0x11
        /*00aa*/ 	.short	(.L_40 - .L_39)
	.align		4
.L_39:
        /*00ac*/ 	.word	index@($__internal_42_$__cuda_sm70_shflsync_bfly_p)
        /*00b0*/ 	.word	0x00000000


	//----- nvinfo : EIATTR_FRAME_SIZE
	.align		4
.L_40:
        /*00b4*/ 	.byte	0x04, 0x11
        /*00b6*/ 	.short	(.L_42 - .L_41)
	.align		4
.L_41:
        /*00b8*/ 	.word	index@(_ZN7cutlass13device_kernelIN5flash19enable_sm80_to_sm89INS1_16FlashAttnFwdSm80INS1_25CollectiveMainloopFwdSm80ILi8ELi2ELb1EN4cute5tupleIJNS5_1CILi128EEENS7_ILi96EEENS7_ILi192EEEEEELi192ENS_6half_tEfNS_4arch4Sm80ELb1ELb0ELb1ELb0ELb0ELb0ELb1ELb1EEENS1_21CollectiveEpilogueFwdINS6_IJS8_SA_S9_EEENS6_IJNS7_ILi1EEESI_SI_EEESC_SE_Li256ELb0ELb1ELb1ELb0EEENS1_30DynamicPersistentTileSchedulerILi256ELi256ELb1ELb1ELb0EEEEEEEEEvNT_6ParamsE)
        /*00bc*/ 	.word	0x00000088


	//----- nvinfo : EIATTR_REGCOUNT
	.align		4
.L_42:
        /*00c0*/ 	.byte	0x04, 0x2f
        /*00c2*/ 	.short	(.L_44 - .L_43)
	.align		4
.L_43:
        /*00c4*/ 	.word	index@(_ZN7cutlass13device_kernelIN5flash19enable_sm80_to_sm89INS1_16FlashAttnFwdSm80INS1_25CollectiveMainloopFwdSm80ILi8ELi2ELb0EN4cute5tupleIJNS5_1CILi128EEENS7_ILi64EEENS7_ILi192EEEEEELi192ENS_6half_tEfNS_4arch4Sm80ELb0ELb1ELb1ELb1ELb0ELb1ELb1ELb1EEENS1_21CollectiveEpilogueFwdINS6_IJS8_SA_S9_EEENS6_IJNS7_ILi1EEESI_SI_EEESC_SE_Li256ELb1ELb1ELb1ELb0EEENS1_36VarlenDynamicPersistentTileSchedulerILi128ELi64ELi256ELi256ELb1ELb1ELb0ELb1ELb0ELb1EEEEEEEEEvNT_6ParamsE)
        /*00c8*/ 	.word	0x000000ff


	//----- nvinfo : EIATTR_FRAME_SIZE
	.align		4
.L_44:
        /*00cc*/ 	.byte	0x04, 0x11
        /*00ce*/ 	.short	(.L_46 - .L_45)
	.align		4
.L_45:
        /*00d0*/ 	.word	index@($__internal_41_$__cuda_sm70_votesync_ballot)
        /*00d4*/ 	.word	0x00000000


	//----- nvinfo : EIATTR_FRAME_SIZE
	.align		4
.L_46:
        /*00d8*/ 	.byte	0x04, 0x11
        /*00da*/ 	.short	(.L_48 - .L_47)
	.align		4
.L_47:
        /*00dc*/ 	.word	index@($__internal_40_$__cuda_sm70_shflsync_up_p)
        /*00e0*/ 	.word	0x00000000


	//----- nvinfo : EIATTR_FRAME_SIZE
	.align		4
.L_48:
        /*00e4*/ 	.byte	0x04, 0x11
        /*00e6*/ 	.short	(.L_50 - .L_49)
	.align		4
.L_49:
        /*00e8*/ 	.word	index@($__internal_39_$__cuda_sm70_shflsync_idx_p)
        /*00ec*/ 	.word	0x00000000


	//----- nvinfo : EIATTR_FRAME_SIZE
	.align		4
.L_50:
        /*00f0*/ 	.byte	0x04, 0x11
        /*00f2*/ 	.short	(.L_52 - .L_51)
	.align		4
.L_51:
        /*00f4*/ 	.word	index@($__internal_38_$__cuda_sm70_shflsync_bfly_p)
        /*00f8*/ 	.word	0x00000000


	//----- nvinfo : EIATTR_FRAME_SIZE
	.align		4
.L_52:
        /*00fc*/ 	.byte	0x04, 0x11
        /*00fe*/ 	.short	(.L_54 - .L_53)
	.align		4
.L_53:
        /*0100*/ 	.word	index@(_ZN7cutlass13device_kernelIN5flash19enable_sm80_to_sm89INS1_16FlashAttnFwdSm80INS1_25CollectiveMainloopFwdSm80ILi8ELi2ELb0EN4cute5tupleIJNS5_1CILi128EEENS7_ILi64EEENS7_ILi192EEEEEELi192ENS_6half_tEfNS_4arch4Sm80ELb0ELb1ELb1ELb1ELb0ELb1ELb1ELb1EEENS1_21CollectiveEpilogueFwdINS6_IJS8_SA_S9_EEENS6_IJNS7_ILi1EEESI_SI_EEESC_SE_Li256ELb1ELb1ELb1ELb0EEENS1_36VarlenDynamicPersistentTileSchedulerILi128ELi64ELi256ELi256ELb1ELb1ELb0ELb1ELb0ELb1EEEEEEEEEvNT_6ParamsE)
        /*0104*/ 	.word	0x00000000


	//----- nvinfo : EIATTR_REGCOUNT
	.align		4
.L_54:
        /*0108*/ 	.byte	0x04, 0x2f
        /*010a*/ 	.short	(.L_56 - .L_55)
	.align		4
.L_55:
        /*010c*/ 	.word	index@(_ZN7cutlass13device_kernelIN5flash19enable_sm80_to_sm89INS1_16FlashAttnFwdSm80INS1_25CollectiveMainloopFwdSm80ILi8ELi2ELb0EN4cute5tupleIJNS5_1CILi128EEENS7_ILi64EEENS7_ILi192EEEEEELi192ENS_6half_tEfNS_4arch4Sm80ELb0ELb1ELb1ELb1ELb0ELb0ELb1ELb1EEENS1_21CollectiveEpilogueFwdINS6_IJS8_SA_S9_EEENS6_IJNS7_ILi1EEESI_SI_EEESC_SE_Li256ELb1ELb1ELb1ELb0EEENS1_36VarlenDynamicPersistentTileSchedulerILi128ELi64ELi256ELi256ELb1ELb1ELb0ELb1ELb0ELb1EEEEEEEEEvNT_6ParamsE)
        /*0110*/ 	.word	0x000000ff


	//----- nvinfo : EIATTR_FRAME_SIZE
	.align		4
.L_56:
        /*0114*/ 	.byte	0x04, 0x11
        /*0116*/ 	.short	(.L_58 - .L_57)
	.align		4
.L_57:
        /*0118*/ 	.word	index@($__internal_37_$__cuda_sm70_votesync_ballot)
        /*011c*/ 	.word	0x00000000


	//----- nvinfo : EIATTR_FRAME_SIZE
	.align		4
.L_58:
        /*0120*/ 	.byte	0x04, 0x11
        /*0122*/ 	.short	(.L_60 - .L_59)
	.align		4
.L_59:
        /*0124*/ 	.word	index@($__internal_36_$__cuda_sm70_shflsync_up_p)
        /*0128*/ 	.word	0x00000000


	//----- nvinfo : EIATTR_FRAME_SIZE
	.align		4
.L_60:
        /*012c*/ 	.byte	0x04, 0x11
        /*012e*/ 	.short	(.L_62 - .L_61)
	.align		4
.L_61:
        /*0130*/ 	.word	index@($__internal_35_$__cuda_sm70_shflsync_idx_p)
        /*0134*/ 	.word	0x00000000


	//----- nvinfo : EIATTR_FRAME_SIZE
	.align		4
.L_62:
        /*0138*/ 	.byte	0x04, 0x11
        /*013a*/ 	.short	(.L_64 - .L_63)
	.align		4
.L_63:
        /*013c*/ 	.word	index@($__internal_34_$__cuda_sm70_shflsync_bfly_p)
        /*0140*/ 	.word	0x00000000


	//----- nvinfo : EIATTR_FRAME_SIZE
	.align		4
.L_64:
        /*0144*/ 	.byte	0x04, 0x11
        /*0146*/ 	.short	(.L_66 - .L_65)
	.align		4
.L_65:
        /*0148*/ 	.word	index@(_ZN7cutlass13device_kernelIN5flash19enable_sm80_to_sm89INS1_16FlashAttnFwdSm80INS1_25CollectiveMainloopFwdSm80ILi8ELi2ELb0EN4cute5tupleIJNS5_1CILi128EEENS7_ILi64EEENS7_ILi192EEEEEELi192ENS_6half_tEfNS_4arch4Sm80ELb0ELb1ELb1ELb1ELb0ELb0ELb1ELb1EEENS1_21CollectiveEpilogueFwdINS6_IJS8_SA_S9_EEENS6_IJNS7_ILi1EEESI_SI_EEESC_SE_Li256ELb1ELb1ELb1ELb0EEENS1_36VarlenDynamicPersistentTileSchedulerILi128ELi64ELi256ELi256ELb1ELb1ELb0ELb1ELb0ELb1EEEEEEEEEvNT_6ParamsE)
        /*014c*/ 	.word	0x00000038


	//----- nvinfo : EIATTR_REGCOUNT
	.align		4
.L_66:
        /*0150*/ 	.byte	0x04, 0x2f
        /*0152*/ 	.short	(.L_68 - .L_67)
	.align		4
.L_67:
        /*0154*/ 	.word	index@(_ZN7cutlass13device_kernelIN5flash19enable_sm80_to_sm89INS1_16FlashAttnFwdSm80INS1_25CollectiveMainloopFwdSm80ILi8ELi2ELb0EN4cute5tupleIJNS5_1CILi128EEENS7_ILi64EEENS7_ILi192EEEEEELi192ENS_6half_tEfNS_4arch4Sm80ELb0ELb1ELb1ELb0ELb0ELb0ELb1ELb1EEENS1_21CollectiveEpilogueFwdINS6_IJS8_SA_S9_EEENS6_IJNS7_ILi1EEESI_SI_EEESC_SE_Li256ELb0ELb1ELb1ELb0EEENS1_19SingleTileSchedulerILb0ELb1ELb1ELi128EEEEEEEEEvNT_6ParamsE)
        /*0158*/ 	.word	0x000000f4


	//----- nvinfo : EIATTR_FRAME_SIZE
	.align		4
.L_68:
        /*015c*/ 	.byte	0x04, 0x11
        /*015e*/ 	.short	(.L_70 - .L_69)
	.align		4
.L_69:
        /*0160*/ 	.word	index@(_ZN7cutlass13device_kernelIN5flash19enable_sm80_to_sm89INS1_16FlashAttnFwdSm80INS1_25CollectiveMainloopFwdSm80ILi8ELi2ELb0EN4cute5tupleIJNS5_1CILi128EEENS7_ILi64EEENS7_ILi192EEEEEELi192ENS_6half_tEfNS_4arch4Sm80ELb0ELb1ELb1ELb0ELb0ELb0ELb1ELb1EEENS1_21CollectiveEpilogueFwdINS6_IJS8_SA_S9_EEENS6_IJNS7_ILi1EEESI_SI_EEESC_SE_Li256ELb0ELb1ELb1ELb0EEENS1_19SingleTileSchedulerILb0ELb1ELb1ELi128EEEEEEEEEvNT_6ParamsE)
        /*0164*/ 	.word	0x00000000


	//----- nvinfo : EIATTR_REGCOUNT
	.align		4
.L_70:
        /*0168*/ 	.byte	0x04, 0x2f
        /*016a*/ 	.short	(.L_72 - .L_71)
	.align		4
.L_71:
        /*016c*/ 	.word	index@(_ZN7cutlass13device_kernelIN5flash19enable_sm80_to_sm89INS1_16FlashAttnFwdSm80INS1_25CollectiveMainloopFwdSm80ILi8ELi2ELb0EN4cute5tupleIJNS5_1CILi128EEENS7_ILi64EEENS7_ILi192EEEEEELi192ENS_6half_tEfNS_4arch4Sm80ELb0ELb0ELb1ELb1ELb0ELb1ELb1ELb1EEENS1_21CollectiveEpilogueFwdINS6_IJS8_SA_S9_EEENS6_IJNS7_ILi1EEESI_SI_EEESC_SE_Li256ELb1ELb1ELb1ELb0EEENS1_36VarlenDynamicPersistentTileSchedulerILi128ELi64ELi256ELi256ELb1ELb1ELb0ELb0ELb1ELb1EEEEEEEEEvNT_6ParamsE)
        /*0170*/ 	.word	0x000000fc


	//----- nvinfo : EIATTR_FRAME_SIZE
	.align		4
.L_72:
        /*0174*/ 	.byte	0x04, 0x11
        /*0176*/ 	.short	(.L_74 - .L_73)
	.align		4
.L_73:
        /*0178*/ 	.word	index@($__internal_33_$__cuda_sm70_votesync_ballot)
        /*017c*/ 	.word	0x00000000


	//----- nvinfo : EIATTR_FRAME_SIZE
	.align		4
.L_74:
        /*0180*/ 	.byte	0x04, 0x11
        /*0182*/ 	.short	(.L_76 - .L_75)
	.align		4
.L_75:
        /*0184*/ 	.word	index@($__internal_32_$__cuda_sm70_shflsync_up_p)
        /*0188*/ 	.word	0x00000000


	//----- nvinfo : EIATTR_FRAME_SIZE
	.align		4
.L_76:
        /*018c*/ 	.byte	0x04, 0x11
        /*018e*/ 	.short	(.L_78 - .L_77)
	.align		4
.L_77:
        /*0190*/ 	.word	index@($__internal_31_$__cuda_sm70_shflsync_idx_p)
        /*0194*/ 	.word	0x00000000


	//----- nvinfo : EIATTR_FRAME_SIZE
	.align		4
.L_78:
        /*0198*/ 	.byte	0x04, 0x11
        /*019a*/ 	.short	(.L_80 - .L_79)
	.align		4
.L_79:
        /*019c*/ 	.word	index@($__internal_30_$__cuda_sm70_shflsync_bfly_p)
        /*01a0*/ 	.word	0x00000000


	//----- nvinfo : EIATTR_FRAME_SIZE
	.align		4
.L_80:
        /*01a4*/ 	.byte	0x04, 0x11
        /*01a6*/ 	.short	(.L_82 - .L_81)
	.align		4
.L_81:
        /*01a8*/ 	.word	index@(_ZN7cutlass13device_kernelIN5flash19enable_sm80_to_sm89INS1_16FlashAttnFwdSm80INS1_25CollectiveMainloopFwdSm80ILi8ELi2ELb0EN4cute5tupleIJNS5_1CILi128EEENS7_ILi64EEENS7_ILi192EEEEEELi192ENS_6half_tEfNS_4arch4Sm80ELb0ELb0ELb1ELb1ELb0ELb1ELb1ELb1EEENS1_21CollectiveEpilogueFwdINS6_IJS8_SA_S9_EEENS6_IJNS7_ILi1EEESI_SI_EEESC_SE_Li256ELb1ELb1ELb1ELb0EEENS1_36VarlenDynamicPersistentTileSchedulerILi128ELi64ELi256ELi256ELb1ELb1ELb0ELb0ELb1ELb1EEEEEEEEEvNT_6ParamsE)
        /*01ac*/ 	.word	0x00000000


	//----- nvinfo : EIATTR_REGCOUNT
	.align		4
.L_82:
        /*01b0*/ 	.byte	0x04, 0x2f
        /*01b2*/ 	.short	(.L_84 - .L_83)
	.align		4
.L_83:
        /*01b4*/ 	.word	index@(_ZN7cutlass13device_kernelIN5flash19enable_sm80_to_sm89INS1_16FlashAttnFwdSm80INS1_25CollectiveMainloopFwdSm80ILi8ELi2ELb0EN4cute5tupleIJNS5_1CILi128EEENS7_ILi64EEENS7_ILi192EEEEEELi192ENS_6half_tEfNS_4arch4Sm80ELb0ELb0ELb1ELb1ELb0ELb0ELb1ELb1EEENS1_21CollectiveEpilogueFwdINS6_IJS8_SA_S9_EEENS6_IJNS7_ILi1EEESI_SI_EEESC_SE_Li256ELb1ELb1ELb1ELb0EEENS1_36VarlenDynamicPersistentTileSchedulerILi128ELi64ELi256ELi256ELb1ELb1ELb0ELb0ELb1ELb1EEEEEEEEEvNT_6ParamsE)
        /*01b8*/ 	.word	0x000000ff


	//----- nvinfo : EIATTR_FRAME_SIZE
	.align		4
.L_84:
        /*01bc*/ 	.byte	0x04, 0x11
        /*01be*/ 	.short	(.L_86 - .L_85)
	.align		4
.L_85:
        /*01c0*/ 	.word	index@($__internal_29_$__cuda_sm70_votesync_ballot)
        /*01c4*/ 	.word	0x00000000


	//----- nvinfo : EIATTR_FRAME_SIZE
	.align		4
.L_86:
        /*01c8*/ 	.byte	0x04, 0x11
        /*01ca*/ 	.short	(.L_88 - .L_87)
	.align		4
.L_87:
        /*01cc*/ 	.word	index@($__internal_28_$__cuda_sm70_shflsync_up_p)
        /*01d0*/ 	.word	0x00000000


	//----- nvinfo : EIATTR_FRAME_SIZE
	.align		4
.L_88:
        /*01d4*/ 	.byte	0x04, 0x11
        /*01d6*/ 	.short	(.L_90 - .L_89)
	.align		4
.L_89:
        /*01d8*/ 	.word	index@($__internal_27_$__cuda_sm70_shflsync_idx_p)
        /*01dc*/ 	.word	0x00000000


	//----- nvinfo : EIATTR_FRAME_SIZE
	.align		4
.L_90:
        /*01e0*/ 	.byte	0x04, 0x11
        /*01e2*/ 	.short	(.L_92 - .L_91)
	.align		4
.L_91:
        /*01e4*/ 	.word	index@($__internal_26_$__cuda_sm70_shflsync_bfly_p)
        /*01e8*/ 	.word	0x00000000


	//----- nvinfo : EIATTR_FRAME_SIZE
	.align		4
.L_92:
        /*01ec*/ 	.byte	0x04, 0x11
        /*01ee*/ 	.short	(.L_94 - .L_93)
	.align		4
.L_93:
        /*01f0*/ 	.word	index@(_ZN7cutlass13device_kernelIN5flash19enable_sm80_to_sm89INS1_16FlashAttnFwdSm80INS1_25CollectiveMainloopFwdSm80ILi8ELi2ELb0EN4cute5tupleIJNS5_1CILi128EEENS7_ILi64EEENS7_ILi192EEEEEELi192ENS_6half_tEfNS_4arch4Sm80ELb0ELb0ELb1ELb1ELb0ELb0ELb1ELb1EEENS1_21CollectiveEpilogueFwdINS6_IJS8_SA_S9_EEENS6_IJNS7_ILi1EEESI_SI_EEESC_SE_Li256ELb1ELb1ELb1ELb0EEENS1_36VarlenDynamicPersistentTileSchedulerILi128ELi64ELi256ELi256ELb1ELb1ELb0ELb0ELb1ELb1EEEEEEEEEvNT_6ParamsE)
        /*01f4*/ 	.word	0x00000038


	//----- nvinfo : EIATTR_REGCOUNT
	.align		4
.L_94:
        /*01f8*/ 	.byte	0x04, 0x2f
        /*01fa*/ 	.short	(.L_96 - .L_95)
	.align		4
.L_95:
        /*01fc*/ 	.word	index@(_ZN7cutlass13device_kernelIN5flash19enable_sm80_to_sm89INS1_16FlashAttnFwdSm80INS1_25CollectiveMainloopFwdSm80ILi8ELi2ELb1EN4cute5tupleIJNS5_1CILi128EEENS7_ILi96EEENS7_ILi192EEEEEELi192ENS_6half_tEfNS_4arch4Sm80ELb0ELb0ELb1ELb0ELb0ELb0ELb1ELb1EEENS1_21CollectiveEpilogueFwdINS6_IJS8_SA_S9_EEENS6_IJNS7_ILi1EEESI_SI_EEESC_SE_Li256ELb0ELb1ELb1ELb0EEENS1_19SingleTileSchedulerILb0ELb1ELb1ELi128EEEEEEEEEvNT_6ParamsE)
        /*0200*/ 	.word	0x000000ff


	//----- nvinfo : EIATTR_FRAME_SIZE
	.align		4
.L_96:
        /*0204*/ 	.byte	0x04, 0x11
        /*0206*/ 	.short	(.L_98 - .L_97)
	.align		4
.L_97:
        /*0208*/ 	.word	index@(_ZN7cutlass13device_kernelIN5flash19enable_sm80_to_sm89INS1_16FlashAttnFwdSm80INS1_25CollectiveMainloopFwdSm80ILi8ELi2ELb1EN4cute5tupleIJNS5_1CILi128EEENS7_ILi96EEENS7_ILi192EEEEEELi192ENS_6half_tEfNS_4arch4Sm80ELb0ELb0ELb1ELb0ELb0ELb0ELb1ELb1EEENS1_21CollectiveEpilogueFwdINS6_IJS8_SA_S9_EEENS6_IJNS7_ILi1EEESI_SI_EEESC_SE_Li256ELb0ELb1ELb1ELb0EEENS1_19SingleTileSchedulerILb0ELb1ELb1ELi128EEEEEEEEEvNT_6ParamsE)
        /*020c*/ 	.word	0x00000038


	//----- nvinfo : EIATTR_REGCOUNT
	.align		4
.L_98:
        /*0210*/ 	.byte	0x04, 0x2f
        /*0212*/ 	.short	(.L_100 - .L_99)
	.align		4
.L_99:
        /*0214*/ 	.word	index@(_ZN7cutlass13device_kernelIN5flash19enable_sm80_to_sm89INS1_16FlashAttnFwdSm80INS1_25CollectiveMainloopFwdSm80ILi8ELi1ELb0EN4cute5tupleIJNS5_1CILi128EEENS7_ILi64EEENS7_ILi192EEEEEELi192ENS_6half_tEfNS_4arch4Sm80ELb1ELb0ELb1ELb1ELb0ELb1ELb1ELb1EEENS1_21CollectiveEpilogueFwdINS6_IJS8_SA_S9_EEENS6_IJNS7_ILi1EEESI_SI_EEESC_SE_Li256ELb1ELb1ELb1ELb0EEENS1_36VarlenDynamicPersistentTileSchedulerILi128ELi64ELi256ELi256ELb1ELb1ELb0ELb1ELb1ELb1EEEEEEEEEvNT_6ParamsE)
        /*0218*/ 	.word	0x000000ff


	//----- nvinfo : EIATTR_FRAME_SIZE
	.align		4
.L_100:
        /*021c*/ 	.byte	0x04, 0x11
        /*021e*/ 	.short	(.L_102 - .L_101)
	.align		4
.L_101:
        /*0220*/ 	.word	index@($__internal_25_$__cuda_sm70_votesync_ballot)
        /*0224*/ 	.word	0x00000000


	//----- nvinfo : EIATTR_FRAME_SIZE
	.align		4
.L_102:
        /*0228*/ 	.byte	0x04, 0x11
        /*022a*/ 	.short	(.L_104 - .L_103)
	.align		4
.L_103:
        /*022c*/ 	.word	index@($__internal_24_$__cuda_sm70_shflsync_up_p)
        /*0230*/ 	.word	0x00000000


	//----- nvinfo : EIATTR_FRAME_SIZE
	.align		4
.L_104:
        /*0234*/ 	.byte	0x04, 0x11
        /*0236*/ 	.short	(.L_106 - .L_105)
	.align		4
.L_105:
        /*0238*/ 	.word	index@($__internal_23_$__cuda_sm70_shflsync_idx_p)
        /*023c*/ 	.word	0x00000000


	//----- nvinfo : EIATTR_FRAME_SIZE
	.align		4
.L_106:
        /*0240*/ 	.byte	0x04, 0x11
        /*0242*/ 	.short	(.L_108 - .L_107)
	.align		4
.L_107:
        /*0244*/ 	.word	index@($__internal_22_$__cuda_sm70_shflsync_bfly_p)
        /*0248*/ 	.word	0x00000000


	//----- nvinfo : EIATTR_FRAME_SIZE
	.align		4
.L_108:
        /*024c*/ 	.byte	0x04, 0x11
        /*024e*/ 	.short	(.L_110 - .L_109)
	.align		4
.L_109:
        /*0250*/ 	.word	index@(_ZN7cutlass13device_kernelIN5flash19enable_sm80_to_sm89INS1_16FlashAttnFwdSm80INS1_25CollectiveMainloopFwdSm80ILi8ELi1ELb0EN4cute5tupleIJNS5_1CILi128EEENS7_ILi64EEENS7_ILi192EEEEEELi192ENS_6half_tEfNS_4arch4Sm80ELb1ELb0ELb1ELb1ELb0ELb1ELb1ELb1EEENS1_21CollectiveEpilogueFwdINS6_IJS8_SA_S9_EEENS6_IJNS7_ILi1EEESI_SI_EEESC_SE_Li256ELb1ELb1ELb1ELb0EEENS1_36VarlenDynamicPersistentTileSchedulerILi128ELi64ELi256ELi256ELb1ELb1ELb0ELb1ELb1ELb1EEEEEEEEEvNT_6ParamsE)
        /*0254*/ 	.word	0x00000050


	//----- nvinfo : EIATTR_REGCOUNT
	.align		4
.L_110:
        /*0258*/ 	.byte	0x04, 0x2f
        /*025a*/ 	.short	(.L_112 - .L_111)
	.align		4
.L_111:
        /*025c*/ 	.word	index@(_ZN7cutlass13device_kernelIN5flash19enable_sm80_to_sm89INS1_16FlashAttnFwdSm80INS1_25CollectiveMainloopFwdSm80ILi8ELi1ELb0EN4cute5tupleIJNS5_1CILi128EEENS7_ILi64EEENS7_ILi192EEEEEELi192ENS_6half_tEfNS_4arch4Sm80ELb1ELb0ELb1ELb1ELb0ELb0ELb1ELb1EEENS1_21CollectiveEpilogueFwdINS6_IJS8_SA_S9_EEENS6_IJNS7_ILi1EEESI_SI_EEESC_SE_Li256ELb1ELb1ELb1ELb0EEENS1_36VarlenDynamicPersistentTileSchedulerILi128ELi64ELi256ELi256ELb1ELb1ELb0ELb1ELb1ELb1EEEEEEEEEvNT_6ParamsE)
        /*0260*/ 	.word	0x000000ff


	//----- nvinfo : EIATTR_FRAME_SIZE
	.align		4
.L_112:
        /*0264*/ 	.byte	0x04, 0x11
        /*0266*/ 	.short	(.L_114 - .L_113)
	.align		4
.L_113:
        /*0268*/ 	.word	index@($__internal_21_$__cuda_sm70_votesync_ballot)
        /*026c*/ 	.word	0x00000000


	//----- nvinfo : EIATTR_FRAME_SIZE
	.align		4
.L_114:
        /*0270*/ 	.byte	0x04, 0x11
        /*0272*/ 	.short	(.L_116 - .L_115)
	.align		4
.L_115:
        /*0274*/ 	.word	index@($__internal_20_$__cuda_sm70_shflsync_up_p)
        /*0278*/ 	.word	0x00000000


	//----- nvinfo : EIATTR_FRAME_SIZE
	.align		4
.L_116:
        /*027c*/ 	.byte	0x04, 0x11
        /*027e*/ 	.short	(.L_118 - .L_117)
	.align		4
.L_117:
        /*0280*/ 	.word	index@($__internal_19_$__cuda_sm70_shflsync_idx_p)
        /*0284*/ 	.word	0x00000000


	//----- nvinfo : EIATTR_FRAME_SIZE
	.align		4
.L_118:
        /*0288*/ 	.byte	0x04, 0x11
        /*028a*/ 	.short	(.L_120 - .L_119)
	.align		4
.L_119:
        /*028c*/ 	.word	index@($__internal_18_$__cuda_sm70_shflsync_bfly_p)
        /*0290*/ 	.word	0x00000000


	//----- nvinfo : EIATTR_FRAME_SIZE
	.align		4
.L_120:
        /*0294*/ 	.byte	0x04, 0x11
        /*0296*/ 	.short	(.L_122 - .L_121)
	.align		4
.L_121:
        /*0298*/ 	.word	index@(_ZN7cutlass13device_kernelIN5flash19enable_sm80_to_sm89INS1_16FlashAttnFwdSm80INS1_25CollectiveMainloopFwdSm80ILi8ELi1ELb0EN4cute5tupleIJNS5_1CILi128EEENS7_ILi64EEENS7_ILi192EEEEEELi192ENS_6half_tEfNS_4arch4Sm80ELb1ELb0ELb1ELb1ELb0ELb0ELb1ELb1EEENS1_21CollectiveEpilogueFwdINS6_IJS8_SA_S9_EEENS6_IJNS7_ILi1EEESI_SI_EEESC_SE_Li256ELb1ELb1ELb1ELb0EEENS1_36VarlenDynamicPersistentTileSchedulerILi128ELi64ELi256ELi256ELb1ELb1ELb0ELb1ELb1ELb1EEEEEEEEEvNT_6ParamsE)
        /*029c*/ 	.word	0x00000050


	//----- nvinfo : EIATTR_REGCOUNT
	.align		4
.L_122:
        /*02a0*/ 	.byte	0x04, 0x2f
        /*02a2*/ 	.short	(.L_124 - .L_123)
	.align		4
.L_123:
        /*02a4*/ 	.word	index@(_ZN7cutlass13device_kernelIN5flash19enable_sm80_to_sm89INS1_16FlashAttnFwdSm80INS1_25CollectiveMainloopFwdSm80ILi8ELi1ELb1EN4cute5tupleIJNS5_1CILi128EEENS7_ILi96EEENS7_ILi192EEEEEELi192ENS_6half_tEfNS_4arch4Sm80ELb1ELb0ELb1ELb0ELb0ELb0ELb1ELb1EEENS1_21CollectiveEpilogueFwdINS6_IJS8_SA_S9_EEENS6_IJNS7_ILi1EEESI_SI_EEESC_SE_Li256ELb0ELb1ELb1ELb0EEENS1_30DynamicPersistentTileSchedulerILi256ELi256ELb1ELb1ELb0EEEEEEEEEvNT_6ParamsE)
        /*02a8*/ 	.word	0x000000ff


	//----- nvinfo : EIATTR_FRAME_SIZE
	.align		4
.L_124:
        /*02ac*/ 	.byte	0x04, 0x11
        /*02ae*/ 	.short	(.L_126 - .L_125)
	.align		4
.L_125:
        /*02b0*/ 	.word	index@($__internal_17_$__cuda_sm70_shflsync_idx_p)
        /*02b4*/ 	.word	0x00000000


	//----- nvinfo : EIATTR_FRAME_SIZE
	.align		4
.L_126:
        /*02b8*/ 	.byte	0x04, 0x11
        /*02ba*/ 	.short	(.L_128 - .L_127)
	.align		4
.L_127:
        /*02bc*/ 	.word	index@($__internal_16_$__cuda_sm70_shflsync_bfly_p)
        /*02c0*/ 	.word	0x00000000


	//----- nvinfo : EIATTR_FRAME_SIZE
	.align		4
.L_128:
        /*02c4*/ 	.byte	0x04, 0x11
        /*02c6*/ 	.short	(.L_130 - .L_129)
	.align		4
.L_129:
        /*02c8*/ 	.word	index@(_ZN7cutlass13device_kernelIN5flash19enable_sm80_to_sm89INS1_16FlashAttnFwdSm80INS1_25CollectiveMainloopFwdSm80ILi8ELi1ELb1EN4cute5tupleIJNS5_1CILi128EEENS7_ILi96EEENS7_ILi192EEEEEELi192ENS_6half_tEfNS_4arch4Sm80ELb1ELb0ELb1ELb0ELb0ELb0ELb1ELb1EEENS1_21CollectiveEpilogueFwdINS6_IJS8_SA_S9_EEENS6_IJNS7_ILi1EEESI_SI_EEESC_SE_Li256ELb0ELb1ELb1ELb0EEENS1_30DynamicPersistentTileSchedulerILi256ELi256ELb1ELb1ELb0EEEEEEEEEvNT_6ParamsE)
        /*02cc*/ 	.word	0x000000a8


	//----- nvinfo : EIATTR_REGCOUNT
	.align		4
.L_130:
        /*02d0*/ 	.byte	0x04, 0x2f
        /*02d2*/ 	.short	(.L_132 - .L_131)
	.align		4
.L_131:
        /*02d4*/ 	.word	index@(_ZN7cutlass13device_kernelIN5flash19enable_sm80_to_sm89INS1_16FlashAttnFwdSm80INS1_25CollectiveMainloopFwdSm80ILi8ELi1ELb0EN4cute5tupleIJNS5_1CILi128EEENS7_ILi64EEENS7_ILi192EEEEEELi192ENS_6half_tEfNS_4arch4Sm80ELb0ELb1ELb1ELb1ELb0ELb1ELb1ELb1EEENS1_21CollectiveEpilogueFwdINS6_IJS8_SA_S9_EEENS6_IJNS7_ILi1EEESI_SI_EEESC_SE_Li256ELb1ELb1ELb1ELb0EEENS1_36VarlenDynamicPersistentTileSchedulerILi128ELi64ELi256ELi256ELb1ELb1ELb0ELb1ELb0ELb1EEEEEEEEEvNT_6ParamsE)
        /*02d8*/ 	.word	0x000000ff


	//----- nvinfo : EIATTR_FRAME_SIZE
	.align		4
.L_132:
        /*02dc*/ 	.byte	0x04, 0x11
        /*02de*/ 	.short	(.L_134 - .L_133)
	.align		4
.L_133:
        /*02e0*/ 	.word	index@($__internal_15_$__cuda_sm70_votesync_ballot)
        /*02e4*/ 	.word	0x00000000


	//----- nvinfo : EIATTR_FRAME_SIZE
	.align		4
.L_134:
        /*02e8*/ 	.byte	0x04, 0x11
        /*02ea*/ 	.short	(.L_136 - .L_135)
	.align		4
.L_135:
        /*02ec*/ 	.word	index@($__internal_14_$__cuda_sm70_shflsync_up_p)
        /*02f0*/ 	.word	0x00000000


	//----- nvinfo : EIATTR_FRAME_SIZE
	.align		4
.L_136:
        /*02f4*/ 	.byte	0x04, 0x11
        /*02f6*/ 	.short	(.L_138 - .L_137)
	.align		4
.L_137:
        /*02f8*/ 	.word	index@($__internal_13_$__cuda_sm70_shflsync_idx_p)
        /*02fc*/ 	.word	0x00000000


	//----- nvinfo : EIATTR_FRAME_SIZE
	.align		4
.L_138:
        /*0300*/ 	.byte	0x04, 0x11
        /*0302*/ 	.short	(.L_140 - .L_139)
	.align		4
.L_139:
        /*0304*/ 	.word	index@($__internal_12_$__cuda_sm70_shflsync_bfly_p)
        /*0308*/ 	.word	0x00000000


	//----- nvinfo : EIATTR_FRAME_SIZE
	.align		4
.L_140:
        /*030c*/ 	.byte	0x04, 0x11
        /*030e*/ 	.short	(.L_142 - .L_141)
	.align		4
.L_141:
        /*0310*/ 	.word	index@(_ZN7cutlass13device_kernelIN5flash19enable_sm80_to_sm89INS1_16FlashAttnFwdSm80INS1_25CollectiveMainloopFwdSm80ILi8ELi1ELb0EN4cute5tupleIJNS5_1CILi128EEENS7_ILi64EEENS7_ILi192EEEEEELi192ENS_6half_tEfNS_4arch4Sm80ELb0ELb1ELb1ELb1ELb0ELb1ELb1ELb1EEENS1_21CollectiveEpilogueFwdINS6_IJS8_SA_S9_EEENS6_IJNS7_ILi1EEESI_SI_EEESC_SE_Li256ELb1ELb1ELb1ELb0EEENS1_36VarlenDynamicPersistentTileSchedulerILi128ELi64ELi256ELi256ELb1ELb1ELb0ELb1ELb0ELb1EEEEEEEEEvNT_6ParamsE)
        /*0314*/ 	.word	0x00000058


	//----- nvinfo : EIATTR_REGCOUNT
	.align		4
.L_142:
        /*0318*/ 	.byte	0x04, 0x2f
        /*031a*/ 	.short	(.L_144 - .L_143)
	.align		4
.L_143:
        /*031c*/ 	.word	index@(_ZN7cutlass13device_kernelIN5flash19enable_sm80_to_sm89INS1_16FlashAttnFwdSm80INS1_25CollectiveMainloopFwdSm80ILi8ELi1ELb0EN4cute5tupleIJNS5_1CILi128EEENS7_ILi64EEENS7_ILi192EEEEEELi192ENS_6half_tEfNS_4arch4Sm80ELb0ELb1ELb1ELb1ELb0ELb0ELb1ELb1EEENS1_21CollectiveEpilogueFwdINS6_IJS8_SA_S9_EEENS6_IJNS7_ILi1EEESI_SI_EEESC_SE_Li256ELb1ELb1ELb1ELb0EEENS1_36VarlenDynamicPersistentTileSchedulerILi128ELi64ELi256ELi256ELb1ELb1ELb0ELb1ELb0ELb1EEEEEEEEEvNT_6ParamsE)
        /*0320*/ 	.word	0x000000ff


	//----- nvinfo : EIATTR_FRAME_SIZE
	.align		4
.L_144:
        /*0324*/ 	.byte	0x04, 0x11
        /*0326*/ 	.short	(.L_146 - .L_145)
	.align		4
.L_145:
        /*0328*/ 	.word	index@($__internal_11_$__cuda_sm70_votesync_ballot)
        /*032c*/ 	.word	0x00000000


	//----- nvinfo : EIATTR_FRAME_SIZE
	.align		4
.L_146:
        /*0330*/ 	.byte	0x04, 0x11
        /*0332*/ 	.short	(.L_148 - .L_147)
	.align		4
.L_147:
        /*0334*/ 	.word	index@($__internal_10_$__cuda_sm70_shflsync_up_p)
        /*0338*/ 	.word	0x00000000


	//----- nvinfo : EIATTR_FRAME_SIZE
	.align		4
.L_148:
        /*033c*/ 	.byte	0x04, 0x11
        /*033e*/ 	.short	(.L_150 - .L_149)
	.align		4
.L_149:
        /*0340*/ 	.word	index@($__internal_9_$__cuda_sm70_shflsync_idx_p)
        /*0344*/ 	.word	0x00000000


	//----- nvinfo : EIATTR_FRAME_SIZE
	.align		4
.L_150:
        /*0348*/ 	.byte	0x04, 0x11
        /*034a*/ 	.short	(.L_152 - .L_151)
	.align		4
.L_151:
        /*034c*/ 	.word	index@($__internal_8_$__cuda_sm70_shflsync_bfly_p)
        /*0350*/ 	.word	0x00000000


	//----- nvinfo : EIATTR_FRAME_SIZE
	.align		4
.L_152:
        /*0354*/ 	.byte	0x04, 0x11
        /*0356*/ 	.short	(.L_154 - .L_153)
	.align		4
.L_153:
        /*0358*/ 	.word	index@(_ZN7cutlass13device_kernelIN5flash19enable_sm80_to_sm89INS1_16FlashAttnFwdSm80INS1_25CollectiveMainloopFwdSm80ILi8ELi1ELb0EN4cute5tupleIJNS5_1CILi128EEENS7_ILi64EEENS7_ILi192EEEEEELi192ENS_6half_tEfNS_4arch4Sm80ELb0ELb1ELb1ELb1ELb0ELb0ELb1ELb1EEENS1_21CollectiveEpilogueFwdINS6_IJS8_SA_S9_EEENS6_IJNS7_ILi1EEESI_SI_EEESC_SE_Li256ELb1ELb1ELb1ELb0EEENS1_36VarlenDynamicPersistentTileSchedulerILi128ELi64ELi256ELi256ELb1ELb1ELb0ELb1ELb0ELb1EEEEEEEEEvNT_6ParamsE)
        /*035c*/ 	.word	0x00000040


	//----- nvinfo : EIATTR_REGCOUNT
	.align		4
.L_154:
        /*0360*/ 	.byte	0x04, 0x2f
        /*0362*/ 	.short	(.L_156 - .L_155)
	.align		4
.L_155:
        /*0364*/ 	.word	index@(_ZN7cutlass13device_kernelIN5flash19enable_sm80_to_sm89INS1_16FlashAttnFwdSm80INS1_25CollectiveMainloopFwdSm80ILi8ELi1ELb0EN4cute5tupleIJNS5_1CILi128EEENS7_ILi64EEENS7_ILi192EEEEEELi192ENS_6half_tEfNS_4arch4Sm80ELb0ELb1ELb1ELb0ELb0ELb0ELb1ELb1EEENS1_21CollectiveEpilogueFwdINS6_IJS8_SA_S9_EEENS6_IJNS7_ILi1EEESI_SI_EEESC_SE_Li256ELb0ELb1ELb1ELb0EEENS1_19SingleTileSchedulerILb0ELb1ELb1ELi128EEEEEEEEEvNT_6ParamsE)
        /*0368*/ 	.word	0x000000ff


	//----- nvinfo : EIATTR_FRAME_SIZE
	.align		4
.L_156:
        /*036c*/ 	.byte	0x04, 0x11
        /*036e*/ 	.short	(.L_158 - .L_157)
	.align		4
.L_157:
        /*0370*/ 	.word	index@(_ZN7cutlass13device_kernelIN5flash19enable_sm80_to_sm89INS1_16FlashAttnFwdSm80INS1_25CollectiveMainloopFwdSm80ILi8ELi1ELb0EN4cute5tupleIJNS5_1CILi128EEENS7_ILi64EEENS7_ILi192EEEEEELi192ENS_6half_tEfNS_4arch4Sm80ELb0ELb1ELb1ELb0ELb0ELb0ELb1ELb1EEENS1_21CollectiveEpilogueFwdINS6_IJS8_SA_S9_EEENS6_IJNS7_ILi1EEESI_SI_EEESC_SE_Li256ELb0ELb1ELb1ELb0EEENS1_19SingleTileSchedulerILb0ELb1ELb1ELi128EEEEEEEEEvNT_6ParamsE)
        /*0374*/ 	.word	0x00000000


	//----- nvinfo : EIATTR_REGCOUNT
	.align		4
.L_158:
        /*0378*/ 	.byte	0x04, 0x2f
        /*037a*/ 	.short	(.L_160 - .L_159)
	.align		4
.L_159:
        /*037c*/ 	.word	index@(_ZN7cutlass13device_kernelIN5flash19enable_sm80_to_sm89INS1_16FlashAttnFwdSm80INS1_25CollectiveMainloopFwdSm80ILi8ELi1ELb0EN4cute5tupleIJNS5_1CILi128EEENS7_ILi64EEENS7_ILi192EEEEEELi192ENS_6half_tEfNS_4arch4Sm80ELb0ELb0ELb1ELb1ELb0ELb1ELb1ELb1EEENS1_21CollectiveEpilogueFwdINS6_IJS8_SA_S9_EEENS6_IJNS7_ILi1EEESI_SI_EEESC_SE_Li256ELb1ELb1ELb1ELb0EEENS1_36VarlenDynamicPersistentTileSchedulerILi128ELi64ELi256ELi256ELb1ELb1ELb0ELb0ELb1ELb1EEEEEEEEEvNT_6ParamsE)
        /*0380*/ 	.word	0x000000ff


	//----- nvinfo : EIATTR_FRAME_SIZE
	.align		4
.L_160:
        /*0384*/ 	.byte	0x04, 0x11
        /*0386*/ 	.short	(.L_162 - .L_161)
	.align		4
.L_161:
        /*0388*/ 	.word	index@($__internal_7_$__cuda_sm70_votesync_ballot)
        /*038c*/ 	.word	0x00000000


	//----- nvinfo : EIATTR_FRAME_SIZE
	.align		4
.L_162:
        /*0390*/ 	.byte	0x04, 0x11
        /*0392*/ 	.short	(.L_164 - .L_163)
	.align		4
.L_163:
        /*0394*/ 	.word	index@($__internal_6_$__cuda_sm70_shflsync_up_p)
        /*0398*/ 	.word	0x00000000


	//----- nvinfo : EIATTR_FRAME_SIZE
	.align		4
.L_164:
        /*039c*/ 	.byte	0x04, 0x11
        /*039e*/ 	.short	(.L_166 - .L_165)
	.align		4
.L_165:
        /*03a0*/ 	.word	index@($__internal_5_$__cuda_sm70_shflsync_idx_p)
        /*03a4*/ 	.word	0x00000000


	//----- nvinfo : EIATTR_FRAME_SIZE
	.align		4
.L_166:
        /*03a8*/ 	.byte	0x04, 0x11
        /*03aa*/ 	.short	(.L_168 - .L_167)
	.align		4
.L_167:
        /*03ac*/ 	.word	index@($__internal_4_$__cuda_sm70_shflsync_bfly_p)
        /*03b0*/ 	.word	0x00000000


	//----- nvinfo : EIATTR_FRAME_SIZE
	.align		4
.L_168:
        /*03b4*/ 	.byte	0x04, 0x11
        /*03b6*/ 	.short	(.L_170 - .L_169)
	.align		4
.L_169:
        /*03b8*/ 	.word	index@(_ZN7cutlass13device_kernelIN5flash19enable_sm80_to_sm89INS1_16FlashAttnFwdSm80INS1_25CollectiveMainloopFwdSm80ILi8ELi1ELb0EN4cute5tupleIJNS5_1CILi128EEENS7_ILi64EEENS7_ILi192EEEEEELi192ENS_6half_tEfNS_4arch4Sm80ELb0ELb0ELb1ELb1ELb0ELb1ELb1ELb1EEENS1_21CollectiveEpilogueFwdINS6_IJS8_SA_S9_EEENS6_IJNS7_ILi1EEESI_SI_EEESC_SE_Li256ELb1ELb1ELb1ELb0EEENS1_36VarlenDynamicPersistentTileSchedulerILi128ELi64ELi256ELi256ELb1ELb1ELb0ELb0ELb1ELb1EEEEEEEEEvNT_6ParamsE)
        /*03bc*/ 	.word	0x00000058


	//----- nvinfo : EIATTR_REGCOUNT
	.align		4
.L_170:
        /*03c0*/ 	.byte	0x04, 0x2f
        /*03c2*/ 	.short	(.L_172 - .L_171)
	.align		4
.L_171:
        /*03c4*/ 	.word	index@(_ZN7cutlass13device_kernelIN5flash19enable_sm80_to_sm89INS1_16FlashAttnFwdSm80INS1_25CollectiveMainloopFwdSm80ILi8ELi1ELb0EN4cute5tupleIJNS5_1CILi128EEENS7_ILi64EEENS7_ILi192EEEEEELi192ENS_6half_tEfNS_4arch4Sm80ELb0ELb0ELb1ELb1ELb0ELb0ELb1ELb1EEENS1_21CollectiveEpilogueFwdINS6_IJS8_SA_S9_EEENS6_IJNS7_ILi1EEESI_SI_EEESC_SE_Li256ELb1ELb1ELb1ELb0EEENS1_36VarlenDynamicPersistentTileSchedulerILi128ELi64ELi256ELi256ELb1ELb1ELb0ELb0ELb1ELb1EEEEEEEEEvNT_6ParamsE)
        /*03c8*/ 	.word	0x000000ff


	//----- nvinfo : EIATTR_FRAME_SIZE
	.align		4
.L_172:
        /*03cc*/ 	.byte	0x04, 0x11
        /*03ce*/ 	.short	(.L_174 - .L_173)
	.align		4
.L_173:
        /*03d0*/ 	.word	index@($__internal_3_$__cuda_sm70_votesync_ballot)
        /*03d4*/ 	.word	0x00000000


	//----- nvinfo : EIATTR_FRAME_SIZE
	.align		4
.L_174:
        /*03d8*/ 	.byte	0x04, 0x11
        /*03da*/ 	.short	(.L_176 - .L_175)
	.align		4
.L_175:
        /*03dc*/ 	.word	index@($__internal_2_$__cuda_sm70_shflsync_up_p)
        /*03e0*/ 	.word	0x00000000


	//----- nvinfo : EIATTR_FRAME_SIZE
	.align		4
.L_176:
        /*03e4*/ 	.byte	0x04, 0x11
        /*03e6*/ 	.short	(.L_178 - .L_177)
	.align		4
.L_177:
        /*03e8*/ 	.word	index@($__internal_1_$__cuda_sm70_shflsync_idx_p)
        /*03ec*/ 	.word	0x00000000


	//----- nvinfo : EIATTR_FRAME_SIZE
	.align		4
.L_178:
        /*03f0*/ 	.byte	0x04, 0x11
        /*03f2*/ 	.short	(.L_180 - .L_179)
	.align		4
.L_179:
        /*03f4*/ 	.word	index@($__internal_0_$__cuda_sm70_shflsync_bfly_p)
        /*03f8*/ 	.word	0x00000000


	//----- nvinfo : EIATTR_FRAME_SIZE
	.align		4
.L_180:
        /*03fc*/ 	.byte	0x04, 0x11
        /*03fe*/ 	.short	(.L_182 - .L_181)
	.align		4
.L_181:
        /*0400*/ 	.word	index@(_ZN7cutlass13device_kernelIN5flash19enable_sm80_to_sm89INS1_16FlashAttnFwdSm80INS1_25CollectiveMainloopFwdSm80ILi8ELi1ELb0EN4cute5tupleIJNS5_1CILi128EEENS7_ILi64EEENS7_ILi192EEEEEELi192ENS_6half_tEfNS_4arch4Sm80ELb0ELb0ELb1ELb1ELb0ELb0ELb1ELb1EEENS1_21CollectiveEpilogueFwdINS6_IJS8_SA_S9_EEENS6_IJNS7_ILi1EEESI_SI_EEESC_SE_Li256ELb1ELb1ELb1ELb0EEENS1_36VarlenDynamicPersistentTileSchedulerILi128ELi64ELi256ELi256ELb1ELb1ELb0ELb0ELb1ELb1EEEEEEEEEvNT_6ParamsE)
        /*0404*/ 	.word	0x00000040


	//----- nvinfo : EIATTR_REGCOUNT
	.align		4
.L_182:
        /*0408*/ 	.byte	0x04, 0x2f
        /*040a*/ 	.short	(.L_184 - .L_183)
	.align		4
.L_183:
        /*040c*/ 	.word	index@(_ZN7cutlass13device_kernelIN5flash19enable_sm80_to_sm89INS1_16FlashAttnFwdSm80INS1_25CollectiveMainloopFwdSm80ILi8ELi1ELb1EN4cute5tupleIJNS5_1CILi128EEENS7_ILi96EEENS7_ILi192EEEEEELi192ENS_6half_tEfNS_4arch4Sm80ELb0ELb0ELb1ELb0ELb0ELb0ELb1ELb1EEENS1_21CollectiveEpilogueFwdINS6_IJS8_SA_S9_EEENS6_IJNS7_ILi1EEESI_SI_EEESC_SE_Li256ELb0ELb1ELb1ELb0EEENS1_19SingleTileSchedulerILb0ELb1ELb1ELi128EEEEEEEEEvNT_6ParamsE)
        /*0410*/ 	.word	0x000000ff


	//----- nvinfo : EIATTR_FRAME_SIZE
	.align		4
.L_184:
        /*0414*/ 	.byte	0x04, 0x11
        /*0416*/ 	.short	(.L_186 - .L_185)
	.align		4
.L_185:
        /*0418*/ 	.word	index@(_ZN7cutlass13device_kernelIN5flash19enable_sm80_to_sm89INS1_16FlashAttnFwdSm80INS1_25CollectiveMainloopFwdSm80ILi8ELi1ELb1EN4cute5tupleIJNS5_1CILi128EEENS7_ILi96EEENS7_ILi192EEEEEELi192ENS_6half_tEfNS_4arch4Sm80ELb0ELb0ELb1ELb0ELb0ELb0ELb1ELb1EEENS1_21CollectiveEpilogueFwdINS6_IJS8_SA_S9_EEENS6_IJNS7_ILi1EEESI_SI_EEESC_SE_Li256ELb0ELb1ELb1ELb0EEENS1_19SingleTileSchedulerILb0ELb1ELb1ELi128EEEEEEEEEvNT_6ParamsE)
        /*041c*/ 	.word	0x00000048


	//----- nvinfo : EIATTR_MIN_STACK_SIZE
	.align		4
.L_186:
        /*0420*/ 	.byte	0x04, 0x12
        /*0422*/ 	.short	(.L_188 - .L_187)
	.align		4
.L_187:
        /*0424*/ 	.word	index@(_ZN7cutlass13device_kernelIN5flash19enable_sm80_to_sm89INS1_16FlashAttnFwdSm80INS1_25CollectiveMainloopFwdSm80ILi8ELi1ELb1EN4cute5tupleIJNS5_1CILi128EEENS7_ILi96EEENS7_ILi192EEEEEELi192ENS_6half_tEfNS_4arch4Sm80ELb0ELb0ELb1ELb0ELb0ELb0ELb1ELb1EEENS1_21CollectiveEpilogueFwdINS6_IJS8_SA_S9_EEENS6_IJNS7_ILi1EEESI_SI_EEESC_SE_Li256ELb0ELb1ELb1ELb0EEENS1_19SingleTileSchedulerILb0ELb1ELb1ELi128EEEEEEEEEvNT_6ParamsE)
        /*0428*/ 	.word	0x00000048


	//----- nvinfo : EIATTR_MIN_STACK_SIZE
	.align		4
.L_188:
        /*042c*/ 	.byte	0x04, 0x12
        /*042e*/ 	.short	(.L_190 - .L_189)
	.align		4
.L_189:
        /*0430*/ 	.word	index@(_ZN7cutlass13device_kernelIN5flash19enable_sm80_to_sm89INS1_16FlashAttnFwdSm80INS1_25CollectiveMainloopFwdSm80ILi8ELi1ELb0EN4cute5tupleIJNS5_1CILi128EEENS7_ILi64EEENS7_ILi192EEEEEELi192ENS_6half_tEfNS_4arch4Sm80ELb0ELb0ELb1ELb1ELb0ELb0ELb1ELb1EEENS1_21CollectiveEpilogueFwdINS6_IJS8_SA_S9_EEENS6_IJNS7_ILi1EEESI_SI_EEESC_SE_Li256ELb1ELb1ELb1ELb0EEENS1_36VarlenDynamicPersistentTileSchedulerILi128ELi64ELi256ELi256ELb1ELb1ELb0ELb0ELb1ELb1EEEEEEEEEvNT_6ParamsE)
        /*0434*/ 	.word	0x00000040


	//----- nvinfo : EIATTR_MIN_STACK_SIZE
	.align		4
.L_190:
        /*0438*/ 	.byte	0x04, 0x12
        /*043a*/ 	.short	(.L_192 - .L_191)
	.align		4
.L_191:
        /*043c*/ 	.word	index@(_ZN7cutlass13device_kernelIN5flash19enable_sm80_to_sm89INS1_16FlashAttnFwdSm80INS1_25CollectiveMainloopFwdSm80ILi8ELi1ELb0EN4cute5tupleIJNS5_1CILi128EEENS7_ILi64EEENS7_ILi192EEEEEELi192ENS_6half_tEfNS_4arch4Sm80ELb0ELb0ELb1ELb1ELb0ELb1ELb1ELb1EEENS1_21CollectiveEpilogueFwdINS6_IJS8_SA_S9_EEENS6_IJNS7_ILi1EEESI_SI_EEESC_SE_Li256ELb1ELb1ELb1ELb0EEENS1_36VarlenDynamicPersistentTileSchedulerILi128ELi64ELi256ELi256ELb1ELb1ELb0ELb0ELb1ELb1EEEEEEEEEvNT_6ParamsE)
        /*0440*/ 	.word	0x00000058


	//----- nvinfo : EIATTR_MIN_STACK_SIZE
	.align		4
.L_192:
        /*0444*/ 	.byte	0x04, 0x12
        /*0446*/ 	.short	(.L_194 - .L_193)
	.align		4
.L_193:
        /*0448*/ 	.word	index@(_ZN7cutlass13device_kernelIN5flash19enable_sm80_to_sm89INS1_16FlashAttnFwdSm80INS1_25CollectiveMainloopFwdSm80ILi8ELi1ELb0EN4cute5tupleIJNS5_1CILi128EEENS7_ILi64EEENS7_ILi192EEEEEELi192ENS_6half_tEfNS_4arch4Sm80ELb0ELb1ELb1ELb0ELb0ELb0ELb1ELb1EEENS1_21CollectiveEpilogueFwdINS6_IJS8_SA_S9_EEENS6_IJNS7_ILi1EEESI_SI_EEESC_SE_Li256ELb0ELb1ELb1ELb0EEENS1_19SingleTileSchedulerILb0ELb1ELb1ELi128EEEEEEEEEvNT_6ParamsE)
        /*044c*/ 	.word	0x00000000


	//----- nvinfo : EIATTR_MIN_STACK_SIZE
	.align		4
.L_194:
        /*0450*/ 	.byte	0x04, 0x12
        /*0452*/ 	.short	(.L_196 - .L_195)
	.align		4
.L_195:
        /*0454*/ 	.word	index@(_ZN7cutlass13device_kernelIN5flash19enable_sm80_to_sm89INS1_16FlashAttnFwdSm80INS1_25CollectiveMainloopFwdSm80ILi8ELi1ELb0EN4cute5tupleIJNS5_1CILi128EEENS7_ILi64EEENS7_ILi192EEEEEELi192ENS_6half_tEfNS_4arch4Sm80ELb0ELb1ELb1ELb1ELb0ELb0ELb1ELb1EEENS1_21CollectiveEpilogueFwdINS6_IJS8_SA_S9_EEENS6_IJNS7_ILi1EEESI_SI_EEESC_SE_Li256ELb1ELb1ELb1ELb0EEENS1_36VarlenDynamicPersistentTileSchedulerILi128ELi64ELi256ELi256ELb1ELb1ELb0ELb1ELb0ELb1EEEEEEEEEvNT_6ParamsE)
        /*0458*/ 	.word	0x00000040


	//----- nvinfo : EIATTR_MIN_STACK_SIZE
	.align		4
.L_196:
        /*045c*/ 	.byte	0x04, 0x12
        /*045e*/ 	.short	(.L_198 - .L_197)
	.align		4
.L_197:
        /*0460*/ 	.word	index@(_ZN7cutlass13device_kernelIN5flash19enable_sm80_to_sm89INS1_16FlashAttnFwdSm80INS1_25CollectiveMainloopFwdSm80ILi8ELi1ELb0EN4cute5tupleIJNS5_1CILi128EEENS7_ILi64EEENS7_ILi192EEEEEELi192ENS_6half_tEfNS_4arch4Sm80ELb0ELb1ELb1ELb1ELb0ELb1ELb1ELb1EEENS1_21CollectiveEpilogueFwdINS6_IJS8_SA_S9_EEENS6_IJNS7_ILi1EEESI_SI_EEESC_SE_Li256ELb1ELb1ELb1ELb0EEENS1_36VarlenDynamicPersistentTileSchedulerILi128ELi64ELi256ELi256ELb1ELb1ELb0ELb1ELb0ELb1EEEEEEEEEvNT_6ParamsE)
        /*0464*/ 	.word	0x00000058


	//----- nvinfo : EIATTR_MIN_STACK_SIZE
	.align		4
.L_198:
        /*0468*/ 	.byte	0x04, 0x12
        /*046a*/ 	.short	(.L_200 - .L_199)
	.align		4
.L_199:
        /*046c*/ 	.word	index@(_ZN7cutlass13device_kernelIN5flash19enable_sm80_to_sm89INS1_16FlashAttnFwdSm80INS1_25CollectiveMainloopFwdSm80ILi8ELi1ELb1EN4cute5tupleIJNS5_1CILi128EEENS7_ILi96EEENS7_ILi192EEEEEELi192ENS_6half_tEfNS_4arch4Sm80ELb1ELb0ELb1ELb0ELb0ELb0ELb1ELb1EEENS1_21CollectiveEpilogueFwdINS6_IJS8_SA_S9_EEENS6_IJNS7_ILi1EEESI_SI_EEESC_SE_Li256ELb0ELb1ELb1ELb0EEENS1_30DynamicPersistentTileSchedulerILi256ELi256ELb1ELb1ELb0EEEEEEEEEvNT_6ParamsE)
        /*0470*/ 	.word	0x000000a8


	//----- nvinfo : EIATTR_MIN_STACK_SIZE
	.align		4
.L_200:
        /*0474*/ 	.byte	0x04, 0x12
        /*0476*/ 	.short	(.L_202 - .L_201)
	.align		4
.L_201:
        /*0478*/ 	.word	index@(_ZN7cutlass13device_kernelIN5flash19enable_sm80_to_sm89INS1_16FlashAttnFwdSm80INS1_25CollectiveMainloopFwdSm80ILi8ELi1ELb0EN4cute5tupleIJNS5_1CILi128EEENS7_ILi64EEENS7_ILi192EEEEEELi192ENS_6half_tEfNS_4arch4Sm80ELb1ELb0ELb1ELb1ELb0ELb0ELb1ELb1EEENS1_21CollectiveEpilogueFwdINS6_IJS8_SA_S9_EEENS6_IJNS7_ILi1EEESI_SI_EEESC_SE_Li256ELb1ELb1ELb1ELb0EEENS1_36VarlenDynamicPersistentTileSchedulerILi128ELi64ELi256ELi256ELb1ELb1ELb0ELb1ELb1ELb1EEEEEEEEEvNT_6ParamsE)
        /*047c*/ 	.word	0x00000050


	//----- nvinfo : EIATTR_MIN_STACK_SIZE
	.align		4
.L_202:
        /*0480*/ 	.byte	0x04, 0x12
        /*0482*/ 	.short	(.L_204 - .L_203)
	.align		4
.L_203:
        /*0484*/ 	.word	index@(_ZN7cutlass13device_kernelIN5flash19enable_sm80_to_sm89INS1_16FlashAttnFwdSm80INS1_25CollectiveMainloopFwdSm80ILi8ELi1ELb0EN4cute5tupleIJNS5_1CILi128EEENS7_ILi64EEENS7_ILi192EEEEEELi192ENS_6half_tEfNS_4arch4Sm80ELb1ELb0ELb1ELb1ELb0ELb1ELb1ELb1EEENS1_21CollectiveEpilogueFwdINS6_IJS8_SA_S9_EEENS6_IJNS7_ILi1EEESI_SI_EEESC_SE_Li256ELb1ELb1ELb1ELb0EEENS1_36VarlenDynamicPersistentTileSchedulerILi128ELi64ELi256ELi256ELb1ELb1ELb0ELb1ELb1ELb1EEEEEEEEEvNT_6ParamsE)
        /*0488*/ 	.word	0x00000050


	//----- nvinfo : EIATTR_MIN_STACK_SIZE
	.align		4
.L_204:
        /*048c*/ 	.byte	0x04, 0x12
        /*048e*/ 	.short	(.L_206 - .L_205)
	.align		4
.L_205:
        /*0490*/ 	.word	index@(_ZN7cutlass13device_kernelIN5flash19enable_sm80_to_sm89INS1_16FlashAttnFwdSm80INS1_25CollectiveMainloopFwdSm80ILi8ELi2ELb1EN4cute5tupleIJNS5_1CILi128EEENS7_ILi96EEENS7_ILi192EEEEEELi192ENS_6half_tEfNS_4arch4Sm80ELb0ELb0ELb1ELb0ELb0ELb0ELb1ELb1EEENS1_21CollectiveEpilogueFwdINS6_IJS8_SA_S9_EEENS6_IJNS7_ILi1EEESI_SI_EEESC_SE_Li256ELb0ELb1ELb1ELb0EEENS1_19SingleTileSchedulerILb0ELb1ELb1ELi128EEEEEEEEEvNT_6ParamsE)
        /*0494*/ 	.word	0x00000038


	//----- nvinfo : EIATTR_MIN_STACK_SIZE
	.align		4
.L_206:
        /*0498*/ 	.byte	0x04, 0x12
        /*049a*/ 	.short	(.L_208 - .L_207)
	.align		4
.L_207:
        /*049c*/ 	.word	index@(_ZN7cutlass13device_kernelIN5flash19enable_sm80_to_sm89INS1_16FlashAttnFwdSm80INS1_25CollectiveMainloopFwdSm80ILi8ELi2ELb0EN4cute5tupleIJNS5_1CILi128EEENS7_ILi64EEENS7_ILi192EEEEEELi192ENS_6half_tEfNS_4arch4Sm80ELb0ELb0ELb1ELb1ELb0ELb0ELb1ELb1EEENS1_21CollectiveEpilogueFwdINS6_IJS8_SA_S9_EEENS6_IJNS7_ILi1EEESI_SI_EEESC_SE_Li256ELb1ELb1ELb1ELb0EEENS1_36VarlenDynamicPersistentTileSchedulerILi128ELi64ELi256ELi256ELb1ELb1ELb0ELb0ELb1ELb1EEEEEEEEEvNT_6ParamsE)
        /*04a0*/ 	.word	0x00000038


	//----- nvinfo : EIATTR_MIN_STACK_SIZE
	.align		4
.L_208:
        /*04a4*/ 	.byte	0x04, 0x12
        /*04a6*/ 	.short	(.L_210 - .L_209)
	.align		4
.L_209:
        /*04a8*/ 	.word	index@(_ZN7cutlass13device_kernelIN5flash19enable_sm80_to_sm89INS1_16FlashAttnFwdSm80INS1_25CollectiveMainloopFwdSm80ILi8ELi2ELb0EN4cute5tupleIJNS5_1CILi128EEENS7_ILi64EEENS7_ILi192EEEEEELi192ENS_6half_tEfNS_4arch4Sm80ELb0ELb0ELb1ELb1ELb0ELb1ELb1ELb1EEENS1_21CollectiveEpilogueFwdINS6_IJS8_SA_S9_EEENS6_IJNS7_ILi1EEESI_SI_EEESC_SE_Li256ELb1ELb1ELb1ELb0EEENS1_36VarlenDynamicPersistentTileSchedulerILi128ELi64ELi256ELi256ELb1ELb1ELb0ELb0ELb1ELb1EEEEEEEEEvNT_6ParamsE)
        /*04ac*/ 	.word	0x00000000


	//----- nvinfo : EIATTR_MIN_STACK_SIZE
	.align		4
.L_210:
        /*04b0*/ 	.byte	0x04, 0x12
        /*04b2*/ 	.short	(.L_212 - .L_211)
	.align		4
.L_211:
        /*04b4*/ 	.word	index@(_ZN7cutlass13device_kernelIN5flash19enable_sm80_to_sm89INS1_16FlashAttnFwdSm80INS1_25CollectiveMainloopFwdSm80ILi8ELi2ELb0EN4cute5tupleIJNS5_1CILi128EEENS7_ILi64EEENS7_ILi192EEEEEELi192ENS_6half_tEfNS_4arch4Sm80ELb0ELb1ELb1ELb0ELb0ELb0ELb1ELb1EEENS1_21CollectiveEpilogueFwdINS6_IJS8_SA_S9_EEENS6_IJNS7_ILi1EEESI_SI_EEESC_SE_Li256ELb0ELb1ELb1ELb0EEENS1_19SingleTileSchedulerILb0ELb1ELb1ELi128EEEEEEEEEvNT_6ParamsE)
        /*04b8*/ 	.word	0x00000000


	//----- nvinfo : EIATTR_MIN_STACK_SIZE
	.align		4
.L_212:
        /*04bc*/ 	.byte	0x04, 0x12
        /*04be*/ 	.short	(.L_214 - .L_213)
	.align		4
.L_213:
        /*04c0*/ 	.word	index@(_ZN7cutlass13device_kernelIN5flash19enable_sm80_to_sm89INS1_16FlashAttnFwdSm80INS1_25CollectiveMainloopFwdSm80ILi8ELi2ELb0EN4cute5tupleIJNS5_1CILi128EEENS7_ILi64EEENS7_ILi192EEEEEELi192ENS_6half_tEfNS_4arch4Sm80ELb0ELb1ELb1ELb1ELb0ELb0ELb1ELb1EEENS1_21CollectiveEpilogueFwdINS6_IJS8_SA_S9_EEENS6_IJNS7_ILi1EEESI_SI_EEESC_SE_Li256ELb1ELb1ELb1ELb0EEENS1_36VarlenDynamicPersistentTileSchedulerILi128ELi64ELi256ELi256ELb1ELb1ELb0ELb1ELb0ELb1EEEEEEEEEvNT_6ParamsE)
        /*04c4*/ 	.word	0x00000038


	//----- nvinfo : EIATTR_MIN_STACK_SIZE
	.align		4
.L_214:
        /*04c8*/ 	.byte	0x04, 0x12
        /*04ca*/ 	.short	(.L_216 - .L_215)
	.align		4
.L_215:
        /*04cc*/ 	.word	index@(_ZN7cutlass13device_kernelIN5flash19enable_sm80_to_sm89INS1_16FlashAttnFwdSm80INS1_25CollectiveMainloopFwdSm80ILi8ELi2ELb0EN4cute5tupleIJNS5_1CILi128EEENS7_ILi64EEENS7_ILi192EEEEEELi192ENS_6half_tEfNS_4arch4Sm80ELb0ELb1ELb1ELb1ELb0ELb1ELb1ELb1EEENS1_21CollectiveEpilogueFwdINS6_IJS8_SA_S9_EEENS6_IJNS7_ILi1EEESI_SI_EEESC_SE_Li256ELb1ELb1ELb1ELb0EEENS1_36VarlenDynamicPersistentTileSchedulerILi128ELi64ELi256ELi256ELb1ELb1ELb0ELb1ELb0ELb1EEEEEEEEEvNT_6ParamsE)
        /*04d0*/ 	.word	0x00000000


	//----- nvinfo : EIATTR_MIN_STACK_SIZE
	.align		4
.L_216:
        /*04d4*/ 	.byte	0x04, 0x12
        /*04d6*/ 	.short	(.L_218 - .L_217)
	.align		4
.L_217:
        /*04d8*/ 	.word	index@(_ZN7cutlass13device_kernelIN5flash19enable_sm80_to_sm89INS1_16FlashAttnFwdSm80INS1_25CollectiveMainloopFwdSm80ILi8ELi2ELb1EN4cute5tupleIJNS5_1CILi128EEENS7_ILi96EEENS7_ILi192EEEEEELi192ENS_6half_tEfNS_4arch4Sm80ELb1ELb0ELb1ELb0ELb0ELb0ELb1ELb1EEENS1_21CollectiveEpilogueFwdINS6_IJS8_SA_S9_EEENS6_IJNS7_ILi1EEESI_SI_EEESC_SE_Li256ELb0ELb1ELb1ELb0EEENS1_30DynamicPersistentTileSchedulerILi256ELi256ELb1ELb1ELb0EEEEEEEEEvNT_6ParamsE)
        /*04dc*/ 	.word	0x00000088


	//----- nvinfo : EIATTR_MIN_STACK_SIZE
	.align		4
.L_218:
        /*04e0*/ 	.byte	0x04, 0x12
        /*04e2*/ 	.short	(.L_220 - .L_219)
	.align		4
.L_219:
        /*04e4*/ 	.word	index@(_ZN7cutlass13device_kernelIN5flash19enable_sm80_to_sm89INS1_16FlashAttnFwdSm80INS1_25CollectiveMainloopFwdSm80ILi8ELi2ELb0EN4cute5tupleIJNS5_1CILi128EEENS7_ILi64EEENS7_ILi192EEEEEELi192ENS_6half_tEfNS_4arch4Sm80ELb1ELb0ELb1ELb1ELb0ELb0ELb1ELb1EEENS1_21CollectiveEpilogueFwdINS6_IJS8_SA_S9_EEENS6_IJNS7_ILi1EEESI_SI_EEESC_SE_Li256ELb1ELb1ELb1ELb0EEENS1_36VarlenDynamicPersistentTileSchedulerILi128ELi64ELi256ELi256ELb1ELb1ELb0ELb1ELb1ELb1EEEEEEEEEvNT_6ParamsE)
        /*04e8*/ 	.word	0x00000000


	//----- nvinfo : EIATTR_MIN_STACK_SIZE
	.align		4
.L_220:
        /*04ec*/ 	.byte	0x04, 0x12
        /*04ee*/ 	.short	(.L_222 - .L_221)
	.align		4
.L_221:
        /*04f0*/ 	.word	index@(_ZN7cutlass13device_kernelIN5flash19enable_sm80_to_sm89INS1_16FlashAttnFwdSm80INS1_25CollectiveMainloopFwdSm80ILi8ELi2ELb0EN4cute5tupleIJNS5_1CILi128EEENS7_ILi64EEENS7_ILi192EEEEEELi192ENS_6half_tEfNS_4arch4Sm80ELb1ELb0ELb1ELb1ELb0ELb1ELb1ELb1EEENS1_21CollectiveEpilogueFwdINS6_IJS8_SA_S9_EEENS6_IJNS7_ILi1EEESI_SI_EEESC_SE_Li256ELb1ELb1ELb1ELb0EEENS1_36VarlenDynamicPersistentTileSchedulerILi128ELi64ELi256ELi256ELb1ELb1ELb0ELb1ELb1ELb1EEEEEEEEEvNT_6ParamsE)
        /*04f4*/ 	.word	0x00000000
.L_222:


//--------------------- .nv.info._ZN7cutlass13device_kernelIN5flash19enable_sm80_to_sm89INS1_16FlashAttnFwdSm80INS1_25CollectiveMainloopFwdSm80ILi8ELi1ELb1EN4cute5tupleIJNS5_1CILi128EEENS7_ILi96EEENS7_ILi192EEEEEELi192ENS_6half_tEfNS_4arch4Sm80ELb0ELb0ELb1ELb0ELb0ELb0ELb1ELb1EEENS1_21CollectiveEpilogueFwdINS6_IJS8_SA_S9_EEENS6_IJNS7_ILi1EEESI_SI_EEESC_SE_Li256ELb0ELb1ELb1ELb0EEENS1_19SingleTileSchedulerILb0ELb1ELb1ELi128EEEEEEEEEvNT_6ParamsE --------------------------
	.section	.nv.info._ZN7cutlass13device_kernelIN5flash19enable_sm80_to_sm89INS1_16FlashAttnFwdSm80INS1_25CollectiveMainloopFwdSm80ILi8ELi1ELb1EN4cute5tupleIJNS5_1CILi128EEENS7_ILi96EEENS7_ILi192EEEEEELi192ENS_6half_tEfNS_4arch4Sm80ELb0ELb0ELb1ELb0ELb0ELb0ELb1ELb1EEENS1_21CollectiveEpilogueFwdINS6_IJS8_SA_S9_EEENS6_IJNS7_ILi1EEESI_SI_EEESC_SE_Li256ELb0ELb1ELb1ELb0EEENS1_19SingleTileSchedulerILb0ELb1ELb1ELi128EEEEEEEEEvNT_6ParamsE,"",@"SHT_CUDA_INFO"
	.sectionflags	@""
	.align	4


	//----- nvinfo : EIATTR_CUDA_API_VERSION
	.align		4
        /*0000*/ 	.byte	0x04, 0x37
        /*0002*/ 	.short	(.L_224 - .L_223)
.L_223:
        /*0004*/ 	.word	0x00000082


	//----- nvinfo : EIATTR_SW2861232_WAR
	.align		4
.L_224:
        /*0008*/ 	.byte	0x01, 0x35
	.zero		2


	//----- nvinfo : EIATTR_PARAM_CBANK
	.align		4
        /*000c*/ 	.byte	0x04, 0x0a
        /*000e*/ 	.short	(.L_226 - .L_225)
	.align		4
.L_225:
        /*0010*/ 	.word	index@(.nv.constant0._ZN7cutlass13device_kernelIN5flash19enable_sm80_to_sm89INS1_16FlashAttnFwdSm80INS1_25CollectiveMainloopFwdSm80ILi8ELi1ELb1EN4cute5tupleIJNS5_1CILi128EEENS7_ILi96EEENS7_ILi192EEEEEELi192ENS_6half_tEfNS_4arch4Sm80ELb0ELb0ELb1ELb0ELb0ELb0ELb1ELb1EEENS1_21CollectiveEpilogueFwdINS6_IJS8_SA_S9_EEENS6_IJNS7_ILi1EEESI_SI_EEESC_SE_Li256ELb0ELb1ELb1ELb0EEENS1_19SingleTileSchedulerILb0ELb1ELb1ELi128EEEEEEEEEvNT_6ParamsE)
        /*0014*/ 	.short	0x0160
        /*0016*/ 	.short	0x0418


	//----- nvinfo : EIATTR_CBANK_PARAM_SIZE
	.align		4
.L_226:
        /*0018*/ 	.byte	0x03, 0x19
        /*001a*/ 	.short	0x0418


	//----- nvinfo : EIATTR_KPARAM_INFO
	.align		4
        /*001c*/ 	.byte	0x04, 0x17
        /*001e*/ 	.short	(.L_228 - .L_227)
.L_227:
        /*0020*/ 	.word	0x00000000
        /*0024*/ 	.short	0x0000
        /*0026*/ 	.short	0x0000
        /*0028*/ 	.byte	0x00, 0xf0, 0x61, 0x10


	//----- nvinfo : EIATTR_MAXREG_COUNT
	.align		4
.L_228:
        /*002c*/ 	.byte	0x03, 0x1b
        /*002e*/ 	.short	0x00ff


	//----- nvinfo : EIATTR_NUM_BARRIERS
	.align		4
        /*0030*/ 	.byte	0x02, 0x4c
        /*0032*/ 	.byte	0x02
	.zero		1


	//----- nvinfo : EIATTR_ANNOTATIONS
	.align		4
        /*0034*/ 	.byte	0x04, 0x55
        /*0036*/ 	.short	(.L_230 - .L_229)


	//   ....[0]....
.L_229:
        /*0038*/ 	.word	0x00000001
        /*003c*/ 	.byte	0x70, 0x11, 0x00, 0x00, 0x01, 0x00, 0x00, 0x00, 0xe0, 0x13, 0x00, 0x00, 0x01, 0x00, 0x00, 0x00
        /* <DEDUP_REMOVED lines=12> */
        /*010c*/ 	.byte	0x10, 0xa1, 0x00, 0x00, 0x01, 0x00, 0x00, 0x00, 0x20, 0xa1, 0x00, 0x00


	//----- nvinfo : EIATTR_MERCURY_ISA_VERSION
	.align		4
.L_230:
        /*0118*/ 	.byte	0x03, 0x5f
        /*011a*/ 	.short	0x0000


	//----- nvinfo : EIATTR_COOP_GROUP_MASK_REGIDS
	.align		4
        /*011c*/ 	.byte	0x04, 0x29
        /*011e*/ 	.short	(.L_232 - .L_231)


	//   ....[0]....
.L_231:
        /*0120*/ 	.word	0xffffffff


	//   ....[1]....
        /*0124*/ 	.word	0xffffffff


	//   ....[2]....
        /*0128*/ 	.word	0xffffffff


	//   ....[3]....
        /*012c*/ 	.word	0xffffffff


	//   ....[4]....
        /*0130*/ 	.word	0xffffffff


	//   ....[5]....
        /*0134*/ 	.word	0xffffffff


	//   ....[6]....
        /*0138*/ 	.word	0xffffffff


	//   ....[7]....
        /*013c*/ 	.word	0xffffffff


	//   ....[8]....
        /*0140*/ 	.word	0xffffffff


	//   ....[9]....
        /*0144*/ 	.word	0xffffffff


	//   ....[10]....
        /*0148*/ 	.word	0xffffffff


	//   ....[11]....
        /*014c*/ 	.word	0xffffffff


	//   ....[12]....
        /*0150*/ 	.word	0xffffffff


	//   ....[13]....
        /*0154*/ 	.word	0xffffffff


	//   ....[14]....
        /*0158*/ 	.word	0xffffffff


	//   ....[15]....
        /*015c*/ 	.word	0xffffffff


	//   ....[16]....
        /*0160*/ 	.word	0xffffffff


	//   ....[17]....
        /*0164*/ 	.word	0xffffffff


	//   ....[18]....
        /*0168*/ 	.word	0xffffffff


	//   ....[19]....
        /*016c*/ 	.word	0xffffffff


	//   ....[20]....
        /*0170*/ 	.word	0xffffffff


	//   ....[21]....
        /*0174*/ 	.word	0xffffffff


	//   ....[22]....
        /*0178*/ 	.word	0xffffffff


	//   ....[23]....
        /*017c*/ 	.word	0xffffffff


	//   ....[24]....
        /*0180*/ 	.word	0xffffffff


	//   ....[25]....
        /*0184*/ 	.word	0xffffffff


	//   ....[26]....
        /*0188*/ 	.word	0xffffffff


	//   ....[27]....
        /*018c*/ 	.word	0xffffffff


	//   ....[28]....
        /*0190*/ 	.word	0xffffffff


	//----- nvinfo : EIATTR_COOP_GROUP_INSTR_OFFSETS
	.align		4
.L_232:
        /*0194*/ 	.byte	0x04, 0x28
        /*0196*/ 	.short	(.L_234 - .L_233)


	//   ....[0]....
.L_233:
        /*0198*/ 	.word	0x00000060


	//   ....[1]....
        /*019c*/ 	.word	0x00000d80


	//   ....[2]....
        /*01a0*/ 	.word	0x00000db0


	//   ....[3]....
        /*01a4*/ 	.word	0x00000e90


	//   ....[4]....
        /*01a8*/ 	.word	0x00000ed0


	//   ....[5]....
        /*01ac*/ 	.word	0x00000f90


	//   ....[6]....
        /*01b0*/ 	.word	0x00000fc0


	//   ....[7]....
        /*01b4*/ 	.word	0x00001000


	//   ....[8]....
        /*01b8*/ 	.word	0x00001020


	//   ....[9]....
        /*01bc*/ 	.word	0x00003d30


	//   ....[10]....
        /*01c0*/ 	.word	0x00003e00


	//   ....[11]....
        /*01c4*/ 	.word	0x00003e10


	//   ....[12]....
        /*01c8*/ 	.word	0x00003e60


	//   ....[13]....
        /*01cc*/ 	.word	0x00007b50


	//   ....[14]....
        /*01d0*/ 	.word	0x00007bb0


	//   ....[15]....
        /*01d4*/ 	.word	0x00007bd0


	//   ....[16]....
        /*01d8*/ 	.word	0x00007bf0


	//   ....[17]....
        /*01dc*/ 	.word	0x0000a160


	//   ....[18]....
        /*01e0*/ 	.word	0x0000a170


	//   ....[19]....
        /*01e4*/ 	.word	0x0000a1a0


	//   ....[20]....
        /*01e8*/ 	.word	0x0000a1c0


	//   ....[21]....
        /*01ec*/ 	.word	0x0000aea0


	//   ....[22]....
        /*01f0*/ 	.word	0x0000aee0


	//   ....[23]....
        /*01f4*/ 	.word	0x0000af10


	//   ....[24]....
        /*01f8*/ 	.word	0x0000af40


	//   ....[25]....
        /*01fc*/ 	.word	0x0000b030


	//   ....[26]....
        /*0200*/ 	.word	0x0000b040


	//   ....[27]....
        /*0204*/ 	.word	0x0000b950


	//   ....[28]....
        /*0208*/ 	.word	0x0000b960


	//----- nvinfo : EIATTR_EXIT_INSTR_OFFSETS
	.align		4
.L_234:
        /*020c*/ 	.byte	0x04, 0x1c
        /*020e*/ 	.short	(.L_236 - .L_235)


	//   ....[0]....
.L_235:
        /*0210*/ 	.word	0x000001c0


	//   ....[1]....
        /*0214*/ 	.word	0x0000b970


	//   ....[2]....
        /*0218*/ 	.word	0x0000c210


	//   ....[3]....
        /*021c*/ 	.word	0x0000c260


	//   ....[4]....
        /*0220*/ 	.word	0x0000c290


	//   ....[5]....
        /*0224*/ 	.word	0x0000c2f0


	//   ....[6]....
        /*0228*/ 	.word	0x0000c580


	//----- nvinfo : EIATTR_CTAIDZ_USED
	.align		4
.L_236:
        /*022c*/ 	.byte	0x01, 0x04
	.zero		2


	//----- nvinfo : EIATTR_MAX_THREADS
	.align		4
        /*0230*/ 	.byte	0x04, 0x05
        /*0232*/ 	.short	(.L_238 - .L_237)
.L_237:
        /*0234*/ 	.word	0x00000100
        /*0238*/ 	.word	0x00000001
        /*023c*/ 	.word	0x00000001


	//----- nvinfo : EIATTR_CRS_STACK_SIZE
	.align		4
.L_238:
        /*0240*/ 	.byte	0x04, 0x1e
        /*0242*/ 	.short	(.L_240 - .L_239)
.L_239:
        /*0244*/ 	.word	0x00000000
.L_240:


//--------------------- .nv.info._ZN7cutlass13device_kernelIN5flash19enable_sm80_to_sm89INS1_16FlashAttnFwdSm80INS1_25CollectiveMainloopFwdSm80ILi8ELi1ELb0EN4cute5tupleIJNS5_1CILi128EEENS7_ILi64EEENS7_ILi192EEEEEELi192ENS_6half_tEfNS_4arch4Sm80ELb0ELb0ELb1ELb1ELb0ELb0ELb1ELb1EEENS1_21CollectiveEpilogueFwdINS6_IJS8_SA_S9_EEENS6_IJNS7_ILi1EEESI_SI_EEESC_SE_Li256ELb1ELb1ELb1ELb0EEENS1_36VarlenDynamicPersistentTileSchedulerILi128ELi64ELi256ELi256ELb1ELb1ELb0ELb0ELb1ELb1EEEEEEEEEvNT_6ParamsE --------------------------
	.section	.nv.info._ZN7cutlass13device_kernelIN5flash19enable_sm80_to_sm89INS1_16FlashAttnFwdSm80INS1_25CollectiveMainloopFwdSm80ILi8ELi1ELb0EN4cute5tupleIJNS5_1CILi128EEENS7_ILi64EEENS7_ILi192EEEEEELi192ENS_6half_tEfNS_4arch4Sm80ELb0ELb0ELb1ELb1ELb0ELb0ELb1ELb1EEENS1_21CollectiveEpilogueFwdINS6_IJS8_SA_S9_EEENS6_IJNS7_ILi1EEESI_SI_EEESC_SE_Li256ELb1ELb1ELb1ELb0EEENS1_36VarlenDynamicPersistentTileSchedulerILi128ELi64ELi256ELi256ELb1ELb1ELb0ELb0ELb1ELb1EEEEEEEEEvNT_6ParamsE,"",@"SHT_CUDA_INFO"
	.sectionflags	@""
	.align	4


	//----- nvinfo : EIATTR_CUDA_API_VERSION
	.align		4
        /*0000*/ 	.byte	0x04, 0x37
        /*0002*/ 	.short	(.L_242 - .L_241)
.L_241:
        /*0004*/ 	.word	0x00000082


	//----- nvinfo : EIATTR_SW2861232_WAR
	.align		4
.L_242:
        /*0008*/ 	.byte	0x01, 0x35
	.zero		2


	//----- nvinfo : EIATTR_PARAM_CBANK
	.align		4
        /*000c*/ 	.byte	0x04, 0x0a
        /*000e*/ 	.short	(.L_244 - .L_243)
	.align		4
.L_243:
        /*0010*/ 	.word	index@(.nv.constant0._ZN7cutlass13device_kernelIN5flash19enable_sm80_to_sm89INS1_16FlashAttnFwdSm80INS1_25CollectiveMainloopFwdSm80ILi8ELi1ELb0EN4cute5tupleIJNS5_1CILi128EEENS7_ILi64EEENS7_ILi192EEEEEELi192ENS_6half_tEfNS_4arch4Sm80ELb0ELb0ELb1ELb1ELb0ELb0ELb1ELb1EEENS1_21CollectiveEpilogueFwdINS6_IJS8_SA_S9_EEENS6_IJNS7_ILi1EEESI_SI_EEESC_SE_Li256ELb1ELb1ELb1ELb0EEENS1_36VarlenDynamicPersistentTileSchedulerILi128ELi64ELi256ELi256ELb1ELb1ELb0ELb0ELb1ELb1EEEEEEEEEvNT_6ParamsE)
        /*0014*/ 	.short	0x0160
        /*0016*/ 	.short	0x0438


	//----- nvinfo : EIATTR_CBANK_PARAM_SIZE
	.align		4
.L_244:
        /*0018*/ 	.byte	0x03, 0x19
        /*001a*/ 	.short	0x0438


	//----- nvinfo : EIATTR_KPARAM_INFO
	.align		4
        /*001c*/ 	.byte	0x04, 0x17
        /*001e*/ 	.short	(.L_246 - .L_245)
.L_245:
        /*0020*/ 	.word	0x00000000
        /*0024*/ 	.short	0x0000
        /*0026*/ 	.short	0x0000
        /*0028*/ 	.byte	0x00, 0xf0, 0xe1, 0x10


	//----- nvinfo : EIATTR_MAXREG_COUNT
	.align		4
.L_246:
        /*002c*/ 	.byte	0x03, 0x1b
        /*002e*/ 	.short	0x00ff


	//----- nvinfo : EIATTR_NUM_BARRIERS
	.align		4
        /*0030*/ 	.byte	0x02, 0x4c
        /*0032*/ 	.byte	0x06
	.zero		1


	//----- nvinfo : EIATTR_ANNOTATIONS
	.align		4
        /*0034*/ 	.byte	0x04, 0x55
        /*0036*/ 	.short	(.L_248 - .L_247)


	//   ....[0]....
.L_247:
        /* <DEDUP_REMOVED lines=25> */


	//----- nvinfo : EIATTR_MERCURY_ISA_VERSION
	.align		4
.L_248:
        /*01b8*/ 	.byte	0x03, 0x5f
        /*01ba*/ 	.short	0x0000


	//----- nvinfo : EIATTR_INT_WARP_WIDE_INSTR_OFFSETS
	.align		4
        /*01bc*/ 	.byte	0x04, 0x31
        /*01be*/ 	.short	(.L_250 - .L_249)


	//   ....[0]....
.L_249:
        /*01c0*/ 	.word	0x000089a0


	//   ....[1]....
        /*01c4*/ 	.word	0x00008a20


	//----- nvinfo : EIATTR_COOP_GROUP_MASK_REGIDS
	.align		4
.L_250:
        /*01c8*/ 	.byte	0x04, 0x29
        /*01ca*/ 	.short	(.L_252 - .L_251)


	//   ....[0]....
.L_251:
        /*01cc*/ 	.word	0xffffffff


	//   ....[1]....
        /*01d0*/ 	.word	0xffffffff


	//   ....[2]....
        /*01d4*/ 	.word	0xffffffff


	//   ....[3]....
        /*01d8*/ 	.word	0xffffffff


	//   ....[4]....
        /*01dc*/ 	.word	0xffffffff


	//   ....[5]....
        /*01e0*/ 	.word	0xffffffff


	//   ....[6]....
        /*01e4*/ 	.word	0xffffffff


	//   ....[7]....
        /*01e8*/ 	.word	0xffffffff


	//   ....[8]....
        /*01ec*/ 	.word	0xffffffff


	//   ....[9]....
        /*01f0*/ 	.word	0xffffffff


	//   ....[10]....
        /*01f4*/ 	.word	0xffffffff


	//   ....[11]....
        /*01f8*/ 	.word	0xffffffff


	//   ....[12]....
        /*01fc*/ 	.word	0xffffffff


	//   ....[13]....
        /*0200*/ 	.word	0xffffffff


	//   ....[14]....
        /*0204*/ 	.word	0xffffffff


	//   ....[15]....
        /*0208*/ 	.word	0xffffffff


	//   ....[16]....
        /*020c*/ 	.word	0xffffffff


	//   ....[17]....
        /*0210*/ 	.word	0xffffffff


	//   ....[18]....
        /*0214*/ 	.word	0xffffffff


	//   ....[19]....
        /*0218*/ 	.word	0xffffffff


	//   ....[20]....
        /*021c*/ 	.word	0xffffffff


	//   ....[21]....
        /*0220*/ 	.word	0xffffffff


	//   ....[22]....
        /*0224*/ 	.word	0xffffffff


	//   ....[23]....
        /*0228*/ 	.word	0xffffffff


	//   ....[24]....
        /*022c*/ 	.word	0xffffffff


	//   ....[25]....
        /*0230*/ 	.word	0xffffffff


	//   ....[26]....
        /*0234*/ 	.word	0xffffffff


	//   ....[27]....
        /*0238*/ 	.word	0xffffffff


	//   ....[28]....
        /*023c*/ 	.word	0xffffffff


	//   ....[29]....
        /*0240*/ 	.word	0xffffffff


	//   ....[30]....
        /*0244*/ 	.word	0xffffffff


	//   ....[31]....
        /*0248*/ 	.word	0xffffffff


	//   ....[32]....
        /*024c*/ 	.word	0xffffffff


	//   ....[33]....
        /*0250*/ 	.word	0xffffffff


	//   ....[34]....
        /*0254*/ 	.word	0xffffffff


	//   ....[35]....
        /*0258*/ 	.word	0xffffffff


	//   ....[36]....
        /*025c*/ 	.word	0xffffffff


	//   ....[37]....
        /*0260*/ 	.word	0xffffffff


	//   ....[38]....
        /*0264*/ 	.word	0xffffffff


	//   ....[39]....
        /*0268*/ 	.word	0xffffffff


	//   ....[40]....
        /*026c*/ 	.word	0xffffffff


	//   ....[41]....
        /*0270*/ 	.word	0xffffffff


	//   ....[42]....
        /*0274*/ 	.word	0xffffffff


	//   ....[43]....
        /*0278*/ 	.word	0xffffffff


	//   ....[44]....
        /*027c*/ 	.word	0xffffffff


	//   ....[45]....
        /*0280*/ 	.word	0xffffffff


	//   ....[46]....
        /*0284*/ 	.word	0xffffffff


	//   ....[47]....
        /*0288*/ 	.word	0xffffffff


	//   ....[48]....
        /*028c*/ 	.word	0xffffffff


	//   ....[49]....
        /*0290*/ 	.word	0xffffffff


	//   ....[50]....
        /*0294*/ 	.word	0xffffffff


	//   ....[51]....
        /*0298*/ 	.word	0xffffffff


	//   ....[52]....
        /*029c*/ 	.word	0xffffffff


	//   ....[53]....
        /*02a0*/ 	.word	0xffffffff


	//   ....[54]....
        /*02a4*/ 	.word	0xffffffff


	//   ....[55]....
        /*02a8*/ 	.word	0xffffffff


	//   ....[56]....
        /*02ac*/ 	.word	0xffffffff


	//   ....[57]....
        /*02b0*/ 	.word	0xffffffff


	//   ....[58]....
        /*02b4*/ 	.word	0xffffffff


	//   ....[59]....
        /*02b8*/ 	.word	0xffffffff


	//   ....[60]....
        /*02bc*/ 	.word	0xffffffff


	//   ....[61]....
        /*02c0*/ 	.word	0xffffffff


	//   ....[62]....
        /*02c4*/ 	.word	0xffffffff


	//   ....[63]....
        /*02c8*/ 	.word	0xffffffff


	//   ....[64]....
        /*02cc*/ 	.word	0xffffffff


	//   ....[65]....
        /*02d0*/ 	.word	0xffffffff


	//   ....[66]....
        /*02d4*/ 	.word	0xffffffff


	//   ....[67]....
        /*02d8*/ 	.word	0xffffffff


	//   ....[68]....
        /*02dc*/ 	.word	0xffffffff


	//   ....[69]....
        /*02e0*/ 	.word	0xffffffff


	//   ....[70]....
        /*02e4*/ 	.word	0xffffffff


	//   ....[71]....
        /*02e8*/ 	.word	0xffffffff


	//   ....[72]....
        /*02ec*/ 	.word	0xffffffff


	//   ....[73]....
        /*02f0*/ 	.word	0xffffffff


	//   ....[74]....
        /*02f4*/ 	.word	0xffffffff


	//   ....[75]....
        /*02f8*/ 	.word	0xffffffff


	//   ....[76]....
        /*02fc*/ 	.word	0xffffffff


	//   ....[77]....
        /*0300*/ 	.word	0xffffffff


	//   ....[78]....
        /*0304*/ 	.word	0xffffffff


	//   ....[79]....
        /*0308*/ 	.word	0xffffffff


	//   ....[80]....
        /*030c*/ 	.word	0xffffffff


	//   ....[81]....
        /*0310*/ 	.word	0xffffffff


	//   ....[82]....
        /*0314*/ 	.word	0xffffffff


	//   ....[83]....
        /*0318*/ 	.word	0xffffffff


	//   ....[84]....
        /*031c*/ 	.word	0xffffffff


	//   ....[85]....
        /*0320*/ 	.word	0xffffffff


	//   ....[86]....
        /*0324*/ 	.word	0xffffffff


	//   ....[87]....
        /*0328*/ 	.word	0xffffffff


	//   ....[88]....
        /*032c*/ 	.word	0xffffffff


	//   ....[89]....
        /*0330*/ 	.word	0xffffffff


	//   ....[90]....
        /*0334*/ 	.word	0xffffffff


	//   ....[91]....
        /*0338*/ 	.word	0xffffffff


	//   ....[92]....
        /*033c*/ 	.word	0xffffffff


	//   ....[93]....
        /*0340*/ 	.word	0xffffffff


	//   ....[94]....
        /*0344*/ 	.word	0xffffffff


	//   ....[95]....
        /*0348*/ 	.word	0xffffffff


	//   ....[96]....
        /*034c*/ 	.word	0xffffffff


	//   ....[97]....
        /*0350*/ 	.word	0xffffffff


	//   ....[98]....
        /*0354*/ 	.word	0xffffffff


	//   ....[99]....
        /*0358*/ 	.word	0xffffffff


	//   ....[100]....
        /*035c*/ 	.word	0xffffffff


	//   ....[101]....
        /*0360*/ 	.word	0xffffffff


	//   ....[102]....
        /*0364*/ 	.word	0xffffffff


	//   ....[103]....
        /*0368*/ 	.word	0xffffffff


	//   ....[104]....
        /*036c*/ 	.word	0xffffffff


	//   ....[105]....
        /*0370*/ 	.word	0xffffffff


	//   ....[106]....
        /*0374*/ 	.word	0xffffffff


	//   ....[107]....
        /*0378*/ 	.word	0xffffffff


	//   ....[108]....
        /*037c*/ 	.word	0xffffffff


	//   ....[109]....
        /*0380*/ 	.word	0xffffffff


	//   ....[110]....
        /*0384*/ 	.word	0xffffffff


	//   ....[111]....
        /*0388*/ 	.word	0xffffffff


	//   ....[112]....
        /*038c*/ 	.word	0xffffffff


	//   ....[113]....
        /*0390*/ 	.word	0xffffffff


	//   ....[114]....
        /*0394*/ 	.word	0xffffffff


	//   ....[115]....
        /*0398*/ 	.word	0xffffffff


	//   ....[116]....
        /*039c*/ 	.word	0xffffffff


	//   ....[117]....
        /*03a0*/ 	.word	0xffffffff


	//   ....[118]....
        /*03a4*/ 	.word	0xffffffff


	//   ....[119]....
        /*03a8*/ 	.word	0xffffffff


	//   ....[120]....
        /*03ac*/ 	.word	0xffffffff


	//   ....[121]....
        /*03b0*/ 	.word	0xffffffff


	//   ....[122]....
        /*03b4*/ 	.word	0xffffffff


	//   ....[123]....
        /*03b8*/ 	.word	0xffffffff


	//   ....[124]....
        /*03bc*/ 	.word	0xffffffff


	//   ....[125]....
        /*03c0*/ 	.word	0xffffffff


	//   ....[126]....
        /*03c4*/ 	.word	0xffffffff


	//   ....[127]....
        /*03c8*/ 	.word	0xffffffff


	//   ....[128]....
        /*03cc*/ 	.word	0xffffffff


	//   ....[129]....
        /*03d0*/ 	.word	0xffffffff


	//   ....[130]....
        /*03d4*/ 	.word	0xffffffff


	//   ....[131]....
        /*03d8*/ 	.word	0xffffffff


	//   ....[132]....
        /*03dc*/ 	.word	0xffffffff


	//   ....[133]....
        /*03e0*/ 	.word	0xffffffff


	//   ....[134]....
        /*03e4*/ 	.word	0xffffffff


	//   ....[135]....
        /*03e8*/ 	.word	0xffffffff


	//   ....[136]....
        /*03ec*/ 	.word	0xffffffff


	//   ....[137]....
        /*03f0*/ 	.word	0xffffffff


	//   ....[138]....
        /*03f4*/ 	.word	0xffffffff


	//----- nvinfo : EIATTR_COOP_GROUP_INSTR_OFFSETS
	.align		4
.L_252:
        /*03f8*/ 	.byte	0x04, 0x28
        /*03fa*/ 	.short	(.L_254 - .L_253)


	//   ....[0]....
.L_253:
        /*03fc*/ 	.word	0x00000050


	//   ....[1]....
        /*0400*/ 	.word	0x000001e0


	//   ....[2]....
        /*0404*/ 	.word	0x00000210


	//   ....[3]....
        /*0408*/ 	.word	0x00000240


	//   ....[4]....
        /*040c*/ 	.word	0x00000270


	//   ....[5]....
        /*0410*/ 	.word	0x000002a0


	//   ....[6]....
        /*0414*/ 	.word	0x000002d0


	//   ....[7]....
        /*0418*/ 	.word	0x00000440


	//   ....[8]....
        /*041c*/ 	.word	0x00000480


	//   ....[9]....
        /*0420*/ 	.word	0x000004b0


	//   ....[10]....
        /*0424*/ 	.word	0x000004e0


	//   ....[11]....
        /*0428*/ 	.word	0x00000510


	//   ....[12]....
        /*042c*/ 	.word	0x00000540


	//   ....[13]....
        /*0430*/ 	.word	0x000005d0


	//   ....[14]....
        /*0434*/ 	.word	0x00000600


	//   ....[15]....
        /*0438*/ 	.word	0x00000610


	//   ....[16]....
        /*043c*/ 	.word	0x00000680


	//   ....[17]....
        /*0440*/ 	.word	0x00002420


	//   ....[18]....
        /*0444*/ 	.word	0x00002440


	//   ....[19]....
        /*0448*/ 	.word	0x00002580


	//   ....[20]....
        /*044c*/ 	.word	0x00002590


	//   ....[21]....
        /*0450*/ 	.word	0x000026d0


	//   ....[22]....
        /*0454*/ 	.word	0x000026f0


	//   ....[23]....
        /*0458*/ 	.word	0x00002830


	//   ....[24]....
        /*045c*/ 	.word	0x00002840


	//   ....[25]....
        /*0460*/ 	.word	0x00004270


	//   ....[26]....
        /*0464*/ 	.word	0x00004310


	//   ....[27]....
        /*0468*/ 	.word	0x00004330


	//   ....[28]....
        /*046c*/ 	.word	0x00004350


	//   ....[29]....
        /*0470*/ 	.word	0x00006790


	//   ....[30]....
        /*0474*/ 	.word	0x000067b0


	//   ....[31]....
        /*0478*/ 	.word	0x000067d0


	//   ....[32]....
        /*047c*/ 	.word	0x000067f0


	//   ....[33]....
        /*0480*/ 	.word	0x00008190


	//   ....[34]....
        /*0484*/ 	.word	0x000081a0


	//   ....[35]....
        /*0488*/ 	.word	0x000081d0


	//   ....[36]....
        /*048c*/ 	.word	0x000081e0


	//   ....[37]....
        /*0490*/ 	.word	0x00009620


	//   ....[38]....
        /*0494*/ 	.word	0x00009640


	//   ....[39]....
        /*0498*/ 	.word	0x00009650


	//   ....[40]....
        /*049c*/ 	.word	0x00009660


	//   ....[41]....
        /*04a0*/ 	.word	0x00009a20


	//   ....[42]....
        /*04a4*/ 	.word	0x00009a40


	//   ....[43]....
        /*04a8*/ 	.word	0x00009b70


	//   ....[44]....
        /*04ac*/ 	.word	0x00009b80


	//   ....[45]....
        /*04b0*/ 	.word	0x00009cc0


	//   ....[46]....
        /*04b4*/ 	.word	0x00009ce0


	//   ....[47]....
        /*04b8*/ 	.word	0x00009e20


	//   ....[48]....
        /*04bc*/ 	.word	0x00009e30


	//   ....[49]....
        /*04c0*/ 	.word	0x0000a160


	//   ....[50]....
        /*04c4*/ 	.word	0x0000a180


	//   ....[51]....
        /*04c8*/ 	.word	0x0000ab30


	//   ....[52]....
        /*04cc*/ 	.word	0x0000ab40


	//   ....[53]....
        /*04d0*/ 	.word	0x0000ba20


	//   ....[54]....
        /*04d4*/ 	.word	0x0000ba40


	//   ....[55]....
        /*04d8*/ 	.word	0x0000bb80


	//   ....[56]....
        /*04dc*/ 	.word	0x0000bb90


	//   ....[57]....
        /*04e0*/ 	.word	0x0000bcd0


	//   ....[58]....
        /*04e4*/ 	.word	0x0000bcf0


	//   ....[59]....
        /*04e8*/ 	.word	0x0000be30


	//   ....[60]....
        /*04ec*/ 	.word	0x0000be40


	//   ....[61]....
        /*04f0*/ 	.word	0x0000c020


	//   ....[62]....
        /*04f4*/ 	.word	0x0000c040


	//   ....[63]....
        /*04f8*/ 	.word	0x0000c160


	//   ....[64]....
        /*04fc*/ 	.word	0x0000c1a0


	//   ....[65]....
        /*0500*/ 	.word	0x0000c1d0


	//   ....[66]....
        /*0504*/ 	.word	0x0000c200


	//   ....[67]....
        /*0508*/ 	.word	0x0000c230


	//   ....[68]....
        /*050c*/ 	.word	0x0000c260


	//   ....[69]....
        /*0510*/ 	.word	0x0000c3b0


	//   ....[70]....
        /*0514*/ 	.word	0x0000c3f0


	//   ....[71]....
        /*0518*/ 	.word	0x0000c420


	//   ....[72]....
        /*051c*/ 	.word	0x0000c450


	//   ....[73]....
        /*0520*/ 	.word	0x0000c480


	//   ....[74]....
        /*0524*/ 	.word	0x0000c4b0


	//   ....[75]....
        /*0528*/ 	.word	0x0000c540


	//   ....[76]....
        /*052c*/ 	.word	0x0000c570


	//   ....[77]....
        /*0530*/ 	.word	0x0000c580


	//   ....[78]....
        /*0534*/ 	.word	0x0000c5e0


	//   ....[79]....
        /*0538*/ 	.word	0x0000cb20


	//   ....[80]....
        /*053c*/ 	.word	0x0000cb80


	//   ....[81]....
        /*0540*/ 	.word	0x0000cbd0


	//   ....[82]....
        /*0544*/ 	.word	0x0000cc20


	//   ....[83]....
        /*0548*/ 	.word	0x0000cc70


	//   ....[84]....
        /*054c*/ 	.word	0x0000cce0


	//   ....[85]....
        /*0550*/ 	.word	0x0000cd20


	//   ....[86]....
        /*0554*/ 	.word	0x0000cd90


	//   ....[87]....
        /*0558*/ 	.word	0x0000ce00


	//   ....[88]....
        /*055c*/ 	.word	0x0000ce60


	//   ....[89]....
        /*0560*/ 	.word	0x0000ced0


	//   ....[90]....
        /*0564*/ 	.word	0x0000cf40


	//   ....[91]....
        /*0568*/ 	.word	0x0000cfa0


	//   ....[92]....
        /*056c*/ 	.word	0x0000d000


	//   ....[93]....
        /*0570*/ 	.word	0x0000d060


	//   ....[94]....
        /*0574*/ 	.word	0x0000d0d0


	//   ....[95]....
        /*0578*/ 	.word	0x0000d130


	//   ....[96]....
        /*057c*/ 	.word	0x0000d190


	//   ....[97]....
        /*0580*/ 	.word	0x0000d200


	//   ....[98]....
        /*0584*/ 	.word	0x0000d250


	//   ....[99]....
        /*0588*/ 	.word	0x0000d2a0


	//   ....[100]....
        /*058c*/ 	.word	0x0000d2f0


	//   ....[101]....
        /*0590*/ 	.word	0x0000d360


	//   ....[102]....
        /*0594*/ 	.word	0x0000d3d0


	//   ....[103]....
        /*0598*/ 	.word	0x0000d430


	//   ....[104]....
        /*059c*/ 	.word	0x0000d490


	//   ....[105]....
        /*05a0*/ 	.word	0x0000d4f0


	//   ....[106]....
        /*05a4*/ 	.word	0x0000d560


	//   ....[107]....
        /*05a8*/ 	.word	0x0000d5c0


	//   ....[108]....
        /*05ac*/ 	.word	0x0000d620


	//   ....[109]....
        /*05b0*/ 	.word	0x0000d680


	//   ....[110]....
        /*05b4*/ 	.word	0x0000d6f0


	//   ....[111]....
        /*05b8*/ 	.word	0x0000d750


	//   ....[112]....
        /*05bc*/ 	.word	0x0000d7b0


	//   ....[113]....
        /*05c0*/ 	.word	0x0000d810


	//   ....[114]....
        /*05c4*/ 	.word	0x0000d880


	//   ....[115]....
        /*05c8*/ 	.word	0x0000d8e0


	//   ....[116]....
        /*05cc*/ 	.word	0x0000d940


	//   ....[117]....
        /*05d0*/ 	.word	0x0000d9a0


	//   ....[118]....
        /*05d4*/ 	.word	0x0000da10


	//   ....[119]....
        /*05d8*/ 	.word	0x0000da70


	//   ....[120]....
        /*05dc*/ 	.word	0x0000dad0


	//   ....[121]....
        /*05e0*/ 	.word	0x0000db30


	//   ....[122]....
        /*05e4*/ 	.word	0x0000dba0


	//   ....[123]....
        /*05e8*/ 	.word	0x0000dbf0


	//   ....[124]....
        /*05ec*/ 	.word	0x0000dc30


	//   ....[125]....
        /*05f0*/ 	.word	0x0000dc80


	//   ....[126]....
        /*05f4*/ 	.word	0x0000dcd0


	//   ....[127]....
        /*05f8*/ 	.word	0x0000dd20


	//   ....[128]....
        /*05fc*/ 	.word	0x0000dd90


	//   ....[129]....
        /*0600*/ 	.word	0x0000ddd0


	//   ....[130]....
        /*0604*/ 	.word	0x0000de20


	//   ....[131]....
        /*0608*/ 	.word	0x0000de70


	//   ....[132]....
        /*060c*/ 	.word	0x0000dec0


	//   ....[133]....
        /*0610*/ 	.word	0x0000df10


	//   ....[134]....
        /*0614*/ 	.word	0x0000df80


	//   ....[135]....
        /*0618*/ 	.word	0x0000dfc0


	//   ....[136]....
        /*061c*/ 	.word	0x0000e030


	//   ....[137]....
        /*0620*/ 	.word	0x0000e090


	//   ....[138]....
        /*0624*/ 	.word	0x0000e0f0


	//----- nvinfo : EIATTR_EXIT_INSTR_OFFSETS
	.align		4
.L_254:
        /*0628*/ 	.byte	0x04, 0x1c
        /*062a*/ 	.short	(.L_256 - .L_255)


	//   ....[0]....
.L_255:
        /*062c*/ 	.word	0x00000b40


	//   ....[1]....
        /*0630*/ 	.word	0x0000cae0


	//----- nvinfo : EIATTR_MAX_THREADS
	.align		4
.L_256:
        /*0634*/ 	.byte	0x04, 0x05
        /*0636*/ 	.short	(.L_258 - .L_257)
.L_257:
        /*0638*/ 	.word	0x00000100
        /*063c*/ 	.word	0x00000001
        /*0640*/ 	.word	0x00000001


	//----- nvinfo : EIATTR_CRS_STACK_SIZE
	.align		4
.L_258:
        /*0644*/ 	.byte	0x04, 0x1e
        /*0646*/ 	.short	(.L_260 - .L_259)
.L_259:
        /*0648*/ 	.word	0x00000000
.L_260:


//--------------------- .nv.info._ZN7cutlass13device_kernelIN5flash19enable_sm80_to_sm89INS1_16FlashAttnFwdSm80INS1_25CollectiveMainloopFwdSm80ILi8ELi1ELb0EN4cute5tupleIJNS5_1CILi128EEENS7_ILi64EEENS7_ILi192EEEEEELi192ENS_6half_tEfNS_4arch4Sm80ELb0ELb0ELb1ELb1ELb0ELb1ELb1ELb1EEENS1_21CollectiveEpilogueFwdINS6_IJS8_SA_S9_EEENS6_IJNS7_ILi1EEESI_SI_EEESC_SE_Li256ELb1ELb1ELb1ELb0EEENS1_36VarlenDynamicPersistentTileSchedulerILi128ELi64ELi256ELi256ELb1ELb1ELb0ELb0ELb1ELb1EEEEEEEEEvNT_6ParamsE --------------------------
	.section	.nv.info._ZN7cutlass13device_kernelIN5flash19enable_sm80_to_sm89INS1_16FlashAttnFwdSm80INS1_25CollectiveMainloopFwdSm80ILi8ELi1ELb0EN4cute5tupleIJNS5_1CILi128EEENS7_ILi64EEENS7_ILi192EEEEEELi192ENS_6half_tEfNS_4arch4Sm80ELb0ELb0ELb1ELb1ELb0ELb1ELb1ELb1EEENS1_21CollectiveEpilogueFwdINS6_IJS8_SA_S9_EEENS6_IJNS7_ILi1EEESI_SI_EEESC_SE_Li256ELb1ELb1ELb1ELb0EEENS1_36VarlenDynamicPersistentTileSchedulerILi128ELi64ELi256ELi256ELb1ELb1ELb0ELb0ELb1ELb1EEEEEEEEEvNT_6ParamsE,"",@"SHT_CUDA_INFO"
	.sectionflags	@""
	.align	4


	//----- nvinfo : EIATTR_CUDA_API_VERSION
	.align		4
        /*0000*/ 	.byte	0x04, 0x37
        /*0002*/ 	.short	(.L_262 - .L_261)
.L_261:
        /*0004*/ 	.word	0x00000082


	//----- nvinfo : EIATTR_SW2861232_WAR
	.align		4
.L_262:
        /*0008*/ 	.byte	0x01, 0x35
	.zero		2


	//----- nvinfo : EIATTR_PARAM_CBANK
	.align		4
        /*000c*/ 	.byte	0x04, 0x0a
        /*000e*/ 	.short	(.L_264 - .L_263)
	.align		4
.L_263:
        /*0010*/ 	.word	index@(.nv.constant0._ZN7cutlass13device_kernelIN5flash19enable_sm80_to_sm89INS1_16FlashAttnFwdSm80INS1_25CollectiveMainloopFwdSm80ILi8ELi1ELb0EN4cute5tupleIJNS5_1CILi128EEENS7_ILi64EEENS7_ILi192EEEEEELi192ENS_6half_tEfNS_4arch4Sm80ELb0ELb0ELb1ELb1ELb0ELb1ELb1ELb1EEENS1_21CollectiveEpilogueFwdINS6_IJS8_SA_S9_EEENS6_IJNS7_ILi1EEESI_SI_EEESC_SE_Li256ELb1ELb1ELb1ELb0EEENS1_36VarlenDynamicPersistentTileSchedulerILi128ELi64ELi256ELi256ELb1ELb1ELb0ELb0ELb1ELb1EEEEEEEEEvNT_6ParamsE)
        /*0014*/ 	.short	0x0160
        /*0016*/ 	.short	0x0438


	//----- nvinfo : EIATTR_CBANK_PARAM_SIZE
	.align		4
.L_264:
        /*0018*/ 	.byte	0x03, 0x19
        /*001a*/ 	.short	0x0438


	//----- nvinfo : EIATTR_KPARAM_INFO
	.align		4
        /*001c*/ 	.byte	0x04, 0x17
        /*001e*/ 	.short	(.L_266 - .L_265)
.L_265:
        /*0020*/ 	.word	0x00000000
        /*0024*/ 	.short	0x0000
        /*0026*/ 	.short	0x0000
        /*0028*/ 	.byte	0x00, 0xf0, 0xe1, 0x10


	//----- nvinfo : EIATTR_MAXREG_COUNT
	.align		4
.L_266:
        /*002c*/ 	.byte	0x03, 0x1b
        /*002e*/ 	.short	0x00ff


	//----- nvinfo : EIATTR_NUM_BARRIERS
	.align		4
        /*0030*/ 	.byte	0x02, 0x4c
        /*0032*/ 	.byte	0x06
	.zero		1


	//----- nvinfo : EIATTR_ANNOTATIONS
	.align		4
        /*0034*/ 	.byte	0x04, 0x55
        /*0036*/ 	.short	(.L_268 - .L_267)


	//   ....[0]....
.L_267:
        /* <DEDUP_REMOVED lines=30> */
        /*020c*/ 	.byte	0x80, 0x71, 0x01, 0x00


	//----- nvinfo : EIATTR_MERCURY_ISA_VERSION
	.align		4
.L_268:
        /*0210*/ 	.byte	0x03, 0x5f
        /*0212*/ 	.short	0x0000


	//----- nvinfo : EIATTR_INT_WARP_WIDE_INSTR_OFFSETS
	.align		4
        /*0214*/ 	.byte	0x04, 0x31
        /*0216*/ 	.short	(.L_270 - .L_269)


	//   ....[0]....
.L_269:
        /*0218*/ 	.word	0x00013b70


	//   ....[1]....
        /*021c*/ 	.word	0x00013bf0


	//----- nvinfo : EIATTR_COOP_GROUP_MASK_REGIDS
	.align		4
.L_270:
        /*0220*/ 	.byte	0x04, 0x29
        /*0222*/ 	.short	(.L_272 - .L_271)


	//   ....[0]....
.L_271:
        /*0224*/ 	.word	0xffffffff


	//   ....[1]....
        /*0228*/ 	.word	0xffffffff


	//   ....[2]....
        /*022c*/ 	.word	0xffffffff


	//   ....[3]....
        /*0230*/ 	.word	0xffffffff


	//   ....[4]....
        /*0234*/ 	.word	0xffffffff


	//   ....[5]....
        /*0238*/ 	.word	0xffffffff


	//   ....[6]....
        /*023c*/ 	.word	0xffffffff


	//   ....[7]....
        /*0240*/ 	.word	0xffffffff


	//   ....[8]....
        /*0244*/ 	.word	0xffffffff


	//   ....[9]....
        /*0248*/ 	.word	0xffffffff


	//   ....[10]....
        /*024c*/ 	.word	0xffffffff


	//   ....[11]....
        /*0250*/ 	.word	0xffffffff


	//   ....[12]....
        /*0254*/ 	.word	0xffffffff


	//   ....[13]....
        /*0258*/ 	.word	0xffffffff


	//   ....[14]....
        /*025c*/ 	.word	0xffffffff


	//   ....[15]....
        /*0260*/ 	.word	0xffffffff


	//   ....[16]....
        /*0264*/ 	.word	0xffffffff


	//   ....[17]....
        /*0268*/ 	.word	0xffffffff


	//   ....[18]....
        /*026c*/ 	.word	0xffffffff


	//   ....[19]....
        /*0270*/ 	.word	0xffffffff


	//   ....[20]....
        /*0274*/ 	.word	0xffffffff


	//   ....[21]....
        /*0278*/ 	.word	0xffffffff


	//   ....[22]....
        /*027c*/ 	.word	0xffffffff


	//   ....[23]....
        /*0280*/ 	.word	0xffffffff


	//   ....[24]....
        /*0284*/ 	.word	0xffffffff


	//   ....[25]....
        /*0288*/ 	.word	0xffffffff


	//   ....[26]....
        /*028c*/ 	.word	0xffffffff


	//   ....[27]....
        /*0290*/ 	.word	0xffffffff


	//   ....[28]....
        /*0294*/ 	.word	0xffffffff


	//   ....[29]....
        /*0298*/ 	.word	0xffffffff


	//   ....[30]....
        /*029c*/ 	.word	0xffffffff


	//   ....[31]....
        /*02a0*/ 	.word	0xffffffff


	//   ....[32]....
        /*02a4*/ 	.word	0xffffffff


	//   ....[33]....
        /*02a8*/ 	.word	0xffffffff


	//   ....[34]....
        /*02ac*/ 	.word	0xffffffff


	//   ....[35]....
        /*02b0*/ 	.word	0xffffffff


	//   ....[36]....
        /*02b4*/ 	.word	0xffffffff


	//   ....[37]....
        /*02b8*/ 	.word	0xffffffff


	//   ....[38]....
        /*02bc*/ 	.word	0xffffffff


	//   ....[39]....
        /*02c0*/ 	.word	0xffffffff


	//   ....[40]....
        /*02c4*/ 	.word	0xffffffff


	//   ....[41]....
        /*02c8*/ 	.word	0xffffffff


	//   ....[42]....
        /*02cc*/ 	.word	0xffffffff


	//   ....[43]....
        /*02d0*/ 	.word	0xffffffff


	//   ....[44]....
        /*02d4*/ 	.word	0xffffffff


	//   ....[45]....
        /*02d8*/ 	.word	0xffffffff


	//   ....[46]....
        /*02dc*/ 	.word	0xffffffff


	//   ....[47]....
        /*02e0*/ 	.word	0xffffffff


	//   ....[48]....
        /*02e4*/ 	.word	0xffffffff


	//   ....[49]....
        /*02e8*/ 	.word	0xffffffff


	//   ....[50]....
        /*02ec*/ 	.word	0xffffffff


	//   ....[51]....
        /*02f0*/ 	.word	0xffffffff


	//   ....[52]....
        /*02f4*/ 	.word	0xffffffff


	//   ....[53]....
        /*02f8*/ 	.word	0xffffffff


	//   ....[54]....
        /*02fc*/ 	.word	0xffffffff


	//   ....[55]....
        /*0300*/ 	.word	0xffffffff


	//   ....[56]....
        /*0304*/ 	.word	0xffffffff


	//   ....[57]....
        /*0308*/ 	.word	0xffffffff


	//   ....[58]....
        /*030c*/ 	.word	0xffffffff


	//   ....[59]....
        /*0310*/ 	.word	0xffffffff


	//   ....[60]....
        /*0314*/ 	.word	0xffffffff


	//   ....[61]....
        /*0318*/ 	.word	0xffffffff


	//   ....[62]....
        /*031c*/ 	.word	0xffffffff


	//   ....[63]....
        /*0320*/ 	.word	0xffffffff


	//   ....[64]....
        /*0324*/ 	.word	0xffffffff


	//   ....[65]....
        /*0328*/ 	.word	0xffffffff


	//   ....[66]....
        /*032c*/ 	.word	0xffffffff


	//   ....[67]....
        /*0330*/ 	.word	0xffffffff


	//   ....[68]....
        /*0334*/ 	.word	0xffffffff


	//   ....[69]....
        /*0338*/ 	.word	0xffffffff


	//   ....[70]....
        /*033c*/ 	.word	0xffffffff


	//   ....[71]....
        /*0340*/ 	.word	0xffffffff


	//   ....[72]....
        /*0344*/ 	.word	0xffffffff


	//   ....[73]....
        /*0348*/ 	.word	0xffffffff


	//   ....[74]....
        /*034c*/ 	.word	0xffffffff


	//   ....[75]....
        /*0350*/ 	.word	0xffffffff


	//   ....[76]....
        /*0354*/ 	.word	0xffffffff


	//   ....[77]....
        /*0358*/ 	.word	0xffffffff


	//   ....[78]....
        /*035c*/ 	.word	0xffffffff


	//   ....[79]....
        /*0360*/ 	.word	0xffffffff


	//   ....[80]....
        /*0364*/ 	.word	0xffffffff


	//   ....[81]....
        /*0368*/ 	.word	0xffffffff


	//   ....[82]....
        /*036c*/ 	.word	0xffffffff


	//   ....[83]....
        /*0370*/ 	.word	0xffffffff


	//   ....[84]....
        /*0374*/ 	.word	0xffffffff


	//   ....[85]....
        /*0378*/ 	.word	0xffffffff


	//   ....[86]....
        /*037c*/ 	.word	0xffffffff


	//   ....[87]....
        /*0380*/ 	.word	0xffffffff


	//   ....[88]....
        /*0384*/ 	.word	0xffffffff


	//   ....[89]....
        /*0388*/ 	.word	0xffffffff


	//   ....[90]....
        /*038c*/ 	.word	0xffffffff


	//   ....[91]....
        /*0390*/ 	.word	0xffffffff


	//   ....[92]....
        /*0394*/ 	.word	0xffffffff


	//   ....[93]....
        /*0398*/ 	.word	0xffffffff


	//   ....[94]....
        /*039c*/ 	.word	0xffffffff


	//   ....[95]....
        /*03a0*/ 	.word	0xffffffff


	//   ....[96]....
        /*03a4*/ 	.word	0xffffffff


	//   ....[97]....
        /*03a8*/ 	.word	0xffffffff


	//   ....[98]....
        /*03ac*/ 	.word	0xffffffff


	//   ....[99]....
        /*03b0*/ 	.word	0xffffffff


	//   ....[100]....
        /*03b4*/ 	.word	0xffffffff


	//   ....[101]....
        /*03b8*/ 	.word	0xffffffff


	//   ....[102]....
        /*03bc*/ 	.word	0xffffffff


	//   ....[103]....
        /*03c0*/ 	.word	0xffffffff


	//   ....[104]....
        /*03c4*/ 	.word	0xffffffff


	//   ....[105]....
        /*03c8*/ 	.word	0xffffffff


	//   ....[106]....
        /*03cc*/ 	.word	0xffffffff


	//   ....[107]....
        /*03d0*/ 	.word	0xffffffff


	//   ....[108]....
        /*03d4*/ 	.word	0xffffffff


	//   ....[109]....
        /*03d8*/ 	.word	0xffffffff


	//   ....[110]....
        /*03dc*/ 	.word	0xffffffff


	//   ....[111]....
        /*03e0*/ 	.word	0xffffffff


	//   ....[112]....
        /*03e4*/ 	.word	0xffffffff


	//   ....[113]....
        /*03e8*/ 	.word	0xffffffff


	//   ....[114]....
        /*03ec*/ 	.word	0xffffffff


	//   ....[115]....
        /*03f0*/ 	.word	0xffffffff


	//   ....[116]....
        /*03f4*/ 	.word	0xffffffff


	//   ....[117]....
        /*03f8*/ 	.word	0xffffffff


	//   ....[118]....
        /*03fc*/ 	.word	0xffffffff


	//   ....[119]....
        /*0400*/ 	.word	0xffffffff


	//   ....[120]....
        /*0404*/ 	.word	0xffffffff


	//   ....[121]....
        /*0408*/ 	.word	0xffffffff


	//   ....[122]....
        /*040c*/ 	.word	0xffffffff


	//   ....[123]....
        /*0410*/ 	.word	0xffffffff


	//   ....[124]....
        /*0414*/ 	.word	0xffffffff


	//   ....[125]....
        /*0418*/ 	.word	0xffffffff


	//   ....[126]....
        /*041c*/ 	.word	0xffffffff


	//   ....[127]....
        /*0420*/ 	.word	0xffffffff


	//   ....[128]....
        /*0424*/ 	.word	0xffffffff


	//   ....[129]....
        /*0428*/ 	.word	0xffffffff


	//   ....[130]....
        /*042c*/ 	.word	0xffffffff


	//   ....[131]....
        /*0430*/ 	.word	0xffffffff


	//   ....[132]....
        /*0434*/ 	.word	0xffffffff


	//   ....[133]....
        /*0438*/ 	.word	0xffffffff


	//   ....[134]....
        /*043c*/ 	.word	0xffffffff


	//   ....[135]....
        /*0440*/ 	.word	0xffffffff


	//   ....[136]....
        /*0444*/ 	.word	0xffffffff


	//   ....[137]....
        /*0448*/ 	.word	0xffffffff


	//   ....[138]....
        /*044c*/ 	.word	0xffffffff


	//   ....[139]....
        /*0450*/ 	.word	0xffffffff


	//   ....[140]....
        /*0454*/ 	.word	0xffffffff


	//   ....[141]....
        /*0458*/ 	.word	0xffffffff


	//   ....[142]....
        /*045c*/ 	.word	0xffffffff


	//   ....[143]....
        /*0460*/ 	.word	0xffffffff


	//   ....[144]....
        /*0464*/ 	.word	0xffffffff


	//   ....[145]....
        /*0468*/ 	.word	0xffffffff


	//   ....[146]....
        /*046c*/ 	.word	0xffffffff


	//----- nvinfo : EIATTR_COOP_GROUP_INSTR_OFFSETS
	.align		4
.L_272:
        /*0470*/ 	.byte	0x04, 0x28
        /*0472*/ 	.short	(.L_274 - .L_273)


	//   ....[0]....
.L_273:
        /*0474*/ 	.word	0x00000050


	//   ....[1]....
        /*0478*/ 	.word	0x000001f0


	//   ....[2]....
        /*047c*/ 	.word	0x00000220


	//   ....[3]....
        /*0480*/ 	.word	0x00000250


	//   ....[4]....
        /*0484*/ 	.word	0x00000280


	//   ....[5]....
        /*0488*/ 	.word	0x000002b0


	//   ....[6]....
        /*048c*/ 	.word	0x000002e0


	//   ....[7]....
        /*0490*/ 	.word	0x00000450


	//   ....[8]....
        /*0494*/ 	.word	0x00000490


	//   ....[9]....
        /*0498*/ 	.word	0x000004c0


	//   ....[10]....
        /*049c*/ 	.word	0x000004f0


	//   ....[11]....
        /*04a0*/ 	.word	0x00000520


	//   ....[12]....
        /*04a4*/ 	.word	0x00000550


	//   ....[13]....
        /*04a8*/ 	.word	0x000005e0


	//   ....[14]....
        /*04ac*/ 	.word	0x00000610


	//   ....[15]....
        /*04b0*/ 	.word	0x00000630


	//   ....[16]....
        /*04b4*/ 	.word	0x00000690


	//   ....[17]....
        /*04b8*/ 	.word	0x00007a20


	//   ....[18]....
        /*04bc*/ 	.word	0x00007a40


	//   ....[19]....
        /*04c0*/ 	.word	0x00007b90


	//   ....[20]....
        /*04c4*/ 	.word	0x00007ba0


	//   ....[21]....
        /*04c8*/ 	.word	0x00007cd0


	//   ....[22]....
        /*04cc*/ 	.word	0x00007cf0


	//   ....[23]....
        /*04d0*/ 	.word	0x00007e20


	//   ....[24]....
        /*04d4*/ 	.word	0x00007e30


	//   ....[25]....
        /*04d8*/ 	.word	0x00008310


	//   ....[26]....
        /*04dc*/ 	.word	0x00008350


	//   ....[27]....
        /*04e0*/ 	.word	0x00008390


	//   ....[28]....
        /*04e4*/ 	.word	0x000083d0


	//   ....[29]....
        /*04e8*/ 	.word	0x0000adc0


	//   ....[30]....
        /*04ec*/ 	.word	0x0000ae00


	//   ....[31]....
        /*04f0*/ 	.word	0x0000ae40


	//   ....[32]....
        /*04f4*/ 	.word	0x0000ae80


	//   ....[33]....
        /*04f8*/ 	.word	0x0000f2b0


	//   ....[34]....
        /*04fc*/ 	.word	0x0000f340


	//   ....[35]....
        /*0500*/ 	.word	0x0000f360


	//   ....[36]....
        /*0504*/ 	.word	0x0000f380


	//   ....[37]....
        /*0508*/ 	.word	0x00011940


	//   ....[38]....
        /*050c*/ 	.word	0x00011960


	//   ....[39]....
        /*0510*/ 	.word	0x00011980


	//   ....[40]....
        /*0514*/ 	.word	0x000119a0


	//   ....[41]....
        /*0518*/ 	.word	0x00013360


	//   ....[42]....
        /*051c*/ 	.word	0x00013370


	//   ....[43]....
        /*0520*/ 	.word	0x000133a0


	//   ....[44]....
        /*0524*/ 	.word	0x000133b0


	//   ....[45]....
        /*0528*/ 	.word	0x00014900


	//   ....[46]....
        /*052c*/ 	.word	0x00014910


	//   ....[47]....
        /*0530*/ 	.word	0x00014930


	//   ....[48]....
        /*0534*/ 	.word	0x00014950


	//   ....[49]....
        /*0538*/ 	.word	0x00014d20


	//   ....[50]....
        /*053c*/ 	.word	0x00014d40


	//   ....[51]....
        /*0540*/ 	.word	0x00014e90


	//   ....[52]....
        /*0544*/ 	.word	0x00014ea0


	//   ....[53]....
        /*0548*/ 	.word	0x00014fd0


	//   ....[54]....
        /*054c*/ 	.word	0x00014ff0


	//   ....[55]....
        /*0550*/ 	.word	0x00015120


	//   ....[56]....
        /*0554*/ 	.word	0x00015130


	//   ....[57]....
        /*0558*/ 	.word	0x00015460


	//   ....[58]....
        /*055c*/ 	.word	0x00015480


	//   ....[59]....
        /*0560*/ 	.word	0x00015e60


	//   ....[60]....
        /*0564*/ 	.word	0x00015e70


	//   ....[61]....
        /*0568*/ 	.word	0x00016c50


	//   ....[62]....
        /*056c*/ 	.word	0x00016c70


	//   ....[63]....
        /*0570*/ 	.word	0x00016dd0


	//   ....[64]....
        /*0574*/ 	.word	0x00016de0


	//   ....[65]....
        /*0578*/ 	.word	0x00016f10


	//   ....[66]....
        /*057c*/ 	.word	0x00016f30


	//   ....[67]....
        /*0580*/ 	.word	0x00017060


	//   ....[68]....
        /*0584*/ 	.word	0x00017070


	//   ....[69]....
        /*0588*/ 	.word	0x00017240


	//   ....[70]....
        /*058c*/ 	.word	0x00017260


	//   ....[71]....
        /*0590*/ 	.word	0x00017380


	//   ....[72]....
        /*0594*/ 	.word	0x000173c0


	//   ....[73]....
        /*0598*/ 	.word	0x000173f0


	//   ....[74]....
        /*059c*/ 	.word	0x00017420


	//   ....[75]....
        /*05a0*/ 	.word	0x00017450


	//   ....[76]....
        /*05a4*/ 	.word	0x00017480


	//   ....[77]....
        /*05a8*/ 	.word	0x000175d0


	//   ....[78]....
        /*05ac*/ 	.word	0x00017610


	//   ....[79]....
        /*05b0*/ 	.word	0x00017640


	//   ....[80]....
        /*05b4*/ 	.word	0x00017670


	//   ....[81]....
        /*05b8*/ 	.word	0x000176a0


	//   ....[82]....
        /*05bc*/ 	.word	0x000176d0


	//   ....[83]....
        /*05c0*/ 	.word	0x00017760


	//   ....[84]....
        /*05c4*/ 	.word	0x00017790


	//   ....[85]....
        /*05c8*/ 	.word	0x000177a0


	//   ....[86]....
        /*05cc*/ 	.word	0x00017800


	//   ....[87]....
        /*05d0*/ 	.word	0x00017d30


	//   ....[88]....
        /*05d4*/ 	.word	0x00017d90


	//   ....[89]....
        /*05d8*/ 	.word	0x00017df0


	//   ....[90]....
        /*05dc*/ 	.word	0x00017e50


	//   ....[91]....
        /*05e0*/ 	.word	0x00017eb0


	//   ....[92]....
        /*05e4*/ 	.word	0x00017f20


	//   ....[93]....
        /*05e8*/ 	.word	0x00017f60


	//   ....[94]....
        /*05ec*/ 	.word	0x00017fd0


	//   ....[95]....
        /*05f0*/ 	.word	0x00018040


	//   ....[96]....
        /*05f4*/ 	.word	0x000180a0


	//   ....[97]....
        /*05f8*/ 	.word	0x00018110


	//   ....[98]....
        /*05fc*/ 	.word	0x00018180


	//   ....[99]....
        /*0600*/ 	.word	0x000181e0


	//   ....[100]....
        /*0604*/ 	.word	0x00018240


	//   ....[101]....
        /*0608*/ 	.word	0x000182a0


	//   ....[102]....
        /*060c*/ 	.word	0x00018310


	//   ....[103]....
        /*0610*/ 	.word	0x00018370


	//   ....[104]....
        /*0614*/ 	.word	0x000183d0


	//   ....[105]....
        /*0618*/ 	.word	0x00018440


	//   ....[106]....
        /*061c*/ 	.word	0x00018490


	//   ....[107]....
        /*0620*/ 	.word	0x000184e0


	//   ....[108]....
        /*0624*/ 	.word	0x00018530


	//   ....[109]....
        /*0628*/ 	.word	0x000185a0


	//   ....[110]....
        /*062c*/ 	.word	0x00018610


	//   ....[111]....
        /*0630*/ 	.word	0x00018670


	//   ....[112]....
        /*0634*/ 	.word	0x000186d0


	//   ....[113]....
        /*0638*/ 	.word	0x00018730


	//   ....[114]....
        /*063c*/ 	.word	0x000187a0


	//   ....[115]....
        /*0640*/ 	.word	0x00018800


	//   ....[116]....
        /*0644*/ 	.word	0x00018860


	//   ....[117]....
        /*0648*/ 	.word	0x000188c0


	//   ....[118]....
        /*064c*/ 	.word	0x00018930


	//   ....[119]....
        /*0650*/ 	.word	0x00018990


	//   ....[120]....
        /*0654*/ 	.word	0x000189f0


	//   ....[121]....
        /*0658*/ 	.word	0x00018a50


	//   ....[122]....
        /*065c*/ 	.word	0x00018ac0


	//   ....[123]....
        /*0660*/ 	.word	0x00018b20


	//   ....[124]....
        /*0664*/ 	.word	0x00018b80


	//   ....[125]....
        /*0668*/ 	.word	0x00018be0


	//   ....[126]....
        /*066c*/ 	.word	0x00018c50


	//   ....[127]....
        /*0670*/ 	.word	0x00018cb0


	//   ....[128]....
        /*0674*/ 	.word	0x00018d10


	//   ....[129]....
        /*0678*/ 	.word	0x00018d70


	//   ....[130]....
        /*067c*/ 	.word	0x00018de0


	//   ....[131]....
        /*0680*/ 	.word	0x00018e40


	//   ....[132]....
        /*0684*/ 	.word	0x00018e90


	//   ....[133]....
        /*0688*/ 	.word	0x00018ef0


	//   ....[134]....
        /*068c*/ 	.word	0x00018f50


	//   ....[135]....
        /*0690*/ 	.word	0x00018fb0


	//   ....[136]....
        /*0694*/ 	.word	0x00019020


	//   ....[137]....
        /*0698*/ 	.word	0x00019060


	//   ....[138]....
        /*069c*/ 	.word	0x000190b0


	//   ....[139]....
        /*06a0*/ 	.word	0x00019100


	//   ....[140]....
        /*06a4*/ 	.word	0x00019160


	//   ....[141]....
        /*06a8*/ 	.word	0x000191c0


	//   ....[142]....
        /*06ac*/ 	.word	0x00019230


	//   ....[143]....
        /*06b0*/ 	.word	0x00019270


	//   ....[144]....
        /*06b4*/ 	.word	0x000192e0


	//   ....[145]....
        /*06b8*/ 	.word	0x00019340


	//   ....[146]....
        /*06bc*/ 	.word	0x000193a0


	//----- nvinfo : EIATTR_EXIT_INSTR_OFFSETS
	.align		4
.L_274:
        /*06c0*/ 	.byte	0x04, 0x1c
        /*06c2*/ 	.short	(.L_276 - .L_275)


	//   ....[0]....
.L_275:
        /*06c4*/ 	.word	0x00000b50


	//   ....[1]....
        /*06c8*/ 	.word	0x00017cf0


	//----- nvinfo : EIATTR_MAX_THREADS
	.align		4
.L_276:
        /*06cc*/ 	.byte	0x04, 0x05
        /*06ce*/ 	.short	(.L_278 - .L_277)
.L_277:
        /*06d0*/ 	.word	0x00000100
        /*06d4*/ 	.word	0x00000001
        /*06d8*/ 	.word	0x00000001


	//----- nvinfo : EIATTR_CRS_STACK_SIZE
	.align		4
.L_278:
        /*06dc*/ 	.byte	0x04, 0x1e
        /*06de*/ 	.short	(.L_280 - .L_279)
.L_279:
        /*06e0*/ 	.word	0x00000000
.L_280:


//--------------------- .nv.info._ZN7cutlass13device_kernelIN5flash19enable_sm80_to_sm89INS1_16FlashAttnFwdSm80INS1_25CollectiveMainloopFwdSm80ILi8ELi1ELb0EN4cute5tupleIJNS5_1CILi128EEENS7_ILi64EEENS7_ILi192EEEEEELi192ENS_6half_tEfNS_4arch4Sm80ELb0ELb1ELb1ELb0ELb0ELb0ELb1ELb1EEENS1_21CollectiveEpilogueFwdINS6_IJS8_SA_S9_EEENS6_IJNS7_ILi1EEESI_SI_EEESC_SE_Li256ELb0ELb1ELb1ELb0EEENS1_19SingleTileSchedulerILb0ELb1ELb1ELi128EEEEEEEEEvNT_6ParamsE --------------------------
	.section	.nv.info._ZN7cutlass13device_kernelIN5flash19enable_sm80_to_sm89INS1_16FlashAttnFwdSm80INS1_25CollectiveMainloopFwdSm80ILi8ELi1ELb0EN4cute5tupleIJNS5_1CILi128EEENS7_ILi64EEENS7_ILi192EEEEEELi192ENS_6half_tEfNS_4arch4Sm80ELb0ELb1ELb1ELb0ELb0ELb0ELb1ELb1EEENS1_21CollectiveEpilogueFwdINS6_IJS8_SA_S9_EEENS6_IJNS7_ILi1EEESI_SI_EEESC_SE_Li256ELb0ELb1ELb1ELb0EEENS1_19SingleTileSchedulerILb0ELb1ELb1ELi128EEEEEEEEEvNT_6ParamsE,"",@"SHT_CUDA_INFO"
	.sectionflags	@""
	.align	4


	//----- nvinfo : EIATTR_CUDA_API_VERSION
	.align		4
        /*0000*/ 	.byte	0x04, 0x37
        /*0002*/ 	.short	(.L_282 - .L_281)
.L_281:
        /*0004*/ 	.word	0x00000082


	//----- nvinfo : EIATTR_SW2861232_WAR
	.align		4
.L_282:
        /*0008*/ 	.byte	0x01, 0x35
	.zero		2


	//----- nvinfo : EIATTR_PARAM_CBANK
	.align		4
        /*000c*/ 	.byte	0x04, 0x0a
        /*000e*/ 	.short	(.L_284 - .L_283)
	.align		4
.L_283:
        /*0010*/ 	.word	index@(.nv.constant0._ZN7cutlass13device_kernelIN5flash19enable_sm80_to_sm89INS1_16FlashAttnFwdSm80INS1_25CollectiveMainloopFwdSm80ILi8ELi1ELb0EN4cute5tupleIJNS5_1CILi128EEENS7_ILi64EEENS7_ILi192EEEEEELi192ENS_6half_tEfNS_4arch4Sm80ELb0ELb1ELb1ELb0ELb0ELb0ELb1ELb1EEENS1_21CollectiveEpilogueFwdINS6_IJS8_SA_S9_EEENS6_IJNS7_ILi1EEESI_SI_EEESC_SE_Li256ELb0ELb1ELb1ELb0EEENS1_19SingleTileSchedulerILb0ELb1ELb1ELi128EEEEEEEEEvNT_6ParamsE)
        /*0014*/ 	.short	0x0160
        /*0016*/ 	.short	0x0418


	//----- nvinfo : EIATTR_CBANK_PARAM_SIZE
	.align		4
.L_284:
        /*0018*/ 	.byte	0x03, 0x19
        /*001a*/ 	.short	0x0418


	//----- nvinfo : EIATTR_KPARAM_INFO
	.align		4
        /*001c*/ 	.byte	0x04, 0x17
        /*001e*/ 	.short	(.L_286 - .L_285)
.L_285:
        /*0020*/ 	.word	0x00000000
        /*0024*/ 	.short	0x0000
        /*0026*/ 	.short	0x0000
        /*0028*/ 	.byte	0x00, 0xf0, 0x61, 0x10


	//----- nvinfo : EIATTR_MAXREG_COUNT
	.align		4
.L_286:
        /*002c*/ 	.byte	0x03, 0x1b
        /*002e*/ 	.short	0x00ff


	//----- nvinfo : EIATTR_NUM_BARRIERS
	.align		4
        /*0030*/ 	.byte	0x02, 0x4c
        /*0032*/ 	.byte	0x02
	.zero		1


	//----- nvinfo : EIATTR_MERCURY_ISA_VERSION
	.align		4
        /*0034*/ 	.byte	0x03, 0x5f
        /*0036*/ 	.short	0x0000


	//----- nvinfo : EIATTR_COOP_GROUP_MASK_REGIDS
	.align		4
        /*0038*/ 	.byte	0x04, 0x29
        /*003a*/ 	.short	(.L_288 - .L_287)


	//   ....[0]....
.L_287:
        /*003c*/ 	.word	0xffffffff


	//   ....[1]....
        /*0040*/ 	.word	0xffffffff


	//   ....[2]....
        /*0044*/ 	.word	0xffffffff


	//   ....[3]....
        /*0048*/ 	.word	0xffffffff


	//   ....[4]....
        /*004c*/ 	.word	0xffffffff


	//   ....[5]....
        /*0050*/ 	.word	0xffffffff


	//   ....[6]....
        /*0054*/ 	.word	0xffffffff


	//   ....[7]....
        /*0058*/ 	.word	0xffffffff


	//   ....[8]....
        /*005c*/ 	.word	0xffffffff


	//   ....[9]....
        /*0060*/ 	.word	0xffffffff


	//   ....[10]....
        /*0064*/ 	.word	0xffffffff


	//   ....[11]....
        /*0068*/ 	.word	0xffffffff


	//   ....[12]....
        /*006c*/ 	.word	0xffffffff


	//   ....[13]....
        /*0070*/ 	.word	0xffffffff


	//   ....[14]....
        /*0074*/ 	.word	0xffffffff


	//   ....[15]....
        /*0078*/ 	.word	0xffffffff


	//   ....[16]....
        /*007c*/ 	.word	0xffffffff


	//   ....[17]....
        /*0080*/ 	.word	0xffffffff


	//   ....[18]....
        /*0084*/ 	.word	0xffffffff


	//   ....[19]....
        /*0088*/ 	.word	0xffffffff


	//   ....[20]....
        /*008c*/ 	.word	0xffffffff


	//   ....[21]....
        /*0090*/ 	.word	0xffffffff


	//   ....[22]....
        /*0094*/ 	.word	0xffffffff


	//   ....[23]....
        /*0098*/ 	.word	0xffffffff


	//   ....[24]....
        /*009c*/ 	.word	0xffffffff


	//   ....[25]....
        /*00a0*/ 	.word	0xffffffff


	//   ....[26]....
        /*00a4*/ 	.word	0xffffffff


	//   ....[27]....
        /*00a8*/ 	.word	0xffffffff


	//   ....[28]....
        /*00ac*/ 	.word	0xffffffff


	//   ....[29]....
        /*00b0*/ 	.word	0xffffffff


	//   ....[30]....
        /*00b4*/ 	.word	0xffffffff


	//   ....[31]....
        /*00b8*/ 	.word	0xffffffff


	//   ....[32]....
        /*00bc*/ 	.word	0xffffffff


	//   ....[33]....
        /*00c0*/ 	.word	0xffffffff


	//   ....[34]....
        /*00c4*/ 	.word	0xffffffff


	//   ....[35]....
        /*00c8*/ 	.word	0xffffffff


	//   ....[36]....
        /*00cc*/ 	.word	0xffffffff


	//   ....[37]....
        /*00d0*/ 	.word	0xffffffff


	//   ....[38]....
        /*00d4*/ 	.word	0xffffffff


	//   ....[39]....
        /*00d8*/ 	.word	0xffffffff


	//   ....[40]....
        /*00dc*/ 	.word	0xffffffff


	//   ....[41]....
        /*00e0*/ 	.word	0xffffffff


	//   ....[42]....
        /*00e4*/ 	.word	0xffffffff


	//----- nvinfo : EIATTR_COOP_GROUP_INSTR_OFFSETS
	.align		4
.L_288:
        /*00e8*/ 	.byte	0x04, 0x28
        /*00ea*/ 	.short	(.L_290 - .L_289)


	//   ....[0]....
.L_289:
        /*00ec*/ 	.word	0x00000050


	//   ....[1]....
        /*00f0*/ 	.word	0x00001360


	//   ....[2]....
        /*00f4*/ 	.word	0x00001450


	//   ....[3]....
        /*00f8*/ 	.word	0x00001710


	//   ....[4]....
        /*00fc*/ 	.word	0x00001740


	//   ....[5]....
        /*0100*/ 	.word	0x00001880


	//   ....[6]....
        /*0104*/ 	.word	0x000018b0


	//   ....[7]....
        /*0108*/ 	.word	0x000019e0


	//   ....[8]....
        /*010c*/ 	.word	0x00001a20


	//   ....[9]....
        /*0110*/ 	.word	0x00003030


	//   ....[10]....
        /*0114*/ 	.word	0x00003410


	//   ....[11]....
        /*0118*/ 	.word	0x00004000


	//   ....[12]....
        /*011c*/ 	.word	0x00004160


	//   ....[13]....
        /*0120*/ 	.word	0x00004170


	//   ....[14]....
        /*0124*/ 	.word	0x000041c0


	//   ....[15]....
        /*0128*/ 	.word	0x00006690


	//   ....[16]....
        /*012c*/ 	.word	0x00006a50


	//   ....[17]....
        /*0130*/ 	.word	0x000072a0


	//   ....[18]....
        /*0134*/ 	.word	0x00007470


	//   ....[19]....
        /*0138*/ 	.word	0x000074c0


	//   ....[20]....
        /*013c*/ 	.word	0x00007550


	//   ....[21]....
        /*0140*/ 	.word	0x0000a2f0


	//   ....[22]....
        /*0144*/ 	.word	0x0000a310


	//   ....[23]....
        /*0148*/ 	.word	0x0000a330


	//   ....[24]....
        /*014c*/ 	.word	0x0000a350


	//   ....[25]....
        /*0150*/ 	.word	0x0000d110


	//   ....[26]....
        /*0154*/ 	.word	0x0000d4a0


	//   ....[27]....
        /*0158*/ 	.word	0x0000dc20


	//   ....[28]....
        /*015c*/ 	.word	0x0000de00


	//   ....[29]....
        /*0160*/ 	.word	0x0000de40


	//   ....[30]....
        /*0164*/ 	.word	0x0000dec0


	//   ....[31]....
        /*0168*/ 	.word	0x0000f590


	//   ....[32]....
        /*016c*/ 	.word	0x0000f5c0


	//   ....[33]....
        /*0170*/ 	.word	0x0000f600


	//   ....[34]....
        /*0174*/ 	.word	0x0000f610


	//   ....[35]....
        /*0178*/ 	.word	0x00010320


	//   ....[36]....
        /*017c*/ 	.word	0x00010360


	//   ....[37]....
        /*0180*/ 	.word	0x00010380


	//   ....[38]....
        /*0184*/ 	.word	0x000103b0


	//   ....[39]....
        /*0188*/ 	.word	0x00010420


	//   ....[40]....
        /*018c*/ 	.word	0x00010490


	//   ....[41]....
        /*0190*/ 	.word	0x00010da0


	//   ....[42]....
        /*0194*/ 	.word	0x00010db0


	//----- nvinfo : EIATTR_EXIT_INSTR_OFFSETS
	.align		4
.L_290:
        /*0198*/ 	.byte	0x04, 0x1c
        /*019a*/ 	.short	(.L_292 - .L_291)


	//   ....[0]....
.L_291:
        /*019c*/ 	.word	0x000001b0


	//   ....[1]....
        /*01a0*/ 	.word	0x00010dc0


	//   ....[2]....
        /*01a4*/ 	.word	0x00011660


	//   ....[3]....
        /*01a8*/ 	.word	0x000116b0


	//   ....[4]....
        /*01ac*/ 	.word	0x000116e0


	//   ....[5]....
        /*01b0*/ 	.word	0x00011740


	//   ....[6]....
        /*01b4*/ 	.word	0x000119d0


	//----- nvinfo : EIATTR_CTAIDZ_USED
	.align		4
.L_292:
        /*01b8*/ 	.byte	0x01, 0x04
	.zero		2


	//----- nvinfo : EIATTR_MAX_THREADS
	.align		4
        /*01bc*/ 	.byte	0x04, 0x05
        /*01be*/ 	.short	(.L_294 - .L_293)
.L_293:
        /*01c0*/ 	.word	0x00000100
        /*01c4*/ 	.word	0x00000001
        /*01c8*/ 	.word	0x00000001


	//----- nvinfo : EIATTR_CRS_STACK_SIZE
	.align		4
.L_294:
        /*01cc*/ 	.byte	0x04, 0x1e
        /*01ce*/ 	.short	(.L_296 - .L_295)
.L_295:
        /*01d0*/ 	.word	0x00000000
.L_296:


//--------------------- .nv.info._ZN7cutlass13device_kernelIN5flash19enable_sm80_to_sm89INS1_16FlashAttnFwdSm80INS1_25CollectiveMainloopFwdSm80ILi8ELi1ELb0EN4cute5tupleIJNS5_1CILi128EEENS7_ILi64EEENS7_ILi192EEEEEELi192ENS_6half_tEfNS_4arch4Sm80ELb0ELb1ELb1ELb1ELb0ELb0ELb1ELb1EEENS1_21CollectiveEpilogueFwdINS6_IJS8_SA_S9_EEENS6_IJNS7_ILi1EEESI_SI_EEESC_SE_Li256ELb1ELb1ELb1ELb0EEENS1_36VarlenDynamicPersistentTileSchedulerILi128ELi64ELi256ELi256ELb1ELb1ELb0ELb1ELb0ELb1EEEEEEEEEvNT_6ParamsE --------------------------
	.section	.nv.info._ZN7cutlass13device_kernelIN5flash19enable_sm80_to_sm89INS1_16FlashAttnFwdSm80INS1_25CollectiveMainloopFwdSm80ILi8ELi1ELb0EN4cute5tupleIJNS5_1CILi128EEENS7_ILi64EEENS7_ILi192EEEEEELi192ENS_6half_tEfNS_4arch4Sm80ELb0ELb1ELb1ELb1ELb0ELb0ELb1ELb1EEENS1_21CollectiveEpilogueFwdINS6_IJS8_SA_S9_EEENS6_IJNS7_ILi1EEESI_SI_EEESC_SE_Li256ELb1ELb1ELb1ELb0EEENS1_36VarlenDynamicPersistentTileSchedulerILi128ELi64ELi256ELi256ELb1ELb1ELb0ELb1ELb0ELb1EEEEEEEEEvNT_6ParamsE,"",@"SHT_CUDA_INFO"
	.sectionflags	@""
	.align	4


	//----- nvinfo : EIATTR_CUDA_API_VERSION
	.align		4
        /*0000*/ 	.byte	0x04, 0x37
        /*0002*/ 	.short	(.L_298 - .L_297)
.L_297:
        /*0004*/ 	.word	0x00000082


	//----- nvinfo : EIATTR_SW2861232_WAR
	.align		4
.L_298:
        /*0008*/ 	.byte	0x01, 0x35
	.zero		2


	//----- nvinfo : EIATTR_PARAM_CBANK
	.align		4
        /*000c*/ 	.byte	0x04, 0x0a
        /*000e*/ 	.short	(.L_300 - .L_299)
	.align		4
.L_299:
        /*0010*/ 	.word	index@(.nv.constant0._ZN7cutlass13device_kernelIN5flash19enable_sm80_to_sm89INS1_16FlashAttnFwdSm80INS1_25CollectiveMainloopFwdSm80ILi8ELi1ELb0EN4cute5tupleIJNS5_1CILi128EEENS7_ILi64EEENS7_ILi192EEEEEELi192ENS_6half_tEfNS_4arch4Sm80ELb0ELb1ELb1ELb1ELb0ELb0ELb1ELb1EEENS1_21CollectiveEpilogueFwdINS6_IJS8_SA_S9_EEENS6_IJNS7_ILi1EEESI_SI_EEESC_SE_Li256ELb1ELb1ELb1ELb0EEENS1_36VarlenDynamicPersistentTileSchedulerILi128ELi64ELi256ELi256ELb1ELb1ELb0ELb1ELb0ELb1EEEEEEEEEvNT_6ParamsE)
        /*0014*/ 	.short	0x0160
        /*0016*/ 	.short	0x0438


	//----- nvinfo : EIATTR_CBANK_PARAM_SIZE
	.align		4
.L_300:
        /*0018*/ 	.byte	0x03, 0x19
        /*001a*/ 	.short	0x0438


	//----- nvinfo : EIATTR_KPARAM_INFO
	.align		4
        /*001c*/ 	.byte	0x04, 0x17
        /*001e*/ 	.short	(.L_302 - .L_301)
.L_301:
        /*0020*/ 	.word	0x00000000
        /*0024*/ 	.short	0x0000
        /*0026*/ 	.short	0x0000
        /*0028*/ 	.byte	0x00, 0xf0, 0xe1, 0x10


	//----- nvinfo : EIATTR_MAXREG_COUNT
	.align		4
.L_302:
        /*002c*/ 	.byte	0x03, 0x1b
        /*002e*/ 	.short	0x00ff


	//----- nvinfo : EIATTR_NUM_BARRIERS
	.align		4
        /*0030*/ 	.byte	0x02, 0x4c
        /*0032*/ 	.byte	0x06
	.zero		1


	//----- nvinfo : EIATTR_ANNOTATIONS
	.align		4
        /*0034*/ 	.byte	0x04, 0x55
        /*0036*/ 	.short	(.L_304 - .L_303)


	//   ....[0]....
.L_303:
        /* <DEDUP_REMOVED lines=31> */


	//----- nvinfo : EIATTR_MERCURY_ISA_VERSION
	.align		4
.L_304:
        /*0210*/ 	.byte	0x03, 0x5f
        /*0212*/ 	.short	0x0000


	//----- nvinfo : EIATTR_INT_WARP_WIDE_INSTR_OFFSETS
	.align		4
        /*0214*/ 	.byte	0x04, 0x31
        /*0216*/ 	.short	(.L_306 - .L_305)


	//   ....[0]....
.L_305:
        /*0218*/ 	.word	0x00010ec0


	//   ....[1]....
        /*021c*/ 	.word	0x00010f40


	//----- nvinfo : EIATTR_COOP_GROUP_MASK_REGIDS
	.align		4
.L_306:
        /*0220*/ 	.byte	0x04, 0x29
        /*0222*/ 	.short	(.L_308 - .L_307)


	//   ....[0]....
.L_307:
        /*0224*/ 	.word	0xffffffff


	//   ....[1]....
        /*0228*/ 	.word	0xffffffff


	//   ....[2]....
        /*022c*/ 	.word	0xffffffff


	//   ....[3]....
        /*0230*/ 	.word	0xffffffff


	//   ....[4]....
        /*0234*/ 	.word	0xffffffff


	//   ....[5]....
        /*0238*/ 	.word	0xffffffff


	//   ....[6]....
        /*023c*/ 	.word	0xffffffff


	//   ....[7]....
        /*0240*/ 	.word	0xffffffff


	//   ....[8]....
        /*0244*/ 	.word	0xffffffff


	//   ....[9]....
        /*0248*/ 	.word	0xffffffff


	//   ....[10]....
        /*024c*/ 	.word	0xffffffff


	//   ....[11]....
        /*0250*/ 	.word	0xffffffff


	//   ....[12]....
        /*0254*/ 	.word	0xffffffff


	//   ....[13]....
        /*0258*/ 	.word	0xffffffff


	//   ....[14]....
        /*025c*/ 	.word	0xffffffff


	//   ....[15]....
        /*0260*/ 	.word	0xffffffff


	//   ....[16]....
        /*0264*/ 	.word	0xffffffff


	//   ....[17]....
        /*0268*/ 	.word	0xffffffff


	//   ....[18]....
        /*026c*/ 	.word	0xffffffff


	//   ....[19]....
        /*0270*/ 	.word	0xffffffff


	//   ....[20]....
        /*0274*/ 	.word	0xffffffff


	//   ....[21]....
        /*0278*/ 	.word	0xffffffff


	//   ....[22]....
        /*027c*/ 	.word	0xffffffff


	//   ....[23]....
        /*0280*/ 	.word	0xffffffff


	//   ....[24]....
        /*0284*/ 	.word	0xffffffff


	//   ....[25]....
        /*0288*/ 	.word	0xffffffff


	//   ....[26]....
        /*028c*/ 	.word	0xffffffff


	//   ....[27]....
        /*0290*/ 	.word	0xffffffff


	//   ....[28]....
        /*0294*/ 	.word	0xffffffff


	//   ....[29]....
        /*0298*/ 	.word	0xffffffff


	//   ....[30]....
        /*029c*/ 	.word	0xffffffff


	//   ....[31]....
        /*02a0*/ 	.word	0xffffffff


	//   ....[32]....
        /*02a4*/ 	.word	0xffffffff


	//   ....[33]....
        /*02a8*/ 	.word	0xffffffff


	//   ....[34]....
        /*02ac*/ 	.word	0xffffffff


	//   ....[35]....
        /*02b0*/ 	.word	0xffffffff


	//   ....[36]....
        /*02b4*/ 	.word	0xffffffff


	//   ....[37]....
        /*02b8*/ 	.word	0xffffffff


	//   ....[38]....
        /*02bc*/ 	.word	0xffffffff


	//   ....[39]....
        /*02c0*/ 	.word	0xffffffff


	//   ....[40]....
        /*02c4*/ 	.word	0xffffffff


	//   ....[41]....
        /*02c8*/ 	.word	0xffffffff


	//   ....[42]....
        /*02cc*/ 	.word	0xffffffff


	//   ....[43]....
        /*02d0*/ 	.word	0xffffffff


	//   ....[44]....
        /*02d4*/ 	.word	0xffffffff


	//   ....[45]....
        /*02d8*/ 	.word	0xffffffff


	//   ....[46]....
        /*02dc*/ 	.word	0xffffffff


	//   ....[47]....
        /*02e0*/ 	.word	0xffffffff


	//   ....[48]....
        /*02e4*/ 	.word	0xffffffff


	//   ....[49]....
        /*02e8*/ 	.word	0xffffffff


	//   ....[50]....
        /*02ec*/ 	.word	0xffffffff


	//   ....[51]....
        /*02f0*/ 	.word	0xffffffff


	//   ....[52]....
        /*02f4*/ 	.word	0xffffffff


	//   ....[53]....
        /*02f8*/ 	.word	0xffffffff


	//   ....[54]....
        /*02fc*/ 	.word	0xffffffff


	//   ....[55]....
        /*0300*/ 	.word	0xffffffff


	//   ....[56]....
        /*0304*/ 	.word	0xffffffff


	//   ....[57]....
        /*0308*/ 	.word	0xffffffff


	//   ....[58]....
        /*030c*/ 	.word	0xffffffff


	//   ....[59]....
        /*0310*/ 	.word	0xffffffff


	//   ....[60]....
        /*0314*/ 	.word	0xffffffff


	//   ....[61]....
        /*0318*/ 	.word	0xffffffff


	//   ....[62]....
        /*031c*/ 	.word	0xffffffff


	//   ....[63]....
        /*0320*/ 	.word	0xffffffff


	//   ....[64]....
        /*0324*/ 	.word	0xffffffff


	//   ....[65]....
        /*0328*/ 	.word	0xffffffff


	//   ....[66]....
        /*032c*/ 	.word	0xffffffff


	//   ....[67]....
        /*0330*/ 	.word	0xffffffff


	//   ....[68]....
        /*0334*/ 	.word	0xffffffff


	//   ....[69]....
        /*0338*/ 	.word	0xffffffff


	//   ....[70]....
        /*033c*/ 	.word	0xffffffff


	//   ....[71]....
        /*0340*/ 	.word	0xffffffff


	//   ....[72]....
        /*0344*/ 	.word	0xffffffff


	//   ....[73]....
        /*0348*/ 	.word	0xffffffff


	//   ....[74]....
        /*034c*/ 	.word	0xffffffff


	//   ....[75]....
        /*0350*/ 	.word	0xffffffff


	//   ....[76]....
        /*0354*/ 	.word	0xffffffff


	//   ....[77]....
        /*0358*/ 	.word	0xffffffff


	//   ....[78]....
        /*035c*/ 	.word	0xffffffff


	//   ....[79]....
        /*0360*/ 	.word	0xffffffff


	//   ....[80]....
        /*0364*/ 	.word	0xffffffff


	//   ....[81]....
        /*0368*/ 	.word	0xffffffff


	//   ....[82]....
        /*036c*/ 	.word	0xffffffff


	//   ....[83]....
        /*0370*/ 	.word	0xffffffff


	//   ....[84]....
        /*0374*/ 	.word	0xffffffff


	//   ....[85]....
        /*0378*/ 	.word	0xffffffff


	//   ....[86]....
        /*037c*/ 	.word	0xffffffff


	//   ....[87]....
        /*0380*/ 	.word	0xffffffff


	//   ....[88]....
        /*0384*/ 	.word	0xffffffff


	//   ....[89]....
        /*0388*/ 	.word	0xffffffff


	//   ....[90]....
        /*038c*/ 	.word	0xffffffff


	//   ....[91]....
        /*0390*/ 	.word	0xffffffff


	//   ....[92]....
        /*0394*/ 	.word	0xffffffff


	//   ....[93]....
        /*0398*/ 	.word	0xffffffff


	//   ....[94]....
        /*039c*/ 	.word	0xffffffff


	//   ....[95]....
        /*03a0*/ 	.word	0xffffffff


	//   ....[96]....
        /*03a4*/ 	.word	0xffffffff


	//   ....[97]....
        /*03a8*/ 	.word	0xffffffff


	//   ....[98]....
        /*03ac*/ 	.word	0xffffffff


	//   ....[99]....
        /*03b0*/ 	.word	0xffffffff


	//   ....[100]....
        /*03b4*/ 	.word	0xffffffff


	//   ....[101]....
        /*03b8*/ 	.word	0xffffffff


	//   ....[102]....
        /*03bc*/ 	.word	0xffffffff


	//   ....[103]....
        /*03c0*/ 	.word	0xffffffff


	//   ....[104]....
        /*03c4*/ 	.word	0xffffffff


	//   ....[105]....
        /*03c8*/ 	.word	0xffffffff


	//   ....[106]....
        /*03cc*/ 	.word	0xffffffff


	//   ....[107]....
        /*03d0*/ 	.word	0xffffffff


	//   ....[108]....
        /*03d4*/ 	.word	0xffffffff


	//   ....[109]....
        /*03d8*/ 	.word	0xffffffff


	//   ....[110]....
        /*03dc*/ 	.word	0xffffffff


	//   ....[111]....
        /*03e0*/ 	.word	0xffffffff


	//   ....[112]....
        /*03e4*/ 	.word	0xffffffff


	//   ....[113]....
        /*03e8*/ 	.word	0xffffffff


	//   ....[114]....
        /*03ec*/ 	.word	0xffffffff


	//   ....[115]....
        /*03f0*/ 	.word	0xffffffff


	//   ....[116]....
        /*03f4*/ 	.word	0xffffffff


	//   ....[117]....
        /*03f8*/ 	.word	0xffffffff


	//   ....[118]....
        /*03fc*/ 	.word	0xffffffff


	//   ....[119]....
        /*0400*/ 	.word	0xffffffff


	//   ....[120]....
        /*0404*/ 	.word	0xffffffff


	//   ....[121]....
        /*0408*/ 	.word	0xffffffff


	//   ....[122]....
        /*040c*/ 	.word	0xffffffff


	//   ....[123]....
        /*0410*/ 	.word	0xffffffff


	//   ....[124]....
        /*0414*/ 	.word	0xffffffff


	//   ....[125]....
        /*0418*/ 	.word	0xffffffff


	//   ....[126]....
        /*041c*/ 	.word	0xffffffff


	//   ....[127]....
        /*0420*/ 	.word	0xffffffff


	//   ....[128]....
        /*0424*/ 	.word	0xffffffff


	//   ....[129]....
        /*0428*/ 	.word	0xffffffff


	//   ....[130]....
        /*042c*/ 	.word	0xffffffff


	//   ....[131]....
        /*0430*/ 	.word	0xffffffff


	//   ....[132]....
        /*0434*/ 	.word	0xffffffff


	//   ....[133]....
        /*0438*/ 	.word	0xffffffff


	//   ....[134]....
        /*043c*/ 	.word	0xffffffff


	//   ....[135]....
        /*0440*/ 	.word	0xffffffff


	//   ....[136]....
        /*0444*/ 	.word	0xffffffff


	//   ....[137]....
        /*0448*/ 	.word	0xffffffff


	//   ....[138]....
        /*044c*/ 	.word	0xffffffff


	//   ....[139]....
        /*0450*/ 	.word	0xffffffff


	//   ....[140]....
        /*0454*/ 	.word	0xffffffff


	//   ....[141]....
        /*0458*/ 	.word	0xffffffff


	//   ....[142]....
        /*045c*/ 	.word	0xffffffff


	//   ....[143]....
        /*0460*/ 	.word	0xffffffff


	//   ....[144]....
        /*0464*/ 	.word	0xffffffff


	//   ....[145]....
        /*0468*/ 	.word	0xffffffff


	//   ....[146]....
        /*046c*/ 	.word	0xffffffff


	//   ....[147]....
        /*0470*/ 	.word	0xffffffff


	//   ....[148]....
        /*0474*/ 	.word	0xffffffff


	//   ....[149]....
        /*0478*/ 	.word	0xffffffff


	//   ....[150]....
        /*047c*/ 	.word	0xffffffff


	//   ....[151]....
        /*0480*/ 	.word	0xffffffff


	//   ....[152]....
        /*0484*/ 	.word	0xffffffff


	//----- nvinfo : EIATTR_COOP_GROUP_INSTR_OFFSETS
	.align		4
.L_308:
        /*0488*/ 	.byte	0x04, 0x28
        /*048a*/ 	.short	(.L_310 - .L_309)


	//   ....[0]....
.L_309:
        /*048c*/ 	.word	0x00000050


	//   ....[1]....
        /*0490*/ 	.word	0x000001e0


	//   ....[2]....
        /*0494*/ 	.word	0x00000210


	//   ....[3]....
        /*0498*/ 	.word	0x00000240


	//   ....[4]....
        /*049c*/ 	.word	0x00000270


	//   ....[5]....
        /*04a0*/ 	.word	0x000002a0


	//   ....[6]....
        /*04a4*/ 	.word	0x000002d0


	//   ....[7]....
        /*04a8*/ 	.word	0x00000430


	//   ....[8]....
        /*04ac*/ 	.word	0x00000470


	//   ....[9]....
        /*04b0*/ 	.word	0x000004a0


	//   ....[10]....
        /*04b4*/ 	.word	0x000004d0


	//   ....[11]....
        /*04b8*/ 	.word	0x00000500


	//   ....[12]....
        /*04bc*/ 	.word	0x00000530


	//   ....[13]....
        /*04c0*/ 	.word	0x000005c0


	//   ....[14]....
        /*04c4*/ 	.word	0x00000600


	//   ....[15]....
        /*04c8*/ 	.word	0x00000620


	//   ....[16]....
        /*04cc*/ 	.word	0x00000680


	//   ....[17]....
        /*04d0*/ 	.word	0x00002bd0


	//   ....[18]....
        /*04d4*/ 	.word	0x00002bf0


	//   ....[19]....
        /*04d8*/ 	.word	0x00002d90


	//   ....[20]....
        /*04dc*/ 	.word	0x00002da0


	//   ....[21]....
        /*04e0*/ 	.word	0x00002f40


	//   ....[22]....
        /*04e4*/ 	.word	0x00002f60


	//   ....[23]....
        /*04e8*/ 	.word	0x00003100


	//   ....[24]....
        /*04ec*/ 	.word	0x00003110


	//   ....[25]....
        /*04f0*/ 	.word	0x00004750


	//   ....[26]....
        /*04f4*/ 	.word	0x00004930


	//   ....[27]....
        /*04f8*/ 	.word	0x00005060


	//   ....[28]....
        /*04fc*/ 	.word	0x00005320


	//   ....[29]....
        /*0500*/ 	.word	0x00005330


	//   ....[30]....
        /*0504*/ 	.word	0x00005380


	//   ....[31]....
        /*0508*/ 	.word	0x00007a50


	//   ....[32]....
        /*050c*/ 	.word	0x00007c90


	//   ....[33]....
        /*0510*/ 	.word	0x000084d0


	//   ....[34]....
        /*0514*/ 	.word	0x00008630


	//   ....[35]....
        /*0518*/ 	.word	0x000086a0


	//   ....[36]....
        /*051c*/ 	.word	0x00008740


	//   ....[37]....
        /*0520*/ 	.word	0x0000b3a0


	//   ....[38]....
        /*0524*/ 	.word	0x0000b3c0


	//   ....[39]....
        /*0528*/ 	.word	0x0000b3f0


	//   ....[40]....
        /*052c*/ 	.word	0x0000b450


	//   ....[41]....
        /*0530*/ 	.word	0x0000e290


	//   ....[42]....
        /*0534*/ 	.word	0x0000e4d0


	//   ....[43]....
        /*0538*/ 	.word	0x0000ed10


	//   ....[44]....
        /*053c*/ 	.word	0x0000ee70


	//   ....[45]....
        /*0540*/ 	.word	0x0000eee0


	//   ....[46]....
        /*0544*/ 	.word	0x0000ef80


	//   ....[47]....
        /*0548*/ 	.word	0x000106a0


	//   ....[48]....
        /*054c*/ 	.word	0x000106d0


	//   ....[49]....
        /*0550*/ 	.word	0x000106e0


	//   ....[50]....
        /*0554*/ 	.word	0x00010710


	//   ....[51]....
        /*0558*/ 	.word	0x00011b30


	//   ....[52]....
        /*055c*/ 	.word	0x00011b50


	//   ....[53]....
        /*0560*/ 	.word	0x00011b60


	//   ....[54]....
        /*0564*/ 	.word	0x00011b70


	//   ....[55]....
        /*0568*/ 	.word	0x00011f30


	//   ....[56]....
        /*056c*/ 	.word	0x00011f50


	//   ....[57]....
        /*0570*/ 	.word	0x00012090


	//   ....[58]....
        /*0574*/ 	.word	0x000120a0


	//   ....[59]....
        /*0578*/ 	.word	0x000121f0


	//   ....[60]....
        /*057c*/ 	.word	0x00012210


	//   ....[61]....
        /*0580*/ 	.word	0x00012360


	//   ....[62]....
        /*0584*/ 	.word	0x00012370


	//   ....[63]....
        /*0588*/ 	.word	0x000126b0


	//   ....[64]....
        /*058c*/ 	.word	0x000126d0


	//   ....[65]....
        /*0590*/ 	.word	0x00013030


	//   ....[66]....
        /*0594*/ 	.word	0x00013040


	//   ....[67]....
        /*0598*/ 	.word	0x00013e20


	//   ....[68]....
        /*059c*/ 	.word	0x00013e40


	//   ....[69]....
        /*05a0*/ 	.word	0x00013f90


	//   ....[70]....
        /*05a4*/ 	.word	0x00013fa0


	//   ....[71]....
        /*05a8*/ 	.word	0x000140f0


	//   ....[72]....
        /*05ac*/ 	.word	0x00014110


	//   ....[73]....
        /*05b0*/ 	.word	0x00014260


	//   ....[74]....
        /*05b4*/ 	.word	0x00014270


	//   ....[75]....
        /*05b8*/ 	.word	0x00014460


	//   ....[76]....
        /*05bc*/ 	.word	0x00014480


	//   ....[77]....
        /*05c0*/ 	.word	0x000145a0


	//   ....[78]....
        /*05c4*/ 	.word	0x000145e0


	//   ....[79]....
        /*05c8*/ 	.word	0x00014610


	//   ....[80]....
        /*05cc*/ 	.word	0x00014640


	//   ....[81]....
        /*05d0*/ 	.word	0x00014670


	//   ....[82]....
        /*05d4*/ 	.word	0x000146a0


	//   ....[83]....
        /*05d8*/ 	.word	0x000147f0


	//   ....[84]....
        /*05dc*/ 	.word	0x00014830


	//   ....[85]....
        /*05e0*/ 	.word	0x00014860


	//   ....[86]....
        /*05e4*/ 	.word	0x00014890


	//   ....[87]....
        /*05e8*/ 	.word	0x000148c0


	//   ....[88]....
        /*05ec*/ 	.word	0x000148f0


	//   ....[89]....
        /*05f0*/ 	.word	0x00014980


	//   ....[90]....
        /*05f4*/ 	.word	0x000149c0


	//   ....[91]....
        /*05f8*/ 	.word	0x000149d0


	//   ....[92]....
        /*05fc*/ 	.word	0x00014a30


	//   ....[93]....
        /*0600*/ 	.word	0x000153e0


	//   ....[94]....
        /*0604*/ 	.word	0x00015440


	//   ....[95]....
        /*0608*/ 	.word	0x00015490


	//   ....[96]....
        /*060c*/ 	.word	0x000154e0


	//   ....[97]....
        /*0610*/ 	.word	0x00015530


	//   ....[98]....
        /*0614*/ 	.word	0x000155a0


	//   ....[99]....
        /*0618*/ 	.word	0x000155e0


	//   ....[100]....
        /*061c*/ 	.word	0x00015650


	//   ....[101]....
        /*0620*/ 	.word	0x000156c0


	//   ....[102]....
        /*0624*/ 	.word	0x00015720


	//   ....[103]....
        /*0628*/ 	.word	0x00015790


	//   ....[104]....
        /*062c*/ 	.word	0x00015800


	//   ....[105]....
        /*0630*/ 	.word	0x00015860


	//   ....[106]....
        /*0634*/ 	.word	0x000158c0


	//   ....[107]....
        /*0638*/ 	.word	0x00015920


	//   ....[108]....
        /*063c*/ 	.word	0x00015990


	//   ....[109]....
        /*0640*/ 	.word	0x000159f0


	//   ....[110]....
        /*0644*/ 	.word	0x00015a50


	//   ....[111]....
        /*0648*/ 	.word	0x00015aa0


	//   ....[112]....
        /*064c*/ 	.word	0x00015b00


	//   ....[113]....
        /*0650*/ 	.word	0x00015b50


	//   ....[114]....
        /*0654*/ 	.word	0x00015ba0


	//   ....[115]....
        /*0658*/ 	.word	0x00015c10


	//   ....[116]....
        /*065c*/ 	.word	0x00015c80


	//   ....[117]....
        /*0660*/ 	.word	0x00015ce0


	//   ....[118]....
        /*0664*/ 	.word	0x00015d40


	//   ....[119]....
        /*0668*/ 	.word	0x00015da0


	//   ....[120]....
        /*066c*/ 	.word	0x00015e10


	//   ....[121]....
        /*0670*/ 	.word	0x00015e70


	//   ....[122]....
        /*0674*/ 	.word	0x00015ed0


	//   ....[123]....
        /*0678*/ 	.word	0x00015f30


	//   ....[124]....
        /*067c*/ 	.word	0x00015fa0


	//   ....[125]....
        /*0680*/ 	.word	0x00016000


	//   ....[126]....
        /*0684*/ 	.word	0x00016060


	//   ....[127]....
        /*0688*/ 	.word	0x000160c0


	//   ....[128]....
        /*068c*/ 	.word	0x00016130


	//   ....[129]....
        /*0690*/ 	.word	0x00016190


	//   ....[130]....
        /*0694*/ 	.word	0x000161f0


	//   ....[131]....
        /*0698*/ 	.word	0x00016250


	//   ....[132]....
        /*069c*/ 	.word	0x000162c0


	//   ....[133]....
        /*06a0*/ 	.word	0x00016320


	//   ....[134]....
        /*06a4*/ 	.word	0x00016380


	//   ....[135]....
        /*06a8*/ 	.word	0x000163e0


	//   ....[136]....
        /*06ac*/ 	.word	0x00016450


	//   ....[137]....
        /*06b0*/ 	.word	0x000164a0


	//   ....[138]....
        /*06b4*/ 	.word	0x000164e0


	//   ....[139]....
        /*06b8*/ 	.word	0x00016530


	//   ....[140]....
        /*06bc*/ 	.word	0x00016580


	//   ....[141]....
        /*06c0*/ 	.word	0x000165d0


	//   ....[142]....
        /*06c4*/ 	.word	0x00016640


	//   ....[143]....
        /*06c8*/ 	.word	0x00016680


	//   ....[144]....
        /*06cc*/ 	.word	0x000166d0


	//   ....[145]....
        /*06d0*/ 	.word	0x00016720


	//   ....[146]....
        /*06d4*/ 	.word	0x00016770


	//   ....[147]....
        /*06d8*/ 	.word	0x000167c0


	//   ....[148]....
        /*06dc*/ 	.word	0x00016830


	//   ....[149]....
        /*06e0*/ 	.word	0x00016870


	//   ....[150]....
        /*06e4*/ 	.word	0x000168e0


	//   ....[151]....
        /*06e8*/ 	.word	0x00016940


	//   ....[152]....
        /*06ec*/ 	.word	0x000169a0


	//----- nvinfo : EIATTR_EXIT_INSTR_OFFSETS
	.align		4
.L_310:
        /*06f0*/ 	.byte	0x04, 0x1c
        /*06f2*/ 	.short	(.L_312 - .L_311)


	//   ....[0]....
.L_311:
        /*06f4*/ 	.word	0x00000fe0


	//   ....[1]....
        /*06f8*/ 	.word	0x000153a0


	//----- nvinfo : EIATTR_MAX_THREADS
	.align		4
.L_312:
        /*06fc*/ 	.byte	0x04, 0x05
        /*06fe*/ 	.short	(.L_314 - .L_313)
.L_313:
        /*0700*/ 	.word	0x00000100
        /*0704*/ 	.word	0x00000001
        /*0708*/ 	.word	0x00000001


	//----- nvinfo : EIATTR_CRS_STACK_SIZE
	.align		4
.L_314:
        /*070c*/ 	.byte	0x04, 0x1e
        /*070e*/ 	.short	(.L_316 - .L_315)
.L_315:
        /*0710*/ 	.word	0x00000000
.L_316:


//--------------------- .nv.info._ZN7cutlass13device_kernelIN5flash19enable_sm80_to_sm89INS1_16FlashAttnFwdSm80INS1_25CollectiveMainloopFwdSm80ILi8ELi1ELb0EN4cute5tupleIJNS5_1CILi128EEENS7_ILi64EEENS7_ILi192EEEEEELi192ENS_6half_tEfNS_4arch4Sm80ELb0ELb1ELb1ELb1ELb0ELb1ELb1ELb1EEENS1_21CollectiveEpilogueFwdINS6_IJS8_SA_S9_EEENS6_IJNS7_ILi1EEESI_SI_EEESC_SE_Li256ELb1ELb1ELb1ELb0EEENS1_36VarlenDynamicPersistentTileSchedulerILi128ELi64ELi256ELi256ELb1ELb1ELb0ELb1ELb0ELb1EEEEEEEEEvNT_6ParamsE --------------------------
	.section	.nv.info._ZN7cutlass13device_kernelIN5flash19enable_sm80_to_sm89INS1_16FlashAttnFwdSm80INS1_25CollectiveMainloopFwdSm80ILi8ELi1ELb0EN4cute5tupleIJNS5_1CILi128EEENS7_ILi64EEENS7_ILi192EEEEEELi192ENS_6half_tEfNS_4arch4Sm80ELb0ELb1ELb1ELb1ELb0ELb1ELb1ELb1EEENS1_21CollectiveEpilogueFwdINS6_IJS8_SA_S9_EEENS6_IJNS7_ILi1EEESI_SI_EEESC_SE_Li256ELb1ELb1ELb1ELb0EEENS1_36VarlenDynamicPersistentTileSchedulerILi128ELi64ELi256ELi256ELb1ELb1ELb0ELb1ELb0ELb1EEEEEEEEEvNT_6ParamsE,"",@"SHT_CUDA_INFO"
	.sectionflags	@""
	.align	4


	//----- nvinfo : EIATTR_CUDA_API_VERSION
	.align		4
        /*0000*/ 	.byte	0x04, 0x37
        /*0002*/ 	.short	(.L_318 - .L_317)
.L_317:
        /*0004*/ 	.word	0x00000082


	//----- nvinfo : EIATTR_SW2861232_WAR
	.align		4
.L_318:
        /*0008*/ 	.byte	0x01, 0x35
	.zero		2


	//----- nvinfo : EIATTR_PARAM_CBANK
	.align		4
        /*000c*/ 	.byte	0x04, 0x0a
        /*000e*/ 	.short	(.L_320 - .L_319)
	.align		4
.L_319:
        /*0010*/ 	.word	index@(.nv.constant0._ZN7cutlass13device_kernelIN5flash19enable_sm80_to_sm89INS1_16FlashAttnFwdSm80INS1_25CollectiveMainloopFwdSm80ILi8ELi1ELb0EN4cute5tupleIJNS5_1CILi128EEENS7_ILi64EEENS7_ILi192EEEEEELi192ENS_6half_tEfNS_4arch4Sm80ELb0ELb1ELb1ELb1ELb0ELb1ELb1ELb1EEENS1_21CollectiveEpilogueFwdINS6_IJS8_SA_S9_EEENS6_IJNS7_ILi1EEESI_SI_EEESC_SE_Li256ELb1ELb1ELb1ELb0EEENS1_36VarlenDynamicPersistentTileSchedulerILi128ELi64ELi256ELi256ELb1ELb1ELb0ELb1ELb0ELb1EEEEEEEEEvNT_6ParamsE)
        /*0014*/ 	.short	0x0160
        /*0016*/ 	.short	0x0438


	//----- nvinfo : EIATTR_CBANK_PARAM_SIZE
	.align		4
.L_320:
        /*0018*/ 	.byte	0x03, 0x19
        /*001a*/ 	.short	0x0438


	//----- nvinfo : EIATTR_KPARAM_INFO
	.align		4
        /*001c*/ 	.byte	0x04, 0x17
        /*001e*/ 	.short	(.L_322 - .L_321)
.L_321:
        /*0020*/ 	.word	0x00000000
        /*0024*/ 	.short	0x0000
        /*0026*/ 	.short	0x0000
        /*0028*/ 	.byte	0x00, 0xf0, 0xe1, 0x10


	//----- nvinfo : EIATTR_MAXREG_COUNT
	.align		4
.L_322:
        /*002c*/ 	.byte	0x03, 0x1b
        /*002e*/ 	.short	0x00ff


	//----- nvinfo : EIATTR_NUM_BARRIERS
	.align		4
        /*0030*/ 	.byte	0x02, 0x4c
        /*0032*/ 	.byte	0x06
	.zero		1


	//----- nvinfo : EIATTR_ANNOTATIONS
	.align		4
        /*0034*/ 	.byte	0x04, 0x55
        /*0036*/ 	.short	(.L_324 - .L_323)


	//   ....[0]....
.L_323:
        /* <DEDUP_REMOVED lines=57> */


	//----- nvinfo : EIATTR_MERCURY_ISA_VERSION
	.align		4
.L_324:
        /*03b8*/ 	.byte	0x03, 0x5f
        /*03ba*/ 	.short	0x0000


	//----- nvinfo : EIATTR_INT_WARP_WIDE_INSTR_OFFSETS
	.align		4
        /*03bc*/ 	.byte	0x04, 0x31
        /*03be*/ 	.short	(.L_326 - .L_325)


	//   ....[0]....
.L_325:
        /*03c0*/ 	.word	0x0001d540


	//   ....[1]....
        /*03c4*/ 	.word	0x0001d5c0


	//----- nvinfo : EIATTR_COOP_GROUP_MASK_REGIDS
	.align		4
.L_326:
        /*03c8*/ 	.byte	0x04, 0x29
        /*03ca*/ 	.short	(.L_328 - .L_327)


	//   ....[0]....
.L_327:
        /*03cc*/ 	.word	0xffffffff


	//   ....[1]....
        /*03d0*/ 	.word	0xffffffff


	//   ....[2]....
        /*03d4*/ 	.word	0xffffffff


	//   ....[3]....
        /*03d8*/ 	.word	0xffffffff


	//   ....[4]....
        /*03dc*/ 	.word	0xffffffff


	//   ....[5]....
        /*03e0*/ 	.word	0xffffffff


	//   ....[6]....
        /*03e4*/ 	.word	0xffffffff


	//   ....[7]....
        /*03e8*/ 	.word	0xffffffff


	//   ....[8]....
        /*03ec*/ 	.word	0xffffffff


	//   ....[9]....
        /*03f0*/ 	.word	0xffffffff


	//   ....[10]....
        /*03f4*/ 	.word	0xffffffff


	//   ....[11]....
        /*03f8*/ 	.word	0xffffffff


	//   ....[12]....
        /*03fc*/ 	.word	0xffffffff


	//   ....[13]....
        /*0400*/ 	.word	0xffffffff


	//   ....[14]....
        /*0404*/ 	.word	0xffffffff


	//   ....[15]....
        /*0408*/ 	.word	0xffffffff


	//   ....[16]....
        /*040c*/ 	.word	0xffffffff


	//   ....[17]....
        /*0410*/ 	.word	0xffffffff


	//   ....[18]....
        /*0414*/ 	.word	0xffffffff


	//   ....[19]....
        /*0418*/ 	.word	0xffffffff


	//   ....[20]....
        /*041c*/ 	.word	0xffffffff


	//   ....[21]....
        /*0420*/ 	.word	0xffffffff


	//   ....[22]....
        /*0424*/ 	.word	0xffffffff


	//   ....[23]....
        /*0428*/ 	.word	0xffffffff


	//   ....[24]....
        /*042c*/ 	.word	0xffffffff


	//   ....[25]....
        /*0430*/ 	.word	0xffffffff


	//   ....[26]....
        /*0434*/ 	.word	0xffffffff


	//   ....[27]....
        /*0438*/ 	.word	0xffffffff


	//   ....[28]....
        /*043c*/ 	.word	0xffffffff


	//   ....[29]....
        /*0440*/ 	.word	0xffffffff


	//   ....[30]....
        /*0444*/ 	.word	0xffffffff


	//   ....[31]....
        /*0448*/ 	.word	0xffffffff


	//   ....[32]....
        /*044c*/ 	.word	0xffffffff


	//   ....[33]....
        /*0450*/ 	.word	0xffffffff


	//   ....[34]....
        /*0454*/ 	.word	0xffffffff


	//   ....[35]....
        /*0458*/ 	.word	0xffffffff


	//   ....[36]....
        /*045c*/ 	.word	0xffffffff


	//   ....[37]....
        /*0460*/ 	.word	0xffffffff


	//   ....[38]....
        /*0464*/ 	.word	0xffffffff


	//   ....[39]....
        /*0468*/ 	.word	0xffffffff


	//   ....[40]....
        /*046c*/ 	.word	0xffffffff


	//   ....[41]....
        /*0470*/ 	.word	0xffffffff


	//   ....[42]....
        /*0474*/ 	.word	0xffffffff


	//   ....[43]....
        /*0478*/ 	.word	0xffffffff


	//   ....[44]....
        /*047c*/ 	.word	0xffffffff


	//   ....[45]....
        /*0480*/ 	.word	0xffffffff


	//   ....[46]....
        /*0484*/ 	.word	0xffffffff


	//   ....[47]....
        /*0488*/ 	.word	0xffffffff


	//   ....[48]....
        /*048c*/ 	.word	0xffffffff


	//   ....[49]....
        /*0490*/ 	.word	0xffffffff


	//   ....[50]....
        /*0494*/ 	.word	0xffffffff


	//   ....[51]....
        /*0498*/ 	.word	0xffffffff


	//   ....[52]....
        /*049c*/ 	.word	0xffffffff


	//   ....[53]....
        /*04a0*/ 	.word	0xffffffff


	//   ....[54]....
        /*04a4*/ 	.word	0xffffffff


	//   ....[55]....
        /*04a8*/ 	.word	0xffffffff


	//   ....[56]....
        /*04ac*/ 	.word	0xffffffff


	//   ....[57]....
        /*04b0*/ 	.word	0xffffffff


	//   ....[58]....
        /*04b4*/ 	.word	0xffffffff


	//   ....[59]....
        /*04b8*/ 	.word	0xffffffff


	//   ....[60]....
        /*04bc*/ 	.word	0xffffffff


	//   ....[61]....
        /*04c0*/ 	.word	0xffffffff


	//   ....[62]....
        /*04c4*/ 	.word	0xffffffff


	//   ....[63]....
        /*04c8*/ 	.word	0xffffffff


	//   ....[64]....
        /*04cc*/ 	.word	0xffffffff


	//   ....[65]....
        /*04d0*/ 	.word	0xffffffff


	//   ....[66]....
        /*04d4*/ 	.word	0xffffffff


	//   ....[67]....
        /*04d8*/ 	.word	0xffffffff


	//   ....[68]....
        /*04dc*/ 	.word	0xffffffff


	//   ....[69]....
        /*04e0*/ 	.word	0xffffffff


	//   ....[70]....
        /*04e4*/ 	.word	0xffffffff


	//   ....[71]....
        /*04e8*/ 	.word	0xffffffff


	//   ....[72]....
        /*04ec*/ 	.word	0xffffffff


	//   ....[73]....
        /*04f0*/ 	.word	0xffffffff


	//   ....[74]....
        /*04f4*/ 	.word	0xffffffff


	//   ....[75]....
        /*04f8*/ 	.word	0xffffffff


	//   ....[76]....
        /*04fc*/ 	.word	0xffffffff


	//   ....[77]....
        /*0500*/ 	.word	0xffffffff


	//   ....[78]....
        /*0504*/ 	.word	0xffffffff


	//   ....[79]....
        /*0508*/ 	.word	0xffffffff


	//   ....[80]....
        /*050c*/ 	.word	0xffffffff


	//   ....[81]....
        /*0510*/ 	.word	0xffffffff


	//   ....[82]....
        /*0514*/ 	.word	0xffffffff


	//   ....[83]....
        /*0518*/ 	.word	0xffffffff


	//   ....[84]....
        /*051c*/ 	.word	0xffffffff


	//   ....[85]....
        /*0520*/ 	.word	0xffffffff


	//   ....[86]....
        /*0524*/ 	.word	0xffffffff


	//   ....[87]....
        /*0528*/ 	.word	0xffffffff


	//   ....[88]....
        /*052c*/ 	.word	0xffffffff


	//   ....[89]....
        /*0530*/ 	.word	0xffffffff


	//   ....[90]....
        /*0534*/ 	.word	0xffffffff


	//   ....[91]....
        /*0538*/ 	.word	0xffffffff


	//   ....[92]....
        /*053c*/ 	.word	0xffffffff


	//   ....[93]....
        /*0540*/ 	.word	0xffffffff


	//   ....[94]....
        /*0544*/ 	.word	0xffffffff


	//   ....[95]....
        /*0548*/ 	.word	0xffffffff


	//   ....[96]....
        /*054c*/ 	.word	0xffffffff


	//   ....[97]....
        /*0550*/ 	.word	0xffffffff


	//   ....[98]....
        /*0554*/ 	.word	0xffffffff


	//   ....[99]....
        /*0558*/ 	.word	0xffffffff


	//   ....[100]....
        /*055c*/ 	.word	0xffffffff


	//   ....[101]....
        /*0560*/ 	.word	0xffffffff


	//   ....[102]....
        /*0564*/ 	.word	0xffffffff


	//   ....[103]....
        /*0568*/ 	.word	0xffffffff


	//   ....[104]....
        /*056c*/ 	.word	0xffffffff


	//   ....[105]....
        /*0570*/ 	.word	0xffffffff


	//   ....[106]....
        /*0574*/ 	.word	0xffffffff


	//   ....[107]....
        /*0578*/ 	.word	0xffffffff


	//   ....[108]....
        /*057c*/ 	.word	0xffffffff


	//   ....[109]....
        /*0580*/ 	.word	0xffffffff


	//   ....[110]....
        /*0584*/ 	.word	0xffffffff


	//   ....[111]....
        /*0588*/ 	.word	0xffffffff


	//   ....[112]....
        /*058c*/ 	.word	0xffffffff


	//   ....[113]....
        /*0590*/ 	.word	0xffffffff


	//   ....[114]....
        /*0594*/ 	.word	0xffffffff


	//   ....[115]....
        /*0598*/ 	.word	0xffffffff


	//   ....[116]....
        /*059c*/ 	.word	0xffffffff


	//   ....[117]....
        /*05a0*/ 	.word	0xffffffff


	//   ....[118]....
        /*05a4*/ 	.word	0xffffffff


	//   ....[119]....
        /*05a8*/ 	.word	0xffffffff


	//   ....[120]....
        /*05ac*/ 	.word	0xffffffff


	//   ....[121]....
        /*05b0*/ 	.word	0xffffffff


	//   ....[122]....
        /*05b4*/ 	.word	0xffffffff


	//   ....[123]....
        /*05b8*/ 	.word	0xffffffff


	//   ....[124]....
        /*05bc*/ 	.word	0xffffffff


	//   ....[125]....
        /*05c0*/ 	.word	0xffffffff


	//   ....[126]....
        /*05c4*/ 	.word	0xffffffff


	//   ....[127]....
        /*05c8*/ 	.word	0xffffffff


	//   ....[128]....
        /*05cc*/ 	.word	0xffffffff


	//   ....[129]....
        /*05d0*/ 	.word	0xffffffff


	//   ....[130]....
        /*05d4*/ 	.word	0xffffffff


	//   ....[131]....
        /*05d8*/ 	.word	0xffffffff


	//   ....[132]....
        /*05dc*/ 	.word	0xffffffff


	//   ....[133]....
        /*05e0*/ 	.word	0xffffffff


	//   ....[134]....
        /*05e4*/ 	.word	0xffffffff


	//   ....[135]....
        /*05e8*/ 	.word	0xffffffff


	//   ....[136]....
        /*05ec*/ 	.word	0xffffffff


	//   ....[137]....
        /*05f0*/ 	.word	0xffffffff


	//   ....[138]....
        /*05f4*/ 	.word	0xffffffff


	//   ....[139]....
        /*05f8*/ 	.word	0xffffffff


	//   ....[140]....
        /*05fc*/ 	.word	0xffffffff


	//   ....[141]....
        /*0600*/ 	.word	0xffffffff


	//   ....[142]....
        /*0604*/ 	.word	0xffffffff


	//   ....[143]....
        /*0608*/ 	.word	0xffffffff


	//   ....[144]....
        /*060c*/ 	.word	0xffffffff


	//   ....[145]....
        /*0610*/ 	.word	0xffffffff


	//   ....[146]....
        /*0614*/ 	.word	0xffffffff


	//   ....[147]....
        /*0618*/ 	.word	0xffffffff


	//   ....[148]....
        /*061c*/ 	.word	0xffffffff


	//   ....[149]....
        /*0620*/ 	.word	0xffffffff


	//   ....[150]....
        /*0624*/ 	.word	0xffffffff


	//   ....[151]....
        /*0628*/ 	.word	0xffffffff


	//   ....[152]....
        /*062c*/ 	.word	0xffffffff


	//   ....[153]....
        /*0630*/ 	.word	0xffffffff


	//   ....[154]....
        /*0634*/ 	.word	0xffffffff


	//   ....[155]....
        /*0638*/ 	.word	0xffffffff


	//   ....[156]....
        /*063c*/ 	.word	0xffffffff


	//   ....[157]....
        /*0640*/ 	.word	0xffffffff


	//   ....[158]....
        /*0644*/ 	.word	0xffffffff


	//   ....[159]....
        /*0648*/ 	.word	0xffffffff


	//   ....[160]....
        /*064c*/ 	.word	0xffffffff


	//   ....[161]....
        /*0650*/ 	.word	0xffffffff


	//   ....[162]....
        /*0654*/ 	.word	0xffffffff


	//   ....[163]....
        /*0658*/ 	.word	0xffffffff


	//   ....[164]....
        /*065c*/ 	.word	0xffffffff


	//   ....[165]....
        /*0660*/ 	.word	0xffffffff


	//   ....[166]....
        /*0664*/ 	.word	0xffffffff


	//   ....[167]....
        /*0668*/ 	.word	0xffffffff


	//   ....[168]....
        /*066c*/ 	.word	0xffffffff


	//----- nvinfo : EIATTR_COOP_GROUP_INSTR_OFFSETS
	.align		4
.L_328:
        /*0670*/ 	.byte	0x04, 0x28
        /*0672*/ 	.short	(.L_330 - .L_329)


	//   ....[0]....
.L_329:
        /*0674*/ 	.word	0x00000050


	//   ....[1]....
        /*0678*/ 	.word	0x00000210


	//   ....[2]....
        /*067c*/ 	.word	0x00000240


	//   ....[3]....
        /*0680*/ 	.word	0x00000270


	//   ....[4]....
        /*0684*/ 	.word	0x000002a0


	//   ....[5]....
        /*0688*/ 	.word	0x000002d0


	//   ....[6]....
        /*068c*/ 	.word	0x00000300


	//   ....[7]....
        /*0690*/ 	.word	0x00000470


	//   ....[8]....
        /*0694*/ 	.word	0x000004b0


	//   ....[9]....
        /*0698*/ 	.word	0x000004e0


	//   ....[10]....
        /*069c*/ 	.word	0x00000510


	//   ....[11]....
        /*06a0*/ 	.word	0x00000540


	//   ....[12]....
        /*06a4*/ 	.word	0x00000570


	//   ....[13]....
        /*06a8*/ 	.word	0x00000600


	//   ....[14]....
        /*06ac*/ 	.word	0x00000650


	//   ....[15]....
        /*06b0*/ 	.word	0x00000670


	//   ....[16]....
        /*06b4*/ 	.word	0x000006d0


	//   ....[17]....
        /*06b8*/ 	.word	0x00008590


	//   ....[18]....
        /*06bc*/ 	.word	0x000085b0


	//   ....[19]....
        /*06c0*/ 	.word	0x00008730


	//   ....[20]....
        /*06c4*/ 	.word	0x00008740


	//   ....[21]....
        /*06c8*/ 	.word	0x000088a0


	//   ....[22]....
        /*06cc*/ 	.word	0x000088c0


	//   ....[23]....
        /*06d0*/ 	.word	0x00008a20


	//   ....[24]....
        /*06d4*/ 	.word	0x00008a30


	//   ....[25]....
        /*06d8*/ 	.word	0x00009190


	//   ....[26]....
        /*06dc*/ 	.word	0x000091b0


	//   ....[27]....
        /*06e0*/ 	.word	0x000091c0


	//   ....[28]....
        /*06e4*/ 	.word	0x000091d0


	//   ....[29]....
        /*06e8*/ 	.word	0x00009640


	//   ....[30]....
        /*06ec*/ 	.word	0x000098b0


	//   ....[31]....
        /*06f0*/ 	.word	0x000098f0


	//   ....[32]....
        /*06f4*/ 	.word	0x00009910


	//   ....[33]....
        /*06f8*/ 	.word	0x0000c4a0


	//   ....[34]....
        /*06fc*/ 	.word	0x0000c540


	//   ....[35]....
        /*0700*/ 	.word	0x0000c560


	//   ....[36]....
        /*0704*/ 	.word	0x0000c570


	//   ....[37]....
        /*0708*/ 	.word	0x0000c890


	//   ....[38]....
        /*070c*/ 	.word	0x0000ca60


	//   ....[39]....
        /*0710*/ 	.word	0x0000caa0


	//   ....[40]....
        /*0714*/ 	.word	0x0000cae0


	//   ....[41]....
        /*0718*/ 	.word	0x00010b70


	//   ....[42]....
        /*071c*/ 	.word	0x00010d40


	//   ....[43]....
        /*0720*/ 	.word	0x000115d0


	//   ....[44]....
        /*0724*/ 	.word	0x00011730


	//   ....[45]....
        /*0728*/ 	.word	0x00011740


	//   ....[46]....
        /*072c*/ 	.word	0x00011790


	//   ....[47]....
        /*0730*/ 	.word	0x00014040


	//   ....[48]....
        /*0734*/ 	.word	0x00014280


	//   ....[49]....
        /*0738*/ 	.word	0x00014ac0


	//   ....[50]....
        /*073c*/ 	.word	0x00014c20


	//   ....[51]....
        /*0740*/ 	.word	0x00014c90


	//   ....[52]....
        /*0744*/ 	.word	0x00014d30


	//   ....[53]....
        /*0748*/ 	.word	0x000179d0


	//   ....[54]....
        /*074c*/ 	.word	0x000179f0


	//   ....[55]....
        /*0750*/ 	.word	0x00017a20


	//   ....[56]....
        /*0754*/ 	.word	0x00017a80


	//   ....[57]....
        /*0758*/ 	.word	0x0001a900


	//   ....[58]....
        /*075c*/ 	.word	0x0001ab40


	//   ....[59]....
        /*0760*/ 	.word	0x0001b380


	//   ....[60]....
        /*0764*/ 	.word	0x0001b4e0


	//   ....[61]....
        /*0768*/ 	.word	0x0001b550


	//   ....[62]....
        /*076c*/ 	.word	0x0001b5f0


	//   ....[63]....
        /*0770*/ 	.word	0x0001cd10


	//   ....[64]....
        /*0774*/ 	.word	0x0001cd40


	//   ....[65]....
        /*0778*/ 	.word	0x0001cd50


	//   ....[66]....
        /*077c*/ 	.word	0x0001cd80


	//   ....[67]....
        /*0780*/ 	.word	0x0001e2c0


	//   ....[68]....
        /*0784*/ 	.word	0x0001e2d0


	//   ....[69]....
        /*0788*/ 	.word	0x0001e2f0


	//   ....[70]....
        /*078c*/ 	.word	0x0001e310


	//   ....[71]....
        /*0790*/ 	.word	0x0001e6d0


	//   ....[72]....
        /*0794*/ 	.word	0x0001e6f0


	//   ....[73]....
        /*0798*/ 	.word	0x0001e850


	//   ....[74]....
        /*079c*/ 	.word	0x0001e860


	//   ....[75]....
        /*07a0*/ 	.word	0x0001e9a0


	//   ....[76]....
        /*07a4*/ 	.word	0x0001e9c0


	//   ....[77]....
        /*07a8*/ 	.word	0x0001eb00


	//   ....[78]....
        /*07ac*/ 	.word	0x0001eb10


	//   ....[79]....
        /*07b0*/ 	.word	0x0001ee50


	//   ....[80]....
        /*07b4*/ 	.word	0x0001ee70


	//   ....[81]....
        /*07b8*/ 	.word	0x0001f7b0


	//   ....[82]....
        /*07bc*/ 	.word	0x0001f7c0


	//   ....[83]....
        /*07c0*/ 	.word	0x00020580


	//   ....[84]....
        /*07c4*/ 	.word	0x000205a0


	//   ....[85]....
        /*07c8*/ 	.word	0x00020710


	//   ....[86]....
        /*07cc*/ 	.word	0x00020720


	//   ....[87]....
        /*07d0*/ 	.word	0x00020860


	//   ....[88]....
        /*07d4*/ 	.word	0x00020880


	//   ....[89]....
        /*07d8*/ 	.word	0x000209c0


	//   ....[90]....
        /*07dc*/ 	.word	0x000209d0


	//   ....[91]....
        /*07e0*/ 	.word	0x00020bd0


	//   ....[92]....
        /*07e4*/ 	.word	0x00020bf0


	//   ....[93]....
        /*07e8*/ 	.word	0x00020d20


	//   ....[94]....
        /*07ec*/ 	.word	0x00020d60


	//   ....[95]....
        /*07f0*/ 	.word	0x00020d90


	//   ....[96]....
        /*07f4*/ 	.word	0x00020dc0


	//   ....[97]....
        /*07f8*/ 	.word	0x00020df0


	//   ....[98]....
        /*07fc*/ 	.word	0x00020e20


	//   ....[99]....
        /*0800*/ 	.word	0x00020f80


	//   ....[100]....
        /*0804*/ 	.word	0x00020fc0


	//   ....[101]....
        /*0808*/ 	.word	0x00020ff0


	//   ....[102]....
        /*080c*/ 	.word	0x00021020


	//   ....[103]....
        /*0810*/ 	.word	0x00021050


	//   ....[104]....
        /*0814*/ 	.word	0x00021080


	//   ....[105]....
        /*0818*/ 	.word	0x00021110


	//   ....[106]....
        /*081c*/ 	.word	0x00021170


	//   ....[107]....
        /*0820*/ 	.word	0x00021180


	//   ....[108]....
        /*0824*/ 	.word	0x000211e0


	//   ....[109]....
        /*0828*/ 	.word	0x00021c30


	//   ....[110]....
        /*082c*/ 	.word	0x00021c90


	//   ....[111]....
        /*0830*/ 	.word	0x00021cf0


	//   ....[112]....
        /*0834*/ 	.word	0x00021d50


	//   ....[113]....
        /*0838*/ 	.word	0x00021db0


	//   ....[114]....
        /*083c*/ 	.word	0x00021e20


	//   ....[115]....
        /*0840*/ 	.word	0x00021e70


	//   ....[116]....
        /*0844*/ 	.word	0x00021ee0


	//   ....[117]....
        /*0848*/ 	.word	0x00021f50


	//   ....[118]....
        /*084c*/ 	.word	0x00021fb0


	//   ....[119]....
        /*0850*/ 	.word	0x00022020


	//   ....[120]....
        /*0854*/ 	.word	0x00022090


	//   ....[121]....
        /*0858*/ 	.word	0x00022100


	//   ....[122]....
        /*085c*/ 	.word	0x00022160


	//   ....[123]....
        /*0860*/ 	.word	0x000221d0


	//   ....[124]....
        /*0864*/ 	.word	0x00022240


	//   ....[125]....
        /*0868*/ 	.word	0x000222b0


	//   ....[126]....
        /*086c*/ 	.word	0x00022310


	//   ....[127]....
        /*0870*/ 	.word	0x00022370


	//   ....[128]....
        /*0874*/ 	.word	0x000223d0


	//   ....[129]....
        /*0878*/ 	.word	0x00022420


	//   ....[130]....
        /*087c*/ 	.word	0x00022470


	//   ....[131]....
        /*0880*/ 	.word	0x000224e0


	//   ....[132]....
        /*0884*/ 	.word	0x00022550


	//   ....[133]....
        /*0888*/ 	.word	0x000225c0


	//   ....[134]....
        /*088c*/ 	.word	0x00022620


	//   ....[135]....
        /*0890*/ 	.word	0x00022690


	//   ....[136]....
        /*0894*/ 	.word	0x00022700


	//   ....[137]....
        /*0898*/ 	.word	0x00022770


	//   ....[138]....
        /*089c*/ 	.word	0x000227d0


	//   ....[139]....
        /*08a0*/ 	.word	0x00022840


	//   ....[140]....
        /*08a4*/ 	.word	0x000228b0


	//   ....[141]....
        /*08a8*/ 	.word	0x00022920


	//   ....[142]....
        /*08ac*/ 	.word	0x00022980


	//   ....[143]....
        /*08b0*/ 	.word	0x000229f0


	//   ....[144]....
        /*08b4*/ 	.word	0x00022a60


	//   ....[145]....
        /*08b8*/ 	.word	0x00022ad0


	//   ....[146]....
        /*08bc*/ 	.word	0x00022b30


	//   ....[147]....
        /*08c0*/ 	.word	0x00022ba0


	//   ....[148]....
        /*08c4*/ 	.word	0x00022c10


	//   ....[149]....
        /*08c8*/ 	.word	0x00022c80


	//   ....[150]....
        /*08cc*/ 	.word	0x00022ce0


	//   ....[151]....
        /*08d0*/ 	.word	0x00022d50


	//   ....[152]....
        /*08d4*/ 	.word	0x00022dc0


	//   ....[153]....
        /*08d8*/ 	.word	0x00022e20


	//   ....[154]....
        /*08dc*/ 	.word	0x00022e70


	//   ....[155]....
        /*08e0*/ 	.word	0x00022ed0


	//   ....[156]....
        /*08e4*/ 	.word	0x00022f30


	//   ....[157]....
        /*08e8*/ 	.word	0x00022f90


	//   ....[158]....
        /*08ec*/ 	.word	0x00023000


	//   ....[159]....
        /*08f0*/ 	.word	0x00023050


	//   ....[160]....
        /*08f4*/ 	.word	0x000230a0


	//   ....[161]....
        /*08f8*/ 	.word	0x000230f0


	//   ....[162]....
        /*08fc*/ 	.word	0x00023150


	//   ....[163]....
        /*0900*/ 	.word	0x000231b0


	//   ....[164]....
        /*0904*/ 	.word	0x00023220


	//   ....[165]....
        /*0908*/ 	.word	0x00023270


	//   ....[166]....
        /*090c*/ 	.word	0x000232e0


	//   ....[167]....
        /*0910*/ 	.word	0x00023340


	//   ....[168]....
        /*0914*/ 	.word	0x000233b0


	//----- nvinfo : EIATTR_EXIT_INSTR_OFFSETS
	.align		4
.L_330:
        /*0918*/ 	.byte	0x04, 0x1c
        /*091a*/ 	.short	(.L_332 - .L_331)


	//   ....[0]....
.L_331:
        /*091c*/ 	.word	0x000010f0


	//   ....[1]....
        /*0920*/ 	.word	0x00021bf0


	//----- nvinfo : EIATTR_MAX_THREADS
	.align		4
.L_332:
        /*0924*/ 	.byte	0x04, 0x05
        /*0926*/ 	.short	(.L_334 - .L_333)
.L_333:
        /*0928*/ 	.word	0x00000100
        /*092c*/ 	.word	0x00000001
        /*0930*/ 	.word	0x00000001


	//----- nvinfo : EIATTR_CRS_STACK_SIZE
	.align		4
.L_334:
        /*0934*/ 	.byte	0x04, 0x1e
        /*0936*/ 	.short	(.L_336 - .L_335)
.L_335:
        /*0938*/ 	.word	0x00000000
.L_336:


//--------------------- .nv.info._ZN7cutlass13device_kernelIN5flash19enable_sm80_to_sm89INS1_16FlashAttnFwdSm80INS1_25CollectiveMainloopFwdSm80ILi8ELi1ELb1EN4cute5tupleIJNS5_1CILi128EEENS7_ILi96EEENS7_ILi192EEEEEELi192ENS_6half_tEfNS_4arch4Sm80ELb1ELb0ELb1ELb0ELb0ELb0ELb1ELb1EEENS1_21CollectiveEpilogueFwdINS6_IJS8_SA_S9_EEENS6_IJNS7_ILi1EEESI_SI_EEESC_SE_Li256ELb0ELb1ELb1ELb0EEENS1_30DynamicPersistentTileSchedulerILi256ELi256ELb1ELb1ELb0EEEEEEEEEvNT_6ParamsE --------------------------
	.section	.nv.info._ZN7cutlass13device_kernelIN5flash19enable_sm80_to_sm89INS1_16FlashAttnFwdSm80INS1_25CollectiveMainloopFwdSm80ILi8ELi1ELb1EN4cute5tupleIJNS5_1CILi128EEENS7_ILi96EEENS7_ILi192EEEEEELi192ENS_6half_tEfNS_4arch4Sm80ELb1ELb0ELb1ELb0ELb0ELb0ELb1ELb1EEENS1_21CollectiveEpilogueFwdINS6_IJS8_SA_S9_EEENS6_IJNS7_ILi1EEESI_SI_EEESC_SE_Li256ELb0ELb1ELb1ELb0EEENS1_30DynamicPersistentTileSchedulerILi256ELi256ELb1ELb1ELb0EEEEEEEEEvNT_6ParamsE,"",@"SHT_CUDA_INFO"
	.sectionflags	@""
	.align	4


	//----- nvinfo : EIATTR_CUDA_API_VERSION
	.align		4
        /*0000*/ 	.byte	0x04, 0x37
        /*0002*/ 	.short	(.L_338 - .L_337)
.L_337:
        /*0004*/ 	.word	0x00000082


	//----- nvinfo : EIATTR_SW2861232_WAR
	.align		4
.L_338:
        /*0008*/ 	.byte	0x01, 0x35
	.zero		2


	//----- nvinfo : EIATTR_PARAM_CBANK
	.align		4
        /*000c*/ 	.byte	0x04, 0x0a
        /*000e*/ 	.short	(.L_340 - .L_339)
	.align		4
.L_339:
        /*0010*/ 	.word	index@(.nv.constant0._ZN7cutlass13device_kernelIN5flash19enable_sm80_to_sm89INS1_16FlashAttnFwdSm80INS1_25CollectiveMainloopFwdSm80ILi8ELi1ELb1EN4cute5tupleIJNS5_1CILi128EEENS7_ILi96EEENS7_ILi192EEEEEELi192ENS_6half_tEfNS_4arch4Sm80ELb1ELb0ELb1ELb0ELb0ELb0ELb1ELb1EEENS1_21CollectiveEpilogueFwdINS6_IJS8_SA_S9_EEENS6_IJNS7_ILi1EEESI_SI_EEESC_SE_Li256ELb0ELb1ELb1ELb0EEENS1_30DynamicPersistentTileSchedulerILi256ELi256ELb1ELb1ELb0EEEEEEEEEvNT_6ParamsE)
        /*0014*/ 	.short	0x0160
        /*0016*/ 	.short	0x0428


	//----- nvinfo : EIATTR_CBANK_PARAM_SIZE
	.align		4
.L_340:
        /*0018*/ 	.byte	0x03, 0x19
        /*001a*/ 	.short	0x0428


	//----- nvinfo : EIATTR_KPARAM_INFO
	.align		4
        /*001c*/ 	.byte	0x04, 0x17
        /*001e*/ 	.short	(.L_342 - .L_341)
.L_341:
        /*0020*/ 	.word	0x00000000
        /*0024*/ 	.short	0x0000
        /*0026*/ 	.short	0x0000
        /*0028*/ 	.byte	0x00, 0xf0, 0xa1, 0x10


	//----- nvinfo : EIATTR_MAXREG_COUNT
	.align		4
.L_342:
        /*002c*/ 	.byte	0x03, 0x1b
        /*002e*/ 	.short	0x00ff


	//----- nvinfo : EIATTR_NUM_BARRIERS
	.align		4
        /*0030*/ 	.byte	0x02, 0x4c
        /*0032*/ 	.byte	0x06
	.zero		1


	//----- nvinfo : EIATTR_ANNOTATIONS
	.align		4
        /*0034*/ 	.byte	0x04, 0x55
        /*0036*/ 	.short	(.L_344 - .L_343)


	//   ....[0]....
.L_343:
        /* <DEDUP_REMOVED lines=62> */


	//----- nvinfo : EIATTR_MERCURY_ISA_VERSION
	.align		4
.L_344:
        /*0408*/ 	.byte	0x03, 0x5f
        /*040a*/ 	.short	0x0000


	//----- nvinfo : EIATTR_INT_WARP_WIDE_INSTR_OFFSETS
	.align		4
        /*040c*/ 	.byte	0x04, 0x31
        /*040e*/ 	.short	(.L_346 - .L_345)


	//   ....[0]....
.L_345:
        /*0410*/ 	.word	0x00010520


	//   ....[1]....
        /*0414*/ 	.word	0x000105a0


	//----- nvinfo : EIATTR_COOP_GROUP_MASK_REGIDS
	.align		4
.L_346:
        /*0418*/ 	.byte	0x04, 0x29
        /*041a*/ 	.short	(.L_348 - .L_347)


	//   ....[0]....
.L_347:
        /*041c*/ 	.word	0xffffffff


	//   ....[1]....
        /*0420*/ 	.word	0xffffffff


	//   ....[2]....
        /*0424*/ 	.word	0xffffffff


	//   ....[3]....
        /*0428*/ 	.word	0xffffffff


	//   ....[4]....
        /*042c*/ 	.word	0xffffffff


	//   ....[5]....
        /*0430*/ 	.word	0xffffffff


	//   ....[6]....
        /*0434*/ 	.word	0xffffffff


	//   ....[7]....
        /*0438*/ 	.word	0xffffffff


	//   ....[8]....
        /*043c*/ 	.word	0xffffffff


	//   ....[9]....
        /*0440*/ 	.word	0xffffffff


	//   ....[10]....
        /*0444*/ 	.word	0xffffffff


	//   ....[11]....
        /*0448*/ 	.word	0xffffffff


	//   ....[12]....
        /*044c*/ 	.word	0xffffffff


	//   ....[13]....
        /*0450*/ 	.word	0xffffffff


	//   ....[14]....
        /*0454*/ 	.word	0xffffffff


	//   ....[15]....
        /*0458*/ 	.word	0xffffffff


	//   ....[16]....
        /*045c*/ 	.word	0xffffffff


	//   ....[17]....
        /*0460*/ 	.word	0xffffffff


	//   ....[18]....
        /*0464*/ 	.word	0xffffffff


	//   ....[19]....
        /*0468*/ 	.word	0xffffffff


	//   ....[20]....
        /*046c*/ 	.word	0xffffffff


	//   ....[21]....
        /*0470*/ 	.word	0xffffffff


	//   ....[22]....
        /*0474*/ 	.word	0xffffffff


	//   ....[23]....
        /*0478*/ 	.word	0xffffffff


	//   ....[24]....
        /*047c*/ 	.word	0xffffffff


	//   ....[25]....
        /*0480*/ 	.word	0xffffffff


	//   ....[26]....
        /*0484*/ 	.word	0xffffffff


	//   ....[27]....
        /*0488*/ 	.word	0xffffffff


	//   ....[28]....
        /*048c*/ 	.word	0xffffffff


	//   ....[29]....
        /*0490*/ 	.word	0xffffffff


	//   ....[30]....
        /*0494*/ 	.word	0xffffffff


	//   ....[31]....
        /*0498*/ 	.word	0xffffffff


	//   ....[32]....
        /*049c*/ 	.word	0xffffffff


	//   ....[33]....
        /*04a0*/ 	.word	0xffffffff


	//   ....[34]....
        /*04a4*/ 	.word	0xffffffff


	//   ....[35]....
        /*04a8*/ 	.word	0xffffffff


	//   ....[36]....
        /*04ac*/ 	.word	0xffffffff


	//   ....[37]....
        /*04b0*/ 	.word	0xffffffff


	//   ....[38]....
        /*04b4*/ 	.word	0xffffffff


	//   ....[39]....
        /*04b8*/ 	.word	0xffffffff


	//   ....[40]....
        /*04bc*/ 	.word	0xffffffff


	//   ....[41]....
        /*04c0*/ 	.word	0xffffffff


	//   ....[42]....
        /*04c4*/ 	.word	0xffffffff


	//   ....[43]....
        /*04c8*/ 	.word	0xffffffff


	//   ....[44]....
        /*04cc*/ 	.word	0xffffffff


	//----- nvinfo : EIATTR_COOP_GROUP_INSTR_OFFSETS
	.align		4
.L_348:
        /*04d0*/ 	.byte	0x04, 0x28
        /*04d2*/ 	.short	(.L_350 - .L_349)


	//   ....[0]....
.L_349:
        /*04d4*/ 	.word	0x00000050


	//   ....[1]....
        /*04d8*/ 	.word	0x00000060


	//   ....[2]....
        /*04dc*/ 	.word	0x000018c0


	//   ....[3]....
        /*04e0*/ 	.word	0x000018d0


	//   ....[4]....
        /*04e4*/ 	.word	0x00001990


	//   ....[5]....
        /*04e8*/ 	.word	0x000019b0


	//   ....[6]....
        /*04ec*/ 	.word	0x000019c0


	//   ....[7]....
        /*04f0*/ 	.word	0x000019d0


	//   ....[8]....
        /*04f4*/ 	.word	0x000019e0


	//   ....[9]....
        /*04f8*/ 	.word	0x00001a00


	//   ....[10]....
        /*04fc*/ 	.word	0x000039d0


	//   ....[11]....
        /*0500*/ 	.word	0x000039e0


	//   ....[12]....
        /*0504*/ 	.word	0x00004230


	//   ....[13]....
        /*0508*/ 	.word	0x000043e0


	//   ....[14]....
        /*050c*/ 	.word	0x00004430


	//   ....[15]....
        /*0510*/ 	.word	0x000044a0


	//   ....[16]....
        /*0514*/ 	.word	0x00007770


	//   ....[17]....
        /*0518*/ 	.word	0x00008ae0


	//   ....[18]....
        /*051c*/ 	.word	0x00008c20


	//   ....[19]....
        /*0520*/ 	.word	0x00009180


	//   ....[20]....
        /*0524*/ 	.word	0x00009260


	//   ....[21]....
        /*0528*/ 	.word	0x000092d0


	//   ....[22]....
        /*052c*/ 	.word	0x0000d620


	//   ....[23]....
        /*0530*/ 	.word	0x0000d670


	//   ....[24]....
        /*0534*/ 	.word	0x0000d690


	//   ....[25]....
        /*0538*/ 	.word	0x0000d6b0


	//   ....[26]....
        /*053c*/ 	.word	0x0000fcd0


	//   ....[27]....
        /*0540*/ 	.word	0x0000fd20


	//   ....[28]....
        /*0544*/ 	.word	0x0000fd40


	//   ....[29]....
        /*0548*/ 	.word	0x0000fd60


	//   ....[30]....
        /*054c*/ 	.word	0x000106f0


	//   ....[31]....
        /*0550*/ 	.word	0x00010b40


	//   ....[32]....
        /*0554*/ 	.word	0x00010b50


	//   ....[33]....
        /*0558*/ 	.word	0x00010b80


	//   ....[34]....
        /*055c*/ 	.word	0x00010ba0


	//   ....[35]....
        /*0560*/ 	.word	0x00010ca0


	//   ....[36]....
        /*0564*/ 	.word	0x00010d00


	//   ....[37]....
        /*0568*/ 	.word	0x000115b0


	//   ....[38]....
        /*056c*/ 	.word	0x000115c0


	//   ....[39]....
        /*0570*/ 	.word	0x00011f40


	//   ....[40]....
        /*0574*/ 	.word	0x00012020


	//   ....[41]....
        /*0578*/ 	.word	0x00012080


	//   ....[42]....
        /*057c*/ 	.word	0x000120d0


	//   ....[43]....
        /*0580*/ 	.word	0x00012130


	//   ....[44]....
        /*0584*/ 	.word	0x00012180


	//----- nvinfo : EIATTR_EXIT_INSTR_OFFSETS
	.align		4
.L_350:
        /*0588*/ 	.byte	0x04, 0x1c
        /*058a*/ 	.short	(.L_352 - .L_351)


	//   ....[0]....
.L_351:
        /*058c*/ 	.word	0x000000b0


	//   ....[1]....
        /*0590*/ 	.word	0x00011fe0


	//----- nvinfo : EIATTR_MAX_THREADS
	.align		4
.L_352:
        /*0594*/ 	.byte	0x04, 0x05
        /*0596*/ 	.short	(.L_354 - .L_353)
.L_353:
        /*0598*/ 	.word	0x00000100
        /*059c*/ 	.word	0x00000001
        /*05a0*/ 	.word	0x00000001


	//----- nvinfo : EIATTR_CRS_STACK_SIZE
	.align		4
.L_354:
        /*05a4*/ 	.byte	0x04, 0x1e
        /*05a6*/ 	.short	(.L_356 - .L_355)
.L_355:
        /*05a8*/ 	.word	0x00000000
.L_356:


//--------------------- .nv.info._ZN7cutlass13device_kernelIN5flash19enable_sm80_to_sm89INS1_16FlashAttnFwdSm80INS1_25CollectiveMainloopFwdSm80ILi8ELi1ELb0EN4cute5tupleIJNS5_1CILi128EEENS7_ILi64EEENS7_ILi192EEEEEELi192ENS_6half_tEfNS_4arch4Sm80ELb1ELb0ELb1ELb1ELb0ELb0ELb1ELb1EEENS1_21CollectiveEpilogueFwdINS6_IJS8_SA_S9_EEENS6_IJNS7_ILi1EEESI_SI_EEESC_SE_Li256ELb1ELb1ELb1ELb0EEENS1_36VarlenDynamicPersistentTileSchedulerILi128ELi64ELi256ELi256ELb1ELb1ELb0ELb1ELb1ELb1EEEEEEEEEvNT_6ParamsE --------------------------
	.section	.nv.info._ZN7cutlass13device_kernelIN5flash19enable_sm80_to_sm89INS1_16FlashAttnFwdSm80INS1_25CollectiveMainloopFwdSm80ILi8ELi1ELb0EN4cute5tupleIJNS5_1CILi128EEENS7_ILi64EEENS7_ILi192EEEEEELi192ENS_6half_tEfNS_4arch4Sm80ELb1ELb0ELb1ELb1ELb0ELb0ELb1ELb1EEENS1_21CollectiveEpilogueFwdINS6_IJS8_SA_S9_EEENS6_IJNS7_ILi1EEESI_SI_EEESC_SE_Li256ELb1ELb1ELb1ELb0EEENS1_36VarlenDynamicPersistentTileSchedulerILi128ELi64ELi256ELi256ELb1ELb1ELb0ELb1ELb1ELb1EEEEEEEEEvNT_6ParamsE,"",@"SHT_CUDA_INFO"
	.sectionflags	@""
	.align	4


	//----- nvinfo : EIATTR_CUDA_API_VERSION
	.align		4
        /*0000*/ 	.byte	0x04, 0x37
        /*0002*/ 	.short	(.L_358 - .L_357)
.L_357:
        /*0004*/ 	.word	0x00000082


	//----- nvinfo : EIATTR_SW2861232_WAR
	.align		4
.L_358:
        /*0008*/ 	.byte	0x01, 0x35
	.zero		2


	//----- nvinfo : EIATTR_PARAM_CBANK
	.align		4
        /*000c*/ 	.byte	0x04, 0x0a
        /*000e*/ 	.short	(.L_360 - .L_359)
	.align		4
.L_359:
        /*0010*/ 	.word	index@(.nv.constant0._ZN7cutlass13device_kernelIN5flash19enable_sm80_to_sm89INS1_16FlashAttnFwdSm80INS1_25CollectiveMainloopFwdSm80ILi8ELi1ELb0EN4cute5tupleIJNS5_1CILi128EEENS7_ILi64EEENS7_ILi192EEEEEELi192ENS_6half_tEfNS_4arch4Sm80ELb1ELb0ELb1ELb1ELb0ELb0ELb1ELb1EEENS1_21CollectiveEpilogueFwdINS6_IJS8_SA_S9_EEENS6_IJNS7_ILi1EEESI_SI_EEESC_SE_Li256ELb1ELb1ELb1ELb0EEENS1_36VarlenDynamicPersistentTileSchedulerILi128ELi64ELi256ELi256ELb1ELb1ELb0ELb1ELb1ELb1EEEEEEEEEvNT_6ParamsE)
        /*0014*/ 	.short	0x0160
        /*0016*/ 	.short	0x0438


	//----- nvinfo : EIATTR_CBANK_PARAM_SIZE
	.align		4
.L_360:
        /*0018*/ 	.byte	0x03, 0x19
        /*001a*/ 	.short	0x0438


	//----- nvinfo : EIATTR_KPARAM_INFO
	.align		4
        /*001c*/ 	.byte	0x04, 0x17
        /*001e*/ 	.short	(.L_362 - .L_361)
.L_361:
        /*0020*/ 	.word	0x00000000
        /*0024*/ 	.short	0x0000
        /*0026*/ 	.short	0x0000
        /*0028*/ 	.byte	0x00, 0xf0, 0xe1, 0x10


	//----- nvinfo : EIATTR_MAXREG_COUNT
	.align		4
.L_362:
        /*002c*/ 	.byte	0x03, 0x1b
        /*002e*/ 	.short	0x00ff


	//----- nvinfo : EIATTR_NUM_BARRIERS
	.align		4
        /*0030*/ 	.byte	0x02, 0x4c
        /*0032*/ 	.byte	0x06
	.zero		1


	//----- nvinfo : EIATTR_ANNOTATIONS
	.align		4
        /*0034*/ 	.byte	0x04, 0x55
        /*0036*/ 	.short	(.L_364 - .L_363)


	//   ....[0]....
.L_363:
        /* <DEDUP_REMOVED lines=37> */


	//----- nvinfo : EIATTR_MERCURY_ISA_VERSION
	.align		4
.L_364:
        /*0270*/ 	.byte	0x03, 0x5f
        /*0272*/ 	.short	0x0000


	//----- nvinfo : EIATTR_INT_WARP_WIDE_INSTR_OFFSETS
	.align		4
        /*0274*/ 	.byte	0x04, 0x31
        /*0276*/ 	.short	(.L_366 - .L_365)


	//   ....[0]....
.L_365:
        /*0278*/ 	.word	0x0000c540


	//   ....[1]....
        /*027c*/ 	.word	0x0000c5c0


	//----- nvinfo : EIATTR_COOP_GROUP_MASK_REGIDS
	.align		4
.L_366:
        /*0280*/ 	.byte	0x04, 0x29
        /*0282*/ 	.short	(.L_368 - .L_367)


	//   ....[0]....
.L_367:
        /*0284*/ 	.word	0xffffffff


	//   ....[1]....
        /*0288*/ 	.word	0xffffffff


	//   ....[2]....
        /*028c*/ 	.word	0xffffffff


	//   ....[3]....
        /*0290*/ 	.word	0xffffffff


	//   ....[4]....
        /*0294*/ 	.word	0xffffffff


	//   ....[5]....
        /*0298*/ 	.word	0xffffffff


	//   ....[6]....
        /*029c*/ 	.word	0xffffffff


	//   ....[7]....
        /*02a0*/ 	.word	0xffffffff


	//   ....[8]....
        /*02a4*/ 	.word	0xffffffff


	//   ....[9]....
        /*02a8*/ 	.word	0xffffffff


	//   ....[10]....
        /*02ac*/ 	.word	0xffffffff


	//   ....[11]....
        /*02b0*/ 	.word	0xffffffff


	//   ....[12]....
        /*02b4*/ 	.word	0xffffffff


	//   ....[13]....
        /*02b8*/ 	.word	0xffffffff


	//   ....[14]....
        /*02bc*/ 	.word	0xffffffff


	//   ....[15]....
        /*02c0*/ 	.word	0xffffffff


	//   ....[16]....
        /*02c4*/ 	.word	0xffffffff


	//   ....[17]....
        /*02c8*/ 	.word	0xffffffff


	//   ....[18]....
        /*02cc*/ 	.word	0xffffffff


	//   ....[19]....
        /*02d0*/ 	.word	0xffffffff


	//   ....[20]....
        /*02d4*/ 	.word	0xffffffff


	//   ....[21]....
        /*02d8*/ 	.word	0xffffffff


	//   ....[22]....
        /*02dc*/ 	.word	0xffffffff


	//   ....[23]....
        /*02e0*/ 	.word	0xffffffff


	//   ....[24]....
        /*02e4*/ 	.word	0xffffffff


	//   ....[25]....
        /*02e8*/ 	.word	0xffffffff


	//   ....[26]....
        /*02ec*/ 	.word	0xffffffff


	//   ....[27]....
        /*02f0*/ 	.word	0xffffffff


	//   ....[28]....
        /*02f4*/ 	.word	0xffffffff


	//   ....[29]....
        /*02f8*/ 	.word	0xffffffff


	//   ....[30]....
        /*02fc*/ 	.word	0xffffffff


	//   ....[31]....
        /*0300*/ 	.word	0xffffffff


	//   ....[32]....
        /*0304*/ 	.word	0xffffffff


	//   ....[33]....
        /*0308*/ 	.word	0xffffffff


	//   ....[34]....
        /*030c*/ 	.word	0xffffffff


	//   ....[35]....
        /*0310*/ 	.word	0xffffffff


	//   ....[36]....
        /*0314*/ 	.word	0xffffffff


	//   ....[37]....
        /*0318*/ 	.word	0xffffffff


	//   ....[38]....
        /*031c*/ 	.word	0xffffffff


	//   ....[39]....
        /*0320*/ 	.word	0xffffffff


	//   ....[40]....
        /*0324*/ 	.word	0xffffffff


	//   ....[41]....
        /*0328*/ 	.word	0xffffffff


	//   ....[42]....
        /*032c*/ 	.word	0xffffffff


	//   ....[43]....
        /*0330*/ 	.word	0xffffffff


	//   ....[44]....
        /*0334*/ 	.word	0xffffffff


	//   ....[45]....
        /*0338*/ 	.word	0xffffffff


	//   ....[46]....
        /*033c*/ 	.word	0xffffffff


	//   ....[47]....
        /*0340*/ 	.word	0xffffffff


	//   ....[48]....
        /*0344*/ 	.word	0xffffffff


	//   ....[49]....
        /*0348*/ 	.word	0xffffffff


	//   ....[50]....
        /*034c*/ 	.word	0xffffffff


	//   ....[51]....
        /*0350*/ 	.word	0xffffffff


	//   ....[52]....
        /*0354*/ 	.word	0xffffffff


	//   ....[53]....
        /*0358*/ 	.word	0xffffffff


	//   ....[54]....
        /*035c*/ 	.word	0xffffffff


	//   ....[55]....
        /*0360*/ 	.word	0xffffffff


	//   ....[56]....
        /*0364*/ 	.word	0xffffffff


	//   ....[57]....
        /*0368*/ 	.word	0xffffffff


	//   ....[58]....
        /*036c*/ 	.word	0xffffffff


	//   ....[59]....
        /*0370*/ 	.word	0xffffffff


	//   ....[60]....
        /*0374*/ 	.word	0xffffffff


	//   ....[61]....
        /*0378*/ 	.word	0xffffffff


	//   ....[62]....
        /*037c*/ 	.word	0xffffffff


	//   ....[63]....
        /*0380*/ 	.word	0xffffffff


	//   ....[64]....
        /*0384*/ 	.word	0xffffffff


	//   ....[65]....
        /*0388*/ 	.word	0xffffffff


	//   ....[66]....
        /*038c*/ 	.word	0xffffffff


	//   ....[67]....
        /*0390*/ 	.word	0xffffffff


	//   ....[68]....
        /*0394*/ 	.word	0xffffffff


	//   ....[69]....
        /*0398*/ 	.word	0xffffffff


	//   ....[70]....
        /*039c*/ 	.word	0xffffffff


	//   ....[71]....
        /*03a0*/ 	.word	0xffffffff


	//   ....[72]....
        /*03a4*/ 	.word	0xffffffff


	//   ....[73]....
        /*03a8*/ 	.word	0xffffffff


	//   ....[74]....
        /*03ac*/ 	.word	0xffffffff


	//   ....[75]....
        /*03b0*/ 	.word	0xffffffff


	//   ....[76]....
        /*03b4*/ 	.word	0xffffffff


	//   ....[77]....
        /*03b8*/ 	.word	0xffffffff


	//   ....[78]....
        /*03bc*/ 	.word	0xffffffff


	//   ....[79]....
        /*03c0*/ 	.word	0xffffffff


	//   ....[80]....
        /*03c4*/ 	.word	0xffffffff


	//   ....[81]....
        /*03c8*/ 	.word	0xffffffff


	//   ....[82]....
        /*03cc*/ 	.word	0xffffffff


	//   ....[83]....
        /*03d0*/ 	.word	0xffffffff


	//   ....[84]....
        /*03d4*/ 	.word	0xffffffff


	//   ....[85]....
        /*03d8*/ 	.word	0xffffffff


	//   ....[86]....
        /*03dc*/ 	.word	0xffffffff


	//   ....[87]....
        /*03e0*/ 	.word	0xffffffff


	//   ....[88]....
        /*03e4*/ 	.word	0xffffffff


	//   ....[89]....
        /*03e8*/ 	.word	0xffffffff


	//   ....[90]....
        /*03ec*/ 	.word	0xffffffff


	//   ....[91]....
        /*03f0*/ 	.word	0xffffffff


	//   ....[92]....
        /*03f4*/ 	.word	0xffffffff


	//   ....[93]....
        /*03f8*/ 	.word	0xffffffff


	//   ....[94]....
        /*03fc*/ 	.word	0xffffffff


	//   ....[95]....
        /*0400*/ 	.word	0xffffffff


	//   ....[96]....
        /*0404*/ 	.word	0xffffffff


	//   ....[97]....
        /*0408*/ 	.word	0xffffffff


	//   ....[98]....
        /*040c*/ 	.word	0xffffffff


	//   ....[99]....
        /*0410*/ 	.word	0xffffffff


	//   ....[100]....
        /*0414*/ 	.word	0xffffffff


	//   ....[101]....
        /*0418*/ 	.word	0xffffffff


	//   ....[102]....
        /*041c*/ 	.word	0xffffffff


	//   ....[103]....
        /*0420*/ 	.word	0xffffffff


	//   ....[104]....
        /*0424*/ 	.word	0xffffffff


	//   ....[105]....
        /*0428*/ 	.word	0xffffffff


	//   ....[106]....
        /*042c*/ 	.word	0xffffffff


	//   ....[107]....
        /*0430*/ 	.word	0xffffffff


	//   ....[108]....
        /*0434*/ 	.word	0xffffffff


	//   ....[109]....
        /*0438*/ 	.word	0xffffffff


	//   ....[110]....
        /*043c*/ 	.word	0xffffffff


	//   ....[111]....
        /*0440*/ 	.word	0xffffffff


	//   ....[112]....
        /*0444*/ 	.word	0xffffffff


	//   ....[113]....
        /*0448*/ 	.word	0xffffffff


	//   ....[114]....
        /*044c*/ 	.word	0xffffffff


	//   ....[115]....
        /*0450*/ 	.word	0xffffffff


	//   ....[116]....
        /*0454*/ 	.word	0xffffffff


	//   ....[117]....
        /*0458*/ 	.word	0xffffffff


	//   ....[118]....
        /*045c*/ 	.word	0xffffffff


	//   ....[119]....
        /*0460*/ 	.word	0xffffffff


	//   ....[120]....
        /*0464*/ 	.word	0xffffffff


	//   ....[121]....
        /*0468*/ 	.word	0xffffffff


	//   ....[122]....
        /*046c*/ 	.word	0xffffffff


	//   ....[123]....
        /*0470*/ 	.word	0xffffffff


	//   ....[124]....
        /*0474*/ 	.word	0xffffffff


	//   ....[125]....
        /*0478*/ 	.word	0xffffffff


	//   ....[126]....
        /*047c*/ 	.word	0xffffffff


	//   ....[127]....
        /*0480*/ 	.word	0xffffffff


	//   ....[128]....
        /*0484*/ 	.word	0xffffffff


	//   ....[129]....
        /*0488*/ 	.word	0xffffffff


	//   ....[130]....
        /*048c*/ 	.word	0xffffffff


	//   ....[131]....
        /*0490*/ 	.word	0xffffffff


	//   ....[132]....
        /*0494*/ 	.word	0xffffffff


	//   ....[133]....
        /*0498*/ 	.word	0xffffffff


	//   ....[134]....
        /*049c*/ 	.word	0xffffffff


	//   ....[135]....
        /*04a0*/ 	.word	0xffffffff


	//   ....[136]....
        /*04a4*/ 	.word	0xffffffff


	//   ....[137]....
        /*04a8*/ 	.word	0xffffffff


	//   ....[138]....
        /*04ac*/ 	.word	0xffffffff


	//   ....[139]....
        /*04b0*/ 	.word	0xffffffff


	//   ....[140]....
        /*04b4*/ 	.word	0xffffffff


	//   ....[141]....
        /*04b8*/ 	.word	0xffffffff


	//   ....[142]....
        /*04bc*/ 	.word	0xffffffff


	//   ....[143]....
        /*04c0*/ 	.word	0xffffffff


	//   ....[144]....
        /*04c4*/ 	.word	0xffffffff


	//   ....[145]....
        /*04c8*/ 	.word	0xffffffff


	//   ....[146]....
        /*04cc*/ 	.word	0xffffffff


	//----- nvinfo : EIATTR_COOP_GROUP_INSTR_OFFSETS
	.align		4
.L_368:
        /*04d0*/ 	.byte	0x04, 0x28
        /*04d2*/ 	.short	(.L_370 - .L_369)


	//   ....[0]....
.L_369:
        /*04d4*/ 	.word	0x00000050


	//   ....[1]....
        /*04d8*/ 	.word	0x000001e0


	//   ....[2]....
        /*04dc*/ 	.word	0x00000210


	//   ....[3]....
        /*04e0*/ 	.word	0x00000240


	//   ....[4]....
        /*04e4*/ 	.word	0x00000270


	//   ....[5]....
        /*04e8*/ 	.word	0x000002a0


	//   ....[6]....
        /*04ec*/ 	.word	0x000002d0


	//   ....[7]....
        /*04f0*/ 	.word	0x00000430


	//   ....[8]....
        /*04f4*/ 	.word	0x00000470


	//   ....[9]....
        /*04f8*/ 	.word	0x000004a0


	//   ....[10]....
        /*04fc*/ 	.word	0x000004d0


	//   ....[11]....
        /*0500*/ 	.word	0x00000500


	//   ....[12]....
        /*0504*/ 	.word	0x00000530


	//   ....[13]....
        /*0508*/ 	.word	0x000005c0


	//   ....[14]....
        /*050c*/ 	.word	0x00000600


	//   ....[15]....
        /*0510*/ 	.word	0x00000620


	//   ....[16]....
        /*0514*/ 	.word	0x00000680


	//   ....[17]....
        /*0518*/ 	.word	0x00002900


	//   ....[18]....
        /*051c*/ 	.word	0x00002920


	//   ....[19]....
        /*0520*/ 	.word	0x00002a90


	//   ....[20]....
        /*0524*/ 	.word	0x00002aa0


	//   ....[21]....
        /*0528*/ 	.word	0x00002c10


	//   ....[22]....
        /*052c*/ 	.word	0x00002c30


	//   ....[23]....
        /*0530*/ 	.word	0x00002da0


	//   ....[24]....
        /*0534*/ 	.word	0x00002db0


	//   ....[25]....
        /*0538*/ 	.word	0x000043c0


	//   ....[26]....
        /*053c*/ 	.word	0x000043d0


	//   ....[27]....
        /*0540*/ 	.word	0x000049b0


	//   ....[28]....
        /*0544*/ 	.word	0x00004a90


	//   ....[29]....
        /*0548*/ 	.word	0x00004aa0


	//   ....[30]....
        /*054c*/ 	.word	0x00004ad0


	//   ....[31]....
        /*0550*/ 	.word	0x00006ca0


	//   ....[32]....
        /*0554*/ 	.word	0x00006cb0


	//   ....[33]....
        /*0558*/ 	.word	0x000073a0


	//   ....[34]....
        /*055c*/ 	.word	0x00007530


	//   ....[35]....
        /*0560*/ 	.word	0x00007580


	//   ....[36]....
        /*0564*/ 	.word	0x00007690


	//   ....[37]....
        /*0568*/ 	.word	0x0000a2e0


	//   ....[38]....
        /*056c*/ 	.word	0x0000a300


	//   ....[39]....
        /*0570*/ 	.word	0x0000a320


	//   ....[40]....
        /*0574*/ 	.word	0x0000a340


	//   ....[41]....
        /*0578*/ 	.word	0x0000bd20


	//   ....[42]....
        /*057c*/ 	.word	0x0000bd50


	//   ....[43]....
        /*0580*/ 	.word	0x0000bd60


	//   ....[44]....
        /*0584*/ 	.word	0x0000bd90


	//   ....[45]....
        /*0588*/ 	.word	0x0000d1d0


	//   ....[46]....
        /*058c*/ 	.word	0x0000d1f0


	//   ....[47]....
        /*0590*/ 	.word	0x0000d210


	//   ....[48]....
        /*0594*/ 	.word	0x0000d220


	//   ....[49]....
        /*0598*/ 	.word	0x0000d5e0


	//   ....[50]....
        /*059c*/ 	.word	0x0000d600


	//   ....[51]....
        /*05a0*/ 	.word	0x0000d740


	//   ....[52]....
        /*05a4*/ 	.word	0x0000d750


	//   ....[53]....
        /*05a8*/ 	.word	0x0000d8a0


	//   ....[54]....
        /*05ac*/ 	.word	0x0000d8c0


	//   ....[55]....
        /*05b0*/ 	.word	0x0000da10


	//   ....[56]....
        /*05b4*/ 	.word	0x0000da20


	//   ....[57]....
        /*05b8*/ 	.word	0x0000dd70


	//   ....[58]....
        /*05bc*/ 	.word	0x0000dd90


	//   ....[59]....
        /*05c0*/ 	.word	0x0000e6f0


	//   ....[60]....
        /*05c4*/ 	.word	0x0000e700


	//   ....[61]....
        /*05c8*/ 	.word	0x0000f530


	//   ....[62]....
        /*05cc*/ 	.word	0x0000f550


	//   ....[63]....
        /*05d0*/ 	.word	0x0000f6a0


	//   ....[64]....
        /*05d4*/ 	.word	0x0000f6b0


	//   ....[65]....
        /*05d8*/ 	.word	0x0000f800


	//   ....[66]....
        /*05dc*/ 	.word	0x0000f820


	//   ....[67]....
        /*05e0*/ 	.word	0x0000f970


	//   ....[68]....
        /*05e4*/ 	.word	0x0000f980


	//   ....[69]....
        /*05e8*/ 	.word	0x0000fb70


	//   ....[70]....
        /*05ec*/ 	.word	0x0000fb90


	//   ....[71]....
        /*05f0*/ 	.word	0x0000fcb0


	//   ....[72]....
        /*05f4*/ 	.word	0x0000fcf0


	//   ....[73]....
        /*05f8*/ 	.word	0x0000fd20


	//   ....[74]....
        /*05fc*/ 	.word	0x0000fd50


	//   ....[75]....
        /*0600*/ 	.word	0x0000fd80


	//   ....[76]....
        /*0604*/ 	.word	0x0000fdb0


	//   ....[77]....
        /*0608*/ 	.word	0x0000ff00


	//   ....[78]....
        /*060c*/ 	.word	0x0000ff40


	//   ....[79]....
        /*0610*/ 	.word	0x0000ff70


	//   ....[80]....
        /*0614*/ 	.word	0x0000ffa0


	//   ....[81]....
        /*0618*/ 	.word	0x0000ffd0


	//   ....[82]....
        /*061c*/ 	.word	0x00010000


	//   ....[83]....
        /*0620*/ 	.word	0x00010090


	//   ....[84]....
        /*0624*/ 	.word	0x000100d0


	//   ....[85]....
        /*0628*/ 	.word	0x000100e0


	//   ....[86]....
        /*062c*/ 	.word	0x00010140


	//   ....[87]....
        /*0630*/ 	.word	0x00010af0


	//   ....[88]....
        /*0634*/ 	.word	0x00010b50


	//   ....[89]....
        /*0638*/ 	.word	0x00010ba0


	//   ....[90]....
        /*063c*/ 	.word	0x00010bf0


	//   ....[91]....
        /*0640*/ 	.word	0x00010c40


	//   ....[92]....
        /*0644*/ 	.word	0x00010cb0


	//   ....[93]....
        /*0648*/ 	.word	0x00010cf0


	//   ....[94]....
        /*064c*/ 	.word	0x00010d60


	//   ....[95]....
        /*0650*/ 	.word	0x00010dd0


	//   ....[96]....
        /*0654*/ 	.word	0x00010e30


	//   ....[97]....
        /*0658*/ 	.word	0x00010ea0


	//   ....[98]....
        /*065c*/ 	.word	0x00010f10


	//   ....[99]....
        /*0660*/ 	.word	0x00010f70


	//   ....[100]....
        /*0664*/ 	.word	0x00010fd0


	//   ....[101]....
        /*0668*/ 	.word	0x00011030


	//   ....[102]....
        /*066c*/ 	.word	0x000110a0


	//   ....[103]....
        /*0670*/ 	.word	0x00011100


	//   ....[104]....
        /*0674*/ 	.word	0x00011160


	//   ....[105]....
        /*0678*/ 	.word	0x000111b0


	//   ....[106]....
        /*067c*/ 	.word	0x00011210


	//   ....[107]....
        /*0680*/ 	.word	0x00011260


	//   ....[108]....
        /*0684*/ 	.word	0x000112b0


	//   ....[109]....
        /*0688*/ 	.word	0x00011320


	//   ....[110]....
        /*068c*/ 	.word	0x00011390


	//   ....[111]....
        /*0690*/ 	.word	0x000113f0


	//   ....[112]....
        /*0694*/ 	.word	0x00011450


	//   ....[113]....
        /*0698*/ 	.word	0x000114b0


	//   ....[114]....
        /*069c*/ 	.word	0x00011520


	//   ....[115]....
        /*06a0*/ 	.word	0x00011580


	//   ....[116]....
        /*06a4*/ 	.word	0x000115e0


	//   ....[117]....
        /*06a8*/ 	.word	0x00011640


	//   ....[118]....
        /*06ac*/ 	.word	0x000116b0


	//   ....[119]....
        /*06b0*/ 	.word	0x00011710


	//   ....[120]....
        /*06b4*/ 	.word	0x00011770


	//   ....[121]....
        /*06b8*/ 	.word	0x000117d0


	//   ....[122]....
        /*06bc*/ 	.word	0x00011840


	//   ....[123]....
        /*06c0*/ 	.word	0x000118a0


	//   ....[124]....
        /*06c4*/ 	.word	0x00011900


	//   ....[125]....
        /*06c8*/ 	.word	0x00011960


	//   ....[126]....
        /*06cc*/ 	.word	0x000119d0


	//   ....[127]....
        /*06d0*/ 	.word	0x00011a30


	//   ....[128]....
        /*06d4*/ 	.word	0x00011a90


	//   ....[129]....
        /*06d8*/ 	.word	0x00011af0


	//   ....[130]....
        /*06dc*/ 	.word	0x00011b60


	//   ....[131]....
        /*06e0*/ 	.word	0x00011bb0


	//   ....[132]....
        /*06e4*/ 	.word	0x00011bf0


	//   ....[133]....
        /*06e8*/ 	.word	0x00011c40


	//   ....[134]....
        /*06ec*/ 	.word	0x00011c90


	//   ....[135]....
        /*06f0*/ 	.word	0x00011ce0


	//   ....[136]....
        /*06f4*/ 	.word	0x00011d50


	//   ....[137]....
        /*06f8*/ 	.word	0x00011d90


	//   ....[138]....
        /*06fc*/ 	.word	0x00011de0


	//   ....[139]....
        /*0700*/ 	.word	0x00011e30


	//   ....[140]....
        /*0704*/ 	.word	0x00011e80


	//   ....[141]....
        /*0708*/ 	.word	0x00011ed0


	//   ....[142]....
        /*070c*/ 	.word	0x00011f40


	//   ....[143]....
        /*0710*/ 	.word	0x00011f80


	//   ....[144]....
        /*0714*/ 	.word	0x00011ff0


	//   ....[145]....
        /*0718*/ 	.word	0x00012050


	//   ....[146]....
        /*071c*/ 	.word	0x000120b0


	//----- nvinfo : EIATTR_EXIT_INSTR_OFFSETS
	.align		4
.L_370:
        /*0720*/ 	.byte	0x04, 0x1c
        /*0722*/ 	.short	(.L_372 - .L_371)


	//   ....[0]....
.L_371:
        /*0724*/ 	.word	0x00000fe0


	//   ....[1]....
        /*0728*/ 	.word	0x00010ab0


	//----- nvinfo : EIATTR_MAX_THREADS
	.align		4
.L_372:
        /*072c*/ 	.byte	0x04, 0x05
        /*072e*/ 	.short	(.L_374 - .L_373)
.L_373:
        /*0730*/ 	.word	0x00000100
        /*0734*/ 	.word	0x00000001
        /*0738*/ 	.word	0x00000001


	//----- nvinfo : EIATTR_CRS_STACK_SIZE
	.align		4
.L_374:
        /*073c*/ 	.byte	0x04, 0x1e
        /*073e*/ 	.short	(.L_376 - .L_375)
.L_375:
        /*0740*/ 	.word	0x00000000
.L_376:


//--------------------- .nv.info._ZN7cutlass13device_kernelIN5flash19enable_sm80_to_sm89INS1_16FlashAttnFwdSm80INS1_25CollectiveMainloopFwdSm80ILi8ELi1ELb0EN4cute5tupleIJNS5_1CILi128EEENS7_ILi64EEENS7_ILi192EEEEEELi192ENS_6half_tEfNS_4arch4Sm80ELb1ELb0ELb1ELb1ELb0ELb1ELb1ELb1EEENS1_21CollectiveEpilogueFwdINS6_IJS8_SA_S9_EEENS6_IJNS7_ILi1EEESI_SI_EEESC_SE_Li256ELb1ELb1ELb1ELb0EEENS1_36VarlenDynamicPersistentTileSchedulerILi128ELi64ELi256ELi256ELb1ELb1ELb0ELb1ELb1ELb1EEEEEEEEEvNT_6ParamsE --------------------------
	.section	.nv.info._ZN7cutlass13device_kernelIN5flash19enable_sm80_to_sm89INS1_16FlashAttnFwdSm80INS1_25CollectiveMainloopFwdSm80ILi8ELi1ELb0EN4cute5tupleIJNS5_1CILi128EEENS7_ILi64EEENS7_ILi192EEEEEELi192ENS_6half_tEfNS_4arch4Sm80ELb1ELb0ELb1ELb1ELb0ELb1ELb1ELb1EEENS1_21CollectiveEpilogueFwdINS6_IJS8_SA_S9_EEENS6_IJNS7_ILi1EEESI_SI_EEESC_SE_Li256ELb1ELb1ELb1ELb0EEENS1_36VarlenDynamicPersistentTileSchedulerILi128ELi64ELi256ELi256ELb1ELb1ELb0ELb1ELb1ELb1EEEEEEEEEvNT_6ParamsE,"",@"SHT_CUDA_INFO"
	.sectionflags	@""
	.align	4


	//----- nvinfo : EIATTR_CUDA_API_VERSION
	.align		4
        /*0000*/ 	.byte	0x04, 0x37
        /*0002*/ 	.short	(.L_378 - .L_377)
.L_377:
        /*0004*/ 	.word	0x00000082


	//----- nvinfo : EIATTR_SW2861232_WAR
	.align		4
.L_378:
        /*0008*/ 	.byte	0x01, 0x35
	.zero		2


	//----- nvinfo : EIATTR_PARAM_CBANK
	.align		4
        /*000c*/ 	.byte	0x04, 0x0a
        /*000e*/ 	.short	(.L_380 - .L_379)
	.align		4
.L_379:
        /*0010*/ 	.word	index@(.nv.constant0._ZN7cutlass13device_kernelIN5flash19enable_sm80_to_sm89INS1_16FlashAttnFwdSm80INS1_25CollectiveMainloopFwdSm80ILi8ELi1ELb0EN4cute5tupleIJNS5_1CILi128EEENS7_ILi64EEENS7_ILi192EEEEEELi192ENS_6half_tEfNS_4arch4Sm80ELb1ELb0ELb1ELb1ELb0ELb1ELb1ELb1EEENS1_21CollectiveEpilogueFwdINS6_IJS8_SA_S9_EEENS6_IJNS7_ILi1EEESI_SI_EEESC_SE_Li256ELb1ELb1ELb1ELb0EEENS1_36VarlenDynamicPersistentTileSchedulerILi128ELi64ELi256ELi256ELb1ELb1ELb0ELb1ELb1ELb1EEEEEEEEEvNT_6ParamsE)
        /*0014*/ 	.short	0x0160
        /*0016*/ 	.short	0x0438


	//----- nvinfo : EIATTR_CBANK_PARAM_SIZE
	.align		4
.L_380:
        /*0018*/ 	.byte	0x03, 0x19
        /*001a*/ 	.short	0x0438


	//----- nvinfo : EIATTR_KPARAM_INFO
	.align		4
        /*001c*/ 	.byte	0x04, 0x17
        /*001e*/ 	.short	(.L_382 - .L_381)
.L_381:
        /*0020*/ 	.word	0x00000000
        /*0024*/ 	.short	0x0000
        /*0026*/ 	.short	0x0000
        /*0028*/ 	.byte	0x00, 0xf0, 0xe1, 0x10


	//----- nvinfo : EIATTR_MAXREG_COUNT
	.align		4
.L_382:
        /*002c*/ 	.byte	0x03, 0x1b
        /*002e*/ 	.short	0x00ff


	//----- nvinfo : EIATTR_NUM_BARRIERS
	.align		4
        /*0030*/ 	.byte	0x02, 0x4c
        /*0032*/ 	.byte	0x06
	.zero		1


	//----- nvinfo : EIATTR_ANNOTATIONS
	.align		4
        /*0034*/ 	.byte	0x04, 0x55
        /*0036*/ 	.short	(.L_384 - .L_383)


	//   ....[0]....
.L_383:
        /* <DEDUP_REMOVED lines=32> */


	//----- nvinfo : EIATTR_MERCURY_ISA_VERSION
	.align		4
.L_384:
        /*0228*/ 	.byte	0x03, 0x5f
        /*022a*/ 	.short	0x0000


	//----- nvinfo : EIATTR_INT_WARP_WIDE_INSTR_OFFSETS
	.align		4
        /*022c*/ 	.byte	0x04, 0x31
        /*022e*/ 	.short	(.L_386 - .L_385)


	//   ....[0]....
.L_385:
        /*0230*/ 	.word	0x00018790


	//   ....[1]....
        /*0234*/ 	.word	0x00018810


	//----- nvinfo : EIATTR_COOP_GROUP_MASK_REGIDS
	.align		4
.L_386:
        /*0238*/ 	.byte	0x04, 0x29
        /*023a*/ 	.short	(.L_388 - .L_387)


	//   ....[0]....
.L_387:
        /*023c*/ 	.word	0xffffffff


	//   ....[1]....
        /*0240*/ 	.word	0xffffffff


	//   ....[2]....
        /*0244*/ 	.word	0xffffffff


	//   ....[3]....
        /*0248*/ 	.word	0xffffffff


	//   ....[4]....
        /*024c*/ 	.word	0xffffffff


	//   ....[5]....
        /*0250*/ 	.word	0xffffffff


	//   ....[6]....
        /*0254*/ 	.word	0xffffffff


	//   ....[7]....
        /*0258*/ 	.word	0xffffffff


	//   ....[8]....
        /*025c*/ 	.word	0xffffffff


	//   ....[9]....
        /*0260*/ 	.word	0xffffffff


	//   ....[10]....
        /*0264*/ 	.word	0xffffffff


	//   ....[11]....
        /*0268*/ 	.word	0xffffffff


	//   ....[12]....
        /*026c*/ 	.word	0xffffffff


	//   ....[13]....
        /*0270*/ 	.word	0xffffffff


	//   ....[14]....
        /*0274*/ 	.word	0xffffffff


	//   ....[15]....
        /*0278*/ 	.word	0xffffffff


	//   ....[16]....
        /*027c*/ 	.word	0xffffffff


	//   ....[17]....
        /*0280*/ 	.word	0xffffffff


	//   ....[18]....
        /*0284*/ 	.word	0xffffffff


	//   ....[19]....
        /*0288*/ 	.word	0xffffffff


	//   ....[20]....
        /*028c*/ 	.word	0xffffffff


	//   ....[21]....
        /*0290*/ 	.word	0xffffffff


	//   ....[22]....
        /*0294*/ 	.word	0xffffffff


	//   ....[23]....
        /*0298*/ 	.word	0xffffffff


	//   ....[24]....
        /*029c*/ 	.word	0xffffffff


	//   ....[25]....
        /*02a0*/ 	.word	0xffffffff


	//   ....[26]....
        /*02a4*/ 	.word	0xffffffff


	//   ....[27]....
        /*02a8*/ 	.word	0xffffffff


	//   ....[28]....
        /*02ac*/ 	.word	0xffffffff


	//   ....[29]....
        /*02b0*/ 	.word	0xffffffff


	//   ....[30]....
        /*02b4*/ 	.word	0xffffffff


	//   ....[31]....
        /*02b8*/ 	.word	0xffffffff


	//   ....[32]....
        /*02bc*/ 	.word	0xffffffff


	//   ....[33]....
        /*02c0*/ 	.word	0xffffffff


	//   ....[34]....
        /*02c4*/ 	.word	0xffffffff


	//   ....[35]....
        /*02c8*/ 	.word	0xffffffff


	//   ....[36]....
        /*02cc*/ 	.word	0xffffffff


	//   ....[37]....
        /*02d0*/ 	.word	0xffffffff


	//   ....[38]....
        /*02d4*/ 	.word	0xffffffff


	//   ....[39]....
        /*02d8*/ 	.word	0xffffffff


	//   ....[40]....
        /*02dc*/ 	.word	0xffffffff


	//   ....[41]....
        /*02e0*/ 	.word	0xffffffff


	//   ....[42]....
        /*02e4*/ 	.word	0xffffffff


	//   ....[43]....
        /*02e8*/ 	.word	0xffffffff


	//   ....[44]....
        /*02ec*/ 	.word	0xffffffff


	//   ....[45]....
        /*02f0*/ 	.word	0xffffffff


	//   ....[46]....
        /*02f4*/ 	.word	0xffffffff


	//   ....[47]....
        /*02f8*/ 	.word	0xffffffff


	//   ....[48]....
        /*02fc*/ 	.word	0xffffffff


	//   ....[49]....
        /*0300*/ 	.word	0xffffffff


	//   ....[50]....
        /*0304*/ 	.word	0xffffffff


	//   ....[51]....
        /*0308*/ 	.word	0xffffffff


	//   ....[52]....
        /*030c*/ 	.word	0xffffffff


	//   ....[53]....
        /*0310*/ 	.word	0xffffffff


	//   ....[54]....
        /*0314*/ 	.word	0xffffffff


	//   ....[55]....
        /*0318*/ 	.word	0xffffffff


	//   ....[56]....
        /*031c*/ 	.word	0xffffffff


	//   ....[57]....
        /*0320*/ 	.word	0xffffffff


	//   ....[58]....
        /*0324*/ 	.word	0xffffffff


	//   ....[59]....
        /*0328*/ 	.word	0xffffffff


	//   ....[60]....
        /*032c*/ 	.word	0xffffffff


	//   ....[61]....
        /*0330*/ 	.word	0xffffffff


	//   ....[62]....
        /*0334*/ 	.word	0xffffffff


	//   ....[63]....
        /*0338*/ 	.word	0xffffffff


	//   ....[64]....
        /*033c*/ 	.word	0xffffffff


	//   ....[65]....
        /*0340*/ 	.word	0xffffffff


	//   ....[66]....
        /*0344*/ 	.word	0xffffffff


	//   ....[67]....
        /*0348*/ 	.word	0xffffffff


	//   ....[68]....
        /*034c*/ 	.word	0xffffffff


	//   ....[69]....
        /*0350*/ 	.word	0xffffffff


	//   ....[70]....
        /*0354*/ 	.word	0xffffffff


	//   ....[71]....
        /*0358*/ 	.word	0xffffffff


	//   ....[72]....
        /*035c*/ 	.word	0xffffffff


	//   ....[73]....
        /*0360*/ 	.word	0xffffffff


	//   ....[74]....
        /*0364*/ 	.word	0xffffffff


	//   ....[75]....
        /*0368*/ 	.word	0xffffffff


	//   ....[76]....
        /*036c*/ 	.word	0xffffffff


	//   ....[77]....
        /*0370*/ 	.word	0xffffffff


	//   ....[78]....
        /*0374*/ 	.word	0xffffffff


	//   ....[79]....
        /*0378*/ 	.word	0xffffffff


	//   ....[80]....
        /*037c*/ 	.word	0xffffffff


	//   ....[81]....
        /*0380*/ 	.word	0xffffffff


	//   ....[82]....
        /*0384*/ 	.word	0xffffffff


	//   ....[83]....
        /*0388*/ 	.word	0xffffffff


	//   ....[84]....
        /*038c*/ 	.word	0xffffffff


	//   ....[85]....
        /*0390*/ 	.word	0xffffffff


	//   ....[86]....
        /*0394*/ 	.word	0xffffffff


	//   ....[87]....
        /*0398*/ 	.word	0xffffffff


	//   ....[88]....
        /*039c*/ 	.word	0xffffffff


	//   ....[89]....
        /*03a0*/ 	.word	0xffffffff


	//   ....[90]....
        /*03a4*/ 	.word	0xffffffff


	//   ....[91]....
        /*03a8*/ 	.word	0xffffffff


	//   ....[92]....
        /*03ac*/ 	.word	0xffffffff


	//   ....[93]....
        /*03b0*/ 	.word	0xffffffff


	//   ....[94]....
        /*03b4*/ 	.word	0xffffffff


	//   ....[95]....
        /*03b8*/ 	.word	0xffffffff


	//   ....[96]....
        /*03bc*/ 	.word	0xffffffff


	//   ....[97]....
        /*03c0*/ 	.word	0xffffffff


	//   ....[98]....
        /*03c4*/ 	.word	0xffffffff


	//   ....[99]....
        /*03c8*/ 	.word	0xffffffff


	//   ....[100]....
        /*03cc*/ 	.word	0xffffffff


	//   ....[101]....
        /*03d0*/ 	.word	0xffffffff


	//   ....[102]....
        /*03d4*/ 	.word	0xffffffff


	//   ....[103]....
        /*03d8*/ 	.word	0xffffffff


	//   ....[104]....
        /*03dc*/ 	.word	0xffffffff


	//   ....[105]....
        /*03e0*/ 	.word	0xffffffff


	//   ....[106]....
        /*03e4*/ 	.word	0xffffffff


	//   ....[107]....
        /*03e8*/ 	.word	0xffffffff


	//   ....[108]....
        /*03ec*/ 	.word	0xffffffff


	//   ....[109]....
        /*03f0*/ 	.word	0xffffffff


	//   ....[110]....
        /*03f4*/ 	.word	0xffffffff


	//   ....[111]....
        /*03f8*/ 	.word	0xffffffff


	//   ....[112]....
        /*03fc*/ 	.word	0xffffffff


	//   ....[113]....
        /*0400*/ 	.word	0xffffffff


	//   ....[114]....
        /*0404*/ 	.word	0xffffffff


	//   ....[115]....
        /*0408*/ 	.word	0xffffffff


	//   ....[116]....
        /*040c*/ 	.word	0xffffffff


	//   ....[117]....
        /*0410*/ 	.word	0xffffffff


	//   ....[118]....
        /*0414*/ 	.word	0xffffffff


	//   ....[119]....
        /*0418*/ 	.word	0xffffffff


	//   ....[120]....
        /*041c*/ 	.word	0xffffffff


	//   ....[121]....
        /*0420*/ 	.word	0xffffffff


	//   ....[122]....
        /*0424*/ 	.word	0xffffffff


	//   ....[123]....
        /*0428*/ 	.word	0xffffffff


	//   ....[124]....
        /*042c*/ 	.word	0xffffffff


	//   ....[125]....
        /*0430*/ 	.word	0xffffffff


	//   ....[126]....
        /*0434*/ 	.word	0xffffffff


	//   ....[127]....
        /*0438*/ 	.word	0xffffffff


	//   ....[128]....
        /*043c*/ 	.word	0xffffffff


	//   ....[129]....
        /*0440*/ 	.word	0xffffffff


	//   ....[130]....
        /*0444*/ 	.word	0xffffffff


	//   ....[131]....
        /*0448*/ 	.word	0xffffffff


	//   ....[132]....
        /*044c*/ 	.word	0xffffffff


	//   ....[133]....
        /*0450*/ 	.word	0xffffffff


	//   ....[134]....
        /*0454*/ 	.word	0xffffffff


	//   ....[135]....
        /*0458*/ 	.word	0xffffffff


	//   ....[136]....
        /*045c*/ 	.word	0xffffffff


	//   ....[137]....
        /*0460*/ 	.word	0xffffffff


	//   ....[138]....
        /*0464*/ 	.word	0xffffffff


	//   ....[139]....
        /*0468*/ 	.word	0xffffffff


	//   ....[140]....
        /*046c*/ 	.word	0xffffffff


	//   ....[141]....
        /*0470*/ 	.word	0xffffffff


	//   ....[142]....
        /*0474*/ 	.word	0xffffffff


	//   ....[143]....
        /*0478*/ 	.word	0xffffffff


	//   ....[144]....
        /*047c*/ 	.word	0xffffffff


	//   ....[145]....
        /*0480*/ 	.word	0xffffffff


	//   ....[146]....
        /*0484*/ 	.word	0xffffffff


	//   ....[147]....
        /*0488*/ 	.word	0xffffffff


	//   ....[148]....
        /*048c*/ 	.word	0xffffffff


	//   ....[149]....
        /*0490*/ 	.word	0xffffffff


	//   ....[150]....
        /*0494*/ 	.word	0xffffffff


	//   ....[151]....
        /*0498*/ 	.word	0xffffffff


	//   ....[152]....
        /*049c*/ 	.word	0xffffffff


	//   ....[153]....
        /*04a0*/ 	.word	0xffffffff


	//   ....[154]....
        /*04a4*/ 	.word	0xffffffff


	//   ....[155]....
        /*04a8*/ 	.word	0xffffffff


	//   ....[156]....
        /*04ac*/ 	.word	0xffffffff


	//   ....[157]....
        /*04b0*/ 	.word	0xffffffff


	//   ....[158]....
        /*04b4*/ 	.word	0xffffffff


	//   ....[159]....
        /*04b8*/ 	.word	0xffffffff


	//   ....[160]....
        /*04bc*/ 	.word	0xffffffff


	//   ....[161]....
        /*04c0*/ 	.word	0xffffffff


	//   ....[162]....
        /*04c4*/ 	.word	0xffffffff


	//----- nvinfo : EIATTR_COOP_GROUP_INSTR_OFFSETS
	.align		4
.L_388:
        /*04c8*/ 	.byte	0x04, 0x28
        /*04ca*/ 	.short	(.L_390 - .L_389)


	//   ....[0]....
.L_389:
        /*04cc*/ 	.word	0x00000050


	//   ....[1]....
        /*04d0*/ 	.word	0x000001f0


	//   ....[2]....
        /*04d4*/ 	.word	0x00000220


	//   ....[3]....
        /*04d8*/ 	.word	0x00000250


	//   ....[4]....
        /*04dc*/ 	.word	0x00000280


	//   ....[5]....
        /*04e0*/ 	.word	0x000002b0


	//   ....[6]....
        /*04e4*/ 	.word	0x000002e0


	//   ....[7]....
        /*04e8*/ 	.word	0x00000450


	//   ....[8]....
        /*04ec*/ 	.word	0x00000490


	//   ....[9]....
        /*04f0*/ 	.word	0x000004c0


	//   ....[10]....
        /*04f4*/ 	.word	0x000004f0


	//   ....[11]....
        /*04f8*/ 	.word	0x00000520


	//   ....[12]....
        /*04fc*/ 	.word	0x00000550


	//   ....[13]....
        /*0500*/ 	.word	0x000005e0


	//   ....[14]....
        /*0504*/ 	.word	0x00000620


	//   ....[15]....
        /*0508*/ 	.word	0x00000640


	//   ....[16]....
        /*050c*/ 	.word	0x000006a0


	//   ....[17]....
        /*0510*/ 	.word	0x00007ee0


	//   ....[18]....
        /*0514*/ 	.word	0x00007f00


	//   ....[19]....
        /*0518*/ 	.word	0x00008060


	//   ....[20]....
        /*051c*/ 	.word	0x00008070


	//   ....[21]....
        /*0520*/ 	.word	0x000081a0


	//   ....[22]....
        /*0524*/ 	.word	0x000081c0


	//   ....[23]....
        /*0528*/ 	.word	0x000082f0


	//   ....[24]....
        /*052c*/ 	.word	0x00008300


	//   ....[25]....
        /*0530*/ 	.word	0x000089f0


	//   ....[26]....
        /*0534*/ 	.word	0x00008a30


	//   ....[27]....
        /*0538*/ 	.word	0x00008a70


	//   ....[28]....
        /*053c*/ 	.word	0x00008a80


	//   ....[29]....
        /*0540*/ 	.word	0x00008ef0


	//   ....[30]....
        /*0544*/ 	.word	0x00009160


	//   ....[31]....
        /*0548*/ 	.word	0x000091a0


	//   ....[32]....
        /*054c*/ 	.word	0x000091b0


	//   ....[33]....
        /*0550*/ 	.word	0x0000bcc0


	//   ....[34]....
        /*0554*/ 	.word	0x0000bd90


	//   ....[35]....
        /*0558*/ 	.word	0x0000bdd0


	//   ....[36]....
        /*055c*/ 	.word	0x0000be10


	//   ....[37]....
        /*0560*/ 	.word	0x0000c0c0


	//   ....[38]....
        /*0564*/ 	.word	0x0000c330


	//   ....[39]....
        /*0568*/ 	.word	0x0000c370


	//   ....[40]....
        /*056c*/ 	.word	0x0000c3b0


	//   ....[41]....
        /*0570*/ 	.word	0x00010450


	//   ....[42]....
        /*0574*/ 	.word	0x00010460


	//   ....[43]....
        /*0578*/ 	.word	0x00010a40


	//   ....[44]....
        /*057c*/ 	.word	0x00010b20


	//   ....[45]....
        /*0580*/ 	.word	0x00010b30


	//   ....[46]....
        /*0584*/ 	.word	0x00010b60


	//   ....[47]....
        /*0588*/ 	.word	0x00012ed0


	//   ....[48]....
        /*058c*/ 	.word	0x00012ee0


	//   ....[49]....
        /*0590*/ 	.word	0x000135c0


	//   ....[50]....
        /*0594*/ 	.word	0x00013760


	//   ....[51]....
        /*0598*/ 	.word	0x000137b0


	//   ....[52]....
        /*059c*/ 	.word	0x000138d0


	//   ....[53]....
        /*05a0*/ 	.word	0x00016520


	//   ....[54]....
        /*05a4*/ 	.word	0x00016540


	//   ....[55]....
        /*05a8*/ 	.word	0x00016560


	//   ....[56]....
        /*05ac*/ 	.word	0x00016580


	//   ....[57]....
        /*05b0*/ 	.word	0x00017f70


	//   ....[58]....
        /*05b4*/ 	.word	0x00017fa0


	//   ....[59]....
        /*05b8*/ 	.word	0x00017fb0


	//   ....[60]....
        /*05bc*/ 	.word	0x00017fe0


	//   ....[61]....
        /*05c0*/ 	.word	0x00019520


	//   ....[62]....
        /*05c4*/ 	.word	0x00019530


	//   ....[63]....
        /*05c8*/ 	.word	0x00019550


	//   ....[64]....
        /*05cc*/ 	.word	0x00019570


	//   ....[65]....
        /*05d0*/ 	.word	0x00019930


	//   ....[66]....
        /*05d4*/ 	.word	0x00019950


	//   ....[67]....
        /*05d8*/ 	.word	0x00019aa0


	//   ....[68]....
        /*05dc*/ 	.word	0x00019ab0


	//   ....[69]....
        /*05e0*/ 	.word	0x00019be0


	//   ....[70]....
        /*05e4*/ 	.word	0x00019c00


	//   ....[71]....
        /*05e8*/ 	.word	0x00019d30


	//   ....[72]....
        /*05ec*/ 	.word	0x00019d40


	//   ....[73]....
        /*05f0*/ 	.word	0x0001a070


	//   ....[74]....
        /*05f4*/ 	.word	0x0001a090


	//   ....[75]....
        /*05f8*/ 	.word	0x0001a9d0


	//   ....[76]....
        /*05fc*/ 	.word	0x0001a9e0


	//   ....[77]....
        /*0600*/ 	.word	0x0001b7c0


	//   ....[78]....
        /*0604*/ 	.word	0x0001b7e0


	//   ....[79]....
        /*0608*/ 	.word	0x0001b940


	//   ....[80]....
        /*060c*/ 	.word	0x0001b950


	//   ....[81]....
        /*0610*/ 	.word	0x0001ba80


	//   ....[82]....
        /*0614*/ 	.word	0x0001baa0


	//   ....[83]....
        /*0618*/ 	.word	0x0001bbd0


	//   ....[84]....
        /*061c*/ 	.word	0x0001bbe0


	//   ....[85]....
        /*0620*/ 	.word	0x0001bdb0


	//   ....[86]....
        /*0624*/ 	.word	0x0001bdd0


	//   ....[87]....
        /*0628*/ 	.word	0x0001bef0


	//   ....[88]....
        /*062c*/ 	.word	0x0001bf30


	//   ....[89]....
        /*0630*/ 	.word	0x0001bf60


	//   ....[90]....
        /*0634*/ 	.word	0x0001bf90


	//   ....[91]....
        /*0638*/ 	.word	0x0001bfc0


	//   ....[92]....
        /*063c*/ 	.word	0x0001bff0


	//   ....[93]....
        /*0640*/ 	.word	0x0001c140


	//   ....[94]....
        /*0644*/ 	.word	0x0001c180


	//   ....[95]....
        /*0648*/ 	.word	0x0001c1b0


	//   ....[96]....
        /*064c*/ 	.word	0x0001c1e0


	//   ....[97]....
        /*0650*/ 	.word	0x0001c210


	//   ....[98]....
        /*0654*/ 	.word	0x0001c240


	//   ....[99]....
        /*0658*/ 	.word	0x0001c2d0


	//   ....[100]....
        /*065c*/ 	.word	0x0001c310


	//   ....[101]....
        /*0660*/ 	.word	0x0001c320


	//   ....[102]....
        /*0664*/ 	.word	0x0001c380


	//   ....[103]....
        /*0668*/ 	.word	0x0001cd20


	//   ....[104]....
        /*066c*/ 	.word	0x0001cd80


	//   ....[105]....
        /*0670*/ 	.word	0x0001cde0


	//   ....[106]....
        /*0674*/ 	.word	0x0001ce40


	//   ....[107]....
        /*0678*/ 	.word	0x0001cea0


	//   ....[108]....
        /*067c*/ 	.word	0x0001cf10


	//   ....[109]....
        /*0680*/ 	.word	0x0001cf60


	//   ....[110]....
        /*0684*/ 	.word	0x0001cfd0


	//   ....[111]....
        /*0688*/ 	.word	0x0001d040


	//   ....[112]....
        /*068c*/ 	.word	0x0001d0a0


	//   ....[113]....
        /*0690*/ 	.word	0x0001d110


	//   ....[114]....
        /*0694*/ 	.word	0x0001d180


	//   ....[115]....
        /*0698*/ 	.word	0x0001d1f0


	//   ....[116]....
        /*069c*/ 	.word	0x0001d250


	//   ....[117]....
        /*06a0*/ 	.word	0x0001d2c0


	//   ....[118]....
        /*06a4*/ 	.word	0x0001d330


	//   ....[119]....
        /*06a8*/ 	.word	0x0001d3a0


	//   ....[120]....
        /*06ac*/ 	.word	0x0001d400


	//   ....[121]....
        /*06b0*/ 	.word	0x0001d460


	//   ....[122]....
        /*06b4*/ 	.word	0x0001d4c0


	//   ....[123]....
        /*06b8*/ 	.word	0x0001d510


	//   ....[124]....
        /*06bc*/ 	.word	0x0001d560


	//   ....[125]....
        /*06c0*/ 	.word	0x0001d5d0


	//   ....[126]....
        /*06c4*/ 	.word	0x0001d640


	//   ....[127]....
        /*06c8*/ 	.word	0x0001d6b0


	//   ....[128]....
        /*06cc*/ 	.word	0x0001d710


	//   ....[129]....
        /*06d0*/ 	.word	0x0001d780


	//   ....[130]....
        /*06d4*/ 	.word	0x0001d7f0


	//   ....[131]....
        /*06d8*/ 	.word	0x0001d860


	//   ....[132]....
        /*06dc*/ 	.word	0x0001d8c0


	//   ....[133]....
        /*06e0*/ 	.word	0x0001d930


	//   ....[134]....
        /*06e4*/ 	.word	0x0001d9a0


	//   ....[135]....
        /*06e8*/ 	.word	0x0001da10


	//   ....[136]....
        /*06ec*/ 	.word	0x0001da70


	//   ....[137]....
        /*06f0*/ 	.word	0x0001dae0


	//   ....[138]....
        /*06f4*/ 	.word	0x0001db50


	//   ....[139]....
        /*06f8*/ 	.word	0x0001dbc0


	//   ....[140]....
        /*06fc*/ 	.word	0x0001dc20


	//   ....[141]....
        /*0700*/ 	.word	0x0001dc90


	//   ....[142]....
        /*0704*/ 	.word	0x0001dd00


	//   ....[143]....
        /*0708*/ 	.word	0x0001dd70


	//   ....[144]....
        /*070c*/ 	.word	0x0001ddd0


	//   ....[145]....
        /*0710*/ 	.word	0x0001de40


	//   ....[146]....
        /*0714*/ 	.word	0x0001deb0


	//   ....[147]....
        /*0718*/ 	.word	0x0001df10


	//   ....[148]....
        /*071c*/ 	.word	0x0001df60


	//   ....[149]....
        /*0720*/ 	.word	0x0001dfc0


	//   ....[150]....
        /*0724*/ 	.word	0x0001e020


	//   ....[151]....
        /*0728*/ 	.word	0x0001e080


	//   ....[152]....
        /*072c*/ 	.word	0x0001e0f0


	//   ....[153]....
        /*0730*/ 	.word	0x0001e140


	//   ....[154]....
        /*0734*/ 	.word	0x0001e190


	//   ....[155]....
        /*0738*/ 	.word	0x0001e1e0


	//   ....[156]....
        /*073c*/ 	.word	0x0001e240


	//   ....[157]....
        /*0740*/ 	.word	0x0001e2a0


	//   ....[158]....
        /*0744*/ 	.word	0x0001e310


	//   ....[159]....
        /*0748*/ 	.word	0x0001e360


	//   ....[160]....
        /*074c*/ 	.word	0x0001e3d0


	//   ....[161]....
        /*0750*/ 	.word	0x0001e430


	//   ....[162]....
        /*0754*/ 	.word	0x0001e4a0


	//----- nvinfo : EIATTR_EXIT_INSTR_OFFSETS
	.align		4
.L_390:
        /*0758*/ 	.byte	0x04, 0x1c
        /*075a*/ 	.short	(.L_392 - .L_391)


	//   ....[0]....
.L_391:
        /*075c*/ 	.word	0x00001000


	//   ....[1]....
        /*0760*/ 	.word	0x0001cce0


	//----- nvinfo : EIATTR_MAX_THREADS
	.align		4
.L_392:
        /*0764*/ 	.byte	0x04, 0x05
        /*0766*/ 	.short	(.L_394 - .L_393)
.L_393:
        /*0768*/ 	.word	0x00000100
        /*076c*/ 	.word	0x00000001
        /*0770*/ 	.word	0x00000001


	//----- nvinfo : EIATTR_CRS_STACK_SIZE
	.align		4
.L_394:
        /*0774*/ 	.byte	0x04, 0x1e
        /*0776*/ 	.short	(.L_396 - .L_395)
.L_395:
        /*0778*/ 	.word	0x00000000
.L_396:


//--------------------- .nv.info._ZN7cutlass13device_kernelIN5flash19enable_sm80_to_sm89INS1_16FlashAttnFwdSm80INS1_25CollectiveMainloopFwdSm80ILi8ELi2ELb1EN4cute5tupleIJNS5_1CILi128EEENS7_ILi96EEENS7_ILi192EEEEEELi192ENS_6half_tEfNS_4arch4Sm80ELb0ELb0ELb1ELb0ELb0ELb0ELb1ELb1EEENS1_21CollectiveEpilogueFwdINS6_IJS8_SA_S9_EEENS6_IJNS7_ILi1EEESI_SI_EEESC_SE_Li256ELb0ELb1ELb1ELb0EEENS1_19SingleTileSchedulerILb0ELb1ELb1ELi128EEEEEEEEEvNT_6ParamsE --------------------------
	.section	.nv.info._ZN7cutlass13device_kernelIN5flash19enable_sm80_to_sm89INS1_16FlashAttnFwdSm80INS1_25CollectiveMainloopFwdSm80ILi8ELi2ELb1EN4cute5tupleIJNS5_1CILi128EEENS7_ILi96EEENS7_ILi192EEEEEELi192ENS_6half_tEfNS_4arch4Sm80ELb0ELb0ELb1ELb0ELb0ELb0ELb1ELb1EEENS1_21CollectiveEpilogueFwdINS6_IJS8_SA_S9_EEENS6_IJNS7_ILi1EEESI_SI_EEESC_SE_Li256ELb0ELb1ELb1ELb0EEENS1_19SingleTileSchedulerILb0ELb1ELb1ELi128EEEEEEEEEvNT_6ParamsE,"",@"SHT_CUDA_INFO"
	.sectionflags	@""
	.align	4


	//----- nvinfo : EIATTR_CUDA_API_VERSION
	.align		4
        /*0000*/ 	.byte	0x04, 0x37
        /*0002*/ 	.short	(.L_398 - .L_397)
.L_397:
        /*0004*/ 	.word	0x00000082


	//----- nvinfo : EIATTR_SW2861232_WAR
	.align		4
.L_398:
        /*0008*/ 	.byte	0x01, 0x35
	.zero		2


	//----- nvinfo : EIATTR_PARAM_CBANK
	.align		4
        /*000c*/ 	.byte	0x04, 0x0a
        /*000e*/ 	.short	(.L_400 - .L_399)
	.align		4
.L_399:
        /*0010*/ 	.word	index@(.nv.constant0._ZN7cutlass13device_kernelIN5flash19enable_sm80_to_sm89INS1_16FlashAttnFwdSm80INS1_25CollectiveMainloopFwdSm80ILi8ELi2ELb1EN4cute5tupleIJNS5_1CILi128EEENS7_ILi96EEENS7_ILi192EEEEEELi192ENS_6half_tEfNS_4arch4Sm80ELb0ELb0ELb1ELb0ELb0ELb0ELb1ELb1EEENS1_21CollectiveEpilogueFwdINS6_IJS8_SA_S9_EEENS6_IJNS7_ILi1EEESI_SI_EEESC_SE_Li256ELb0ELb1ELb1ELb0EEENS1_19SingleTileSchedulerILb0ELb1ELb1ELi128EEEEEEEEEvNT_6ParamsE)
        /*0014*/ 	.short	0x0160
        /*0016*/ 	.short	0x0418


	//----- nvinfo : EIATTR_CBANK_PARAM_SIZE
	.align		4
.L_400:
        /*0018*/ 	.byte	0x03, 0x19
        /*001a*/ 	.short	0x0418


	//----- nvinfo : EIATTR_KPARAM_INFO
	.align		4
        /*001c*/ 	.byte	0x04, 0x17
        /*001e*/ 	.short	(.L_402 - .L_401)
.L_401:
        /*0020*/ 	.word	0x00000000
        /*0024*/ 	.short	0x0000
        /*0026*/ 	.short	0x0000
        /*0028*/ 	.byte	0x00, 0xf0, 0x61, 0x10


	//----- nvinfo : EIATTR_MAXREG_COUNT
	.align		4
.L_402:
        /*002c*/ 	.byte	0x03, 0x1b
        /*002e*/ 	.short	0x00ff


	//----- nvinfo : EIATTR_NUM_BARRIERS
	.align		4
        /*0030*/ 	.byte	0x02, 0x4c
        /*0032*/ 	.byte	0x02
	.zero		1


	//----- nvinfo : EIATTR_ANNOTATIONS
	.align		4
        /*0034*/ 	.byte	0x04, 0x55
        /*0036*/ 	.short	(.L_404 - .L_403)


	//   ....[0]....
.L_403:
        /* <DEDUP_REMOVED lines=12> */


	//----- nvinfo : EIATTR_MERCURY_ISA_VERSION
	.align		4
.L_404:
        /*00e8*/ 	.byte	0x03, 0x5f
        /*00ea*/ 	.short	0x0000


	//----- nvinfo : EIATTR_COOP_GROUP_MASK_REGIDS
	.align		4
        /*00ec*/ 	.byte	0x04, 0x29
        /*00ee*/ 	.short	(.L_406 - .L_405)


	//   ....[0]....
.L_405:
        /*00f0*/ 	.word	0xffffffff


	//   ....[1]....
        /*00f4*/ 	.word	0xffffffff


	//   ....[2]....
        /*00f8*/ 	.word	0xffffffff


	//   ....[3]....
        /*00fc*/ 	.word	0xffffffff


	//   ....[4]....
        /*0100*/ 	.word	0xffffffff


	//   ....[5]....
        /*0104*/ 	.word	0xffffffff


	//   ....[6]....
        /*0108*/ 	.word	0xffffffff


	//   ....[7]....
        /*010c*/ 	.word	0xffffffff


	//   ....[8]....
        /*0110*/ 	.word	0xffffffff


	//   ....[9]....
        /*0114*/ 	.word	0xffffffff


	//   ....[10]....
        /*0118*/ 	.word	0xffffffff


	//   ....[11]....
        /*011c*/ 	.word	0xffffffff


	//   ....[12]....
        /*0120*/ 	.word	0xffffffff


	//   ....[13]....
        /*0124*/ 	.word	0xffffffff


	//   ....[14]....
        /*0128*/ 	.word	0xffffffff


	//   ....[15]....
        /*012c*/ 	.word	0xffffffff


	//   ....[16]....
        /*0130*/ 	.word	0xffffffff


	//   ....[17]....
        /*0134*/ 	.word	0xffffffff


	//   ....[18]....
        /*0138*/ 	.word	0xffffffff


	//   ....[19]....
        /*013c*/ 	.word	0xffffffff


	//   ....[20]....
        /*0140*/ 	.word	0xffffffff


	//   ....[21]....
        /*0144*/ 	.word	0xffffffff


	//   ....[22]....
        /*0148*/ 	.word	0xffffffff


	//   ....[23]....
        /*014c*/ 	.word	0xffffffff


	//   ....[24]....
        /*0150*/ 	.word	0xffffffff


	//   ....[25]....
        /*0154*/ 	.word	0xffffffff


	//   ....[26]....
        /*0158*/ 	.word	0xffffffff


	//   ....[27]....
        /*015c*/ 	.word	0xffffffff


	//   ....[28]....
        /*0160*/ 	.word	0xffffffff


	//----- nvinfo : EIATTR_COOP_GROUP_INSTR_OFFSETS
	.align		4
.L_406:
        /*0164*/ 	.byte	0x04, 0x28
        /*0166*/ 	.short	(.L_408 - .L_407)


	//   ....[0]....
.L_407:
        /*0168*/ 	.word	0x00000060


	//   ....[1]....
        /*016c*/ 	.word	0x00000ec0


	//   ....[2]....
        /*0170*/ 	.word	0x00000f00


	//   ....[3]....
        /*0174*/ 	.word	0x00000f90


	//   ....[4]....
        /*0178*/ 	.word	0x00001060


	//   ....[5]....
        /*017c*/ 	.word	0x00001180


	//   ....[6]....
        /*0180*/ 	.word	0x000011c0


	//   ....[7]....
        /*0184*/ 	.word	0x000012a0


	//   ....[8]....
        /*0188*/ 	.word	0x00001320


	//   ....[9]....
        /*018c*/ 	.word	0x00003d20


	//   ....[10]....
        /*0190*/ 	.word	0x00003de0


	//   ....[11]....
        /*0194*/ 	.word	0x00003df0


	//   ....[12]....
        /*0198*/ 	.word	0x00003e40


	//   ....[13]....
        /*019c*/ 	.word	0x00007aa0


	//   ....[14]....
        /*01a0*/ 	.word	0x00007b30


	//   ....[15]....
        /*01a4*/ 	.word	0x00007db0


	//   ....[16]....
        /*01a8*/ 	.word	0x00007e00


	//   ....[17]....
        /*01ac*/ 	.word	0x0000a1d0


	//   ....[18]....
        /*01b0*/ 	.word	0x0000a1e0


	//   ....[19]....
        /*01b4*/ 	.word	0x0000a210


	//   ....[20]....
        /*01b8*/ 	.word	0x0000a230


	//   ....[21]....
        /*01bc*/ 	.word	0x0000af10


	//   ....[22]....
        /*01c0*/ 	.word	0x0000af50


	//   ....[23]....
        /*01c4*/ 	.word	0x0000af80


	//   ....[24]....
        /*01c8*/ 	.word	0x0000afb0


	//   ....[25]....
        /*01cc*/ 	.word	0x0000b0a0


	//   ....[26]....
        /*01d0*/ 	.word	0x0000b0b0


	//   ....[27]....
        /*01d4*/ 	.word	0x0000b9c0


	//   ....[28]....
        /*01d8*/ 	.word	0x0000b9d0


	//----- nvinfo : EIATTR_EXIT_INSTR_OFFSETS
	.align		4
.L_408:
        /*01dc*/ 	.byte	0x04, 0x1c
        /*01de*/ 	.short	(.L_410 - .L_409)


	//   ....[0]....
.L_409:
        /*01e0*/ 	.word	0x000001c0


	//   ....[1]....
        /*01e4*/ 	.word	0x0000b9e0


	//   ....[2]....
        /*01e8*/ 	.word	0x0000c280


	//   ....[3]....
        /*01ec*/ 	.word	0x0000c2d0


	//   ....[4]....
        /*01f0*/ 	.word	0x0000c300


	//   ....[5]....
        /*01f4*/ 	.word	0x0000c360


	//   ....[6]....
        /*01f8*/ 	.word	0x0000c5f0


	//----- nvinfo : EIATTR_CTAIDZ_USED
	.align		4
.L_410:
        /*01fc*/ 	.byte	0x01, 0x04
	.zero		2


	//----- nvinfo : EIATTR_MAX_THREADS
	.align		4
        /*0200*/ 	.byte	0x04, 0x05
        /*0202*/ 	.short	(.L_412 - .L_411)
.L_411:
        /*0204*/ 	.word	0x00000100
        /*0208*/ 	.word	0x00000001
        /*020c*/ 	.word	0x00000001


	//----- nvinfo : EIATTR_CRS_STACK_SIZE
	.align		4
.L_412:
        /*0210*/ 	.byte	0x04, 0x1e
        /*0212*/ 	.short	(.L_414 - .L_413)
.L_413:
        /*0214*/ 	.word	0x00000000
.L_414:


//--------------------- .nv.info._ZN7cutlass13device_kernelIN5flash19enable_sm80_to_sm89INS1_16FlashAttnFwdSm80INS1_25CollectiveMainloopFwdSm80ILi8ELi2ELb0EN4cute5tupleIJNS5_1CILi128EEENS7_ILi64EEENS7_ILi192EEEEEELi192ENS_6half_tEfNS_4arch4Sm80ELb0ELb0ELb1ELb1ELb0ELb0ELb1ELb1EEENS1_21CollectiveEpilogueFwdINS6_IJS8_SA_S9_EEENS6_IJNS7_ILi1EEESI_SI_EEESC_SE_Li256ELb1ELb1ELb1ELb0EEENS1_36VarlenDynamicPersistentTileSchedulerILi128ELi64ELi256ELi256ELb1ELb1ELb0ELb0ELb1ELb1EEEEEEEEEvNT_6ParamsE --------------------------
	.section	.nv.info._ZN7cutlass13device_kernelIN5flash19enable_sm80_to_sm89INS1_16FlashAttnFwdSm80INS1_25CollectiveMainloopFwdSm80ILi8ELi2ELb0EN4cute5tupleIJNS5_1CILi128EEENS7_ILi64EEENS7_ILi192EEEEEELi192ENS_6half_tEfNS_4arch4Sm80ELb0ELb0ELb1ELb1ELb0ELb0ELb1ELb1EEENS1_21CollectiveEpilogueFwdINS6_IJS8_SA_S9_EEENS6_IJNS7_ILi1EEESI_SI_EEESC_SE_Li256ELb1ELb1ELb1ELb0EEENS1_36VarlenDynamicPersistentTileSchedulerILi128ELi64ELi256ELi256ELb1ELb1ELb0ELb0ELb1ELb1EEEEEEEEEvNT_6ParamsE,"",@"SHT_CUDA_INFO"
	.sectionflags	@""
	.align	4


	//----- nvinfo : EIATTR_CUDA_API_VERSION
	.align		4
        /*0000*/ 	.byte	0x04, 0x37
        /*0002*/ 	.short	(.L_416 - .L_415)
.L_415:
        /*0004*/ 	.word	0x00000082


	//----- nvinfo : EIATTR_SW2861232_WAR
	.align		4
.L_416:
        /*0008*/ 	.byte	0x01, 0x35
	.zero		2


	//----- nvinfo : EIATTR_PARAM_CBANK
	.align		4
        /*000c*/ 	.byte	0x04, 0x0a
        /*000e*/ 	.short	(.L_418 - .L_417)
	.align		4
.L_417:
        /*0010*/ 	.word	index@(.nv.constant0._ZN7cutlass13device_kernelIN5flash19enable_sm80_to_sm89INS1_16FlashAttnFwdSm80INS1_25CollectiveMainloopFwdSm80ILi8ELi2ELb0EN4cute5tupleIJNS5_1CILi128EEENS7_ILi64EEENS7_ILi192EEEEEELi192ENS_6half_tEfNS_4arch4Sm80ELb0ELb0ELb1ELb1ELb0ELb0ELb1ELb1EEENS1_21CollectiveEpilogueFwdINS6_IJS8_SA_S9_EEENS6_IJNS7_ILi1EEESI_SI_EEESC_SE_Li256ELb1ELb1ELb1ELb0EEENS1_36VarlenDynamicPersistentTileSchedulerILi128ELi64ELi256ELi256ELb1ELb1ELb0ELb0ELb1ELb1EEEEEEEEEvNT_6ParamsE)
        /*0014*/ 	.short	0x0160
        /*0016*/ 	.short	0x0438


	//----- nvinfo : EIATTR_CBANK_PARAM_SIZE
	.align		4
.L_418:
        /*0018*/ 	.byte	0x03, 0x19
        /*001a*/ 	.short	0x0438


	//----- nvinfo : EIATTR_KPARAM_INFO
	.align		4
        /*001c*/ 	.byte	0x04, 0x17
        /*001e*/ 	.short	(.L_420 - .L_419)
.L_419:
        /*0020*/ 	.word	0x00000000
        /*0024*/ 	.short	0x0000
        /*0026*/ 	.short	0x0000
        /*0028*/ 	.byte	0x00, 0xf0, 0xe1, 0x10


	//----- nvinfo : EIATTR_MAXREG_COUNT
	.align		4
.L_420:
        /*002c*/ 	.byte	0x03, 0x1b
        /*002e*/ 	.short	0x00ff


	//----- nvinfo : EIATTR_NUM_BARRIERS
	.align		4
        /*0030*/ 	.byte	0x02, 0x4c
        /*0032*/ 	.byte	0x06
	.zero		1


	//----- nvinfo : EIATTR_ANNOTATIONS
	.align		4
        /*0034*/ 	.byte	0x04, 0x55
        /*0036*/ 	.short	(.L_422 - .L_421)


	//   ....[0]....
.L_421:
        /* <DEDUP_REMOVED lines=15> */


	//----- nvinfo : EIATTR_MERCURY_ISA_VERSION
	.align		4
.L_422:
        /*0118*/ 	.byte	0x03, 0x5f
        /*011a*/ 	.short	0x0000


	//----- nvinfo : EIATTR_INT_WARP_WIDE_INSTR_OFFSETS
	.align		4
        /*011c*/ 	.byte	0x04, 0x31
        /*011e*/ 	.short	(.L_424 - .L_423)


	//   ....[0]....
.L_423:
        /*0120*/ 	.word	0x00008990


	//   ....[1]....
        /*0124*/ 	.word	0x00008a10


	//----- nvinfo : EIATTR_COOP_GROUP_MASK_REGIDS
	.align		4
.L_424:
        /*0128*/ 	.byte	0x04, 0x29
        /*012a*/ 	.short	(.L_426 - .L_425)


	//   ....[0]....
.L_425:
        /*012c*/ 	.word	0xffffffff


	//   ....[1]....
        /*0130*/ 	.word	0xffffffff


	//   ....[2]....
        /*0134*/ 	.word	0xffffffff


	//   ....[3]....
        /*0138*/ 	.word	0xffffffff


	//   ....[4]....
        /*013c*/ 	.word	0xffffffff


	//   ....[5]....
        /*0140*/ 	.word	0xffffffff


	//   ....[6]....
        /*0144*/ 	.word	0xffffffff


	//   ....[7]....
        /*0148*/ 	.word	0xffffffff


	//   ....[8]....
        /*014c*/ 	.word	0xffffffff


	//   ....[9]....
        /*0150*/ 	.word	0xffffffff


	//   ....[10]....
        /*0154*/ 	.word	0xffffffff


	//   ....[11]....
        /*0158*/ 	.word	0xffffffff


	//   ....[12]....
        /*015c*/ 	.word	0xffffffff


	//   ....[13]....
        /*0160*/ 	.word	0xffffffff


	//   ....[14]....
        /*0164*/ 	.word	0xffffffff


	//   ....[15]....
        /*0168*/ 	.word	0xffffffff


	//   ....[16]....
        /*016c*/ 	.word	0xffffffff


	//   ....[17]....
        /*0170*/ 	.word	0xffffffff


	//   ....[18]....
        /*0174*/ 	.word	0xffffffff


	//   ....[19]....
        /*0178*/ 	.word	0xffffffff


	//   ....[20]....
        /*017c*/ 	.word	0xffffffff


	//   ....[21]....
        /*0180*/ 	.word	0xffffffff


	//   ....[22]....
        /*0184*/ 	.word	0xffffffff


	//   ....[23]....
        /*0188*/ 	.word	0xffffffff


	//   ....[24]....
        /*018c*/ 	.word	0xffffffff


	//   ....[25]....
        /*0190*/ 	.word	0xffffffff


	//   ....[26]....
        /*0194*/ 	.word	0xffffffff


	//   ....[27]....
        /*0198*/ 	.word	0xffffffff


	//   ....[28]....
        /*019c*/ 	.word	0xffffffff


	//   ....[29]....
        /*01a0*/ 	.word	0xffffffff


	//   ....[30]....
        /*01a4*/ 	.word	0xffffffff


	//   ....[31]....
        /*01a8*/ 	.word	0xffffffff


	//   ....[32]....
        /*01ac*/ 	.word	0xffffffff


	//   ....[33]....
        /*01b0*/ 	.word	0xffffffff


	//   ....[34]....
        /*01b4*/ 	.word	0xffffffff


	//   ....[35]....
        /*01b8*/ 	.word	0xffffffff


	//   ....[36]....
        /*01bc*/ 	.word	0xffffffff


	//   ....[37]....
        /*01c0*/ 	.word	0xffffffff


	//   ....[38]....
        /*01c4*/ 	.word	0xffffffff


	//   ....[39]....
        /*01c8*/ 	.word	0xffffffff


	//   ....[40]....
        /*01cc*/ 	.word	0xffffffff


	//   ....[41]....
        /*01d0*/ 	.word	0xffffffff


	//   ....[42]....
        /*01d4*/ 	.word	0xffffffff


	//   ....[43]....
        /*01d8*/ 	.word	0xffffffff


	//   ....[44]....
        /*01dc*/ 	.word	0xffffffff


	//   ....[45]....
        /*01e0*/ 	.word	0xffffffff


	//   ....[46]....
        /*01e4*/ 	.word	0xffffffff


	//   ....[47]....
        /*01e8*/ 	.word	0xffffffff


	//   ....[48]....
        /*01ec*/ 	.word	0xffffffff


	//   ....[49]....
        /*01f0*/ 	.word	0xffffffff


	//   ....[50]....
        /*01f4*/ 	.word	0xffffffff


	//   ....[51]....
        /*01f8*/ 	.word	0xffffffff


	//   ....[52]....
        /*01fc*/ 	.word	0xffffffff


	//   ....[53]....
        /*0200*/ 	.word	0xffffffff


	//   ....[54]....
        /*0204*/ 	.word	0xffffffff


	//   ....[55]....
        /*0208*/ 	.word	0xffffffff


	//   ....[56]....
        /*020c*/ 	.word	0xffffffff


	//   ....[57]....
        /*0210*/ 	.word	0xffffffff


	//   ....[58]....
        /*0214*/ 	.word	0xffffffff


	//   ....[59]....
        /*0218*/ 	.word	0xffffffff


	//   ....[60]....
        /*021c*/ 	.word	0xffffffff


	//   ....[61]....
        /*0220*/ 	.word	0xffffffff


	//   ....[62]....
        /*0224*/ 	.word	0xffffffff


	//   ....[63]....
        /*0228*/ 	.word	0xffffffff


	//   ....[64]....
        /*022c*/ 	.word	0xffffffff


	//   ....[65]....
        /*0230*/ 	.word	0xffffffff


	//   ....[66]....
        /*0234*/ 	.word	0xffffffff


	//   ....[67]....
        /*0238*/ 	.word	0xffffffff


	//   ....[68]....
        /*023c*/ 	.word	0xffffffff


	//   ....[69]....
        /*0240*/ 	.word	0xffffffff


	//   ....[70]....
        /*0244*/ 	.word	0xffffffff


	//   ....[71]....
        /*0248*/ 	.word	0xffffffff


	//   ....[72]....
        /*024c*/ 	.word	0xffffffff


	//   ....[73]....
        /*0250*/ 	.word	0xffffffff


	//   ....[74]....
        /*0254*/ 	.word	0xffffffff


	//   ....[75]....
        /*0258*/ 	.word	0xffffffff


	//   ....[76]....
        /*025c*/ 	.word	0xffffffff


	//   ....[77]....
        /*0260*/ 	.word	0xffffffff


	//   ....[78]....
        /*0264*/ 	.word	0xffffffff


	//   ....[79]....
        /*0268*/ 	.word	0xffffffff


	//   ....[80]....
        /*026c*/ 	.word	0xffffffff


	//   ....[81]....
        /*0270*/ 	.word	0xffffffff


	//   ....[82]....
        /*0274*/ 	.word	0xffffffff


	//   ....[83]....
        /*0278*/ 	.word	0xffffffff


	//   ....[84]....
        /*027c*/ 	.word	0xffffffff


	//   ....[85]....
        /*0280*/ 	.word	0xffffffff


	//   ....[86]....
        /*0284*/ 	.word	0xffffffff


	//   ....[87]....
        /*0288*/ 	.word	0xffffffff


	//   ....[88]....
        /*028c*/ 	.word	0xffffffff


	//   ....[89]....
        /*0290*/ 	.word	0xffffffff


	//   ....[90]....
        /*0294*/ 	.word	0xffffffff


	//   ....[91]....
        /*0298*/ 	.word	0xffffffff


	//   ....[92]....
        /*029c*/ 	.word	0xffffffff


	//   ....[93]....
        /*02a0*/ 	.word	0xffffffff


	//   ....[94]....
        /*02a4*/ 	.word	0xffffffff


	//   ....[95]....
        /*02a8*/ 	.word	0xffffffff


	//   ....[96]....
        /*02ac*/ 	.word	0xffffffff


	//   ....[97]....
        /*02b0*/ 	.word	0xffffffff


	//   ....[98]....
        /*02b4*/ 	.word	0xffffffff


	//   ....[99]....
        /*02b8*/ 	.word	0xffffffff


	//   ....[100]....
        /*02bc*/ 	.word	0xffffffff


	//   ....[101]....
        /*02c0*/ 	.word	0xffffffff


	//   ....[102]....
        /*02c4*/ 	.word	0xffffffff


	//   ....[103]....
        /*02c8*/ 	.word	0xffffffff


	//   ....[104]....
        /*02cc*/ 	.word	0xffffffff


	//   ....[105]....
        /*02d0*/ 	.word	0xffffffff


	//   ....[106]....
        /*02d4*/ 	.word	0xffffffff


	//   ....[107]....
        /*02d8*/ 	.word	0xffffffff


	//   ....[108]....
        /*02dc*/ 	.word	0xffffffff


	//   ....[109]....
        /*02e0*/ 	.word	0xffffffff


	//   ....[110]....
        /*02e4*/ 	.word	0xffffffff


	//   ....[111]....
        /*02e8*/ 	.word	0xffffffff


	//   ....[112]....
        /*02ec*/ 	.word	0xffffffff


	//   ....[113]....
        /*02f0*/ 	.word	0xffffffff


	//   ....[114]....
        /*02f4*/ 	.word	0xffffffff


	//   ....[115]....
        /*02f8*/ 	.word	0xffffffff


	//   ....[116]....
        /*02fc*/ 	.word	0xffffffff


	//   ....[117]....
        /*0300*/ 	.word	0xffffffff


	//   ....[118]....
        /*0304*/ 	.word	0xffffffff


	//   ....[119]....
        /*0308*/ 	.word	0xffffffff


	//   ....[120]....
        /*030c*/ 	.word	0xffffffff


	//   ....[121]....
        /*0310*/ 	.word	0xffffffff


	//   ....[122]....
        /*0314*/ 	.word	0xffffffff


	//   ....[123]....
        /*0318*/ 	.word	0xffffffff


	//   ....[124]....
        /*031c*/ 	.word	0xffffffff


	//   ....[125]....
        /*0320*/ 	.word	0xffffffff


	//   ....[126]....
        /*0324*/ 	.word	0xffffffff


	//   ....[127]....
        /*0328*/ 	.word	0xffffffff


	//   ....[128]....
        /*032c*/ 	.word	0xffffffff


	//   ....[129]....
        /*0330*/ 	.word	0xffffffff


	//   ....[130]....
        /*0334*/ 	.word	0xffffffff


	//   ....[131]....
        /*0338*/ 	.word	0xffffffff


	//   ....[132]....
        /*033c*/ 	.word	0xffffffff


	//   ....[133]....
        /*0340*/ 	.word	0xffffffff


	//   ....[134]....
        /*0344*/ 	.word	0xffffffff


	//   ....[135]....
        /*0348*/ 	.word	0xffffffff


	//   ....[136]....
        /*034c*/ 	.word	0xffffffff


	//   ....[137]....
        /*0350*/ 	.word	0xffffffff


	//   ....[138]....
        /*0354*/ 	.word	0xffffffff


	//----- nvinfo : EIATTR_COOP_GROUP_INSTR_OFFSETS
	.align		4
.L_426:
        /*0358*/ 	.byte	0x04, 0x28
        /*035a*/ 	.short	(.L_428 - .L_427)


	//   ....[0]....
.L_427:
        /*035c*/ 	.word	0x00000050


	//   ....[1]....
        /*0360*/ 	.word	0x000001e0


	//   ....[2]....
        /*0364*/ 	.word	0x00000210


	//   ....[3]....
        /*0368*/ 	.word	0x00000240


	//   ....[4]....
        /*036c*/ 	.word	0x00000270


	//   ....[5]....
        /*0370*/ 	.word	0x000002a0


	//   ....[6]....
        /*0374*/ 	.word	0x000002d0


	//   ....[7]....
        /*0378*/ 	.word	0x00000440


	//   ....[8]....
        /*037c*/ 	.word	0x00000480


	//   ....[9]....
        /*0380*/ 	.word	0x000004b0


	//   ....[10]....
        /*0384*/ 	.word	0x000004e0


	//   ....[11]....
        /*0388*/ 	.word	0x00000510


	//   ....[12]....
        /*038c*/ 	.word	0x00000540


	//   ....[13]....
        /*0390*/ 	.word	0x000005d0


	//   ....[14]....
        /*0394*/ 	.word	0x00000600


	//   ....[15]....
        /*0398*/ 	.word	0x00000620


	//   ....[16]....
        /*039c*/ 	.word	0x00000680


	//   ....[17]....
        /*03a0*/ 	.word	0x00002170


	//   ....[18]....
        /*03a4*/ 	.word	0x00002190


	//   ....[19]....
        /*03a8*/ 	.word	0x000022c0


	//   ....[20]....
        /*03ac*/ 	.word	0x000022d0


	//   ....[21]....
        /*03b0*/ 	.word	0x00002400


	//   ....[22]....
        /*03b4*/ 	.word	0x00002420


	//   ....[23]....
        /*03b8*/ 	.word	0x00002550


	//   ....[24]....
        /*03bc*/ 	.word	0x00002560


	//   ....[25]....
        /*03c0*/ 	.word	0x00004110


	//   ....[26]....
        /*03c4*/ 	.word	0x000041a0


	//   ....[27]....
        /*03c8*/ 	.word	0x000041c0


	//   ....[28]....
        /*03cc*/ 	.word	0x000041e0


	//   ....[29]....
        /*03d0*/ 	.word	0x000066d0


	//   ....[30]....
        /*03d4*/ 	.word	0x00006760


	//   ....[31]....
        /*03d8*/ 	.word	0x000067b0


	//   ....[32]....
        /*03dc*/ 	.word	0x000067e0


	//   ....[33]....
        /*03e0*/ 	.word	0x00008180


	//   ....[34]....
        /*03e4*/ 	.word	0x000081b0


	//   ....[35]....
        /*03e8*/ 	.word	0x000081c0


	//   ....[36]....
        /*03ec*/ 	.word	0x000081f0


	//   ....[37]....
        /*03f0*/ 	.word	0x000095e0


	//   ....[38]....
        /*03f4*/ 	.word	0x000095f0


	//   ....[39]....
        /*03f8*/ 	.word	0x00009610


	//   ....[40]....
        /*03fc*/ 	.word	0x00009620


	//   ....[41]....
        /*0400*/ 	.word	0x000099a0


	//   ....[42]....
        /*0404*/ 	.word	0x000099c0


	//   ....[43]....
        /*0408*/ 	.word	0x00009ae0


	//   ....[44]....
        /*040c*/ 	.word	0x00009af0


	//   ....[45]....
        /*0410*/ 	.word	0x00009c20


	//   ....[46]....
        /*0414*/ 	.word	0x00009c40


	//   ....[47]....
        /*0418*/ 	.word	0x00009d70


	//   ....[48]....
        /*041c*/ 	.word	0x00009d80


	//   ....[49]....
        /*0420*/ 	.word	0x0000a0a0


	//   ....[50]....
        /*0424*/ 	.word	0x0000a0c0


	//   ....[51]....
        /*0428*/ 	.word	0x0000aa30


	//   ....[52]....
        /*042c*/ 	.word	0x0000aa40


	//   ....[53]....
        /*0430*/ 	.word	0x0000b7f0


	//   ....[54]....
        /*0434*/ 	.word	0x0000b810


	//   ....[55]....
        /*0438*/ 	.word	0x0000b940


	//   ....[56]....
        /*043c*/ 	.word	0x0000b950


	//   ....[57]....
        /*0440*/ 	.word	0x0000ba80


	//   ....[58]....
        /*0444*/ 	.word	0x0000baa0


	//   ....[59]....
        /*0448*/ 	.word	0x0000bbd0


	//   ....[60]....
        /*044c*/ 	.word	0x0000bbe0


	//   ....[61]....
        /*0450*/ 	.word	0x0000bda0


	//   ....[62]....
        /*0454*/ 	.word	0x0000bdc0


	//   ....[63]....
        /*0458*/ 	.word	0x0000bee0


	//   ....[64]....
        /*045c*/ 	.word	0x0000bf20


	//   ....[65]....
        /*0460*/ 	.word	0x0000bf50


	//   ....[66]....
        /*0464*/ 	.word	0x0000bf80


	//   ....[67]....
        /*0468*/ 	.word	0x0000bfb0


	//   ....[68]....
        /*046c*/ 	.word	0x0000bfe0


	//   ....[69]....
        /*0470*/ 	.word	0x0000c130


	//   ....[70]....
        /*0474*/ 	.word	0x0000c170


	//   ....[71]....
        /*0478*/ 	.word	0x0000c1a0


	//   ....[72]....
        /*047c*/ 	.word	0x0000c1d0


	//   ....[73]....
        /*0480*/ 	.word	0x0000c200


	//   ....[74]....
        /*0484*/ 	.word	0x0000c230


	//   ....[75]....
        /*0488*/ 	.word	0x0000c2c0


	//   ....[76]....
        /*048c*/ 	.word	0x0000c2f0


	//   ....[77]....
        /*0490*/ 	.word	0x0000c300


	//   ....[78]....
        /*0494*/ 	.word	0x0000c360


	//   ....[79]....
        /*0498*/ 	.word	0x0000c890


	//   ....[80]....
        /*049c*/ 	.word	0x0000c8f0


	//   ....[81]....
        /*04a0*/ 	.word	0x0000c940


	//   ....[82]....
        /*04a4*/ 	.word	0x0000c990


	//   ....[83]....
        /*04a8*/ 	.word	0x0000c9e0


	//   ....[84]....
        /*04ac*/ 	.word	0x0000ca50


	//   ....[85]....
        /*04b0*/ 	.word	0x0000ca90


	//   ....[86]....
        /*04b4*/ 	.word	0x0000cb00


	//   ....[87]....
        /*04b8*/ 	.word	0x0000cb70


	//   ....[88]....
        /*04bc*/ 	.word	0x0000cbd0


	//   ....[89]....
        /*04c0*/ 	.word	0x0000cc40


	//   ....[90]....
        /*04c4*/ 	.word	0x0000ccb0


	//   ....[91]....
        /*04c8*/ 	.word	0x0000cd10


	//   ....[92]....
        /*04cc*/ 	.word	0x0000cd70


	//   ....[93]....
        /*04d0*/ 	.word	0x0000cdd0


	//   ....[94]....
        /*04d4*/ 	.word	0x0000ce40


	//   ....[95]....
        /*04d8*/ 	.word	0x0000cea0


	//   ....[96]....
        /*04dc*/ 	.word	0x0000cf00


	//   ....[97]....
        /*04e0*/ 	.word	0x0000cf50


	//   ....[98]....
        /*04e4*/ 	.word	0x0000cfb0


	//   ....[99]....
        /*04e8*/ 	.word	0x0000d000


	//   ....[100]....
        /*04ec*/ 	.word	0x0000d050


	//   ....[101]....
        /*04f0*/ 	.word	0x0000d0c0


	//   ....[102]....
        /*04f4*/ 	.word	0x0000d130


	//   ....[103]....
        /*04f8*/ 	.word	0x0000d190


	//   ....[104]....
        /*04fc*/ 	.word	0x0000d1f0


	//   ....[105]....
        /*0500*/ 	.word	0x0000d250


	//   ....[106]....
        /*0504*/ 	.word	0x0000d2c0


	//   ....[107]....
        /*0508*/ 	.word	0x0000d320


	//   ....[108]....
        /*050c*/ 	.word	0x0000d380


	//   ....[109]....
        /*0510*/ 	.word	0x0000d3e0


	//   ....[110]....
        /*0514*/ 	.word	0x0000d450


	//   ....[111]....
        /*0518*/ 	.word	0x0000d4b0


	//   ....[112]....
        /*051c*/ 	.word	0x0000d510


	//   ....[113]....
        /*0520*/ 	.word	0x0000d570


	//   ....[114]....
        /*0524*/ 	.word	0x0000d5e0


	//   ....[115]....
        /*0528*/ 	.word	0x0000d640


	//   ....[116]....
        /*052c*/ 	.word	0x0000d6a0


	//   ....[117]....
        /*0530*/ 	.word	0x0000d700


	//   ....[118]....
        /*0534*/ 	.word	0x0000d770


	//   ....[119]....
        /*0538*/ 	.word	0x0000d7d0


	//   ....[120]....
        /*053c*/ 	.word	0x0000d830


	//   ....[121]....
        /*0540*/ 	.word	0x0000d890


	//   ....[122]....
        /*0544*/ 	.word	0x0000d900


	//   ....[123]....
        /*0548*/ 	.word	0x0000d950


	//   ....[124]....
        /*054c*/ 	.word	0x0000d990


	//   ....[125]....
        /*0550*/ 	.word	0x0000d9e0


	//   ....[126]....
        /*0554*/ 	.word	0x0000da30


	//   ....[127]....
        /*0558*/ 	.word	0x0000da80


	//   ....[128]....
        /*055c*/ 	.word	0x0000daf0


	//   ....[129]....
        /*0560*/ 	.word	0x0000db30


	//   ....[130]....
        /*0564*/ 	.word	0x0000db80


	//   ....[131]....
        /*0568*/ 	.word	0x0000dbd0


	//   ....[132]....
        /*056c*/ 	.word	0x0000dc20


	//   ....[133]....
        /*0570*/ 	.word	0x0000dc70


	//   ....[134]....
        /*0574*/ 	.word	0x0000dce0


	//   ....[135]....
        /*0578*/ 	.word	0x0000dd20


	//   ....[136]....
        /*057c*/ 	.word	0x0000dd90


	//   ....[137]....
        /*0580*/ 	.word	0x0000ddf0


	//   ....[138]....
        /*0584*/ 	.word	0x0000de50


	//----- nvinfo : EIATTR_EXIT_INSTR_OFFSETS
	.align		4
.L_428:
        /*0588*/ 	.byte	0x04, 0x1c
        /*058a*/ 	.short	(.L_430 - .L_429)


	//   ....[0]....
.L_429:
        /*058c*/ 	.word	0x00000b40


	//   ....[1]....
        /*0590*/ 	.word	0x0000c850


	//----- nvinfo : EIATTR_MAX_THREADS
	.align		4
.L_430:
        /*0594*/ 	.byte	0x04, 0x05
        /*0596*/ 	.short	(.L_432 - .L_431)
.L_431:
        /*0598*/ 	.word	0x00000100
        /*059c*/ 	.word	0x00000001
        /*05a0*/ 	.word	0x00000001


	//----- nvinfo : EIATTR_CRS_STACK_SIZE
	.align		4
.L_432:
        /*05a4*/ 	.byte	0x04, 0x1e
        /*05a6*/ 	.short	(.L_434 - .L_433)
.L_433:
        /*05a8*/ 	.word	0x00000000
.L_434:


//--------------------- .nv.info._ZN7cutlass13device_kernelIN5flash19enable_sm80_to_sm89INS1_16FlashAttnFwdSm80INS1_25CollectiveMainloopFwdSm80ILi8ELi2ELb0EN4cute5tupleIJNS5_1CILi128EEENS7_ILi64EEENS7_ILi192EEEEEELi192ENS_6half_tEfNS_4arch4Sm80ELb0ELb0ELb1ELb1ELb0ELb1ELb1ELb1EEENS1_21CollectiveEpilogueFwdINS6_IJS8_SA_S9_EEENS6_IJNS7_ILi1EEESI_SI_EEESC_SE_Li256ELb1ELb1ELb1ELb0EEENS1_36VarlenDynamicPersistentTileSchedulerILi128ELi64ELi256ELi256ELb1ELb1ELb0ELb0ELb1ELb1EEEEEEEEEvNT_6ParamsE --------------------------
	.section	.nv.info._ZN7cutlass13device_kernelIN5flash19enable_sm80_to_sm89INS1_16FlashAttnFwdSm80INS1_25CollectiveMainloopFwdSm80ILi8ELi2ELb0EN4cute5tupleIJNS5_1CILi128EEENS7_ILi64EEENS7_ILi192EEEEEELi192ENS_6half_tEfNS_4arch4Sm80ELb0ELb0ELb1ELb1ELb0ELb1ELb1ELb1EEENS1_21CollectiveEpilogueFwdINS6_IJS8_SA_S9_EEENS6_IJNS7_ILi1EEESI_SI_EEESC_SE_Li256ELb1ELb1ELb1ELb0EEENS1_36VarlenDynamicPersistentTileSchedulerILi128ELi64ELi256ELi256ELb1ELb1ELb0ELb0ELb1ELb1EEEEEEEEEvNT_6ParamsE,"",@"SHT_CUDA_INFO"
	.sectionflags	@""
	.align	4


	//----- nvinfo : EIATTR_CUDA_API_VERSION
	.align		4
        /*0000*/ 	.byte	0x04, 0x37
        /*0002*/ 	.short	(.L_436 - .L_435)
.L_435:
        /*0004*/ 	.word	0x00000082


	//----- nvinfo : EIATTR_SW2861232_WAR
	.align		4
.L_436:
        /*0008*/ 	.byte	0x01, 0x35
	.zero		2


	//----- nvinfo : EIATTR_PARAM_CBANK
	.align		4
        /*000c*/ 	.byte	0x04, 0x0a
        /*000e*/ 	.short	(.L_438 - .L_437)
	.align		4
.L_437:
        /*0010*/ 	.word	index@(.nv.constant0._ZN7cutlass13device_kernelIN5flash19enable_sm80_to_sm89INS1_16FlashAttnFwdSm80INS1_25CollectiveMainloopFwdSm80ILi8ELi2ELb0EN4cute5tupleIJNS5_1CILi128EEENS7_ILi64EEENS7_ILi192EEEEEELi192ENS_6half_tEfNS_4arch4Sm80ELb0ELb0ELb1ELb1ELb0ELb1ELb1ELb1EEENS1_21CollectiveEpilogueFwdINS6_IJS8_SA_S9_EEENS6_IJNS7_ILi1EEESI_SI_EEESC_SE_Li256ELb1ELb1ELb1ELb0EEENS1_36VarlenDynamicPersistentTileSchedulerILi128ELi64ELi256ELi256ELb1ELb1ELb0ELb0ELb1ELb1EEEEEEEEEvNT_6ParamsE)
        /*0014*/ 	.short	0x0160
        /*0016*/ 	.short	0x0438


	//----- nvinfo : EIATTR_CBANK_PARAM_SIZE
	.align		4
.L_438:
        /*0018*/ 	.byte	0x03, 0x19
        /*001a*/ 	.short	0x0438


	//----- nvinfo : EIATTR_KPARAM_INFO
	.align		4
        /*001c*/ 	.byte	0x04, 0x17
        /*001e*/ 	.short	(.L_440 - .L_439)
.L_439:
        /*0020*/ 	.word	0x00000000
        /*0024*/ 	.short	0x0000
        /*0026*/ 	.short	0x0000
        /*0028*/ 	.byte	0x00, 0xf0, 0xe1, 0x10


	//----- nvinfo : EIATTR_MAXREG_COUNT
	.align		4
.L_440:
        /*002c*/ 	.byte	0x03, 0x1b
        /*002e*/ 	.short	0x00ff


	//----- nvinfo : EIATTR_NUM_BARRIERS
	.align		4
        /*0030*/ 	.byte	0x02, 0x4c
        /*0032*/ 	.byte	0x06
	.zero		1


	//----- nvinfo : EIATTR_MERCURY_ISA_VERSION
	.align		4
        /*0034*/ 	.byte	0x03, 0x5f
        /*0036*/ 	.short	0x0000


	//----- nvinfo : EIATTR_INT_WARP_WIDE_INSTR_OFFSETS
	.align		4
        /*0038*/ 	.byte	0x04, 0x31
        /*003a*/ 	.short	(.L_442 - .L_441)


	//   ....[0]....
.L_441:
        /*003c*/ 	.word	0x000136e0


	//   ....[1]....
        /*0040*/ 	.word	0x00013780


	//----- nvinfo : EIATTR_COOP_GROUP_MASK_REGIDS
	.align		4
.L_442:
        /*0044*/ 	.byte	0x04, 0x29
        /*0046*/ 	.short	(.L_444 - .L_443)


	//   ....[0]....
.L_443:
        /*0048*/ 	.word	0xffffffff


	//   ....[1]....
        /*004c*/ 	.word	0xffffffff


	//   ....[2]....
        /*0050*/ 	.word	0xffffffff


	//   ....[3]....
        /*0054*/ 	.word	0xffffffff


	//   ....[4]....
        /*0058*/ 	.word	0xffffffff


	//   ....[5]....
        /*005c*/ 	.word	0xffffffff


	//   ....[6]....
        /*0060*/ 	.word	0xffffffff


	//   ....[7]....
        /*0064*/ 	.word	0xffffffff


	//   ....[8]....
        /*0068*/ 	.word	0xffffffff


	//   ....[9]....
        /*006c*/ 	.word	0xffffffff


	//   ....[10]....
        /*0070*/ 	.word	0xffffffff


	//   ....[11]....
        /*0074*/ 	.word	0xffffffff


	//   ....[12]....
        /*0078*/ 	.word	0xffffffff


	//   ....[13]....
        /*007c*/ 	.word	0xffffffff


	//   ....[14]....
        /*0080*/ 	.word	0xffffffff


	//   ....[15]....
        /*0084*/ 	.word	0xffffffff


	//   ....[16]....
        /*0088*/ 	.word	0xffffffff


	//   ....[17]....
        /*008c*/ 	.word	0xffffffff


	//   ....[18]....
        /*0090*/ 	.word	0xffffffff


	//   ....[19]....
        /*0094*/ 	.word	0xffffffff


	//   ....[20]....
        /*0098*/ 	.word	0xffffffff


	//   ....[21]....
        /*009c*/ 	.word	0xffffffff


	//   ....[22]....
        /*00a0*/ 	.word	0xffffffff


	//   ....[23]....
        /*00a4*/ 	.word	0xffffffff


	//   ....[24]....
        /*00a8*/ 	.word	0xffffffff


	//   ....[25]....
        /*00ac*/ 	.word	0xffffffff


	//   ....[26]....
        /*00b0*/ 	.word	0xffffffff


	//   ....[27]....
        /*00b4*/ 	.word	0xffffffff


	//   ....[28]....
        /*00b8*/ 	.word	0xffffffff


	//   ....[29]....
        /*00bc*/ 	.word	0xffffffff


	//   ....[30]....
        /*00c0*/ 	.word	0xffffffff


	//   ....[31]....
        /*00c4*/ 	.word	0xffffffff


	//   ....[32]....
        /*00c8*/ 	.word	0xffffffff


	//   ....[33]....
        /*00cc*/ 	.word	0xffffffff


	//   ....[34]....
        /*00d0*/ 	.word	0xffffffff


	//   ....[35]....
        /*00d4*/ 	.word	0xffffffff


	//   ....[36]....
        /*00d8*/ 	.word	0xffffffff


	//   ....[37]....
        /*00dc*/ 	.word	0xffffffff


	//   ....[38]....
        /*00e0*/ 	.word	0xffffffff


	//   ....[39]....
        /*00e4*/ 	.word	0xffffffff


	//   ....[40]....
        /*00e8*/ 	.word	0xffffffff


	//   ....[41]....
        /*00ec*/ 	.word	0xffffffff


	//   ....[42]....
        /*00f0*/ 	.word	0xffffffff


	//   ....[43]....
        /*00f4*/ 	.word	0xffffffff


	//   ....[44]....
        /*00f8*/ 	.word	0xffffffff


	//   ....[45]....
        /*00fc*/ 	.word	0xffffffff


	//   ....[46]....
        /*0100*/ 	.word	0xffffffff


	//   ....[47]....
        /*0104*/ 	.word	0xffffffff


	//   ....[48]....
        /*0108*/ 	.word	0xffffffff


	//   ....[49]....
        /*010c*/ 	.word	0xffffffff


	//   ....[50]....
        /*0110*/ 	.word	0xffffffff


	//   ....[51]....
        /*0114*/ 	.word	0xffffffff


	//   ....[52]....
        /*0118*/ 	.word	0xffffffff


	//   ....[53]....
        /*011c*/ 	.word	0xffffffff


	//   ....[54]....
        /*0120*/ 	.word	0xffffffff


	//   ....[55]....
        /*0124*/ 	.word	0xffffffff


	//   ....[56]....
        /*0128*/ 	.word	0xffffffff


	//   ....[57]....
        /*012c*/ 	.word	0xffffffff


	//   ....[58]....
        /*0130*/ 	.word	0xffffffff


	//   ....[59]....
        /*0134*/ 	.word	0xffffffff


	//   ....[60]....
        /*0138*/ 	.word	0xffffffff


	//   ....[61]....
        /*013c*/ 	.word	0xffffffff


	//   ....[62]....
        /*0140*/ 	.word	0xffffffff


	//   ....[63]....
        /*0144*/ 	.word	0xffffffff


	//   ....[64]....
        /*0148*/ 	.word	0xffffffff


	//   ....[65]....
        /*014c*/ 	.word	0xffffffff


	//   ....[66]....
        /*0150*/ 	.word	0xffffffff


	//   ....[67]....
        /*0154*/ 	.word	0xffffffff


	//   ....[68]....
        /*0158*/ 	.word	0xffffffff


	//   ....[69]....
        /*015c*/ 	.word	0xffffffff


	//   ....[70]....
        /*0160*/ 	.word	0xffffffff


	//   ....[71]....
        /*0164*/ 	.word	0xffffffff


	//   ....[72]....
        /*0168*/ 	.word	0xffffffff


	//   ....[73]....
        /*016c*/ 	.word	0xffffffff


	//   ....[74]....
        /*0170*/ 	.word	0xffffffff


	//   ....[75]....
        /*0174*/ 	.word	0xffffffff


	//   ....[76]....
        /*0178*/ 	.word	0xffffffff


	//   ....[77]....
        /*017c*/ 	.word	0xffffffff


	//   ....[78]....
        /*0180*/ 	.word	0xffffffff


	//   ....[79]....
        /*0184*/ 	.word	0xffffffff


	//   ....[80]....
        /*0188*/ 	.word	0xffffffff


	//   ....[81]....
        /*018c*/ 	.word	0xffffffff


	//   ....[82]....
        /*0190*/ 	.word	0xffffffff


	//   ....[83]....
        /*0194*/ 	.word	0xffffffff


	//   ....[84]....
        /*0198*/ 	.word	0xffffffff


	//   ....[85]....
        /*019c*/ 	.word	0xffffffff


	//   ....[86]....
        /*01a0*/ 	.word	0xffffffff


	//   ....[87]....
        /*01a4*/ 	.word	0xffffffff


	//   ....[88]....
        /*01a8*/ 	.word	0xffffffff


	//   ....[89]....
        /*01ac*/ 	.word	0xffffffff


	//   ....[90]....
        /*01b0*/ 	.word	0xffffffff


	//   ....[91]....
        /*01b4*/ 	.word	0xffffffff


	//   ....[92]....
        /*01b8*/ 	.word	0xffffffff


	//   ....[93]....
        /*01bc*/ 	.word	0xffffffff


	//   ....[94]....
        /*01c0*/ 	.word	0xffffffff


	//   ....[95]....
        /*01c4*/ 	.word	0xffffffff


	//   ....[96]....
        /*01c8*/ 	.word	0xffffffff


	//   ....[97]....
        /*01cc*/ 	.word	0xffffffff


	//   ....[98]....
        /*01d0*/ 	.word	0xffffffff


	//   ....[99]....
        /*01d4*/ 	.word	0xffffffff


	//   ....[100]....
        /*01d8*/ 	.word	0xffffffff


	//   ....[101]....
        /*01dc*/ 	.word	0xffffffff


	//   ....[102]....
        /*01e0*/ 	.word	0xffffffff


	//   ....[103]....
        /*01e4*/ 	.word	0xffffffff


	//   ....[104]....
        /*01e8*/ 	.word	0xffffffff


	//   ....[105]....
        /*01ec*/ 	.word	0xffffffff


	//   ....[106]....
        /*01f0*/ 	.word	0xffffffff


	//   ....[107]....
        /*01f4*/ 	.word	0xffffffff


	//   ....[108]....
        /*01f8*/ 	.word	0xffffffff


	//   ....[109]....
        /*01fc*/ 	.word	0xffffffff


	//   ....[110]....
        /*0200*/ 	.word	0xffffffff


	//   ....[111]....
        /*0204*/ 	.word	0xffffffff


	//   ....[112]....
        /*0208*/ 	.word	0xffffffff


	//   ....[113]....
        /*020c*/ 	.word	0xffffffff


	//   ....[114]....
        /*0210*/ 	.word	0xffffffff


	//   ....[115]....
        /*0214*/ 	.word	0xffffffff


	//   ....[116]....
        /*0218*/ 	.word	0xffffffff


	//   ....[117]....
        /*021c*/ 	.word	0xffffffff


	//   ....[118]....
        /*0220*/ 	.word	0xffffffff


	//   ....[119]....
        /*0224*/ 	.word	0xffffffff


	//   ....[120]....
        /*0228*/ 	.word	0xffffffff


	//   ....[121]....
        /*022c*/ 	.word	0xffffffff


	//   ....[122]....
        /*0230*/ 	.word	0xffffffff


	//   ....[123]....
        /*0234*/ 	.word	0xffffffff


	//   ....[124]....
        /*0238*/ 	.word	0xffffffff


	//   ....[125]....
        /*023c*/ 	.word	0xffffffff


	//   ....[126]....
        /*0240*/ 	.word	0xffffffff


	//   ....[127]....
        /*0244*/ 	.word	0xffffffff


	//   ....[128]....
        /*0248*/ 	.word	0xffffffff


	//   ....[129]....
        /*024c*/ 	.word	0xffffffff


	//   ....[130]....
        /*0250*/ 	.word	0xffffffff


	//   ....[131]....
        /*0254*/ 	.word	0xffffffff


	//   ....[132]....
        /*0258*/ 	.word	0xffffffff


	//   ....[133]....
        /*025c*/ 	.word	0xffffffff


	//   ....[134]....
        /*0260*/ 	.word	0xffffffff


	//   ....[135]....
        /*0264*/ 	.word	0xffffffff


	//   ....[136]....
        /*0268*/ 	.word	0xffffffff


	//   ....[137]....
        /*026c*/ 	.word	0xffffffff


	//   ....[138]....
        /*0270*/ 	.word	0xffffffff


	//   ....[139]....
        /*0274*/ 	.word	0xffffffff


	//   ....[140]....
        /*0278*/ 	.word	0xffffffff


	//   ....[141]....
        /*027c*/ 	.word	0xffffffff


	//   ....[142]....
        /*0280*/ 	.word	0xffffffff


	//   ....[143]....
        /*0284*/ 	.word	0xffffffff


	//   ....[144]....
        /*0288*/ 	.word	0xffffffff


	//   ....[145]....
        /*028c*/ 	.word	0xffffffff


	//   ....[146]....
        /*0290*/ 	.word	0xffffffff


	//----- nvinfo : EIATTR_COOP_GROUP_INSTR_OFFSETS
	.align		4
.L_444:
        /*0294*/ 	.byte	0x04, 0x28
        /*0296*/ 	.short	(.L_446 - .L_445)


	//   ....[0]....
.L_445:
        /*0298*/ 	.word	0x00000080


	//   ....[1]....
        /*029c*/ 	.word	0x00000210


	//   ....[2]....
        /*02a0*/ 	.word	0x00000240


	//   ....[3]....
        /*02a4*/ 	.word	0x00000270


	//   ....[4]....
        /*02a8*/ 	.word	0x000002a0


	//   ....[5]....
        /*02ac*/ 	.word	0x000002d0


	//   ....[6]....
        /*02b0*/ 	.word	0x00000300


	//   ....[7]....
        /*02b4*/ 	.word	0x00000460


	//   ....[8]....
        /*02b8*/ 	.word	0x000004a0


	//   ....[9]....
        /*02bc*/ 	.word	0x000004d0


	//   ....[10]....
        /*02c0*/ 	.word	0x00000500


	//   ....[11]....
        /*02c4*/ 	.word	0x00000530


	//   ....[12]....
        /*02c8*/ 	.word	0x00000560


	//   ....[13]....
        /*02cc*/ 	.word	0x000005f0


	//   ....[14]....
        /*02d0*/ 	.word	0x00000620


	//   ....[15]....
        /*02d4*/ 	.word	0x00000640


	//   ....[16]....
        /*02d8*/ 	.word	0x000006a0


	//   ....[17]....
        /*02dc*/ 	.word	0x00007400


	//   ....[18]....
        /*02e0*/ 	.word	0x00007420


	//   ....[19]....
        /*02e4*/ 	.word	0x00007570


	//   ....[20]....
        /*02e8*/ 	.word	0x00007580


	//   ....[21]....
        /*02ec*/ 	.word	0x000076b0


	//   ....[22]....
        /*02f0*/ 	.word	0x000076d0


	//   ....[23]....
        /*02f4*/ 	.word	0x00007800


	//   ....[24]....
        /*02f8*/ 	.word	0x00007810


	//   ....[25]....
        /*02fc*/ 	.word	0x000080a0


	//   ....[26]....
        /*0300*/ 	.word	0x000080e0


	//   ....[27]....
        /*0304*/ 	.word	0x00008120


	//   ....[28]....
        /*0308*/ 	.word	0x00008160


	//   ....[29]....
        /*030c*/ 	.word	0x0000ab00


	//   ....[30]....
        /*0310*/ 	.word	0x0000ab50


	//   ....[31]....
        /*0314*/ 	.word	0x0000ab90


	//   ....[32]....
        /*0318*/ 	.word	0x0000abd0


	//   ....[33]....
        /*031c*/ 	.word	0x0000ef10


	//   ....[34]....
        /*0320*/ 	.word	0x0000ef60


	//   ....[35]....
        /*0324*/ 	.word	0x0000ef80


	//   ....[36]....
        /*0328*/ 	.word	0x0000efb0


	//   ....[37]....
        /*032c*/ 	.word	0x00011480


	//   ....[38]....
        /*0330*/ 	.word	0x000114b0


	//   ....[39]....
        /*0334*/ 	.word	0x000114d0


	//   ....[40]....
        /*0338*/ 	.word	0x000114f0


	//   ....[41]....
        /*033c*/ 	.word	0x00012ed0


	//   ....[42]....
        /*0340*/ 	.word	0x00012f00


	//   ....[43]....
        /*0344*/ 	.word	0x00012f10


	//   ....[44]....
        /*0348*/ 	.word	0x00012f40


	//   ....[45]....
        /*034c*/ 	.word	0x000144f0


	//   ....[46]....
        /*0350*/ 	.word	0x00014520


	//   ....[47]....
        /*0354*/ 	.word	0x00014550


	//   ....[48]....
        /*0358*/ 	.word	0x00014560


	//   ....[49]....
        /*035c*/ 	.word	0x000148c0


	//   ....[50]....
        /*0360*/ 	.word	0x000148e0


	//   ....[51]....
        /*0364*/ 	.word	0x00014a30


	//   ....[52]....
        /*0368*/ 	.word	0x00014a40


	//   ....[53]....
        /*036c*/ 	.word	0x00014b70


	//   ....[54]....
        /*0370*/ 	.word	0x00014b90


	//   ....[55]....
        /*0374*/ 	.word	0x00014cc0


	//   ....[56]....
        /*0378*/ 	.word	0x00014cd0


	//   ....[57]....
        /*037c*/ 	.word	0x00014ff0


	//   ....[58]....
        /*0380*/ 	.word	0x00015010


	//   ....[59]....
        /*0384*/ 	.word	0x00015980


	//   ....[60]....
        /*0388*/ 	.word	0x00015990


	//   ....[61]....
        /*038c*/ 	.word	0x00016700


	//   ....[62]....
        /*0390*/ 	.word	0x00016720


	//   ....[63]....
        /*0394*/ 	.word	0x00016880


	//   ....[64]....
        /*0398*/ 	.word	0x00016890


	//   ....[65]....
        /*039c*/ 	.word	0x000169c0


	//   ....[66]....
        /*03a0*/ 	.word	0x000169e0


	//   ....[67]....
        /*03a4*/ 	.word	0x00016b10


	//   ....[68]....
        /*03a8*/ 	.word	0x00016b20


	//   ....[69]....
        /*03ac*/ 	.word	0x00016cd0


	//   ....[70]....
        /*03b0*/ 	.word	0x00016cf0


	//   ....[71]....
        /*03b4*/ 	.word	0x00016e10


	//   ....[72]....
        /*03b8*/ 	.word	0x00016e50


	//   ....[73]....
        /*03bc*/ 	.word	0x00016e80


	//   ....[74]....
        /*03c0*/ 	.word	0x00016eb0


	//   ....[75]....
        /*03c4*/ 	.word	0x00016ee0


	//   ....[76]....
        /*03c8*/ 	.word	0x00016f10


	//   ....[77]....
        /*03cc*/ 	.word	0x00017060


	//   ....[78]....
        /*03d0*/ 	.word	0x000170a0


	//   ....[79]....
        /*03d4*/ 	.word	0x000170d0


	//   ....[80]....
        /*03d8*/ 	.word	0x00017100


	//   ....[81]....
        /*03dc*/ 	.word	0x00017130


	//   ....[82]....
        /*03e0*/ 	.word	0x00017160


	//   ....[83]....
        /*03e4*/ 	.word	0x000171f0


	//   ....[84]....
        /*03e8*/ 	.word	0x00017220


	//   ....[85]....
        /*03ec*/ 	.word	0x00017230


	//   ....[86]....
        /*03f0*/ 	.word	0x00017290


	//   ....[87]....
        /*03f4*/ 	.word	0x00017760


	//   ....[88]....
        /*03f8*/ 	.word	0x000177a0


	//   ....[89]....
        /*03fc*/ 	.word	0x000177f0


	//   ....[90]....
        /*0400*/ 	.word	0x00017840


	//   ....[91]....
        /*0404*/ 	.word	0x00017890


	//   ....[92]....
        /*0408*/ 	.word	0x00017900


	//   ....[93]....
        /*040c*/ 	.word	0x00017940


	//   ....[94]....
        /*0410*/ 	.word	0x000179a0


	//   ....[95]....
        /*0414*/ 	.word	0x00017a10


	//   ....[96]....
        /*0418*/ 	.word	0x00017a70


	//   ....[97]....
        /*041c*/ 	.word	0x00017ae0


	//   ....[98]....
        /*0420*/ 	.word	0x00017b50


	//   ....[99]....
        /*0424*/ 	.word	0x00017bb0


	//   ....[100]....
        /*0428*/ 	.word	0x00017c10


	//   ....[101]....
        /*042c*/ 	.word	0x00017c70


	//   ....[102]....
        /*0430*/ 	.word	0x00017ce0


	//   ....[103]....
        /*0434*/ 	.word	0x00017d40


	//   ....[104]....
        /*0438*/ 	.word	0x00017da0


	//   ....[105]....
        /*043c*/ 	.word	0x00017de0


	//   ....[106]....
        /*0440*/ 	.word	0x00017e20


	//   ....[107]....
        /*0444*/ 	.word	0x00017e70


	//   ....[108]....
        /*0448*/ 	.word	0x00017ec0


	//   ....[109]....
        /*044c*/ 	.word	0x00017f20


	//   ....[110]....
        /*0450*/ 	.word	0x00017f90


	//   ....[111]....
        /*0454*/ 	.word	0x00017ff0


	//   ....[112]....
        /*0458*/ 	.word	0x00018050


	//   ....[113]....
        /*045c*/ 	.word	0x000180b0


	//   ....[114]....
        /*0460*/ 	.word	0x00018120


	//   ....[115]....
        /*0464*/ 	.word	0x00018180


	//   ....[116]....
        /*0468*/ 	.word	0x000181e0


	//   ....[117]....
        /*046c*/ 	.word	0x00018240


	//   ....[118]....
        /*0470*/ 	.word	0x000182b0


	//   ....[119]....
        /*0474*/ 	.word	0x00018310


	//   ....[120]....
        /*0478*/ 	.word	0x00018370


	//   ....[121]....
        /*047c*/ 	.word	0x000183d0


	//   ....[122]....
        /*0480*/ 	.word	0x00018440


	//   ....[123]....
        /*0484*/ 	.word	0x000184a0


	//   ....[124]....
        /*0488*/ 	.word	0x00018500


	//   ....[125]....
        /*048c*/ 	.word	0x00018560


	//   ....[126]....
        /*0490*/ 	.word	0x000185d0


	//   ....[127]....
        /*0494*/ 	.word	0x00018630


	//   ....[128]....
        /*0498*/ 	.word	0x00018690


	//   ....[129]....
        /*049c*/ 	.word	0x000186f0


	//   ....[130]....
        /*04a0*/ 	.word	0x00018760


	//   ....[131]....
        /*04a4*/ 	.word	0x000187b0


	//   ....[132]....
        /*04a8*/ 	.word	0x000187f0


	//   ....[133]....
        /*04ac*/ 	.word	0x00018840


	//   ....[134]....
        /*04b0*/ 	.word	0x00018890


	//   ....[135]....
        /*04b4*/ 	.word	0x000188e0


	//   ....[136]....
        /*04b8*/ 	.word	0x00018950


	//   ....[137]....
        /*04bc*/ 	.word	0x000189a0


	//   ....[138]....
        /*04c0*/ 	.word	0x000189f0


	//   ....[139]....
        /*04c4*/ 	.word	0x00018a40


	//   ....[140]....
        /*04c8*/ 	.word	0x00018a90


	//   ....[141]....
        /*04cc*/ 	.word	0x00018ae0


	//   ....[142]....
        /*04d0*/ 	.word	0x00018b50


	//   ....[143]....
        /*04d4*/ 	.word	0x00018b90


	//   ....[144]....
        /*04d8*/ 	.word	0x00018bf0


	//   ....[145]....
        /*04dc*/ 	.word	0x00018c50


	//   ....[146]....
        /*04e0*/ 	.word	0x00018cb0


	//----- nvinfo : EIATTR_EXIT_INSTR_OFFSETS
	.align		4
.L_446:
        /*04e4*/ 	.byte	0x04, 0x1c
        /*04e6*/ 	.short	(.L_448 - .L_447)


	//   ....[0]....
.L_447:
        /*04e8*/ 	.word	0x00000af0


	//   ....[1]....
        /*04ec*/ 	.word	0x00017730


	//----- nvinfo : EIATTR_MAX_THREADS
	.align		4
.L_448:
        /*04f0*/ 	.byte	0x04, 0x05
        /*04f2*/ 	.short	(.L_450 - .L_449)
.L_449:
        /*04f4*/ 	.word	0x00000100
        /*04f8*/ 	.word	0x00000001
        /*04fc*/ 	.word	0x00000001


	//----- nvinfo : EIATTR_CRS_STACK_SIZE
	.align		4
.L_450:
        /*0500*/ 	.byte	0x04, 0x1e
        /*0502*/ 	.short	(.L_452 - .L_451)
.L_451:
        /*0504*/ 	.word	0x00000000
.L_452:


//--------------------- .nv.info._ZN7cutlass13device_kernelIN5flash19enable_sm80_to_sm89INS1_16FlashAttnFwdSm80INS1_25CollectiveMainloopFwdSm80ILi8ELi2ELb0EN4cute5tupleIJNS5_1CILi128EEENS7_ILi64EEENS7_ILi192EEEEEELi192ENS_6half_tEfNS_4arch4Sm80ELb0ELb1ELb1ELb0ELb0ELb0ELb1ELb1EEENS1_21CollectiveEpilogueFwdINS6_IJS8_SA_S9_EEENS6_IJNS7_ILi1EEESI_SI_EEESC_SE_Li256ELb0ELb1ELb1ELb0EEENS1_19SingleTileSchedulerILb0ELb1ELb1ELi128EEEEEEEEEvNT_6ParamsE --------------------------
	.section	.nv.info._ZN7cutlass13device_kernelIN5flash19enable_sm80_to_sm89INS1_16FlashAttnFwdSm80INS1_25CollectiveMainloopFwdSm80ILi8ELi2ELb0EN4cute5tupleIJNS5_1CILi128EEENS7_ILi64EEENS7_ILi192EEEEEELi192ENS_6half_tEfNS_4arch4Sm80ELb0ELb1ELb1ELb0ELb0ELb0ELb1ELb1EEENS1_21CollectiveEpilogueFwdINS6_IJS8_SA_S9_EEENS6_IJNS7_ILi1EEESI_SI_EEESC_SE_Li256ELb0ELb1ELb1ELb0EEENS1_19SingleTileSchedulerILb0ELb1ELb1ELi128EEEEEEEEEvNT_6ParamsE,"",@"SHT_CUDA_INFO"
	.sectionflags	@""
	.align	4


	//----- nvinfo : EIATTR_CUDA_API_VERSION
	.align		4
        /*0000*/ 	.byte	0x04, 0x37
        /*0002*/ 	.short	(.L_454 - .L_453)
.L_453:
        /*0004*/ 	.word	0x00000082


	//----- nvinfo : EIATTR_SW2861232_WAR
	.align		4
.L_454:
        /*0008*/ 	.byte	0x01, 0x35
	.zero		2


	//----- nvinfo : EIATTR_PARAM_CBANK
	.align		4
        /*000c*/ 	.byte	0x04, 0x0a
        /*000e*/ 	.short	(.L_456 - .L_455)
	.align		4
.L_455:
        /*0010*/ 	.word	index@(.nv.constant0._ZN7cutlass13device_kernelIN5flash19enable_sm80_to_sm89INS1_16FlashAttnFwdSm80INS1_25CollectiveMainloopFwdSm80ILi8ELi2ELb0EN4cute5tupleIJNS5_1CILi128EEENS7_ILi64EEENS7_ILi192EEEEEELi192ENS_6half_tEfNS_4arch4Sm80ELb0ELb1ELb1ELb0ELb0ELb0ELb1ELb1EEENS1_21CollectiveEpilogueFwdINS6_IJS8_SA_S9_EEENS6_IJNS7_ILi1EEESI_SI_EEESC_SE_Li256ELb0ELb1ELb1ELb0EEENS1_19SingleTileSchedulerILb0ELb1ELb1ELi128EEEEEEEEEvNT_6ParamsE)
        /*0014*/ 	.short	0x0160
        /*0016*/ 	.short	0x0418


	//----- nvinfo : EIATTR_CBANK_PARAM_SIZE
	.align		4
.L_456:
        /*0018*/ 	.byte	0x03, 0x19
        /*001a*/ 	.short	0x0418


	//----- nvinfo : EIATTR_KPARAM_INFO
	.align		4
        /*001c*/ 	.byte	0x04, 0x17
        /*001e*/ 	.short	(.L_458 - .L_457)
.L_457:
        /*0020*/ 	.word	0x00000000
        /*0024*/ 	.short	0x0000
        /*0026*/ 	.short	0x0000
        /*0028*/ 	.byte	0x00, 0xf0, 0x61, 0x10


	//----- nvinfo : EIATTR_MAXREG_COUNT
	.align		4
.L_458:
        /*002c*/ 	.byte	0x03, 0x1b
        /*002e*/ 	.short	0x00ff


	//----- nvinfo : EIATTR_NUM_BARRIERS
	.align		4
        /*0030*/ 	.byte	0x02, 0x4c
        /*0032*/ 	.byte	0x02
	.zero		1


	//----- nvinfo : EIATTR_MERCURY_ISA_VERSION
	.align		4
        /*0034*/ 	.byte	0x03, 0x5f
        /*0036*/ 	.short	0x0000


	//----- nvinfo : EIATTR_COOP_GROUP_MASK_REGIDS
	.align		4
        /*0038*/ 	.byte	0x04, 0x29
        /*003a*/ 	.short	(.L_460 - .L_459)


	//   ....[0]....
.L_459:
        /*003c*/ 	.word	0xffffffff


	//   ....[1]....
        /*0040*/ 	.word	0xffffffff


	//   ....[2]....
        /*0044*/ 	.word	0xffffffff


	//   ....[3]....
        /*0048*/ 	.word	0xffffffff


	//   ....[4]....
        /*004c*/ 	.word	0xffffffff


	//   ....[5]....
        /*0050*/ 	.word	0xffffffff


	//   ....[6]....
        /*0054*/ 	.word	0xffffffff


	//   ....[7]....
        /*0058*/ 	.word	0xffffffff


	//   ....[8]....
        /*005c*/ 	.word	0xffffffff


	//   ....[9]....
        /*0060*/ 	.word	0xffffffff


	//   ....[10]....
        /*0064*/ 	.word	0xffffffff


	//   ....[11]....
        /*0068*/ 	.word	0xffffffff


	//   ....[12]....
        /*006c*/ 	.word	0xffffffff


	//   ....[13]....
        /*0070*/ 	.word	0xffffffff


	//   ....[14]....
        /*0074*/ 	.word	0xffffffff


	//   ....[15]....
        /*0078*/ 	.word	0xffffffff


	//   ....[16]....
        /*007c*/ 	.word	0xffffffff


	//   ....[17]....
        /*0080*/ 	.word	0xffffffff


	//   ....[18]....
        /*0084*/ 	.word	0xffffffff


	//   ....[19]....
        /*0088*/ 	.word	0xffffffff


	//   ....[20]....
        /*008c*/ 	.word	0xffffffff


	//   ....[21]....
        /*0090*/ 	.word	0xffffffff


	//   ....[22]....
        /*0094*/ 	.word	0xffffffff


	//   ....[23]....
        /*0098*/ 	.word	0xffffffff


	//   ....[24]....
        /*009c*/ 	.word	0xffffffff


	//   ....[25]....
        /*00a0*/ 	.word	0xffffffff


	//   ....[26]....
        /*00a4*/ 	.word	0xffffffff


	//   ....[27]....
        /*00a8*/ 	.word	0xffffffff


	//   ....[28]....
        /*00ac*/ 	.word	0xffffffff


	//   ....[29]....
        /*00b0*/ 	.word	0xffffffff


	//   ....[30]....
        /*00b4*/ 	.word	0xffffffff


	//   ....[31]....
        /*00b8*/ 	.word	0xffffffff


	//   ....[32]....
        /*00bc*/ 	.word	0xffffffff


	//   ....[33]....
        /*00c0*/ 	.word	0xffffffff


	//   ....[34]....
        /*00c4*/ 	.word	0xffffffff


	//   ....[35]....
        /*00c8*/ 	.word	0xffffffff


	//   ....[36]....
        /*00cc*/ 	.word	0xffffffff


	//   ....[37]....
        /*00d0*/ 	.word	0xffffffff


	//   ....[38]....
        /*00d4*/ 	.word	0xffffffff


	//   ....[39]....
        /*00d8*/ 	.word	0xffffffff


	//   ....[40]....
        /*00dc*/ 	.word	0xffffffff


	//   ....[41]....
        /*00e0*/ 	.word	0xffffffff


	//   ....[42]....
        /*00e4*/ 	.word	0xffffffff


	//----- nvinfo : EIATTR_COOP_GROUP_INSTR_OFFSETS
	.align		4
.L_460:
        /*00e8*/ 	.byte	0x04, 0x28
        /*00ea*/ 	.short	(.L_462 - .L_461)


	//   ....[0]....
.L_461:
        /*00ec*/ 	.word	0x00000050


	//   ....[1]....
        /*00f0*/ 	.word	0x000013e0


	//   ....[2]....
        /*00f4*/ 	.word	0x00001410


	//   ....[3]....
        /*00f8*/ 	.word	0x00001730


	//   ....[4]....
        /*00fc*/ 	.word	0x00001760


	//   ....[5]....
        /*0100*/ 	.word	0x000018b0


	//   ....[6]....
        /*0104*/ 	.word	0x000018e0


	//   ....[7]....
        /*0108*/ 	.word	0x00001a20


	//   ....[8]....
        /*010c*/ 	.word	0x00001a60


	//   ....[9]....
        /*0110*/ 	.word	0x00002ff0


	//   ....[10]....
        /*0114*/ 	.word	0x00003320


	//   ....[11]....
        /*0118*/ 	.word	0x00003f30


	//   ....[12]....
        /*011c*/ 	.word	0x00004070


	//   ....[13]....
        /*0120*/ 	.word	0x00004080


	//   ....[14]....
        /*0124*/ 	.word	0x000040d0


	//   ....[15]....
        /*0128*/ 	.word	0x000063a0


	//   ....[16]....
        /*012c*/ 	.word	0x00006830


	//   ....[17]....
        /*0130*/ 	.word	0x000071b0


	//   ....[18]....
        /*0134*/ 	.word	0x000072b0


	//   ....[19]....
        /*0138*/ 	.word	0x000072c0


	//   ....[20]....
        /*013c*/ 	.word	0x000072e0


	//   ....[21]....
        /*0140*/ 	.word	0x0000a440


	//   ....[22]....
        /*0144*/ 	.word	0x0000a490


	//   ....[23]....
        /*0148*/ 	.word	0x0000a4a0


	//   ....[24]....
        /*014c*/ 	.word	0x0000a4c0


	//   ....[25]....
        /*0150*/ 	.word	0x0000cf10


	//   ....[26]....
        /*0154*/ 	.word	0x0000d3f0


	//   ....[27]....
        /*0158*/ 	.word	0x0000dcf0


	//   ....[28]....
        /*015c*/ 	.word	0x0000de50


	//   ....[29]....
        /*0160*/ 	.word	0x0000de60


	//   ....[30]....
        /*0164*/ 	.word	0x0000dec0


	//   ....[31]....
        /*0168*/ 	.word	0x0000f910


	//   ....[32]....
        /*016c*/ 	.word	0x0000f940


	//   ....[33]....
        /*0170*/ 	.word	0x0000f980


	//   ....[34]....
        /*0174*/ 	.word	0x0000f990


	//   ....[35]....
        /*0178*/ 	.word	0x000106b0


	//   ....[36]....
        /*017c*/ 	.word	0x00010700


	//   ....[37]....
        /*0180*/ 	.word	0x00010730


	//   ....[38]....
        /*0184*/ 	.word	0x00010760


	//   ....[39]....
        /*0188*/ 	.word	0x000107d0


	//   ....[40]....
        /*018c*/ 	.word	0x00010820


	//   ....[41]....
        /*0190*/ 	.word	0x00011120


	//   ....[42]....
        /*0194*/ 	.word	0x00011130


	//----- nvinfo : EIATTR_EXIT_INSTR_OFFSETS
	.align		4
.L_462:
        /*0198*/ 	.byte	0x04, 0x1c
        /*019a*/ 	.short	(.L_464 - .L_463)


	//   ....[0]....
.L_463:
        /*019c*/ 	.word	0x000001b0


	//   ....[1]....
        /*01a0*/ 	.word	0x00011140


	//   ....[2]....
        /*01a4*/ 	.word	0x000119e0


	//   ....[3]....
        /*01a8*/ 	.word	0x00011a30


	//   ....[4]....
        /*01ac*/ 	.word	0x00011a60


	//   ....[5]....
        /*01b0*/ 	.word	0x00011ac0


	//   ....[6]....
        /*01b4*/ 	.word	0x00011d50


	//----- nvinfo : EIATTR_CTAIDZ_USED
	.align		4
.L_464:
        /*01b8*/ 	.byte	0x01, 0x04
	.zero		2


	//----- nvinfo : EIATTR_MAX_THREADS
	.align		4
        /*01bc*/ 	.byte	0x04, 0x05
        /*01be*/ 	.short	(.L_466 - .L_465)
.L_465:
        /*01c0*/ 	.word	0x00000100
        /*01c4*/ 	.word	0x00000001
        /*01c8*/ 	.word	0x00000001


	//----- nvinfo : EIATTR_CRS_STACK_SIZE
	.align		4
.L_466:
        /*01cc*/ 	.byte	0x04, 0x1e
        /*01ce*/ 	.short	(.L_468 - .L_467)
.L_467:
        /*01d0*/ 	.word	0x00000000
.L_468:


//--------------------- .nv.info._ZN7cutlass13device_kernelIN5flash19enable_sm80_to_sm89INS1_16FlashAttnFwdSm80INS1_25CollectiveMainloopFwdSm80ILi8ELi2ELb0EN4cute5tupleIJNS5_1CILi128EEENS7_ILi64EEENS7_ILi192EEEEEELi192ENS_6half_tEfNS_4arch4Sm80ELb0ELb1ELb1ELb1ELb0ELb0ELb1ELb1EEENS1_21CollectiveEpilogueFwdINS6_IJS8_SA_S9_EEENS6_IJNS7_ILi1EEESI_SI_EEESC_SE_Li256ELb1ELb1ELb1ELb0EEENS1_36VarlenDynamicPersistentTileSchedulerILi128ELi64ELi256ELi256ELb1ELb1ELb0ELb1ELb0ELb1EEEEEEEEEvNT_6ParamsE --------------------------
	.section	.nv.info._ZN7cutlass13device_kernelIN5flash19enable_sm80_to_sm89INS1_16FlashAttnFwdSm80INS1_25CollectiveMainloopFwdSm80ILi8ELi2ELb0EN4cute5tupleIJNS5_1CILi128EEENS7_ILi64EEENS7_ILi192EEEEEELi192ENS_6half_tEfNS_4arch4Sm80ELb0ELb1ELb1ELb1ELb0ELb0ELb1ELb1EEENS1_21CollectiveEpilogueFwdINS6_IJS8_SA_S9_EEENS6_IJNS7_ILi1EEESI_SI_EEESC_SE_Li256ELb1ELb1ELb1ELb0EEENS1_36VarlenDynamicPersistentTileSchedulerILi128ELi64ELi256ELi256ELb1ELb1ELb0ELb1ELb0ELb1EEEEEEEEEvNT_6ParamsE,"",@"SHT_CUDA_INFO"
	.sectionflags	@""
	.align	4


	//----- nvinfo : EIATTR_CUDA_API_VERSION
	.align		4
        /*0000*/ 	.byte	0x04, 0x37
        /*0002*/ 	.short	(.L_470 - .L_469)
.L_469:
        /*0004*/ 	.word	0x00000082


	//----- nvinfo : EIATTR_SW2861232_WAR
	.align		4
.L_470:
        /*0008*/ 	.byte	0x01, 0x35
	.zero		2


	//----- nvinfo : EIATTR_PARAM_CBANK
	.align		4
        /*000c*/ 	.byte	0x04, 0x0a
        /*000e*/ 	.short	(.L_472 - .L_471)
	.align		4
.L_471:
        /*0010*/ 	.word	index@(.nv.constant0._ZN7cutlass13device_kernelIN5flash19enable_sm80_to_sm89INS1_16FlashAttnFwdSm80INS1_25CollectiveMainloopFwdSm80ILi8ELi2ELb0EN4cute5tupleIJNS5_1CILi128EEENS7_ILi64EEENS7_ILi192EEEEEELi192ENS_6half_tEfNS_4arch4Sm80ELb0ELb1ELb1ELb1ELb0ELb0ELb1ELb1EEENS1_21CollectiveEpilogueFwdINS6_IJS8_SA_S9_EEENS6_IJNS7_ILi1EEESI_SI_EEESC_SE_Li256ELb1ELb1ELb1ELb0EEENS1_36VarlenDynamicPersistentTileSchedulerILi128ELi64ELi256ELi256ELb1ELb1ELb0ELb1ELb0ELb1EEEEEEEEEvNT_6ParamsE)
        /*0014*/ 	.short	0x0160
        /*0016*/ 	.short	0x0438


	//----- nvinfo : EIATTR_CBANK_PARAM_SIZE
	.align		4
.L_472:
        /*0018*/ 	.byte	0x03, 0x19
        /*001a*/ 	.short	0x0438


	//----- nvinfo : EIATTR_KPARAM_INFO
	.align		4
        /*001c*/ 	.byte	0x04, 0x17
        /*001e*/ 	.short	(.L_474 - .L_473)
.L_473:
        /*0020*/ 	.word	0x00000000
        /*0024*/ 	.short	0x0000
        /*0026*/ 	.short	0x0000
        /*0028*/ 	.byte	0x00, 0xf0, 0xe1, 0x10


	//----- nvinfo : EIATTR_MAXREG_COUNT
	.align		4
.L_474:
        /*002c*/ 	.byte	0x03, 0x1b
        /*002e*/ 	.short	0x00ff


	//----- nvinfo : EIATTR_NUM_BARRIERS
	.align		4
        /*0030*/ 	.byte	0x02, 0x4c
        /*0032*/ 	.byte	0x06
	.zero		1


	//----- nvinfo : EIATTR_ANNOTATIONS
	.align		4
        /*0034*/ 	.byte	0x04, 0x55
        /*0036*/ 	.short	(.L_476 - .L_475)


	//   ....[0]....
.L_475:
        /* <DEDUP_REMOVED lines=15> */


	//----- nvinfo : EIATTR_MERCURY_ISA_VERSION
	.align		4
.L_476:
        /*0118*/ 	.byte	0x03, 0x5f
        /*011a*/ 	.short	0x0000


	//----- nvinfo : EIATTR_INT_WARP_WIDE_INSTR_OFFSETS
	.align		4
        /*011c*/ 	.byte	0x04, 0x31
        /*011e*/ 	.short	(.L_478 - .L_477)


	//   ....[0]....
.L_477:
        /*0120*/ 	.word	0x00010bc0


	//   ....[1]....
        /*0124*/ 	.word	0x00010c40


	//----- nvinfo : EIATTR_COOP_GROUP_MASK_REGIDS
	.align		4
.L_478:
        /*0128*/ 	.byte	0x04, 0x29
        /*012a*/ 	.short	(.L_480 - .L_479)


	//   ....[0]....
.L_479:
        /*012c*/ 	.word	0xffffffff


	//   ....[1]....
        /*0130*/ 	.word	0xffffffff


	//   ....[2]....
        /*0134*/ 	.word	0xffffffff


	//   ....[3]....
        /*0138*/ 	.word	0xffffffff


	//   ....[4]....
        /*013c*/ 	.word	0xffffffff


	//   ....[5]....
        /*0140*/ 	.word	0xffffffff


	//   ....[6]....
        /*0144*/ 	.word	0xffffffff


	//   ....[7]....
        /*0148*/ 	.word	0xffffffff


	//   ....[8]....
        /*014c*/ 	.word	0xffffffff


	//   ....[9]....
        /*0150*/ 	.word	0xffffffff


	//   ....[10]....
        /*0154*/ 	.word	0xffffffff


	//   ....[11]....
        /*0158*/ 	.word	0xffffffff


	//   ....[12]....
        /*015c*/ 	.word	0xffffffff


	//   ....[13]....
        /*0160*/ 	.word	0xffffffff


	//   ....[14]....
        /*0164*/ 	.word	0xffffffff


	//   ....[15]....
        /*0168*/ 	.word	0xffffffff


	//   ....[16]....
        /*016c*/ 	.word	0xffffffff


	//   ....[17]....
        /*0170*/ 	.word	0xffffffff


	//   ....[18]....
        /*0174*/ 	.word	0xffffffff


	//   ....[19]....
        /*0178*/ 	.word	0xffffffff


	//   ....[20]....
        /*017c*/ 	.word	0xffffffff


	//   ....[21]....
        /*0180*/ 	.word	0xffffffff


	//   ....[22]....
        /*0184*/ 	.word	0xffffffff


	//   ....[23]....
        /*0188*/ 	.word	0xffffffff


	//   ....[24]....
        /*018c*/ 	.word	0xffffffff


	//   ....[25]....
        /*0190*/ 	.word	0xffffffff


	//   ....[26]....
        /*0194*/ 	.word	0xffffffff


	//   ....[27]....
        /*0198*/ 	.word	0xffffffff


	//   ....[28]....
        /*019c*/ 	.word	0xffffffff


	//   ....[29]....
        /*01a0*/ 	.word	0xffffffff


	//   ....[30]....
        /*01a4*/ 	.word	0xffffffff


	//   ....[31]....
        /*01a8*/ 	.word	0xffffffff


	//   ....[32]....
        /*01ac*/ 	.word	0xffffffff


	//   ....[33]....
        /*01b0*/ 	.word	0xffffffff


	//   ....[34]....
        /*01b4*/ 	.word	0xffffffff


	//   ....[35]....
        /*01b8*/ 	.word	0xffffffff


	//   ....[36]....
        /*01bc*/ 	.word	0xffffffff


	//   ....[37]....
        /*01c0*/ 	.word	0xffffffff


	//   ....[38]....
        /*01c4*/ 	.word	0xffffffff


	//   ....[39]....
        /*01c8*/ 	.word	0xffffffff


	//   ....[40]....
        /*01cc*/ 	.word	0xffffffff


	//   ....[41]....
        /*01d0*/ 	.word	0xffffffff


	//   ....[42]....
        /*01d4*/ 	.word	0xffffffff


	//   ....[43]....
        /*01d8*/ 	.word	0xffffffff


	//   ....[44]....
        /*01dc*/ 	.word	0xffffffff


	//   ....[45]....
        /*01e0*/ 	.word	0xffffffff


	//   ....[46]....
        /*01e4*/ 	.word	0xffffffff


	//   ....[47]....
        /*01e8*/ 	.word	0xffffffff


	//   ....[48]....
        /*01ec*/ 	.word	0xffffffff


	//   ....[49]....
        /*01f0*/ 	.word	0xffffffff


	//   ....[50]....
        /*01f4*/ 	.word	0xffffffff


	//   ....[51]....
        /*01f8*/ 	.word	0xffffffff


	//   ....[52]....
        /*01fc*/ 	.word	0xffffffff


	//   ....[53]....
        /*0200*/ 	.word	0xffffffff


	//   ....[54]....
        /*0204*/ 	.word	0xffffffff


	//   ....[55]....
        /*0208*/ 	.word	0xffffffff


	//   ....[56]....
        /*020c*/ 	.word	0xffffffff


	//   ....[57]....
        /*0210*/ 	.word	0xffffffff


	//   ....[58]....
        /*0214*/ 	.word	0xffffffff


	//   ....[59]....
        /*0218*/ 	.word	0xffffffff


	//   ....[60]....
        /*021c*/ 	.word	0xffffffff


	//   ....[61]....
        /*0220*/ 	.word	0xffffffff


	//   ....[62]....
        /*0224*/ 	.word	0xffffffff


	//   ....[63]....
        /*0228*/ 	.word	0xffffffff


	//   ....[64]....
        /*022c*/ 	.word	0xffffffff


	//   ....[65]....
        /*0230*/ 	.word	0xffffffff


	//   ....[66]....
        /*0234*/ 	.word	0xffffffff


	//   ....[67]....
        /*0238*/ 	.word	0xffffffff


	//   ....[68]....
        /*023c*/ 	.word	0xffffffff


	//   ....[69]....
        /*0240*/ 	.word	0xffffffff


	//   ....[70]....
        /*0244*/ 	.word	0xffffffff


	//   ....[71]....
        /*0248*/ 	.word	0xffffffff


	//   ....[72]....
        /*024c*/ 	.word	0xffffffff


	//   ....[73]....
        /*0250*/ 	.word	0xffffffff


	//   ....[74]....
        /*0254*/ 	.word	0xffffffff


	//   ....[75]....
        /*0258*/ 	.word	0xffffffff


	//   ....[76]....
        /*025c*/ 	.word	0xffffffff


	//   ....[77]....
        /*0260*/ 	.word	0xffffffff


	//   ....[78]....
        /*0264*/ 	.word	0xffffffff


	//   ....[79]....
        /*0268*/ 	.word	0xffffffff


	//   ....[80]....
        /*026c*/ 	.word	0xffffffff


	//   ....[81]....
        /*0270*/ 	.word	0xffffffff


	//   ....[82]....
        /*0274*/ 	.word	0xffffffff


	//   ....[83]....
        /*0278*/ 	.word	0xffffffff


	//   ....[84]....
        /*027c*/ 	.word	0xffffffff


	//   ....[85]....
        /*0280*/ 	.word	0xffffffff


	//   ....[86]....
        /*0284*/ 	.word	0xffffffff


	//   ....[87]....
        /*0288*/ 	.word	0xffffffff


	//   ....[88]....
        /*028c*/ 	.word	0xffffffff


	//   ....[89]....
        /*0290*/ 	.word	0xffffffff


	//   ....[90]....
        /*0294*/ 	.word	0xffffffff


	//   ....[91]....
        /*0298*/ 	.word	0xffffffff


	//   ....[92]....
        /*029c*/ 	.word	0xffffffff


	//   ....[93]....
        /*02a0*/ 	.word	0xffffffff


	//   ....[94]....
        /*02a4*/ 	.word	0xffffffff


	//   ....[95]....
        /*02a8*/ 	.word	0xffffffff


	//   ....[96]....
        /*02ac*/ 	.word	0xffffffff


	//   ....[97]....
        /*02b0*/ 	.word	0xffffffff


	//   ....[98]....
        /*02b4*/ 	.word	0xffffffff


	//   ....[99]....
        /*02b8*/ 	.word	0xffffffff


	//   ....[100]....
        /*02bc*/ 	.word	0xffffffff


	//   ....[101]....
        /*02c0*/ 	.word	0xffffffff


	//   ....[102]....
        /*02c4*/ 	.word	0xffffffff


	//   ....[103]....
        /*02c8*/ 	.word	0xffffffff


	//   ....[104]....
        /*02cc*/ 	.word	0xffffffff


	//   ....[105]....
        /*02d0*/ 	.word	0xffffffff


	//   ....[106]....
        /*02d4*/ 	.word	0xffffffff


	//   ....[107]....
        /*02d8*/ 	.word	0xffffffff


	//   ....[108]....
        /*02dc*/ 	.word	0xffffffff


	//   ....[109]....
        /*02e0*/ 	.word	0xffffffff


	//   ....[110]....
        /*02e4*/ 	.word	0xffffffff


	//   ....[111]....
        /*02e8*/ 	.word	0xffffffff


	//   ....[112]....
        /*02ec*/ 	.word	0xffffffff


	//   ....[113]....
        /*02f0*/ 	.word	0xffffffff


	//   ....[114]....
        /*02f4*/ 	.word	0xffffffff


	//   ....[115]....
        /*02f8*/ 	.word	0xffffffff


	//   ....[116]....
        /*02fc*/ 	.word	0xffffffff


	//   ....[117]....
        /*0300*/ 	.word	0xffffffff


	//   ....[118]....
        /*0304*/ 	.word	0xffffffff


	//   ....[119]....
        /*0308*/ 	.word	0xffffffff


	//   ....[120]....
        /*030c*/ 	.word	0xffffffff


	//   ....[121]....
        /*0310*/ 	.word	0xffffffff


	//   ....[122]....
        /*0314*/ 	.word	0xffffffff


	//   ....[123]....
        /*0318*/ 	.word	0xffffffff


	//   ....[124]....
        /*031c*/ 	.word	0xffffffff


	//   ....[125]....
        /*0320*/ 	.word	0xffffffff


	//   ....[126]....
        /*0324*/ 	.word	0xffffffff


	//   ....[127]....
        /*0328*/ 	.word	0xffffffff


	//   ....[128]....
        /*032c*/ 	.word	0xffffffff


	//   ....[129]....
        /*0330*/ 	.word	0xffffffff


	//   ....[130]....
        /*0334*/ 	.word	0xffffffff


	//   ....[131]....
        /*0338*/ 	.word	0xffffffff


	//   ....[132]....
        /*033c*/ 	.word	0xffffffff


	//   ....[133]....
        /*0340*/ 	.word	0xffffffff


	//   ....[134]....
        /*0344*/ 	.word	0xffffffff


	//   ....[135]....
        /*0348*/ 	.word	0xffffffff


	//   ....[136]....
        /*034c*/ 	.word	0xffffffff


	//   ....[137]....
        /*0350*/ 	.word	0xffffffff


	//   ....[138]....
        /*0354*/ 	.word	0xffffffff


	//   ....[139]....
        /*0358*/ 	.word	0xffffffff


	//   ....[140]....
        /*035c*/ 	.word	0xffffffff


	//   ....[141]....
        /*0360*/ 	.word	0xffffffff


	//   ....[142]....
        /*0364*/ 	.word	0xffffffff


	//   ....[143]....
        /*0368*/ 	.word	0xffffffff


	//   ....[144]....
        /*036c*/ 	.word	0xffffffff


	//   ....[145]....
        /*0370*/ 	.word	0xffffffff


	//   ....[146]....
        /*0374*/ 	.word	0xffffffff


	//   ....[147]....
        /*0378*/ 	.word	0xffffffff


	//   ....[148]....
        /*037c*/ 	.word	0xffffffff


	//   ....[149]....
        /*0380*/ 	.word	0xffffffff


	//   ....[150]....
        /*0384*/ 	.word	0xffffffff


	//   ....[151]....
        /*0388*/ 	.word	0xffffffff


	//   ....[152]....
        /*038c*/ 	.word	0xffffffff


	//----- nvinfo : EIATTR_COOP_GROUP_INSTR_OFFSETS
	.align		4
.L_480:
        /*0390*/ 	.byte	0x04, 0x28
        /*0392*/ 	.short	(.L_482 - .L_481)


	//   ....[0]....
.L_481:
        /*0394*/ 	.word	0x00000050


	//   ....[1]....
        /*0398*/ 	.word	0x000001e0


	//   ....[2]....
        /*039c*/ 	.word	0x00000210


	//   ....[3]....
        /*03a0*/ 	.word	0x00000240


	//   ....[4]....
        /*03a4*/ 	.word	0x00000270


	//   ....[5]....
        /*03a8*/ 	.word	0x000002a0


	//   ....[6]....
        /*03ac*/ 	.word	0x000002d0


	//   ....[7]....
        /*03b0*/ 	.word	0x00000430


	//   ....[8]....
        /*03b4*/ 	.word	0x00000470


	//   ....[9]....
        /*03b8*/ 	.word	0x000004a0


	//   ....[10]....
        /*03bc*/ 	.word	0x000004d0


	//   ....[11]....
        /*03c0*/ 	.word	0x00000500


	//   ....[12]....
        /*03c4*/ 	.word	0x00000530


	//   ....[13]....
        /*03c8*/ 	.word	0x000005c0


	//   ....[14]....
        /*03cc*/ 	.word	0x00000600


	//   ....[15]....
        /*03d0*/ 	.word	0x00000620


	//   ....[16]....
        /*03d4*/ 	.word	0x00000680


	//   ....[17]....
        /*03d8*/ 	.word	0x00002970


	//   ....[18]....
        /*03dc*/ 	.word	0x00002990


	//   ....[19]....
        /*03e0*/ 	.word	0x00002ad0


	//   ....[20]....
        /*03e4*/ 	.word	0x00002ae0


	//   ....[21]....
        /*03e8*/ 	.word	0x00002c20


	//   ....[22]....
        /*03ec*/ 	.word	0x00002c40


	//   ....[23]....
        /*03f0*/ 	.word	0x00002d80


	//   ....[24]....
        /*03f4*/ 	.word	0x00002d90


	//   ....[25]....
        /*03f8*/ 	.word	0x00004510


	//   ....[26]....
        /*03fc*/ 	.word	0x00004750


	//   ....[27]....
        /*0400*/ 	.word	0x00005010


	//   ....[28]....
        /*0404*/ 	.word	0x00005180


	//   ....[29]....
        /*0408*/ 	.word	0x00005190


	//   ....[30]....
        /*040c*/ 	.word	0x000051e0


	//   ....[31]....
        /*0410*/ 	.word	0x000076f0


	//   ....[32]....
        /*0414*/ 	.word	0x00007920


	//   ....[33]....
        /*0418*/ 	.word	0x00008000


	//   ....[34]....
        /*041c*/ 	.word	0x000081c0


	//   ....[35]....
        /*0420*/ 	.word	0x000083e0


	//   ....[36]....
        /*0424*/ 	.word	0x00008420


	//   ....[37]....
        /*0428*/ 	.word	0x0000b170


	//   ....[38]....
        /*042c*/ 	.word	0x0000b200


	//   ....[39]....
        /*0430*/ 	.word	0x0000b250


	//   ....[40]....
        /*0434*/ 	.word	0x0000b280


	//   ....[41]....
        /*0438*/ 	.word	0x0000dd20


	//   ....[42]....
        /*043c*/ 	.word	0x0000df50


	//   ....[43]....
        /*0440*/ 	.word	0x0000e630


	//   ....[44]....
        /*0444*/ 	.word	0x0000e7f0


	//   ....[45]....
        /*0448*/ 	.word	0x0000ea10


	//   ....[46]....
        /*044c*/ 	.word	0x0000ea50


	//   ....[47]....
        /*0450*/ 	.word	0x000103a0


	//   ....[48]....
        /*0454*/ 	.word	0x000103d0


	//   ....[49]....
        /*0458*/ 	.word	0x000103e0


	//   ....[50]....
        /*045c*/ 	.word	0x00010410


	//   ....[51]....
        /*0460*/ 	.word	0x00011820


	//   ....[52]....
        /*0464*/ 	.word	0x00011830


	//   ....[53]....
        /*0468*/ 	.word	0x00011840


	//   ....[54]....
        /*046c*/ 	.word	0x00011850


	//   ....[55]....
        /*0470*/ 	.word	0x00011c20


	//   ....[56]....
        /*0474*/ 	.word	0x00011c40


	//   ....[57]....
        /*0478*/ 	.word	0x00011d60


	//   ....[58]....
        /*047c*/ 	.word	0x00011d70


	//   ....[59]....
        /*0480*/ 	.word	0x00011ea0


	//   ....[60]....
        /*0484*/ 	.word	0x00011ec0


	//   ....[61]....
        /*0488*/ 	.word	0x00011ff0


	//   ....[62]....
        /*048c*/ 	.word	0x00012000


	//   ....[63]....
        /*0490*/ 	.word	0x00012320


	//   ....[64]....
        /*0494*/ 	.word	0x00012340


	//   ....[65]....
        /*0498*/ 	.word	0x00012c80


	//   ....[66]....
        /*049c*/ 	.word	0x00012c90


	//   ....[67]....
        /*04a0*/ 	.word	0x00013a00


	//   ....[68]....
        /*04a4*/ 	.word	0x00013a20


	//   ....[69]....
        /*04a8*/ 	.word	0x00013b50


	//   ....[70]....
        /*04ac*/ 	.word	0x00013b60


	//   ....[71]....
        /*04b0*/ 	.word	0x00013c90


	//   ....[72]....
        /*04b4*/ 	.word	0x00013cb0


	//   ....[73]....
        /*04b8*/ 	.word	0x00013de0


	//   ....[74]....
        /*04bc*/ 	.word	0x00013df0


	//   ....[75]....
        /*04c0*/ 	.word	0x00013fc0


	//   ....[76]....
        /*04c4*/ 	.word	0x00013fe0


	//   ....[77]....
        /*04c8*/ 	.word	0x00014100


	//   ....[78]....
        /*04cc*/ 	.word	0x00014140


	//   ....[79]....
        /*04d0*/ 	.word	0x00014170


	//   ....[80]....
        /*04d4*/ 	.word	0x000141a0


	//   ....[81]....
        /*04d8*/ 	.word	0x000141d0


	//   ....[82]....
        /*04dc*/ 	.word	0x00014200


	//   ....[83]....
        /*04e0*/ 	.word	0x00014350


	//   ....[84]....
        /*04e4*/ 	.word	0x00014390


	//   ....[85]....
        /*04e8*/ 	.word	0x000143c0


	//   ....[86]....
        /*04ec*/ 	.word	0x000143f0


	//   ....[87]....
        /*04f0*/ 	.word	0x00014420


	//   ....[88]....
        /*04f4*/ 	.word	0x00014450


	//   ....[89]....
        /*04f8*/ 	.word	0x000144e0


	//   ....[90]....
        /*04fc*/ 	.word	0x00014520


	//   ....[91]....
        /*0500*/ 	.word	0x00014530


	//   ....[92]....
        /*0504*/ 	.word	0x00014590


	//   ....[93]....
        /*0508*/ 	.word	0x00014f50


	//   ....[94]....
        /*050c*/ 	.word	0x00014fb0


	//   ....[95]....
        /*0510*/ 	.word	0x00015000


	//   ....[96]....
        /*0514*/ 	.word	0x00015050


	//   ....[97]....
        /*0518*/ 	.word	0x000150a0


	//   ....[98]....
        /*051c*/ 	.word	0x00015110


	//   ....[99]....
        /*0520*/ 	.word	0x00015150


	//   ....[100]....
        /*0524*/ 	.word	0x000151c0


	//   ....[101]....
        /*0528*/ 	.word	0x00015230


	//   ....[102]....
        /*052c*/ 	.word	0x00015290


	//   ....[103]....
        /*0530*/ 	.word	0x00015300


	//   ....[104]....
        /*0534*/ 	.word	0x00015370


	//   ....[105]....
        /*0538*/ 	.word	0x000153d0


	//   ....[106]....
        /*053c*/ 	.word	0x00015430


	//   ....[107]....
        /*0540*/ 	.word	0x00015490


	//   ....[108]....
        /*0544*/ 	.word	0x00015500


	//   ....[109]....
        /*0548*/ 	.word	0x00015560


	//   ....[110]....
        /*054c*/ 	.word	0x000155c0


	//   ....[111]....
        /*0550*/ 	.word	0x00015610


	//   ....[112]....
        /*0554*/ 	.word	0x00015670


	//   ....[113]....
        /*0558*/ 	.word	0x000156c0


	//   ....[114]....
        /*055c*/ 	.word	0x00015710


	//   ....[115]....
        /*0560*/ 	.word	0x00015780


	//   ....[116]....
        /*0564*/ 	.word	0x000157f0


	//   ....[117]....
        /*0568*/ 	.word	0x00015850


	//   ....[118]....
        /*056c*/ 	.word	0x000158b0


	//   ....[119]....
        /*0570*/ 	.word	0x00015910


	//   ....[120]....
        /*0574*/ 	.word	0x00015980


	//   ....[121]....
        /*0578*/ 	.word	0x000159e0


	//   ....[122]....
        /*057c*/ 	.word	0x00015a40


	//   ....[123]....
        /*0580*/ 	.word	0x00015aa0


	//   ....[124]....
        /*0584*/ 	.word	0x00015b10


	//   ....[125]....
        /*0588*/ 	.word	0x00015b70


	//   ....[126]....
        /*058c*/ 	.word	0x00015bd0


	//   ....[127]....
        /*0590*/ 	.word	0x00015c30


	//   ....[128]....
        /*0594*/ 	.word	0x00015ca0


	//   ....[129]....
        /*0598*/ 	.word	0x00015d00


	//   ....[130]....
        /*059c*/ 	.word	0x00015d60


	//   ....[131]....
        /*05a0*/ 	.word	0x00015dc0


	//   ....[132]....
        /*05a4*/ 	.word	0x00015e30


	//   ....[133]....
        /*05a8*/ 	.word	0x00015e90


	//   ....[134]....
        /*05ac*/ 	.word	0x00015ef0


	//   ....[135]....
        /*05b0*/ 	.word	0x00015f50


	//   ....[136]....
        /*05b4*/ 	.word	0x00015fc0


	//   ....[137]....
        /*05b8*/ 	.word	0x00016010


	//   ....[138]....
        /*05bc*/ 	.word	0x00016050


	//   ....[139]....
        /*05c0*/ 	.word	0x000160a0


	//   ....[140]....
        /*05c4*/ 	.word	0x000160f0


	//   ....[141]....
        /*05c8*/ 	.word	0x00016140


	//   ....[142]....
        /*05cc*/ 	.word	0x000161b0


	//   ....[143]....
        /*05d0*/ 	.word	0x000161f0


	//   ....[144]....
        /*05d4*/ 	.word	0x00016240


	//   ....[145]....
        /*05d8*/ 	.word	0x00016290


	//   ....[146]....
        /*05dc*/ 	.word	0x000162e0


	//   ....[147]....
        /*05e0*/ 	.word	0x00016330


	//   ....[148]....
        /*05e4*/ 	.word	0x000163a0


	//   ....[149]....
        /*05e8*/ 	.word	0x000163e0


	//   ....[150]....
        /*05ec*/ 	.word	0x00016450


	//   ....[151]....
        /*05f0*/ 	.word	0x000164b0


	//   ....[152]....
        /*05f4*/ 	.word	0x00016510


	//----- nvinfo : EIATTR_EXIT_INSTR_OFFSETS
	.align		4
.L_482:
        /*05f8*/ 	.byte	0x04, 0x1c
        /*05fa*/ 	.short	(.L_484 - .L_483)


	//   ....[0]....
.L_483:
        /*05fc*/ 	.word	0x00000fe0


	//   ....[1]....
        /*0600*/ 	.word	0x00014f10


	//----- nvinfo : EIATTR_MAX_THREADS
	.align		4
.L_484:
        /*0604*/ 	.byte	0x04, 0x05
        /*0606*/ 	.short	(.L_486 - .L_485)
.L_485:
        /*0608*/ 	.word	0x00000100
        /*060c*/ 	.word	0x00000001
        /*0610*/ 	.word	0x00000001


	//----- nvinfo : EIATTR_CRS_STACK_SIZE
	.align		4
.L_486:
        /*0614*/ 	.byte	0x04, 0x1e
        /*0616*/ 	.short	(.L_488 - .L_487)
.L_487:
        /*0618*/ 	.word	0x00000000
.L_488:


//--------------------- .nv.info._ZN7cutlass13device_kernelIN5flash19enable_sm80_to_sm89INS1_16FlashAttnFwdSm80INS1_25CollectiveMainloopFwdSm80ILi8ELi2ELb0EN4cute5tupleIJNS5_1CILi128EEENS7_ILi64EEENS7_ILi192EEEEEELi192ENS_6half_tEfNS_4arch4Sm80ELb0ELb1ELb1ELb1ELb0ELb1ELb1ELb1EEENS1_21CollectiveEpilogueFwdINS6_IJS8_SA_S9_EEENS6_IJNS7_ILi1EEESI_SI_EEESC_SE_Li256ELb1ELb1ELb1ELb0EEENS1_36VarlenDynamicPersistentTileSchedulerILi128ELi64ELi256ELi256ELb1ELb1ELb0ELb1ELb0ELb1EEEEEEEEEvNT_6ParamsE --------------------------
	.section	.nv.info._ZN7cutlass13device_kernelIN5flash19enable_sm80_to_sm89INS1_16FlashAttnFwdSm80INS1_25CollectiveMainloopFwdSm80ILi8ELi2ELb0EN4cute5tupleIJNS5_1CILi128EEENS7_ILi64EEENS7_ILi192EEEEEELi192ENS_6half_tEfNS_4arch4Sm80ELb0ELb1ELb1ELb1ELb0ELb1ELb1ELb1EEENS1_21CollectiveEpilogueFwdINS6_IJS8_SA_S9_EEENS6_IJNS7_ILi1EEESI_SI_EEESC_SE_Li256ELb1ELb1ELb1ELb0EEENS1_36VarlenDynamicPersistentTileSchedulerILi128ELi64ELi256ELi256ELb1ELb1ELb0ELb1ELb0ELb1EEEEEEEEEvNT_6ParamsE,"",@"SHT_CUDA_INFO"
	.sectionflags	@""
	.align	4


	//----- nvinfo : EIATTR_CUDA_API_VERSION
	.align		4
        /*0000*/ 	.byte	0x04, 0x37
        /*0002*/ 	.short	(.L_490 - .L_489)
.L_489:
        /*0004*/ 	.word	0x00000082


	//----- nvinfo : EIATTR_SW2861232_WAR
	.align		4
.L_490:
        /*0008*/ 	.byte	0x01, 0x35
	.zero		2


	//----- nvinfo : EIATTR_PARAM_CBANK
	.align		4
        /*000c*/ 	.byte	0x04, 0x0a
        /*000e*/ 	.short	(.L_492 - .L_491)
	.align		4
.L_491:
        /*0010*/ 	.word	index@(.nv.constant0._ZN7cutlass13device_kernelIN5flash19enable_sm80_to_sm89INS1_16FlashAttnFwdSm80INS1_25CollectiveMainloopFwdSm80ILi8ELi2ELb0EN4cute5tupleIJNS5_1CILi128EEENS7_ILi64EEENS7_ILi192EEEEEELi192ENS_6half_tEfNS_4arch4Sm80ELb0ELb1ELb1ELb1ELb0ELb1ELb1ELb1EEENS1_21CollectiveEpilogueFwdINS6_IJS8_SA_S9_EEENS6_IJNS7_ILi1EEESI_SI_EEESC_SE_Li256ELb1ELb1ELb1ELb0EEENS1_36VarlenDynamicPersistentTileSchedulerILi128ELi64ELi256ELi256ELb1ELb1ELb0ELb1ELb0ELb1EEEEEEEEEvNT_6ParamsE)
        /*0014*/ 	.short	0x0160
        /*0016*/ 	.short	0x0438


	//----- nvinfo : EIATTR_CBANK_PARAM_SIZE
	.align		4
.L_492:
        /*0018*/ 	.byte	0x03, 0x19
        /*001a*/ 	.short	0x0438


	//----- nvinfo : EIATTR_KPARAM_INFO
	.align		4
        /*001c*/ 	.byte	0x04, 0x17
        /*001e*/ 	.short	(.L_494 - .L_493)
.L_493:
        /*0020*/ 	.word	0x00000000
        /*0024*/ 	.short	0x0000
        /*0026*/ 	.short	0x0000
        /*0028*/ 	.byte	0x00, 0xf0, 0xe1, 0x10


	//----- nvinfo : EIATTR_MAXREG_COUNT
	.align		4
.L_494:
        /*002c*/ 	.byte	0x03, 0x1b
        /*002e*/ 	.short	0x00ff


	//----- nvinfo : EIATTR_NUM_BARRIERS
	.align		4
        /*0030*/ 	.byte	0x02, 0x4c
        /*0032*/ 	.byte	0x06
	.zero		1


	//----- nvinfo : EIATTR_MERCURY_ISA_VERSION
	.align		4
        /*0034*/ 	.byte	0x03, 0x5f
        /*0036*/ 	.short	0x0000


	//----- nvinfo : EIATTR_INT_WARP_WIDE_INSTR_OFFSETS
	.align		4
        /*0038*/ 	.byte	0x04, 0x31
        /*003a*/ 	.short	(.L_496 - .L_495)


	//   ....[0]....
.L_495:
        /*003c*/ 	.word	0x0001cc00


	//   ....[1]....
        /*0040*/ 	.word	0x0001cca0


	//----- nvinfo : EIATTR_COOP_GROUP_MASK_REGIDS
	.align		4
.L_496:
        /*0044*/ 	.byte	0x04, 0x29
        /*0046*/ 	.short	(.L_498 - .L_497)


	//   ....[0]....
.L_497:
        /*0048*/ 	.word	0xffffffff


	//   ....[1]....
        /*004c*/ 	.word	0xffffffff


	//   ....[2]....
        /*0050*/ 	.word	0xffffffff


	//   ....[3]....
        /*0054*/ 	.word	0xffffffff


	//   ....[4]....
        /*0058*/ 	.word	0xffffffff


	//   ....[5]....
        /*005c*/ 	.word	0xffffffff


	//   ....[6]....
        /*0060*/ 	.word	0xffffffff


	//   ....[7]....
        /*0064*/ 	.word	0xffffffff


	//   ....[8]....
        /*0068*/ 	.word	0xffffffff


	//   ....[9]....
        /*006c*/ 	.word	0xffffffff


	//   ....[10]....
        /*0070*/ 	.word	0xffffffff


	//   ....[11]....
        /*0074*/ 	.word	0xffffffff


	//   ....[12]....
        /*0078*/ 	.word	0xffffffff


	//   ....[13]....
        /*007c*/ 	.word	0xffffffff


	//   ....[14]....
        /*0080*/ 	.word	0xffffffff


	//   ....[15]....
        /*0084*/ 	.word	0xffffffff


	//   ....[16]....
        /*0088*/ 	.word	0xffffffff


	//   ....[17]....
        /*008c*/ 	.word	0xffffffff


	//   ....[18]....
        /*0090*/ 	.word	0xffffffff


	//   ....[19]....
        /*0094*/ 	.word	0xffffffff


	//   ....[20]....
        /*0098*/ 	.word	0xffffffff


	//   ....[21]....
        /*009c*/ 	.word	0xffffffff


	//   ....[22]....
        /*00a0*/ 	.word	0xffffffff


	//   ....[23]....
        /*00a4*/ 	.word	0xffffffff


	//   ....[24]....
        /*00a8*/ 	.word	0xffffffff


	//   ....[25]....
        /*00ac*/ 	.word	0xffffffff


	//   ....[26]....
        /*00b0*/ 	.word	0xffffffff


	//   ....[27]....
        /*00b4*/ 	.word	0xffffffff


	//   ....[28]....
        /*00b8*/ 	.word	0xffffffff


	//   ....[29]....
        /*00bc*/ 	.word	0xffffffff


	//   ....[30]....
        /*00c0*/ 	.word	0xffffffff


	//   ....[31]....
        /*00c4*/ 	.word	0xffffffff


	//   ....[32]....
        /*00c8*/ 	.word	0xffffffff


	//   ....[33]....
        /*00cc*/ 	.word	0xffffffff


	//   ....[34]....
        /*00d0*/ 	.word	0xffffffff


	//   ....[35]....
        /*00d4*/ 	.word	0xffffffff


	//   ....[36]....
        /*00d8*/ 	.word	0xffffffff


	//   ....[37]....
        /*00dc*/ 	.word	0xffffffff


	//   ....[38]....
        /*00e0*/ 	.word	0xffffffff


	//   ....[39]....
        /*00e4*/ 	.word	0xffffffff


	//   ....[40]....
        /*00e8*/ 	.word	0xffffffff


	//   ....[41]....
        /*00ec*/ 	.word	0xffffffff


	//   ....[42]....
        /*00f0*/ 	.word	0xffffffff


	//   ....[43]....
        /*00f4*/ 	.word	0xffffffff


	//   ....[44]....
        /*00f8*/ 	.word	0xffffffff


	//   ....[45]....
        /*00fc*/ 	.word	0xffffffff


	//   ....[46]....
        /*0100*/ 	.word	0xffffffff


	//   ....[47]....
        /*0104*/ 	.word	0xffffffff


	//   ....[48]....
        /*0108*/ 	.word	0xffffffff


	//   ....[49]....
        /*010c*/ 	.word	0xffffffff


	//   ....[50]....
        /*0110*/ 	.word	0xffffffff


	//   ....[51]....
        /*0114*/ 	.word	0xffffffff


	//   ....[52]....
        /*0118*/ 	.word	0xffffffff


	//   ....[53]....
        /*011c*/ 	.word	0xffffffff


	//   ....[54]....
        /*0120*/ 	.word	0xffffffff


	//   ....[55]....
        /*0124*/ 	.word	0xffffffff


	//   ....[56]....
        /*0128*/ 	.word	0xffffffff


	//   ....[57]....
        /*012c*/ 	.word	0xffffffff


	//   ....[58]....
        /*0130*/ 	.word	0xffffffff


	//   ....[59]....
        /*0134*/ 	.word	0xffffffff


	//   ....[60]....
        /*0138*/ 	.word	0xffffffff


	//   ....[61]....
        /*013c*/ 	.word	0xffffffff


	//   ....[62]....
        /*0140*/ 	.word	0xffffffff


	//   ....[63]....
        /*0144*/ 	.word	0xffffffff


	//   ....[64]....
        /*0148*/ 	.word	0xffffffff


	//   ....[65]....
        /*014c*/ 	.word	0xffffffff


	//   ....[66]....
        /*0150*/ 	.word	0xffffffff


	//   ....[67]....
        /*0154*/ 	.word	0xffffffff


	//   ....[68]....
        /*0158*/ 	.word	0xffffffff


	//   ....[69]....
        /*015c*/ 	.word	0xffffffff


	//   ....[70]....
        /*0160*/ 	.word	0xffffffff


	//   ....[71]....
        /*0164*/ 	.word	0xffffffff


	//   ....[72]....
        /*0168*/ 	.word	0xffffffff


	//   ....[73]....
        /*016c*/ 	.word	0xffffffff


	//   ....[74]....
        /*0170*/ 	.word	0xffffffff


	//   ....[75]....
        /*0174*/ 	.word	0xffffffff


	//   ....[76]....
        /*0178*/ 	.word	0xffffffff


	//   ....[77]....
        /*017c*/ 	.word	0xffffffff


	//   ....[78]....
        /*0180*/ 	.word	0xffffffff


	//   ....[79]....
        /*0184*/ 	.word	0xffffffff


	//   ....[80]....
        /*0188*/ 	.word	0xffffffff


	//   ....[81]....
        /*018c*/ 	.word	0xffffffff


	//   ....[82]....
        /*0190*/ 	.word	0xffffffff


	//   ....[83]....
        /*0194*/ 	.word	0xffffffff


	//   ....[84]....
        /*0198*/ 	.word	0xffffffff


	//   ....[85]....
        /*019c*/ 	.word	0xffffffff


	//   ....[86]....
        /*01a0*/ 	.word	0xffffffff


	//   ....[87]....
        /*01a4*/ 	.word	0xffffffff


	//   ....[88]....
        /*01a8*/ 	.word	0xffffffff


	//   ....[89]....
        /*01ac*/ 	.word	0xffffffff


	//   ....[90]....
        /*01b0*/ 	.word	0xffffffff


	//   ....[91]....
        /*01b4*/ 	.word	0xffffffff


	//   ....[92]....
        /*01b8*/ 	.word	0xffffffff


	//   ....[93]....
        /*01bc*/ 	.word	0xffffffff


	//   ....[94]....
        /*01c0*/ 	.word	0xffffffff


	//   ....[95]....
        /*01c4*/ 	.word	0xffffffff


	//   ....[96]....
        /*01c8*/ 	.word	0xffffffff


	//   ....[97]....
        /*01cc*/ 	.word	0xffffffff


	//   ....[98]....
        /*01d0*/ 	.word	0xffffffff


	//   ....[99]....
        /*01d4*/ 	.word	0xffffffff


	//   ....[100]....
        /*01d8*/ 	.word	0xffffffff


	//   ....[101]....
        /*01dc*/ 	.word	0xffffffff


	//   ....[102]....
        /*01e0*/ 	.word	0xffffffff


	//   ....[103]....
        /*01e4*/ 	.word	0xffffffff


	//   ....[104]....
        /*01e8*/ 	.word	0xffffffff


	//   ....[105]....
        /*01ec*/ 	.word	0xffffffff


	//   ....[106]....
        /*01f0*/ 	.word	0xffffffff


	//   ....[107]....
        /*01f4*/ 	.word	0xffffffff


	//   ....[108]....
        /*01f8*/ 	.word	0xffffffff


	//   ....[109]....
        /*01fc*/ 	.word	0xffffffff


	//   ....[110]....
        /*0200*/ 	.word	0xffffffff


	//   ....[111]....
        /*0204*/ 	.word	0xffffffff


	//   ....[112]....
        /*0208*/ 	.word	0xffffffff


	//   ....[113]....
        /*020c*/ 	.word	0xffffffff


	//   ....[114]....
        /*0210*/ 	.word	0xffffffff


	//   ....[115]....
        /*0214*/ 	.word	0xffffffff


	//   ....[116]....
        /*0218*/ 	.word	0xffffffff


	//   ....[117]....
        /*021c*/ 	.word	0xffffffff


	//   ....[118]....
        /*0220*/ 	.word	0xffffffff


	//   ....[119]....
        /*0224*/ 	.word	0xffffffff


	//   ....[120]....
        /*0228*/ 	.word	0xffffffff


	//   ....[121]....
        /*022c*/ 	.word	0xffffffff


	//   ....[122]....
        /*0230*/ 	.word	0xffffffff


	//   ....[123]....
        /*0234*/ 	.word	0xffffffff


	//   ....[124]....
        /*0238*/ 	.word	0xffffffff


	//   ....[125]....
        /*023c*/ 	.word	0xffffffff


	//   ....[126]....
        /*0240*/ 	.word	0xffffffff


	//   ....[127]....
        /*0244*/ 	.word	0xffffffff


	//   ....[128]....
        /*0248*/ 	.word	0xffffffff


	//   ....[129]....
        /*024c*/ 	.word	0xffffffff


	//   ....[130]....
        /*0250*/ 	.word	0xffffffff


	//   ....[131]....
        /*0254*/ 	.word	0xffffffff


	//   ....[132]....
        /*0258*/ 	.word	0xffffffff


	//   ....[133]....
        /*025c*/ 	.word	0xffffffff


	//   ....[134]....
        /*0260*/ 	.word	0xffffffff


	//   ....[135]....
        /*0264*/ 	.word	0xffffffff


	//   ....[136]....
        /*0268*/ 	.word	0xffffffff


	//   ....[137]....
        /*026c*/ 	.word	0xffffffff


	//   ....[138]....
        /*0270*/ 	.word	0xffffffff


	//   ....[139]....
        /*0274*/ 	.word	0xffffffff


	//   ....[140]....
        /*0278*/ 	.word	0xffffffff


	//   ....[141]....
        /*027c*/ 	.word	0xffffffff


	//   ....[142]....
        /*0280*/ 	.word	0xffffffff


	//   ....[143]....
        /*0284*/ 	.word	0xffffffff


	//   ....[144]....
        /*0288*/ 	.word	0xffffffff


	//   ....[145]....
        /*028c*/ 	.word	0xffffffff


	//   ....[146]....
        /*0290*/ 	.word	0xffffffff


	//   ....[147]....
        /*0294*/ 	.word	0xffffffff


	//   ....[148]....
        /*0298*/ 	.word	0xffffffff


	//   ....[149]....
        /*029c*/ 	.word	0xffffffff


	//   ....[150]....
        /*02a0*/ 	.word	0xffffffff


	//   ....[151]....
        /*02a4*/ 	.word	0xffffffff


	//   ....[152]....
        /*02a8*/ 	.word	0xffffffff


	//   ....[153]....
        /*02ac*/ 	.word	0xffffffff


	//   ....[154]....
        /*02b0*/ 	.word	0xffffffff


	//   ....[155]....
        /*02b4*/ 	.word	0xffffffff


	//   ....[156]....
        /*02b8*/ 	.word	0xffffffff


	//   ....[157]....
        /*02bc*/ 	.word	0xffffffff


	//   ....[158]....
        /*02c0*/ 	.word	0xffffffff


	//   ....[159]....
        /*02c4*/ 	.word	0xffffffff


	//   ....[160]....
        /*02c8*/ 	.word	0xffffffff


	//   ....[161]....
        /*02cc*/ 	.word	0xffffffff


	//   ....[162]....
        /*02d0*/ 	.word	0xffffffff


	//   ....[163]....
        /*02d4*/ 	.word	0xffffffff


	//   ....[164]....
        /*02d8*/ 	.word	0xffffffff


	//   ....[165]....
        /*02dc*/ 	.word	0xffffffff


	//   ....[166]....
        /*02e0*/ 	.word	0xffffffff


	//   ....[167]....
        /*02e4*/ 	.word	0xffffffff


	//   ....[168]....
        /*02e8*/ 	.word	0xffffffff


	//----- nvinfo : EIATTR_COOP_GROUP_INSTR_OFFSETS
	.align		4
.L_498:
        /*02ec*/ 	.byte	0x04, 0x28
        /*02ee*/ 	.short	(.L_500 - .L_499)


	//   ....[0]....
.L_499:
        /*02f0*/ 	.word	0x00000080


	//   ....[1]....
        /*02f4*/ 	.word	0x00000210


	//   ....[2]....
        /*02f8*/ 	.word	0x00000240


	//   ....[3]....
        /*02fc*/ 	.word	0x00000270


	//   ....[4]....
        /*0300*/ 	.word	0x000002a0


	//   ....[5]....
        /*0304*/ 	.word	0x000002d0


	//   ....[6]....
        /*0308*/ 	.word	0x00000300


	//   ....[7]....
        /*030c*/ 	.word	0x00000460


	//   ....[8]....
        /*0310*/ 	.word	0x000004a0


	//   ....[9]....
        /*0314*/ 	.word	0x000004d0


	//   ....[10]....
        /*0318*/ 	.word	0x00000500


	//   ....[11]....
        /*031c*/ 	.word	0x00000530


	//   ....[12]....
        /*0320*/ 	.word	0x00000560


	//   ....[13]....
        /*0324*/ 	.word	0x000005f0


	//   ....[14]....
        /*0328*/ 	.word	0x00000630


	//   ....[15]....
        /*032c*/ 	.word	0x00000650


	//   ....[16]....
        /*0330*/ 	.word	0x000006b0


	//   ....[17]....
        /*0334*/ 	.word	0x00007ff0


	//   ....[18]....
        /*0338*/ 	.word	0x00008010


	//   ....[19]....
        /*033c*/ 	.word	0x00008160


	//   ....[20]....
        /*0340*/ 	.word	0x00008170


	//   ....[21]....
        /*0344*/ 	.word	0x000082a0


	//   ....[22]....
        /*0348*/ 	.word	0x000082c0


	//   ....[23]....
        /*034c*/ 	.word	0x000083f0


	//   ....[24]....
        /*0350*/ 	.word	0x00008400


	//   ....[25]....
        /*0354*/ 	.word	0x00008d80


	//   ....[26]....
        /*0358*/ 	.word	0x00008e40


	//   ....[27]....
        /*035c*/ 	.word	0x00008e90


	//   ....[28]....
        /*0360*/ 	.word	0x00008ed0


	//   ....[29]....
        /*0364*/ 	.word	0x00009330


	//   ....[30]....
        /*0368*/ 	.word	0x00009370


	//   ....[31]....
        /*036c*/ 	.word	0x000093c0


	//   ....[32]....
        /*0370*/ 	.word	0x00009430


	//   ....[33]....
        /*0374*/ 	.word	0x0000c250


	//   ....[34]....
        /*0378*/ 	.word	0x0000c290


	//   ....[35]....
        /*037c*/ 	.word	0x0000c2e0


	//   ....[36]....
        /*0380*/ 	.word	0x0000c320


	//   ....[37]....
        /*0384*/ 	.word	0x0000c590


	//   ....[38]....
        /*0388*/ 	.word	0x0000c5d0


	//   ....[39]....
        /*038c*/ 	.word	0x0000c690


	//   ....[40]....
        /*0390*/ 	.word	0x0000c710


	//   ....[41]....
        /*0394*/ 	.word	0x00010430


	//   ....[42]....
        /*0398*/ 	.word	0x00010800


	//   ....[43]....
        /*039c*/ 	.word	0x000112c0


	//   ....[44]....
        /*03a0*/ 	.word	0x000112e0


	//   ....[45]....
        /*03a4*/ 	.word	0x00011300


	//   ....[46]....
        /*03a8*/ 	.word	0x00011320


	//   ....[47]....
        /*03ac*/ 	.word	0x000135f0


	//   ....[48]....
        /*03b0*/ 	.word	0x000139d0


	//   ....[49]....
        /*03b4*/ 	.word	0x00014240


	//   ....[50]....
        /*03b8*/ 	.word	0x000143b0


	//   ....[51]....
        /*03bc*/ 	.word	0x000143c0


	//   ....[52]....
        /*03c0*/ 	.word	0x00014440


	//   ....[53]....
        /*03c4*/ 	.word	0x00017270


	//   ....[54]....
        /*03c8*/ 	.word	0x000172a0


	//   ....[55]....
        /*03cc*/ 	.word	0x000172c0


	//   ....[56]....
        /*03d0*/ 	.word	0x000172e0


	//   ....[57]....
        /*03d4*/ 	.word	0x00019b90


	//   ....[58]....
        /*03d8*/ 	.word	0x0001a120


	//   ....[59]....
        /*03dc*/ 	.word	0x0001a850


	//   ....[60]....
        /*03e0*/ 	.word	0x0001a9c0


	//   ....[61]....
        /*03e4*/ 	.word	0x0001aa00


	//   ....[62]....
        /*03e8*/ 	.word	0x0001aa80


	//   ....[63]....
        /*03ec*/ 	.word	0x0001c400


	//   ....[64]....
        /*03f0*/ 	.word	0x0001c430


	//   ....[65]....
        /*03f4*/ 	.word	0x0001c440


	//   ....[66]....
        /*03f8*/ 	.word	0x0001c470


	//   ....[67]....
        /*03fc*/ 	.word	0x0001d9c0


	//   ....[68]....
        /*0400*/ 	.word	0x0001d9f0


	//   ....[69]....
        /*0404*/ 	.word	0x0001da10


	//   ....[70]....
        /*0408*/ 	.word	0x0001da30


	//   ....[71]....
        /*040c*/ 	.word	0x0001dde0


	//   ....[72]....
        /*0410*/ 	.word	0x0001de00


	//   ....[73]....
        /*0414*/ 	.word	0x0001df50


	//   ....[74]....
        /*0418*/ 	.word	0x0001df60


	//   ....[75]....
        /*041c*/ 	.word	0x0001e090


	//   ....[76]....
        /*0420*/ 	.word	0x0001e0b0


	//   ....[77]....
        /*0424*/ 	.word	0x0001e1e0


	//   ....[78]....
        /*0428*/ 	.word	0x0001e1f0


	//   ....[79]....
        /*042c*/ 	.word	0x0001e510


	//   ....[80]....
        /*0430*/ 	.word	0x0001e530


	//   ....[81]....
        /*0434*/ 	.word	0x0001ee70


	//   ....[82]....
        /*0438*/ 	.word	0x0001ee80


	//   ....[83]....
        /*043c*/ 	.word	0x0001fbe0


	//   ....[84]....
        /*0440*/ 	.word	0x0001fc00


	//   ....[85]....
        /*0444*/ 	.word	0x0001fd60


	//   ....[86]....
        /*0448*/ 	.word	0x0001fd70


	//   ....[87]....
        /*044c*/ 	.word	0x0001fea0


	//   ....[88]....
        /*0450*/ 	.word	0x0001fec0


	//   ....[89]....
        /*0454*/ 	.word	0x0001fff0


	//   ....[90]....
        /*0458*/ 	.word	0x00020000


	//   ....[91]....
        /*045c*/ 	.word	0x000201b0


	//   ....[92]....
        /*0460*/ 	.word	0x000201d0


	//   ....[93]....
        /*0464*/ 	.word	0x000202f0


	//   ....[94]....
        /*0468*/ 	.word	0x00020330


	//   ....[95]....
        /*046c*/ 	.word	0x00020360


	//   ....[96]....
        /*0470*/ 	.word	0x00020390


	//   ....[97]....
        /*0474*/ 	.word	0x000203c0


	//   ....[98]....
        /*0478*/ 	.word	0x000203f0


	//   ....[99]....
        /*047c*/ 	.word	0x00020540


	//   ....[100]....
        /*0480*/ 	.word	0x00020580


	//   ....[101]....
        /*0484*/ 	.word	0x000205b0


	//   ....[102]....
        /*0488*/ 	.word	0x000205e0


	//   ....[103]....
        /*048c*/ 	.word	0x00020610


	//   ....[104]....
        /*0490*/ 	.word	0x00020640


	//   ....[105]....
        /*0494*/ 	.word	0x000206d0


	//   ....[106]....
        /*0498*/ 	.word	0x00020710


	//   ....[107]....
        /*049c*/ 	.word	0x00020720


	//   ....[108]....
        /*04a0*/ 	.word	0x00020780


	//   ....[109]....
        /*04a4*/ 	.word	0x00021060


	//   ....[110]....
        /*04a8*/ 	.word	0x000210a0


	//   ....[111]....
        /*04ac*/ 	.word	0x000210f0


	//   ....[112]....
        /*04b0*/ 	.word	0x00021140


	//   ....[113]....
        /*04b4*/ 	.word	0x00021190


	//   ....[114]....
        /*04b8*/ 	.word	0x00021200


	//   ....[115]....
        /*04bc*/ 	.word	0x00021240


	//   ....[116]....
        /*04c0*/ 	.word	0x00021290


	//   ....[117]....
        /*04c4*/ 	.word	0x000212f0


	//   ....[118]....
        /*04c8*/ 	.word	0x00021350


	//   ....[119]....
        /*04cc*/ 	.word	0x000213c0


	//   ....[120]....
        /*04d0*/ 	.word	0x00021430


	//   ....[121]....
        /*04d4*/ 	.word	0x00021490


	//   ....[122]....
        /*04d8*/ 	.word	0x000214f0


	//   ....[123]....
        /*04dc*/ 	.word	0x00021550


	//   ....[124]....
        /*04e0*/ 	.word	0x000215c0


	//   ....[125]....
        /*04e4*/ 	.word	0x00021620


	//   ....[126]....
        /*04e8*/ 	.word	0x00021680


	//   ....[127]....
        /*04ec*/ 	.word	0x000216d0


	//   ....[128]....
        /*04f0*/ 	.word	0x00021710


	//   ....[129]....
        /*04f4*/ 	.word	0x00021760


	//   ....[130]....
        /*04f8*/ 	.word	0x000217b0


	//   ....[131]....
        /*04fc*/ 	.word	0x00021810


	//   ....[132]....
        /*0500*/ 	.word	0x00021880


	//   ....[133]....
        /*0504*/ 	.word	0x000218e0


	//   ....[134]....
        /*0508*/ 	.word	0x00021940


	//   ....[135]....
        /*050c*/ 	.word	0x000219a0


	//   ....[136]....
        /*0510*/ 	.word	0x00021a10


	//   ....[137]....
        /*0514*/ 	.word	0x00021a70


	//   ....[138]....
        /*0518*/ 	.word	0x00021ad0


	//   ....[139]....
        /*051c*/ 	.word	0x00021b30


	//   ....[140]....
        /*0520*/ 	.word	0x00021ba0


	//   ....[141]....
        /*0524*/ 	.word	0x00021c10


	//   ....[142]....
        /*0528*/ 	.word	0x00021c70


	//   ....[143]....
        /*052c*/ 	.word	0x00021ce0


	//   ....[144]....
        /*0530*/ 	.word	0x00021d50


	//   ....[145]....
        /*0534*/ 	.word	0x00021db0


	//   ....[146]....
        /*0538*/ 	.word	0x00021e10


	//   ....[147]....
        /*053c*/ 	.word	0x00021e70


	//   ....[148]....
        /*0540*/ 	.word	0x00021ee0


	//   ....[149]....
        /*0544*/ 	.word	0x00021f40


	//   ....[150]....
        /*0548*/ 	.word	0x00021fa0


	//   ....[151]....
        /*054c*/ 	.word	0x00022000


	//   ....[152]....
        /*0550*/ 	.word	0x00022070


	//   ....[153]....
        /*0554*/ 	.word	0x000220c0


	//   ....[154]....
        /*0558*/ 	.word	0x00022100


	//   ....[155]....
        /*055c*/ 	.word	0x00022150


	//   ....[156]....
        /*0560*/ 	.word	0x000221a0


	//   ....[157]....
        /*0564*/ 	.word	0x000221f0


	//   ....[158]....
        /*0568*/ 	.word	0x00022260


	//   ....[159]....
        /*056c*/ 	.word	0x000222b0


	//   ....[160]....
        /*0570*/ 	.word	0x00022300


	//   ....[161]....
        /*0574*/ 	.word	0x00022350


	//   ....[162]....
        /*0578*/ 	.word	0x000223a0


	//   ....[163]....
        /*057c*/ 	.word	0x000223f0


	//   ....[164]....
        /*0580*/ 	.word	0x00022460


	//   ....[165]....
        /*0584*/ 	.word	0x000224a0


	//   ....[166]....
        /*0588*/ 	.word	0x000224f0


	//   ....[167]....
        /*058c*/ 	.word	0x00022540


	//   ....[168]....
        /*0590*/ 	.word	0x000225a0


	//----- nvinfo : EIATTR_EXIT_INSTR_OFFSETS
	.align		4
.L_500:
        /*0594*/ 	.byte	0x04, 0x1c
        /*0596*/ 	.short	(.L_502 - .L_501)


	//   ....[0]....
.L_501:
        /*0598*/ 	.word	0x00000f20


	//   ....[1]....
        /*059c*/ 	.word	0x00021030


	//----- nvinfo : EIATTR_MAX_THREADS
	.align		4
.L_502:
        /*05a0*/ 	.byte	0x04, 0x05
        /*05a2*/ 	.short	(.L_504 - .L_503)
.L_503:
        /*05a4*/ 	.word	0x00000100
        /*05a8*/ 	.word	0x00000001
        /*05ac*/ 	.word	0x00000001


	//----- nvinfo : EIATTR_CRS_STACK_SIZE
	.align		4
.L_504:
        /*05b0*/ 	.byte	0x04, 0x1e
        /*05b2*/ 	.short	(.L_506 - .L_505)
.L_505:
        /*05b4*/ 	.word	0x00000000
.L_506:


//--------------------- .nv.info._ZN7cutlass13device_kernelIN5flash19enable_sm80_to_sm89INS1_16FlashAttnFwdSm80INS1_25CollectiveMainloopFwdSm80ILi8ELi2ELb1EN4cute5tupleIJNS5_1CILi128EEENS7_ILi96EEENS7_ILi192EEEEEELi192ENS_6half_tEfNS_4arch4Sm80ELb1ELb0ELb1ELb0ELb0ELb0ELb1ELb1EEENS1_21CollectiveEpilogueFwdINS6_IJS8_SA_S9_EEENS6_IJNS7_ILi1EEESI_SI_EEESC_SE_Li256ELb0ELb1ELb1ELb0EEENS1_30DynamicPersistentTileSchedulerILi256ELi256ELb1ELb1ELb0EEEEEEEEEvNT_6ParamsE --------------------------
	.section	.nv.info._ZN7cutlass13device_kernelIN5flash19enable_sm80_to_sm89INS1_16FlashAttnFwdSm80INS1_25CollectiveMainloopFwdSm80ILi8ELi2ELb1EN4cute5tupleIJNS5_1CILi128EEENS7_ILi96EEENS7_ILi192EEEEEELi192ENS_6half_tEfNS_4arch4Sm80ELb1ELb0ELb1ELb0ELb0ELb0ELb1ELb1EEENS1_21CollectiveEpilogueFwdINS6_IJS8_SA_S9_EEENS6_IJNS7_ILi1EEESI_SI_EEESC_SE_Li256ELb0ELb1ELb1ELb0EEENS1_30DynamicPersistentTileSchedulerILi256ELi256ELb1ELb1ELb0EEEEEEEEEvNT_6ParamsE,"",@"SHT_CUDA_INFO"
	.sectionflags	@""
	.align	4


	//----- nvinfo : EIATTR_CUDA_API_VERSION
	.align		4
        /*0000*/ 	.byte	0x04, 0x37
        /*0002*/ 	.short	(.L_508 - .L_507)
.L_507:
        /*0004*/ 	.word	0x00000082


	//----- nvinfo : EIATTR_SW2861232_WAR
	.align		4
.L_508:
        /*0008*/ 	.byte	0x01, 0x35
	.zero		2


	//----- nvinfo : EIATTR_PARAM_CBANK
	.align		4
        /*000c*/ 	.byte	0x04, 0x0a
        /*000e*/ 	.short	(.L_510 - .L_509)
	.align		4
.L_509:
        /*0010*/ 	.word	index@(.nv.constant0._ZN7cutlass13device_kernelIN5flash19enable_sm80_to_sm89INS1_16FlashAttnFwdSm80INS1_25CollectiveMainloopFwdSm80ILi8ELi2ELb1EN4cute5tupleIJNS5_1CILi128EEENS7_ILi96EEENS7_ILi192EEEEEELi192ENS_6half_tEfNS_4arch4Sm80ELb1ELb0ELb1ELb0ELb0ELb0ELb1ELb1EEENS1_21CollectiveEpilogueFwdINS6_IJS8_SA_S9_EEENS6_IJNS7_ILi1EEESI_SI_EEESC_SE_Li256ELb0ELb1ELb1ELb0EEENS1_30DynamicPersistentTileSchedulerILi256ELi256ELb1ELb1ELb0EEEEEEEEEvNT_6ParamsE)
        /*0014*/ 	.short	0x0160
        /*0016*/ 	.short	0x0428


	//----- nvinfo : EIATTR_CBANK_PARAM_SIZE
	.align		4
.L_510:
        /*0018*/ 	.byte	0x03, 0x19
        /*001a*/ 	.short	0x0428


	//----- nvinfo : EIATTR_KPARAM_INFO
	.align		4
        /*001c*/ 	.byte	0x04, 0x17
        /*001e*/ 	.short	(.L_512 - .L_511)
.L_511:
        /*0020*/ 	.word	0x00000000
        /*0024*/ 	.short	0x0000
        /*0026*/ 	.short	0x0000
        /*0028*/ 	.byte	0x00, 0xf0, 0xa1, 0x10


	//----- nvinfo : EIATTR_MAXREG_COUNT
	.align		4
.L_512:
        /*002c*/ 	.byte	0x03, 0x1b
        /*002e*/ 	.short	0x00ff


	//----- nvinfo : EIATTR_NUM_BARRIERS
	.align		4
        /*0030*/ 	.byte	0x02, 0x4c
        /*0032*/ 	.byte	0x06
	.zero		1


	//----- nvinfo : EIATTR_ANNOTATIONS
	.align		4
        /*0034*/ 	.byte	0x04, 0x55
        /*0036*/ 	.short	(.L_514 - .L_513)


	//   ....[0]....
.L_513:
        /* <DEDUP_REMOVED lines=58> */


	//----- nvinfo : EIATTR_MERCURY_ISA_VERSION
	.align		4
.L_514:
        /*03c0*/ 	.byte	0x03, 0x5f
        /*03c2*/ 	.short	0x0000


	//----- nvinfo : EIATTR_INT_WARP_WIDE_INSTR_OFFSETS
	.align		4
        /*03c4*/ 	.byte	0x04, 0x31
        /*03c6*/ 	.short	(.L_516 - .L_515)


	//   ....[0]....
.L_515:
        /*03c8*/ 	.word	0x0000f510


	//   ....[1]....
        /*03cc*/ 	.word	0x0000f590


	//----- nvinfo : EIATTR_COOP_GROUP_MASK_REGIDS
	.align		4
.L_516:
        /*03d0*/ 	.byte	0x04, 0x29
        /*03d2*/ 	.short	(.L_518 - .L_517)


	//   ....[0]....
.L_517:
        /*03d4*/ 	.word	0xffffffff


	//   ....[1]....
        /*03d8*/ 	.word	0xffffffff


	//   ....[2]....
        /*03dc*/ 	.word	0xffffffff


	//   ....[3]....
        /*03e0*/ 	.word	0xffffffff


	//   ....[4]....
        /*03e4*/ 	.word	0xffffffff


	//   ....[5]....
        /*03e8*/ 	.word	0xffffffff


	//   ....[6]....
        /*03ec*/ 	.word	0xffffffff


	//   ....[7]....
        /*03f0*/ 	.word	0xffffffff


	//   ....[8]....
        /*03f4*/ 	.word	0xffffffff


	//   ....[9]....
        /*03f8*/ 	.word	0xffffffff


	//   ....[10]....
        /*03fc*/ 	.word	0xffffffff


	//   ....[11]....
        /*0400*/ 	.word	0xffffffff


	//   ....[12]....
        /*0404*/ 	.word	0xffffffff


	//   ....[13]....
        /*0408*/ 	.word	0xffffffff


	//   ....[14]....
        /*040c*/ 	.word	0xffffffff


	//   ....[15]....
        /*0410*/ 	.word	0xffffffff


	//   ....[16]....
        /*0414*/ 	.word	0xffffffff


	//   ....[17]....
        /*0418*/ 	.word	0xffffffff


	//   ....[18]....
        /*041c*/ 	.word	0xffffffff


	//   ....[19]....
        /*0420*/ 	.word	0xffffffff


	//   ....[20]....
        /*0424*/ 	.word	0xffffffff


	//   ....[21]....
        /*0428*/ 	.word	0xffffffff


	//   ....[22]....
        /*042c*/ 	.word	0xffffffff


	//   ....[23]....
        /*0430*/ 	.word	0xffffffff


	//   ....[24]....
        /*0434*/ 	.word	0xffffffff


	//   ....[25]....
        /*0438*/ 	.word	0xffffffff


	//   ....[26]....
        /*043c*/ 	.word	0xffffffff


	//   ....[27]....
        /*0440*/ 	.word	0xffffffff


	//   ....[28]....
        /*0444*/ 	.word	0xffffffff


	//   ....[29]....
        /*0448*/ 	.word	0xffffffff


	//   ....[30]....
        /*044c*/ 	.word	0xffffffff


	//   ....[31]....
        /*0450*/ 	.word	0xffffffff


	//   ....[32]....
        /*0454*/ 	.word	0xffffffff


	//   ....[33]....
        /*0458*/ 	.word	0xffffffff


	//   ....[34]....
        /*045c*/ 	.word	0xffffffff


	//   ....[35]....
        /*0460*/ 	.word	0xffffffff


	//   ....[36]....
        /*0464*/ 	.word	0xffffffff


	//   ....[37]....
        /*0468*/ 	.word	0xffffffff


	//   ....[38]....
        /*046c*/ 	.word	0xffffffff


	//   ....[39]....
        /*0470*/ 	.word	0xffffffff


	//   ....[40]....
        /*0474*/ 	.word	0xffffffff


	//   ....[41]....
        /*0478*/ 	.word	0xffffffff


	//   ....[42]....
        /*047c*/ 	.word	0xffffffff


	//   ....[43]....
        /*0480*/ 	.word	0xffffffff


	//----- nvinfo : EIATTR_COOP_GROUP_INSTR_OFFSETS
	.align		4
.L_518:
        /*0484*/ 	.byte	0x04, 0x28
        /*0486*/ 	.short	(.L_520 - .L_519)


	//   ....[0]....
.L_519:
        /*0488*/ 	.word	0x00000050


	//   ....[1]....
        /*048c*/ 	.word	0x00001610


	//   ....[2]....
        /*0490*/ 	.word	0x00001620


	//   ....[3]....
        /*0494*/ 	.word	0x00001650


	//   ....[4]....
        /*0498*/ 	.word	0x00001680


	//   ....[5]....
        /*049c*/ 	.word	0x00001810


	//   ....[6]....
        /*04a0*/ 	.word	0x00001820


	//   ....[7]....
        /*04a4*/ 	.word	0x00001840


	//   ....[8]....
        /*04a8*/ 	.word	0x00001870


	//   ....[9]....
        /*04ac*/ 	.word	0x000036a0


	//   ....[10]....
        /*04b0*/ 	.word	0x000036b0


	//   ....[11]....
        /*04b4*/ 	.word	0x00004200


	//   ....[12]....
        /*04b8*/ 	.word	0x000043d0


	//   ....[13]....
        /*04bc*/ 	.word	0x00004410


	//   ....[14]....
        /*04c0*/ 	.word	0x00004480


	//   ....[15]....
        /*04c4*/ 	.word	0x000076d0


	//   ....[16]....
        /*04c8*/ 	.word	0x000076f0


	//   ....[17]....
        /*04cc*/ 	.word	0x000084c0


	//   ....[18]....
        /*04d0*/ 	.word	0x00008500


	//   ....[19]....
        /*04d4*/ 	.word	0x00008520


	//   ....[20]....
        /*04d8*/ 	.word	0x00008540


	//   ....[21]....
        /*04dc*/ 	.word	0x0000c5a0


	//   ....[22]....
        /*04e0*/ 	.word	0x0000c620


	//   ....[23]....
        /*04e4*/ 	.word	0x0000c780


	//   ....[24]....
        /*04e8*/ 	.word	0x0000c7c0


	//   ....[25]....
        /*04ec*/ 	.word	0x0000ecc0


	//   ....[26]....
        /*04f0*/ 	.word	0x0000ed10


	//   ....[27]....
        /*04f4*/ 	.word	0x0000ed30


	//   ....[28]....
        /*04f8*/ 	.word	0x0000ed50


	//   ....[29]....
        /*04fc*/ 	.word	0x0000f6e0


	//   ....[30]....
        /*0500*/ 	.word	0x0000fb60


	//   ....[31]....
        /*0504*/ 	.word	0x0000fb80


	//   ....[32]....
        /*0508*/ 	.word	0x0000fba0


	//   ....[33]....
        /*050c*/ 	.word	0x0000fbc0


	//   ....[34]....
        /*0510*/ 	.word	0x0000fcc0


	//   ....[35]....
        /*0514*/ 	.word	0x0000fd20


	//   ....[36]....
        /*0518*/ 	.word	0x000105b0


	//   ....[37]....
        /*051c*/ 	.word	0x000105c0


	//   ....[38]....
        /*0520*/ 	.word	0x00010f50


	//   ....[39]....
        /*0524*/ 	.word	0x00011030


	//   ....[40]....
        /*0528*/ 	.word	0x00011090


	//   ....[41]....
        /*052c*/ 	.word	0x000110e0


	//   ....[42]....
        /*0530*/ 	.word	0x00011140


	//   ....[43]....
        /*0534*/ 	.word	0x00011190


	//----- nvinfo : EIATTR_EXIT_INSTR_OFFSETS
	.align		4
.L_520:
        /*0538*/ 	.byte	0x04, 0x1c
        /*053a*/ 	.short	(.L_522 - .L_521)


	//   ....[0]....
.L_521:
        /*053c*/ 	.word	0x000000a0


	//   ....[1]....
        /*0540*/ 	.word	0x00010ff0


	//----- nvinfo : EIATTR_MAX_THREADS
	.align		4
.L_522:
        /*0544*/ 	.byte	0x04, 0x05
        /*0546*/ 	.short	(.L_524 - .L_523)
.L_523:
        /*0548*/ 	.word	0x00000100
        /*054c*/ 	.word	0x00000001
        /*0550*/ 	.word	0x00000001


	//----- nvinfo : EIATTR_CRS_STACK_SIZE
	.align		4
.L_524:
        /*0554*/ 	.byte	0x04, 0x1e
        /*0556*/ 	.short	(.L_526 - .L_525)
.L_525:
        /*0558*/ 	.word	0x00000000
.L_526:


//--------------------- .nv.info._ZN7cutlass13device_kernelIN5flash19enable_sm80_to_sm89INS1_16FlashAttnFwdSm80INS1_25CollectiveMainloopFwdSm80ILi8ELi2ELb0EN4cute5tupleIJNS5_1CILi128EEENS7_ILi64EEENS7_ILi192EEEEEELi192ENS_6half_tEfNS_4arch4Sm80ELb1ELb0ELb1ELb1ELb0ELb0ELb1ELb1EEENS1_21CollectiveEpilogueFwdINS6_IJS8_SA_S9_EEENS6_IJNS7_ILi1EEESI_SI_EEESC_SE_Li256ELb1ELb1ELb1ELb0EEENS1_36VarlenDynamicPersistentTileSchedulerILi128ELi64ELi256ELi256ELb1ELb1ELb0ELb1ELb1ELb1EEEEEEEEEvNT_6ParamsE --------------------------
	.section	.nv.info._ZN7cutlass13device_kernelIN5flash19enable_sm80_to_sm89INS1_16FlashAttnFwdSm80INS1_25CollectiveMainloopFwdSm80ILi8ELi2ELb0EN4cute5tupleIJNS5_1CILi128EEENS7_ILi64EEENS7_ILi192EEEEEELi192ENS_6half_tEfNS_4arch4Sm80ELb1ELb0ELb1ELb1ELb0ELb0ELb1ELb1EEENS1_21CollectiveEpilogueFwdINS6_IJS8_SA_S9_EEENS6_IJNS7_ILi1EEESI_SI_EEESC_SE_Li256ELb1ELb1ELb1ELb0EEENS1_36VarlenDynamicPersistentTileSchedulerILi128ELi64ELi256ELi256ELb1ELb1ELb0ELb1ELb1ELb1EEEEEEEEEvNT_6ParamsE,"",@"SHT_CUDA_INFO"
	.sectionflags	@""
	.align	4


	//----- nvinfo : EIATTR_CUDA_API_VERSION
	.align		4
        /*0000*/ 	.byte	0x04, 0x37
        /*0002*/ 	.short	(.L_528 - .L_527)
.L_527:
        /*0004*/ 	.word	0x00000082


	//----- nvinfo : EIATTR_SW2861232_WAR
	.align		4
.L_528:
        /*0008*/ 	.byte	0x01, 0x35
	.zero		2


	//----- nvinfo : EIATTR_PARAM_CBANK
	.align		4
        /*000c*/ 	.byte	0x04, 0x0a
        /*000e*/ 	.short	(.L_530 - .L_529)
	.align		4
.L_529:
        /*0010*/ 	.word	index@(.nv.constant0._ZN7cutlass13device_kernelIN5flash19enable_sm80_to_sm89INS1_16FlashAttnFwdSm80INS1_25CollectiveMainloopFwdSm80ILi8ELi2ELb0EN4cute5tupleIJNS5_1CILi128EEENS7_ILi64EEENS7_ILi192EEEEEELi192ENS_6half_tEfNS_4arch4Sm80ELb1ELb0ELb1ELb1ELb0ELb0ELb1ELb1EEENS1_21CollectiveEpilogueFwdINS6_IJS8_SA_S9_EEENS6_IJNS7_ILi1EEESI_SI_EEESC_SE_Li256ELb1ELb1ELb1ELb0EEENS1_36VarlenDynamicPersistentTileSchedulerILi128ELi64ELi256ELi256ELb1ELb1ELb0ELb1ELb1ELb1EEEEEEEEEvNT_6ParamsE)
        /*0014*/ 	.short	0x0160
        /*0016*/ 	.short	0x0438


	//----- nvinfo : EIATTR_CBANK_PARAM_SIZE
	.align		4
.L_530:
        /*0018*/ 	.byte	0x03, 0x19
        /*001a*/ 	.short	0x0438


	//----- nvinfo : EIATTR_KPARAM_INFO
	.align		4
        /*001c*/ 	.byte	0x04, 0x17
        /*001e*/ 	.short	(.L_532 - .L_531)
.L_531:
        /*0020*/ 	.word	0x00000000
        /*0024*/ 	.short	0x0000
        /*0026*/ 	.short	0x0000
        /*0028*/ 	.byte	0x00, 0xf0, 0xe1, 0x10


	//----- nvinfo : EIATTR_MAXREG_COUNT
	.align		4
.L_532:
        /*002c*/ 	.byte	0x03, 0x1b
        /*002e*/ 	.short	0x00ff


	//----- nvinfo : EIATTR_NUM_BARRIERS
	.align		4
        /*0030*/ 	.byte	0x02, 0x4c
        /*0032*/ 	.byte	0x06
	.zero		1


	//----- nvinfo : EIATTR_MERCURY_ISA_VERSION
	.align		4
        /*0034*/ 	.byte	0x03, 0x5f
        /*0036*/ 	.short	0x0000


	//----- nvinfo : EIATTR_INT_WARP_WIDE_INSTR_OFFSETS
	.align		4
        /*0038*/ 	.byte	0x04, 0x31
        /*003a*/ 	.short	(.L_534 - .L_533)


	//   ....[0]....
.L_533:
        /*003c*/ 	.word	0x0000c1e0


	//   ....[1]....
        /*0040*/ 	.word	0x0000c280


	//----- nvinfo : EIATTR_COOP_GROUP_MASK_REGIDS
	.align		4
.L_534:
        /*0044*/ 	.byte	0x04, 0x29
        /*0046*/ 	.short	(.L_536 - .L_535)


	//   ....[0]....
.L_535:
        /*0048*/ 	.word	0xffffffff


	//   ....[1]....
        /*004c*/ 	.word	0xffffffff


	//   ....[2]....
        /*0050*/ 	.word	0xffffffff


	//   ....[3]....
        /*0054*/ 	.word	0xffffffff


	//   ....[4]....
        /*0058*/ 	.word	0xffffffff


	//   ....[5]....
        /*005c*/ 	.word	0xffffffff


	//   ....[6]....
        /*0060*/ 	.word	0xffffffff


	//   ....[7]....
        /*0064*/ 	.word	0xffffffff


	//   ....[8]....
        /*0068*/ 	.word	0xffffffff


	//   ....[9]....
        /*006c*/ 	.word	0xffffffff


	//   ....[10]....
        /*0070*/ 	.word	0xffffffff


	//   ....[11]....
        /*0074*/ 	.word	0xffffffff


	//   ....[12]....
        /*0078*/ 	.word	0xffffffff


	//   ....[13]....
        /*007c*/ 	.word	0xffffffff


	//   ....[14]....
        /*0080*/ 	.word	0xffffffff


	//   ....[15]....
        /*0084*/ 	.word	0xffffffff


	//   ....[16]....
        /*0088*/ 	.word	0xffffffff


	//   ....[17]....
        /*008c*/ 	.word	0xffffffff


	//   ....[18]....
        /*0090*/ 	.word	0xffffffff


	//   ....[19]....
        /*0094*/ 	.word	0xffffffff


	//   ....[20]....
        /*0098*/ 	.word	0xffffffff


	//   ....[21]....
        /*009c*/ 	.word	0xffffffff


	//   ....[22]....
        /*00a0*/ 	.word	0xffffffff


	//   ....[23]....
        /*00a4*/ 	.word	0xffffffff


	//   ....[24]....
        /*00a8*/ 	.word	0xffffffff


	//   ....[25]....
        /*00ac*/ 	.word	0xffffffff


	//   ....[26]....
        /*00b0*/ 	.word	0xffffffff


	//   ....[27]....
        /*00b4*/ 	.word	0xffffffff


	//   ....[28]....
        /*00b8*/ 	.word	0xffffffff


	//   ....[29]....
        /*00bc*/ 	.word	0xffffffff


	//   ....[30]....
        /*00c0*/ 	.word	0xffffffff


	//   ....[31]....
        /*00c4*/ 	.word	0xffffffff


	//   ....[32]....
        /*00c8*/ 	.word	0xffffffff


	//   ....[33]....
        /*00cc*/ 	.word	0xffffffff


	//   ....[34]....
        /*00d0*/ 	.word	0xffffffff


	//   ....[35]....
        /*00d4*/ 	.word	0xffffffff


	//   ....[36]....
        /*00d8*/ 	.word	0xffffffff


	//   ....[37]....
        /*00dc*/ 	.word	0xffffffff


	//   ....[38]....
        /*00e0*/ 	.word	0xffffffff


	//   ....[39]....
        /*00e4*/ 	.word	0xffffffff


	//   ....[40]....
        /*00e8*/ 	.word	0xffffffff


	//   ....[41]....
        /*00ec*/ 	.word	0xffffffff


	//   ....[42]....
        /*00f0*/ 	.word	0xffffffff


	//   ....[43]....
        /*00f4*/ 	.word	0xffffffff


	//   ....[44]....
        /*00f8*/ 	.word	0xffffffff


	//   ....[45]....
        /*00fc*/ 	.word	0xffffffff


	//   ....[46]....
        /*0100*/ 	.word	0xffffffff


	//   ....[47]....
        /*0104*/ 	.word	0xffffffff


	//   ....[48]....
        /*0108*/ 	.word	0xffffffff


	//   ....[49]....
        /*010c*/ 	.word	0xffffffff


	//   ....[50]....
        /*0110*/ 	.word	0xffffffff


	//   ....[51]....
        /*0114*/ 	.word	0xffffffff


	//   ....[52]....
        /*0118*/ 	.word	0xffffffff


	//   ....[53]....
        /*011c*/ 	.word	0xffffffff


	//   ....[54]....
        /*0120*/ 	.word	0xffffffff


	//   ....[55]....
        /*0124*/ 	.word	0xffffffff


	//   ....[56]....
        /*0128*/ 	.word	0xffffffff


	//   ....[57]....
        /*012c*/ 	.word	0xffffffff


	//   ....[58]....
        /*0130*/ 	.word	0xffffffff


	//   ....[59]....
        /*0134*/ 	.word	0xffffffff


	//   ....[60]....
        /*0138*/ 	.word	0xffffffff


	//   ....[61]....
        /*013c*/ 	.word	0xffffffff


	//   ....[62]....
        /*0140*/ 	.word	0xffffffff


	//   ....[63]....
        /*0144*/ 	.word	0xffffffff


	//   ....[64]....
        /*0148*/ 	.word	0xffffffff


	//   ....[65]....
        /*014c*/ 	.word	0xffffffff


	//   ....[66]....
        /*0150*/ 	.word	0xffffffff


	//   ....[67]....
        /*0154*/ 	.word	0xffffffff


	//   ....[68]....
        /*0158*/ 	.word	0xffffffff


	//   ....[69]....
        /*015c*/ 	.word	0xffffffff


	//   ....[70]....
        /*0160*/ 	.word	0xffffffff


	//   ....[71]....
        /*0164*/ 	.word	0xffffffff


	//   ....[72]....
        /*0168*/ 	.word	0xffffffff


	//   ....[73]....
        /*016c*/ 	.word	0xffffffff


	//   ....[74]....
        /*0170*/ 	.word	0xffffffff


	//   ....[75]....
        /*0174*/ 	.word	0xffffffff


	//   ....[76]....
        /*0178*/ 	.word	0xffffffff


	//   ....[77]....
        /*017c*/ 	.word	0xffffffff


	//   ....[78]....
        /*0180*/ 	.word	0xffffffff


	//   ....[79]....
        /*0184*/ 	.word	0xffffffff


	//   ....[80]....
        /*0188*/ 	.word	0xffffffff


	//   ....[81]....
        /*018c*/ 	.word	0xffffffff


	//   ....[82]....
        /*0190*/ 	.word	0xffffffff


	//   ....[83]....
        /*0194*/ 	.word	0xffffffff


	//   ....[84]....
        /*0198*/ 	.word	0xffffffff


	//   ....[85]....
        /*019c*/ 	.word	0xffffffff


	//   ....[86]....
        /*01a0*/ 	.word	0xffffffff


	//   ....[87]....
        /*01a4*/ 	.word	0xffffffff


	//   ....[88]....
        /*01a8*/ 	.word	0xffffffff


	//   ....[89]....
        /*01ac*/ 	.word	0xffffffff


	//   ....[90]....
        /*01b0*/ 	.word	0xffffffff


	//   ....[91]....
        /*01b4*/ 	.word	0xffffffff


	//   ....[92]....
        /*01b8*/ 	.word	0xffffffff


	//   ....[93]....
        /*01bc*/ 	.word	0xffffffff


	//   ....[94]....
        /*01c0*/ 	.word	0xffffffff


	//   ....[95]....
        /*01c4*/ 	.word	0xffffffff


	//   ....[96]....
        /*01c8*/ 	.word	0xffffffff


	//   ....[97]....
        /*01cc*/ 	.word	0xffffffff


	//   ....[98]....
        /*01d0*/ 	.word	0xffffffff


	//   ....[99]....
        /*01d4*/ 	.word	0xffffffff


	//   ....[100]....
        /*01d8*/ 	.word	0xffffffff


	//   ....[101]....
        /*01dc*/ 	.word	0xffffffff


	//   ....[102]....
        /*01e0*/ 	.word	0xffffffff


	//   ....[103]....
        /*01e4*/ 	.word	0xffffffff


	//   ....[104]....
        /*01e8*/ 	.word	0xffffffff


	//   ....[105]....
        /*01ec*/ 	.word	0xffffffff


	//   ....[106]....
        /*01f0*/ 	.word	0xffffffff


	//   ....[107]....
        /*01f4*/ 	.word	0xffffffff


	//   ....[108]....
        /*01f8*/ 	.word	0xffffffff


	//   ....[109]....
        /*01fc*/ 	.word	0xffffffff


	//   ....[110]....
        /*0200*/ 	.word	0xffffffff


	//   ....[111]....
        /*0204*/ 	.word	0xffffffff


	//   ....[112]....
        /*0208*/ 	.word	0xffffffff


	//   ....[113]....
        /*020c*/ 	.word	0xffffffff


	//   ....[114]....
        /*0210*/ 	.word	0xffffffff


	//   ....[115]....
        /*0214*/ 	.word	0xffffffff


	//   ....[116]....
        /*0218*/ 	.word	0xffffffff


	//   ....[117]....
        /*021c*/ 	.word	0xffffffff


	//   ....[118]....
        /*0220*/ 	.word	0xffffffff


	//   ....[119]....
        /*0224*/ 	.word	0xffffffff


	//   ....[120]....
        /*0228*/ 	.word	0xffffffff


	//   ....[121]....
        /*022c*/ 	.word	0xffffffff


	//   ....[122]....
        /*0230*/ 	.word	0xffffffff


	//   ....[123]....
        /*0234*/ 	.word	0xffffffff


	//   ....[124]....
        /*0238*/ 	.word	0xffffffff


	//   ....[125]....
        /*023c*/ 	.word	0xffffffff


	//   ....[126]....
        /*0240*/ 	.word	0xffffffff


	//   ....[127]....
        /*0244*/ 	.word	0xffffffff


	//   ....[128]....
        /*0248*/ 	.word	0xffffffff


	//   ....[129]....
        /*024c*/ 	.word	0xffffffff


	//   ....[130]....
        /*0250*/ 	.word	0xffffffff


	//   ....[131]....
        /*0254*/ 	.word	0xffffffff


	//   ....[132]....
        /*0258*/ 	.word	0xffffffff


	//   ....[133]....
        /*025c*/ 	.word	0xffffffff


	//   ....[134]....
        /*0260*/ 	.word	0xffffffff


	//   ....[135]....
        /*0264*/ 	.word	0xffffffff


	//   ....[136]....
        /*0268*/ 	.word	0xffffffff


	//   ....[137]....
        /*026c*/ 	.word	0xffffffff


	//   ....[138]....
        /*0270*/ 	.word	0xffffffff


	//   ....[139]....
        /*0274*/ 	.word	0xffffffff


	//   ....[140]....
        /*0278*/ 	.word	0xffffffff


	//   ....[141]....
        /*027c*/ 	.word	0xffffffff


	//   ....[142]....
        /*0280*/ 	.word	0xffffffff


	//   ....[143]....
        /*0284*/ 	.word	0xffffffff


	//   ....[144]....
        /*0288*/ 	.word	0xffffffff


	//   ....[145]....
        /*028c*/ 	.word	0xffffffff


	//   ....[146]....
        /*0290*/ 	.word	0xffffffff


	//----- nvinfo : EIATTR_COOP_GROUP_INSTR_OFFSETS
	.align		4
.L_536:
        /*0294*/ 	.byte	0x04, 0x28
        /*0296*/ 	.short	(.L_538 - .L_537)


	//   ....[0]....
.L_537:
        /*0298*/ 	.word	0x00000080


	//   ....[1]....
        /*029c*/ 	.word	0x00000210


	//   ....[2]....
        /*02a0*/ 	.word	0x00000240


	//   ....[3]....
        /*02a4*/ 	.word	0x00000270


	//   ....[4]....
        /*02a8*/ 	.word	0x000002a0


	//   ....[5]....
        /*02ac*/ 	.word	0x000002d0


	//   ....[6]....
        /*02b0*/ 	.word	0x00000300


	//   ....[7]....
        /*02b4*/ 	.word	0x00000460


	//   ....[8]....
        /*02b8*/ 	.word	0x000004a0


	//   ....[9]....
        /*02bc*/ 	.word	0x000004d0


	//   ....[10]....
        /*02c0*/ 	.word	0x00000500


	//   ....[11]....
        /*02c4*/ 	.word	0x00000530


	//   ....[12]....
        /*02c8*/ 	.word	0x00000560


	//   ....[13]....
        /*02cc*/ 	.word	0x000005f0


	//   ....[14]....
        /*02d0*/ 	.word	0x00000630


	//   ....[15]....
        /*02d4*/ 	.word	0x00000650


	//   ....[16]....
        /*02d8*/ 	.word	0x000006b0


	//   ....[17]....
        /*02dc*/ 	.word	0x000024d0


	//   ....[18]....
        /*02e0*/ 	.word	0x000024f0


	//   ....[19]....
        /*02e4*/ 	.word	0x00002620


	//   ....[20]....
        /*02e8*/ 	.word	0x00002630


	//   ....[21]....
        /*02ec*/ 	.word	0x00002760


	//   ....[22]....
        /*02f0*/ 	.word	0x00002780


	//   ....[23]....
        /*02f4*/ 	.word	0x000028b0


	//   ....[24]....
        /*02f8*/ 	.word	0x000028c0


	//   ....[25]....
        /*02fc*/ 	.word	0x00003e20


	//   ....[26]....
        /*0300*/ 	.word	0x00003e50


	//   ....[27]....
        /*0304*/ 	.word	0x00004780


	//   ....[28]....
        /*0308*/ 	.word	0x00004810


	//   ....[29]....
        /*030c*/ 	.word	0x00004830


	//   ....[30]....
        /*0310*/ 	.word	0x00004850


	//   ....[31]....
        /*0314*/ 	.word	0x000069b0


	//   ....[32]....
        /*0318*/ 	.word	0x000069f0


	//   ....[33]....
        /*031c*/ 	.word	0x00007160


	//   ....[34]....
        /*0320*/ 	.word	0x00007280


	//   ....[35]....
        /*0324*/ 	.word	0x000072c0


	//   ....[36]....
        /*0328*/ 	.word	0x000073a0


	//   ....[37]....
        /*032c*/ 	.word	0x00009fa0


	//   ....[38]....
        /*0330*/ 	.word	0x00009fd0


	//   ....[39]....
        /*0334*/ 	.word	0x00009ff0


	//   ....[40]....
        /*0338*/ 	.word	0x0000a010


	//   ....[41]....
        /*033c*/ 	.word	0x0000b9e0


	//   ....[42]....
        /*0340*/ 	.word	0x0000ba10


	//   ....[43]....
        /*0344*/ 	.word	0x0000ba20


	//   ....[44]....
        /*0348*/ 	.word	0x0000ba50


	//   ....[45]....
        /*034c*/ 	.word	0x0000cd60


	//   ....[46]....
        /*0350*/ 	.word	0x0000cd80


	//   ....[47]....
        /*0354*/ 	.word	0x0000cda0


	//   ....[48]....
        /*0358*/ 	.word	0x0000cdb0


	//   ....[49]....
        /*035c*/ 	.word	0x0000d110


	//   ....[50]....
        /*0360*/ 	.word	0x0000d130


	//   ....[51]....
        /*0364*/ 	.word	0x0000d250


	//   ....[52]....
        /*0368*/ 	.word	0x0000d260


	//   ....[53]....
        /*036c*/ 	.word	0x0000d390


	//   ....[54]....
        /*0370*/ 	.word	0x0000d3b0


	//   ....[55]....
        /*0374*/ 	.word	0x0000d4e0


	//   ....[56]....
        /*0378*/ 	.word	0x0000d4f0


	//   ....[57]....
        /*037c*/ 	.word	0x0000d820


	//   ....[58]....
        /*0380*/ 	.word	0x0000d840


	//   ....[59]....
        /*0384*/ 	.word	0x0000e180


	//   ....[60]....
        /*0388*/ 	.word	0x0000e190


	//   ....[61]....
        /*038c*/ 	.word	0x0000eeb0


	//   ....[62]....
        /*0390*/ 	.word	0x0000eed0


	//   ....[63]....
        /*0394*/ 	.word	0x0000f000


	//   ....[64]....
        /*0398*/ 	.word	0x0000f010


	//   ....[65]....
        /*039c*/ 	.word	0x0000f140


	//   ....[66]....
        /*03a0*/ 	.word	0x0000f160


	//   ....[67]....
        /*03a4*/ 	.word	0x0000f290


	//   ....[68]....
        /*03a8*/ 	.word	0x0000f2a0


	//   ....[69]....
        /*03ac*/ 	.word	0x0000f450


	//   ....[70]....
        /*03b0*/ 	.word	0x0000f470


	//   ....[71]....
        /*03b4*/ 	.word	0x0000f590


	//   ....[72]....
        /*03b8*/ 	.word	0x0000f5d0


	//   ....[73]....
        /*03bc*/ 	.word	0x0000f600


	//   ....[74]....
        /*03c0*/ 	.word	0x0000f630


	//   ....[75]....
        /*03c4*/ 	.word	0x0000f660


	//   ....[76]....
        /*03c8*/ 	.word	0x0000f690


	//   ....[77]....
        /*03cc*/ 	.word	0x0000f7e0


	//   ....[78]....
        /*03d0*/ 	.word	0x0000f820


	//   ....[79]....
        /*03d4*/ 	.word	0x0000f850


	//   ....[80]....
        /*03d8*/ 	.word	0x0000f880


	//   ....[81]....
        /*03dc*/ 	.word	0x0000f8b0


	//   ....[82]....
        /*03e0*/ 	.word	0x0000f8e0


	//   ....[83]....
        /*03e4*/ 	.word	0x0000f970


	//   ....[84]....
        /*03e8*/ 	.word	0x0000f9b0


	//   ....[85]....
        /*03ec*/ 	.word	0x0000f9c0


	//   ....[86]....
        /*03f0*/ 	.word	0x0000fa20


	//   ....[87]....
        /*03f4*/ 	.word	0x00010320


	//   ....[88]....
        /*03f8*/ 	.word	0x00010380


	//   ....[89]....
        /*03fc*/ 	.word	0x000103d0


	//   ....[90]....
        /*0400*/ 	.word	0x00010420


	//   ....[91]....
        /*0404*/ 	.word	0x00010470


	//   ....[92]....
        /*0408*/ 	.word	0x000104e0


	//   ....[93]....
        /*040c*/ 	.word	0x00010520


	//   ....[94]....
        /*0410*/ 	.word	0x00010580


	//   ....[95]....
        /*0414*/ 	.word	0x000105f0


	//   ....[96]....
        /*0418*/ 	.word	0x00010660


	//   ....[97]....
        /*041c*/ 	.word	0x000106d0


	//   ....[98]....
        /*0420*/ 	.word	0x00010740


	//   ....[99]....
        /*0424*/ 	.word	0x000107b0


	//   ....[100]....
        /*0428*/ 	.word	0x00010810


	//   ....[101]....
        /*042c*/ 	.word	0x00010870


	//   ....[102]....
        /*0430*/ 	.word	0x000108e0


	//   ....[103]....
        /*0434*/ 	.word	0x00010940


	//   ....[104]....
        /*0438*/ 	.word	0x000109a0


	//   ....[105]....
        /*043c*/ 	.word	0x00010a00


	//   ....[106]....
        /*0440*/ 	.word	0x00010a60


	//   ....[107]....
        /*0444*/ 	.word	0x00010ab0


	//   ....[108]....
        /*0448*/ 	.word	0x00010b00


	//   ....[109]....
        /*044c*/ 	.word	0x00010b70


	//   ....[110]....
        /*0450*/ 	.word	0x00010be0


	//   ....[111]....
        /*0454*/ 	.word	0x00010c50


	//   ....[112]....
        /*0458*/ 	.word	0x00010cb0


	//   ....[113]....
        /*045c*/ 	.word	0x00010d10


	//   ....[114]....
        /*0460*/ 	.word	0x00010d80


	//   ....[115]....
        /*0464*/ 	.word	0x00010de0


	//   ....[116]....
        /*0468*/ 	.word	0x00010e40


	//   ....[117]....
        /*046c*/ 	.word	0x00010eb0


	//   ....[118]....
        /*0470*/ 	.word	0x00010f20


	//   ....[119]....
        /*0474*/ 	.word	0x00010f90


	//   ....[120]....
        /*0478*/ 	.word	0x00010ff0


	//   ....[121]....
        /*047c*/ 	.word	0x00011060


	//   ....[122]....
        /*0480*/ 	.word	0x000110d0


	//   ....[123]....
        /*0484*/ 	.word	0x00011140


	//   ....[124]....
        /*0488*/ 	.word	0x000111a0


	//   ....[125]....
        /*048c*/ 	.word	0x00011210


	//   ....[126]....
        /*0490*/ 	.word	0x00011280


	//   ....[127]....
        /*0494*/ 	.word	0x000112f0


	//   ....[128]....
        /*0498*/ 	.word	0x00011350


	//   ....[129]....
        /*049c*/ 	.word	0x000113c0


	//   ....[130]....
        /*04a0*/ 	.word	0x00011430


	//   ....[131]....
        /*04a4*/ 	.word	0x00011480


	//   ....[132]....
        /*04a8*/ 	.word	0x000114d0


	//   ....[133]....
        /*04ac*/ 	.word	0x00011520


	//   ....[134]....
        /*04b0*/ 	.word	0x00011570


	//   ....[135]....
        /*04b4*/ 	.word	0x000115c0


	//   ....[136]....
        /*04b8*/ 	.word	0x00011630


	//   ....[137]....
        /*04bc*/ 	.word	0x00011690


	//   ....[138]....
        /*04c0*/ 	.word	0x000116f0


	//   ....[139]....
        /*04c4*/ 	.word	0x00011740


	//   ....[140]....
        /*04c8*/ 	.word	0x00011790


	//   ....[141]....
        /*04cc*/ 	.word	0x000117e0


	//   ....[142]....
        /*04d0*/ 	.word	0x00011850


	//   ....[143]....
        /*04d4*/ 	.word	0x000118a0


	//   ....[144]....
        /*04d8*/ 	.word	0x00011900


	//   ....[145]....
        /*04dc*/ 	.word	0x00011960


	//   ....[146]....
        /*04e0*/ 	.word	0x000119c0


	//----- nvinfo : EIATTR_EXIT_INSTR_OFFSETS
	.align		4
.L_538:
        /*04e4*/ 	.byte	0x04, 0x1c
        /*04e6*/ 	.short	(.L_540 - .L_539)


	//   ....[0]....
.L_539:
        /*04e8*/ 	.word	0x00000f40


	//   ....[1]....
        /*04ec*/ 	.word	0x000102e0


	//----- nvinfo : EIATTR_MAX_THREADS
	.align		4
.L_540:
        /*04f0*/ 	.byte	0x04, 0x05
        /*04f2*/ 	.short	(.L_542 - .L_541)
.L_541:
        /*04f4*/ 	.word	0x00000100
        /*04f8*/ 	.word	0x00000001
        /*04fc*/ 	.word	0x00000001


	//----- nvinfo : EIATTR_CRS_STACK_SIZE
	.align		4
.L_542:
        /*0500*/ 	.byte	0x04, 0x1e
        /*0502*/ 	.short	(.L_544 - .L_543)
.L_543:
        /*0504*/ 	.word	0x00000000
.L_544:


//--------------------- .nv.info._ZN7cutlass13device_kernelIN5flash19enable_sm80_to_sm89INS1_16FlashAttnFwdSm80INS1_25CollectiveMainloopFwdSm80ILi8ELi2ELb0EN4cute5tupleIJNS5_1CILi128EEENS7_ILi64EEENS7_ILi192EEEEEELi192ENS_6half_tEfNS_4arch4Sm80ELb1ELb0ELb1ELb1ELb0ELb1ELb1ELb1EEENS1_21CollectiveEpilogueFwdINS6_IJS8_SA_S9_EEENS6_IJNS7_ILi1EEESI_SI_EEESC_SE_Li256ELb1ELb1ELb1ELb0EEENS1_36VarlenDynamicPersistentTileSchedulerILi128ELi64ELi256ELi256ELb1ELb1ELb0ELb1ELb1ELb1EEEEEEEEEvNT_6ParamsE --------------------------
	.section	.nv.info._ZN7cutlass13device_kernelIN5flash19enable_sm80_to_sm89INS1_16FlashAttnFwdSm80INS1_25CollectiveMainloopFwdSm80ILi8ELi2ELb0EN4cute5tupleIJNS5_1CILi128EEENS7_ILi64EEENS7_ILi192EEEEEELi192ENS_6half_tEfNS_4arch4Sm80ELb1ELb0ELb1ELb1ELb0ELb1ELb1ELb1EEENS1_21CollectiveEpilogueFwdINS6_IJS8_SA_S9_EEENS6_IJNS7_ILi1EEESI_SI_EEESC_SE_Li256ELb1ELb1ELb1ELb0EEENS1_36VarlenDynamicPersistentTileSchedulerILi128ELi64ELi256ELi256ELb1ELb1ELb0ELb1ELb1ELb1EEEEEEEEEvNT_6ParamsE,"",@"SHT_CUDA_INFO"
	.sectionflags	@""
	.align	4


	//----- nvinfo : EIATTR_CUDA_API_VERSION
	.align		4
        /*0000*/ 	.byte	0x04, 0x37
        /*0002*/ 	.short	(.L_546 - .L_545)
.L_545:
        /*0004*/ 	.word	0x00000082


	//----- nvinfo : EIATTR_SW2861232_WAR
	.align		4
.L_546:
        /*0008*/ 	.byte	0x01, 0x35
	.zero		2


	//----- nvinfo : EIATTR_PARAM_CBANK
	.align		4
        /*000c*/ 	.byte	0x04, 0x0a
        /*000e*/ 	.short	(.L_548 - .L_547)
	.align		4
.L_547:
        /*0010*/ 	.word	index@(.nv.constant0._ZN7cutlass13device_kernelIN5flash19enable_sm80_to_sm89INS1_16FlashAttnFwdSm80INS1_25CollectiveMainloopFwdSm80ILi8ELi2ELb0EN4cute5tupleIJNS5_1CILi128EEENS7_ILi64EEENS7_ILi192EEEEEELi192ENS_6half_tEfNS_4arch4Sm80ELb1ELb0ELb1ELb1ELb0ELb1ELb1ELb1EEENS1_21CollectiveEpilogueFwdINS6_IJS8_SA_S9_EEENS6_IJNS7_ILi1EEESI_SI_EEESC_SE_Li256ELb1ELb1ELb1ELb0EEENS1_36VarlenDynamicPersistentTileSchedulerILi128ELi64ELi256ELi256ELb1ELb1ELb0ELb1ELb1ELb1EEEEEEEEEvNT_6ParamsE)
        /*0014*/ 	.short	0x0160
        /*0016*/ 	.short	0x0438


	//----- nvinfo : EIATTR_CBANK_PARAM_SIZE
	.align		4
.L_548:
        /*0018*/ 	.byte	0x03, 0x19
        /*001a*/ 	.short	0x0438


	//----- nvinfo : EIATTR_KPARAM_INFO
	.align		4
        /*001c*/ 	.byte	0x04, 0x17
        /*001e*/ 	.short	(.L_550 - .L_549)
.L_549:
        /*0020*/ 	.word	0x00000000
        /*0024*/ 	.short	0x0000
        /*0026*/ 	.short	0x0000
        /*0028*/ 	.byte	0x00, 0xf0, 0xe1, 0x10


	//----- nvinfo : EIATTR_MAXREG_COUNT
	.align		4
.L_550:
        /*002c*/ 	.byte	0x03, 0x1b
        /*002e*/ 	.short	0x00ff


	//----- nvinfo : EIATTR_NUM_BARRIERS
	.align		4
        /*0030*/ 	.byte	0x02, 0x4c
        /*0032*/ 	.byte	0x06
	.zero		1


	//----- nvinfo : EIATTR_MERCURY_ISA_VERSION
	.align		4
        /*0034*/ 	.byte	0x03, 0x5f
        /*0036*/ 	.short	0x0000


	//----- nvinfo : EIATTR_INT_WARP_WIDE_INSTR_OFFSETS
	.align		4
        /*0038*/ 	.byte	0x04, 0x31
        /*003a*/ 	.short	(.L_552 - .L_551)


	//   ....[0]....
.L_551:
        /*003c*/ 	.word	0x00018290


	//   ....[1]....
        /*0040*/ 	.word	0x00018330


	//----- nvinfo : EIATTR_COOP_GROUP_MASK_REGIDS
	.align		4
.L_552:
        /*0044*/ 	.byte	0x04, 0x29
        /*0046*/ 	.short	(.L_554 - .L_553)


	//   ....[0]....
.L_553:
        /*0048*/ 	.word	0xffffffff


	//   ....[1]....
        /*004c*/ 	.word	0xffffffff


	//   ....[2]....
        /*0050*/ 	.word	0xffffffff


	//   ....[3]....
        /*0054*/ 	.word	0xffffffff


	//   ....[4]....
        /*0058*/ 	.word	0xffffffff


	//   ....[5]....
        /*005c*/ 	.word	0xffffffff


	//   ....[6]....
        /*0060*/ 	.word	0xffffffff


	//   ....[7]....
        /*0064*/ 	.word	0xffffffff


	//   ....[8]....
        /*0068*/ 	.word	0xffffffff


	//   ....[9]....
        /*006c*/ 	.word	0xffffffff


	//   ....[10]....
        /*0070*/ 	.word	0xffffffff


	//   ....[11]....
        /*0074*/ 	.word	0xffffffff


	//   ....[12]....
        /*0078*/ 	.word	0xffffffff


	//   ....[13]....
        /*007c*/ 	.word	0xffffffff


	//   ....[14]....
        /*0080*/ 	.word	0xffffffff


	//   ....[15]....
        /*0084*/ 	.word	0xffffffff


	//   ....[16]....
        /*0088*/ 	.word	0xffffffff


	//   ....[17]....
        /*008c*/ 	.word	0xffffffff


	//   ....[18]....
        /*0090*/ 	.word	0xffffffff


	//   ....[19]....
        /*0094*/ 	.word	0xffffffff


	//   ....[20]....
        /*0098*/ 	.word	0xffffffff


	//   ....[21]....
        /*009c*/ 	.word	0xffffffff


	//   ....[22]....
        /*00a0*/ 	.word	0xffffffff


	//   ....[23]....
        /*00a4*/ 	.word	0xffffffff


	//   ....[24]....
        /*00a8*/ 	.word	0xffffffff


	//   ....[25]....
        /*00ac*/ 	.word	0xffffffff


	//   ....[26]....
        /*00b0*/ 	.word	0xffffffff


	//   ....[27]....
        /*00b4*/ 	.word	0xffffffff


	//   ....[28]....
        /*00b8*/ 	.word	0xffffffff


	//   ....[29]....
        /*00bc*/ 	.word	0xffffffff


	//   ....[30]....
        /*00c0*/ 	.word	0xffffffff


	//   ....[31]....
        /*00c4*/ 	.word	0xffffffff


	//   ....[32]....
        /*00c8*/ 	.word	0xffffffff


	//   ....[33]....
        /*00cc*/ 	.word	0xffffffff


	//   ....[34]....
        /*00d0*/ 	.word	0xffffffff


	//   ....[35]....
        /*00d4*/ 	.word	0xffffffff


	//   ....[36]....
        /*00d8*/ 	.word	0xffffffff


	//   ....[37]....
        /*00dc*/ 	.word	0xffffffff


	//   ....[38]....
        /*00e0*/ 	.word	0xffffffff


	//   ....[39]....
        /*00e4*/ 	.word	0xffffffff


	//   ....[40]....
        /*00e8*/ 	.word	0xffffffff


	//   ....[41]....
        /*00ec*/ 	.word	0xffffffff


	//   ....[42]....
        /*00f0*/ 	.word	0xffffffff


	//   ....[43]....
        /*00f4*/ 	.word	0xffffffff


	//   ....[44]....
        /*00f8*/ 	.word	0xffffffff


	//   ....[45]....
        /*00fc*/ 	.word	0xffffffff


	//   ....[46]....
        /*0100*/ 	.word	0xffffffff


	//   ....[47]....
        /*0104*/ 	.word	0xffffffff


	//   ....[48]....
        /*0108*/ 	.word	0xffffffff


	//   ....[49]....
        /*010c*/ 	.word	0xffffffff


	//   ....[50]....
        /*0110*/ 	.word	0xffffffff


	//   ....[51]....
        /*0114*/ 	.word	0xffffffff


	//   ....[52]....
        /*0118*/ 	.word	0xffffffff


	//   ....[53]....
        /*011c*/ 	.word	0xffffffff


	//   ....[54]....
        /*0120*/ 	.word	0xffffffff


	//   ....[55]....
        /*0124*/ 	.word	0xffffffff


	//   ....[56]....
        /*0128*/ 	.word	0xffffffff


	//   ....[57]....
        /*012c*/ 	.word	0xffffffff


	//   ....[58]....
        /*0130*/ 	.word	0xffffffff


	//   ....[59]....
        /*0134*/ 	.word	0xffffffff


	//   ....[60]....
        /*0138*/ 	.word	0xffffffff


	//   ....[61]....
        /*013c*/ 	.word	0xffffffff


	//   ....[62]....
        /*0140*/ 	.word	0xffffffff


	//   ....[63]....
        /*0144*/ 	.word	0xffffffff


	//   ....[64]....
        /*0148*/ 	.word	0xffffffff


	//   ....[65]....
        /*014c*/ 	.word	0xffffffff


	//   ....[66]....
        /*0150*/ 	.word	0xffffffff


	//   ....[67]....
        /*0154*/ 	.word	0xffffffff


	//   ....[68]....
        /*0158*/ 	.word	0xffffffff


	//   ....[69]....
        /*015c*/ 	.word	0xffffffff


	//   ....[70]....
        /*0160*/ 	.word	0xffffffff


	//   ....[71]....
        /*0164*/ 	.word	0xffffffff


	//   ....[72]....
        /*0168*/ 	.word	0xffffffff


	//   ....[73]....
        /*016c*/ 	.word	0xffffffff


	//   ....[74]....
        /*0170*/ 	.word	0xffffffff


	//   ....[75]....
        /*0174*/ 	.word	0xffffffff


	//   ....[76]....
        /*0178*/ 	.word	0xffffffff


	//   ....[77]....
        /*017c*/ 	.word	0xffffffff


	//   ....[78]....
        /*0180*/ 	.word	0xffffffff


	//   ....[79]....
        /*0184*/ 	.word	0xffffffff


	//   ....[80]....
        /*0188*/ 	.word	0xffffffff


	//   ....[81]....
        /*018c*/ 	.word	0xffffffff


	//   ....[82]....
        /*0190*/ 	.word	0xffffffff


	//   ....[83]....
        /*0194*/ 	.word	0xffffffff


	//   ....[84]....
        /*0198*/ 	.word	0xffffffff


	//   ....[85]....
        /*019c*/ 	.word	0xffffffff


	//   ....[86]....
        /*01a0*/ 	.word	0xffffffff


	//   ....[87]....
        /*01a4*/ 	.word	0xffffffff


	//   ....[88]....
        /*01a8*/ 	.word	0xffffffff


	//   ....[89]....
        /*01ac*/ 	.word	0xffffffff


	//   ....[90]....
        /*01b0*/ 	.word	0xffffffff


	//   ....[91]....
        /*01b4*/ 	.word	0xffffffff


	//   ....[92]....
        /*01b8*/ 	.word	0xffffffff


	//   ....[93]....
        /*01bc*/ 	.word	0xffffffff


	//   ....[94]....
        /*01c0*/ 	.word	0xffffffff


	//   ....[95]....
        /*01c4*/ 	.word	0xffffffff


	//   ....[96]....
        /*01c8*/ 	.word	0xffffffff


	//   ....[97]....
        /*01cc*/ 	.word	0xffffffff


	//   ....[98]....
        /*01d0*/ 	.word	0xffffffff


	//   ....[99]....
        /*01d4*/ 	.word	0xffffffff


	//   ....[100]....
        /*01d8*/ 	.word	0xffffffff


	//   ....[101]....
        /*01dc*/ 	.word	0xffffffff


	//   ....[102]....
        /*01e0*/ 	.word	0xffffffff


	//   ....[103]....
        /*01e4*/ 	.word	0xffffffff


	//   ....[104]....
        /*01e8*/ 	.word	0xffffffff


	//   ....[105]....
        /*01ec*/ 	.word	0xffffffff


	//   ....[106]....
        /*01f0*/ 	.word	0xffffffff


	//   ....[107]....
        /*01f4*/ 	.word	0xffffffff


	//   ....[108]....
        /*01f8*/ 	.word	0xffffffff


	//   ....[109]....
        /*01fc*/ 	.word	0xffffffff


	//   ....[110]....
        /*0200*/ 	.word	0xffffffff


	//   ....[111]....
        /*0204*/ 	.word	0xffffffff


	//   ....[112]....
        /*0208*/ 	.word	0xffffffff


	//   ....[113]....
        /*020c*/ 	.word	0xffffffff


	//   ....[114]....
        /*0210*/ 	.word	0xffffffff


	//   ....[115]....
        /*0214*/ 	.word	0xffffffff


	//   ....[116]....
        /*0218*/ 	.word	0xffffffff


	//   ....[117]....
        /*021c*/ 	.word	0xffffffff


	//   ....[118]....
        /*0220*/ 	.word	0xffffffff


	//   ....[119]....
        /*0224*/ 	.word	0xffffffff


	//   ....[120]....
        /*0228*/ 	.word	0xffffffff


	//   ....[121]....
        /*022c*/ 	.word	0xffffffff


	//   ....[122]....
        /*0230*/ 	.word	0xffffffff


	//   ....[123]....
        /*0234*/ 	.word	0xffffffff


	//   ....[124]....
        /*0238*/ 	.word	0xffffffff


	//   ....[125]....
        /*023c*/ 	.word	0xffffffff


	//   ....[126]....
        /*0240*/ 	.word	0xffffffff


	//   ....[127]....
        /*0244*/ 	.word	0xffffffff


	//   ....[128]....
        /*0248*/ 	.word	0xffffffff


	//   ....[129]....
        /*024c*/ 	.word	0xffffffff


	//   ....[130]....
        /*0250*/ 	.word	0xffffffff


	//   ....[131]....
        /*0254*/ 	.word	0xffffffff


	//   ....[132]....
        /*0258*/ 	.word	0xffffffff


	//   ....[133]....
        /*025c*/ 	.word	0xffffffff


	//   ....[134]....
        /*0260*/ 	.word	0xffffffff


	//   ....[135]....
        /*0264*/ 	.word	0xffffffff


	//   ....[136]....
        /*0268*/ 	.word	0xffffffff


	//   ....[137]....
        /*026c*/ 	.word	0xffffffff


	//   ....[138]....
        /*0270*/ 	.word	0xffffffff


	//   ....[139]....
        /*0274*/ 	.word	0xffffffff


	//   ....[140]....
        /*0278*/ 	.word	0xffffffff


	//   ....[141]....
        /*027c*/ 	.word	0xffffffff


	//   ....[142]....
        /*0280*/ 	.word	0xffffffff


	//   ....[143]....
        /*0284*/ 	.word	0xffffffff


	//   ....[144]....
        /*0288*/ 	.word	0xffffffff


	//   ....[145]....
        /*028c*/ 	.word	0xffffffff


	//   ....[146]....
        /*0290*/ 	.word	0xffffffff


	//   ....[147]....
        /*0294*/ 	.word	0xffffffff


	//   ....[148]....
        /*0298*/ 	.word	0xffffffff


	//   ....[149]....
        /*029c*/ 	.word	0xffffffff


	//   ....[150]....
        /*02a0*/ 	.word	0xffffffff


	//   ....[151]....
        /*02a4*/ 	.word	0xffffffff


	//   ....[152]....
        /*02a8*/ 	.word	0xffffffff


	//   ....[153]....
        /*02ac*/ 	.word	0xffffffff


	//   ....[154]....
        /*02b0*/ 	.word	0xffffffff


	//   ....[155]....
        /*02b4*/ 	.word	0xffffffff


	//   ....[156]....
        /*02b8*/ 	.word	0xffffffff


	//   ....[157]....
        /*02bc*/ 	.word	0xffffffff


	//   ....[158]....
        /*02c0*/ 	.word	0xffffffff


	//   ....[159]....
        /*02c4*/ 	.word	0xffffffff


	//   ....[160]....
        /*02c8*/ 	.word	0xffffffff


	//   ....[161]....
        /*02cc*/ 	.word	0xffffffff


	//   ....[162]....
        /*02d0*/ 	.word	0xffffffff


	//----- nvinfo : EIATTR_COOP_GROUP_INSTR_OFFSETS
	.align		4
.L_554:
        /*02d4*/ 	.byte	0x04, 0x28
        /*02d6*/ 	.short	(.L_556 - .L_555)


	//   ....[0]....
.L_555:
        /*02d8*/ 	.word	0x00000080


	//   ....[1]....
        /*02dc*/ 	.word	0x00000210


	//   ....[2]....
        /*02e0*/ 	.word	0x00000240


	//   ....[3]....
        /*02e4*/ 	.word	0x00000270


	//   ....[4]....
        /*02e8*/ 	.word	0x000002a0


	//   ....[5]....
        /*02ec*/ 	.word	0x000002d0


	//   ....[6]....
        /*02f0*/ 	.word	0x00000300


	//   ....[7]....
        /*02f4*/ 	.word	0x00000460


	//   ....[8]....
        /*02f8*/ 	.word	0x000004a0


	//   ....[9]....
        /*02fc*/ 	.word	0x000004d0


	//   ....[10]....
        /*0300*/ 	.word	0x00000500


	//   ....[11]....
        /*0304*/ 	.word	0x00000530


	//   ....[12]....
        /*0308*/ 	.word	0x00000560


	//   ....[13]....
        /*030c*/ 	.word	0x000005f0


	//   ....[14]....
        /*0310*/ 	.word	0x00000630


	//   ....[15]....
        /*0314*/ 	.word	0x00000650


	//   ....[16]....
        /*0318*/ 	.word	0x000006b0


	//   ....[17]....
        /*031c*/ 	.word	0x00007a60


	//   ....[18]....
        /*0320*/ 	.word	0x00007a80


	//   ....[19]....
        /*0324*/ 	.word	0x00007bd0


	//   ....[20]....
        /*0328*/ 	.word	0x00007be0


	//   ....[21]....
        /*032c*/ 	.word	0x00007d10


	//   ....[22]....
        /*0330*/ 	.word	0x00007d30


	//   ....[23]....
        /*0334*/ 	.word	0x00007e60


	//   ....[24]....
        /*0338*/ 	.word	0x00007e70


	//   ....[25]....
        /*033c*/ 	.word	0x00008820


	//   ....[26]....
        /*0340*/ 	.word	0x000088e0


	//   ....[27]....
        /*0344*/ 	.word	0x00008930


	//   ....[28]....
        /*0348*/ 	.word	0x00008970


	//   ....[29]....
        /*034c*/ 	.word	0x00008df0


	//   ....[30]....
        /*0350*/ 	.word	0x00008e30


	//   ....[31]....
        /*0354*/ 	.word	0x00008e80


	//   ....[32]....
        /*0358*/ 	.word	0x00008ef0


	//   ....[33]....
        /*035c*/ 	.word	0x0000bd20


	//   ....[34]....
        /*0360*/ 	.word	0x0000bd60


	//   ....[35]....
        /*0364*/ 	.word	0x0000bda0


	//   ....[36]....
        /*0368*/ 	.word	0x0000bdc0


	//   ....[37]....
        /*036c*/ 	.word	0x0000c020


	//   ....[38]....
        /*0370*/ 	.word	0x0000c060


	//   ....[39]....
        /*0374*/ 	.word	0x0000c120


	//   ....[40]....
        /*0378*/ 	.word	0x0000c1a0


	//   ....[41]....
        /*037c*/ 	.word	0x0000fe50


	//   ....[42]....
        /*0380*/ 	.word	0x0000fe90


	//   ....[43]....
        /*0384*/ 	.word	0x00010730


	//   ....[44]....
        /*0388*/ 	.word	0x00010820


	//   ....[45]....
        /*038c*/ 	.word	0x00010860


	//   ....[46]....
        /*0390*/ 	.word	0x000108c0


	//   ....[47]....
        /*0394*/ 	.word	0x00012a20


	//   ....[48]....
        /*0398*/ 	.word	0x00012a50


	//   ....[49]....
        /*039c*/ 	.word	0x00013220


	//   ....[50]....
        /*03a0*/ 	.word	0x000132e0


	//   ....[51]....
        /*03a4*/ 	.word	0x00013310


	//   ....[52]....
        /*03a8*/ 	.word	0x000133a0


	//   ....[53]....
        /*03ac*/ 	.word	0x00016010


	//   ....[54]....
        /*03b0*/ 	.word	0x00016040


	//   ....[55]....
        /*03b4*/ 	.word	0x00016060


	//   ....[56]....
        /*03b8*/ 	.word	0x00016080


	//   ....[57]....
        /*03bc*/ 	.word	0x00017a80


	//   ....[58]....
        /*03c0*/ 	.word	0x00017ab0


	//   ....[59]....
        /*03c4*/ 	.word	0x00017ac0


	//   ....[60]....
        /*03c8*/ 	.word	0x00017af0


	//   ....[61]....
        /*03cc*/ 	.word	0x00019010


	//   ....[62]....
        /*03d0*/ 	.word	0x00019030


	//   ....[63]....
        /*03d4*/ 	.word	0x00019060


	//   ....[64]....
        /*03d8*/ 	.word	0x00019080


	//   ....[65]....
        /*03dc*/ 	.word	0x00019410


	//   ....[66]....
        /*03e0*/ 	.word	0x00019430


	//   ....[67]....
        /*03e4*/ 	.word	0x00019580


	//   ....[68]....
        /*03e8*/ 	.word	0x00019590


	//   ....[69]....
        /*03ec*/ 	.word	0x000196c0


	//   ....[70]....
        /*03f0*/ 	.word	0x000196e0


	//   ....[71]....
        /*03f4*/ 	.word	0x00019810


	//   ....[72]....
        /*03f8*/ 	.word	0x00019820


	//   ....[73]....
        /*03fc*/ 	.word	0x00019b40


	//   ....[74]....
        /*0400*/ 	.word	0x00019b60


	//   ....[75]....
        /*0404*/ 	.word	0x0001a490


	//   ....[76]....
        /*0408*/ 	.word	0x0001a4a0


	//   ....[77]....
        /*040c*/ 	.word	0x0001b210


	//   ....[78]....
        /*0410*/ 	.word	0x0001b230


	//   ....[79]....
        /*0414*/ 	.word	0x0001b390


	//   ....[80]....
        /*0418*/ 	.word	0x0001b3a0


	//   ....[81]....
        /*041c*/ 	.word	0x0001b4d0


	//   ....[82]....
        /*0420*/ 	.word	0x0001b4f0


	//   ....[83]....
        /*0424*/ 	.word	0x0001b620


	//   ....[84]....
        /*0428*/ 	.word	0x0001b630


	//   ....[85]....
        /*042c*/ 	.word	0x0001b7e0


	//   ....[86]....
        /*0430*/ 	.word	0x0001b800


	//   ....[87]....
        /*0434*/ 	.word	0x0001b920


	//   ....[88]....
        /*0438*/ 	.word	0x0001b960


	//   ....[89]....
        /*043c*/ 	.word	0x0001b990


	//   ....[90]....
        /*0440*/ 	.word	0x0001b9c0


	//   ....[91]....
        /*0444*/ 	.word	0x0001b9f0


	//   ....[92]....
        /*0448*/ 	.word	0x0001ba20


	//   ....[93]....
        /*044c*/ 	.word	0x0001bb70


	//   ....[94]....
        /*0450*/ 	.word	0x0001bbb0


	//   ....[95]....
        /*0454*/ 	.word	0x0001bbe0


	//   ....[96]....
        /*0458*/ 	.word	0x0001bc10


	//   ....[97]....
        /*045c*/ 	.word	0x0001bc40


	//   ....[98]....
        /*0460*/ 	.word	0x0001bc70


	//   ....[99]....
        /*0464*/ 	.word	0x0001bd00


	//   ....[100]....
        /*0468*/ 	.word	0x0001bd40


	//   ....[101]....
        /*046c*/ 	.word	0x0001bd50


	//   ....[102]....
        /*0470*/ 	.word	0x0001bdb0


	//   ....[103]....
        /*0474*/ 	.word	0x0001c6a0


	//   ....[104]....
        /*0478*/ 	.word	0x0001c6e0


	//   ....[105]....
        /*047c*/ 	.word	0x0001c730


	//   ....[106]....
        /*0480*/ 	.word	0x0001c780


	//   ....[107]....
        /*0484*/ 	.word	0x0001c7d0


	//   ....[108]....
        /*0488*/ 	.word	0x0001c840


	//   ....[109]....
        /*048c*/ 	.word	0x0001c880


	//   ....[110]....
        /*0490*/ 	.word	0x0001c8e0


	//   ....[111]....
        /*0494*/ 	.word	0x0001c950


	//   ....[112]....
        /*0498*/ 	.word	0x0001c9b0


	//   ....[113]....
        /*049c*/ 	.word	0x0001ca20


	//   ....[114]....
        /*04a0*/ 	.word	0x0001ca90


	//   ....[115]....
        /*04a4*/ 	.word	0x0001caf0


	//   ....[116]....
        /*04a8*/ 	.word	0x0001cb50


	//   ....[117]....
        /*04ac*/ 	.word	0x0001cbb0


	//   ....[118]....
        /*04b0*/ 	.word	0x0001cc20


	//   ....[119]....
        /*04b4*/ 	.word	0x0001cc80


	//   ....[120]....
        /*04b8*/ 	.word	0x0001cce0


	//   ....[121]....
        /*04bc*/ 	.word	0x0001cd30


	//   ....[122]....
        /*04c0*/ 	.word	0x0001cd80


	//   ....[123]....
        /*04c4*/ 	.word	0x0001cdd0


	//   ....[124]....
        /*04c8*/ 	.word	0x0001ce10


	//   ....[125]....
        /*04cc*/ 	.word	0x0001ce80


	//   ....[126]....
        /*04d0*/ 	.word	0x0001cef0


	//   ....[127]....
        /*04d4*/ 	.word	0x0001cf50


	//   ....[128]....
        /*04d8*/ 	.word	0x0001cfb0


	//   ....[129]....
        /*04dc*/ 	.word	0x0001d010


	//   ....[130]....
        /*04e0*/ 	.word	0x0001d080


	//   ....[131]....
        /*04e4*/ 	.word	0x0001d0e0


	//   ....[132]....
        /*04e8*/ 	.word	0x0001d140


	//   ....[133]....
        /*04ec*/ 	.word	0x0001d1a0


	//   ....[134]....
        /*04f0*/ 	.word	0x0001d210


	//   ....[135]....
        /*04f4*/ 	.word	0x0001d270


	//   ....[136]....
        /*04f8*/ 	.word	0x0001d2d0


	//   ....[137]....
        /*04fc*/ 	.word	0x0001d330


	//   ....[138]....
        /*0500*/ 	.word	0x0001d3a0


	//   ....[139]....
        /*0504*/ 	.word	0x0001d400


	//   ....[140]....
        /*0508*/ 	.word	0x0001d460


	//   ....[141]....
        /*050c*/ 	.word	0x0001d4c0


	//   ....[142]....
        /*0510*/ 	.word	0x0001d530


	//   ....[143]....
        /*0514*/ 	.word	0x0001d590


	//   ....[144]....
        /*0518*/ 	.word	0x0001d5f0


	//   ....[145]....
        /*051c*/ 	.word	0x0001d650


	//   ....[146]....
        /*0520*/ 	.word	0x0001d6c0


	//   ....[147]....
        /*0524*/ 	.word	0x0001d710


	//   ....[148]....
        /*0528*/ 	.word	0x0001d750


	//   ....[149]....
        /*052c*/ 	.word	0x0001d7a0


	//   ....[150]....
        /*0530*/ 	.word	0x0001d7f0


	//   ....[151]....
        /*0534*/ 	.word	0x0001d840


	//   ....[152]....
        /*0538*/ 	.word	0x0001d8b0


	//   ....[153]....
        /*053c*/ 	.word	0x0001d900


	//   ....[154]....
        /*0540*/ 	.word	0x0001d950


	//   ....[155]....
        /*0544*/ 	.word	0x0001d9a0


	//   ....[156]....
        /*0548*/ 	.word	0x0001d9f0


	//   ....[157]....
        /*054c*/ 	.word	0x0001da40


	//   ....[158]....
        /*0550*/ 	.word	0x0001dab0


	//   ....[159]....
        /*0554*/ 	.word	0x0001daf0


	//   ....[160]....
        /*0558*/ 	.word	0x0001db50


	//   ....[161]....
        /*055c*/ 	.word	0x0001dbb0


	//   ....[162]....
        /*0560*/ 	.word	0x0001dc10


	//----- nvinfo : EIATTR_EXIT_INSTR_OFFSETS
	.align		4
.L_556:
        /*0564*/ 	.byte	0x04, 0x1c
        /*0566*/ 	.short	(.L_558 - .L_557)


	//   ....[0]....
.L_557:
        /*0568*/ 	.word	0x00000f30


	//   ....[1]....
        /*056c*/ 	.word	0x0001c670


	//----- nvinfo : EIATTR_MAX_THREADS
	.align		4
.L_558:
        /*0570*/ 	.byte	0x04, 0x05
        /*0572*/ 	.short	(.L_560 - .L_559)
.L_559:
        /*0574*/ 	.word	0x00000100
        /*0578*/ 	.word	0x00000001
        /*057c*/ 	.word	0x00000001


	//----- nvinfo : EIATTR_CRS_STACK_SIZE
	.align		4
.L_560:
        /*0580*/ 	.byte	0x04, 0x1e
        /*0582*/ 	.short	(.L_562 - .L_561)
.L_561:
        /*0584*/ 	.word	0x00000000
.L_562:


//--------------------- .nv.callgraph             --------------------------
	.section	.nv.callgraph,"",@"SHT_CUDA_CALLGRAPH"
	.align	4
	.sectionentsize	8
	.align		4
        /*0000*/ 	.word	0x00000000
	.align		4
        /*0004*/ 	.word	0xffffffff
	.align		4
        /*0008*/ 	.word	0x00000000
	.align		4
        /*000c*/ 	.word	0xfffffffe
	.align		4
        /*0010*/ 	.word	0x00000000
	.align		4
        /*0014*/ 	.word	0xfffffffd
	.align		4
        /*0018*/ 	.word	0x00000000
	.align		4
        /*001c*/ 	.word	0xfffffffc


//--------------------- .nv.rel.action            --------------------------
	.section	.nv.rel.action,"",@"SHT_CUDA_RELOCINFO"
	.align	8
	.sectionentsize	8
        /*0000*/ 	.byte	0x73, 0x00, 0x00, 0x00, 0x00, 0x00, 0x00, 0x00, 0x00, 0x00, 0x00, 0x11, 0x25, 0x00, 0x05, 0x36


//--------------------- .nv.constant4             --------------------------
	.section	.nv.constant4,"a",@progbits
	.align	8
	.align		8
.nv.constant4:
        /*0000*/ 	.dword	_ZN80_INTERNAL_2d1af1fc_44_flash_fwd_hdim192_fp16_split_softcap_sm80_cu_ceb34e2a_32794cuda3std3__45__cpo5beginE
	.align		8
        /*0008*/ 	.dword	_ZN80_INTERNAL_2d1af1fc_44_flash_fwd_hdim192_fp16_split_softcap_sm80_cu_ceb34e2a_32794cuda3std3__45__cpo3endE
	.align		8
        /*0010*/ 	.dword	_ZN80_INTERNAL_2d1af1fc_44_flash_fwd_hdim192_fp16_split_softcap_sm80_cu_ceb34e2a_32794cuda3std3__45__cpo6cbeginE
	.align		8
        /*0018*/ 	.dword	_ZN80_INTERNAL_2d1af1fc_44_flash_fwd_hdim192_fp16_split_softcap_sm80_cu_ceb34e2a_32794cuda3std3__45__cpo4cendE
	.align		8
        /*0020*/ 	.dword	_ZN80_INTERNAL_2d1af1fc_44_flash_fwd_hdim192_fp16_split_softcap_sm80_cu_ceb34e2a_32794cuda3std3__482_GLOBAL__N__2d1af1fc_44_flash_fwd_hdim192_fp16_split_softcap_sm80_cu_ceb34e2a_32796ignoreE
	.align		8
        /*0028*/ 	.dword	_ZN80_INTERNAL_2d1af1fc_44_flash_fwd_hdim192_fp16_split_softcap_sm80_cu_ceb34e2a_32794cuda3std3__419piecewise_constructE
	.align		8
        /*0030*/ 	.dword	_ZN80_INTERNAL_2d1af1fc_44_flash_fwd_hdim192_fp16_split_softcap_sm80_cu_ceb34e2a_32794cuda3std3__48in_placeE
	.align		8
        /*0038*/ 	.dword	_ZN80_INTERNAL_2d1af1fc_44_flash_fwd_hdim192_fp16_split_softcap_sm80_cu_ceb34e2a_32794cuda3std6ranges3__45__cpo4swapE
	.align		8
        /*0040*/ 	.dword	_ZN80_INTERNAL_2d1af1fc_44_flash_fwd_hdim192_fp16_split_softcap_sm80_cu_ceb34e2a_32794cuda3std6ranges3__45__cpo9iter_moveE
	.align		8
        /*0048*/ 	.dword	_ZN80_INTERNAL_2d1af1fc_44_flash_fwd_hdim192_fp16_split_softcap_sm80_cu_ceb34e2a_32794cute7productE
	.align		8
        /*0050*/ 	.dword	_ZN80_INTERNAL_2d1af1fc_44_flash_fwd_hdim192_fp16_split_softcap_sm80_cu_ceb34e2a_32794cute1_E


//--------------------- .nv.constant0._ZN7cutlass13device_kernelIN5flash19enable_sm80_to_sm89INS1_16FlashAttnFwdSm80INS1_25CollectiveMainloopFwdSm80ILi8ELi1ELb1EN4cute5tupleIJNS5_1CILi128EEENS7_ILi96EEENS7_ILi192EEEEEELi192ENS_6half_tEfNS_4arch4Sm80ELb0ELb0ELb1ELb0ELb0ELb0ELb1ELb1EEENS1_21CollectiveEpilogueFwdINS6_IJS8_SA_S9_EEENS6_IJNS7_ILi1EEESI_SI_EEESC_SE_Li256ELb0ELb1ELb1ELb0EEENS1_19SingleTileSchedulerILb0ELb1ELb1ELi128EEEEEEEEEvNT_6ParamsE --------------------------
	.section	.nv.constant0._ZN7cutlass13device_kernelIN5flash19enable_sm80_to_sm89INS1_16FlashAttnFwdSm80INS1_25CollectiveMainloopFwdSm80ILi8ELi1ELb1EN4cute5tupleIJNS5_1CILi128EEENS7_ILi96EEENS7_ILi192EEEEEELi192ENS_6half_tEfNS_4arch4Sm80ELb0ELb0ELb1ELb0ELb0ELb0ELb1ELb1EEENS1_21CollectiveEpilogueFwdINS6_IJS8_SA_S9_EEENS6_IJNS7_ILi1EEESI_SI_EEESC_SE_Li256ELb0ELb1ELb1ELb0EEENS1_19SingleTileSchedulerILb0ELb1ELb1ELi128EEEEEEEEEvNT_6ParamsE,"a",@progbits
	.sectionflags	@""
	.align	4
.nv.constant0._ZN7cutlass13device_kernelIN5flash19enable_sm80_to_sm89INS1_16FlashAttnFwdSm80INS1_25CollectiveMainloopFwdSm80ILi8ELi1ELb1EN4cute5tupleIJNS5_1CILi128EEENS7_ILi96EEENS7_ILi192EEEEEELi192ENS_6half_tEfNS_4arch4Sm80ELb0ELb0ELb1ELb0ELb0ELb0ELb1ELb1EEENS1_21CollectiveEpilogueFwdINS6_IJS8_SA_S9_EEENS6_IJNS7_ILi1EEESI_SI_EEESC_SE_Li256ELb0ELb1ELb1ELb0EEENS1_19SingleTileSchedulerILb0ELb1ELb1ELi128EEEEEEEEEvNT_6ParamsE:
	.zero		1400


//--------------------- .nv.constant0._ZN7cutlass13device_kernelIN5flash19enable_sm80_to_sm89INS1_16FlashAttnFwdSm80INS1_25CollectiveMainloopFwdSm80ILi8ELi1ELb0EN4cute5tupleIJNS5_1CILi128EEENS7_ILi64EEENS7_ILi192EEEEEELi192ENS_6half_tEfNS_4arch4Sm80ELb0ELb0ELb1ELb1ELb0ELb0ELb1ELb1EEENS1_21CollectiveEpilogueFwdINS6_IJS8_SA_S9_EEENS6_IJNS7_ILi1EEESI_SI_EEESC_SE_Li256ELb1ELb1ELb1ELb0EEENS1_36VarlenDynamicPersistentTileSchedulerILi128ELi64ELi256ELi256ELb1ELb1ELb0ELb0ELb1ELb1EEEEEEEEEvNT_6ParamsE --------------------------
	.section	.nv.constant0._ZN7cutlass13device_kernelIN5flash19enable_sm80_to_sm89INS1_16FlashAttnFwdSm80INS1_25CollectiveMainloopFwdSm80ILi8ELi1ELb0EN4cute5tupleIJNS5_1CILi128EEENS7_ILi64EEENS7_ILi192EEEEEELi192ENS_6half_tEfNS_4arch4Sm80ELb0ELb0ELb1ELb1ELb0ELb0ELb1ELb1EEENS1_21CollectiveEpilogueFwdINS6_IJS8_SA_S9_EEENS6_IJNS7_ILi1EEESI_SI_EEESC_SE_Li256ELb1ELb1ELb1ELb0EEENS1_36VarlenDynamicPersistentTileSchedulerILi128ELi64ELi256ELi256ELb1ELb1ELb0ELb0ELb1ELb1EEEEEEEEEvNT_6ParamsE,"a",@progbits
	.sectionflags	@""
	.align	4
.nv.constant0._ZN7cutlass13device_kernelIN5flash19enable_sm80_to_sm89INS1_16FlashAttnFwdSm80INS1_25CollectiveMainloopFwdSm80ILi8ELi1ELb0EN4cute5tupleIJNS5_1CILi128EEENS7_ILi64EEENS7_ILi192EEEEEELi192ENS_6half_tEfNS_4arch4Sm80ELb0ELb0ELb1ELb1ELb0ELb0ELb1ELb1EEENS1_21CollectiveEpilogueFwdINS6_IJS8_SA_S9_EEENS6_IJNS7_ILi1EEESI_SI_EEESC_SE_Li256ELb1ELb1ELb1ELb0EEENS1_36VarlenDynamicPersistentTileSchedulerILi128ELi64ELi256ELi256ELb1ELb1ELb0ELb0ELb1ELb1EEEEEEEEEvNT_6ParamsE:
	.zero		1432


//--------------------- .nv.constant0._ZN7cutlass13device_kernelIN5flash19enable_sm80_to_sm89INS1_16FlashAttnFwdSm80INS1_25CollectiveMainloopFwdSm80ILi8ELi1ELb0EN4cute5tupleIJNS5_1CILi128EEENS7_ILi64EEENS7_ILi192EEEEEELi192ENS_6half_tEfNS_4arch4Sm80ELb0ELb0ELb1ELb1ELb0ELb1ELb1ELb1EEENS1_21CollectiveEpilogueFwdINS6_IJS8_SA_S9_EEENS6_IJNS7_ILi1EEESI_SI_EEESC_SE_Li256ELb1ELb1ELb1ELb0EEENS1_36VarlenDynamicPersistentTileSchedulerILi128ELi64ELi256ELi256ELb1ELb1ELb0ELb0ELb1ELb1EEEEEEEEEvNT_6ParamsE --------------------------
	.section	.nv.constant0._ZN7cutlass13device_kernelIN5flash19enable_sm80_to_sm89INS1_16FlashAttnFwdSm80INS1_25CollectiveMainloopFwdSm80ILi8ELi1ELb0EN4cute5tupleIJNS5_1CILi128EEENS7_ILi64EEENS7_ILi192EEEEEELi192ENS_6half_tEfNS_4arch4Sm80ELb0ELb0ELb1ELb1ELb0ELb1ELb1ELb1EEENS1_21CollectiveEpilogueFwdINS6_IJS8_SA_S9_EEENS6_IJNS7_ILi1EEESI_SI_EEESC_SE_Li256ELb1ELb1ELb1ELb0EEENS1_36VarlenDynamicPersistentTileSchedulerILi128ELi64ELi256ELi256ELb1ELb1ELb0ELb0ELb1ELb1EEEEEEEEEvNT_6ParamsE,"a",@progbits
	.sectionflags	@""
	.align	4
.nv.constant0._ZN7cutlass13device_kernelIN5flash19enable_sm80_to_sm89INS1_16FlashAttnFwdSm80INS1_25CollectiveMainloopFwdSm80ILi8ELi1ELb0EN4cute5tupleIJNS5_1CILi128EEENS7_ILi64EEENS7_ILi192EEEEEELi192ENS_6half_tEfNS_4arch4Sm80ELb0ELb0ELb1ELb1ELb0ELb1ELb1ELb1EEENS1_21CollectiveEpilogueFwdINS6_IJS8_SA_S9_EEENS6_IJNS7_ILi1EEESI_SI_EEESC_SE_Li256ELb1ELb1ELb1ELb0EEENS1_36VarlenDynamicPersistentTileSchedulerILi128ELi64ELi256ELi256ELb1ELb1ELb0ELb0ELb1ELb1EEEEEEEEEvNT_6ParamsE:
	.zero		1432


//--------------------- .nv.constant0._ZN7cutlass13device_kernelIN5flash19enable_sm80_to_sm89INS1_16FlashAttnFwdSm80INS1_25CollectiveMainloopFwdSm80ILi8ELi1ELb0EN4cute5tupleIJNS5_1CILi128EEENS7_ILi64EEENS7_ILi192EEEEEELi192ENS_6half_tEfNS_4arch4Sm80ELb0ELb1ELb1ELb0ELb0ELb0ELb1ELb1EEENS1_21CollectiveEpilogueFwdINS6_IJS8_SA_S9_EEENS6_IJNS7_ILi1EEESI_SI_EEESC_SE_Li256ELb0ELb1ELb1ELb0EEENS1_19SingleTileSchedulerILb0ELb1ELb1ELi128EEEEEEEEEvNT_6ParamsE --------------------------
	.section	.nv.constant0._ZN7cutlass13device_kernelIN5flash19enable_sm80_to_sm89INS1_16FlashAttnFwdSm80INS1_25CollectiveMainloopFwdSm80ILi8ELi1ELb0EN4cute5tupleIJNS5_1CILi128EEENS7_ILi64EEENS7_ILi192EEEEEELi192ENS_6half_tEfNS_4arch4Sm80ELb0ELb1ELb1ELb0ELb0ELb0ELb1ELb1EEENS1_21CollectiveEpilogueFwdINS6_IJS8_SA_S9_EEENS6_IJNS7_ILi1EEESI_SI_EEESC_SE_Li256ELb0ELb1ELb1ELb0EEENS1_19SingleTileSchedulerILb0ELb1ELb1ELi128EEEEEEEEEvNT_6ParamsE,"a",@progbits
	.sectionflags	@""
	.align	4
.nv.constant0._ZN7cutlass13device_kernelIN5flash19enable_sm80_to_sm89INS1_16FlashAttnFwdSm80INS1_25CollectiveMainloopFwdSm80ILi8ELi1ELb0EN4cute5tupleIJNS5_1CILi128EEENS7_ILi64EEENS7_ILi192EEEEEELi192ENS_6half_tEfNS_4arch4Sm80ELb0ELb1ELb1ELb0ELb0ELb0ELb1ELb1EEENS1_21CollectiveEpilogueFwdINS6_IJS8_SA_S9_EEENS6_IJNS7_ILi1EEESI_SI_EEESC_SE_Li256ELb0ELb1ELb1ELb0EEENS1_19SingleTileSchedulerILb0ELb1ELb1ELi128EEEEEEEEEvNT_6ParamsE:
	.zero		1400


//--------------------- .nv.constant0._ZN7cutlass13device_kernelIN5flash19enable_sm80_to_sm89INS1_16FlashAttnFwdSm80INS1_25CollectiveMainloopFwdSm80ILi8ELi1ELb0EN4cute5tupleIJNS5_1CILi128EEENS7_ILi64EEENS7_ILi192EEEEEELi192ENS_6half_tEfNS_4arch4Sm80ELb0ELb1ELb1ELb1ELb0ELb0ELb1ELb1EEENS1_21CollectiveEpilogueFwdINS6_IJS8_SA_S9_EEENS6_IJNS7_ILi1EEESI_SI_EEESC_SE_Li256ELb1ELb1ELb1ELb0EEENS1_36VarlenDynamicPersistentTileSchedulerILi128ELi64ELi256ELi256ELb1ELb1ELb0ELb1ELb0ELb1EEEEEEEEEvNT_6ParamsE --------------------------
	.section	.nv.constant0._ZN7cutlass13device_kernelIN5flash19enable_sm80_to_sm89INS1_16FlashAttnFwdSm80INS1_25CollectiveMainloopFwdSm80ILi8ELi1ELb0EN4cute5tupleIJNS5_1CILi128EEENS7_ILi64EEENS7_ILi192EEEEEELi192ENS_6half_tEfNS_4arch4Sm80ELb0ELb1ELb1ELb1ELb0ELb0ELb1ELb1EEENS1_21CollectiveEpilogueFwdINS6_IJS8_SA_S9_EEENS6_IJNS7_ILi1EEESI_SI_EEESC_SE_Li256ELb1ELb1ELb1ELb0EEENS1_36VarlenDynamicPersistentTileSchedulerILi128ELi64ELi256ELi256ELb1ELb1ELb0ELb1ELb0ELb1EEEEEEEEEvNT_6ParamsE,"a",@progbits
	.sectionflags	@""
	.align	4
.nv.constant0._ZN7cutlass13device_kernelIN5flash19enable_sm80_to_sm89INS1_16FlashAttnFwdSm80INS1_25CollectiveMainloopFwdSm80ILi8ELi1ELb0EN4cute5tupleIJNS5_1CILi128EEENS7_ILi64EEENS7_ILi192EEEEEELi192ENS_6half_tEfNS_4arch4Sm80ELb0ELb1ELb1ELb1ELb0ELb0ELb1ELb1EEENS1_21CollectiveEpilogueFwdINS6_IJS8_SA_S9_EEENS6_IJNS7_ILi1EEESI_SI_EEESC_SE_Li256ELb1ELb1ELb1ELb0EEENS1_36VarlenDynamicPersistentTileSchedulerILi128ELi64ELi256ELi256ELb1ELb1ELb0ELb1ELb0ELb1EEEEEEEEEvNT_6ParamsE:
	.zero		1432


//--------------------- .nv.constant0._ZN7cutlass13device_kernelIN5flash19enable_sm80_to_sm89INS1_16FlashAttnFwdSm80INS1_25CollectiveMainloopFwdSm80ILi8ELi1ELb0EN4cute5tupleIJNS5_1CILi128EEENS7_ILi64EEENS7_ILi192EEEEEELi192ENS_6half_tEfNS_4arch4Sm80ELb0ELb1ELb1ELb1ELb0ELb1ELb1ELb1EEENS1_21CollectiveEpilogueFwdINS6_IJS8_SA_S9_EEENS6_IJNS7_ILi1EEESI_SI_EEESC_SE_Li256ELb1ELb1ELb1ELb0EEENS1_36VarlenDynamicPersistentTileSchedulerILi128ELi64ELi256ELi256ELb1ELb1ELb0ELb1ELb0ELb1EEEEEEEEEvNT_6ParamsE --------------------------
	.section	.nv.constant0._ZN7cutlass13device_kernelIN5flash19enable_sm80_to_sm89INS1_16FlashAttnFwdSm80INS1_25CollectiveMainloopFwdSm80ILi8ELi1ELb0EN4cute5tupleIJNS5_1CILi128EEENS7_ILi64EEENS7_ILi192EEEEEELi192ENS_6half_tEfNS_4arch4Sm80ELb0ELb1ELb1ELb1ELb0ELb1ELb1ELb1EEENS1_21CollectiveEpilogueFwdINS6_IJS8_SA_S9_EEENS6_IJNS7_ILi1EEESI_SI_EEESC_SE_Li256ELb1ELb1ELb1ELb0EEENS1_36VarlenDynamicPersistentTileSchedulerILi128ELi64ELi256ELi256ELb1ELb1ELb0ELb1ELb0ELb1EEEEEEEEEvNT_6ParamsE,"a",@progbits
	.sectionflags	@""
	.align	4
.nv.constant0._ZN7cutlass13device_kernelIN5flash19enable_sm80_to_sm89INS1_16FlashAttnFwdSm80INS1_25CollectiveMainloopFwdSm80ILi8ELi1ELb0EN4cute5tupleIJNS5_1CILi128EEENS7_ILi64EEENS7_ILi192EEEEEELi192ENS_6half_tEfNS_4arch4Sm80ELb0ELb1ELb1ELb1ELb0ELb1ELb1ELb1EEENS1_21CollectiveEpilogueFwdINS6_IJS8_SA_S9_EEENS6_IJNS7_ILi1EEESI_SI_EEESC_SE_Li256ELb1ELb1ELb1ELb0EEENS1_36VarlenDynamicPersistentTileSchedulerILi128ELi64ELi256ELi256ELb1ELb1ELb0ELb1ELb0ELb1EEEEEEEEEvNT_6ParamsE:
	.zero		1432


//--------------------- .nv.constant0._ZN7cutlass13device_kernelIN5flash19enable_sm80_to_sm89INS1_16FlashAttnFwdSm80INS1_25CollectiveMainloopFwdSm80ILi8ELi1ELb1EN4cute5tupleIJNS5_1CILi128EEENS7_ILi96EEENS7_ILi192EEEEEELi192ENS_6half_tEfNS_4arch4Sm80ELb1ELb0ELb1ELb0ELb0ELb0ELb1ELb1EEENS1_21CollectiveEpilogueFwdINS6_IJS8_SA_S9_EEENS6_IJNS7_ILi1EEESI_SI_EEESC_SE_Li256ELb0ELb1ELb1ELb0EEENS1_30DynamicPersistentTileSchedulerILi256ELi256ELb1ELb1ELb0EEEEEEEEEvNT_6ParamsE --------------------------
	.section	.nv.constant0._ZN7cutlass13device_kernelIN5flash19enable_sm80_to_sm89INS1_16FlashAttnFwdSm80INS1_25CollectiveMainloopFwdSm80ILi8ELi1ELb1EN4cute5tupleIJNS5_1CILi128EEENS7_ILi96EEENS7_ILi192EEEEEELi192ENS_6half_tEfNS_4arch4Sm80ELb1ELb0ELb1ELb0ELb0ELb0ELb1ELb1EEENS1_21CollectiveEpilogueFwdINS6_IJS8_SA_S9_EEENS6_IJNS7_ILi1EEESI_SI_EEESC_SE_Li256ELb0ELb1ELb1ELb0EEENS1_30DynamicPersistentTileSchedulerILi256ELi256ELb1ELb1ELb0EEEEEEEEEvNT_6ParamsE,"a",@progbits
	.sectionflags	@""
	.align	4
.nv.constant0._ZN7cutlass13device_kernelIN5flash19enable_sm80_to_sm89INS1_16FlashAttnFwdSm80INS1_25CollectiveMainloopFwdSm80ILi8ELi1ELb1EN4cute5tupleIJNS5_1CILi128EEENS7_ILi96EEENS7_ILi192EEEEEELi192ENS_6half_tEfNS_4arch4Sm80ELb1ELb0ELb1ELb0ELb0ELb0ELb1ELb1EEENS1_21CollectiveEpilogueFwdINS6_IJS8_SA_S9_EEENS6_IJNS7_ILi1EEESI_SI_EEESC_SE_Li256ELb0ELb1ELb1ELb0EEENS1_30DynamicPersistentTileSchedulerILi256ELi256ELb1ELb1ELb0EEEEEEEEEvNT_6ParamsE:
	.zero		1416


//--------------------- .nv.constant0._ZN7cutlass13device_kernelIN5flash19enable_sm80_to_sm89INS1_16FlashAttnFwdSm80INS1_25CollectiveMainloopFwdSm80ILi8ELi1ELb0EN4cute5tupleIJNS5_1CILi128EEENS7_ILi64EEENS7_ILi192EEEEEELi192ENS_6half_tEfNS_4arch4Sm80ELb1ELb0ELb1ELb1ELb0ELb0ELb1ELb1EEENS1_21CollectiveEpilogueFwdINS6_IJS8_SA_S9_EEENS6_IJNS7_ILi1EEESI_SI_EEESC_SE_Li256ELb1ELb1ELb1ELb0EEENS1_36VarlenDynamicPersistentTileSchedulerILi128ELi64ELi256ELi256ELb1ELb1ELb0ELb1ELb1ELb1EEEEEEEEEvNT_6ParamsE --------------------------
	.section	.nv.constant0._ZN7cutlass13device_kernelIN5flash19enable_sm80_to_sm89INS1_16FlashAttnFwdSm80INS1_25CollectiveMainloopFwdSm80ILi8ELi1ELb0EN4cute5tupleIJNS5_1CILi128EEENS7_ILi64EEENS7_ILi192EEEEEELi192ENS_6half_tEfNS_4arch4Sm80ELb1ELb0ELb1ELb1ELb0ELb0ELb1ELb1EEENS1_21CollectiveEpilogueFwdINS6_IJS8_SA_S9_EEENS6_IJNS7_ILi1EEESI_SI_EEESC_SE_Li256ELb1ELb1ELb1ELb0EEENS1_36VarlenDynamicPersistentTileSchedulerILi128ELi64ELi256ELi256ELb1ELb1ELb0ELb1ELb1ELb1EEEEEEEEEvNT_6ParamsE,"a",@progbits
	.sectionflags	@""
	.align	4
.nv.constant0._ZN7cutlass13device_kernelIN5flash19enable_sm80_to_sm89INS1_16FlashAttnFwdSm80INS1_25CollectiveMainloopFwdSm80ILi8ELi1ELb0EN4cute5tupleIJNS5_1CILi128EEENS7_ILi64EEENS7_ILi192EEEEEELi192ENS_6half_tEfNS_4arch4Sm80ELb1ELb0ELb1ELb1ELb0ELb0ELb1ELb1EEENS1_21CollectiveEpilogueFwdINS6_IJS8_SA_S9_EEENS6_IJNS7_ILi1EEESI_SI_EEESC_SE_Li256ELb1ELb1ELb1ELb0EEENS1_36VarlenDynamicPersistentTileSchedulerILi128ELi64ELi256ELi256ELb1ELb1ELb0ELb1ELb1ELb1EEEEEEEEEvNT_6ParamsE:
	.zero		1432


//--------------------- .nv.constant0._ZN7cutlass13device_kernelIN5flash19enable_sm80_to_sm89INS1_16FlashAttnFwdSm80INS1_25CollectiveMainloopFwdSm80ILi8ELi1ELb0EN4cute5tupleIJNS5_1CILi128EEENS7_ILi64EEENS7_ILi192EEEEEELi192ENS_6half_tEfNS_4arch4Sm80ELb1ELb0ELb1ELb1ELb0ELb1ELb1ELb1EEENS1_21CollectiveEpilogueFwdINS6_IJS8_SA_S9_EEENS6_IJNS7_ILi1EEESI_SI_EEESC_SE_Li256ELb1ELb1ELb1ELb0EEENS1_36VarlenDynamicPersistentTileSchedulerILi128ELi64ELi256ELi256ELb1ELb1ELb0ELb1ELb1ELb1EEEEEEEEEvNT_6ParamsE --------------------------
	.section	.nv.constant0._ZN7cutlass13device_kernelIN5flash19enable_sm80_to_sm89INS1_16FlashAttnFwdSm80INS1_25CollectiveMainloopFwdSm80ILi8ELi1ELb0EN4cute5tupleIJNS5_1CILi128EEENS7_ILi64EEENS7_ILi192EEEEEELi192ENS_6half_tEfNS_4arch4Sm80ELb1ELb0ELb1ELb1ELb0ELb1ELb1ELb1EEENS1_21CollectiveEpilogueFwdINS6_IJS8_SA_S9_EEENS6_IJNS7_ILi1EEESI_SI_EEESC_SE_Li256ELb1ELb1ELb1ELb0EEENS1_36VarlenDynamicPersistentTileSchedulerILi128ELi64ELi256ELi256ELb1ELb1ELb0ELb1ELb1ELb1EEEEEEEEEvNT_6ParamsE,"a",@progbits
	.sectionflags	@""
	.align	4
.nv.constant0._ZN7cutlass13device_kernelIN5flash19enable_sm80_to_sm89INS1_16FlashAttnFwdSm80INS1_25CollectiveMainloopFwdSm80ILi8ELi1ELb0EN4cute5tupleIJNS5_1CILi128EEENS7_ILi64EEENS7_ILi192EEEEEELi192ENS_6half_tEfNS_4arch4Sm80ELb1ELb0ELb1ELb1ELb0ELb1ELb1ELb1EEENS1_21CollectiveEpilogueFwdINS6_IJS8_SA_S9_EEENS6_IJNS7_ILi1EEESI_SI_EEESC_SE_Li256ELb1ELb1ELb1ELb0EEENS1_36VarlenDynamicPersistentTileSchedulerILi128ELi64ELi256ELi256ELb1ELb1ELb0ELb1ELb1ELb1EEEEEEEEEvNT_6ParamsE:
	.zero		1432


//--------------------- .nv.constant0._ZN7cutlass13device_kernelIN5flash19enable_sm80_to_sm89INS1_16FlashAttnFwdSm80INS1_25CollectiveMainloopFwdSm80ILi8ELi2ELb1EN4cute5tupleIJNS5_1CILi128EEENS7_ILi96EEENS7_ILi192EEEEEELi192ENS_6half_tEfNS_4arch4Sm80ELb0ELb0ELb1ELb0ELb0ELb0ELb1ELb1EEENS1_21CollectiveEpilogueFwdINS6_IJS8_SA_S9_EEENS6_IJNS7_ILi1EEESI_SI_EEESC_SE_Li256ELb0ELb1ELb1ELb0EEENS1_19SingleTileSchedulerILb0ELb1ELb1ELi128EEEEEEEEEvNT_6ParamsE --------------------------
	.section	.nv.constant0._ZN7cutlass13device_kernelIN5flash19enable_sm80_to_sm89INS1_16FlashAttnFwdSm80INS1_25CollectiveMainloopFwdSm80ILi8ELi2ELb1EN4cute5tupleIJNS5_1CILi128EEENS7_ILi96EEENS7_ILi192EEEEEELi192ENS_6half_tEfNS_4arch4Sm80ELb0ELb0ELb1ELb0ELb0ELb0ELb1ELb1EEENS1_21CollectiveEpilogueFwdINS6_IJS8_SA_S9_EEENS6_IJNS7_ILi1EEESI_SI_EEESC_SE_Li256ELb0ELb1ELb1ELb0EEENS1_19SingleTileSchedulerILb0ELb1ELb1ELi128EEEEEEEEEvNT_6ParamsE,"a",@progbits
	.sectionflags	@""
	.align	4
.nv.constant0._ZN7cutlass13device_kernelIN5flash19enable_sm80_to_sm89INS1_16FlashAttnFwdSm80INS1_25CollectiveMainloopFwdSm80ILi8ELi2ELb1EN4cute5tupleIJNS5_1CILi128EEENS7_ILi96EEENS7_ILi192EEEEEELi192ENS_6half_tEfNS_4arch4Sm80ELb0ELb0ELb1ELb0ELb0ELb0ELb1ELb1EEENS1_21CollectiveEpilogueFwdINS6_IJS8_SA_S9_EEENS6_IJNS7_ILi1EEESI_SI_EEESC_SE_Li256ELb0ELb1ELb1ELb0EEENS1_19SingleTileSchedulerILb0ELb1ELb1ELi128EEEEEEEEEvNT_6ParamsE:
	.zero		1400


//--------------------- .nv.constant0._ZN7cutlass13device_kernelIN5flash19enable_sm80_to_sm89INS1_16FlashAttnFwdSm80INS1_25CollectiveMainloopFwdSm80ILi8ELi2ELb0EN4cute5tupleIJNS5_1CILi128EEENS7_ILi64EEENS7_ILi192EEEEEELi192ENS_6half_tEfNS_4arch4Sm80ELb0ELb0ELb1ELb1ELb0ELb0ELb1ELb1EEENS1_21CollectiveEpilogueFwdINS6_IJS8_SA_S9_EEENS6_IJNS7_ILi1EEESI_SI_EEESC_SE_Li256ELb1ELb1ELb1ELb0EEENS1_36VarlenDynamicPersistentTileSchedulerILi128ELi64ELi256ELi256ELb1ELb1ELb0ELb0ELb1ELb1EEEEEEEEEvNT_6ParamsE --------------------------
	.section	.nv.constant0._ZN7cutlass13device_kernelIN5flash19enable_sm80_to_sm89INS1_16FlashAttnFwdSm80INS1_25CollectiveMainloopFwdSm80ILi8ELi2ELb0EN4cute5tupleIJNS5_1CILi128EEENS7_ILi64EEENS7_ILi192EEEEEELi192ENS_6half_tEfNS_4arch4Sm80ELb0ELb0ELb1ELb1ELb0ELb0ELb1ELb1EEENS1_21CollectiveEpilogueFwdINS6_IJS8_SA_S9_EEENS6_IJNS7_ILi1EEESI_SI_EEESC_SE_Li256ELb1ELb1ELb1ELb0EEENS1_36VarlenDynamicPersistentTileSchedulerILi128ELi64ELi256ELi256ELb1ELb1ELb0ELb0ELb1ELb1EEEEEEEEEvNT_6ParamsE,"a",@progbits
	.sectionflags	@""
	.align	4
.nv.constant0._ZN7cutlass13device_kernelIN5flash19enable_sm80_to_sm89INS1_16FlashAttnFwdSm80INS1_25CollectiveMainloopFwdSm80ILi8ELi2ELb0EN4cute5tupleIJNS5_1CILi128EEENS7_ILi64EEENS7_ILi192EEEEEELi192ENS_6half_tEfNS_4arch4Sm80ELb0ELb0ELb1ELb1ELb0ELb0ELb1ELb1EEENS1_21CollectiveEpilogueFwdINS6_IJS8_SA_S9_EEENS6_IJNS7_ILi1EEESI_SI_EEESC_SE_Li256ELb1ELb1ELb1ELb0EEENS1_36VarlenDynamicPersistentTileSchedulerILi128ELi64ELi256ELi256ELb1ELb1ELb0ELb0ELb1ELb1EEEEEEEEEvNT_6ParamsE:
	.zero		1432


//--------------------- .nv.constant0._ZN7cutlass13device_kernelIN5flash19enable_sm80_to_sm89INS1_16FlashAttnFwdSm80INS1_25CollectiveMainloopFwdSm80ILi8ELi2ELb0EN4cute5tupleIJNS5_1CILi128EEENS7_ILi64EEENS7_ILi192EEEEEELi192ENS_6half_tEfNS_4arch4Sm80ELb0ELb0ELb1ELb1ELb0ELb1ELb1ELb1EEENS1_21CollectiveEpilogueFwdINS6_IJS8_SA_S9_EEENS6_IJNS7_ILi1EEESI_SI_EEESC_SE_Li256ELb1ELb1ELb1ELb0EEENS1_36VarlenDynamicPersistentTileSchedulerILi128ELi64ELi256ELi256ELb1ELb1ELb0ELb0ELb1ELb1EEEEEEEEEvNT_6ParamsE --------------------------
	.section	.nv.constant0._ZN7cutlass13device_kernelIN5flash19enable_sm80_to_sm89INS1_16FlashAttnFwdSm80INS1_25CollectiveMainloopFwdSm80ILi8ELi2ELb0EN4cute5tupleIJNS5_1CILi128EEENS7_ILi64EEENS7_ILi192EEEEEELi192ENS_6half_tEfNS_4arch4Sm80ELb0ELb0ELb1ELb1ELb0ELb1ELb1ELb1EEENS1_21CollectiveEpilogueFwdINS6_IJS8_SA_S9_EEENS6_IJNS7_ILi1EEESI_SI_EEESC_SE_Li256ELb1ELb1ELb1ELb0EEENS1_36VarlenDynamicPersistentTileSchedulerILi128ELi64ELi256ELi256ELb1ELb1ELb0ELb0ELb1ELb1EEEEEEEEEvNT_6ParamsE,"a",@progbits
	.sectionflags	@""
	.align	4
.nv.constant0._ZN7cutlass13device_kernelIN5flash19enable_sm80_to_sm89INS1_16FlashAttnFwdSm80INS1_25CollectiveMainloopFwdSm80ILi8ELi2ELb0EN4cute5tupleIJNS5_1CILi128EEENS7_ILi64EEENS7_ILi192EEEEEELi192ENS_6half_tEfNS_4arch4Sm80ELb0ELb0ELb1ELb1ELb0ELb1ELb1ELb1EEENS1_21CollectiveEpilogueFwdINS6_IJS8_SA_S9_EEENS6_IJNS7_ILi1EEESI_SI_EEESC_SE_Li256ELb1ELb1ELb1ELb0EEENS1_36VarlenDynamicPersistentTileSchedulerILi128ELi64ELi256ELi256ELb1ELb1ELb0ELb0ELb1ELb1EEEEEEEEEvNT_6ParamsE:
	.zero		1432


//--------------------- .nv.constant0._ZN7cutlass13device_kernelIN5flash19enable_sm80_to_sm89INS1_16FlashAttnFwdSm80INS1_25CollectiveMainloopFwdSm80ILi8ELi2ELb0EN4cute5tupleIJNS5_1CILi128EEENS7_ILi64EEENS7_ILi192EEEEEELi192ENS_6half_tEfNS_4arch4Sm80ELb0ELb1ELb1ELb0ELb0ELb0ELb1ELb1EEENS1_21CollectiveEpilogueFwdINS6_IJS8_SA_S9_EEENS6_IJNS7_ILi1EEESI_SI_EEESC_SE_Li256ELb0ELb1ELb1ELb0EEENS1_19SingleTileSchedulerILb0ELb1ELb1ELi128EEEEEEEEEvNT_6ParamsE --------------------------
	.section	.nv.constant0._ZN7cutlass13device_kernelIN5flash19enable_sm80_to_sm89INS1_16FlashAttnFwdSm80INS1_25CollectiveMainloopFwdSm80ILi8ELi2ELb0EN4cute5tupleIJNS5_1CILi128EEENS7_ILi64EEENS7_ILi192EEEEEELi192ENS_6half_tEfNS_4arch4Sm80ELb0ELb1ELb1ELb0ELb0ELb0ELb1ELb1EEENS1_21CollectiveEpilogueFwdINS6_IJS8_SA_S9_EEENS6_IJNS7_ILi1EEESI_SI_EEESC_SE_Li256ELb0ELb1ELb1ELb0EEENS1_19SingleTileSchedulerILb0ELb1ELb1ELi128EEEEEEEEEvNT_6ParamsE,"a",@progbits
	.sectionflags	@""
	.align	4
.nv.constant0._ZN7cutlass13device_kernelIN5flash19enable_sm80_to_sm89INS1_16FlashAttnFwdSm80INS1_25CollectiveMainloopFwdSm80ILi8ELi2ELb0EN4cute5tupleIJNS5_1CILi128EEENS7_ILi64EEENS7_ILi192EEEEEELi192ENS_6half_tEfNS_4arch4Sm80ELb0ELb1ELb1ELb0ELb0ELb0ELb1ELb1EEENS1_21CollectiveEpilogueFwdINS6_IJS8_SA_S9_EEENS6_IJNS7_ILi1EEESI_SI_EEESC_SE_Li256ELb0ELb1ELb1ELb0EEENS1_19SingleTileSchedulerILb0ELb1ELb1ELi128EEEEEEEEEvNT_6ParamsE:
	.zero		1400


//--------------------- .nv.constant0._ZN7cutlass13device_kernelIN5flash19enable_sm80_to_sm89INS1_16FlashAttnFwdSm80INS1_25CollectiveMainloopFwdSm80ILi8ELi2ELb0EN4cute5tupleIJNS5_1CILi128EEENS7_ILi64EEENS7_ILi192EEEEEELi192ENS_6half_tEfNS_4arch4Sm80ELb0ELb1ELb1ELb1ELb0ELb0ELb1ELb1EEENS1_21CollectiveEpilogueFwdINS6_IJS8_SA_S9_EEENS6_IJNS7_ILi1EEESI_SI_EEESC_SE_Li256ELb1ELb1ELb1ELb0EEENS1_36VarlenDynamicPersistentTileSchedulerILi128ELi64ELi256ELi256ELb1ELb1ELb0ELb1ELb0ELb1EEEEEEEEEvNT_6ParamsE --------------------------
	.section	.nv.constant0._ZN7cutlass13device_kernelIN5flash19enable_sm80_to_sm89INS1_16FlashAttnFwdSm80INS1_25CollectiveMainloopFwdSm80ILi8ELi2ELb0EN4cute5tupleIJNS5_1CILi128EEENS7_ILi64EEENS7_ILi192EEEEEELi192ENS_6half_tEfNS_4arch4Sm80ELb0ELb1ELb1ELb1ELb0ELb0ELb1ELb1EEENS1_21CollectiveEpilogueFwdINS6_IJS8_SA_S9_EEENS6_IJNS7_ILi1EEESI_SI_EEESC_SE_Li256ELb1ELb1ELb1ELb0EEENS1_36VarlenDynamicPersistentTileSchedulerILi128ELi64ELi256ELi256ELb1ELb1ELb0ELb1ELb0ELb1EEEEEEEEEvNT_6ParamsE,"a",@progbits
	.sectionflags	@""
	.align	4
.nv.constant0._ZN7cutlass13device_kernelIN5flash19enable_sm80_to_sm89INS1_16FlashAttnFwdSm80INS1_25CollectiveMainloopFwdSm80ILi8ELi2ELb0EN4cute5tupleIJNS5_1CILi128EEENS7_ILi64EEENS7_ILi192EEEEEELi192ENS_6half_tEfNS_4arch4Sm80ELb0ELb1ELb1ELb1ELb0ELb0ELb1ELb1EEENS1_21CollectiveEpilogueFwdINS6_IJS8_SA_S9_EEENS6_IJNS7_ILi1EEESI_SI_EEESC_SE_Li256ELb1ELb1ELb1ELb0EEENS1_36VarlenDynamicPersistentTileSchedulerILi128ELi64ELi256ELi256ELb1ELb1ELb0ELb1ELb0ELb1EEEEEEEEEvNT_6ParamsE:
	.zero		1432


//--------------------- .nv.constant0._ZN7cutlass13device_kernelIN5flash19enable_sm80_to_sm89INS1_16FlashAttnFwdSm80INS1_25CollectiveMainloopFwdSm80ILi8ELi2ELb0EN4cute5tupleIJNS5_1CILi128EEENS7_ILi64EEENS7_ILi192EEEEEELi192ENS_6half_tEfNS_4arch4Sm80ELb0ELb1ELb1ELb1ELb0ELb1ELb1ELb1EEENS1_21CollectiveEpilogueFwdINS6_IJS8_SA_S9_EEENS6_IJNS7_ILi1EEESI_SI_EEESC_SE_Li256ELb1ELb1ELb1ELb0EEENS1_36VarlenDynamicPersistentTileSchedulerILi128ELi64ELi256ELi256ELb1ELb1ELb0ELb1ELb0ELb1EEEEEEEEEvNT_6ParamsE --------------------------
	.section	.nv.constant0._ZN7cutlass13device_kernelIN5flash19enable_sm80_to_sm89INS1_16FlashAttnFwdSm80INS1_25CollectiveMainloopFwdSm80ILi8ELi2ELb0EN4cute5tupleIJNS5_1CILi128EEENS7_ILi64EEENS7_ILi192EEEEEELi192ENS_6half_tEfNS_4arch4Sm80ELb0ELb1ELb1ELb1ELb0ELb1ELb1ELb1EEENS1_21CollectiveEpilogueFwdINS6_IJS8_SA_S9_EEENS6_IJNS7_ILi1EEESI_SI_EEESC_SE_Li256ELb1ELb1ELb1ELb0EEENS1_36VarlenDynamicPersistentTileSchedulerILi128ELi64ELi256ELi256ELb1ELb1ELb0ELb1ELb0ELb1EEEEEEEEEvNT_6ParamsE,"a",@progbits
	.sectionflags	@""
	.align	4
.nv.constant0._ZN7cutlass13device_kernelIN5flash19enable_sm80_to_sm89INS1_16FlashAttnFwdSm80INS1_25CollectiveMainloopFwdSm80ILi8ELi2ELb0EN4cute5tupleIJNS5_1CILi128EEENS7_ILi64EEENS7_ILi192EEEEEELi192ENS_6half_tEfNS_4arch4Sm80ELb0ELb1ELb1ELb1ELb0ELb1ELb1ELb1EEENS1_21CollectiveEpilogueFwdINS6_IJS8_SA_S9_EEENS6_IJNS7_ILi1EEESI_SI_EEESC_SE_Li256ELb1ELb1ELb1ELb0EEENS1_36VarlenDynamicPersistentTileSchedulerILi128ELi64ELi256ELi256ELb1ELb1ELb0ELb1ELb0ELb1EEEEEEEEEvNT_6ParamsE:
	.zero		1432


//--------------------- .nv.constant0._ZN7cutlass13device_kernelIN5flash19enable_sm80_to_sm89INS1_16FlashAttnFwdSm80INS1_25CollectiveMainloopFwdSm80ILi8ELi2ELb1EN4cute5tupleIJNS5_1CILi128EEENS7_ILi96EEENS7_ILi192EEEEEELi192ENS_6half_tEfNS_4arch4Sm80ELb1ELb0ELb1ELb0ELb0ELb0ELb1ELb1EEENS1_21CollectiveEpilogueFwdINS6_IJS8_SA_S9_EEENS6_IJNS7_ILi1EEESI_SI_EEESC_SE_Li256ELb0ELb1ELb1ELb0EEENS1_30DynamicPersistentTileSchedulerILi256ELi256ELb1ELb1ELb0EEEEEEEEEvNT_6ParamsE --------------------------
	.section	.nv.constant0._ZN7cutlass13device_kernelIN5flash19enable_sm80_to_sm89INS1_16FlashAttnFwdSm80INS1_25CollectiveMainloopFwdSm80ILi8ELi2ELb1EN4cute5tupleIJNS5_1CILi128EEENS7_ILi96EEENS7_ILi192EEEEEELi192ENS_6half_tEfNS_4arch4Sm80ELb1ELb0ELb1ELb0ELb0ELb0ELb1ELb1EEENS1_21CollectiveEpilogueFwdINS6_IJS8_SA_S9_EEENS6_IJNS7_ILi1EEESI_SI_EEESC_SE_Li256ELb0ELb1ELb1ELb0EEENS1_30DynamicPersistentTileSchedulerILi256ELi256ELb1ELb1ELb0EEEEEEEEEvNT_6ParamsE,"a",@progbits
	.sectionflags	@""
	.align	4
.nv.constant0._ZN7cutlass13device_kernelIN5flash19enable_sm80_to_sm89INS1_16FlashAttnFwdSm80INS1_25CollectiveMainloopFwdSm80ILi8ELi2ELb1EN4cute5tupleIJNS5_1CILi128EEENS7_ILi96EEENS7_ILi192EEEEEELi192ENS_6half_tEfNS_4arch4Sm80ELb1ELb0ELb1ELb0ELb0ELb0ELb1ELb1EEENS1_21CollectiveEpilogueFwdINS6_IJS8_SA_S9_EEENS6_IJNS7_ILi1EEESI_SI_EEESC_SE_Li256ELb0ELb1ELb1ELb0EEENS1_30DynamicPersistentTileSchedulerILi256ELi256ELb1ELb1ELb0EEEEEEEEEvNT_6ParamsE:
	.zero		1416


//--------------------- .nv.constant0._ZN7cutlass13device_kernelIN5flash19enable_sm80_to_sm89INS1_16FlashAttnFwdSm80INS1_25CollectiveMainloopFwdSm80ILi8ELi2ELb0EN4cute5tupleIJNS5_1CILi128EEENS7_ILi64EEENS7_ILi192EEEEEELi192ENS_6half_tEfNS_4arch4Sm80ELb1ELb0ELb1ELb1ELb0ELb0ELb1ELb1EEENS1_21CollectiveEpilogueFwdINS6_IJS8_SA_S9_EEENS6_IJNS7_ILi1EEESI_SI_EEESC_SE_Li256ELb1ELb1ELb1ELb0EEENS1_36VarlenDynamicPersistentTileSchedulerILi128ELi64ELi256ELi256ELb1ELb1ELb0ELb1ELb1ELb1EEEEEEEEEvNT_6ParamsE --------------------------
	.section	.nv.constant0._ZN7cutlass13device_kernelIN5flash19enable_sm80_to_sm89INS1_16FlashAttnFwdSm80INS1_25CollectiveMainloopFwdSm80ILi8ELi2ELb0EN4cute5tupleIJNS5_1CILi128EEENS7_ILi64EEENS7_ILi192EEEEEELi192ENS_6half_tEfNS_4arch4Sm80ELb1ELb0ELb1ELb1ELb0ELb0ELb1ELb1EEENS1_21CollectiveEpilogueFwdINS6_IJS8_SA_S9_EEENS6_IJNS7_ILi1EEESI_SI_EEESC_SE_Li256ELb1ELb1ELb1ELb0EEENS1_36VarlenDynamicPersistentTileSchedulerILi128ELi64ELi256ELi256ELb1ELb1ELb0ELb1ELb1ELb1EEEEEEEEEvNT_6ParamsE,"a",@progbits
	.sectionflags	@""
	.align	4
.nv.constant0._ZN7cutlass13device_kernelIN5flash19enable_sm80_to_sm89INS1_16FlashAttnFwdSm80INS1_25CollectiveMainloopFwdSm80ILi8ELi2ELb0EN4cute5tupleIJNS5_1CILi128EEENS7_ILi64EEENS7_ILi192EEEEEELi192ENS_6half_tEfNS_4arch4Sm80ELb1ELb0ELb1ELb1ELb0ELb0ELb1ELb1EEENS1_21CollectiveEpilogueFwdINS6_IJS8_SA_S9_EEENS6_IJNS7_ILi1EEESI_SI_EEESC_SE_Li256ELb1ELb1ELb1ELb0EEENS1_36VarlenDynamicPersistentTileSchedulerILi128ELi64ELi256ELi256ELb1ELb1ELb0ELb1ELb1ELb1EEEEEEEEEvNT_6ParamsE:
	.zero		1432


//--------------------- .nv.constant0._ZN7cutlass13device_kernelIN5flash19enable_sm80_to_sm89INS1_16FlashAttnFwdSm80INS1_25CollectiveMainloopFwdSm80ILi8ELi2ELb0EN4cute5tupleIJNS5_1CILi128EEENS7_ILi64EEENS7_ILi192EEEEEELi192ENS_6half_tEfNS_4arch4Sm80ELb1ELb0ELb1ELb1ELb0ELb1ELb1ELb1EEENS1_21CollectiveEpilogueFwdINS6_IJS8_SA_S9_EEENS6_IJNS7_ILi1EEESI_SI_EEESC_SE_Li256ELb1ELb1ELb1ELb0EEENS1_36VarlenDynamicPersistentTileSchedulerILi128ELi64ELi256ELi256ELb1ELb1ELb0ELb1ELb1ELb1EEEEEEEEEvNT_6ParamsE --------------------------
	.section	.nv.constant0._ZN7cutlass13device_kernelIN5flash19enable_sm80_to_sm89INS1_16FlashAttnFwdSm80INS1_25CollectiveMainloopFwdSm80ILi8ELi2ELb0EN4cute5tupleIJNS5_1CILi128EEENS7_ILi64EEENS7_ILi192EEEEEELi192ENS_6half_tEfNS_4arch4Sm80ELb1ELb0ELb1ELb1ELb0ELb1ELb1ELb1EEENS1_21CollectiveEpilogueFwdINS6_IJS8_SA_S9_EEENS6_IJNS7_ILi1EEESI_SI_EEESC_SE_Li256ELb1ELb1ELb1ELb0EEENS1_36VarlenDynamicPersistentTileSchedulerILi128ELi64ELi256ELi256ELb1ELb1ELb0ELb1ELb1ELb1EEEEEEEEEvNT_6ParamsE,"a",@progbits
	.sectionflags	@""
	.align	4
.nv.constant0._ZN7cutlass13device_kernelIN5flash19enable_sm80_to_sm89INS1_16FlashAttnFwdSm80INS1_25CollectiveMainloopFwdSm80ILi8ELi2ELb0EN4cute5tupleIJNS5_1CILi128EEENS7_ILi64EEENS7_ILi192EEEEEELi192ENS_6half_tEfNS_4arch4Sm80ELb1ELb0ELb1ELb1ELb0ELb1ELb1ELb1EEENS1_21CollectiveEpilogueFwdINS6_IJS8_SA_S9_EEENS6_IJNS7_ILi1EEESI_SI_EEESC_SE_Li256ELb1ELb1ELb1ELb0EEENS1_36VarlenDynamicPersistentTileSchedulerILi128ELi64ELi256ELi256ELb1ELb1ELb0ELb1ELb1ELb1EEEEEEEEEvNT_6ParamsE:
	.zero		1432


//--------------------- .text._ZN7cutlass13device_kernelIN5flash19enable_sm80_to_sm89INS1_16FlashAttnFwdSm80INS1_25CollectiveMainloopFwdSm80ILi8ELi1ELb1EN4cute5tupleIJNS5_1CILi128EEENS7_ILi96EEENS7_ILi192EEEEEELi192ENS_6half_tEfNS_4arch4Sm80ELb0ELb0ELb1ELb0ELb0ELb0ELb1ELb1EEENS1_21CollectiveEpilogueFwdINS6_IJS8_SA_S9_EEENS6_IJNS7_ILi1EEESI_SI_EEESC_SE_Li256ELb0ELb1ELb1ELb0EEENS1_19SingleTileSchedulerILb0ELb1ELb1ELi128EEEEEEEEEvNT_6ParamsE --------------------------
	.section	.text._ZN7cutlass13device_kernelIN5flash19enable_sm80_to_sm89INS1_16FlashAttnFwdSm80INS1_25CollectiveMainloopFwdSm80ILi8ELi1ELb1EN4cute5tupleIJNS5_1CILi128EEENS7_ILi96EEENS7_ILi192EEEEEELi192ENS_6half_tEfNS_4arch4Sm80ELb0ELb0ELb1ELb0ELb0ELb0ELb1ELb1EEENS1_21CollectiveEpilogueFwdINS6_IJS8_SA_S9_EEENS6_IJNS7_ILi1EEESI_SI_EEESC_SE_Li256ELb0ELb1ELb1ELb0EEENS1_19SingleTileSchedulerILb0ELb1ELb1ELi128EEEEEEEEEvNT_6ParamsE,"ax",@progbits
	.sectioninfo	@"SHI_REGISTERS=255"
	.align	128
.text._ZN7cutlass13device_kernelIN5flash19enable_sm80_to_sm89INS1_16FlashAttnFwdSm80INS1_25CollectiveMainloopFwdSm80ILi8ELi1ELb1EN4cute5tupleIJNS5_1CILi128EEENS7_ILi96EEENS7_ILi192EEEEEELi192ENS_6half_tEfNS_4arch4Sm80ELb0ELb0ELb1ELb0ELb0ELb0ELb1ELb1EEENS1_21CollectiveEpilogueFwdINS6_IJS8_SA_S9_EEENS6_IJNS7_ILi1EEESI_SI_EEESC_SE_Li256ELb0ELb1ELb1ELb0EEENS1_19SingleTileSchedulerILb0ELb1ELb1ELi128EEEEEEEEEvNT_6ParamsE:
        .type           _ZN7cutlass13device_kernelIN5flash19enable_sm80_to_sm89INS1_16FlashAttnFwdSm80INS1_25CollectiveMainloopFwdSm80ILi8ELi1ELb1EN4cute5tupleIJNS5_1CILi128EEENS7_ILi96EEENS7_ILi192EEEEEELi192ENS_6half_tEfNS_4arch4Sm80ELb0ELb0ELb1ELb0ELb0ELb0ELb1ELb1EEENS1_21CollectiveEpilogueFwdINS6_IJS8_SA_S9_EEENS6_IJNS7_ILi1EEESI_SI_EEESC_SE_Li256ELb0ELb1ELb1ELb0EEENS1_19SingleTileSchedulerILb0ELb1ELb1ELi128EEEEEEEEEvNT_6ParamsE,@function
        .size           _ZN7cutlass13device_kernelIN5flash19enable_sm80_to_sm89INS1_16FlashAttnFwdSm80INS1_25CollectiveMainloopFwdSm80ILi8ELi1ELb1EN4cute5tupleIJNS5_1CILi128EEENS7_ILi96EEENS7_ILi192EEEEEELi192ENS_6half_tEfNS_4arch4Sm80ELb0ELb0ELb1ELb0ELb0ELb0ELb1ELb1EEENS1_21CollectiveEpilogueFwdINS6_IJS8_SA_S9_EEENS6_IJNS7_ILi1EEESI_SI_EEESC_SE_Li256ELb0ELb1ELb1ELb0EEENS1_19SingleTileSchedulerILb0ELb1ELb1ELi128EEEEEEEEEvNT_6ParamsE,(.L_x_2452 - _ZN7cutlass13device_kernelIN5flash19enable_sm80_to_sm89INS1_16FlashAttnFwdSm80INS1_25CollectiveMainloopFwdSm80ILi8ELi1ELb1EN4cute5tupleIJNS5_1CILi128EEENS7_ILi96EEENS7_ILi192EEEEEELi192ENS_6half_tEfNS_4arch4Sm80ELb0ELb0ELb1ELb0ELb0ELb0ELb1ELb1EEENS1_21CollectiveEpilogueFwdINS6_IJS8_SA_S9_EEENS6_IJNS7_ILi1EEESI_SI_EEESC_SE_Li256ELb0ELb1ELb1ELb0EEENS1_19SingleTileSchedulerILb0ELb1ELb1ELi128EEEEEEEEEvNT_6ParamsE)
        .other          _ZN7cutlass13device_kernelIN5flash19enable_sm80_to_sm89INS1_16FlashAttnFwdSm80INS1_25CollectiveMainloopFwdSm80ILi8ELi1ELb1EN4cute5tupleIJNS5_1CILi128EEENS7_ILi96EEENS7_ILi192EEEEEELi192ENS_6half_tEfNS_4arch4Sm80ELb0ELb0ELb1ELb0ELb0ELb0ELb1ELb1EEENS1_21CollectiveEpilogueFwdINS6_IJS8_SA_S9_EEENS6_IJNS7_ILi1EEESI_SI_EEESC_SE_Li256ELb0ELb1ELb1ELb0EEENS1_19SingleTileSchedulerILb0ELb1ELb1ELi128EEEEEEEEEvNT_6ParamsE,@"STO_CUDA_ENTRY STV_DEFAULT"
_ZN7cutlass13device_kernelIN5flash19enable_sm80_to_sm89INS1_16FlashAttnFwdSm80INS1_25CollectiveMainloopFwdSm80ILi8ELi1ELb1EN4cute5tupleIJNS5_1CILi128EEENS7_ILi96EEENS7_ILi192EEEEEELi192ENS_6half_tEfNS_4arch4Sm80ELb0ELb0ELb1ELb0ELb0ELb0ELb1ELb1EEENS1_21CollectiveEpilogueFwdINS6_IJS8_SA_S9_EEENS6_IJNS7_ILi1EEESI_SI_EEESC_SE_Li256ELb0ELb1ELb1ELb0EEENS1_19SingleTileSchedulerILb0ELb1ELb1ELi128EEEEEEEEEvNT_6ParamsE:
[----:B------:R-:W-:Y:S02]  /*0000*/  MOV R1, c[0x0][0x28] ;  /* 0x00000a0000017a02 */ /* 0x000fe40000000f00 */
[----:B------:R-:W1:Y:S01]  /*0010*/  S2R R152, SR_TID.X ;  /* 0x0000000000987919 */ /* 0x000e620000002100 */
[----:B------:R-:W2:Y:S01]  /*0020*/  S2UR UR6, SR_CTAID.Y ;  /* 0x00000000000679c3 */ /* 0x000ea20000002600 */
[----:B------:R-:W-:Y:S02]  /*0030*/  IADD3 R1, R1, -0x48, RZ ;  /* 0xffffffb801017810 */ /* 0x000fe40007ffe0ff */
[----:B------:R-:W3:Y:S01]  /*0040*/  S2R R18, SR_CTAID.Z ;  /* 0x0000000000127919 */ /* 0x000ee20000002700 */
[----:B-1----:R-:W-:-:S06]  /*0050*/  SHF.R.U32.HI R0, RZ, 0x5, R152 ;  /* 0x00000005ff007819 */ /* 0x002fcc0000011698 */
[----:B------:R-:W1:Y:S02]  /*0060*/  SHFL.IDX PT, R0, R0, RZ, 0x1f ;  /* 0x00001fff00007589 */ /* 0x000e6400000e0000 */
[----:B-1----:R-:W-:-:S13]  /*0070*/  ISETP.NE.AND P0, PT, R0, RZ, PT ;  /* 0x000000ff0000720c */ /* 0x002fda0003f05270 */
[----:B--2---:R-:W-:Y:S05]  /*0080*/  @!P0 BRA `(.L_x_0) ;  /* 0x0000009000008947 */ /* 0x004fea0003800000 */
[----:B---3--:R-:W-:Y:S01]  /*0090*/  MOV R0, c[0x0][0x550] ;  /* 0x0001540000007a02 */ /* 0x008fe20000000f00 */
[----:B------:R-:W-:-:S03]  /*00a0*/  UMOV UR9, UR6 ;  /* 0x0000000600097c82 */ /* 0x000fc60008000000 */
[----:B------:R-:W-:-:S13]  /*00b0*/  ISETP.NE.AND P0, PT, R0, 0x1, PT ;  /* 0x000000010000780c */ /* 0x000fda0003f05270 */
[----:B------:R-:W-:Y:S05]  /*00c0*/  @!P0 BRA `(.L_x_1) ;  /* 0x000000b000008947 */ /* 0x000fea0003800000 */
[----:B------:R-:W-:Y:S02]  /*00d0*/  ULDC UR4, c[0x0][0x554] ;  /* 0x0001550000047ab9 */ /* 0x000fe40000000800 */
[----:B------:R-:W-:Y:S02]  /*00e0*/  UIMAD.WIDE.U32 UR4, UR6, UR4, URZ ;  /* 0x00000004060472a5 */ /* 0x000fe4000f8e003f */
[----:B------:R-:W-:Y:S02]  /*00f0*/  ULDC UR9, c[0x0][0x558] ;  /* 0x0001560000097ab9 */ /* 0x000fe40000000800 */
[----:B------:R-:W-:Y:S01]  /*0100*/  USHF.R.U32.HI UR9, URZ, UR9, UR5 ;  /* 0x000000093f097299 */ /* 0x000fe20008011605 */
[----:B------:R-:W-:Y:S05]  /*0110*/  BRA `(.L_x_1) ;  /* 0x0000006000007947 */ /* 0x000fea0003800000 */
.L_x_0:
[----:B---3--:R-:W-:Y:S02]  /*0120*/  ULDC.64 UR4, c[0x0][0x550] ;  /* 0x0001540000047ab9 */ /* 0x008fe40000000a00 */
[----:B------:R-:W-:Y:S02]  /*0130*/  UISETP.NE.AND UP0, UPT, UR4, 0x1, UPT ;  /* 0x000000010400788c */ /* 0x000fe4000bf05270 */
[----:B------:R-:W-:-:S02]  /*0140*/  UIMAD.WIDE.U32 UR10, UR6, UR5, URZ ;  /* 0x00000005060a72a5 */ /* 0x000fc4000f8e003f */
[----:B------:R-:W-:Y:S02]  /*0150*/  ULDC UR4, c[0x0][0x558] ;  /* 0x0001560000047ab9 */ /* 0x000fe40000000800 */
[----:B------:R-:W-:-:S05]  /*0160*/  UMOV UR9, UR6 ;  /* 0x0000000600097c82 */ /* 0x000fca0008000000 */
[----:B------:R-:W-:-:S03]  /*0170*/  @UP0 USHF.R.U32.HI UR9, URZ, UR4, UR11 ;  /* 0x000000043f090299 */ /* 0x000fc6000801160b */
.L_x_1:
[----:B------:R-:W-:Y:S01]  /*0180*/  ISETP.GE.AND P0, PT, R18, RZ, PT ;  /* 0x000000ff1200720c */ /* 0x000fe20003f06270 */
[----:B------:R-:W-:Y:S02]  /*0190*/  UIADD3 UR5, -UR9, URZ, URZ ;  /* 0x0000003f09057290 */ /* 0x000fe4000fffe13f */
[----:B------:R-:W-:Y:S02]  /*01a0*/  ULDC UR4, c[0x0][0x550] ;  /* 0x0001540000047ab9 */ /* 0x000fe40000000800 */
[----:B------:R-:W-:-:S08]  /*01b0*/  UIMAD UR6, UR5, UR4, UR6 ;  /* 0x00000004050672a4 */ /* 0x000fd0000f8e0206 */
[----:B------:R-:W-:Y:S05]  /*01c0*/  @!P0 EXIT ;  /* 0x000000000000894d */ /* 0x000fea0003800000 */
[----:B------:R-:W-:Y:S02]  /*01d0*/  ULDC UR4, c[0x0][0x1d0] ;  /* 0x0000740000047ab9 */ /* 0x000fe40000000800 */
[----:B------:R-:W-:Y:S02]  /*01e0*/  UISETP.GE.AND UP0, UPT, UR4, 0x1, UPT ;  /* 0x000000010400788c */ /* 0x000fe4000bf06270 */
[----:B------:R-:W-:Y:S02]  /*01f0*/  UIADD3 UR10, UR4, 0x5f, URZ ;  /* 0x0000005f040a7890 */ /* 0x000fe4000fffe03f */
[----:B------:R-:W-:Y:S02]  /*0200*/  UMOV UR15, URZ ;  /* 0x0000003f000f7c82 */ /* 0x000fe40008000000 */
[----:B------:R-:W-:Y:S01]  /*0210*/  PLOP3.LUT P0, PT, PT, PT, UP0, 0x80, 0x0 ;  /* 0x000000000000781c */ /* 0x000fe20003f0f008 */
[----:B------:R-:W-:-:S04]  /*0220*/  UIMAD.WIDE UR10, UR10, 0x2aaaaaab, URZ ;  /* 0x2aaaaaab0a0a78a5 */ /* 0x000fc8000f8e023f */
[----:B------:R-:W-:-:S04]  /*0230*/  USHF.R.U32.HI UR12, URZ, 0x1f, UR11 ;  /* 0x0000001f3f0c7899 */ /* 0x000fc8000801160b */
[----:B------:R-:W-:-:S04]  /*0240*/  ULEA.HI.SX32 UR12, UR11, UR12, 0x1c ;  /* 0x0000000c0b0c7291 */ /* 0x000fc8000f8fe23f */
[----:B------:R-:W-:Y:S05]  /*0250*/  @!P0 BRA `(.L_x_2) ;  /* 0x0000023000008947 */ /* 0x000fea0003800000 */
[----:B------:R-:W-:Y:S02]  /*0260*/  USHF.R.U32.HI UR4, URZ, 0x10, UR6 ;  /* 0x000000103f047899 */ /* 0x000fe40008011606 */
[----:B------:R-:W-:Y:S02]  /*0270*/  ULDC UR5, c[0x0][0x338] ;  /* 0x0000ce0000057ab9 */ /* 0x000fe40000000800 */
[----:B------:R-:W-:Y:S02]  /*0280*/  UISETP.NE.AND UP0, UPT, UR4, URZ, UPT ;  /* 0x0000003f0400728c */ /* 0x000fe4000bf05270 */
[----:B------:R-:W-:Y:S02]  /*0290*/  UMOV UR14, URZ ;  /* 0x0000003f000e7c82 */ /* 0x000fe40008000000 */
[----:B------:R-:W-:-:S04]  /*02a0*/  USEL UR5, UR4, UR5, UP0 ;  /* 0x0000000504057287 */ /* 0x000fc80008000000 */
[----:B------:R-:W-:Y:S02]  /*02b0*/  UIADD3 UR11, UR12, -0x1, UR5 ;  /* 0xffffffff0c0b7890 */ /* 0x000fe4000fffe005 */
[----:B------:R-:W-:-:S05]  /*02c0*/  IMAD.U32 R3, RZ, RZ, UR5 ;  /* 0x00000005ff037e24 */ /* 0x000fca000f8e00ff */
[----:B------:R-:W-:-:S04]  /*02d0*/  IABS R0, R3 ;  /* 0x0000000300007213 */ /* 0x000fc80000000000 */
[----:B------:R-:W1:Y:S02]  /*02e0*/  R2UR UR10, R0 ;  /* 0x00000000000a73c2 */ /* 0x000e6400000e0000 */
[----:B-1----:R-:W1:Y:S08]  /*02f0*/  I2F.RP R0, UR10 ;  /* 0x0000000a00007d06 */ /* 0x002e700008209400 */
[----:B-1----:R-:W1:Y:S02]  /*0300*/  MUFU.RCP R0, R0 ;  /* 0x0000000000007308 */ /* 0x002e640000001000 */
[----:B-1----:R-:W-:-:S06]  /*0310*/  IADD3 R0, R0, 0xffffffe, RZ ;  /* 0x0ffffffe00007810 */ /* 0x002fcc0007ffe0ff */
[----:B------:R-:W1:Y:S02]  /*0320*/  F2I.FTZ.U32.TRUNC.NTZ R0, R0 ;  /* 0x0000000000007305 */ /* 0x000e64000021f000 */
[----:B-1----:R1:W2:Y:S02]  /*0330*/  R2UR UR15, R0 ;  /* 0x00000000000f73c2 */ /* 0x0022a400000e0000 */
[----:B-1----:R-:W-:Y:S01]  /*0340*/  IMAD.U32 R0, RZ, RZ, UR11 ;  /* 0x0000000bff007e24 */ /* 0x002fe2000f8e00ff */
[----:B--2---:R-:W-:Y:S02]  /*0350*/  UIADD3 UR4, URZ, -UR15, URZ ;  /* 0x8000000f3f047290 */ /* 0x004fe4000fffe03f */
[----:B------:R-:W-:Y:S02]  /*0360*/  ULOP3.LUT UR11, UR11, UR5, URZ, 0x3c, !UPT ;  /* 0x000000050b0b7292 */ /* 0x000fe4000f8e3c3f */
[----:B------:R-:W-:Y:S01]  /*0370*/  IABS R2, R0 ;  /* 0x0000000000027213 */ /* 0x000fe20000000000 */
[----:B------:R-:W-:Y:S01]  /*0380*/  UIMAD UR4, UR4, UR10, URZ ;  /* 0x0000000a040472a4 */ /* 0x000fe2000f8e023f */
[----:B------:R-:W-:-:S02]  /*0390*/  IABS R0, R3 ;  /* 0x0000000300007213 */ /* 0x000fc40000000000 */
[----:B------:R-:W1:Y:S01]  /*03a0*/  R2UR UR8, R2 ;  /* 0x00000000020873c2 */ /* 0x000e6200000e0000 */
[----:B------:R-:W-:Y:S02]  /*03b0*/  UIMAD.WIDE.U32 UR14, UR15, UR4, UR14 ;  /* 0x000000040f0e72a5 */ /* 0x000fe4000f8e000e */
[----:B------:R-:W-:-:S05]  /*03c0*/  IMAD.MOV R0, RZ, RZ, -R0 ;  /* 0x000000ffff007224 */ /* 0x000fca00078e0a00 */
[----:B------:R-:W2:Y:S01]  /*03d0*/  R2UR UR7, R0 ;  /* 0x00000000000773c2 */ /* 0x000ea200000e0000 */
[----:B-1----:R-:W-:-:S04]  /*03e0*/  UIMAD.WIDE.U32 UR14, UR15, UR8, URZ ;  /* 0x000000080f0e72a5 */ /* 0x002fc8000f8e003f */
[----:B--2---:R-:W-:-:S04]  /*03f0*/  UIMAD UR7, UR15, UR7, UR8 ;  /* 0x000000070f0772a4 */ /* 0x004fc8000f8e0208 */
[----:B------:R-:W-:-:S11]  /*0400*/  UISETP.GT.U32.AND UP0, UPT, UR10, UR7, UPT ;  /* 0x000000070a00728c */ /* 0x000fd6000bf04070 */
[----:B------:R-:W-:Y:S02]  /*0410*/  @!UP0 UIADD3 UR7, UR7, -UR10, URZ ;  /* 0x8000000a07078290 */ /* 0x000fe4000fffe03f */
[----:B------:R-:W-:Y:S02]  /*0420*/  @!UP0 UIADD3 UR15, UR15, 0x1, URZ ;  /* 0x000000010f0f8890 */ /* 0x000fe4000fffe03f */
[----:B------:R-:W-:Y:S02]  /*0430*/  UISETP.GE.U32.AND UP1, UPT, UR7, UR10, UPT ;  /* 0x0000000a0700728c */ /* 0x000fe4000bf26070 */
[----:B------:R-:W-:-:S09]  /*0440*/  UISETP.GE.AND UP0, UPT, UR11, URZ, UPT ;  /* 0x0000003f0b00728c */ /* 0x000fd2000bf06270 */
[----:B------:R-:W-:Y:S02]  /*0450*/  @UP1 UIADD3 UR15, UR15, 0x1, URZ ;  /* 0x000000010f0f1890 */ /* 0x000fe4000fffe03f */
[----:B------:R-:W-:Y:S02]  /*0460*/  UISETP.NE.AND UP1, UPT, UR5, URZ, UPT ;  /* 0x0000003f0500728c */ /* 0x000fe4000bf25270 */
[----:B------:R-:W-:-:S09]  /*0470*/  @!UP0 UIADD3 UR15, -UR15, URZ, URZ ;  /* 0x0000003f0f0f8290 */ /* 0x000fd2000fffe13f */
[----:B------:R-:W-:Y:S02]  /*0480*/  @!UP1 ULOP3.LUT UR15, URZ, UR5, URZ, 0x33, !UPT ;  /* 0x000000053f0f9292 */ /* 0x000fe4000f8e333f */
.L_x_2:
[----:B------:R-:W-:Y:S01]  /*0490*/  ULOP3.LUT UR8, UR6, 0xffff, URZ, 0xc0, !UPT ;  /* 0x0000ffff06087892 */ /* 0x000fe2000f8ec03f */
[----:B------:R-:W-:Y:S01]  /*04a0*/  PLOP3.LUT P2, PT, PT, PT, PT, 0x80, 0x0 ;  /* 0x000000000000781c */ /* 0x000fe20003f4f070 */
[----:B------:R-:W-:Y:S01]  /*04b0*/  ULDC.64 UR10, c[0x0][0x118] ;  /* 0x00004600000a7ab9 */ /* 0x000fe20000000a00 */
[----:B------:R-:W-:Y:S01]  /*04c0*/  CS2R R16, SRZ ;  /* 0x0000000000107805 */ /* 0x000fe2000001ff00 */
[----:B------:R-:W-:Y:S01]  /*04d0*/  UIMAD UR8, UR8, UR15, URZ ;  /* 0x0000000f080872a4 */ /* 0x000fe2000f8e023f */
[----:B------:R-:W-:Y:S01]  /*04e0*/  CS2R R98, SRZ ;  /* 0x0000000000627805 */ /* 0x000fe2000001ff00 */
[----:B------:R-:W-:Y:S01]  /*04f0*/  CS2R R96, SRZ ;  /* 0x0000000000607805 */ /* 0x000fe2000001ff00 */
[----:B------:R-:W-:Y:S01]  /*0500*/  CS2R R94, SRZ ;  /* 0x00000000005e7805 */ /* 0x000fe2000001ff00 */
[----:B------:R-:W-:Y:S01]  /*0510*/  UIADD3 UR15, UR8, UR15, URZ ;  /* 0x0000000f080f7290 */ /* 0x000fe2000fffe03f */
[----:B------:R-:W-:Y:S01]  /*0520*/  CS2R R92, SRZ ;  /* 0x00000000005c7805 */ /* 0x000fe2000001ff00 */
[----:B------:R-:W-:Y:S01]  /*0530*/  CS2R R90, SRZ ;  /* 0x00000000005a7805 */ /* 0x000fe2000001ff00 */
[----:B------:R-:W-:Y:S01]  /*0540*/  CS2R R88, SRZ ;  /* 0x0000000000587805 */ /* 0x000fe2000001ff00 */
[----:B------:R-:W-:Y:S01]  /*0550*/  UISETP.LT.AND UP0, UPT, UR12, UR15, UPT ;  /* 0x0000000f0c00728c */ /* 0x000fe2000bf01270 */
[----:B------:R-:W-:Y:S01]  /*0560*/  CS2R R86, SRZ ;  /* 0x0000000000567805 */ /* 0x000fe2000001ff00 */
[----:B------:R-:W-:Y:S01]  /*0570*/  CS2R R84, SRZ ;  /* 0x0000000000547805 */ /* 0x000fe2000001ff00 */
[----:B------:R-:W-:Y:S01]  /*0580*/  CS2R R82, SRZ ;  /* 0x0000000000527805 */ /* 0x000fe2000001ff00 */
[----:B------:R-:W-:Y:S01]  /*0590*/  USEL UR12, UR12, UR15, UP0 ;  /* 0x0000000f0c0c7287 */ /* 0x000fe20008000000 */
[----:B------:R-:W-:Y:S01]  /*05a0*/  CS2R R80, SRZ ;  /* 0x0000000000507805 */ /* 0x000fe2000001ff00 */
[----:B------:R-:W-:Y:S01]  /*05b0*/  CS2R R78, SRZ ;  /* 0x00000000004e7805 */ /* 0x000fe2000001ff00 */
[----:B------:R-:W-:Y:S01]  /*05c0*/  CS2R R76, SRZ ;  /* 0x00000000004c7805 */ /* 0x000fe2000001ff00 */
[----:B------:R-:W-:Y:S01]  /*05d0*/  UISETP.GT.AND UP0, UPT, UR12, UR8, UPT ;  /* 0x000000080c00728c */ /* 0x000fe2000bf04270 */
[----:B------:R-:W-:Y:S01]  /*05e0*/  CS2R R74, SRZ ;  /* 0x00000000004a7805 */ /* 0x000fe2000001ff00 */
[----:B------:R-:W-:Y:S01]  /*05f0*/  CS2R R72, SRZ ;  /* 0x0000000000487805 */ /* 0x000fe2000001ff00 */
[----:B------:R-:W-:Y:S01]  /*0600*/  CS2R R70, SRZ ;  /* 0x0000000000467805 */ /* 0x000fe2000001ff00 */
[----:B------:R-:W-:Y:S01]  /*0610*/  CS2R R68, SRZ ;  /* 0x0000000000447805 */ /* 0x000fe2000001ff00 */
[----:B------:R-:W-:Y:S01]  /*0620*/  CS2R R66, SRZ ;  /* 0x0000000000427805 */ /* 0x000fe2000001ff00 */
[----:B------:R-:W-:Y:S01]  /*0630*/  PLOP3.LUT P0, PT, PT, PT, UP0, 0x80, 0x0 ;  /* 0x000000000000781c */ /* 0x000fe20003f0f008 */
[----:B------:R-:W-:Y:S01]  /*0640*/  CS2R R64, SRZ ;  /* 0x0000000000407805 */ /* 0x000fe2000001ff00 */
        /* <DEDUP_REMOVED lines=30> */
[----:B------:R-:W-:Y:S05]  /*0830*/  @!P0 BRA `(.L_x_3) ;  /* 0x0000a0a000008947 */ /* 0x000fea0003800000 */
[----:B------:R-:W-:Y:S01]  /*0840*/  ISETP.NE.U32.AND P4, PT, RZ, c[0x0][0x340], PT ;  /* 0x0000d000ff007a0c */ /* 0x000fe20003f85070 */
[----:B------:R-:W1:Y:S01]  /*0850*/  S2R R9, SR_CTAID.X ;  /* 0x0000000000097919 */ /* 0x000e620000002500 */
[----:B------:R-:W-:Y:S01]  /*0860*/  SHF.R.S32.HI R29, RZ, 0x1f, R152 ;  /* 0x0000001fff1d7819 */ /* 0x000fe20000011498 */
[----:B------:R-:W-:Y:S01]  /*0870*/  USHF.R.S32.HI UR13, URZ, 0x1f, UR9 ;  /* 0x0000001f3f0d7899 */ /* 0x000fe20008011409 */
[----:B------:R-:W-:Y:S01]  /*0880*/  ISETP.NE.AND.EX P4, PT, RZ, c[0x0][0x344], PT, P4 ;  /* 0x0000d100ff007a0c */ /* 0x000fe20003f85340 */
[----:B------:R-:W-:-:S12]  /*0890*/  ULDC.64 UR4, c[0x0][0x1b8] ;  /* 0x00006e0000047ab9 */ /* 0x000fd80000000a00 */
[----:B------:R-:W-:-:S04]  /*08a0*/  @P4 IMAD.MOV.U32 R0, RZ, RZ, 0x4 ;  /* 0x00000004ff004424 */ /* 0x000fc800078e00ff */
[----:B------:R-:W-:-:S05]  /*08b0*/  @P4 IMAD.WIDE R2, R18, R0, c[0x0][0x340] ;  /* 0x0000d00012024625 */ /* 0x000fca00078e0200 */
[----:B------:R2:W3:Y:S01]  /*08c0*/  @P4 LDG.E R20, [R2.64] ;  /* 0x0000000a02144981 */ /* 0x0004e2000c1e1900 */
[----:B------:R-:W-:Y:S01]  /*08d0*/  IMAD.MOV.U32 R8, RZ, RZ, c[0x0][0x2c4] ;  /* 0x0000b100ff087624 */ /* 0x000fe200078e00ff */
[----:B------:R-:W-:Y:S01]  /*08e0*/  UIMAD.WIDE.U32 UR6, UR9, UR4, URZ ;  /* 0x00000004090672a5 */ /* 0x000fe2000f8e003f */
[----:B------:R-:W-:Y:S01]  /*08f0*/  SHF.R.S32.HI R11, RZ, 0x1f, R18 ;  /* 0x0000001fff0b7819 */ /* 0x000fe20000011412 */
[----:B------:R-:W-:Y:S01]  /*0900*/  UIMAD UR4, UR13, UR4, URZ ;  /* 0x000000040d0472a4 */ /* 0x000fe2000f8e023f */
[-C--:B------:R-:W-:Y:S01]  /*0910*/  LEA.HI R27, R29, R152.reuse, RZ, 0x4 ;  /* 0x000000981d1b7211 */ /* 0x080fe200078f20ff */
[----:B------:R-:W-:Y:S01]  /*0920*/  UMOV UR16, 0x60 ;  /* 0x0000006000107882 */ /* 0x000fe20000000000 */
[C---:B------:R-:W-:Y:S01]  /*0930*/  ISETP.NE.AND P0, PT, R8.reuse, 0x1, PT ;  /* 0x000000010800780c */ /* 0x040fe20003f05270 */
[----:B------:R-:W-:Y:S01]  /*0940*/  UIMAD UR4, UR9, UR5, UR4 ;  /* 0x00000005090472a4 */ /* 0x000fe2000f8e0204 */
[----:B------:R-:W-:Y:S01]  /*0950*/  IMAD R6, R11, c[0x0][0x1c0], RZ ;  /* 0x000070000b067a24 */ /* 0x000fe200078e02ff */
[CC--:B------:R-:W-:Y:S01]  /*0960*/  LEA.HI R10, R29.reuse, R152.reuse, RZ, 0x6 ;  /* 0x000000981d0a7211 */ /* 0x0c0fe200078f30ff */
[----:B------:R-:W-:Y:S01]  /*0970*/  IMAD R8, R8, c[0x0][0x168], RZ ;  /* 0x00005a0008087a24 */ /* 0x000fe200078e02ff */
[----:B------:R-:W-:Y:S01]  /*0980*/  UIADD3 UR4, UR7, UR4, URZ ;  /* 0x0000000407047290 */ /* 0x000fe2000fffe03f */
[----:B------:R-:W-:Y:S01]  /*0990*/  IMAD R6, R18, c[0x0][0x1c4], R6 ;  /* 0x0000710012067a24 */ /* 0x000fe200078e0206 */
[----:B------:R-:W-:Y:S01]  /*09a0*/  LEA.HI R117, R29, R152, RZ, 0x5 ;  /* 0x000000981d757211 */ /* 0x000fe200078f28ff */
[----:B------:R-:W-:-:S02]  /*09b0*/  IMAD.MOV.U32 R118, RZ, RZ, c[0x0][0x1e0] ;  /* 0x00007800ff767624 */ /* 0x000fc400078e00ff */
[----:B------:R-:W-:Y:S01]  /*09c0*/  IMAD.MOV.U32 R119, RZ, RZ, c[0x0][0x1e4] ;  /* 0x00007900ff777624 */ /* 0x000fe200078e00ff */
[----:B--2---:R-:W-:Y:S01]  /*09d0*/  LEA.HI R2, R29, R152, RZ, 0x3 ;  /* 0x000000981d027211 */ /* 0x004fe200078f18ff */
[----:B------:R-:W-:Y:S02]  /*09e0*/  IMAD.U32 R3, RZ, RZ, UR7 ;  /* 0x00000007ff037e24 */ /* 0x000fe4000f8e00ff */
[----:B------:R-:W-:Y:S01]  /*09f0*/  IMAD.U32 R3, RZ, RZ, UR4 ;  /* 0x00000004ff037e24 */ /* 0x000fe2000f8e00ff */
[----:B------:R-:W-:Y:S01]  /*0a00*/  LOP3.LUT R0, R2, 0xfffffff8, RZ, 0xc0, !PT ;  /* 0xfffffff802007812 */ /* 0x000fe200078ec0ff */
[----:B------:R-:W-:Y:S01]  /*0a10*/  ULDC.64 UR4, c[0x0][0x1e0] ;  /* 0x0000780000047ab9 */ /* 0x000fe20000000a00 */
[----:B------:R-:W-:Y:S01]  /*0a20*/  SHF.R.S32.HI R22, RZ, 0x3, R2 ;  /* 0x00000003ff167819 */ /* 0x000fe20000011402 */
[----:B------:R-:W-:Y:S01]  /*0a30*/  IMAD.U32 R2, RZ, RZ, UR6 ;  /* 0x00000006ff027e24 */ /* 0x000fe2000f8e00ff */
[----:B------:R-:W-:Y:S01]  /*0a40*/  UIMAD.WIDE.U32 UR14, UR16, UR4, URZ ;  /* 0x00000004100e72a5 */ /* 0x000fe2000f8e003f */
[----:B------:R-:W-:Y:S01]  /*0a50*/  IMAD.IADD R24, R152, 0x1, -R0 ;  /* 0x0000000198187824 */ /* 0x000fe200078e0a00 */
[----:B------:R-:W-:Y:S01]  /*0a60*/  SHF.R.S32.HI R28, RZ, 0x1f, R22 ;  /* 0x0000001fff1c7819 */ /* 0x000fe20000011416 */
[----:B------:R-:W-:Y:S01]  /*0a70*/  IMAD.WIDE.U32 R2, R18, c[0x0][0x1c0], R2 ;  /* 0x0000700012027a25 */ /* 0x000fe200078e0002 */
[----:B------:R-:W-:-:S02]  /*0a80*/  ULDC.64 UR6, c[0x0][0x1e8] ;  /* 0x00007a0000067ab9 */ /* 0x000fc40000000a00 */
[----:B------:R-:W-:Y:S01]  /*0a90*/  UIMAD UR6, UR13, UR6, URZ ;  /* 0x000000060d0672a4 */ /* 0x000fe2000f8e023f */
[----:B------:R-:W-:Y:S02]  /*0aa0*/  IMAD R0, R24, 0x20, R22 ;  /* 0x0000002018007824 */ /* 0x000fe400078e0216 */
[----:B------:R-:W-:Y:S01]  /*0ab0*/  IMAD.IADD R3, R3, 0x1, R6 ;  /* 0x0000000103037824 */ /* 0x000fe200078e0206 */
[----:B------:R-:W-:Y:S01]  /*0ac0*/  UIMAD UR6, UR9, UR7, UR6 ;  /* 0x00000007090672a4 */ /* 0x000fe2000f8e0206 */
[----:B-1----:R-:W-:Y:S01]  /*0ad0*/  IMAD R4, R9, 0x80, R0 ;  /* 0x0000008009047824 */ /* 0x002fe200078e0200 */
[----:B------:R-:W-:Y:S01]  /*0ae0*/  UIADD3 UR7, UR12, -0x1, URZ ;  /* 0xffffffff0c077890 */ /* 0x000fe2000fffe03f */
[----:B------:R-:W-:Y:S02]  /*0af0*/  IMAD.U32 R6, RZ, RZ, UR14 ;  /* 0x0000000eff067e24 */ /* 0x000fe4000f8e00ff */
[----:B------:R-:W-:Y:S01]  /*0b00*/  @P0 IMAD.HI.U32 R5, R4, c[0x0][0x2c8], RZ ;  /* 0x0000b20004050a27 */ /* 0x000fe200078e00ff */
[----:B------:R-:W-:-:S02]  /*0b10*/  USHF.R.S32.HI UR17, URZ, 0x1f, UR7 ;  /* 0x0000001f3f117899 */ /* 0x000fc40008011407 */
[----:B------:R-:W-:Y:S01]  /*0b20*/  UISETP.GT.AND UP0, UPT, UR7, UR8, UPT ;  /* 0x000000080700728c */ /* 0x000fe2000bf04270 */
[----:B------:R-:W-:Y:S01]  /*0b30*/  IMAD.MOV.U32 R0, RZ, RZ, R4 ;  /* 0x000000ffff007224 */ /* 0x000fe200078e0004 */
[----:B------:R-:W-:Y:S01]  /*0b40*/  @P0 SHF.R.U32.HI R0, RZ, c[0x0][0x2cc], R5 ;  /* 0x0000b300ff000a19 */ /* 0x000fe20000011605 */
[----:B------:R-:W-:Y:S02]  /*0b50*/  IMAD.MOV.U32 R116, RZ, RZ, R6 ;  /* 0x000000ffff747224 */ /* 0x000fe400078e0006 */
[----:B------:R-:W-:Y:S01]  /*0b60*/  IMAD.SHL.U32 R16, R24, 0x8, RZ ;  /* 0x0000000818107824 */ /* 0x000fe200078e00ff */
[--C-:B------:R-:W-:Y:S01]  /*0b70*/  SHF.R.S32.HI R7, RZ, 0x1f, R0.reuse ;  /* 0x0000001fff077819 */ /* 0x100fe20000011400 */
[----:B------:R-:W-:Y:S02]  /*0b80*/  IMAD.MOV R5, RZ, RZ, -R0 ;  /* 0x000000ffff057224 */ /* 0x000fe400078e0a00 */
[----:B------:R-:W-:Y:S01]  /*0b90*/  IMAD.WIDE.U32 R2, R0, c[0x0][0x1b0], R2 ;  /* 0x00006c0000027a25 */ /* 0x000fe200078e0002 */
[----:B------:R-:W-:-:S02]  /*0ba0*/  SHF.R.S32.HI R17, RZ, 0x1f, R16 ;  /* 0x0000001fff117819 */ /* 0x000fc40000011410 */
[C---:B------:R-:W-:Y:S01]  /*0bb0*/  IADD3 R23, R16.reuse, 0x40, RZ ;  /* 0x0000004010177810 */ /* 0x040fe20007ffe0ff */
[----:B------:R-:W-:Y:S01]  /*0bc0*/  IMAD R4, R5, c[0x0][0x2c4], R4 ;  /* 0x0000b10005047a24 */ /* 0x000fe200078e0204 */
[----:B------:R-:W-:Y:S01]  /*0bd0*/  IADD3 R26, R16, 0x80, RZ ;  /* 0x00000080101a7810 */ /* 0x000fe20007ffe0ff */
[----:B------:R-:W-:Y:S01]  /*0be0*/  IMAD R7, R7, c[0x0][0x1b0], RZ ;  /* 0x00006c0007077a24 */ /* 0x000fe200078e02ff */
[----:B------:R-:W-:Y:S01]  /*0bf0*/  BAR.SYNC.DEFER_BLOCKING 0x0 ;  /* 0x0000000000007b1d */ /* 0x000fe20000010000 */
[----:B------:R-:W-:Y:S02]  /*0c00*/  ISETP.GE.AND P5, PT, R23, c[0x0][0x198], PT ;  /* 0x0000660017007a0c */ /* 0x000fe40003fa6270 */
[----:B------:R-:W-:Y:S01]  /*0c10*/  IMAD R0, R0, c[0x0][0x1b4], R7 ;  /* 0x00006d0000007a24 */ /* 0x000fe200078e0207 */
[----:B------:R-:W-:Y:S01]  /*0c20*/  SHF.R.S32.HI R5, RZ, 0x1f, R4 ;  /* 0x0000001fff057819 */ /* 0x000fe20000011404 */
[----:B------:R-:W-:Y:S02]  /*0c30*/  IMAD.U32 R7, RZ, RZ, UR15 ;  /* 0x0000000fff077e24 */ /* 0x000fe4000f8e00ff */
[----:B------:R-:W-:-:S02]  /*0c40*/  IMAD.IADD R3, R3, 0x1, R0 ;  /* 0x0000000103037824 */ /* 0x000fc400078e0200 */
[----:B------:R-:W-:Y:S02]  /*0c50*/  IMAD R0, R5, c[0x0][0x1a8], RZ ;  /* 0x00006a0005007a24 */ /* 0x000fe400078e02ff */
[----:B------:R-:W-:-:S04]  /*0c60*/  IMAD.WIDE.U32 R2, R4, c[0x0][0x1a8], R2 ;  /* 0x00006a0004027a25 */ /* 0x000fc800078e0002 */
[----:B------:R-:W-:Y:S01]  /*0c70*/  IMAD R0, R4, c[0x0][0x1ac], R0 ;  /* 0x00006b0004007a24 */ /* 0x000fe200078e0200 */
[----:B------:R-:W-:Y:S01]  /*0c80*/  LEA R13, P3, R2, c[0x0][0x160], 0x1 ;  /* 0x00005800020d7a11 */ /* 0x000fe200078608ff */
[----:B------:R-:W-:Y:S01]  /*0c90*/  IMAD R7, R9, 0x80, R22 ;  /* 0x0000008009077824 */ /* 0x000fe200078e0216 */
[----:B------:R-:W-:Y:S01]  /*0ca0*/  SHF.R.S32.HI R9, RZ, 0x4, R27 ;  /* 0x00000004ff097819 */ /* 0x000fe2000001141b */
[----:B------:R-:W-:-:S03]  /*0cb0*/  IMAD.IADD R0, R3, 0x1, R0 ;  /* 0x0000000103007824 */ /* 0x000fc600078e0200 */
[C---:B------:R-:W-:Y:S02]  /*0cc0*/  IADD3 R6, R7.reuse, 0x20, RZ ;  /* 0x0000002007067810 */ /* 0x040fe40007ffe0ff */
[----:B------:R-:W-:Y:S01]  /*0cd0*/  LEA.HI.X R12, R2, c[0x0][0x164], R0, 0x1, P3 ;  /* 0x00005900020c7a11 */ /* 0x000fe200018f0c00 */
[----:B------:R-:W-:Y:S01]  /*0ce0*/  IMAD.SHL.U32 R0, R22, 0x40, RZ ;  /* 0x0000004016007824 */ /* 0x000fe200078e00ff */
[----:B------:R-:W-:Y:S01]  /*0cf0*/  ISETP.GE.AND P1, PT, R6, R8, PT ;  /* 0x000000080600720c */ /* 0x000fe20003f26270 */
[----:B------:R-:W-:Y:S01]  /*0d00*/  IMAD R2, R28, c[0x0][0x1e0], RZ ;  /* 0x000078001c027a24 */ /* 0x000fe200078e02ff */
[C---:B------:R-:W-:Y:S02]  /*0d10*/  IADD3 R5, R7.reuse, 0x40, RZ ;  /* 0x0000004007057810 */ /* 0x040fe40007ffe0ff */
[----:B------:R-:W-:Y:S02]  /*0d20*/  LOP3.LUT R0, R0, 0x1c0, RZ, 0xc0, !PT ;  /* 0x000001c000007812 */ /* 0x000fe400078ec0ff */
[----:B------:R-:W-:-:S02]  /*0d30*/  IADD3 R4, R7, 0x60, RZ ;  /* 0x0000006007047810 */ /* 0x000fc40007ffe0ff */
[----:B------:R-:W-:Y:S02]  /*0d40*/  SHF.R.U32.HI R6, RZ, 0x3, R0 ;  /* 0x00000003ff067819 */ /* 0x000fe40000011600 */
[----:B------:R-:W-:Y:S01]  /*0d50*/  LOP3.LUT R3, R0, 0x38, R16, 0xf8, !PT ;  /* 0x0000003800037812 */ /* 0x000fe200078ef810 */
[----:B------:R-:W-:Y:S01]  /*0d60*/  IMAD R0, R22, c[0x0][0x1e4], R2 ;  /* 0x0000790016007a24 */ /* 0x000fe200078e0202 */
[----:B------:R-:W-:Y:S01]  /*0d70*/  ISETP.GE.AND P6, PT, R7, R8, PT ;  /* 0x000000080700720c */ /* 0x000fe20003fc6270 */
[----:B------:R-:W-:Y:S01]  /*0d80*/  SHFL.IDX PT, R2, R13, RZ, 0x181f ;  /* 0x00181fff0d027589 */ /* 0x000fe200000e0000 */
[----:B------:R-:W-:Y:S02]  /*0d90*/  LOP3.LUT R7, R3, R6, RZ, 0x3c, !PT ;  /* 0x0000000603077212 */ /* 0x000fe400078e3cff */
[-C--:B------:R-:W-:Y:S01]  /*0da0*/  ISETP.GE.AND P2, PT, R5, R8.reuse, PT ;  /* 0x000000080500720c */ /* 0x080fe20003f46270 */
[----:B------:R-:W1:Y:S01]  /*0db0*/  SHFL.IDX PT, R3, R12, RZ, 0x181f ;  /* 0x00181fff0c037589 */ /* 0x000e6200000e0000 */
[----:B------:R-:W-:Y:S01]  /*0dc0*/  ISETP.GE.AND P0, PT, R4, R8, PT ;  /* 0x000000080400720c */ /* 0x000fe20003f06270 */
[----:B------:R-:W-:Y:S01]  /*0dd0*/  IMAD.WIDE.U32 R4, R22, c[0x0][0x1e0], R16 ;  /* 0x0000780016047a25 */ /* 0x000fe200078e0010 */
[----:B------:R-:W-:-:S02]  /*0de0*/  LEA.HI R8, R27, R9, RZ, 0x1 ;  /* 0x000000091b087211 */ /* 0x000fc400078f08ff */
[----:B------:R-:W-:Y:S01]  /*0df0*/  ISETP.GE.AND P3, PT, R16, c[0x0][0x198], PT ;  /* 0x0000660010007a0c */ /* 0x000fe20003f66270 */
[----:B------:R-:W-:Y:S01]  /*0e00*/  IMAD.IADD R5, R5, 0x1, R0 ;  /* 0x0000000105057824 */ /* 0x000fe200078e0200 */
[----:B------:R-:W-:Y:S01]  /*0e10*/  LOP3.LUT R6, R8, 0xfffffffe, RZ, 0xc0, !PT ;  /* 0xfffffffe08067812 */ /* 0x000fe200078ec0ff */
[----:B------:R-:W-:Y:S02]  /*0e20*/  IMAD.U32 R0, RZ, RZ, UR9 ;  /* 0x00000009ff007e24 */ /* 0x000fe4000f8e00ff */
[----:B------:R-:W-:Y:S02]  /*0e30*/  IMAD.SHL.U32 R8, R10, 0x8, RZ ;  /* 0x000000080a087824 */ /* 0x000fe400078e00ff */
[----:B------:R-:W-:Y:S01]  /*0e40*/  IMAD.WIDE.U32 R14, R0, c[0x0][0x1e8], R4 ;  /* 0x00007a00000e7a25 */ /* 0x000fe200078e0004 */
[----:B------:R-:W-:Y:S02]  /*0e50*/  @!P6 SHF.R.S32.HI R4, RZ, 0x1f, R23 ;  /* 0x0000001fff04e819 */ /* 0x000fe40000011417 */
[----:B------:R-:W-:Y:S01]  /*0e60*/  LOP3.LUT R8, R7, 0xfffffe00, R8, 0xf8, !PT ;  /* 0xfffffe0007087812 */ /* 0x000fe200078ef808 */
[----:B------:R-:W-:Y:S01]  /*0e70*/  IMAD.IADD R25, R9, 0x1, -R6 ;  /* 0x0000000109197824 */ /* 0x000fe200078e0a06 */
[----:B------:R-:W-:Y:S01]  /*0e80*/  @!P6 LEA.HI R10, R4, R23, RZ, 0x3 ;  /* 0x00000017040ae211 */ /* 0x000fe200078f18ff */
[----:B------:R-:W2:Y:S01]  /*0e90*/  SHFL.IDX PT, R6, R13, 0x1, 0x181f ;  /* 0x00381f000d067f89 */ /* 0x000ea200000e0000 */
[----:B------:R-:W-:Y:S01]  /*0ea0*/  @!P6 SHF.R.S32.HI R0, RZ, 0x1f, R26 ;  /* 0x0000001fff00e819 */ /* 0x000fe2000001141a */
[----:B------:R-:W-:Y:S01]  /*0eb0*/  IMAD.SHL.U32 R249, R8, 0x2, RZ ;  /* 0x0000000208f97824 */ /* 0x000fe200078e00ff */
[----:B------:R-:W-:Y:S01]  /*0ec0*/  @!P6 LOP3.LUT R10, R10, 0xfffffff8, RZ, 0xc0, !PT ;  /* 0xfffffff80a0ae812 */ /* 0x000fe200078ec0ff */
[----:B------:R-:W4:Y:S01]  /*0ed0*/  SHFL.IDX PT, R7, R12, 0x1, 0x181f ;  /* 0x00381f000c077f89 */ /* 0x000f2200000e0000 */
[----:B------:R-:W-:-:S04]  /*0ee0*/  @!P6 LEA.HI R0, R0, R26, RZ, 0x3 ;  /* 0x0000001a0000e211 */ /* 0x000fc800078f18ff */
[----:B------:R-:W-:-:S05]  /*0ef0*/  @!P6 LOP3.LUT R0, R0, 0xfffffff8, RZ, 0xc0, !PT ;  /* 0xfffffff80000e812 */ /* 0x000fca00078ec0ff */
[----:B-1----:R-:W-:Y:S01]  /*0f00*/  @!P6 IMAD.WIDE R8, R0, 0x2, R2 ;  /* 0x000000020008e825 */ /* 0x002fe200078e0202 */
[----:B------:R-:W-:-:S04]  /*0f10*/  @!P1 SHF.R.S32.HI R0, RZ, 0x1f, R26 ;  /* 0x0000001fff009819 */ /* 0x000fc8000001141a */
[----:B------:R-:W-:-:S04]  /*0f20*/  @!P1 LEA.HI R0, R0, R26, RZ, 0x3 ;  /* 0x0000001a00009211 */ /* 0x000fc800078f18ff */
[----:B------:R-:W-:Y:S02]  /*0f30*/  @!P1 LOP3.LUT R0, R0, 0xfffffff8, RZ, 0xc0, !PT ;  /* 0xfffffff800009812 */ /* 0x000fe400078ec0ff */
[----:B---3--:R-:W-:Y:S01]  /*0f40*/  @P4 SHF.R.S32.HI R21, RZ, 0x1f, R20 ;  /* 0x0000001fff154819 */ /* 0x008fe20000011414 */
[----:B------:R-:W-:Y:S02]  /*0f50*/  @!P4 IMAD.MOV.U32 R20, RZ, RZ, R18 ;  /* 0x000000ffff14c224 */ /* 0x000fe400078e0012 */
[----:B------:R-:W-:Y:S01]  /*0f60*/  @!P4 IMAD.MOV.U32 R21, RZ, RZ, R11 ;  /* 0x000000ffff15c224 */ /* 0x000fe200078e000b */
[----:B------:R-:W-:Y:S01]  /*0f70*/  @!P6 LEA R4, P4, R16, R2, 0x1 ;  /* 0x000000021004e211 */ /* 0x000fe200078808ff */
[----:B------:R-:W-:Y:S02]  /*0f80*/  @!P6 IMAD.WIDE R10, R10, 0x2, R2 ;  /* 0x000000020a0ae825 */ /* 0x000fe400078e0202 */
[----:B------:R-:W-:Y:S01]  /*0f90*/  SHFL.IDX PT, R2, R13, 0x3, 0x181f ;  /* 0x00781f000d027f89 */ /* 0x000fe200000e0000 */
[----:B------:R-:W-:-:S02]  /*0fa0*/  @!P6 LEA.HI.X R5, R16, R3, R17, 0x1, P4 ;  /* 0x000000031005e211 */ /* 0x000fc400020f0c11 */
[----:B------:R-:W-:Y:S01]  /*0fb0*/  ISETP.GE.AND P4, PT, R26, c[0x0][0x198], PT ;  /* 0x000066001a007a0c */ /* 0x000fe20003f86270 */
[----:B------:R-:W-:Y:S04]  /*0fc0*/  SHFL.IDX PT, R3, R12, 0x3, 0x181f ;  /* 0x00781f000c037f89 */ /* 0x000fe800000e0000 */
[----:B------:R1:W-:Y:S04]  /*0fd0*/  @!P6 LDGSTS.E.BYPASS.LTC128B.128 [R249+0x100], [R4.64], !P3 ;  /* 0x0010000004f9efae */ /* 0x0003e8000d901d4a */
[----:B------:R3:W-:Y:S04]  /*0fe0*/  @!P6 LDGSTS.E.BYPASS.LTC128B.128 [R249+0x4100], [R10.64], !P5 ;  /* 0x041000000af9efae */ /* 0x0007e8000e901d4a */
[----:B------:R2:W-:Y:S04]  /*0ff0*/  @!P6 LDGSTS.E.BYPASS.LTC128B.128 [R249+0x8100], [R8.64], !P4 ;  /* 0x0810000008f9efae */ /* 0x0005e8000e101d4a */
[----:B-1----:R1:W5:Y:S01]  /*1000*/  SHFL.IDX PT, R4, R13, 0x2, 0x181f ;  /* 0x00581f000d047f89 */ /* 0x00236200000e0000 */
[----:B---3--:R-:W-:-:S03]  /*1010*/  @!P1 SHF.R.S32.HI R10, RZ, 0x1f, R23 ;  /* 0x0000001fff0a9819 */ /* 0x008fc60000011417 */
[----:B------:R3:W5:Y:S01]  /*1020*/  SHFL.IDX PT, R5, R12, 0x2, 0x181f ;  /* 0x00581f000c057f89 */ /* 0x00076200000e0000 */
[----:B------:R-:W-:Y:S02]  /*1030*/  @!P1 LEA.HI R10, R10, R23, RZ, 0x3 ;  /* 0x000000170a0a9211 */ /* 0x000fe400078f18ff */
[----:B--2---:R-:W-:Y:S02]  /*1040*/  @!P1 LEA R8, P6, R16, R6, 0x1 ;  /* 0x0000000610089211 */ /* 0x004fe400078c08ff */
[----:B------:R-:W-:Y:S02]  /*1050*/  @!P1 LOP3.LUT R10, R10, 0xfffffff8, RZ, 0xc0, !PT ;  /* 0xfffffff80a0a9812 */ /* 0x000fe400078ec0ff */
[----:B----4-:R-:W-:-:S03]  /*1060*/  @!P1 LEA.HI.X R9, R16, R7, R17, 0x1, P6 ;  /* 0x0000000710099211 */ /* 0x010fc600030f0c11 */
[--C-:B------:R-:W-:Y:S02]  /*1070*/  @!P1 IMAD.WIDE R10, R10, 0x2, R6.reuse ;  /* 0x000000020a0a9825 */ /* 0x100fe400078e0206 */
[----:B------:R5:W-:Y:S02]  /*1080*/  @!P1 LDGSTS.E.BYPASS.LTC128B.128 [R249+0x1100], [R8.64], !P3 ;  /* 0x0110000008f99fae */ /* 0x000be4000d901d4a */
[----:B------:R-:W-:Y:S01]  /*1090*/  @!P1 IMAD.WIDE R6, R0, 0x2, R6 ;  /* 0x0000000200069825 */ /* 0x000fe200078e0206 */
[----:B------:R-:W-:Y:S01]  /*10a0*/  @!P0 SHF.R.S32.HI R0, RZ, 0x1f, R23 ;  /* 0x0000001fff008819 */ /* 0x000fe20000011417 */
[----:B------:R2:W-:Y:S01]  /*10b0*/  @!P1 LDGSTS.E.BYPASS.LTC128B.128 [R249+0x5100], [R10.64], !P5 ;  /* 0x051000000af99fae */ /* 0x0005e2000e901d4a */
[----:B-1----:R-:W-:Y:S01]  /*10c0*/  IADD3 R13, R15, UR6, RZ ;  /* 0x000000060f0d7c10 */ /* 0x002fe2000fffe0ff */
[----:B------:R-:W-:Y:S01]  /*10d0*/  UIMAD UR6, UR12, -0x60, UR16 ;  /* 0xffffffa00c0678a4 */ /* 0x000fe2000f8e0210 */
[----:B------:R-:W-:Y:S01]  /*10e0*/  @!P0 SHF.R.S32.HI R15, RZ, 0x1f, R26 ;  /* 0x0000001fff0f8819 */ /* 0x000fe2000001141a */
[----:B------:R1:W-:Y:S01]  /*10f0*/  @!P1 LDGSTS.E.BYPASS.LTC128B.128 [R249+0x9100], [R6.64], !P4 ;  /* 0x0910000006f99fae */ /* 0x0003e2000e101d4a */
[----:B---3--:R-:W-:Y:S01]  /*1100*/  IMAD.MOV.U32 R12, RZ, RZ, R14 ;  /* 0x000000ffff0c7224 */ /* 0x008fe200078e000e */
[----:B------:R-:W-:-:S03]  /*1110*/  UIMAD UR16, UR16, UR5, URZ ;  /* 0x00000005101072a4 */ /* 0x000fc6000f8e023f */
[----:B------:R-:W-:Y:S01]  /*1120*/  IMAD.WIDE.U32 R32, R20, c[0x0][0x1f0], R12 ;  /* 0x00007c0014207a25 */ /* 0x000fe200078e000c */
[----:B------:R-:W-:-:S03]  /*1130*/  UIADD3 UR16, UR15, UR16, URZ ;  /* 0x000000100f107290 */ /* 0x000fc6000fffe03f */
[----:B------:R-:W-:Y:S01]  /*1140*/  IMAD.MOV.U32 R120, RZ, RZ, R32 ;  /* 0x000000ffff787224 */ /* 0x000fe200078e0020 */
[----:B------:R-:W-:Y:S01]  /*1150*/  UIMAD UR4, UR16, UR7, URZ ;  /* 0x00000007100472a4 */ /* 0x000fe2000f8e023f */
[----:B------:R-:W-:Y:S01]  /*1160*/  IMAD.SHL.U32 R13, R119, 0x40, RZ ;  /* 0x00000040770d7824 */ /* 0x000fe200078e00ff */
[----:B------:R3:W-:Y:S02]  /*1170*/  STL.64 [R1+0x28], R32 ;  /* 0x0000282001007387 */ /* 0x0007e40000100a00 */
[----:B------:R-:W-:Y:S01]  /*1180*/  UIMAD UR4, UR17, UR14, UR4 ;  /* 0x0000000e110472a4 */ /* 0x000fe2000f8e0204 */
[----:B-----5:R-:W-:Y:S02]  /*1190*/  @!P2 LEA R8, P6, R16, R4, 0x1 ;  /* 0x000000041008a211 */ /* 0x020fe400078c08ff */
[----:B--2---:R-:W-:Y:S02]  /*11a0*/  @!P2 SHF.R.S32.HI R11, RZ, 0x1f, R23 ;  /* 0x0000001fff0ba819 */ /* 0x004fe40000011417 */
[----:B------:R-:W-:-:S02]  /*11b0*/  @!P2 SHF.R.S32.HI R10, RZ, 0x1f, R26 ;  /* 0x0000001fff0aa819 */ /* 0x000fc4000001141a */
[-C--:B------:R-:W-:Y:S02]  /*11c0*/  @!P2 LEA.HI R14, R11, R23.reuse, RZ, 0x3 ;  /* 0x000000170b0ea211 */ /* 0x080fe400078f18ff */
[-C--:B------:R-:W-:Y:S02]  /*11d0*/  @!P2 LEA.HI R11, R10, R26.reuse, RZ, 0x3 ;  /* 0x0000001a0a0ba211 */ /* 0x080fe400078f18ff */
[----:B------:R-:W-:Y:S02]  /*11e0*/  @!P0 LEA.HI R10, R0, R23, RZ, 0x3 ;  /* 0x00000017000a8211 */ /* 0x000fe400078f18ff */
[----:B------:R-:W-:Y:S02]  /*11f0*/  @!P0 LEA.HI R0, R15, R26, RZ, 0x3 ;  /* 0x0000001a0f008211 */ /* 0x000fe400078f18ff */
[----:B------:R-:W-:Y:S02]  /*1200*/  @!P2 LOP3.LUT R14, R14, 0xfffffff8, RZ, 0xc0, !PT ;  /* 0xfffffff80e0ea812 */ /* 0x000fe400078ec0ff */
[----:B------:R-:W-:-:S02]  /*1210*/  @!P2 LOP3.LUT R11, R11, 0xfffffff8, RZ, 0xc0, !PT ;  /* 0xfffffff80b0ba812 */ /* 0x000fc400078ec0ff */
[----:B------:R-:W-:Y:S01]  /*1220*/  @!P0 LOP3.LUT R18, R10, 0xfffffff8, RZ, 0xc0, !PT ;  /* 0xfffffff80a128812 */ /* 0x000fe200078ec0ff */
[--C-:B------:R-:W-:Y:S01]  /*1230*/  @!P2 IMAD.WIDE R14, R14, 0x2, R4.reuse ;  /* 0x000000020e0ea825 */ /* 0x100fe200078e0204 */
[----:B------:R-:W-:Y:S02]  /*1240*/  @!P0 LOP3.LUT R0, R0, 0xfffffff8, RZ, 0xc0, !PT ;  /* 0xfffffff800008812 */ /* 0x000fe400078ec0ff */
[C---:B-1----:R-:W-:Y:S01]  /*1250*/  @!P0 LEA R6, P1, R16.reuse, R2, 0x1 ;  /* 0x0000000210068211 */ /* 0x042fe200078208ff */
[----:B------:R-:W-:Y:S01]  /*1260*/  @!P2 IMAD.WIDE R10, R11, 0x2, R4 ;  /* 0x000000020b0aa825 */ /* 0x000fe200078e0204 */
[C-C-:B------:R-:W-:Y:S02]  /*1270*/  @!P2 LEA.HI.X R9, R16.reuse, R5, R17.reuse, 0x1, P6 ;  /* 0x000000051009a211 */ /* 0x140fe400030f0c11 */
[----:B------:R-:W-:Y:S01]  /*1280*/  @!P0 LEA.HI.X R7, R16, R3, R17, 0x1, P1 ;  /* 0x0000000310078211 */ /* 0x000fe200008f0c11 */
[--C-:B------:R-:W-:Y:S01]  /*1290*/  @!P0 IMAD.WIDE R4, R18, 0x2, R2.reuse ;  /* 0x0000000212048825 */ /* 0x100fe200078e0202 */
[----:B------:R-:W-:Y:S01]  /*12a0*/  ISETP.GE.AND P6, PT, R16, c[0x0][0x1d4], PT ;  /* 0x0000750010007a0c */ /* 0x000fe20003fc6270 */
[----:B------:R1:W-:Y:S02]  /*12b0*/  @!P2 LDGSTS.E.BYPASS.LTC128B.128 [R249+0x2100], [R8.64], !P3 ;  /* 0x0210000008f9afae */ /* 0x0003e4000d901d4a */
[----:B------:R-:W-:Y:S01]  /*12c0*/  @!P0 IMAD.WIDE R18, R0, 0x2, R2 ;  /* 0x0000000200128825 */ /* 0x000fe200078e0202 */
[----:B------:R-:W-:Y:S01]  /*12d0*/  LOP3.LUT R2, R27, 0xfffffff0, RZ, 0xc0, !PT ;  /* 0xfffffff01b027812 */ /* 0x000fe200078ec0ff */
[----:B------:R2:W-:Y:S02]  /*12e0*/  @!P2 LDGSTS.E.BYPASS.LTC128B.128 [R249+0x6100], [R14.64], !P5 ;  /* 0x061000000ef9afae */ /* 0x0005e4000e901d4a */
[----:B------:R-:W-:-:S02]  /*12f0*/  IMAD.U32 R0, RZ, RZ, UR6 ;  /* 0x00000006ff007e24 */ /* 0x000fc4000f8e00ff */
[----:B------:R4:W-:Y:S01]  /*1300*/  @!P2 LDGSTS.E.BYPASS.LTC128B.128 [R249+0xa100], [R10.64], !P4 ;  /* 0x0a1000000af9afae */ /* 0x0009e2000e101d4a */
[----:B------:R-:W-:-:S03]  /*1310*/  IMAD R3, R21, c[0x0][0x1f0], RZ ;  /* 0x00007c0015037a24 */ /* 0x000fc600078e02ff */
[----:B------:R5:W-:Y:S04]  /*1320*/  @!P0 LDGSTS.E.BYPASS.LTC128B.128 [R249+0x3100], [R6.64], !P3 ;  /* 0x0310000006f98fae */ /* 0x000be8000d901d4a */
[----:B------:R3:W-:Y:S01]  /*1330*/  @!P0 LDGSTS.E.BYPASS.LTC128B.128 [R249+0x7100], [R4.64], !P5 ;  /* 0x0710000004f98fae */ /* 0x0007e2000e901d4a */
[----:B------:R-:W-:-:S03]  /*1340*/  ISETP.GE.AND P5, PT, R23, c[0x0][0x1d4], PT ;  /* 0x0000750017007a0c */ /* 0x000fc60003fa6270 */
[----:B------:R5:W-:Y:S04]  /*1350*/  @!P0 LDGSTS.E.BYPASS.LTC128B.128 [R249+0xb100], [R18.64], !P4 ;  /* 0x0b10000012f98fae */ /* 0x000be8000e101d4a */
[----:B------:R-:W0:Y:S01]  /*1360*/  LDGDEPBAR ;  /* 0x00000000000079af */ /* 0x000e220000000000 */
[----:B-1----:R-:W-:Y:S01]  /*1370*/  IADD3 R9, R0, c[0x0][0x1d0], -R22 ;  /* 0x0000740000097a10 */ /* 0x002fe20007ffe816 */
[----:B------:R-:W-:-:S03]  /*1380*/  IMAD R0, R20, c[0x0][0x1f4], R3 ;  /* 0x00007d0014007a24 */ /* 0x000fc600078e0203 */
[----:B------:R-:W-:Y:S01]  /*1390*/  ISETP.GE.AND P3, PT, R9, 0x1, PT ;  /* 0x000000010900780c */ /* 0x000fe20003f66270 */
[----:B------:R-:W-:Y:S01]  /*13a0*/  IMAD.IADD R121, R33, 0x1, R0 ;  /* 0x0000000121797824 */ /* 0x000fe200078e0200 */
[C---:B------:R-:W-:Y:S01]  /*13b0*/  ISETP.GE.AND P1, PT, R9.reuse, 0x41, PT ;  /* 0x000000410900780c */ /* 0x040fe20003f26270 */
[----:B--2---:R-:W-:Y:S01]  /*13c0*/  IMAD.WIDE.U32 R14, R118, 0x40, RZ ;  /* 0x00000040760e7825 */ /* 0x004fe200078e00ff */
[----:B------:R-:W-:Y:S02]  /*13d0*/  ISETP.GE.AND P2, PT, R9, 0x21, PT ;  /* 0x000000210900780c */ /* 0x000fe40003f46270 */
[----:B------:R-:W-:Y:S01]  /*13e0*/  STL.64 [R1+0x20], R120 ;  /* 0x0000207801007387 */ /* 0x000fe20000100a00 */
[----:B----4-:R-:W-:Y:S02]  /*13f0*/  IMAD.SHL.U32 R11, R25, 0x8, RZ ;  /* 0x00000008190b7824 */ /* 0x010fe400078e00ff */
[----:B---3--:R-:W-:-:S05]  /*1400*/  IMAD.IADD R4, R152, 0x1, -R2 ;  /* 0x0000000198047824 */ /* 0x008fca00078e0a02 */
[----:B------:R-:W-:-:S04]  /*1410*/  SHF.R.S32.HI R2, RZ, 0x1f, R4 ;  /* 0x0000001fff027819 */ /* 0x000fc80000011404 */
[----:B------:R-:W-:Y:S01]  /*1420*/  LEA.HI R12, R2, R4, RZ, 0x3 ;  /* 0x00000004020c7211 */ /* 0x000fe200078f18ff */
[----:B------:R-:W-:-:S03]  /*1430*/  IMAD.WIDE.U32 R2, R116, UR7, R120 ;  /* 0x0000000774027c25 */ /* 0x000fc6000f8e0078 */
[----:B------:R-:W-:Y:S02]  /*1440*/  LOP3.LUT R0, R12, 0xfffffff8, RZ, 0xc0, !PT ;  /* 0xfffffff80c007812 */ /* 0x000fe400078ec0ff */
[----:B------:R-:W-:Y:S01]  /*1450*/  IADD3 R3, R3, UR4, RZ ;  /* 0x0000000403037c10 */ /* 0x000fe2000fffe0ff */
[----:B------:R-:W-:Y:S01]  /*1460*/  ULDC.64 UR4, c[0x0][0x210] ;  /* 0x0000840000047ab9 */ /* 0x000fe20000000a00 */
[----:B-----5:R-:W-:Y:S01]  /*1470*/  @P3 LEA R6, P4, R2, c[0x0][0x1c8], 0x1 ;  /* 0x0000720002063a11 */ /* 0x020fe200078808ff */
[----:B------:R-:W-:Y:S01]  /*1480*/  IMAD.IADD R10, R4, 0x1, -R0 ;  /* 0x00000001040a7824 */ /* 0x000fe200078e0a00 */
[----:B------:R-:W-:Y:S01]  /*1490*/  @P2 LEA R5, P0, R118, R2, 0x5 ;  /* 0x0000000276052211 */ /* 0x000fe200078028ff */
[----:B------:R-:W-:Y:S01]  /*14a0*/  UIMAD UR4, UR13, UR4, URZ ;  /* 0x000000040d0472a4 */ /* 0x000fe2000f8e023f */
[----:B------:R-:W-:Y:S01]  /*14b0*/  @P3 LEA.HI.X R7, R2, c[0x0][0x1cc], R3, 0x1, P4 ;  /* 0x0000730002073a11 */ /* 0x000fe200020f0c03 */
[----:B------:R-:W-:Y:S01]  /*14c0*/  IMAD.SHL.U32 R0, R10, 0x40, RZ ;  /* 0x000000400a007824 */ /* 0x000fe200078e00ff */
[----:B------:R-:W-:Y:S01]  /*14d0*/  @P1 IADD3 R8, P4, R2, R14, RZ ;  /* 0x0000000e02081210 */ /* 0x000fe20007f9e0ff */
[----:B------:R-:W-:Y:S01]  /*14e0*/  UIMAD UR4, UR9, UR5, UR4 ;  /* 0x00000005090472a4 */ /* 0x000fe2000f8e0204 */
[----:B------:R-:W-:Y:S01]  /*14f0*/  @P2 LEA.HI.X R2, R118, R3, R119, 0x5, P0 ;  /* 0x0000000376022211 */ /* 0x000fe200000f2c77 */
[----:B------:R1:W-:Y:S01]  /*1500*/  @P3 LDGSTS.E.BYPASS.LTC128B.128 [R249+0xc100], [R6.64], !P6 ;  /* 0x0c10000006f93fae */ /* 0x0003e2000f101d4a */
[----:B------:R-:W-:-:S02]  /*1510*/  @P1 IADD3.X R13, R3, R15, R13, P4, !PT ;  /* 0x0000000f030d1210 */ /* 0x000fc400027fe40d */
[----:B------:R-:W-:Y:S01]  /*1520*/  ISETP.GE.AND P4, PT, R26, c[0x0][0x1d4], PT ;  /* 0x000075001a007a0c */ /* 0x000fe20003f86270 */
[----:B------:R1:W-:Y:S01]  /*1530*/  @P3 LDGSTS.E.BYPASS.LTC128B.128 [R249+0xf100], [R6.64+0x80], !P5 ;  /* 0x0f10008006f93fae */ /* 0x0003e2000e901d4a */
[----:B------:R-:W-:Y:S02]  /*1540*/  LOP3.LUT R0, R0, 0x1c0, RZ, 0xc0, !PT ;  /* 0x000001c000007812 */ /* 0x000fe400078ec0ff */
[C---:B------:R-:W-:Y:S02]  /*1550*/  @P2 LEA R4, P0, R5.reuse, c[0x0][0x1c8], 0x1 ;  /* 0x0000720005042a11 */ /* 0x040fe400078008ff */
[----:B------:R-:W-:Y:S02]  /*1560*/  LOP3.LUT R3, R0, 0x8, R11, 0xf8, !PT ;  /* 0x0000000800037812 */ /* 0x000fe400078ef80b */
[----:B------:R-:W-:Y:S02]  /*1570*/  @P2 LEA.HI.X R5, R5, c[0x0][0x1cc], R2, 0x1, P0 ;  /* 0x0000730005052a11 */ /* 0x000fe400000f0c02 */
[----:B------:R-:W-:-:S02]  /*1580*/  SHF.R.U32.HI R0, RZ, 0x3, R0 ;  /* 0x00000003ff007819 */ /* 0x000fc40000011600 */
[----:B------:R-:W-:Y:S01]  /*1590*/  @P1 LEA R2, P0, R8, c[0x0][0x1c8], 0x1 ;  /* 0x0000720008021a11 */ /* 0x000fe200078008ff */
[----:B------:R1:W-:Y:S01]  /*15a0*/  @P3 LDGSTS.E.BYPASS.LTC128B.128 [R249+0x12100], [R6.64+0x100], !P4 ;  /* 0x1210010006f93fae */ /* 0x0003e2000e101d4a */
[----:B------:R-:W-:Y:S01]  /*15b0*/  LOP3.LUT R11, R3, R0, RZ, 0x3c, !PT ;  /* 0x00000000030b7212 */ /* 0x000fe200078e3cff */
[----:B------:R-:W-:Y:S01]  /*15c0*/  IMAD.SHL.U32 R0, R24, 0x40, RZ ;  /* 0x0000004018007824 */ /* 0x000fe200078e00ff */
[----:B------:R-:W-:Y:S01]  /*15d0*/  @P1 LEA.HI.X R3, R8, c[0x0][0x1cc], R13, 0x1, P0 ;  /* 0x0000730008031a11 */ /* 0x000fe200000f0c0d */
[----:B------:R2:W-:Y:S01]  /*15e0*/  @P2 LDGSTS.E.BYPASS.LTC128B.128 [R249+0xd100], [R4.64], !P6 ;  /* 0x0d10000004f92fae */ /* 0x0005e2000f101d4a */
[----:B------:R-:W-:Y:S02]  /*15f0*/  LOP3.LUT P0, RZ, R10, 0x2, RZ, 0xc0, !PT ;  /* 0x000000020aff7812 */ /* 0x000fe4000780c0ff */
[----:B------:R-:W-:Y:S01]  /*1600*/  LOP3.LUT R0, R0, 0x1c0, RZ, 0xc0, !PT ;  /* 0x000001c000007812 */ /* 0x000fe200078ec0ff */
[----:B------:R2:W-:Y:S01]  /*1610*/  @P2 LDGSTS.E.BYPASS.LTC128B.128 [R249+0x10100], [R4.64+0x80], !P5 ;  /* 0x1010008004f92fae */ /* 0x0005e2000e901d4a */
[----:B------:R-:W-:-:S03]  /*1620*/  SEL R8, RZ, 0x2, P5 ;  /* 0x00000002ff087807 */ /* 0x000fc60002800000 */
[----:B------:R2:W-:Y:S04]  /*1630*/  @P2 LDGSTS.E.BYPASS.LTC128B.128 [R249+0x13100], [R4.64+0x100], !P4 ;  /* 0x1310010004f92fae */ /* 0x0005e8000e101d4a */
[----:B------:R3:W-:Y:S04]  /*1640*/  @P1 LDGSTS.E.BYPASS.LTC128B.128 [R249+0xe100], [R2.64], !P6 ;  /* 0x0e10000002f91fae */ /* 0x0007e8000f101d4a */
[----:B------:R3:W-:Y:S04]  /*1650*/  @P1 LDGSTS.E.BYPASS.LTC128B.128 [R249+0x11100], [R2.64+0x80], !P5 ;  /* 0x1110008002f91fae */ /* 0x0007e8000e901d4a */
[----:B------:R3:W-:Y:S01]  /*1660*/  @P1 LDGSTS.E.BYPASS.LTC128B.128 [R249+0x14100], [R2.64+0x100], !P4 ;  /* 0x1410010002f91fae */ /* 0x0007e2000e101d4a */
[----:B------:R-:W-:Y:S01]  /*1670*/  LOP3.LUT P1, RZ, R10, 0x4, RZ, 0xc0, !PT ;  /* 0x000000040aff7812 */ /* 0x000fe2000782c0ff */
[----:B-1----:R-:W-:-:S02]  /*1680*/  IMAD.WIDE.U32 R6, R22, c[0x0][0x208], R16 ;  /* 0x0000820016067a25 */ /* 0x002fc400078e0010 */
[----:B------:R-:W0:Y:S02]  /*1690*/  LDGDEPBAR ;  /* 0x00000000000079af */ /* 0x000e240000000000 */
[----:B--2---:R-:W-:Y:S02]  /*16a0*/  IMAD.SHL.U32 R4, R12, 0x40, RZ ;  /* 0x000000400c047824 */ /* 0x004fe400078e00ff */
[----:B------:R-:W-:-:S03]  /*16b0*/  IMAD.SHL.U32 R5, R22, 0x8, RZ ;  /* 0x0000000816057824 */ /* 0x000fc600078e00ff */
[----:B------:R-:W-:Y:S01]  /*16c0*/  LOP3.LUT R4, R11, 0xfffffe00, R4, 0xf8, !PT ;  /* 0xfffffe000b047812 */ /* 0x000fe200078ef804 */
[----:B---3--:R-:W-:Y:S01]  /*16d0*/  IMAD.SHL.U32 R2, R117, 0x20, RZ ;  /* 0x0000002075027824 */ /* 0x008fe200078e00ff */
[----:B------:R-:W-:-:S04]  /*16e0*/  DEPBAR.LE SB0, 0x1 ;  /* 0x000080400000791a */ /* 0x000fc80000000000 */
[----:B------:R-:W-:Y:S02]  /*16f0*/  LOP3.LUT R2, R2, 0x7ffffc00, RZ, 0xc0, !PT ;  /* 0x7ffffc0002027812 */ /* 0x000fe400078ec0ff */
[----:B------:R-:W-:Y:S01]  /*1700*/  LOP3.LUT R3, R0, 0x8, R5, 0xf8, !PT ;  /* 0x0000000800037812 */ /* 0x000fe200078ef805 */
[----:B------:R-:W-:Y:S01]  /*1710*/  IMAD.MOV.U32 R5, RZ, RZ, 0x10 ;  /* 0x00000010ff057424 */ /* 0x000fe200078e00ff */
[----:B------:R-:W-:Y:S01]  /*1720*/  SHF.R.U32.HI R0, RZ, 0x3, R0 ;  /* 0x00000003ff007819 */ /* 0x000fe20000011600 */
[----:B------:R-:W-:Y:S02]  /*1730*/  IMAD.IADD R208, R4, 0x1, R2 ;  /* 0x0000000104d07824 */ /* 0x000fe400078e0202 */
[----:B------:R-:W-:Y:S01]  /*1740*/  IMAD.MOV.U32 R2, RZ, RZ, 0x20 ;  /* 0x00000020ff027424 */ /* 0x000fe200078e00ff */
[----:B------:R-:W-:Y:S02]  /*1750*/  SEL R5, R5, 0xfffffff0, !P0 ;  /* 0xfffffff005057807 */ /* 0x000fe40004000000 */
[C---:B------:R-:W-:Y:S01]  /*1760*/  LEA R216, R208.reuse, 0x100, 0x1 ;  /* 0x00000100d0d87811 */ /* 0x040fe200078e08ff */
[----:B------:R-:W-:Y:S01]  /*1770*/  IMAD.SHL.U32 R208, R208, 0x2, RZ ;  /* 0x00000002d0d07824 */ /* 0x000fe200078e00ff */
[----:B------:R-:W-:Y:S01]  /*1780*/  BAR.SYNC.DEFER_BLOCKING 0x0 ;  /* 0x0000000000007b1d */ /* 0x000fe20000010000 */
[----:B------:R-:W-:-:S02]  /*1790*/  SEL R2, R2, 0xffffffe0, !P1 ;  /* 0xffffffe002027807 */ /* 0x000fc40004800000 */
[--C-:B------:R-:W-:Y:S01]  /*17a0*/  IMAD R212, R5, 0x2, R216.reuse ;  /* 0x0000000205d47824 */ /* 0x100fe200078e02d8 */
[----:B------:R-:W-:Y:S01]  /*17b0*/  LOP3.LUT R0, R3, R0, RZ, 0x3c, !PT ;  /* 0x0000000003007212 */ /* 0x000fe200078e3cff */
[----:B------:R-:W-:Y:S01]  /*17c0*/  IMAD.U32 R3, RZ, RZ, UR9 ;  /* 0x00000009ff037e24 */ /* 0x000fe2000f8e00ff */
[----:B------:R-:W-:Y:S01]  /*17d0*/  LOP3.LUT P0, RZ, R24, 0x2, RZ, 0xc0, !PT ;  /* 0x0000000218ff7812 */ /* 0x000fe2000780c0ff */
[C---:B------:R-:W-:Y:S02]  /*17e0*/  IMAD R216, R2.reuse, 0x2, R216 ;  /* 0x0000000202d87824 */ /* 0x040fe400078e02d8 */
[----:B------:R-:W-:Y:S02]  /*17f0*/  IMAD R220, R2, 0x2, R212 ;  /* 0x0000000202dc7824 */ /* 0x000fe400078e02d4 */
[----:B------:R-:W-:-:S04]  /*1800*/  IMAD R0, R25, 0x200, R0 ;  /* 0x0000020019007824 */ /* 0x000fc800078e0200 */
[----:B------:R-:W-:Y:S02]  /*1810*/  IMAD.SHL.U32 R224, R0, 0x2, RZ ;  /* 0x0000000200e07824 */ /* 0x000fe400078e00ff */
[----:B------:R-:W-:-:S03]  /*1820*/  IMAD R0, R28, c[0x0][0x208], RZ ;  /* 0x000082001c007a24 */ /* 0x000fc600078e02ff */
[----:B------:R-:W-:Y:S01]  /*1830*/  IADD3 R231, R224, 0xc120, RZ ;  /* 0x0000c120e0e77810 */ /* 0x000fe20007ffe0ff */
[----:B------:R-:W-:Y:S01]  /*1840*/  IMAD R0, R22, c[0x0][0x20c], R0 ;  /* 0x0000830016007a24 */ /* 0x000fe200078e0200 */
[----:B------:R-:W-:Y:S03]  /*1850*/  LDSM.16.M88.4 R156, [R208+0x100] ;  /* 0x00010000d09c783b */ /* 0x000fe60000000200 */
[----:B------:R-:W-:Y:S01]  /*1860*/  IMAD.IADD R7, R7, 0x1, R0 ;  /* 0x0000000107077824 */ /* 0x000fe200078e0200 */
[----:B------:R-:W-:Y:S01]  /*1870*/  IADD3 R0, R224, 0xc100, RZ ;  /* 0x0000c100e0007810 */ /* 0x000fe20007ffe0ff */
[----:B------:R-:W-:Y:S02]  /*1880*/  LDSM.16.M88.4 R192, [R208+0x4100] ;  /* 0x00410000d0c0783b */ /* 0x000fe40000000200 */
[----:B------:R-:W-:Y:S01]  /*1890*/  IMAD.WIDE.U32 R6, R3, c[0x0][0x210], R6 ;  /* 0x0000840003067a25 */ /* 0x000fe200078e0006 */
[----:B------:R-:W-:Y:S01]  /*18a0*/  @P0 IADD3 R231, R0, -0x20, RZ ;  /* 0xffffffe000e70810 */ /* 0x000fe20007ffe0ff */
[----:B------:R-:W-:Y:S02]  /*18b0*/  LDSM.16.M88.4 R160, [R212] ;  /* 0x00000000d4a0783b */ /* 0x000fe40000000200 */
[----:B------:R-:W-:Y:S01]  /*18c0*/  IMAD R0, R21, c[0x0][0x218], RZ ;  /* 0x0000860015007a24 */ /* 0x000fe200078e02ff */
[----:B------:R-:W-:Y:S01]  /*18d0*/  IADD3 R7, R7, UR4, RZ ;  /* 0x0000000407077c10 */ /* 0x000fe2000fffe0ff */
[----:B------:R-:W-:Y:S01]  /*18e0*/  ULDC.64 UR4, c[0x0][0x208] ;  /* 0x0000820000047ab9 */ /* 0x000fe20000000a00 */
[----:B------:R-:W-:Y:S01]  /*18f0*/  LDSM.16.M88.4 R196, [R212+0x4000] ;  /* 0x00400000d4c4783b */ /* 0x000fe20000000200 */
[----:B------:R-:W-:Y:S01]  /*1900*/  UIMAD UR18, UR17, UR4, URZ ;  /* 0x00000004111272a4 */ /* 0x000fe2000f8e023f */
[C---:B------:R-:W-:Y:S01]  /*1910*/  IMAD R0, R20.reuse, c[0x0][0x21c], R0 ;  /* 0x0000870014007a24 */ /* 0x040fe200078e0200 */
[----:B------:R-:W-:Y:S01]  /*1920*/  UIMAD.WIDE.U32 UR20, UR7, UR4, URZ ;  /* 0x00000004071472a5 */ /* 0x000fe2000f8e003f */
[----:B------:R-:W-:Y:S01]  /*1930*/  LDSM.16.M88.4 R176, [R216] ;  /* 0x00000000d8b0783b */ /* 0x000fe20000000200 */
[----:B------:R-:W-:Y:S01]  /*1940*/  UIMAD UR18, UR7, UR5, UR18 ;  /* 0x00000005071272a4 */ /* 0x000fe2000f8e0212 */
[----:B------:R-:W-:Y:S01]  /*1950*/  IMAD.WIDE.U32 R32, R20, c[0x0][0x218], R6 ;  /* 0x0000860014207a25 */ /* 0x000fe200078e0006 */
[----:B------:R-:W-:Y:S01]  /*1960*/  USHF.L.U32 UR13, UR4, 0x6, URZ ;  /* 0x00000006040d7899 */ /* 0x000fe2000800063f */
[----:B------:R-:W-:Y:S01]  /*1970*/  LDSM.16.M88.4 R200, [R216+0x4000] ;  /* 0x00400000d8c8783b */ /* 0x000fe20000000200 */
[----:B------:R-:W-:Y:S01]  /*1980*/  UIADD3 UR18, UR21, UR18, URZ ;  /* 0x0000001215127290 */ /* 0x000fe2000fffe03f */
[----:B------:R-:W-:Y:S01]  /*1990*/  IMAD.IADD R31, R33, 0x1, R0 ;  /* 0x00000001211f7824 */ /* 0x000fe200078e0200 */
[----:B------:R-:W-:Y:S01]  /*19a0*/  UMOV UR17, 0x6 ;  /* 0x0000000600117882 */ /* 0x000fe20000000000 */
[----:B------:R-:W-:Y:S01]  /*19b0*/  LDSM.16.M88.4 R188, [R220] ;  /* 0x00000000dcbc783b */ /* 0x000fe20000000200 */
[----:B------:R-:W-:Y:S01]  /*19c0*/  IMAD.U32 R6, RZ, RZ, UR20 ;  /* 0x00000014ff067e24 */ /* 0x000fe2000f8e00ff */
[----:B------:R-:W-:Y:S01]  /*19d0*/  UIMAD UR18, UR18, 0x60, URZ ;  /* 0x00000060121278a4 */ /* 0x000fe2000f8e023f */
[----:B------:R-:W-:Y:S01]  /*19e0*/  IMAD.MOV.U32 R30, RZ, RZ, R32 ;  /* 0x000000ffff1e7224 */ /* 0x000fe200078e0020 */
[----:B------:R-:W-:Y:S01]  /*19f0*/  LDSM.16.M88.4 R204, [R220+0x4000] ;  /* 0x00400000dccc783b */ /* 0x000fe20000000200 */
[----:B------:R-:W-:Y:S01]  /*1a00*/  IMAD.U32 R16, RZ, RZ, UR13 ;  /* 0x0000000dff107e24 */ /* 0x000fe2000f8e00ff */
[----:B------:R-:W-:Y:S01]  /*1a10*/  USHF.L.U64.HI UR17, UR4, UR17, UR5 ;  /* 0x0000001104117299 */ /* 0x000fe20008010205 */
[----:B------:R-:W-:Y:S01]  /*1a20*/  IMAD.WIDE.U32 R10, R6, 0x60, R30 ;  /* 0x00000060060a7825 */ /* 0x000fe200078e001e */
[----:B------:R-:W-:Y:S01]  /*1a30*/  LDSM.16.M88.4 R208, [R208+0x8100] ;  /* 0x00810000d0d0783b */ /* 0x000fe20000000200 */
[----:B------:R-:W-:-:S02]  /*1a40*/  SEL R3, RZ, 0x4, P4 ;  /* 0x00000004ff037807 */ /* 0x000fc40002000000 */
[----:B------:R-:W-:Y:S01]  /*1a50*/  IMAD.U32 R7, RZ, RZ, UR21 ;  /* 0x00000015ff077e24 */ /* 0x000fe2000f8e00ff */
[----:B------:R-:W-:Y:S01]  /*1a60*/  LDSM.16.M88.4 R212, [R212+0x8000] ;  /* 0x00800000d4d4783b */ /* 0x000fe20000000200 */
[----:B------:R-:W-:Y:S02]  /*1a70*/  IADD3 R0, R11, UR18, RZ ;  /* 0x000000120b007c10 */ /* 0x000fe4000fffe0ff */
[C---:B------:R-:W-:Y:S01]  /*1a80*/  LEA R6, P0, R10.reuse, c[0x0][0x1f8], 0x1 ;  /* 0x00007e000a067a11 */ /* 0x040fe200078008ff */
[----:B------:R-:W-:Y:S01]  /*1a90*/  LDSM.16.M88.4 R216, [R216+0x8000] ;  /* 0x00800000d8d8783b */ /* 0x000fe20000000200 */
[----:B------:R-:W-:Y:S02]  /*1aa0*/  IADD3 R248, R231, 0x800, RZ ;  /* 0x00000800e7f87810 */ /* 0x000fe40007ffe0ff */
[----:B------:R-:W-:Y:S01]  /*1ab0*/  LEA.HI.X R7, R10, c[0x0][0x1fc], R0, 0x1, P0 ;  /* 0x00007f000a077a11 */ /* 0x000fe200000f0c00 */
[----:B------:R-:W-:Y:S01]  /*1ac0*/  LDSM.16.M88.4 R220, [R220+0x8000] ;  /* 0x00800000dcdc783b */ /* 0x000fe20000000200 */
[----:B------:R-:W-:-:S02]  /*1ad0*/  IADD3 R16, P1, P0, R16, 0x80, R6 ;  /* 0x0000008010107810 */ /* 0x000fc4000783e006 */
[----:B------:R-:W-:Y:S01]  /*1ae0*/  IADD3 R10, P2, R6, UR13, RZ ;  /* 0x0000000d060a7c10 */ /* 0x000fe2000ff5e0ff */
[----:B------:R-:W-:Y:S01]  /*1af0*/  BAR.SYNC.DEFER_BLOCKING 0x0 ;  /* 0x0000000000007b1d */ /* 0x000fe20000010000 */
[----:B------:R-:W-:Y:S02]  /*1b00*/  IADD3.X R17, RZ, UR17, R7, P1, P0 ;  /* 0x00000011ff117c10 */ /* 0x000fe40008fe0407 */
[----:B------:R-:W-:Y:S02]  /*1b10*/  IADD3.X R11, R7, UR17, RZ, P2, !PT ;  /* 0x00000011070b7c10 */ /* 0x000fe400097fe4ff */
[----:B------:R-:W-:Y:S01]  /*1b20*/  ISETP.LT.OR P2, PT, R9, 0x1, P6 ;  /* 0x000000010900780c */ /* 0x000fe20003741670 */
[----:B------:R-:W-:Y:S01]  /*1b30*/  STL.64 [R1+0x8], R32 ;  /* 0x0000082001007387 */ /* 0x000fe20000100a00 */
[C---:B------:R-:W-:Y:S02]  /*1b40*/  IADD3 R247, R231.reuse, 0x1000, RZ ;  /* 0x00001000e7f77810 */ /* 0x040fe40007ffe0ff */
[C---:B------:R-:W-:Y:S01]  /*1b50*/  IADD3 R246, R231.reuse, 0x1800, RZ ;  /* 0x00001800e7f67810 */ /* 0x040fe20007ffe0ff */
[----:B------:R-:W-:Y:S01]  /*1b60*/  STL.64 [R1], R30 ;  /* 0x0000001e01007387 */ /* 0x000fe20000100a00 */
[----:B------:R-:W-:-:S02]  /*1b70*/  IADD3 R245, R231, 0x2000, RZ ;  /* 0x00002000e7f57810 */ /* 0x000fc40007ffe0ff */
[C---:B------:R-:W-:Y:S02]  /*1b80*/  IADD3 R244, R231.reuse, 0x2800, RZ ;  /* 0x00002800e7f47810 */ /* 0x040fe40007ffe0ff */
[C---:B------:R-:W-:Y:S02]  /*1b90*/  IADD3 R243, R231.reuse, 0x3000, RZ ;  /* 0x00003000e7f37810 */ /* 0x040fe40007ffe0ff */
[C---:B------:R-:W-:Y:S02]  /*1ba0*/  IADD3 R242, R231.reuse, 0x3800, RZ ;  /* 0x00003800e7f27810 */ /* 0x040fe40007ffe0ff */
[C---:B------:R-:W-:Y:S02]  /*1bb0*/  IADD3 R241, R231.reuse, 0x4000, RZ ;  /* 0x00004000e7f17810 */ /* 0x040fe40007ffe0ff */
[C---:B------:R-:W-:Y:S02]  /*1bc0*/  IADD3 R240, R231.reuse, 0x4800, RZ ;  /* 0x00004800e7f07810 */ /* 0x040fe40007ffe0ff */
[----:B------:R-:W-:Y:S01]  /*1bd0*/  IADD3 R239, R231, 0x5000, RZ ;  /* 0x00005000e7ef7810 */ /* 0x000fe20007ffe0ff */
[----:B------:R-:W-:-:S04]  /*1be0*/  DEPBAR.LE SB0, 0x0 ;  /* 0x000080000000791a */ /* 0x000fc80000000000 */
[----:B------:R-:W-:Y:S01]  /*1bf0*/  BAR.SYNC.DEFER_BLOCKING 0x0 ;  /* 0x0000000000007b1d */ /* 0x000fe20000010000 */
[C---:B------:R-:W-:Y:S02]  /*1c00*/  IADD3 R238, R231.reuse, 0x5800, RZ ;  /* 0x00005800e7ee7810 */ /* 0x040fe40007ffe0ff */
[C---:B------:R-:W-:Y:S02]  /*1c10*/  IADD3 R237, R231.reuse, 0x6000, RZ ;  /* 0x00006000e7ed7810 */ /* 0x040fe40007ffe0ff */
[C---:B------:R-:W-:Y:S02]  /*1c20*/  IADD3 R236, R231.reuse, 0x6800, RZ ;  /* 0x00006800e7ec7810 */ /* 0x040fe40007ffe0ff */
[C---:B------:R-:W-:Y:S02]  /*1c30*/  IADD3 R235, R231.reuse, 0x7000, RZ ;  /* 0x00007000e7eb7810 */ /* 0x040fe40007ffe0ff */
[C---:B------:R-:W-:Y:S02]  /*1c40*/  IADD3 R234, R231.reuse, 0x7800, RZ ;  /* 0x00007800e7ea7810 */ /* 0x040fe40007ffe0ff */
[----:B------:R-:W-:-:S02]  /*1c50*/  IADD3 R233, R231, 0x8000, RZ ;  /* 0x00008000e7e97810 */ /* 0x000fc40007ffe0ff */
[----:B------:R-:W-:Y:S01]  /*1c60*/  IADD3 R232, R231, 0x8800, RZ ;  /* 0x00008800e7e87810 */ /* 0x000fe20007ffe0ff */
[----:B------:R-:W1:Y:S04]  /*1c70*/  LDSM.16.M88.4 R12, [R224+0xc100] ;  /* 0x00c10000e00c783b */ /* 0x000e680000000200 */
[----:B------:R-:W-:Y:S04]  /*1c80*/  LDSM.16.M88.4 R36, [R231] ;  /* 0x00000000e724783b */ /* 0x000fe80000000200 */
[----:B------:R-:W2:Y:S04]  /*1c90*/  LDSM.16.M88.4 R48, [R224+0xc900] ;  /* 0x00c90000e030783b */ /* 0x000ea80000000200 */
[----:B------:R-:W3:Y:S04]  /*1ca0*/  LDSM.16.M88.4 R60, [R231+0x800] ;  /* 0x00080000e73c783b */ /* 0x000ee80000000200 */
[----:B------:R-:W4:Y:S04]  /*1cb0*/  LDSM.16.M88.4 R40, [R224+0xd100] ;  /* 0x00d10000e028783b */ /* 0x000f280000000200 */
[----:B------:R-:W-:Y:S04]  /*1cc0*/  LDSM.16.M88.4 R52, [R224+0xe900] ;  /* 0x00e90000e034783b */ /* 0x000fe80000000200 */
[----:B------:R-:W-:Y:S04]  /*1cd0*/  LDSM.16.M88.4 R56, [R231+0x1000] ;  /* 0x00100000e738783b */ /* 0x000fe80000000200 */
[----:B------:R-:W-:Y:S04]  /*1ce0*/  LDSM.16.M88.4 R64, [R231+0x1800] ;  /* 0x00180000e740783b */ /* 0x000fe80000000200 */
[----:B------:R-:W-:Y:S04]  /*1cf0*/  LDSM.16.M88.4 R68, [R231+0x2000] ;  /* 0x00200000e744783b */ /* 0x000fe80000000200 */
[----:B------:R-:W-:Y:S01]  /*1d00*/  LDSM.16.M88.4 R84, [R231+0x2800] ;  /* 0x00280000e754783b */ /* 0x000fe20000000200 */
[C---:B-1----:R-:W-:Y:S07]  /*1d10*/  HMMA.16816.F32 R20, R156.reuse, R12, RZ ;  /* 0x0000000c9c14723c */ /* 0x042fee00000018ff */
[----:B------:R-:W-:Y:S01]  /*1d20*/  SEL R12, RZ, 0x1, P6 ;  /* 0x00000001ff0c7807 */ /* 0x000fe20003000000 */
[----:B------:R-:W-:Y:S03]  /*1d30*/  HMMA.16816.F32 R28, R156, R14, RZ ;  /* 0x0000000e9c1c723c */ /* 0x000fe600000018ff */
[----:B------:R-:W-:-:S04]  /*1d40*/  IADD3 R0, R3, R8, R12 ;  /* 0x0000000803007210 */ /* 0x000fc80007ffe00c */
[----:B------:R-:W-:Y:S01]  /*1d50*/  IMAD.U32 R14, RZ, RZ, UR13 ;  /* 0x0000000dff0e7e24 */ /* 0x000fe2000f8e00ff */
[----:B------:R-:W-:Y:S01]  /*1d60*/  LOP3.LUT P3, RZ, R0, 0x2, RZ, 0xc0, !PT ;  /* 0x0000000200ff7812 */ /* 0x000fe2000786c0ff */
[----:B--2---:R-:W-:Y:S03]  /*1d70*/  HMMA.16816.F32 R32, R156, R48, RZ ;  /* 0x000000309c20723c */ /* 0x004fe600000018ff */
[----:B------:R-:W-:-:S04]  /*1d80*/  IADD3 R14, P1, P0, R14, 0x100, R6 ;  /* 0x000001000e0e7810 */ /* 0x000fc8000783e006 */
[----:B------:R-:W-:Y:S01]  /*1d90*/  IADD3.X R15, RZ, UR17, R7, P1, P0 ;  /* 0x00000011ff0f7c10 */ /* 0x000fe20008fe0407 */
[----:B------:R-:W-:Y:S01]  /*1da0*/  HMMA.16816.F32 R92, R160, R36, R20 ;  /* 0x00000024a05c723c */ /* 0x000fe20000001814 */
[----:B------:R-:W-:Y:S01]  /*1db0*/  ISETP.LT.OR P1, PT, R9, 0x1, !P3 ;  /* 0x000000010900780c */ /* 0x000fe20005f21670 */
[----:B------:R-:W1:Y:S01]  /*1dc0*/  LDSM.16.M88.4 R20, [R224+0xd900] ;  /* 0x00d90000e014783b */ /* 0x000e620000000200 */
[----:B------:R-:W-:-:S04]  /*1dd0*/  IADD3 R12, P0, R10, UR13, RZ ;  /* 0x0000000d0a0c7c10 */ /* 0x000fc8000ff1e0ff */
[----:B------:R-:W-:Y:S01]  /*1de0*/  IADD3.X R13, R11, UR17, RZ, P0, !PT ;  /* 0x000000110b0d7c10 */ /* 0x000fe200087fe4ff */
[----:B------:R-:W-:Y:S01]  /*1df0*/  HMMA.16816.F32 R96, R160, R38, R28 ;  /* 0x00000026a060723c */ /* 0x000fe2000000181c */
[----:B------:R-:W-:Y:S01]  /*1e00*/  LOP3.LUT P0, RZ, R0, 0x4, RZ, 0xc0, !PT ;  /* 0x0000000400ff7812 */ /* 0x000fe2000780c0ff */
[----:B------:R-:W2:Y:S01]  /*1e10*/  LDSM.16.M88.4 R28, [R224+0xe100] ;  /* 0x00e10000e01c783b */ /* 0x000ea20000000200 */
[----:B------:R-:W-:-:S03]  /*1e20*/  IMAD.MOV.U32 R0, RZ, RZ, 0x40 ;  /* 0x00000040ff007424 */ /* 0x000fc600078e00ff */
[----:B------:R-:W-:Y:S01]  /*1e30*/  @!PT LDS RZ, [RZ] ;  /* 0x00000000fffff984 */ /* 0x000fe20000000800 */
[----:B------:R-:W-:Y:S01]  /*1e40*/  @!PT LDS RZ, [RZ] ;  /* 0x00000000fffff984 */ /* 0x000fe20000000800 */
[----:B------:R-:W-:Y:S01]  /*1e50*/  @!PT LDS RZ, [RZ] ;  /* 0x00000000fffff984 */ /* 0x000fe20000000800 */
[----:B------:R1:W-:Y:S01]  /*1e60*/  LDGSTS.E.BYPASS.LTC128B.128 [R249+0x100], [R6.64], !P2 ;  /* 0x0010000006f97fae */ /* 0x0003e2000d101d4a */
[C---:B------:R-:W-:Y:S01]  /*1e70*/  ISETP.LT.OR P2, PT, R9.reuse, 0x1, !P0 ;  /* 0x000000010900780c */ /* 0x040fe20004741670 */
[----:B---3--:R-:W-:Y:S02]  /*1e80*/  HMMA.16816.F32 R88, R160, R60, R32 ;  /* 0x0000003ca058723c */ /* 0x008fe40000001820 */
[----:B------:R3:W-:Y:S01]  /*1e90*/  LDGSTS.E.BYPASS.LTC128B.128 [R249+0x3100], [R6.64+0x80], !P1 ;  /* 0x0310008006f97fae */ /* 0x0007e2000c901d4a */
[----:B------:R-:W-:-:S05]  /*1ea0*/  ISETP.LT.OR P1, PT, R9, 0x21, P6 ;  /* 0x000000210900780c */ /* 0x000fca0003721670 */
[C---:B----4-:R-:W-:Y:S04]  /*1eb0*/  HMMA.16816.F32 R44, R156.reuse, R40, RZ ;  /* 0x000000289c2c723c */ /* 0x050fe800000018ff */
[----:B------:R3:W-:Y:S01]  /*1ec0*/  LDGSTS.E.BYPASS.LTC128B.128 [R249+0x6100], [R6.64+0x100], !P2 ;  /* 0x0610010006f97fae */ /* 0x0007e2000d101d4a */
[C---:B------:R-:W-:Y:S02]  /*1ed0*/  ISETP.LT.OR P2, PT, R9.reuse, 0x21, !P3 ;  /* 0x000000210900780c */ /* 0x040fe40005f41670 */
[C---:B------:R-:W-:Y:S01]  /*1ee0*/  ISETP.LT.OR P3, PT, R9.reuse, 0x41, !P3 ;  /* 0x000000410900780c */ /* 0x040fe20005f61670 */
[----:B------:R4:W-:Y:S01]  /*1ef0*/  LDGSTS.E.BYPASS.LTC128B.128 [R249+0x1100], [R10.64], !P1 ;  /* 0x011000000af97fae */ /* 0x0009e2000c901d4a */
[C---:B------:R-:W-:Y:S01]  /*1f00*/  ISETP.LT.OR P1, PT, R9.reuse, 0x21, !P0 ;  /* 0x000000210900780c */ /* 0x040fe20004721670 */
[----:B------:R-:W-:Y:S01]  /*1f10*/  HMMA.16816.F32 R40, R156, R42, RZ ;  /* 0x0000002a9c28723c */ /* 0x000fe200000018ff */
[----:B------:R-:W-:-:S07]  /*1f20*/  ISETP.LT.OR P0, PT, R9, 0x41, !P0 ;  /* 0x000000410900780c */ /* 0x000fce0004701670 */
[----:B------:R5:W-:Y:S01]  /*1f30*/  LDGSTS.E.BYPASS.LTC128B.128 [R249+0x4100], [R16.64], !P2 ;  /* 0x0410000010f97fae */ /* 0x000be2000d101d4a */
[----:B------:R-:W-:Y:S01]  /*1f40*/  LOP3.LUT P2, RZ, R24, 0x4, RZ, 0xc0, !PT ;  /* 0x0000000418ff7812 */ /* 0x000fe2000784c0ff */
[----:B-1----:R-:W-:Y:S02]  /*1f50*/  HMMA.16816.F32 R36, R156, R20, RZ ;  /* 0x000000149c24723c */ /* 0x002fe400000018ff */
[----:B------:R1:W-:Y:S01]  /*1f60*/  LDGSTS.E.BYPASS.LTC128B.128 [R249+0x7100], [R14.64], !P1 ;  /* 0x071000000ef97fae */ /* 0x0003e2000c901d4a */
[----:B------:R-:W-:Y:S02]  /*1f70*/  ISETP.LT.OR P1, PT, R9, 0x41, P6 ;  /* 0x000000410900780c */ /* 0x000fe40003721670 */
[----:B------:R-:W-:-:S03]  /*1f80*/  SEL R0, R0, 0xffffffc0, !P2 ;  /* 0xffffffc000007807 */ /* 0x000fc60005000000 */
[----:B------:R-:W-:Y:S02]  /*1f90*/  HMMA.16816.F32 R32, R156, R22, RZ ;  /* 0x000000169c20723c */ /* 0x000fe400000018ff */
[----:B------:R-:W-:Y:S02]  /*1fa0*/  IMAD.IADD R230, R224, 0x1, R0 ;  /* 0x00000001e0e67824 */ /* 0x000fe400078e0200 */
[----:B------:R-:W-:-:S04]  /*1fb0*/  IMAD.IADD R227, R0, 0x1, R231 ;  /* 0x0000000100e37824 */ /* 0x000fc800078e02e7 */
[C---:B--2---:R-:W-:Y:S01]  /*1fc0*/  HMMA.16816.F32 R20, R156.reuse, R28, RZ ;  /* 0x0000001c9c14723c */ /* 0x044fe200000018ff */
[----:B------:R1:W-:Y:S04]  /*1fd0*/  LDGSTS.E.BYPASS.LTC128B.128 [R249+0x2100], [R12.64], !P1 ;  /* 0x021000000cf97fae */ /* 0x0003e8000c901d4a */
[----:B------:R1:W-:Y:S03]  /*1fe0*/  LDGSTS.E.BYPASS.LTC128B.128 [R249+0x5100], [R12.64+0x80], !P3 ;  /* 0x051000800cf97fae */ /* 0x0003e6000d901d4a */
[----:B------:R-:W-:Y:S01]  /*1ff0*/  HMMA.16816.F32 R48, R156, R50, RZ ;  /* 0x000000329c30723c */ /* 0x000fe200000018ff */
[----:B------:R1:W-:Y:S01]  /*2000*/  LDGSTS.E.BYPASS.LTC128B.128 [R249+0x8100], [R12.64+0x100], !P0 ;  /* 0x081001000cf97fae */ /* 0x0003e2000c101d4a */
[----:B------:R-:W-:-:S03]  /*2010*/  PLOP3.LUT P0, PT, PT, PT, UP0, 0x80, 0x0 ;  /* 0x000000000000781c */ /* 0x000fc60003f0f008 */
[----:B------:R-:W2:Y:S03]  /*2020*/  LDSM.16.M88.4 R24, [R230+0xd100] ;  /* 0x00d10000e618783b */ /* 0x000ea60000000200 */
[C---:B-----5:R-:W-:Y:S01]  /*2030*/  HMMA.16816.F32 R16, R156.reuse, R30, RZ ;  /* 0x0000001e9c10723c */ /* 0x060fe200000018ff */
[----:B------:R-:W5:Y:S04]  /*2040*/  LDSM.16.M88.4 R72, [R230+0xc100] ;  /* 0x00c10000e648783b */ /* 0x000f680000000200 */
[----:B------:R-:W-:Y:S03]  /*2050*/  LDSM.16.M88.4 R76, [R230+0xc900] ;  /* 0x00c90000e64c783b */ /* 0x000fe60000000200 */
[C---:B----4-:R-:W-:Y:S01]  /*2060*/  HMMA.16816.F32 R8, R156.reuse, R52, RZ ;  /* 0x000000349c08723c */ /* 0x050fe200000018ff */
[----:B------:R-:W-:Y:S04]  /*2070*/  LDSM.16.M88.4 R108, [R227+0x1800] ;  /* 0x00180000e36c783b */ /* 0x000fe80000000200 */
[----:B------:R-:W-:Y:S03]  /*2080*/  LDSM.16.M88.4 R112, [R227+0x2000] ;  /* 0x00200000e370783b */ /* 0x000fe60000000200 */
[----:B------:R-:W-:Y:S01]  /*2090*/  HMMA.16816.F32 R52, R156, R54, RZ ;  /* 0x000000369c34723c */ /* 0x000fe200000018ff */
[----:B------:R-:W-:Y:S04]  /*20a0*/  LDSM.16.M88.4 R104, [R224+0xf100] ;  /* 0x00f10000e068783b */ /* 0x000fe80000000200 */
[----:B-1----:R-:W1:Y:S03]  /*20b0*/  LDSM.16.M88.4 R12, [R230+0xe100] ;  /* 0x00e10000e60c783b */ /* 0x002e660000000200 */
[C---:B------:R-:W-:Y:S01]  /*20c0*/  HMMA.16816.F32 R28, R160.reuse, R68, R20 ;  /* 0x00000044a01c723c */ /* 0x040fe20000001814 */
[----:B------:R-:W0:Y:S07]  /*20d0*/  LDGDEPBAR ;  /* 0x00000000000079af */ /* 0x000e2e0000000000 */
[C---:B------:R-:W-:Y:S08]  /*20e0*/  HMMA.16816.F32 R44, R160.reuse, R56, R44 ;  /* 0x00000038a02c723c */ /* 0x040ff0000000182c */
[C---:B------:R-:W-:Y:S08]  /*20f0*/  HMMA.16816.F32 R40, R160.reuse, R58, R40 ;  /* 0x0000003aa028723c */ /* 0x040ff00000001828 */
[C---:B------:R-:W-:Y:S01]  /*2100*/  HMMA.16816.F32 R20, R160.reuse, R70, R16 ;  /* 0x00000046a014723c */ /* 0x040fe20000001810 */
[----:B------:R-:W4:Y:S07]  /*2110*/  LDSM.16.M88.4 R16, [R230+0xd900] ;  /* 0x00d90000e610783b */ /* 0x000f2e0000000200 */
[C---:B------:R-:W-:Y:S01]  /*2120*/  HMMA.16816.F32 R80, R160.reuse, R62, R48 ;  /* 0x0000003ea050723c */ /* 0x040fe20000001830 */
[----:B------:R-:W1:Y:S04]  /*2130*/  LDSM.16.M88.4 R48, [R230+0xe900] ;  /* 0x00e90000e630783b */ /* 0x000e680000000200 */
[----:B------:R-:W-:Y:S03]  /*2140*/  LDSM.16.M88.4 R60, [R227] ;  /* 0x00000000e33c783b */ /* 0x000fe60000000200 */
[C---:B------:R-:W-:Y:S08]  /*2150*/  HMMA.16816.F32 R8, R160.reuse, R84, R8 ;  /* 0x00000054a008723c */ /* 0x040ff00000001808 */
[C---:B------:R-:W-:Y:S01]  /*2160*/  HMMA.16816.F32 R52, R160.reuse, R86, R52 ;  /* 0x00000056a034723c */ /* 0x040fe20000001834 */
[----:B------:R-:W1:Y:S07]  /*2170*/  LDSM.16.M88.4 R84, [R227+0x1000] ;  /* 0x00100000e354783b */ /* 0x000e6e0000000200 */
[C---:B------:R-:W-:Y:S08]  /*2180*/  HMMA.16816.F32 R36, R160.reuse, R64, R36 ;  /* 0x00000040a024723c */ /* 0x040ff00000001824 */
[----:B------:R-:W-:Y:S08]  /*2190*/  HMMA.16816.F32 R32, R160, R66, R32 ;  /* 0x00000042a020723c */ /* 0x000ff00000001820 */
[C---:B--2---:R-:W-:Y:S08]  /*21a0*/  HMMA.16816.F32 R44, R176.reuse, R24, R44 ;  /* 0x00000018b02c723c */ /* 0x044ff0000000182c */
[C---:B------:R-:W-:Y:S08]  /*21b0*/  HMMA.16816.F32 R40, R176.reuse, R26, R40 ;  /* 0x0000001ab028723c */ /* 0x040ff00000001828 */
[C---:B-----5:R-:W-:Y:S01]  /*21c0*/  HMMA.16816.F32 R56, R176.reuse, R72, R92 ;  /* 0x00000048b038723c */ /* 0x060fe2000000185c */
[----:B------:R-:W2:Y:S07]  /*21d0*/  LDSM.16.M88.4 R92, [R227+0x800] ;  /* 0x00080000e35c783b */ /* 0x000eae0000000200 */
[C---:B-1----:R-:W-:Y:S01]  /*21e0*/  HMMA.16816.F32 R24, R176.reuse, R14, R20 ;  /* 0x0000000eb018723c */ /* 0x042fe20000001814 */
[----:B------:R-:W1:Y:S07]  /*21f0*/  LDSM.16.M88.4 R20, [R227+0x2800] ;  /* 0x00280000e314783b */ /* 0x000e6e0000000200 */
[C---:B------:R-:W-:Y:S08]  /*2200*/  HMMA.16816.F32 R72, R176.reuse, R74, R96 ;  /* 0x0000004ab048723c */ /* 0x040ff00000001860 */
[C---:B----4-:R-:W-:Y:S08]  /*2210*/  HMMA.16816.F32 R36, R176.reuse, R16, R36 ;  /* 0x00000010b024723c */ /* 0x050ff00000001824 */
[C---:B------:R-:W-:Y:S08]  /*2220*/  HMMA.16816.F32 R32, R176.reuse, R18, R32 ;  /* 0x00000012b020723c */ /* 0x040ff00000001820 */
[C---:B------:R-:W-:Y:S08]  /*2230*/  HMMA.16816.F32 R68, R176.reuse, R76, R88 ;  /* 0x0000004cb044723c */ /* 0x040ff00000001858 */
[C---:B------:R-:W-:Y:S08]  /*2240*/  HMMA.16816.F32 R16, R176.reuse, R48, R8 ;  /* 0x00000030b010723c */ /* 0x040ff00000001808 */
[C---:B------:R-:W-:Y:S08]  /*2250*/  HMMA.16816.F32 R28, R176.reuse, R12, R28 ;  /* 0x0000000cb01c723c */ /* 0x040ff0000000181c */
[----:B------:R-:W-:Y:S01]  /*2260*/  HMMA.16816.F32 R12, R176, R50, R52 ;  /* 0x00000032b00c723c */ /* 0x000fe20000001834 */
[----:B------:R-:W4:Y:S07]  /*2270*/  LDSM.16.M88.4 R52, [R224+0x10100] ;  /* 0x01010000e034783b */ /* 0x000f2e0000000200 */
[C---:B------:R-:W-:Y:S01]  /*2280*/  HMMA.16816.F32 R88, R188.reuse, R84, R44 ;  /* 0x00000054bc58723c */ /* 0x040fe2000000182c */
[----:B------:R-:W5:Y:S07]  /*2290*/  LDSM.16.M88.4 R44, [R224+0xf900] ;  /* 0x00f90000e02c783b */ /* 0x000f6e0000000200 */
[----:B------:R-:W-:Y:S01]  /*22a0*/  HMMA.16816.F32 R84, R188, R86, R40 ;  /* 0x00000056bc54723c */ /* 0x000fe20000001828 */
[----:B------:R-:W1:Y:S07]  /*22b0*/  LDSM.16.M88.4 R40, [R224+0x11900] ;  /* 0x01190000e028783b */ /* 0x000e6e0000000200 */
[----:B------:R-:W-:Y:S08]  /*22c0*/  HMMA.16816.F32 R64, R176, R78, R80 ;  /* 0x0000004eb040723c */ /* 0x000ff00000001850 */
[C---:B------:R-:W-:Y:S08]  /*22d0*/  HMMA.16816.F32 R8, R188.reuse, R60, R56 ;  /* 0x0000003cbc08723c */ /* 0x040ff00000001838 */
[C---:B------:R-:W-:Y:S01]  /*22e0*/  HMMA.16816.F32 R100, R188.reuse, R62, R72 ;  /* 0x0000003ebc64723c */ /* 0x040fe20000001848 */
[----:B------:R-:W3:Y:S07]  /*22f0*/  LDSM.16.M88.4 R60, [R224+0x11100] ;  /* 0x01110000e03c783b */ /* 0x000eee0000000200 */
[C---:B--2---:R-:W-:Y:S08]  /*2300*/  HMMA.16816.F32 R96, R188.reuse, R92, R68 ;  /* 0x0000005cbc60723c */ /* 0x044ff00000001844 */
[C---:B------:R-:W-:Y:S01]  /*2310*/  HMMA.16816.F32 R80, R188.reuse, R108, R36 ;  /* 0x0000006cbc50723c */ /* 0x040fe20000001824 */
[----:B------:R-:W2:Y:S07]  /*2320*/  LDSM.16.M88.4 R36, [R231+0x3000] ;  /* 0x00300000e724783b */ /* 0x000eae0000000200 */
[C---:B-1----:R-:W-:Y:S08]  /*2330*/  HMMA.16816.F32 R56, R188.reuse, R20, R16 ;  /* 0x00000014bc38723c */ /* 0x042ff00000001810 */
[C---:B------:R-:W-:Y:S01]  /*2340*/  HMMA.16816.F32 R76, R188.reuse, R110, R32 ;  /* 0x0000006ebc4c723c */ /* 0x040fe20000001820 */
[----:B------:R-:W1:Y:S07]  /*2350*/  LDSM.16.M88.4 R108, [R231+0x3800] ;  /* 0x00380000e76c783b */ /* 0x000e6e0000000200 */
[C---:B------:R-:W-:Y:S01]  /*2360*/  HMMA.16816.F32 R92, R188.reuse, R94, R64 ;  /* 0x0000005ebc5c723c */ /* 0x040fe20000001840 */
[----:B------:R-:W1:Y:S07]  /*2370*/  LDSM.16.M88.4 R64, [R224+0x10900] ;  /* 0x01090000e040783b */ /* 0x000e6e0000000200 */
[C---:B------:R-:W-:Y:S08]  /*2380*/  HMMA.16816.F32 R72, R188.reuse, R112, R28 ;  /* 0x00000070bc48723c */ /* 0x040ff0000000181c */
[----:B------:R-:W-:Y:S08]  /*2390*/  HMMA.16816.F32 R68, R188, R114, R24 ;  /* 0x00000072bc44723c */ /* 0x000ff00000001818 */
[C---:B------:R-:W-:Y:S08]  /*23a0*/  HMMA.16816.F32 R32, R192.reuse, R104, R8 ;  /* 0x00000068c020723c */ /* 0x040ff00000001808 */
[----:B------:R-:W-:Y:S01]  /*23b0*/  HMMA.16816.F32 R28, R192, R106, R100 ;  /* 0x0000006ac01c723c */ /* 0x000fe20000001864 */
[----:B------:R-:W1:Y:S04]  /*23c0*/  LDSM.16.M88.4 R100, [R231+0x4000] ;  /* 0x00400000e764783b */ /* 0x000e680000000200 */
[----:B------:R-:W-:Y:S03]  /*23d0*/  LDSM.16.M88.4 R104, [R231+0x4800] ;  /* 0x00480000e768783b */ /* 0x000fe60000000200 */
[----:B------:R-:W-:Y:S08]  /*23e0*/  HMMA.16816.F32 R48, R188, R22, R12 ;  /* 0x00000016bc30723c */ /* 0x000ff0000000180c */
[C---:B----4-:R-:W-:Y:S08]  /*23f0*/  HMMA.16816.F32 R16, R192.reuse, R52, R88 ;  /* 0x00000034c010723c */ /* 0x050ff00000001858 */
[C---:B-----5:R-:W-:Y:S08]  /*2400*/  HMMA.16816.F32 R24, R192.reuse, R44, R96 ;  /* 0x0000002cc018723c */ /* 0x060ff00000001860 */
[C---:B------:R-:W-:Y:S01]  /*2410*/  HMMA.16816.F32 R12, R192.reuse, R54, R84 ;  /* 0x00000036c00c723c */ /* 0x040fe20000001854 */
[----:B------:R-:W4:Y:S07]  /*2420*/  LDSM.16.M88.4 R84, [R231+0x5000] ;  /* 0x00500000e754783b */ /* 0x000f2e0000000200 */
[C---:B------:R-:W-:Y:S01]  /*2430*/  HMMA.16816.F32 R88, R192.reuse, R40, R56 ;  /* 0x00000028c058723c */ /* 0x040fe20000001838 */
[----:B------:R-:W5:Y:S07]  /*2440*/  LDSM.16.M88.4 R56, [R230+0xf100] ;  /* 0x00f10000e638783b */ /* 0x000f6e0000000200 */
[C---:B------:R-:W-:Y:S08]  /*2450*/  HMMA.16816.F32 R20, R192.reuse, R46, R92 ;  /* 0x0000002ec014723c */ /* 0x040ff0000000185c */
[C---:B---3--:R-:W-:Y:S08]  /*2460*/  HMMA.16816.F32 R92, R192.reuse, R60, R72 ;  /* 0x0000003cc05c723c */ /* 0x048ff00000001848 */
[----:B------:R-:W-:Y:S08]  /*2470*/  HMMA.16816.F32 R96, R192, R62, R68 ;  /* 0x0000003ec060723c */ /* 0x000ff00000001844 */
[C---:B--2---:R-:W-:Y:S01]  /*2480*/  HMMA.16816.F32 R52, R196.reuse, R36, R32 ;  /* 0x00000024c434723c */ /* 0x044fe20000001820 */
[----:B------:R-:W-:Y:S07]  /*2490*/  LDSM.16.M88.4 R32, [R230+0x10100] ;  /* 0x01010000e620783b */ /* 0x000fee0000000200 */
[C---:B------:R-:W-:Y:S01]  /*24a0*/  HMMA.16816.F32 R60, R196.reuse, R38, R28 ;  /* 0x00000026c43c723c */ /* 0x040fe2000000181c */
[----:B------:R-:W-:Y:S04]  /*24b0*/  LDSM.16.M88.4 R28, [R230+0x10900] ;  /* 0x01090000e61c783b */ /* 0x000fe80000000200 */
[----:B------:R-:W-:Y:S03]  /*24c0*/  LDSM.16.M88.4 R36, [R230+0xf900] ;  /* 0x00f90000e624783b */ /* 0x000fe60000000200 */
[----:B-1----:R-:W-:Y:S01]  /*24d0*/  HMMA.16816.F32 R68, R196, R108, R24 ;  /* 0x0000006cc444723c */ /* 0x002fe20000001818 */
[----:B------:R-:W1:Y:S07]  /*24e0*/  LDSM.16.M88.4 R24, [R230+0x11100] ;  /* 0x01110000e618783b */ /* 0x000e6e0000000200 */
[C---:B------:R-:W-:Y:S08]  /*24f0*/  HMMA.16816.F32 R8, R192.reuse, R64, R80 ;  /* 0x00000040c008723c */ /* 0x040ff00000001850 */
[C---:B------:R-:W-:Y:S08]  /*2500*/  HMMA.16816.F32 R80, R192.reuse, R66, R76 ;  /* 0x00000042c050723c */ /* 0x040ff0000000184c */
[----:B------:R-:W-:Y:S01]  /*2510*/  HMMA.16816.F32 R76, R192, R42, R48 ;  /* 0x0000002ac04c723c */ /* 0x000fe20000001830 */
[----:B------:R-:W2:Y:S07]  /*2520*/  LDSM.16.M88.4 R48, [R231+0x5800] ;  /* 0x00580000e730783b */ /* 0x000eae0000000200 */
[C---:B------:R-:W-:Y:S08]  /*2530*/  HMMA.16816.F32 R44, R196.reuse, R102, R12 ;  /* 0x00000066c42c723c */ /* 0x040ff0000000180c */
[----:B----4-:R-:W-:Y:S08]  /*2540*/  HMMA.16816.F32 R12, R196, R84, R92 ;  /* 0x00000054c40c723c */ /* 0x010ff0000000185c */
[C---:B-----5:R-:W-:Y:S08]  /*2550*/  HMMA.16816.F32 R52, R200.reuse, R56, R52 ;  /* 0x00000038c834723c */ /* 0x060ff00000001834 */
[----:B------:R-:W-:Y:S01]  /*2560*/  HMMA.16816.F32 R60, R200, R58, R60 ;  /* 0x0000003ac83c723c */ /* 0x000fe2000000183c */
[----:B------:R-:W3:Y:S07]  /*2570*/  LDSM.16.M88.4 R56, [R227+0x3000] ;  /* 0x00300000e338783b */ /* 0x000eee0000000200 */
[C---:B------:R-:W-:Y:S08]  /*2580*/  HMMA.16816.F32 R72, R196.reuse, R110, R20 ;  /* 0x0000006ec448723c */ /* 0x040ff00000001814 */
[C---:B------:R-:W-:Y:S08]  /*2590*/  HMMA.16816.F32 R64, R196.reuse, R100, R16 ;  /* 0x00000064c440723c */ /* 0x040ff00000001810 */
[C---:B------:R-:W-:Y:S08]  /*25a0*/  HMMA.16816.F32 R20, R196.reuse, R104, R8 ;  /* 0x00000068c414723c */ /* 0x040ff00000001808 */
[C---:B------:R-:W-:Y:S01]  /*25b0*/  HMMA.16816.F32 R16, R196.reuse, R106, R80 ;  /* 0x0000006ac410723c */ /* 0x040fe20000001850 */
[----:B------:R-:W-:Y:S07]  /*25c0*/  LDSM.16.M88.4 R80, [R230+0x11900] ;  /* 0x01190000e650783b */ /* 0x000fee0000000200 */
[----:B------:R-:W-:Y:S08]  /*25d0*/  HMMA.16816.F32 R8, R196, R86, R96 ;  /* 0x00000056c408723c */ /* 0x000ff00000001860 */
[----:B-1----:R-:W-:Y:S01]  /*25e0*/  HMMA.16816.F32 R96, R200, R24, R12 ;  /* 0x00000018c860723c */ /* 0x002fe2000000180c */
[----:B------:R-:W1:Y:S07]  /*25f0*/  LDSM.16.M88.4 R12, [R224+0x12100] ;  /* 0x01210000e00c783b */ /* 0x000e6e0000000200 */
[C---:B--2---:R-:W-:Y:S08]  /*2600*/  HMMA.16816.F32 R40, R196.reuse, R48, R88 ;  /* 0x00000030c428723c */ /* 0x044ff00000001858 */
[----:B------:R-:W-:Y:S08]  /*2610*/  HMMA.16816.F32 R48, R196, R50, R76 ;  /* 0x00000032c430723c */ /* 0x000ff0000000184c */
[C---:B------:R-:W-:Y:S01]  /*2620*/  HMMA.16816.F32 R76, R200.reuse, R30, R16 ;  /* 0x0000001ec84c723c */ /* 0x040fe20000001810 */
[----:B------:R-:W2:Y:S07]  /*2630*/  LDSM.16.M88.4 R16, [R227+0x3800] ;  /* 0x00380000e310783b */ /* 0x000eae0000000200 */
[----:B------:R-:W-:Y:S01]  /*2640*/  HMMA.16816.F32 R92, R200, R26, R8 ;  /* 0x0000001ac85c723c */ /* 0x000fe20000001808 */
[----:B------:R-:W-:Y:S07]  /*2650*/  LDSM.16.M88.4 R24, [R227+0x4000] ;  /* 0x00400000e318783b */ /* 0x000fee0000000200 */
[----:B---3--:R-:W-:Y:S01]  /*2660*/  HMMA.16816.F32 R8, R204, R56, R52 ;  /* 0x00000038cc08723c */ /* 0x008fe20000001834 */
[----:B------:R-:W-:Y:S07]  /*2670*/  LDSM.16.M88.4 R52, [R231+0x6800] ;  /* 0x00680000e734783b */ /* 0x000fee0000000200 */
[C---:B------:R-:W-:Y:S01]  /*2680*/  HMMA.16816.F32 R88, R200.reuse, R28, R20 ;  /* 0x0000001cc858723c */ /* 0x040fe20000001814 */
[----:B------:R-:W3:Y:S07]  /*2690*/  LDSM.16.M88.4 R28, [R231+0x6000] ;  /* 0x00600000e71c783b */ /* 0x000eee0000000200 */
[----:B------:R-:W-:Y:S08]  /*26a0*/  HMMA.16816.F32 R68, R200, R36, R68 ;  /* 0x00000024c844723c */ /* 0x000ff00000001844 */
[----:B------:R-:W-:Y:S01]  /*26b0*/  HMMA.16816.F32 R20, R204, R58, R60 ;  /* 0x0000003acc14723c */ /* 0x000fe2000000183c */
[----:B------:R-:W-:Y:S07]  /*26c0*/  LDSM.16.M88.4 R60, [R227+0x6800] ;  /* 0x00680000e33c783b */ /* 0x000fee0000000200 */
[C---:B------:R-:W-:Y:S08]  /*26d0*/  HMMA.16816.F32 R64, R200.reuse, R32, R64 ;  /* 0x00000020c840723c */ /* 0x040ff00000001840 */
[----:B------:R-:W-:Y:S01]  /*26e0*/  HMMA.16816.F32 R44, R200, R34, R44 ;  /* 0x00000022c82c723c */ /* 0x000fe2000000182c */
[----:B------:R-:W4:Y:S07]  /*26f0*/  LDSM.16.M88.4 R32, [R224+0x12900] ;  /* 0x01290000e020783b */ /* 0x000f2e0000000200 */
[----:B-1----:R-:W-:Y:S08]  /*2700*/  HMMA.16816.F32 R8, R208, R12, R8 ;  /* 0x0000000cd008723c */ /* 0x002ff00000001808 */
[C---:B------:R-:W-:Y:S08]  /*2710*/  HMMA.16816.F32 R72, R200.reuse, R38, R72 ;  /* 0x00000026c848723c */ /* 0x040ff00000001848 */
[C---:B------:R-:W-:Y:S01]  /*2720*/  HMMA.16816.F32 R84, R200.reuse, R80, R40 ;  /* 0x00000050c854723c */ /* 0x040fe20000001828 */
[----:B------:R-:W1:Y:S07]  /*2730*/  LDSM.16.M88.4 R40, [R227+0x4800] ;  /* 0x00480000e328783b */ /* 0x000e6e0000000200 */
[----:B------:R-:W-:Y:S01]  /*2740*/  HMMA.16816.F32 R80, R200, R82, R48 ;  /* 0x00000052c850723c */ /* 0x000fe20000001830 */
[----:B------:R-:W5:Y:S07]  /*2750*/  LDSM.16.M88.4 R48, [R230+0x12100] ;  /* 0x01210000e630783b */ /* 0x000f6e0000000200 */
[----:B--2---:R-:W-:Y:S08]  /*2760*/  HMMA.16816.F32 R36, R204, R16, R68 ;  /* 0x00000010cc24723c */ /* 0x004ff00000001844 */
[----:B------:R-:W-:Y:S01]  /*2770*/  HMMA.16816.F32 R12, R208, R14, R20 ;  /* 0x0000000ed00c723c */ /* 0x000fe20000001814 */
[----:B------:R-:W-:Y:S07]  /*2780*/  LDSM.16.M88.4 R20, [R227+0x5800] ;  /* 0x00580000e314783b */ /* 0x000fee0000000200 */
[----:B---3--:R-:W-:Y:S08]  /*2790*/  HMMA.16816.F32 R8, R212, R28, R8 ;  /* 0x0000001cd408723c */ /* 0x008ff00000001808 */
[C---:B------:R-:W-:Y:S08]  /*27a0*/  HMMA.16816.F32 R56, R204.reuse, R18, R72 ;  /* 0x00000012cc38723c */ /* 0x040ff00000001848 */
[C---:B------:R-:W-:Y:S01]  /*27b0*/  HMMA.16816.F32 R68, R204.reuse, R24, R64 ;  /* 0x00000018cc44723c */ /* 0x040fe20000001840 */
[----:B------:R-:W-:Y:S07]  /*27c0*/  LDSM.16.M88.4 R64, [R227+0x6000] ;  /* 0x00600000e340783b */ /* 0x000fee0000000200 */
[----:B------:R-:W-:Y:S01]  /*27d0*/  HMMA.16816.F32 R72, R204, R26, R44 ;  /* 0x0000001acc48723c */ /* 0x000fe2000000182c */
[----:B------:R-:W2:Y:S04]  /*27e0*/  LDSM.16.M88.4 R24, [R227+0x5000] ;  /* 0x00500000e318783b */ /* 0x000ea80000000200 */
[----:B------:R-:W-:Y:S03]  /*27f0*/  LDSM.16.M88.4 R44, [R230+0x12900] ;  /* 0x01290000e62c783b */ /* 0x000fe60000000200 */
[----:B----4-:R-:W-:Y:S08]  /*2800*/  HMMA.16816.F32 R16, R208, R32, R36 ;  /* 0x00000020d010723c */ /* 0x010ff00000001824 */
[C---:B-1----:R-:W-:Y:S08]  /*2810*/  HMMA.16816.F32 R88, R204.reuse, R40, R88 ;  /* 0x00000028cc58723c */ /* 0x042ff00000001858 */
[----:B------:R-:W-:Y:S01]  /*2820*/  HMMA.16816.F32 R76, R204, R42, R76 ;  /* 0x0000002acc4c723c */ /* 0x000fe2000000184c */
[----:B------:R-:W1:Y:S07]  /*2830*/  LDSM.16.M88.4 R40, [R224+0x13100] ;  /* 0x01310000e028783b */ /* 0x000e6e0000000200 */
[----:B------:R-:W-:Y:S08]  /*2840*/  HMMA.16816.F32 R12, R212, R30, R12 ;  /* 0x0000001ed40c723c */ /* 0x000ff0000000180c */
[----:B-----5:R-:W-:Y:S08]  /*2850*/  HMMA.16816.F32 R8, R216, R48, R8 ;  /* 0x00000030d808723c */ /* 0x020ff00000001808 */
[----:B------:R-:W-:Y:S01]  /*2860*/  HMMA.16816.F32 R32, R208, R34, R56 ;  /* 0x00000022d020723c */ /* 0x000fe20000001838 */
[----:B------:R-:W-:Y:S07]  /*2870*/  LDSM.16.M88.4 R56, [R227+0x7000] ;  /* 0x00700000e338783b */ /* 0x000fee0000000200 */
[----:B------:R-:W-:Y:S08]  /*2880*/  HMMA.16816.F32 R28, R212, R52, R16 ;  /* 0x00000034d41c723c */ /* 0x000ff00000001810 */
[C---:B--2---:R-:W-:Y:S08]  /*2890*/  HMMA.16816.F32 R96, R204.reuse, R24, R96 ;  /* 0x00000018cc60723c */ /* 0x044ff00000001860 */
[----:B------:R-:W-:Y:S08]  /*28a0*/  HMMA.16816.F32 R92, R204, R26, R92 ;  /* 0x0000001acc5c723c */ /* 0x000ff0000000185c */
[----:B------:R-:W-:Y:S01]  /*28b0*/  HMMA.16816.F32 R24, R216, R50, R12 ;  /* 0x00000032d818723c */ /* 0x000fe2000000180c */
[----:B------:R-:W2:Y:S07]  /*28c0*/  LDSM.16.M88.4 R48, [R231+0x7000] ;  /* 0x00700000e730783b */ /* 0x000eae0000000200 */
[----:B------:R-:W-:Y:S08]  /*28d0*/  HMMA.16816.F32 R8, R220, R64, R8 ;  /* 0x00000040dc08723c */ /* 0x000ff00000001808 */
[C---:B------:R-:W-:Y:S08]  /*28e0*/  HMMA.16816.F32 R84, R204.reuse, R20, R84 ;  /* 0x00000014cc54723c */ /* 0x040ff00000001854 */
[----:B------:R-:W-:Y:S08]  /*28f0*/  HMMA.16816.F32 R80, R204, R22, R80 ;  /* 0x00000016cc50723c */ /* 0x000ff00000001850 */
[----:B-1----:R-:W-:Y:S01]  /*2900*/  HMMA.16816.F32 R20, R208, R40, R68 ;  /* 0x00000028d014723c */ /* 0x002fe20000001844 */
[----:B------:R-:W1:Y:S01]  /*2910*/  LDSM.16.M88.4 R68, [R224+0x13900] ;  /* 0x01390000e044783b */ /* 0x000e620000000200 */
[----:B------:R-:W-:-:S04]  /*2920*/  FMUL.FTZ R0, R8, c[0x0][0x320] ;  /* 0x0000c80008007a20 */ /* 0x000fc80000410000 */
[----:B------:R3:W4:Y:S02]  /*2930*/  MUFU.TANH R104, R0 ;  /* 0x0000000000687308 */ /* 0x0007240000002400 */
[----:B------:R-:W-:Y:S01]  /*2940*/  HMMA.16816.F32 R16, R212, R54, R32 ;  /* 0x00000036d410723c */ /* 0x000fe20000001820 */
[----:B------:R-:W5:Y:S07]  /*2950*/  LDSM.16.M88.4 R52, [R230+0x13100] ;  /* 0x01310000e634783b */ /* 0x000f6e0000000200 */
[----:B------:R-:W-:Y:S01]  /*2960*/  HMMA.16816.F32 R12, R216, R44, R28 ;  /* 0x0000002cd80c723c */ /* 0x000fe2000000181c */
[----:B---3--:R-:W-:-:S07]  /*2970*/  FMUL.FTZ R0, R9, c[0x0][0x320] ;  /* 0x0000c80009007a20 */ /* 0x008fce0000410000 */
[----:B------:R-:W-:Y:S01]  /*2980*/  HMMA.16816.F32 R36, R220, R66, R24 ;  /* 0x00000042dc24723c */ /* 0x000fe20000001818 */
[----:B------:R-:W-:Y:S01]  /*2990*/  LDSM.16.M88.4 R64, [R231+0x8000] ;  /* 0x00800000e740783b */ /* 0x000fe20000000200 */
[----:B------:R3:W1:Y:S06]  /*29a0*/  MUFU.TANH R103, R0 ;  /* 0x0000000000677308 */ /* 0x00066c0000002400 */
[----:B------:R-:W-:Y:S01]  /*29b0*/  HMMA.16816.F32 R32, R208, R42, R72 ;  /* 0x0000002ad020723c */ /* 0x000fe20000001848 */
[----:B------:R-:W4:Y:S07]  /*29c0*/  LDSM.16.M88.4 R40, [R231+0x7800] ;  /* 0x00780000e728783b */ /* 0x000f2e0000000200 */
[----:B--2---:R-:W-:Y:S01]  /*29d0*/  HMMA.16816.F32 R28, R212, R48, R20 ;  /* 0x00000030d41c723c */ /* 0x004fe20000001814 */
[----:B---3--:R-:W-:-:S04]  /*29e0*/  FMUL.FTZ R0, R10, c[0x0][0x320] ;  /* 0x0000c8000a007a20 */ /* 0x008fc80000410000 */
[----:B------:R2:W3:Y:S03]  /*29f0*/  MUFU.TANH R102, R0 ;  /* 0x0000000000667308 */ /* 0x0004e60000002400 */
[----:B------:R-:W-:Y:S01]  /*2a00*/  HMMA.16816.F32 R24, R216, R46, R16 ;  /* 0x0000002ed818723c */ /* 0x000fe20000001810 */
[----:B------:R-:W3:Y:S07]  /*2a10*/  LDSM.16.M88.4 R44, [R224+0x14100] ;  /* 0x01410000e02c783b */ /* 0x000eee0000000200 */
[----:B-1----:R-:W-:Y:S01]  /*2a20*/  HMMA.16816.F32 R20, R208, R68, R88 ;  /* 0x00000044d014723c */ /* 0x002fe20000001858 */
[----:B--2---:R-:W-:-:S07]  /*2a30*/  FMUL.FTZ R0, R11, c[0x0][0x320] ;  /* 0x0000c8000b007a20 */ /* 0x004fce0000410000 */
[----:B------:R-:W-:Y:S01]  /*2a40*/  HMMA.16816.F32 R8, R220, R60, R12 ;  /* 0x0000003cdc08723c */ /* 0x000fe2000000180c */
[----:B------:R1:W2:Y:S07]  /*2a50*/  MUFU.TANH R101, R0 ;  /* 0x0000000000657308 */ /* 0x0002ae0000002400 */
[----:B------:R-:W-:Y:S01]  /*2a60*/  HMMA.16816.F32 R16, R212, R50, R32 ;  /* 0x00000032d410723c */ /* 0x000fe20000001820 */
[----:B------:R-:W-:Y:S07]  /*2a70*/  LDSM.16.M88.4 R48, [R227+0x8000] ;  /* 0x00800000e330783b */ /* 0x000fee0000000200 */
[----:B-----5:R-:W-:Y:S01]  /*2a80*/  HMMA.16816.F32 R12, R216, R52, R28 ;  /* 0x00000034d80c723c */ /* 0x020fe2000000181c */
[----:B-1----:R-:W-:-:S04]  /*2a90*/  FMUL.FTZ R0, R36, c[0x0][0x320] ;  /* 0x0000c80024007a20 */ /* 0x002fc80000410000 */
[----:B------:R1:W1:Y:S03]  /*2aa0*/  MUFU.TANH R100, R0 ;  /* 0x0000000000647308 */ /* 0x0002660000002400 */
[----:B------:R-:W-:Y:S08]  /*2ab0*/  HMMA.16816.F32 R28, R208, R70, R76 ;  /* 0x00000046d01c723c */ /* 0x000ff0000000184c */
[----:B------:R-:W-:Y:S01]  /*2ac0*/  HMMA.16816.F32 R32, R220, R62, R24 ;  /* 0x0000003edc20723c */ /* 0x000fe20000001818 */
[----:B------:R-:W-:Y:S01]  /*2ad0*/  LDSM.16.M88.4 R60, [R227+0x7800] ;  /* 0x00780000e33c783b */ /* 0x000fe20000000200 */
[----:B-1----:R-:W-:-:S06]  /*2ae0*/  FMUL.FTZ R0, R37, c[0x0][0x320] ;  /* 0x0000c80025007a20 */ /* 0x002fcc0000410000 */
[----:B----4-:R-:W-:Y:S01]  /*2af0*/  HMMA.16816.F32 R24, R212, R40, R20 ;  /* 0x00000028d418723c */ /* 0x010fe20000001814 */
[----:B------:R1:W4:Y:S07]  /*2b00*/  MUFU.TANH R91, R0 ;  /* 0x00000000005b7308 */ /* 0x00032e0000002400 */
[----:B------:R-:W-:Y:S01]  /*2b10*/  HMMA.16816.F32 R20, R216, R54, R16 ;  /* 0x00000036d814723c */ /* 0x000fe20000001810 */
[----:B------:R-:W-:Y:S07]  /*2b20*/  LDSM.16.M88.4 R52, [R224+0x14900] ;  /* 0x01490000e034783b */ /* 0x000fee0000000200 */
[----:B------:R-:W-:Y:S01]  /*2b30*/  HMMA.16816.F32 R16, R212, R42, R28 ;  /* 0x0000002ad410723c */ /* 0x000fe2000000181c */
[----:B------:R-:W-:Y:S01]  /*2b40*/  LDSM.16.M88.4 R40, [R230+0x14100] ;  /* 0x01410000e628783b */ /* 0x000fe20000000200 */
[----:B-1----:R-:W-:-:S04]  /*2b50*/  FMUL.FTZ R0, R38, c[0x0][0x320] ;  /* 0x0000c80026007a20 */ /* 0x002fc80000410000 */
[----:B------:R1:W1:Y:S02]  /*2b60*/  MUFU.TANH R90, R0 ;  /* 0x00000000005a7308 */ /* 0x0002640000002400 */
[----:B------:R-:W-:Y:S08]  /*2b70*/  HMMA.16816.F32 R12, R220, R56, R12 ;  /* 0x00000038dc0c723c */ /* 0x000ff0000000180c */
[----:B---3--:R-:W-:Y:S01]  /*2b80*/  HMMA.16816.F32 R28, R208, R46, R92 ;  /* 0x0000002ed01c723c */ /* 0x008fe2000000185c */
[----:B-1----:R-:W-:-:S02]  /*2b90*/  FMUL.FTZ R0, R39, c[0x0][0x320] ;  /* 0x0000c80027007a20 */ /* 0x002fc40000410000 */
[----:B------:R-:W1:Y:S02]  /*2ba0*/  LDSM.16.M88.4 R36, [R230+0x13900] ;  /* 0x01390000e624783b */ /* 0x000e640000000200 */
[----:B------:R3:W1:Y:S11]  /*2bb0*/  MUFU.TANH R89, R0 ;  /* 0x0000000000597308 */ /* 0x0006760000002400 */
[----:B------:R-:W-:Y:S08]  /*2bc0*/  @!UPT UIADD3 URZ, URZ, URZ, URZ ;  /* 0x0000003f3f3ff290 */ /* 0x000ff0000fffe03f */
[----:B------:R-:W-:Y:S01]  /*2bd0*/  HMMA.16816.F32 R28, R212, R66, R28 ;  /* 0x00000042d41c723c */ /* 0x000fe2000000181c */
[----:B---3--:R-:W-:-:S04]  /*2be0*/  FMUL.FTZ R0, R8, c[0x0][0x320] ;  /* 0x0000c80008007a20 */ /* 0x008fc80000410000 */
[----:B------:R3:W1:Y:S02]  /*2bf0*/  MUFU.TANH R88, R0 ;  /* 0x0000000000587308 */ /* 0x0006640000002400 */
[----:B---3--:R-:W-:Y:S01]  /*2c00*/  FMUL.FTZ R0, R9, c[0x0][0x320] ;  /* 0x0000c80009007a20 */ /* 0x008fe20000410000 */
[C---:B-1----:R-:W-:Y:S05]  /*2c10*/  HMMA.16816.F32 R24, R216.reuse, R36, R24 ;  /* 0x00000024d818723c */ /* 0x042fea0000001818 */
[----:B------:R1:W3:Y:S03]  /*2c20*/  MUFU.TANH R76, R0 ;  /* 0x00000000004c7308 */ /* 0x0002e60000002400 */
[C---:B------:R-:W-:Y:S01]  /*2c30*/  HMMA.16816.F32 R16, R216.reuse, R38, R16 ;  /* 0x00000026d810723c */ /* 0x040fe20000001810 */
[----:B------:R-:W-:Y:S07]  /*2c40*/  LDSM.16.M88.4 R36, [R230+0x14900] ;  /* 0x01490000e624783b */ /* 0x000fee0000000200 */
[----:B------:R-:W-:Y:S01]  /*2c50*/  HMMA.16816.F32 R28, R216, R42, R28 ;  /* 0x0000002ad81c723c */ /* 0x000fe2000000181c */
[----:B-1----:R-:W-:-:S04]  /*2c60*/  FMUL.FTZ R0, R10, c[0x0][0x320] ;  /* 0x0000c8000a007a20 */ /* 0x002fc80000410000 */
[----:B------:R1:W1:Y:S03]  /*2c70*/  MUFU.TANH R75, R0 ;  /* 0x00000000004b7308 */ /* 0x0002660000002400 */
[----:B------:R-:W-:Y:S01]  /*2c80*/  HMMA.16816.F32 R24, R220, R60, R24 ;  /* 0x0000003cdc18723c */ /* 0x000fe20000001818 */
[----:B-1----:R-:W-:-:S07]  /*2c90*/  FMUL.FTZ R0, R11, c[0x0][0x320] ;  /* 0x0000c8000b007a20 */ /* 0x002fce0000410000 */
[----:B------:R-:W-:Y:S01]  /*2ca0*/  HMMA.16816.F32 R8, R208, R44, R96 ;  /* 0x0000002cd008723c */ /* 0x000fe20000001860 */
[----:B------:R-:W1:Y:S01]  /*2cb0*/  LDSM.16.M88.4 R44, [R231+0x8800] ;  /* 0x00880000e72c783b */ /* 0x000e620000000200 */
[----:B------:R5:W1:Y:S11]  /*2cc0*/  MUFU.TANH R74, R0 ;  /* 0x00000000004a7308 */ /* 0x000a760000002400 */
[----:B------:R-:W-:Y:S03]  /*2cd0*/  @!UPT UIADD3 URZ, URZ, URZ, URZ ;  /* 0x0000003f3f3ff290 */ /* 0x000fe6000fffe03f */
[----:B------:R-:W-:Y:S02]  /*2ce0*/  FMUL.FTZ R25, R25, c[0x0][0x320] ;  /* 0x0000c80019197a20 */ /* 0x000fe40000410000 */
[----:B------:R-:W-:Y:S02]  /*2cf0*/  FMUL.FTZ R26, R26, c[0x0][0x320] ;  /* 0x0000c8001a1a7a20 */ /* 0x000fe40000410000 */
[----:B------:R-:W-:Y:S02]  /*2d00*/  FMUL.FTZ R27, R27, c[0x0][0x320] ;  /* 0x0000c8001b1b7a20 */ /* 0x000fe40000410000 */
[----:B-----5:R-:W-:-:S04]  /*2d10*/  FMUL.FTZ R0, R32, c[0x0][0x320] ;  /* 0x0000c80020007a20 */ /* 0x020fc80000410000 */
[----:B------:R5:W1:Y:S01]  /*2d20*/  MUFU.TANH R73, R0 ;  /* 0x0000000000497308 */ /* 0x000a620000002400 */
[----:B------:R-:W-:Y:S01]  /*2d30*/  HMMA.16816.F32 R8, R212, R64, R8 ;  /* 0x00000040d408723c */ /* 0x000fe20000001808 */
[----:B-----5:R-:W-:-:S06]  /*2d40*/  FMUL.FTZ R0, R33, c[0x0][0x320] ;  /* 0x0000c80021007a20 */ /* 0x020fcc0000410000 */
[----:B------:R5:W1:Y:S11]  /*2d50*/  MUFU.TANH R72, R0 ;  /* 0x0000000000487308 */ /* 0x000a760000002400 */
[----:B------:R-:W-:Y:S06]  /*2d60*/  @!UPT UIADD3 URZ, URZ, URZ, URZ ;  /* 0x0000003f3f3ff290 */ /* 0x000fec000fffe03f */
[----:B------:R-:W-:Y:S01]  /*2d70*/  HMMA.16816.F32 R8, R216, R40, R8 ;  /* 0x00000028d808723c */ /* 0x000fe20000001808 */
[----:B-----5:R-:W-:-:S04]  /*2d80*/  FMUL.FTZ R0, R34, c[0x0][0x320] ;  /* 0x0000c80022007a20 */ /* 0x020fc80000410000 */
[----:B------:R5:W1:Y:S02]  /*2d90*/  MUFU.TANH R71, R0 ;  /* 0x0000000000477308 */ /* 0x000a640000002400 */
[----:B-----5:R-:W-:Y:S02]  /*2da0*/  FMUL.FTZ R0, R35, c[0x0][0x320] ;  /* 0x0000c80023007a20 */ /* 0x020fe40000410000 */
[----:B------:R-:W-:Y:S04]  /*2db0*/  HMMA.16816.F32 R32, R220, R58, R20 ;  /* 0x0000003adc20723c */ /* 0x000fe80000001814 */
[----:B------:R5:W1:Y:S04]  /*2dc0*/  MUFU.TANH R70, R0 ;  /* 0x0000000000467308 */ /* 0x000a680000002400 */
[----:B------:R-:W-:Y:S04]  /*2dd0*/  HMMA.16816.F32 R20, R208, R52, R84 ;  /* 0x00000034d014723c */ /* 0x000fe80000001854 */
[----:B------:R-:W1:Y:S01]  /*2de0*/  MUFU.TANH R53, R26 ;  /* 0x0000001a00357308 */ /* 0x000e620000002400 */
[----:B-----5:R-:W-:-:S07]  /*2df0*/  FMUL.FTZ R0, R12, c[0x0][0x320] ;  /* 0x0000c8000c007a20 */ /* 0x020fce0000410000 */
[----:B------:R-:W1:Y:S08]  /*2e00*/  MUFU.TANH R52, R27 ;  /* 0x0000001b00347308 */ /* 0x000e700000002400 */
[----:B------:R5:W1:Y:S02]  /*2e10*/  MUFU.TANH R69, R0 ;  /* 0x0000000000457308 */ /* 0x000a640000002400 */
[----:B-----5:R-:W-:-:S06]  /*2e20*/  FMUL.FTZ R0, R13, c[0x0][0x320] ;  /* 0x0000c8000d007a20 */ /* 0x020fcc0000410000 */
[----:B------:R5:W1:Y:S02]  /*2e30*/  MUFU.TANH R68, R0 ;  /* 0x0000000000447308 */ /* 0x000a640000002400 */
[----:B-----5:R-:W-:-:S06]  /*2e40*/  FMUL.FTZ R0, R14, c[0x0][0x320] ;  /* 0x0000c8000e007a20 */ /* 0x020fcc0000410000 */
[----:B------:R5:W1:Y:S02]  /*2e50*/  MUFU.TANH R65, R0 ;  /* 0x0000000000417308 */ /* 0x000a640000002400 */
[----:B-----5:R-:W-:Y:S02]  /*2e60*/  FMUL.FTZ R0, R15, c[0x0][0x320] ;  /* 0x0000c8000f007a20 */ /* 0x020fe40000410000 */
[----:B------:R-:W-:Y:S04]  /*2e70*/  HMMA.16816.F32 R12, R208, R54, R80 ;  /* 0x00000036d00c723c */ /* 0x000fe80000001850 */
[----:B------:R-:W1:Y:S08]  /*2e80*/  MUFU.TANH R54, R25 ;  /* 0x0000001900367308 */ /* 0x000e700000002400 */
[----:B------:R5:W1:Y:S02]  /*2e90*/  MUFU.TANH R64, R0 ;  /* 0x0000000000407308 */ /* 0x000a640000002400 */
[----:B-----5:R-:W-:-:S06]  /*2ea0*/  FMUL.FTZ R0, R32, c[0x0][0x320] ;  /* 0x0000c80020007a20 */ /* 0x020fcc0000410000 */
[----:B------:R5:W1:Y:S02]  /*2eb0*/  MUFU.TANH R60, R0 ;  /* 0x00000000003c7308 */ /* 0x000a640000002400 */
[----:B-----5:R-:W-:-:S06]  /*2ec0*/  FMUL.FTZ R0, R33, c[0x0][0x320] ;  /* 0x0000c80021007a20 */ /* 0x020fcc0000410000 */
[----:B------:R5:W1:Y:S02]  /*2ed0*/  MUFU.TANH R59, R0 ;  /* 0x00000000003b7308 */ /* 0x000a640000002400 */
[----:B-----5:R-:W-:-:S06]  /*2ee0*/  FMUL.FTZ R0, R34, c[0x0][0x320] ;  /* 0x0000c80022007a20 */ /* 0x020fcc0000410000 */
[----:B------:R5:W1:Y:S02]  /*2ef0*/  MUFU.TANH R58, R0 ;  /* 0x00000000003a7308 */ /* 0x000a640000002400 */
[----:B-----5:R-:W-:Y:S02]  /*2f00*/  FMUL.FTZ R0, R35, c[0x0][0x320] ;  /* 0x0000c80023007a20 */ /* 0x020fe40000410000 */
[----:B------:R-:W-:Y:S04]  /*2f10*/  HMMA.16816.F32 R32, R220, R62, R16 ;  /* 0x0000003edc20723c */ /* 0x000fe80000001810 */
[----:B------:R5:W2:Y:S04]  /*2f20*/  MUFU.TANH R57, R0 ;  /* 0x0000000000397308 */ /* 0x000aa80000002400 */
[----:B-1----:R-:W-:Y:S08]  /*2f30*/  HMMA.16816.F32 R16, R212, R44, R20 ;  /* 0x0000002cd410723c */ /* 0x002ff00000001814 */
[----:B------:R-:W-:Y:S01]  /*2f40*/  HMMA.16816.F32 R20, R220, R48, R8 ;  /* 0x00000030dc14723c */ /* 0x000fe20000001808 */
[----:B-----5:R-:W-:-:S02]  /*2f50*/  FMUL.FTZ R0, R24, c[0x0][0x320] ;  /* 0x0000c80018007a20 */ /* 0x020fc40000410000 */
[----:B------:R-:W1:Y:S01]  /*2f60*/  LDSM.16.M88.4 R24, [R227+0x8800] ;  /* 0x00880000e318783b */ /* 0x000e620000000200 */
[----:B------:R-:W-:-:S04]  /*2f70*/  DEPBAR.LE SB0, 0x0 ;  /* 0x000080000000791a */ /* 0x000fc80000000000 */
[----:B------:R-:W-:Y:S01]  /*2f80*/  HMMA.16816.F32 R8, R212, R46, R12 ;  /* 0x0000002ed408723c */ /* 0x000fe2000000180c */
[----:B------:R-:W-:Y:S01]  /*2f90*/  FMUL.FTZ R32, R32, c[0x0][0x320] ;  /* 0x0000c80020207a20 */ /* 0x000fe20000410000 */
[----:B------:R1:W1:Y:S01]  /*2fa0*/  MUFU.TANH R56, R0 ;  /* 0x0000000000387308 */ /* 0x0002620000002400 */
[----:B------:R-:W-:Y:S02]  /*2fb0*/  FMUL.FTZ R33, R33, c[0x0][0x320] ;  /* 0x0000c80021217a20 */ /* 0x000fe40000410000 */
[----:B------:R-:W-:Y:S02]  /*2fc0*/  FMUL.FTZ R34, R34, c[0x0][0x320] ;  /* 0x0000c80022227a20 */ /* 0x000fe40000410000 */
[----:B------:R-:W-:Y:S01]  /*2fd0*/  FMUL.FTZ R35, R35, c[0x0][0x320] ;  /* 0x0000c80023237a20 */ /* 0x000fe20000410000 */
[----:B------:R-:W-:Y:S02]  /*2fe0*/  HMMA.16816.F32 R12, R216, R36, R16 ;  /* 0x00000024d80c723c */ /* 0x000fe40000001810 */
[----:B------:R1:W1:Y:S06]  /*2ff0*/  MUFU.TANH R43, R32 ;  /* 0x00000020002b7308 */ /* 0x00026c0000002400 */
[----:B------:R-:W-:Y:S01]  /*3000*/  FMUL.FTZ R20, R20, c[0x0][0x320] ;  /* 0x0000c80014147a20 */ /* 0x000fe20000410000 */
[----:B------:R-:W-:Y:S01]  /*3010*/  HMMA.16816.F32 R16, R220, R50, R28 ;  /* 0x00000032dc10723c */ /* 0x000fe2000000181c */
[----:B------:R-:W-:Y:S01]  /*3020*/  FMUL.FTZ R21, R21, c[0x0][0x320] ;  /* 0x0000c80015157a20 */ /* 0x000fe20000410000 */
[----:B------:R1:W1:Y:S01]  /*3030*/  MUFU.TANH R42, R33 ;  /* 0x00000021002a7308 */ /* 0x0002620000002400 */
[----:B------:R-:W-:-:S02]  /*3040*/  FMUL.FTZ R22, R22, c[0x0][0x320] ;  /* 0x0000c80016167a20 */ /* 0x000fc40000410000 */
[----:B------:R-:W-:-:S03]  /*3050*/  FMUL.FTZ R23, R23, c[0x0][0x320] ;  /* 0x0000c80017177a20 */ /* 0x000fc60000410000 */
[----:B------:R-:W-:Y:S02]  /*3060*/  HMMA.16816.F32 R8, R216, R38, R8 ;  /* 0x00000026d808723c */ /* 0x000fe40000001808 */
[----:B------:R2:W2:Y:S08]  /*3070*/  MUFU.TANH R41, R34 ;  /* 0x0000002200297308 */ /* 0x0004b00000002400 */
[----:B------:R2:W2:Y:S01]  /*3080*/  MUFU.TANH R40, R35 ;  /* 0x0000002300287308 */ /* 0x0004a20000002400 */
[----:B-1----:R-:W-:Y:S05]  /*3090*/  HMMA.16816.F32 R12, R220, R24, R12 ;  /* 0x00000018dc0c723c */ /* 0x002fea000000180c */
[----:B------:R-:W-:-:S02]  /*30a0*/  FMUL.FTZ R16, R16, c[0x0][0x320] ;  /* 0x0000c80010107a20 */ /* 0x000fc40000410000 */
[----:B------:R-:W-:Y:S01]  /*30b0*/  FMUL.FTZ R17, R17, c[0x0][0x320] ;  /* 0x0000c80011117a20 */ /* 0x000fe20000410000 */
[----:B------:R1:W1:Y:S01]  /*30c0*/  MUFU.TANH R37, R20 ;  /* 0x0000001400257308 */ /* 0x0002620000002400 */
[----:B------:R-:W-:Y:S02]  /*30d0*/  FMUL.FTZ R18, R18, c[0x0][0x320] ;  /* 0x0000c80012127a20 */ /* 0x000fe40000410000 */
[----:B------:R-:W-:Y:S02]  /*30e0*/  FMUL.FTZ R19, R19, c[0x0][0x320] ;  /* 0x0000c80013137a20 */ /* 0x000fe40000410000 */
[----:B------:R-:W-:Y:S03]  /*30f0*/  HMMA.16816.F32 R8, R220, R26, R8 ;  /* 0x0000001adc08723c */ /* 0x000fe60000001808 */
[----:B------:R1:W1:Y:S08]  /*3100*/  MUFU.TANH R33, R16 ;  /* 0x0000001000217308 */ /* 0x0002700000002400 */
[----:B------:R-:W-:Y:S01]  /*3110*/  FMUL.FTZ R12, R12, c[0x0][0x320] ;  /* 0x0000c8000c0c7a20 */ /* 0x000fe20000410000 */
[----:B------:R1:W1:Y:S01]  /*3120*/  MUFU.TANH R32, R17 ;  /* 0x0000001100207308 */ /* 0x0002620000002400 */
[----:B------:R-:W-:-:S02]  /*3130*/  FMUL.FTZ R13, R13, c[0x0][0x320] ;  /* 0x0000c8000d0d7a20 */ /* 0x000fc40000410000 */
[----:B------:R-:W-:Y:S02]  /*3140*/  FMUL.FTZ R14, R14, c[0x0][0x320] ;  /* 0x0000c8000e0e7a20 */ /* 0x000fe40000410000 */
[----:B------:R-:W-:-:S03]  /*3150*/  FMUL.FTZ R15, R15, c[0x0][0x320] ;  /* 0x0000c8000f0f7a20 */ /* 0x000fc60000410000 */
[----:B------:R1:W1:Y:S04]  /*3160*/  MUFU.TANH R30, R18 ;  /* 0x00000012001e7308 */ /* 0x0002680000002400 */
[----:B------:R-:W-:Y:S02]  /*3170*/  FMUL.FTZ R8, R8, c[0x0][0x320] ;  /* 0x0000c80008087a20 */ /* 0x000fe40000410000 */
[----:B------:R-:W-:Y:S02]  /*3180*/  FMUL.FTZ R9, R9, c[0x0][0x320] ;  /* 0x0000c80009097a20 */ /* 0x000fe40000410000 */
[----:B------:R-:W-:Y:S01]  /*3190*/  FMUL.FTZ R10, R10, c[0x0][0x320] ;  /* 0x0000c8000a0a7a20 */ /* 0x000fe20000410000 */
[----:B------:R1:W1:Y:S01]  /*31a0*/  MUFU.TANH R31, R19 ;  /* 0x00000013001f7308 */ /* 0x0002620000002400 */
[----:B------:R-:W-:-:S07]  /*31b0*/  FMUL.FTZ R11, R11, c[0x0][0x320] ;  /* 0x0000c8000b0b7a20 */ /* 0x000fce0000410000 */
[----:B------:R1:W1:Y:S08]  /*31c0*/  MUFU.TANH R36, R21 ;  /* 0x0000001500247308 */ /* 0x0002700000002400 */
        /* <DEDUP_REMOVED lines=9> */
[----:B------:R1:W1:Y:S01]  /*3260*/  MUFU.TANH R24, R11 ;  /* 0x0000000b00187308 */ /* 0x0002620000002400 */
[----:B------:R-:W-:Y:S06]  /*3270*/  BAR.SYNC.DEFER_BLOCKING 0x0 ;  /* 0x0000000000007b1d */ /* 0x000fec0000010000 */
[----:B------:R-:W-:Y:S05]  /*3280*/  @!P0 BRA `(.L_x_4) ;  /* 0x000001e000008947 */ /* 0x000fea0003800000 */
[----:B--234-:R-:W-:Y:S01]  /*3290*/  UIADD3 UR5, UR12, -0x2, URZ ;  /* 0xfffffffe0c057890 */ /* 0x01cfe2000fffe03f */
[C---:B-1----:R-:W-:Y:S01]  /*32a0*/  IMAD.SHL.U32 R10, R118.reuse, 0x40, RZ ;  /* 0x00000040760a7824 */ /* 0x042fe200078e00ff */
[----:B------:R-:W-:-:S02]  /*32b0*/  SHF.L.U64.HI R3, R118, 0x6, R119 ;  /* 0x0000000676037819 */ /* 0x000fc40000010277 */
[----:B------:R-:W-:Y:S02]  /*32c0*/  USHF.R.S32.HI UR4, URZ, 0x1f, UR5 ;  /* 0x0000001f3f047899 */ /* 0x000fe40008011405 */
[----:B------:R-:W-:Y:S01]  /*32d0*/  UIMAD UR16, UR16, UR5, URZ ;  /* 0x00000005101072a4 */ /* 0x000fe2000f8e023f */
[----:B------:R-:W-:-:S03]  /*32e0*/  IMAD.WIDE.U32 R8, R116, UR5, R120 ;  /* 0x0000000574087c25 */ /* 0x000fc6000f8e0078 */
[----:B------:R-:W-:Y:S02]  /*32f0*/  UIMAD UR4, UR4, UR14, UR16 ;  /* 0x0000000e040472a4 */ /* 0x000fe4000f8e0210 */
[----:B------:R-:W-:-:S04]  /*3300*/  LEA R6, P2, R8, c[0x0][0x1c8], 0x1 ;  /* 0x0000720008067a11 */ /* 0x000fc800078408ff */
[----:B------:R-:W-:Y:S02]  /*3310*/  IADD3 R0, R9, UR4, RZ ;  /* 0x0000000409007c10 */ /* 0x000fe4000fffe0ff */
[----:B------:R-:W-:Y:S02]  /*3320*/  IADD3 R14, P1, P0, R10, 0x80, R6 ;  /* 0x000000800a0e7810 */ /* 0x000fe4000783e006 */
[----:B------:R-:W-:Y:S02]  /*3330*/  LEA.HI.X R7, R8, c[0x0][0x1cc], R0, 0x1, P2 ;  /* 0x0000730008077a11 */ /* 0x000fe400010f0c00 */
[C---:B------:R-:W-:Y:S02]  /*3340*/  IADD3 R8, P3, R10.reuse, R6, RZ ;  /* 0x000000060a087210 */ /* 0x040fe40007f7e0ff */
[C-C-:B------:R-:W-:Y:S01]  /*3350*/  IADD3.X R15, R3.reuse, RZ, R7.reuse, P1, P0 ;  /* 0x000000ff030f7210 */ /* 0x140fe20000fe0407 */
[----:B------:R-:W-:Y:S01]  /*3360*/  @!PT LDS RZ, [RZ] ;  /* 0x00000000fffff984 */ /* 0x000fe20000000800 */
[----:B------:R-:W-:Y:S01]  /*3370*/  @!PT LDS RZ, [RZ] ;  /* 0x00000000fffff984 */ /* 0x000fe20000000800 */
[----:B------:R-:W-:Y:S01]  /*3380*/  @!PT LDS RZ, [RZ] ;  /* 0x00000000fffff984 */ /* 0x000fe20000000800 */
[----:B------:R1:W-:Y:S01]  /*3390*/  LDGSTS.E.BYPASS.LTC128B.128 [R249+0xc100], [R6.64], !P6 ;  /* 0x0c10000006f97fae */ /* 0x0003e2000f101d4a */
[----:B------:R-:W-:Y:S01]  /*33a0*/  IADD3 R12, P2, P1, R10, 0x100, R6 ;  /* 0x000001000a0c7810 */ /* 0x000fe2000795e006 */
[C-C-:B------:R-:W-:Y:S01]  /*33b0*/  IMAD.X R9, R3.reuse, 0x1, R7.reuse, P3 ;  /* 0x0000000103097824 */ /* 0x140fe200018e0607 */
[----:B------:R-:W-:Y:S01]  /*33c0*/  IADD3 R10, P0, R8, R10, RZ ;  /* 0x0000000a080a7210 */ /* 0x000fe20007f1e0ff */
[----:B------:R1:W-:Y:S01]  /*33d0*/  LDGSTS.E.BYPASS.LTC128B.128 [R249+0xf100], [R6.64+0x80], !P5 ;  /* 0x0f10008006f97fae */ /* 0x0003e2000e901d4a */
[----:B------:R-:W-:-:S03]  /*33e0*/  IADD3.X R13, R3, RZ, R7, P2, P1 ;  /* 0x000000ff030d7210 */ /* 0x000fc600017e2407 */
[----:B------:R-:W-:Y:S01]  /*33f0*/  IMAD.X R11, R9, 0x1, R3, P0 ;  /* 0x00000001090b7824 */ /* 0x000fe200000e0603 */
[----:B------:R1:W-:Y:S04]  /*3400*/  LDGSTS.E.BYPASS.LTC128B.128 [R249+0x12100], [R6.64+0x100], !P4 ;  /* 0x1210010006f97fae */ /* 0x0003e8000e101d4a */
[----:B------:R1:W-:Y:S04]  /*3410*/  LDGSTS.E.BYPASS.LTC128B.128 [R249+0xd100], [R8.64], !P6 ;  /* 0x0d10000008f97fae */ /* 0x0003e8000f101d4a */
[----:B------:R1:W-:Y:S04]  /*3420*/  LDGSTS.E.BYPASS.LTC128B.128 [R249+0x10100], [R14.64], !P5 ;  /* 0x101000000ef97fae */ /* 0x0003e8000e901d4a */
[----:B------:R1:W-:Y:S04]  /*3430*/  LDGSTS.E.BYPASS.LTC128B.128 [R249+0x13100], [R12.64], !P4 ;  /* 0x131000000cf97fae */ /* 0x0003e8000e101d4a */
[----:B------:R1:W-:Y:S04]  /*3440*/  LDGSTS.E.BYPASS.LTC128B.128 [R249+0xe100], [R10.64], !P6 ;  /* 0x0e1000000af97fae */ /* 0x0003e8000f101d4a */
[----:B------:R1:W-:Y:S04]  /*3450*/  LDGSTS.E.BYPASS.LTC128B.128 [R249+0x11100], [R10.64+0x80], !P5 ;  /* 0x111000800af97fae */ /* 0x0003e8000e901d4a */
[----:B------:R1:W-:Y:S02]  /*3460*/  LDGSTS.E.BYPASS.LTC128B.128 [R249+0x14100], [R10.64+0x100], !P4 ;  /* 0x141001000af97fae */ /* 0x0003e4000e101d4a */
.L_x_4:
[----:B--234-:R-:W-:Y:S01]  /*3470*/  LOP3.LUT R0, R117, 0xffffffe0, RZ, 0xc0, !PT ;  /* 0xffffffe075007812 */ /* 0x01cfe200078ec0ff */
[----:B------:R-:W-:Y:S01]  /*3480*/  ULDC UR4, c[0x0][0x1d0] ;  /* 0x0000740000047ab9 */ /* 0x000fe20000000800 */
[----:B------:R-:W-:Y:S01]  /*3490*/  IMAD.SHL.U32 R225, R4, 0x2, RZ ;  /* 0x0000000204e17824 */ /* 0x000fe200078e00ff */
[----:B------:R-:W-:Y:S01]  /*34a0*/  UIADD3 UR4, UR6, UR4, URZ ;  /* 0x0000000406047290 */ /* 0x000fe2000fffe03f */
[----:B------:R-:W0:Y:S01]  /*34b0*/  LDGDEPBAR ;  /* 0x00000000000079af */ /* 0x000e220000000000 */
[----:B------:R-:W-:Y:S01]  /*34c0*/  IMAD.IADD R0, R152, 0x1, -R0 ;  /* 0x0000000198007824 */ /* 0x000fe200078e0a00 */
[----:B------:R-:W-:Y:S01]  /*34d0*/  UIADD3 UR14, UR12, -0x2, URZ ;  /* 0xfffffffe0c0e7890 */ /* 0x000fe2000fffe03f */
[----:B------:R-:W-:Y:S01]  /*34e0*/  IMAD R226, R5, 0x2, R225 ;  /* 0x0000000205e27824 */ /* 0x000fe200078e02e1 */
[C---:B------:R-:W-:Y:S01]  /*34f0*/  LEA R229, R2.reuse, R225, 0x1 ;  /* 0x000000e102e57211 */ /* 0x040fe200078e08ff */
[----:B-1----:R-:W-:Y:S01]  /*3500*/  IMAD.U32 R6, RZ, RZ, UR4 ;  /* 0x00000004ff067e24 */ /* 0x002fe2000f8e00ff */
[----:B------:R-:W-:Y:S01]  /*3510*/  SHF.R.S32.HI R3, RZ, 0x1f, R0 ;  /* 0x0000001fff037819 */ /* 0x000fe20000011400 */
[----:B------:R-:W-:Y:S01]  /*3520*/  IMAD R228, R2, 0x2, R226 ;  /* 0x0000000202e47824 */ /* 0x000fe200078e02e2 */
[----:B------:R-:W-:Y:S01]  /*3530*/  LDSM.16.MT88.4 R48, [R226+0x3100] ;  /* 0x00310000e230783b */ /* 0x000fe20000004200 */
[----:B------:R-:W-:Y:S01]  /*3540*/  UISETP.GE.AND UP0, UPT, UR14, UR8, UPT ;  /* 0x000000080e00728c */ /* 0x000fe2000bf06270 */
[----:B------:R-:W-:-:S02]  /*3550*/  LEA.HI R3, R3, R0, RZ, 0x2 ;  /* 0x0000000003037211 */ /* 0x000fc400078f10ff */
[----:B------:R-:W-:Y:S02]  /*3560*/  LDSM.16.MT88.4 R84, [R228+0x6100] ;  /* 0x00610000e454783b */ /* 0x000fe40000004200 */
[----:B------:R-:W-:Y:S02]  /*3570*/  LOP3.LUT R3, R3, 0x7ffffffc, RZ, 0xc0, !PT ;  /* 0x7ffffffc03037812 */ /* 0x000fe400078ec0ff */
[----:B------:R-:W-:Y:S03]  /*3580*/  LDSM.16.MT88.4 R96, [R225+0x3900] ;  /* 0x00390000e160783b */ /* 0x000fe60000004200 */
[----:B------:R-:W-:Y:S01]  /*3590*/  IMAD.IADD R0, R0, 0x1, -R3 ;  /* 0x0000000100007824 */ /* 0x000fe200078e0a03 */
[----:B------:R-:W-:Y:S03]  /*35a0*/  LDSM.16.MT88.4 R80, [R228+0x3900] ;  /* 0x00390000e450783b */ /* 0x000fe60000004200 */
[----:B------:R-:W-:Y:S01]  /*35b0*/  IMAD R0, R0, -0x2, R6 ;  /* 0xfffffffe00007824 */ /* 0x000fe200078e0206 */
[----:B------:R-:W-:Y:S04]  /*35c0*/  LDSM.16.MT88.4 R92, [R226+0x3900] ;  /* 0x00390000e25c783b */ /* 0x000fe80000004200 */
[----:B------:R-:W-:-:S02]  /*35d0*/  ISETP.GT.AND P3, PT, R0, RZ, PT ;  /* 0x000000ff0000720c */ /* 0x000fc40003f64270 */
[C---:B------:R-:W-:Y:S02]  /*35e0*/  ISETP.GT.AND P2, PT, R0.reuse, 0x1, PT ;  /* 0x000000010000780c */ /* 0x040fe40003f44270 */
[----:B------:R-:W-:Y:S02]  /*35f0*/  ISETP.GT.AND P1, PT, R0, 0x8, PT ;  /* 0x000000080000780c */ /* 0x000fe40003f24270 */
[----:B------:R-:W-:Y:S02]  /*3600*/  FSEL R7, R104, -INF , P3 ;  /* 0xff80000068077808 */ /* 0x000fe40001800000 */
[----:B------:R-:W-:Y:S02]  /*3610*/  FSEL R8, R103, -INF , P2 ;  /* 0xff80000067087808 */ /* 0x000fe40001000000 */
[----:B------:R-:W-:Y:S02]  /*3620*/  FSEL R9, R100, -INF , P1 ;  /* 0xff80000064097808 */ /* 0x000fe40000800000 */
[----:B------:R-:W-:-:S02]  /*3630*/  ISETP.GT.AND P0, PT, R0, 0x9, PT ;  /* 0x000000090000780c */ /* 0x000fc40003f04270 */
[----:B------:R-:W-:Y:S02]  /*3640*/  FMNMX.FTZ R100, R7, R8, !PT ;  /* 0x0000000807647209 */ /* 0x000fe40007810000 */
[----:B------:R-:W-:Y:S02]  /*3650*/  FSEL R14, R102, -INF , P3 ;  /* 0xff800000660e7808 */ /* 0x000fe40001800000 */
[----:B------:R-:W-:Y:S02]  /*3660*/  ISETP.GT.AND P3, PT, R0, 0x10, PT ;  /* 0x000000100000780c */ /* 0x000fe40003f64270 */
[----:B------:R-:W-:Y:S02]  /*3670*/  FSEL R10, R91, -INF , P0 ;  /* 0xff8000005b0a7808 */ /* 0x000fe40000000000 */
[----:B------:R-:W-:Y:S02]  /*3680*/  FMNMX.FTZ R100, R9, R100, !PT ;  /* 0x0000006409647209 */ /* 0x000fe40007810000 */
[----:B------:R-:W-:-:S02]  /*3690*/  FSEL R15, R101, -INF , P2 ;  /* 0xff800000650f7808 */ /* 0x000fc40001000000 */
[----:B------:R-:W-:Y:S02]  /*36a0*/  ISETP.GT.AND P2, PT, R0, 0x11, PT ;  /* 0x000000110000780c */ /* 0x000fe40003f44270 */
[----:B------:R-:W-:Y:S02]  /*36b0*/  FSEL R11, R88, -INF , P3 ;  /* 0xff800000580b7808 */ /* 0x000fe40001800000 */
[----:B------:R-:W-:Y:S02]  /*36c0*/  FMNMX.FTZ R100, R10, R100, !PT ;  /* 0x000000640a647209 */ /* 0x000fe40007810000 */
[----:B------:R-:W-:Y:S02]  /*36d0*/  FSEL R20, R90, -INF , P1 ;  /* 0xff8000005a147808 */ /* 0x000fe40000800000 */
[----:B------:R-:W-:Y:S02]  /*36e0*/  ISETP.GT.AND P1, PT, R0, 0x18, PT ;  /* 0x000000180000780c */ /* 0x000fe40003f24270 */
[----:B------:R-:W-:-:S02]  /*36f0*/  FSEL R13, R76, -INF , P2 ;  /* 0xff8000004c0d7808 */ /* 0x000fc40001000000 */
[----:B------:R-:W-:Y:S01]  /*3700*/  FMNMX.FTZ R100, R11, R100, !PT ;  /* 0x000000640b647209 */ /* 0x000fe20007810000 */
[----:B------:R-:W-:Y:S01]  /*3710*/  LDSM.16.MT88.4 R76, [R229+0x6100] ;  /* 0x00610000e54c783b */ /* 0x000fe20000004200 */
[----:B------:R-:W-:Y:S02]  /*3720*/  FSEL R21, R89, -INF , P0 ;  /* 0xff80000059157808 */ /* 0x000fe40000000000 */
[----:B------:R-:W-:Y:S01]  /*3730*/  ISETP.GT.AND P0, PT, R0, 0x19, PT ;  /* 0x000000190000780c */ /* 0x000fe20003f04270 */
[----:B------:R-:W-:Y:S01]  /*3740*/  LDSM.16.MT88.4 R88, [R229+0x3900] ;  /* 0x00390000e558783b */ /* 0x000fe20000004200 */
[----:B------:R-:W-:Y:S02]  /*3750*/  FSEL R23, R73, -INF , P1 ;  /* 0xff80000049177808 */ /* 0x000fe40000800000 */
[----:B------:R-:W-:Y:S02]  /*3760*/  FMNMX.FTZ R100, R13, R100, !PT ;  /* 0x000000640d647209 */ /* 0x000fe40007810000 */
[----:B------:R-:W-:-:S02]  /*3770*/  FSEL R28, R75, -INF , P3 ;  /* 0xff8000004b1c7808 */ /* 0x000fc40001800000 */
[----:B------:R-:W-:Y:S02]  /*3780*/  ISETP.GT.AND P3, PT, R0, 0x20, PT ;  /* 0x000000200000780c */ /* 0x000fe40003f64270 */
[----:B------:R-:W-:Y:S02]  /*3790*/  FSEL R22, R72, -INF , P0 ;  /* 0xff80000048167808 */ /* 0x000fe40000000000 */
[----:B------:R-:W-:Y:S02]  /*37a0*/  FMNMX.FTZ R100, R23, R100, !PT ;  /* 0x0000006417647209 */ /* 0x000fe40007810000 */
[----:B------:R-:W-:Y:S02]  /*37b0*/  FSEL R29, R74, -INF , P2 ;  /* 0xff8000004a1d7808 */ /* 0x000fe40001000000 */
[----:B------:R-:W-:Y:S01]  /*37c0*/  ISETP.GT.AND P2, PT, R0, 0x21, PT ;  /* 0x000000210000780c */ /* 0x000fe20003f44270 */
[----:B------:R-:W-:Y:S01]  /*37d0*/  LDSM.16.MT88.4 R72, [R226+0x6100] ;  /* 0x00610000e248783b */ /* 0x000fe20000004200 */
[----:B------:R-:W-:-:S02]  /*37e0*/  FSEL R104, R69, -INF , P3 ;  /* 0xff80000045687808 */ /* 0x000fc40001800000 */
[----:B------:R-:W-:Y:S02]  /*37f0*/  FMNMX.FTZ R100, R22, R100, !PT ;  /* 0x0000006416647209 */ /* 0x000fe40007810000 */
[----:B------:R-:W-:Y:S02]  /*3800*/  FSEL R44, R71, -INF , P1 ;  /* 0xff800000472c7808 */ /* 0x000fe40000800000 */
[----:B------:R-:W-:Y:S02]  /*3810*/  ISETP.GT.AND P1, PT, R0, 0x28, PT ;  /* 0x000000280000780c */ /* 0x000fe40003f24270 */
[----:B------:R-:W-:Y:S02]  /*3820*/  FSEL R103, R68, -INF , P2 ;  /* 0xff80000044677808 */ /* 0x000fe40001000000 */
[----:B------:R-:W-:Y:S02]  /*3830*/  FMNMX.FTZ R100, R104, R100, !PT ;  /* 0x0000006468647209 */ /* 0x000fe40007810000 */
[----:B------:R-:W-:-:S02]  /*3840*/  FMNMX.FTZ R3, R14, R15, !PT ;  /* 0x0000000f0e037209 */ /* 0x000fc40007810000 */
[----:B------:R-:W-:Y:S02]  /*3850*/  FSEL R45, R70, -INF , P0 ;  /* 0xff800000462d7808 */ /* 0x000fe40000000000 */
[----:B------:R-:W-:Y:S02]  /*3860*/  ISETP.GT.AND P0, PT, R0, 0x29, PT ;  /* 0x000000290000780c */ /* 0x000fe40003f04270 */
[----:B------:R-:W-:Y:S02]  /*3870*/  FSEL R102, R60, -INF , P1 ;  /* 0xff8000003c667808 */ /* 0x000fe40000800000 */
[----:B------:R-:W-:Y:S01]  /*3880*/  FMNMX.FTZ R100, R103, R100, !PT ;  /* 0x0000006467647209 */ /* 0x000fe20007810000 */
[----:B------:R-:W-:Y:S01]  /*3890*/  LDSM.16.MT88.4 R60, [R229+0x900] ;  /* 0x00090000e53c783b */ /* 0x000fe20000004200 */
[----:B------:R-:W-:Y:S02]  /*38a0*/  FMNMX.FTZ R3, R20, R3, !PT ;  /* 0x0000000314037209 */ /* 0x000fe40007810000 */
[----:B------:R-:W-:-:S02]  /*38b0*/  FSEL R106, R65, -INF , P3 ;  /* 0xff800000416a7808 */ /* 0x000fc40001800000 */
[----:B------:R-:W-:Y:S02]  /*38c0*/  ISETP.GT.AND P3, PT, R0, 0x30, PT ;  /* 0x000000300000780c */ /* 0x000fe40003f64270 */
[----:B------:R-:W-:Y:S02]  /*38d0*/  FSEL R101, R59, -INF , P0 ;  /* 0xff8000003b657808 */ /* 0x000fe40000000000 */
[----:B------:R-:W-:Y:S02]  /*38e0*/  FMNMX.FTZ R100, R102, R100, !PT ;  /* 0x0000006466647209 */ /* 0x000fe40007810000 */
[----:B------:R-:W-:Y:S02]  /*38f0*/  FMNMX.FTZ R3, R21, R3, !PT ;  /* 0x0000000315037209 */ /* 0x000fe40007810000 */
[----:B------:R-:W-:Y:S02]  /*3900*/  FSEL R105, R64, -INF , P2 ;  /* 0xff80000040697808 */ /* 0x000fe40001000000 */
[----:B------:R-:W-:Y:S01]  /*3910*/  ISETP.GT.AND P2, PT, R0, 0x31, PT ;  /* 0x000000310000780c */ /* 0x000fe20003f44270 */
[----:B------:R-:W-:Y:S01]  /*3920*/  LDSM.16.MT88.4 R64, [R225+0x6100] ;  /* 0x00610000e140783b */ /* 0x000fe20000004200 */
[----:B------:R-:W-:-:S02]  /*3930*/  FSEL R155, R56, -INF , P3 ;  /* 0xff800000389b7808 */ /* 0x000fc40001800000 */
[----:B------:R-:W-:Y:S02]  /*3940*/  FMNMX.FTZ R100, R101, R100, !PT ;  /* 0x0000006465647209 */ /* 0x000fe40007810000 */
[----:B------:R-:W-:Y:S02]  /*3950*/  FMNMX.FTZ R3, R28, R3, !PT ;  /* 0x000000031c037209 */ /* 0x000fe40007810000 */
[----:B------:R-:W-:Y:S02]  /*3960*/  FSEL R107, R58, -INF , P1 ;  /* 0xff8000003a6b7808 */ /* 0x000fe40000800000 */
[----:B------:R-:W-:Y:S02]  /*3970*/  ISETP.GT.AND P1, PT, R0, 0x38, PT ;  /* 0x000000380000780c */ /* 0x000fe40003f24270 */
[----:B------:R-:W-:Y:S02]  /*3980*/  FSEL R154, R54, -INF , P2 ;  /* 0xff800000369a7808 */ /* 0x000fe40001000000 */
[----:B------:R-:W-:-:S02]  /*3990*/  FMNMX.FTZ R100, R155, R100, !PT ;  /* 0x000000649b647209 */ /* 0x000fc40007810000 */
[----:B------:R-:W-:Y:S02]  /*39a0*/  FMNMX.FTZ R3, R29, R3, !PT ;  /* 0x000000031d037209 */ /* 0x000fe40007810000 */
[----:B------:R-:W-:Y:S02]  /*39b0*/  FSEL R112, R57, -INF , P0 ;  /* 0xff80000039707808 */ /* 0x000fe40000000000 */
[----:B------:R-:W-:Y:S01]  /*39c0*/  ISETP.GT.AND P0, PT, R0, 0x39, PT ;  /* 0x000000390000780c */ /* 0x000fe20003f04270 */
[----:B------:R-:W-:Y:S01]  /*39d0*/  LDSM.16.MT88.4 R56, [R229+0x3100] ;  /* 0x00310000e538783b */ /* 0x000fe20000004200 */
[----:B------:R-:W-:Y:S02]  /*39e0*/  FSEL R153, R43, -INF , P1 ;  /* 0xff8000002b997808 */ /* 0x000fe40000800000 */
[----:B------:R-:W-:Y:S02]  /*39f0*/  FMNMX.FTZ R100, R154, R100, !PT ;  /* 0x000000649a647209 */ /* 0x000fe40007810000 */
[----:B------:R-:W-:-:S02]  /*3a00*/  FMNMX.FTZ R3, R44, R3, !PT ;  /* 0x000000032c037209 */ /* 0x000fc40007810000 */
[----:B------:R-:W-:Y:S02]  /*3a10*/  FSEL R167, R53, -INF , P3 ;  /* 0xff80000035a77808 */ /* 0x000fe40001800000 */
[----:B------:R-:W-:Y:S02]  /*3a20*/  ISETP.GT.AND P3, PT, R0, 0x40, PT ;  /* 0x000000400000780c */ /* 0x000fe40003f64270 */
[----:B------:R-:W-:Y:S02]  /*3a30*/  FSEL R152, R42, -INF , P0 ;  /* 0xff8000002a987808 */ /* 0x000fe40000000000 */
[----:B------:R-:W-:Y:S02]  /*3a40*/  FMNMX.FTZ R100, R153, R100, !PT ;  /* 0x0000006499647209 */ /* 0x000fe40007810000 */
[----:B------:R-:W-:Y:S02]  /*3a50*/  FMNMX.FTZ R3, R45, R3, !PT ;  /* 0x000000032d037209 */ /* 0x000fe40007810000 */
[----:B------:R-:W-:-:S02]  /*3a60*/  FSEL R165, R52, -INF , P2 ;  /* 0xff80000034a57808 */ /* 0x000fc40001000000 */
[----:B------:R-:W-:Y:S01]  /*3a70*/  ISETP.GT.AND P2, PT, R0, 0x41, PT ;  /* 0x000000410000780c */ /* 0x000fe20003f44270 */
[----:B------:R-:W-:Y:S01]  /*3a80*/  LDSM.16.MT88.4 R52, [R229+0x100] ;  /* 0x00010000e534783b */ /* 0x000fe20000004200 */
[----:B------:R-:W-:Y:S02]  /*3a90*/  FSEL R171, R37, -INF , P3 ;  /* 0xff80000025ab7808 */ /* 0x000fe40001800000 */
[----:B------:R-:W-:Y:S02]  /*3aa0*/  FMNMX.FTZ R100, R152, R100, !PT ;  /* 0x0000006498647209 */ /* 0x000fe40007810000 */
[----:B------:R-:W-:Y:S02]  /*3ab0*/  FMNMX.FTZ R3, R106, R3, !PT ;  /* 0x000000036a037209 */ /* 0x000fe40007810000 */
[----:B------:R-:W-:Y:S02]  /*3ac0*/  FSEL R166, R41, -INF , P1 ;  /* 0xff80000029a67808 */ /* 0x000fe40000800000 */
[----:B------:R-:W-:-:S02]  /*3ad0*/  ISETP.GT.AND P1, PT, R0, 0x48, PT ;  /* 0x000000480000780c */ /* 0x000fc40003f24270 */
[----:B------:R-:W-:Y:S02]  /*3ae0*/  FSEL R170, R36, -INF , P2 ;  /* 0xff80000024aa7808 */ /* 0x000fe40001000000 */
[----:B------:R-:W-:Y:S02]  /*3af0*/  FMNMX.FTZ R100, R171, R100, !PT ;  /* 0x00000064ab647209 */ /* 0x000fe40007810000 */
[----:B------:R-:W-:Y:S02]  /*3b00*/  FMNMX.FTZ R3, R105, R3, !PT ;  /* 0x0000000369037209 */ /* 0x000fe40007810000 */
[----:B------:R-:W-:Y:S02]  /*3b10*/  FSEL R164, R40, -INF , P0 ;  /* 0xff80000028a47808 */ /* 0x000fe40000000000 */
[----:B------:R-:W-:Y:S02]  /*3b20*/  ISETP.GT.AND P0, PT, R0, 0x49, PT ;  /* 0x000000490000780c */ /* 0x000fe40003f04270 */
        /* <DEDUP_REMOVED lines=17> */
[----:B------:R-:W-:Y:S02]  /*3c40*/  FSEL R181, R18, -INF , P2 ;  /* 0xff80000012b57808 */ /* 0x000fe40001000000 */
[----:B------:R-:W-:Y:S02]  /*3c50*/  FMNMX.FTZ R100, R250, R100, !PT ;  /* 0x00000064fa647209 */ /* 0x000fe40007810000 */
[----:B------:R-:W-:-:S02]  /*3c60*/  ISETP.GT.AND P0, PT, R0, 0x59, PT ;  /* 0x000000590000780c */ /* 0x000fc40003f04270 */
[----:B------:R-:W-:Y:S02]  /*3c70*/  FMNMX.FTZ R0, R165, R3, !PT ;  /* 0x00000003a5007209 */ /* 0x000fe40007810000 */
[----:B------:R-:W-:Y:S02]  /*3c80*/  FSEL R47, R17, -INF , P1 ;  /* 0xff800000112f7808 */ /* 0x000fe40000800000 */
[----:B------:R-:W-:Y:S02]  /*3c90*/  FMNMX.FTZ R100, R181, R100, !PT ;  /* 0x00000064b5647209 */ /* 0x000fe40007810000 */
[----:B------:R-:W-:Y:S01]  /*3ca0*/  FMNMX.FTZ R0, R166, R0, !PT ;  /* 0x00000000a6007209 */ /* 0x000fe20007810000 */
[----:B------:R-:W-:Y:S01]  /*3cb0*/  IMAD.MOV.U32 R2, RZ, RZ, R47 ;  /* 0x000000ffff027224 */ /* 0x000fe200078e002f */
[----:B------:R-:W-:Y:S02]  /*3cc0*/  FSEL R111, R16, -INF , P0 ;  /* 0xff800000106f7808 */ /* 0x000fe40000000000 */
[----:B------:R-:W-:Y:S01]  /*3cd0*/  FMNMX.FTZ R100, R47, R100, !PT ;  /* 0x000000642f647209 */ /* 0x000fe20007810000 */
[----:B------:R-:W-:Y:S01]  /*3ce0*/  LDSM.16.MT88.4 R16, [R225+0x100] ;  /* 0x00010000e110783b */ /* 0x000fe20000004200 */
[----:B------:R-:W-:-:S02]  /*3cf0*/  FMNMX.FTZ R0, R164, R0, !PT ;  /* 0x00000000a4007209 */ /* 0x000fc40007810000 */
[----:B------:R-:W-:Y:S02]  /*3d00*/  FMNMX.FTZ R100, R111, R100, !PT ;  /* 0x000000646f647209 */ /* 0x000fe40007810000 */
[----:B------:R-:W-:Y:S02]  /*3d10*/  FMNMX.FTZ R0, R174, R0, !PT ;  /* 0x00000000ae007209 */ /* 0x000fe40007810000 */
[----:B------:R-:W-:Y:S01]  /*3d20*/  FSEL R180, R27, -INF , P3 ;  /* 0xff8000001bb47808 */ /* 0x000fe20001800000 */
[----:B------:R-:W1:Y:S01]  /*3d30*/  SHFL.BFLY PT, R3, R100, 0x2, 0x1f ;  /* 0x0c401f0064037f89 */ /* 0x000e6200000e0000 */
[----:B------:R-:W-:Y:S02]  /*3d40*/  FMNMX.FTZ R0, R173, R0, !PT ;  /* 0x00000000ad007209 */ /* 0x000fe40007810000 */
[----:B------:R-:W-:Y:S02]  /*3d50*/  FSEL R46, R26, -INF , P2 ;  /* 0xff8000001a2e7808 */ /* 0x000fe40001000000 */
[----:B------:R-:W-:-:S02]  /*3d60*/  FMNMX.FTZ R0, R172, R0, !PT ;  /* 0x00000000ac007209 */ /* 0x000fc40007810000 */
[----:B------:R-:W-:Y:S02]  /*3d70*/  FSEL R132, R25, -INF , P1 ;  /* 0xff80000019847808 */ /* 0x000fe40000800000 */
[----:B------:R-:W-:Y:S02]  /*3d80*/  FMNMX.FTZ R0, R175, R0, !PT ;  /* 0x00000000af007209 */ /* 0x000fe40007810000 */
[----:B------:R-:W-:Y:S02]  /*3d90*/  FSEL R114, R24, -INF , P0 ;  /* 0xff80000018727808 */ /* 0x000fe40000000000 */
[----:B------:R-:W-:Y:S01]  /*3da0*/  FMNMX.FTZ R0, R180, R0, !PT ;  /* 0x00000000b4007209 */ /* 0x000fe20007810000 */
[----:B------:R-:W-:Y:S03]  /*3db0*/  LDSM.16.MT88.4 R24, [R226+0x100] ;  /* 0x00010000e218783b */ /* 0x000fe60000004200 */
[----:B------:R-:W-:-:S04]  /*3dc0*/  FMNMX.FTZ R0, R46, R0, !PT ;  /* 0x000000002e007209 */ /* 0x000fc80007810000 */
[----:B------:R-:W-:Y:S02]  /*3dd0*/  FMNMX.FTZ R0, R132, R0, !PT ;  /* 0x0000000084007209 */ /* 0x000fe40007810000 */
[----:B-1----:R-:W-:Y:S02]  /*3de0*/  FMNMX.FTZ R100, R100, R3, !PT ;  /* 0x0000000364647209 */ /* 0x002fe40007810000 */
[----:B------:R-:W-:-:S03]  /*3df0*/  FMNMX.FTZ R3, R114, R0, !PT ;  /* 0x0000000072037209 */ /* 0x000fc60007810000 */
[----:B------:R-:W1:Y:S04]  /*3e00*/  SHFL.BFLY PT, R0, R100, 0x1, 0x1f ;  /* 0x0c201f0064007f89 */ /* 0x000e6800000e0000 */
[----:B------:R-:W2:Y:S01]  /*3e10*/  SHFL.BFLY PT, R6, R3, 0x2, 0x1f ;  /* 0x0c401f0003067f89 */ /* 0x000ea200000e0000 */
[----:B-1----:R-:W-:Y:S02]  /*3e20*/  FMNMX.FTZ R100, R100, R0, !PT ;  /* 0x0000000064647209 */ /* 0x002fe40007810000 */
[----:B--2---:R-:W-:-:S03]  /*3e30*/  FMNMX.FTZ R3, R3, R6, !PT ;  /* 0x0000000603037209 */ /* 0x004fc60007810000 */
[C---:B------:R-:W-:Y:S01]  /*3e40*/  FMUL.FTZ R12, R100.reuse, c[0x0][0x2d0] ;  /* 0x0000b400640c7a20 */ /* 0x040fe20000410000 */
[----:B------:R-:W-:Y:S01]  /*3e50*/  FSETP.NEU.FTZ.AND P0, PT, R100, -INF , PT ;  /* 0xff8000006400780b */ /* 0x000fe20003f1d000 */
[----:B------:R-:W1:Y:S03]  /*3e60*/  SHFL.BFLY PT, R6, R3, 0x1, 0x1f ;  /* 0x0c201f0003067f89 */ /* 0x000e6600000e0000 */
[----:B------:R-:W-:-:S05]  /*3e70*/  FSEL R12, R12, RZ, P0 ;  /* 0x000000ff0c0c7208 */ /* 0x000fca0000000000 */
[----:B------:R-:W-:-:S04]  /*3e80*/  FFMA.FTZ R0, R7, c[0x0][0x2d0], -R12 ;  /* 0x0000b40007007a23 */ /* 0x000fc8000001080c */
[----:B------:R2:W-:Y:S01]  /*3e90*/  MUFU.EX2 R108, R0 ;  /* 0x00000000006c7308 */ /* 0x0005e20000000800 */
[----:B-1----:R-:W-:Y:S01]  /*3ea0*/  FMNMX.FTZ R3, R3, R6, !PT ;  /* 0x0000000603037209 */ /* 0x002fe20007810000 */
[--C-:B------:R-:W-:Y:S02]  /*3eb0*/  FFMA.FTZ R6, R11, c[0x0][0x2d0], -R12.reuse ;  /* 0x0000b4000b067a23 */ /* 0x100fe4000001080c */
[----:B--2---:R-:W-:Y:S01]  /*3ec0*/  FFMA.FTZ R0, R8, c[0x0][0x2d0], -R12 ;  /* 0x0000b40008007a23 */ /* 0x004fe2000001080c */
[----:B------:R-:W-:-:S03]  /*3ed0*/  FSETP.NEU.FTZ.AND P0, PT, R3, -INF , PT ;  /* 0xff8000000300780b */ /* 0x000fc60003f1d000 */
[----:B------:R1:W-:Y:S08]  /*3ee0*/  MUFU.EX2 R182, R6 ;  /* 0x0000000600b67308 */ /* 0x0003f00000000800 */
[----:B------:R2:W3:Y:S01]  /*3ef0*/  MUFU.EX2 R185, R0 ;  /* 0x0000000000b97308 */ /* 0x0004e20000000800 */
[----:B-1----:R-:W-:-:S07]  /*3f00*/  FFMA.FTZ R6, R13, c[0x0][0x2d0], -R12 ;  /* 0x0000b4000d067a23 */ /* 0x002fce000001080c */
[----:B------:R-:W-:Y:S01]  /*3f10*/  MUFU.EX2 R251, R6 ;  /* 0x0000000600fb7308 */ /* 0x000fe20000000800 */
[----:B--2---:R-:W-:Y:S01]  /*3f20*/  FFMA.FTZ R0, R9, c[0x0][0x2d0], -R12 ;  /* 0x0000b40009007a23 */ /* 0x004fe2000001080c */
[----:B---3--:R-:W-:-:S06]  /*3f30*/  F2FP.PACK_AB R8, R185, R108 ;  /* 0x0000006cb908723e */ /* 0x008fcc00000000ff */
[----:B------:R1:W-:Y:S02]  /*3f40*/  MUFU.EX2 R187, R0 ;  /* 0x0000000000bb7308 */ /* 0x0003e40000000800 */
[----:B-1----:R-:W-:-:S06]  /*3f50*/  FFMA.FTZ R0, R10, c[0x0][0x2d0], -R12 ;  /* 0x0000b4000a007a23 */ /* 0x002fcc000001080c */
[----:B------:R1:W2:Y:S02]  /*3f60*/  MUFU.EX2 R38, R0 ;  /* 0x0000000000267308 */ /* 0x0002a40000000800 */
[----:B-1----:R-:W-:Y:S01]  /*3f70*/  FMUL.FTZ R0, R3, c[0x0][0x2d0] ;  /* 0x0000b40003007a20 */ /* 0x002fe20000410000 */
[----:B--2---:R-:W-:Y:S02]  /*3f80*/  MOV R13, R38 ;  /* 0x00000026000d7202 */ /* 0x004fe40000000f00 */
[----:B------:R-:W1:Y:S02]  /*3f90*/  LDSM.16.MT88.4 R36, [R225+0x900] ;  /* 0x00090000e124783b */ /* 0x000e640000004200 */
[----:B------:R-:W-:Y:S02]  /*3fa0*/  FSEL R0, R0, RZ, P0 ;  /* 0x000000ff00007208 */ /* 0x000fe40000000000 */
[----:B------:R-:W-:Y:S02]  /*3fb0*/  F2FP.PACK_AB R10, R13, R187 ;  /* 0x000000bb0d0a723e */ /* 0x000fe400000000ff */
[----:B------:R-:W-:Y:S01]  /*3fc0*/  PLOP3.LUT P0, PT, PT, PT, UP0, 0x80, 0x0 ;  /* 0x000000000000781c */ /* 0x000fe20003f0f008 */
[----:B------:R-:W-:-:S04]  /*3fd0*/  FFMA.FTZ R4, R14, c[0x0][0x2d0], -R0 ;  /* 0x0000b4000e047a23 */ /* 0x000fc80000010800 */
[----:B------:R2:W-:Y:S02]  /*3fe0*/  MUFU.EX2 R186, R4 ;  /* 0x0000000400ba7308 */ /* 0x0005e40000000800 */
[----:B--2---:R-:W-:Y:S01]  /*3ff0*/  FFMA.FTZ R4, R15, c[0x0][0x2d0], -R0 ;  /* 0x0000b4000f047a23 */ /* 0x004fe20000010800 */
[----:B------:R-:W-:-:S05]  /*4000*/  MOV R15, R46 ;  /* 0x0000002e000f7202 */ /* 0x000fca0000000f00 */
[----:B------:R2:W3:Y:S02]  /*4010*/  MUFU.EX2 R110, R4 ;  /* 0x00000004006e7308 */ /* 0x0004e40000000800 */
[----:B--2---:R-:W-:Y:S01]  /*4020*/  FFMA.FTZ R4, R20, c[0x0][0x2d0], -R0 ;  /* 0x0000b40014047a23 */ /* 0x004fe20000010800 */
[----:B---3--:R-:W-:-:S05]  /*4030*/  F2FP.PACK_AB R9, R110, R186 ;  /* 0x000000ba6e09723e */ /* 0x008fca00000000ff */
[----:B------:R2:W-:Y:S02]  /*4040*/  MUFU.EX2 R133, R4 ;  /* 0x0000000400857308 */ /* 0x0005e40000000800 */
[----:B--2---:R-:W-:-:S06]  /*4050*/  FFMA.FTZ R4, R21, c[0x0][0x2d0], -R0 ;  /* 0x0000b40015047a23 */ /* 0x004fcc0000010800 */
[----:B------:R2:W3:Y:S02]  /*4060*/  MUFU.EX2 R183, R4 ;  /* 0x0000000400b77308 */ /* 0x0004e40000000800 */
[----:B--2---:R-:W-:Y:S01]  /*4070*/  FFMA.FTZ R4, R23, c[0x0][0x2d0], -R12 ;  /* 0x0000b40017047a23 */ /* 0x004fe2000001080c */
[----:B---3--:R-:W-:-:S05]  /*4080*/  F2FP.PACK_AB R11, R183, R133 ;  /* 0x00000085b70b723e */ /* 0x008fca00000000ff */
[----:B------:R2:W-:Y:S02]  /*4090*/  MUFU.EX2 R14, R4 ;  /* 0x00000004000e7308 */ /* 0x0005e40000000800 */
[C---:B------:R-:W-:Y:S08]  /*40a0*/  HMMA.16816.F32 R40, R8.reuse, R16, RZ ;  /* 0x000000100828723c */ /* 0x040ff000000018ff */
[----:B------:R-:W-:Y:S01]  /*40b0*/  HMMA.16816.F32 R68, R8, R64, RZ ;  /* 0x000000400844723c */ /* 0x000fe200000018ff */
[----:B--2---:R-:W-:-:S04]  /*40c0*/  FFMA.FTZ R4, R22, c[0x0][0x2d0], -R12 ;  /* 0x0000b40016047a23 */ /* 0x004fc8000001080c */
[----:B------:R2:W3:Y:S03]  /*40d0*/  MUFU.EX2 R115, R4 ;  /* 0x0000000400737308 */ /* 0x0004e60000000800 */
[C---:B------:R-:W-:Y:S08]  /*40e0*/  HMMA.16816.F32 R20, R8.reuse, R24, RZ ;  /* 0x000000180814723c */ /* 0x040ff000000018ff */
[----:B------:R-:W-:Y:S01]  /*40f0*/  HMMA.16816.F32 R64, R8, R66, RZ ;  /* 0x000000420840723c */ /* 0x000fe200000018ff */
[----:B--2---:R-:W-:Y:S01]  /*4100*/  FFMA.FTZ R4, R28, c[0x0][0x2d0], -R0 ;  /* 0x0000b4001c047a23 */ /* 0x004fe20000010800 */
[----:B---3--:R-:W-:-:S03]  /*4110*/  F2FP.PACK_AB R6, R115, R14 ;  /* 0x0000000e7306723e */ /* 0x008fc600000000ff */
[----:B------:R2:W-:Y:S02]  /*4120*/  MUFU.EX2 R113, R4 ;  /* 0x0000000400717308 */ /* 0x0005e40000000800 */
[--C-:B--2---:R-:W-:Y:S02]  /*4130*/  FFMA.FTZ R4, R29, c[0x0][0x2d0], -R0.reuse ;  /* 0x0000b4001d047a23 */ /* 0x104fe40000010800 */
[C---:B------:R-:W-:Y:S04]  /*4140*/  HMMA.16816.F32 R28, R8.reuse, R18, RZ ;  /* 0x00000012081c723c */ /* 0x040fe800000018ff */
[----:B------:R2:W3:Y:S04]  /*4150*/  MUFU.EX2 R252, R4 ;  /* 0x0000000400fc7308 */ /* 0x0004e80000000800 */
[C---:B------:R-:W-:Y:S08]  /*4160*/  HMMA.16816.F32 R16, R8.reuse, R26, RZ ;  /* 0x0000001a0810723c */ /* 0x040ff000000018ff */
[----:B------:R-:W-:Y:S01]  /*4170*/  HMMA.16816.F32 R24, R8, R54, RZ ;  /* 0x000000360818723c */ /* 0x000fe200000018ff */
[----:B--2---:R-:W-:Y:S01]  /*4180*/  FFMA.FTZ R4, R44, c[0x0][0x2d0], -R0 ;  /* 0x0000b4002c047a23 */ /* 0x004fe20000010800 */
[----:B---3--:R-:W-:-:S03]  /*4190*/  F2FP.PACK_AB R5, R252, R113 ;  /* 0x00000071fc05723e */ /* 0x008fc600000000ff */
[----:B------:R2:W-:Y:S02]  /*41a0*/  MUFU.EX2 R184, R4 ;  /* 0x0000000400b87308 */ /* 0x0005e40000000800 */
[----:B--2---:R-:W-:Y:S02]  /*41b0*/  FFMA.FTZ R4, R45, c[0x0][0x2d0], -R0 ;  /* 0x0000b4002d047a23 */ /* 0x004fe40000010800 */
[----:B------:R-:W2:Y:S04]  /*41c0*/  LDSM.16.MT88.4 R44, [R228+0x100] ;  /* 0x00010000e42c783b */ /* 0x000ea80000004200 */
[----:B------:R3:W4:Y:S02]  /*41d0*/  MUFU.EX2 R109, R4 ;  /* 0x00000004006d7308 */ /* 0x0007240000000800 */
[----:B---3--:R-:W-:-:S02]  /*41e0*/  F2FP.PACK_AB R4, R251, R182 ;  /* 0x000000b6fb04723e */ /* 0x008fc400000000ff */
[----:B----4-:R-:W-:-:S07]  /*41f0*/  F2FP.PACK_AB R7, R109, R184 ;  /* 0x000000b86d07723e */ /* 0x010fce00000000ff */
[C---:B-1----:R-:W-:Y:S08]  /*4200*/  HMMA.16816.F32 R148, R4.reuse, R36, R40 ;  /* 0x000000240494723c */ /* 0x042ff00000001828 */
[C---:B------:R-:W-:Y:S01]  /*4210*/  HMMA.16816.F32 R144, R4.reuse, R38, R28 ;  /* 0x000000260490723c */ /* 0x040fe2000000181c */
[----:B------:R-:W1:Y:S07]  /*4220*/  LDSM.16.MT88.4 R36, [R225+0x3100] ;  /* 0x00310000e124783b */ /* 0x000e6e0000004200 */
[C---:B------:R-:W-:Y:S08]  /*4230*/  HMMA.16816.F32 R140, R4.reuse, R32, R20 ;  /* 0x00000020048c723c */ /* 0x040ff00000001814 */
[----:B------:R-:W-:Y:S01]  /*4240*/  HMMA.16816.F32 R136, R4, R34, R16 ;  /* 0x000000220488723c */ /* 0x000fe20000001810 */
[----:B------:R-:W3:Y:S07]  /*4250*/  LDSM.16.MT88.4 R32, [R228+0x900] ;  /* 0x00090000e420783b */ /* 0x000eee0000004200 */
[C---:B------:R-:W-:Y:S01]  /*4260*/  HMMA.16816.F32 R28, R8.reuse, R52, RZ ;  /* 0x00000034081c723c */ /* 0x040fe200000018ff */
[----:B------:R-:W4:Y:S07]  /*4270*/  LDSM.16.MT88.4 R52, [R228+0x3100] ;  /* 0x00310000e434783b */ /* 0x000f2e0000004200 */
[C---:B--2---:R-:W-:Y:S08]  /*4280*/  HMMA.16816.F32 R20, R8.reuse, R44, RZ ;  /* 0x0000002c0814723c */ /* 0x044ff000000018ff */
[C---:B------:R-:W-:Y:S08]  /*4290*/  HMMA.16816.F32 R16, R8.reuse, R46, RZ ;  /* 0x0000002e0810723c */ /* 0x040ff000000018ff */
[C---:B-1----:R-:W-:Y:S08]  /*42a0*/  HMMA.16816.F32 R44, R8.reuse, R36, RZ ;  /* 0x00000024082c723c */ /* 0x042ff000000018ff */
[----:B------:R-:W-:Y:S08]  /*42b0*/  HMMA.16816.F32 R40, R8, R38, RZ ;  /* 0x000000260828723c */ /* 0x000ff000000018ff */
[----:B---3--:R-:W-:Y:S08]  /*42c0*/  HMMA.16816.F32 R128, R4, R32, R20 ;  /* 0x000000200480723c */ /* 0x008ff00000001814 */
[----:B----4-:R-:W-:Y:S08]  /*42d0*/  HMMA.16816.F32 R20, R8, R52, RZ ;  /* 0x000000340814723c */ /* 0x010ff000000018ff */
[C---:B------:R-:W-:Y:S08]  /*42e0*/  HMMA.16816.F32 R120, R4.reuse, R60, R28 ;  /* 0x0000003c0478723c */ /* 0x040ff0000000181c */
[C---:B------:R-:W-:Y:S08]  /*42f0*/  HMMA.16816.F32 R124, R4.reuse, R62, R24 ;  /* 0x0000003e047c723c */ /* 0x040ff00000001818 */
[----:B------:R-:W-:Y:S08]  /*4300*/  HMMA.16816.F32 R116, R4, R34, R16 ;  /* 0x000000220474723c */ /* 0x000ff00000001810 */
[C---:B------:R-:W-:Y:S08]  /*4310*/  HMMA.16816.F32 R36, R8.reuse, R48, RZ ;  /* 0x000000300824723c */ /* 0x040ff000000018ff */
        /* <DEDUP_REMOVED lines=9> */
[----:B------:R-:W-:Y:S07]  /*43b0*/  HMMA.16816.F32 R76, R8, R86, RZ ;  /* 0x00000056084c723c */ /* 0x000fee00000018ff */
[----:B------:R-:W-:Y:S01]  /*43c0*/  IMAD.MOV.U32 R8, RZ, RZ, R133 ;  /* 0x000000ffff087224 */ /* 0x000fe200078e0085 */
[----:B------:R-:W-:Y:S01]  /*43d0*/  MOV R10, R111 ;  /* 0x0000006f000a7202 */ /* 0x000fe20000000f00 */
[----:B------:R-:W-:Y:S01]  /*43e0*/  IMAD.MOV.U32 R9, RZ, RZ, R132 ;  /* 0x000000ffff097224 */ /* 0x000fe200078e0084 */
[----:B------:R-:W-:Y:S01]  /*43f0*/  HMMA.16816.F32 R84, R4, R88, R28 ;  /* 0x000000580454723c */ /* 0x000fe2000000181c */
[----:B------:R-:W-:-:S06]  /*4400*/  IMAD.MOV.U32 R11, RZ, RZ, R110 ;  /* 0x000000ffff0b7224 */ /* 0x000fcc00078e006e */
[----:B------:R-:W-:Y:S01]  /*4410*/  MOV R29, R8 ;  /* 0x00000008001d7202 */ /* 0x000fe20000000f00 */
[----:B------:R-:W-:Y:S01]  /*4420*/  HMMA.16816.F32 R132, R4, R96, R44 ;  /* 0x000000600484723c */ /* 0x000fe2000000182c */
[----:B------:R-:W-:-:S06]  /*4430*/  IMAD.MOV.U32 R30, RZ, RZ, R9 ;  /* 0x000000ffff1e7224 */ /* 0x000fcc00078e0009 */
[----:B------:R-:W-:Y:S01]  /*4440*/  IMAD.MOV.U32 R46, RZ, RZ, R109 ;  /* 0x000000ffff2e7224 */ /* 0x000fe200078e006d */
[----:B------:R-:W-:Y:S01]  /*4450*/  MOV R47, R108 ;  /* 0x0000006c002f7202 */ /* 0x000fe20000000f00 */
[----:B------:R-:W-:Y:S01]  /*4460*/  HMMA.16816.F32 R88, R4, R90, R24 ;  /* 0x0000005a0458723c */ /* 0x000fe20000001818 */
[----:B------:R-:W1:Y:S01]  /*4470*/  LDSM.16.MT88.4 R24, [R228+0x6900] ;  /* 0x00690000e418783b */ /* 0x000e620000004200 */
[----:B------:R-:W-:Y:S02]  /*4480*/  IMAD.MOV.U32 R31, RZ, RZ, R46 ;  /* 0x000000ffff1f7224 */ /* 0x000fe400078e002e */
[----:B------:R-:W-:-:S04]  /*4490*/  IMAD.MOV.U32 R28, RZ, RZ, R47 ;  /* 0x000000ffff1c7224 */ /* 0x000fc800078e002f */
[C---:B------:R-:W-:Y:S08]  /*44a0*/  HMMA.16816.F32 R108, R4.reuse, R98, R40 ;  /* 0x00000062046c723c */ /* 0x040ff00000001828 */
[C---:B------:R-:W-:Y:S01]  /*44b0*/  HMMA.16816.F32 R40, R4.reuse, R80, R20 ;  /* 0x000000500428723c */ /* 0x040fe20000001814 */
[----:B------:R-:W2:Y:S06]  /*44c0*/  LDSM.16.MT88.4 R20, [R225+0x6900] ;  /* 0x00690000e114783b */ /* 0x000eac0000004200 */
[----:B------:R-:W-:Y:S01]  /*44d0*/  IMAD.MOV.U32 R80, RZ, RZ, R10 ;  /* 0x000000ffff507224 */ /* 0x000fe200078e000a */
[----:B------:R-:W-:Y:S01]  /*44e0*/  MOV R81, R11 ;  /* 0x0000000b00517202 */ /* 0x000fe20000000f00 */
[C---:B------:R-:W-:Y:S01]  /*44f0*/  HMMA.16816.F32 R96, R4.reuse, R92, R36 ;  /* 0x0000005c0460723c */ /* 0x040fe20000001824 */
[----:B------:R-:W3:Y:S07]  /*4500*/  LDSM.16.MT88.4 R8, [R229+0x6900] ;  /* 0x00690000e508783b */ /* 0x000eee0000004200 */
[C---:B------:R-:W-:Y:S01]  /*4510*/  HMMA.16816.F32 R36, R4.reuse, R82, R16 ;  /* 0x000000520424723c */ /* 0x040fe20000001810 */
[----:B------:R-:W4:Y:S06]  /*4520*/  LDSM.16.MT88.4 R16, [R226+0x6900] ;  /* 0x00690000e210783b */ /* 0x000f2c0000004200 */
[----:B------:R-:W-:Y:S01]  /*4530*/  IMAD.MOV.U32 R82, RZ, RZ, R2 ;  /* 0x000000ffff527224 */ /* 0x000fe200078e0002 */
[----:B------:R-:W-:Y:S01]  /*4540*/  HMMA.16816.F32 R92, R4, R94, R32 ;  /* 0x0000005e045c723c */ /* 0x000fe20000001820 */
[----:B------:R-:W-:-:S07]  /*4550*/  FFMA.FTZ R2, R104, c[0x0][0x2d0], -R12 ;  /* 0x0000b40068027a23 */ /* 0x000fce000001080c */
[C---:B-1----:R-:W-:Y:S08]  /*4560*/  HMMA.16816.F32 R32, R4.reuse, R24, R72 ;  /* 0x000000180420723c */ /* 0x042ff00000001848 */
[C---:B--2---:R-:W-:Y:S07]  /*4570*/  HMMA.16816.F32 R68, R4.reuse, R20, R68 ;  /* 0x000000140444723c */ /* 0x044fee0000001844 */
[----:B------:R-:W-:Y:S01]  /*4580*/  IMAD.MOV.U32 R20, RZ, RZ, R14 ;  /* 0x000000ffff147224 */ /* 0x000fe200078e000e */
[----:B------:R-:W-:Y:S01]  /*4590*/  MOV R21, R113 ;  /* 0x0000007100157202 */ /* 0x000fe20000000f00 */
[----:B------:R1:W-:Y:S01]  /*45a0*/  MUFU.EX2 R14, R2 ;  /* 0x00000002000e7308 */ /* 0x0003e20000000800 */
[C---:B---3--:R-:W-:Y:S07]  /*45b0*/  HMMA.16816.F32 R44, R4.reuse, R8, R52 ;  /* 0x00000008042c723c */ /* 0x048fee0000001834 */
[----:B------:R-:W-:Y:S01]  /*45c0*/  MOV R55, R28 ;  /* 0x0000001c00377202 */ /* 0x000fe20000000f00 */
[----:B------:R-:W-:Y:S01]  /*45d0*/  IMAD.MOV.U32 R54, RZ, RZ, R29 ;  /* 0x000000ffff367224 */ /* 0x000fe200078e001d */
[----:B------:R-:W-:Y:S01]  /*45e0*/  MOV R52, R31 ;  /* 0x0000001f00347202 */ /* 0x000fe20000000f00 */
[----:B------:R-:W-:Y:S01]  /*45f0*/  IMAD.MOV.U32 R53, RZ, RZ, R30 ;  /* 0x000000ffff357224 */ /* 0x000fe200078e001e */
[----:B------:R-:W-:Y:S01]  /*4600*/  HMMA.16816.F32 R64, R4, R22, R64 ;  /* 0x000000160440723c */ /* 0x000fe20000001840 */
[----:B-1----:R-:W-:-:S04]  /*4610*/  FFMA.FTZ R2, R103, c[0x0][0x2d0], -R12 ;  /* 0x0000b40067027a23 */ /* 0x002fc8000001080c */
[----:B------:R1:W2:Y:S03]  /*4620*/  MUFU.EX2 R83, R2 ;  /* 0x0000000200537308 */ /* 0x0002a60000000800 */
[C---:B------:R-:W-:Y:S01]  /*4630*/  HMMA.16816.F32 R28, R4.reuse, R26, R76 ;  /* 0x0000001a041c723c */ /* 0x040fe2000000184c */
[----:B------:R-:W3:Y:S06]  /*4640*/  LDSM.16.MT88.4 R24, [R225+0x1100] ;  /* 0x00110000e118783b */ /* 0x000eec0000004200 */
[----:B------:R-:W-:Y:S01]  /*4650*/  IMAD.MOV.U32 R76, RZ, RZ, R20 ;  /* 0x000000ffff4c7224 */ /* 0x000fe200078e0014 */
[----:B----4-:R-:W-:Y:S01]  /*4660*/  HMMA.16816.F32 R60, R4, R16, R60 ;  /* 0x00000010043c723c */ /* 0x010fe2000000183c */
[----:B------:R-:W-:Y:S01]  /*4670*/  IMAD.MOV.U32 R77, RZ, RZ, R21 ;  /* 0x000000ffff4d7224 */ /* 0x000fe200078e0015 */
[----:B------:R-:W-:Y:S01]  /*4680*/  MOV R78, R252 ;  /* 0x000000fc004e7202 */ /* 0x000fe20000000f00 */
[----:B------:R-:W-:Y:S01]  /*4690*/  LDSM.16.MT88.4 R20, [R226+0x1100] ;  /* 0x00110000e214783b */ /* 0x000fe20000004200 */
[----:B------:R-:W-:-:S02]  /*46a0*/  IMAD.MOV.U32 R79, RZ, RZ, R251 ;  /* 0x000000ffff4f7224 */ /* 0x000fc400078e00fb */
[----:B-1----:R-:W-:Y:S02]  /*46b0*/  FFMA.FTZ R2, R102, c[0x0][0x2d0], -R12 ;  /* 0x0000b40066027a23 */ /* 0x002fe4000001080c */
[C---:B------:R-:W-:Y:S01]  /*46c0*/  HMMA.16816.F32 R56, R4.reuse, R18, R56 ;  /* 0x000000120438723c */ /* 0x040fe20000001838 */
[----:B------:R-:W1:Y:S01]  /*46d0*/  LDSM.16.MT88.4 R16, [R229+0x1100] ;  /* 0x00110000e510783b */ /* 0x000e620000004200 */
[----:B------:R4:W-:Y:S06]  /*46e0*/  MUFU.EX2 R113, R2 ;  /* 0x0000000200717308 */ /* 0x0009ec0000000800 */
[----:B------:R-:W-:Y:S01]  /*46f0*/  HMMA.16816.F32 R48, R4, R10, R48 ;  /* 0x0000000a0430723c */ /* 0x000fe20000001830 */
[----:B------:R-:W5:Y:S06]  /*4700*/  LDSM.16.MT88.4 R8, [R228+0x1100] ;  /* 0x00110000e408783b */ /* 0x000f6c0000004200 */
[----:B------:R-:W-:-:S02]  /*4710*/  FFMA.FTZ R4, R107, c[0x0][0x2d0], -R0 ;  /* 0x0000b4006b047a23 */ /* 0x000fc40000010800 */
[----:B----4-:R-:W-:Y:S02]  /*4720*/  FFMA.FTZ R2, R101, c[0x0][0x2d0], -R12 ;  /* 0x0000b40065027a23 */ /* 0x010fe4000001080c */
[----:B------:R4:W-:Y:S01]  /*4730*/  MUFU.EX2 R251, R4 ;  /* 0x0000000400fb7308 */ /* 0x0009e20000000800 */
[----:B--2---:R-:W-:Y:S02]  /*4740*/  IMAD.MOV.U32 R101, RZ, RZ, R83 ;  /* 0x000000ffff657224 */ /* 0x004fe400078e0053 */
[----:B------:R-:W-:-:S05]  /*4750*/  IMAD.MOV.U32 R83, RZ, RZ, R80 ;  /* 0x000000ffff537224 */ /* 0x000fca00078e0050 */
[----:B------:R2:W1:Y:S01]  /*4760*/  MUFU.EX2 R80, R2 ;  /* 0x0000000200507308 */ /* 0x0004620000000800 */
[----:B----4-:R-:W-:Y:S01]  /*4770*/  F2FP.PACK_AB R4, R101, R14 ;  /* 0x0000000e6504723e */ /* 0x010fe200000000ff */
[----:B--2---:R-:W-:Y:S01]  /*4780*/  FFMA.FTZ R2, R106, c[0x0][0x2d0], -R0 ;  /* 0x0000b4006a027a23 */ /* 0x004fe20000010800 */
[----:B-1----:R-:W-:-:S05]  /*4790*/  F2FP.PACK_AB R6, R80, R113 ;  /* 0x000000715006723e */ /* 0x002fca00000000ff */
[----:B------:R1:W-:Y:S02]  /*47a0*/  MUFU.EX2 R103, R2 ;  /* 0x0000000200677308 */ /* 0x0003e40000000800 */
[----:B-1----:R-:W-:-:S06]  /*47b0*/  FFMA.FTZ R2, R105, c[0x0][0x2d0], -R0 ;  /* 0x0000b40069027a23 */ /* 0x002fcc0000010800 */
[----:B------:R1:W2:Y:S02]  /*47c0*/  MUFU.EX2 R102, R2 ;  /* 0x0000000200667308 */ /* 0x0002a40000000800 */
[----:B-1----:R-:W-:Y:S01]  /*47d0*/  FFMA.FTZ R2, R112, c[0x0][0x2d0], -R0 ;  /* 0x0000b40070027a23 */ /* 0x002fe20000010800 */
[----:B--2---:R-:W-:-:S05]  /*47e0*/  F2FP.PACK_AB R5, R102, R103 ;  /* 0x000000676605723e */ /* 0x004fca00000000ff */
[----:B------:R-:W1:Y:S02]  /*47f0*/  MUFU.EX2 R252, R2 ;  /* 0x0000000200fc7308 */ /* 0x000e640000000800 */
[----:B-1----:R-:W-:Y:S01]  /*4800*/  F2FP.PACK_AB R7, R252, R251 ;  /* 0x000000fbfc07723e */ /* 0x002fe200000000ff */
[----:B------:R-:W-:-:S06]  /*4810*/  IMAD.MOV.U32 R2, RZ, RZ, R82 ;  /* 0x000000ffff027224 */ /* 0x000fcc00078e0052 */
[C---:B---3--:R-:W-:Y:S07]  /*4820*/  HMMA.16816.F32 R104, R4.reuse, R24, R148 ;  /* 0x000000180468723c */ /* 0x048fee0000001894 */
[----:B------:R-:W-:Y:S01]  /*4830*/  MOV R151, R83 ;  /* 0x0000005300977202 */ /* 0x000fe20000000f00 */
[----:B------:R-:W-:Y:S01]  /*4840*/  HMMA.16816.F32 R72, R4, R26, R144 ;  /* 0x0000001a0448723c */ /* 0x000fe20000001890 */
[----:B------:R-:W1:Y:S01]  /*4850*/  LDSM.16.MT88.4 R24, [R225+0x4100] ;  /* 0x00410000e118783b */ /* 0x000e620000004200 */
[----:B------:R-:W-:-:S02]  /*4860*/  IMAD.MOV.U32 R149, RZ, RZ, R81 ;  /* 0x000000ffff957224 */ /* 0x000fc400078e0051 */
[----:B------:R-:W-:Y:S02]  /*4870*/  IMAD.MOV.U32 R150, RZ, RZ, R53 ;  /* 0x000000ffff967224 */ /* 0x000fe400078e0035 */
[----:B------:R-:W-:Y:S01]  /*4880*/  IMAD.MOV.U32 R148, RZ, RZ, R78 ;  /* 0x000000ffff947224 */ /* 0x000fe200078e004e */
[----:B------:R-:W-:Y:S01]  /*4890*/  MOV R146, R114 ;  /* 0x0000007200927202 */ /* 0x000fe20000000f00 */
[----:B------:R-:W-:Y:S01]  /*48a0*/  IMAD.MOV.U32 R147, RZ, RZ, R115 ;  /* 0x000000ffff937224 */ /* 0x000fe200078e0073 */
[----:B------:R-:W-:Y:S01]  /*48b0*/  HMMA.16816.F32 R120, R4, R16, R120 ;  /* 0x000000100478723c */ /* 0x000fe20000001878 */
[----:B------:R-:W-:Y:S02]  /*48c0*/  IMAD.MOV.U32 R145, RZ, RZ, R113 ;  /* 0x000000ffff917224 */ /* 0x000fe400078e0071 */
[----:B------:R-:W-:-:S05]  /*48d0*/  IMAD.MOV.U32 R144, RZ, RZ, R80 ;  /* 0x000000ffff907224 */ /* 0x000fca00078e0050 */
[C---:B------:R-:W-:Y:S07]  /*48e0*/  HMMA.16816.F32 R112, R4.reuse, R20, R140 ;  /* 0x000000140470723c */ /* 0x040fee000000188c */
[----:B------:R-:W-:Y:S01]  /*48f0*/  IMAD.MOV.U32 R141, RZ, RZ, R2 ;  /* 0x000000ffff8d7224 */ /* 0x000fe200078e0002 */
[----:B------:R-:W-:Y:S01]  /*4900*/  HMMA.16816.F32 R80, R4, R22, R136 ;  /* 0x000000160450723c */ /* 0x000fe20000001888 */
[----:B------:R-:W2:Y:S01]  /*4910*/  LDSM.16.MT88.4 R20, [R226+0x4100] ;  /* 0x00410000e214783b */ /* 0x000ea20000004200 */
[----:B------:R-:W-:Y:S01]  /*4920*/  FFMA.FTZ R2, R155, c[0x0][0x2d0], -R12 ;  /* 0x0000b4009b027a23 */ /* 0x000fe2000001080c */
[----:B------:R-:W-:Y:S01]  /*4930*/  MOV R143, R77 ;  /* 0x0000004d008f7202 */ /* 0x000fe20000000f00 */
[----:B------:R-:W-:-:S02]  /*4940*/  IMAD.MOV.U32 R155, RZ, RZ, R185 ;  /* 0x000000ffff9b7224 */ /* 0x000fc400078e00b9 */
[----:B------:R3:W-:Y:S01]  /*4950*/  MUFU.EX2 R185, R2 ;  /* 0x0000000200b97308 */ /* 0x0007e20000000800 */
[----:B------:R-:W-:Y:S01]  /*4960*/  MOV R137, R150 ;  /* 0x0000009600897202 */ /* 0x000fe20000000f00 */
[C---:B------:R-:W-:Y:S01]  /*4970*/  HMMA.16816.F32 R124, R4.reuse, R18, R124 ;  /* 0x00000012047c723c */ /* 0x040fe2000000187c */
[----:B------:R-:W4:Y:S01]  /*4980*/  LDSM.16.MT88.4 R16, [R229+0x4100] ;  /* 0x00410000e510783b */ /* 0x000f220000004200 */
[----:B------:R-:W-:Y:S01]  /*4990*/  IMAD.MOV.U32 R150, RZ, RZ, R187 ;  /* 0x000000ffff967224 */ /* 0x000fe200078e00bb */
[----:B------:R-:W-:Y:S01]  /*49a0*/  MOV R139, R52 ;  /* 0x00000034008b7202 */ /* 0x000fe20000000f00 */
[----:B------:R-:W-:Y:S01]  /*49b0*/  IMAD.MOV.U32 R142, RZ, RZ, R76 ;  /* 0x000000ffff8e7224 */ /* 0x000fe200078e004c */
[----:B------:R-:W-:Y:S01]  /*49c0*/  MOV R136, R151 ;  /* 0x0000009700887202 */ /* 0x000fe20000000f00 */
[----:B------:R-:W-:Y:S01]  /*49d0*/  IMAD.MOV.U32 R151, RZ, RZ, R79 ;  /* 0x000000ffff977224 */ /* 0x000fe200078e004f */
[----:B------:R-:W-:Y:S01]  /*49e0*/  MOV R138, R55 ;  /* 0x00000037008a7202 */ /* 0x000fe20000000f00 */
[----:B-----5:R-:W-:Y:S01]  /*49f0*/  HMMA.16816.F32 R128, R4, R8, R128 ;  /* 0x000000080480723c */ /* 0x020fe20000001880 */
[----:B------:R-:W-:-:S02]  /*4a00*/  IMAD.MOV.U32 R140, RZ, RZ, R54 ;  /* 0x000000ffff8c7224 */ /* 0x000fc400078e0036 */
[----:B---3--:R-:W-:-:S05]  /*4a10*/  FFMA.FTZ R2, R154, c[0x0][0x2d0], -R12 ;  /* 0x0000b4009a027a23 */ /* 0x008fca000001080c */
[C---:B------:R-:W-:Y:S01]  /*4a20*/  HMMA.16816.F32 R116, R4.reuse, R10, R116 ;  /* 0x0000000a0474723c */ /* 0x040fe20000001874 */
[----:B------:R-:W3:Y:S01]  /*4a30*/  LDSM.16.MT88.4 R8, [R228+0x4100] ;  /* 0x00410000e408783b */ /* 0x000ee20000004200 */
[----:B------:R5:W-:Y:S01]  /*4a40*/  MUFU.EX2 R187, R2 ;  /* 0x0000000200bb7308 */ /* 0x000be20000000800 */
[----:B------:R-:W-:Y:S02]  /*4a50*/  IMAD.MOV.U32 R154, RZ, RZ, R138 ;  /* 0x000000ffff9a7224 */ /* 0x000fe400078e008a */
[----:B------:R-:W-:Y:S01]  /*4a60*/  IMAD.MOV.U32 R138, RZ, RZ, R141 ;  /* 0x000000ffff8a7224 */ /* 0x000fe200078e008d */
[----:B------:R-:W-:Y:S02]  /*4a70*/  MOV R141, R184 ;  /* 0x000000b8008d7202 */ /* 0x000fe40000000f00 */
[C---:B-1----:R-:W-:Y:S08]  /*4a80*/  HMMA.16816.F32 R132, R4.reuse, R24, R132 ;  /* 0x000000180484723c */ /* 0x042ff00000001884 */
[----:B------:R-:W-:Y:S01]  /*4a90*/  HMMA.16816.F32 R108, R4, R26, R108 ;  /* 0x0000001a046c723c */ /* 0x000fe2000000186c */
[----:B------:R-:W1:Y:S01]  /*4aa0*/  LDSM.16.MT88.4 R24, [R228+0x7100] ;  /* 0x00710000e418783b */ /* 0x000e620000004200 */
[----:B-----5:R-:W-:-:S02]  /*4ab0*/  FFMA.FTZ R2, R153, c[0x0][0x2d0], -R12 ;  /* 0x0000b40099027a23 */ /* 0x020fc4000001080c */
[----:B------:R-:W-:Y:S02]  /*4ac0*/  IMAD.MOV.U32 R153, RZ, RZ, R186 ;  /* 0x000000ffff997224 */ /* 0x000fe400078e00ba */
[----:B------:R5:W-:Y:S02]  /*4ad0*/  MUFU.EX2 R186, R2 ;  /* 0x0000000200ba7308 */ /* 0x000be40000000800 */
[C---:B--2---:R-:W-:Y:S08]  /*4ae0*/  HMMA.16816.F32 R96, R4.reuse, R20, R96 ;  /* 0x000000140460723c */ /* 0x044ff00000001860 */
[----:B------:R-:W-:Y:S01]  /*4af0*/  HMMA.16816.F32 R92, R4, R22, R92 ;  /* 0x00000016045c723c */ /* 0x000fe2000000185c */
[----:B------:R-:W2:Y:S01]  /*4b00*/  LDSM.16.MT88.4 R20, [R225+0x7100] ;  /* 0x00710000e114783b */ /* 0x000ea20000004200 */
[----:B-----5:R-:W-:Y:S01]  /*4b10*/  FFMA.FTZ R2, R152, c[0x0][0x2d0], -R12 ;  /* 0x0000b40098027a23 */ /* 0x020fe2000001080c */
[----:B------:R-:W-:-:S05]  /*4b20*/  MOV R152, R139 ;  /* 0x0000008b00987202 */ /* 0x000fca0000000f00 */
[C---:B----4-:R-:W-:Y:S01]  /*4b30*/  HMMA.16816.F32 R84, R4.reuse, R16, R84 ;  /* 0x000000100454723c */ /* 0x050fe20000001854 */
[----:B------:R-:W-:Y:S02]  /*4b40*/  IMAD.MOV.U32 R139, RZ, RZ, R250 ;  /* 0x000000ffff8b7224 */ /* 0x000fe400078e00fa */
[----:B------:R4:W5:Y:S05]  /*4b50*/  MUFU.EX2 R250, R2 ;  /* 0x0000000200fa7308 */ /* 0x00096a0000000800 */
[C---:B------:R-:W-:Y:S01]  /*4b60*/  HMMA.16816.F32 R88, R4.reuse, R18, R88 ;  /* 0x000000120458723c */ /* 0x040fe20000001858 */
[----:B------:R-:W5:Y:S07]  /*4b70*/  LDSM.16.MT88.4 R16, [R226+0x7100] ;  /* 0x00710000e210783b */ /* 0x000f6e0000004200 */
[----:B---3--:R-:W-:Y:S01]  /*4b80*/  HMMA.16816.F32 R40, R4, R8, R40 ;  /* 0x000000080428723c */ /* 0x008fe20000001828 */
[----:B----4-:R-:W-:-:S04]  /*4b90*/  FFMA.FTZ R2, R167, c[0x0][0x2d0], -R0 ;  /* 0x0000b400a7027a23 */ /* 0x010fc80000010800 */
[----:B------:R3:W-:Y:S03]  /*4ba0*/  MUFU.EX2 R167, R2 ;  /* 0x0000000200a77308 */ /* 0x0007e60000000800 */
[C---:B------:R-:W-:Y:S01]  /*4bb0*/  HMMA.16816.F32 R36, R4.reuse, R10, R36 ;  /* 0x0000000a0424723c */ /* 0x040fe20000001824 */
[----:B------:R-:W4:Y:S07]  /*4bc0*/  LDSM.16.MT88.4 R8, [R229+0x7100] ;  /* 0x00710000e508783b */ /* 0x000f2e0000004200 */
[----:B-1----:R-:W-:Y:S01]  /*4bd0*/  HMMA.16816.F32 R32, R4, R24, R32 ;  /* 0x000000180420723c */ /* 0x002fe20000001820 */
[----:B---3--:R-:W-:-:S07]  /*4be0*/  FFMA.FTZ R2, R165, c[0x0][0x2d0], -R0 ;  /* 0x0000b400a5027a23 */ /* 0x008fce0000010800 */
[C---:B------:R-:W-:Y:S01]  /*4bf0*/  HMMA.16816.F32 R28, R4.reuse, R26, R28 ;  /* 0x0000001a041c723c */ /* 0x040fe2000000181c */
[----:B------:R-:W1:Y:S01]  /*4c00*/  LDSM.16.MT88.4 R24, [R225+0x1900] ;  /* 0x00190000e118783b */ /* 0x000e620000004200 */
[----:B------:R3:W1:Y:S06]  /*4c10*/  MUFU.EX2 R184, R2 ;  /* 0x0000000200b87308 */ /* 0x00066c0000000800 */
[C---:B--2---:R-:W-:Y:S08]  /*4c20*/  HMMA.16816.F32 R76, R4.reuse, R20, R68 ;  /* 0x00000014044c723c */ /* 0x044ff00000001844 */
[----:B------:R-:W-:Y:S01]  /*4c30*/  HMMA.16816.F32 R64, R4, R22, R64 ;  /* 0x000000160440723c */ /* 0x000fe20000001840 */
[----:B------:R-:W2:Y:S01]  /*4c40*/  LDSM.16.MT88.4 R20, [R226+0x1900] ;  /* 0x00190000e214783b */ /* 0x000ea20000004200 */
[----:B---3--:R-:W-:-:S02]  /*4c50*/  FFMA.FTZ R2, R164, c[0x0][0x2d0], -R0 ;  /* 0x0000b400a4027a23 */ /* 0x008fc40000010800 */
[----:B------:R-:W-:-:S04]  /*4c60*/  IMAD.MOV.U32 R164, RZ, RZ, R136 ;  /* 0x000000ffffa47224 */ /* 0x000fc800078e0088 */
[C---:B-----5:R-:W-:Y:S08]  /*4c70*/  HMMA.16816.F32 R60, R4.reuse, R16, R60 ;  /* 0x00000010043c723c */ /* 0x060ff0000000183c */
[C---:B------:R-:W-:Y:S01]  /*4c80*/  HMMA.16816.F32 R52, R4.reuse, R18, R56 ;  /* 0x000000120434723c */ /* 0x040fe20000001838 */
[----:B------:R-:W3:Y:S07]  /*4c90*/  LDSM.16.MT88.4 R16, [R229+0x1900] ;  /* 0x00190000e510783b */ /* 0x000eee0000004200 */
[C---:B----4-:R-:W-:Y:S08]  /*4ca0*/  HMMA.16816.F32 R44, R4.reuse, R8, R44 ;  /* 0x00000008042c723c */ /* 0x050ff0000000182c */
[----:B------:R-:W-:Y:S01]  /*4cb0*/  HMMA.16816.F32 R48, R4, R10, R48 ;  /* 0x0000000a0430723c */ /* 0x000fe20000001830 */
[----:B------:R-:W4:Y:S06]  /*4cc0*/  LDSM.16.MT88.4 R8, [R228+0x1900] ;  /* 0x00190000e408783b */ /* 0x000f2c0000004200 */
[----:B------:R-:W-:Y:S01]  /*4cd0*/  FFMA.FTZ R4, R166, c[0x0][0x2d0], -R0 ;  /* 0x0000b400a6047a23 */ /* 0x000fe20000010800 */
[----:B------:R-:W-:Y:S01]  /*4ce0*/  F2FP.PACK_AB R6, R250, R186 ;  /* 0x000000bafa06723e */ /* 0x000fe200000000ff */
[----:B------:R5:W-:Y:S01]  /*4cf0*/  MUFU.EX2 R166, R2 ;  /* 0x0000000200a67308 */ /* 0x000be20000000800 */
[----:B-1----:R-:W-:-:S07]  /*4d00*/  F2FP.PACK_AB R5, R184, R167 ;  /* 0x000000a7b805723e */ /* 0x002fce00000000ff */
[----:B------:R1:W1:Y:S01]  /*4d10*/  MUFU.EX2 R165, R4 ;  /* 0x0000000400a57308 */ /* 0x0002620000000800 */
[----:B-----5:R-:W-:Y:S01]  /*4d20*/  IMAD.MOV.U32 R2, RZ, RZ, R137 ;  /* 0x000000ffff027224 */ /* 0x020fe200078e0089 */
[----:B-1----:R-:W-:Y:S02]  /*4d30*/  F2FP.PACK_AB R4, R187, R185 ;  /* 0x000000b9bb04723e */ /* 0x002fe400000000ff */
[----:B------:R-:W-:-:S07]  /*4d40*/  F2FP.PACK_AB R7, R166, R165 ;  /* 0x000000a5a607723e */ /* 0x000fce00000000ff */
[C---:B------:R-:W-:Y:S08]  /*4d50*/  HMMA.16816.F32 R104, R4.reuse, R24, R104 ;  /* 0x000000180468723c */ /* 0x040ff00000001868 */
[C---:B------:R-:W-:Y:S01]  /*4d60*/  HMMA.16816.F32 R56, R4.reuse, R26, R72 ;  /* 0x0000001a0438723c */ /* 0x040fe20000001848 */
[----:B------:R-:W1:Y:S07]  /*4d70*/  LDSM.16.MT88.4 R24, [R225+0x4900] ;  /* 0x00490000e118783b */ /* 0x000e6e0000004200 */
[C---:B--2---:R-:W-:Y:S08]  /*4d80*/  HMMA.16816.F32 R112, R4.reuse, R20, R112 ;  /* 0x000000140470723c */ /* 0x044ff00000001870 */
[C---:B------:R-:W-:Y:S01]  /*4d90*/  HMMA.16816.F32 R68, R4.reuse, R22, R80 ;  /* 0x000000160444723c */ /* 0x040fe20000001850 */
[----:B------:R-:W2:Y:S07]  /*4da0*/  LDSM.16.MT88.4 R20, [R226+0x4900] ;  /* 0x00490000e214783b */ /* 0x000eae0000004200 */
[C---:B---3--:R-:W-:Y:S08]  /*4db0*/  HMMA.16816.F32 R72, R4.reuse, R18, R124 ;  /* 0x000000120448723c */ /* 0x048ff0000000187c */
[C---:B----4-:R-:W-:Y:S08]  /*4dc0*/  HMMA.16816.F32 R128, R4.reuse, R8, R128 ;  /* 0x000000080480723c */ /* 0x050ff00000001880 */
[C---:B------:R-:W-:Y:S01]  /*4dd0*/  HMMA.16816.F32 R124, R4.reuse, R10, R116 ;  /* 0x0000000a047c723c */ /* 0x040fe20000001874 */
[----:B------:R-:W3:Y:S06]  /*4de0*/  LDSM.16.MT88.4 R8, [R228+0x4900] ;  /* 0x00490000e408783b */ /* 0x000eec0000004200 */
[----:B------:R-:W-:Y:S01]  /*4df0*/  MOV R118, R138 ;  /* 0x0000008a00767202 */ /* 0x000fe20000000f00 */
[----:B------:R-:W-:Y:S01]  /*4e00*/  IMAD.MOV.U32 R119, RZ, RZ, R139 ;  /* 0x000000ffff777224 */ /* 0x000fe200078e008b */
[C---:B------:R-:W-:Y:S01]  /*4e10*/  HMMA.16816.F32 R120, R4.reuse, R16, R120 ;  /* 0x000000100478723c */ /* 0x040fe20000001878 */
[----:B------:R-:W4:Y:S07]  /*4e20*/  LDSM.16.MT88.4 R16, [R229+0x4900] ;  /* 0x00490000e510783b */ /* 0x000f2e0000004200 */
[C---:B-1----:R-:W-:Y:S07]  /*4e30*/  HMMA.16816.F32 R136, R4.reuse, R24, R132 ;  /* 0x000000180488723c */ /* 0x042fee0000001884 */
[----:B------:R-:W-:Y:S01]  /*4e40*/  IMAD.MOV.U32 R133, RZ, RZ, R2 ;  /* 0x000000ffff857224 */ /* 0x000fe200078e0002 */
[----:B------:R-:W-:Y:S01]  /*4e50*/  MOV R132, R164 ;  /* 0x000000a400847202 */ /* 0x000fe20000000f00 */
[----:B------:R-:W-:Y:S01]  /*4e60*/  IMAD.MOV.U32 R134, RZ, RZ, R152 ;  /* 0x000000ffff867224 */ /* 0x000fe200078e0098 */
[----:B------:R-:W-:Y:S01]  /*4e70*/  MOV R2, R154 ;  /* 0x0000009a00027202 */ /* 0x000fe20000000f00 */
[----:B------:R-:W-:Y:S01]  /*4e80*/  IMAD.MOV.U32 R135, RZ, RZ, R153 ;  /* 0x000000ffff877224 */ /* 0x000fe200078e0099 */
[----:B------:R-:W-:Y:S01]  /*4e90*/  MOV R153, R145 ;  /* 0x0000009100997202 */ /* 0x000fe20000000f00 */
[----:B------:R-:W-:Y:S01]  /*4ea0*/  IMAD.MOV.U32 R164, RZ, RZ, R155 ;  /* 0x000000ffffa47224 */ /* 0x000fe200078e009b */
[----:B--2---:R-:W-:Y:S01]  /*4eb0*/  HMMA.16816.F32 R80, R4, R22, R92 ;  /* 0x000000160450723c */ /* 0x004fe2000000185c */
[----:B------:R-:W-:-:S02]  /*4ec0*/  IMAD.MOV.U32 R152, RZ, RZ, R144 ;  /* 0x000000ffff987224 */ /* 0x000fc400078e0090 */
[----:B------:R-:W-:Y:S02]  /*4ed0*/  IMAD.MOV.U32 R154, RZ, RZ, R146 ;  /* 0x000000ffff9a7224 */ /* 0x000fe400078e0092 */
[----:B------:R-:W-:-:S03]  /*4ee0*/  IMAD.MOV.U32 R155, RZ, RZ, R147 ;  /* 0x000000ffff9b7224 */ /* 0x000fc600078e0093 */
[C---:B------:R-:W-:Y:S01]  /*4ef0*/  HMMA.16816.F32 R144, R4.reuse, R20, R96 ;  /* 0x000000140490723c */ /* 0x040fe20000001860 */
[----:B------:R-:W1:Y:S07]  /*4f00*/  LDSM.16.MT88.4 R20, [R225+0x7900] ;  /* 0x00790000e114783b */ /* 0x000e6e0000004200 */
[C---:B---3--:R-:W-:Y:S07]  /*4f10*/  HMMA.16816.F32 R92, R4.reuse, R8, R40 ;  /* 0x00000008045c723c */ /* 0x048fee0000001828 */
[----:B------:R-:W-:Y:S01]  /*4f20*/  MOV R42, R118 ;  /* 0x00000076002a7202 */ /* 0x000fe20000000f00 */
[----:B------:R-:W-:Y:S01]  /*4f30*/  IMAD.MOV.U32 R43, RZ, RZ, R119 ;  /* 0x000000ffff2b7224 */ /* 0x000fe200078e0077 */
[C---:B------:R-:W-:Y:S01]  /*4f40*/  HMMA.16816.F32 R108, R4.reuse, R26, R108 ;  /* 0x0000001a046c723c */ /* 0x040fe2000000186c */
[----:B------:R-:W-:Y:S07]  /*4f50*/  LDSM.16.MT88.4 R24, [R228+0x7900] ;  /* 0x00790000e418783b */ /* 0x000fee0000004200 */
[C---:B------:R-:W-:Y:S01]  /*4f60*/  HMMA.16816.F32 R116, R4.reuse, R10, R36 ;  /* 0x0000000a0474723c */ /* 0x040fe20000001824 */
[----:B------:R-:W2:Y:S07]  /*4f70*/  LDSM.16.MT88.4 R8, [R229+0x7900] ;  /* 0x00790000e508783b */ /* 0x000eae0000004200 */
[C---:B----4-:R-:W-:Y:S08]  /*4f80*/  HMMA.16816.F32 R84, R4.reuse, R16, R84 ;  /* 0x000000100454723c */ /* 0x050ff00000001854 */
[C---:B-1----:R-:W-:Y:S08]  /*4f90*/  HMMA.16816.F32 R96, R4.reuse, R20, R76 ;  /* 0x000000140460723c */ /* 0x042ff0000000184c */
[C---:B------:R-:W-:Y:S01]  /*4fa0*/  HMMA.16816.F32 R76, R4.reuse, R22, R64 ;  /* 0x00000016044c723c */ /* 0x040fe20000001840 */
[----:B------:R-:W-:Y:S06]  /*4fb0*/  LDSM.16.MT88.4 R20, [R225+0x2100] ;  /* 0x00210000e114783b */ /* 0x000fec0000004200 */
[----:B------:R-:W-:Y:S01]  /*4fc0*/  IMAD.MOV.U32 R67, RZ, RZ, R42 ;  /* 0x000000ffff437224 */ /* 0x000fe200078e002a */
[----:B------:R-:W-:Y:S01]  /*4fd0*/  MOV R66, R43 ;  /* 0x0000002b00427202 */ /* 0x000fe20000000f00 */
[----:B------:R-:W-:Y:S01]  /*4fe0*/  IMAD.MOV.U32 R65, RZ, RZ, R134 ;  /* 0x000000ffff417224 */ /* 0x000fe200078e0086 */
[----:B------:R-:W-:Y:S01]  /*4ff0*/  HMMA.16816.F32 R88, R4, R18, R88 ;  /* 0x000000120458723c */ /* 0x000fe20000001858 */
[----:B------:R-:W-:Y:S01]  /*5000*/  IMAD.MOV.U32 R134, RZ, RZ, R154 ;  /* 0x000000ffff867224 */ /* 0x000fe200078e009a */
[----:B------:R-:W1:Y:S01]  /*5010*/  LDSM.16.MT88.4 R16, [R226+0x7900] ;  /* 0x00790000e210783b */ /* 0x000e620000004200 */
[----:B------:R-:W-:-:S02]  /*5020*/  IMAD.MOV.U32 R64, RZ, RZ, R135 ;  /* 0x000000ffff407224 */ /* 0x000fc400078e0087 */
[----:B------:R-:W-:-:S03]  /*5030*/  IMAD.MOV.U32 R135, RZ, RZ, R155 ;  /* 0x000000ffff877224 */ /* 0x000fc600078e009b */
[C---:B--2---:R-:W-:Y:S07]  /*5040*/  HMMA.16816.F32 R40, R4.reuse, R8, R44 ;  /* 0x000000080428723c */ /* 0x044fee000000182c */
[----:B------:R-:W-:Y:S01]  /*5050*/  MOV R47, R2 ;  /* 0x00000002002f7202 */ /* 0x000fe20000000f00 */
[----:B------:R-:W-:Y:S01]  /*5060*/  FFMA.FTZ R2, R171, c[0x0][0x2d0], -R12 ;  /* 0x0000b400ab027a23 */ /* 0x000fe2000001080c */
[----:B------:R-:W-:Y:S01]  /*5070*/  HMMA.16816.F32 R32, R4, R24, R32 ;  /* 0x000000180420723c */ /* 0x000fe20000001820 */
[----:B------:R-:W-:Y:S01]  /*5080*/  IMAD.MOV.U32 R45, RZ, RZ, R152 ;  /* 0x000000ffff2d7224 */ /* 0x000fe200078e0098 */
[----:B------:R-:W-:Y:S01]  /*5090*/  MOV R44, R153 ;  /* 0x00000099002c7202 */ /* 0x000fe20000000f00 */
[----:B------:R2:W-:Y:S01]  /*50a0*/  MUFU.EX2 R152, R2 ;  /* 0x0000000200987308 */ /* 0x0005e20000000800 */
[----:B------:R-:W-:-:S02]  /*50b0*/  IMAD.MOV.U32 R46, RZ, RZ, R164 ;  /* 0x000000ffff2e7224 */ /* 0x000fc400078e00a4 */
[----:B------:R-:W-:Y:S01]  /*50c0*/  IMAD.MOV.U32 R171, RZ, RZ, R103 ;  /* 0x000000ffffab7224 */ /* 0x000fe200078e0067 */
[----:B------:R-:W-:Y:S01]  /*50d0*/  MOV R24, R101 ;  /* 0x0000006500187202 */ /* 0x000fe20000000f00 */
[----:B------:R-:W-:Y:S01]  /*50e0*/  IMAD.MOV.U32 R25, RZ, RZ, R102 ;  /* 0x000000ffff197224 */ /* 0x000fe200078e0066 */
[C---:B------:R-:W-:Y:S01]  /*50f0*/  HMMA.16816.F32 R48, R4.reuse, R10, R48 ;  /* 0x0000000a0430723c */ /* 0x040fe20000001830 */
[----:B------:R-:W3:Y:S07]  /*5100*/  LDSM.16.MT88.4 R8, [R229+0x2100] ;  /* 0x00210000e508783b */ /* 0x000eee0000004200 */
[----:B------:R-:W-:Y:S01]  /*5110*/  HMMA.16816.F32 R28, R4, R26, R28 ;  /* 0x0000001a041c723c */ /* 0x000fe2000000181c */
[----:B--2---:R-:W-:Y:S01]  /*5120*/  FFMA.FTZ R2, R170, c[0x0][0x2d0], -R12 ;  /* 0x0000b400aa027a23 */ /* 0x004fe2000001080c */
[----:B------:R-:W-:-:S03]  /*5130*/  MOV R170, R66 ;  /* 0x0000004200aa7202 */ /* 0x000fc60000000f00 */
[----:B------:R2:W4:Y:S03]  /*5140*/  MUFU.EX2 R154, R2 ;  /* 0x00000002009a7308 */ /* 0x0005260000000800 */
[C---:B-1----:R-:W-:Y:S08]  /*5150*/  HMMA.16816.F32 R60, R4.reuse, R16, R60 ;  /* 0x00000010043c723c */ /* 0x042ff0000000183c */
[----:B------:R-:W-:Y:S01]  /*5160*/  HMMA.16816.F32 R52, R4, R18, R52 ;  /* 0x000000120434723c */ /* 0x000fe20000001834 */
[----:B------:R-:W1:Y:S01]  /*5170*/  LDSM.16.MT88.4 R16, [R226+0x2100] ;  /* 0x00210000e210783b */ /* 0x000e620000004200 */
[----:B--2---:R-:W-:-:S05]  /*5180*/  FFMA.FTZ R2, R169, c[0x0][0x2d0], -R12 ;  /* 0x0000b400a9027a23 */ /* 0x004fca000001080c */
[----:B----4-:R-:W-:Y:S01]  /*5190*/  F2FP.PACK_AB R4, R154, R152 ;  /* 0x000000989a04723e */ /* 0x010fe200000000ff */
[----:B------:R-:W-:Y:S01]  /*51a0*/  IMAD.MOV.U32 R169, RZ, RZ, R65 ;  /* 0x000000ffffa97224 */ /* 0x000fe200078e0041 */
[----:B------:R2:W-:Y:S02]  /*51b0*/  MUFU.EX2 R155, R2 ;  /* 0x00000002009b7308 */ /* 0x0005e40000000800 */
[----:B--2---:R-:W-:Y:S02]  /*51c0*/  FFMA.FTZ R2, R168, c[0x0][0x2d0], -R12 ;  /* 0x0000b400a8027a23 */ /* 0x004fe4000001080c */
[----:B------:R-:W-:-:S04]  /*51d0*/  IMAD.MOV.U32 R168, RZ, RZ, R64 ;  /* 0x000000ffffa87224 */ /* 0x000fc800078e0040 */
[----:B------:R2:W4:Y:S02]  /*51e0*/  MUFU.EX2 R164, R2 ;  /* 0x0000000200a47308 */ /* 0x0005240000000800 */
[----:B--2---:R-:W-:Y:S01]  /*51f0*/  FFMA.FTZ R2, R174, c[0x0][0x2d0], -R0 ;  /* 0x0000b400ae027a23 */ /* 0x004fe20000010800 */
[----:B----4-:R-:W-:Y:S02]  /*5200*/  F2FP.PACK_AB R6, R164, R155 ;  /* 0x0000009ba406723e */ /* 0x010fe400000000ff */
[----:B------:R-:W-:-:S03]  /*5210*/  MOV R174, R47 ;  /* 0x0000002f00ae7202 */ /* 0x000fc60000000f00 */
[----:B------:R2:W-:Y:S02]  /*5220*/  MUFU.EX2 R102, R2 ;  /* 0x0000000200667308 */ /* 0x0005e40000000800 */
[----:B--2---:R-:W-:Y:S02]  /*5230*/  FFMA.FTZ R2, R173, c[0x0][0x2d0], -R0 ;  /* 0x0000b400ad027a23 */ /* 0x004fe40000010800 */
[----:B------:R-:W-:-:S04]  /*5240*/  IMAD.MOV.U32 R173, RZ, RZ, R46 ;  /* 0x000000ffffad7224 */ /* 0x000fc800078e002e */
[----:B------:R2:W4:Y:S02]  /*5250*/  MUFU.EX2 R153, R2 ;  /* 0x0000000200997308 */ /* 0x0005240000000800 */
[----:B--2---:R-:W-:Y:S01]  /*5260*/  FFMA.FTZ R2, R172, c[0x0][0x2d0], -R0 ;  /* 0x0000b400ac027a23 */ /* 0x004fe20000010800 */
[----:B----4-:R-:W-:Y:S01]  /*5270*/  F2FP.PACK_AB R5, R153, R102 ;  /* 0x000000669905723e */ /* 0x010fe200000000ff */
[----:B------:R-:W-:-:S04]  /*5280*/  IMAD.MOV.U32 R172, RZ, RZ, R45 ;  /* 0x000000ffffac7224 */ /* 0x000fc800078e002d */
[----:B------:R2:W-:Y:S02]  /*5290*/  MUFU.EX2 R101, R2 ;  /* 0x0000000200657308 */ /* 0x0005e40000000800 */
[----:B--2---:R-:W-:Y:S01]  /*52a0*/  FFMA.FTZ R2, R175, c[0x0][0x2d0], -R0 ;  /* 0x0000b400af027a23 */ /* 0x004fe20000010800 */
[----:B------:R-:W-:-:S05]  /*52b0*/  MOV R175, R44 ;  /* 0x0000002c00af7202 */ /* 0x000fca0000000f00 */
[----:B------:R-:W2:Y:S02]  /*52c0*/  MUFU.EX2 R103, R2 ;  /* 0x0000000200677308 */ /* 0x000ea40000000800 */
[----:B--2---:R-:W-:Y:S01]  /*52d0*/  F2FP.PACK_AB R7, R103, R101 ;  /* 0x000000656707723e */ /* 0x004fe200000000ff */
[----:B------:R-:W-:-:S06]  /*52e0*/  IMAD.MOV.U32 R2, RZ, RZ, R25 ;  /* 0x000000ffff027224 */ /* 0x000fcc00078e0019 */
[C---:B------:R-:W-:Y:S08]  /*52f0*/  HMMA.16816.F32 R104, R4.reuse, R20, R104 ;  /* 0x000000140468723c */ /* 0x040ff00000001868 */
[C---:B------:R-:W-:Y:S01]  /*5300*/  HMMA.16816.F32 R36, R4.reuse, R22, R56 ;  /* 0x000000160424723c */ /* 0x040fe20000001838 */
[----:B------:R-:W2:Y:S06]  /*5310*/  LDSM.16.MT88.4 R20, [R225+0x5100] ;  /* 0x00510000e114783b */ /* 0x000eac0000004200 */
[----:B------:R-:W-:Y:S01]  /*5320*/  MOV R57, R171 ;  /* 0x000000ab00397202 */ /* 0x000fe20000000f00 */
[----:B------:R-:W-:Y:S01]  /*5330*/  IMAD.MOV.U32 R171, RZ, RZ, R67 ;  /* 0x000000ffffab7224 */ /* 0x000fe200078e0043 */
[----:B---3--:R-:W-:Y:S01]  /*5340*/  HMMA.16816.F32 R120, R4, R8, R120 ;  /* 0x000000080478723c */ /* 0x008fe20000001878 */
[----:B------:R-:W-:-:S02]  /*5350*/  IMAD.MOV.U32 R56, RZ, RZ, R24 ;  /* 0x000000ffff387224 */ /* 0x000fc400078e0018 */
[----:B------:R-:W3:Y:S01]  /*5360*/  LDSM.16.MT88.4 R24, [R228+0x2100] ;  /* 0x00210000e418783b */ /* 0x000ee20000004200 */
[----:B------:R-:W-:Y:S02]  /*5370*/  IMAD.MOV.U32 R59, RZ, RZ, R168 ;  /* 0x000000ffff3b7224 */ /* 0x000fe400078e00a8 */
[----:B------:R-:W-:Y:S02]  /*5380*/  IMAD.MOV.U32 R58, RZ, RZ, R169 ;  /* 0x000000ffff3a7224 */ /* 0x000fe400078e00a9 */
[C---:B------:R-:W-:Y:S01]  /*5390*/  HMMA.16816.F32 R64, R4.reuse, R10, R72 ;  /* 0x0000000a0440723c */ /* 0x040fe20000001848 */
[----:B------:R-:W4:Y:S07]  /*53a0*/  LDSM.16.MT88.4 R8, [R229+0x5100] ;  /* 0x00510000e508783b */ /* 0x000f2e0000004200 */
[C---:B-1----:R-:W-:Y:S08]  /*53b0*/  HMMA.16816.F32 R112, R4.reuse, R16, R112 ;  /* 0x000000100470723c */ /* 0x042ff00000001870 */
[C---:B------:R-:W-:Y:S01]  /*53c0*/  HMMA.16816.F32 R44, R4.reuse, R18, R68 ;  /* 0x00000012042c723c */ /* 0x040fe20000001844 */
[----:B------:R-:W1:Y:S07]  /*53d0*/  LDSM.16.MT88.4 R16, [R226+0x5100] ;  /* 0x00510000e210783b */ /* 0x000e6e0000004200 */
[C---:B--2---:R-:W-:Y:S08]  /*53e0*/  HMMA.16816.F32 R136, R4.reuse, R20, R136 ;  /* 0x000000140488723c */ /* 0x044ff00000001888 */
[C---:B------:R-:W-:Y:S01]  /*53f0*/  HMMA.16816.F32 R72, R4.reuse, R22, R108 ;  /* 0x000000160448723c */ /* 0x040fe2000000186c */
[----:B------:R-:W2:Y:S06]  /*5400*/  LDSM.16.MT88.4 R20, [R228+0x5100] ;  /* 0x00510000e414783b */ /* 0x000eac0000004200 */
[----:B------:R-:W-:Y:S01]  /*5410*/  MOV R111, R175 ;  /* 0x000000af006f7202 */ /* 0x000fe20000000f00 */
[----:B---3--:R-:W-:Y:S01]  /*5420*/  HMMA.16816.F32 R68, R4, R26, R124 ;  /* 0x0000001a0444723c */ /* 0x008fe2000000187c */
[----:B------:R-:W-:Y:S01]  /*5430*/  IMAD.MOV.U32 R110, RZ, RZ, R172 ;  /* 0x000000ffff6e7224 */ /* 0x000fe200078e00ac */
[----:B------:R-:W-:Y:S01]  /*5440*/  MOV R108, R174 ;  /* 0x000000ae006c7202 */ /* 0x000fe20000000f00 */
[----:B------:R-:W-:-:S04]  /*5450*/  IMAD.MOV.U32 R109, RZ, RZ, R173 ;  /* 0x000000ffff6d7224 */ /* 0x000fc800078e00ad */
[----:B------:R-:W-:Y:S01]  /*5460*/  IMAD.MOV.U32 R126, RZ, RZ, R132 ;  /* 0x000000ffff7e7224 */ /* 0x000fe200078e0084 */
[C---:B----4-:R-:W-:Y:S01]  /*5470*/  HMMA.16816.F32 R84, R4.reuse, R8, R84 ;  /* 0x000000080454723c */ /* 0x050fe20000001854 */
[----:B------:R-:W-:Y:S01]  /*5480*/  MOV R127, R133 ;  /* 0x00000085007f7202 */ /* 0x000fe20000000f00 */
[----:B------:R-:W-:Y:S01]  /*5490*/  IMAD.MOV.U32 R132, RZ, RZ, R134 ;  /* 0x000000ffff847224 */ /* 0x000fe200078e0086 */
[----:B------:R-:W-:Y:S01]  /*54a0*/  MOV R134, R140 ;  /* 0x0000008c00867202 */ /* 0x000fe20000000f00 */
[----:B------:R-:W-:Y:S02]  /*54b0*/  IMAD.MOV.U32 R133, RZ, RZ, R135 ;  /* 0x000000ffff857224 */ /* 0x000fe400078e0087 */
[----:B------:R-:W-:Y:S02]  /*54c0*/  IMAD.MOV.U32 R135, RZ, RZ, R183 ;  /* 0x000000ffff877224 */ /* 0x000fe400078e00b7 */
[----:B------:R-:W-:Y:S01]  /*54d0*/  HMMA.16816.F32 R88, R4, R10, R88 ;  /* 0x0000000a0458723c */ /* 0x000fe20000001858 */
[----:B------:R-:W3:Y:S01]  /*54e0*/  LDSM.16.MT88.4 R8, [R226+0x8100] ;  /* 0x00810000e208783b */ /* 0x000ee20000004200 */
[----:B------:R-:W-:-:S02]  /*54f0*/  IMAD.MOV.U32 R140, RZ, RZ, R182 ;  /* 0x000000ffff8c7224 */ /* 0x000fc400078e00b6 */
[----:B------:R-:W-:Y:S01]  /*5500*/  IMAD.MOV.U32 R124, RZ, RZ, R2 ;  /* 0x000000ffff7c7224 */ /* 0x000fe200078e0002 */
[----:B------:R-:W-:Y:S01]  /*5510*/  MOV R2, R170 ;  /* 0x000000aa00027202 */ /* 0x000fe20000000f00 */
[----:B------:R-:W-:Y:S02]  /*5520*/  IMAD.MOV.U32 R125, RZ, RZ, R171 ;  /* 0x000000ffff7d7224 */ /* 0x000fe400078e00ab */
[----:B-1----:R-:W-:Y:S02]  /*5530*/  HMMA.16816.F32 R144, R4, R16, R144 ;  /* 0x000000100490723c */ /* 0x002fe40000001890 */
[----:B------:R-:W-:-:S06]  /*5540*/  FFMA.FTZ R2, R2, c[0x0][0x2d0], -R12 ;  /* 0x0000b40002027a23 */ /* 0x000fcc000001080c */
[C---:B------:R-:W-:Y:S01]  /*5550*/  HMMA.16816.F32 R80, R4.reuse, R18, R80 ;  /* 0x000000120450723c */ /* 0x040fe20000001850 */
[----:B------:R-:W1:Y:S07]  /*5560*/  LDSM.16.MT88.4 R16, [R225+0x8100] ;  /* 0x00810000e110783b */ /* 0x000e6e0000004200 */
[C---:B--2---:R-:W-:Y:S08]  /*5570*/  HMMA.16816.F32 R92, R4.reuse, R20, R92 ;  /* 0x00000014045c723c */ /* 0x044ff0000000185c */
[C---:B------:R-:W-:Y:S07]  /*5580*/  HMMA.16816.F32 R20, R4.reuse, R22, R116 ;  /* 0x000000160414723c */ /* 0x040fee0000001874 */
[----:B------:R-:W-:Y:S01]  /*5590*/  MOV R118, R181 ;  /* 0x000000b500767202 */ /* 0x000fe20000000f00 */
[----:B------:R-:W-:Y:S01]  /*55a0*/  IMAD.MOV.U32 R119, RZ, RZ, R180 ;  /* 0x000000ffff777224 */ /* 0x000fe200078e00b4 */
[----:B---3--:R-:W-:Y:S01]  /*55b0*/  HMMA.16816.F32 R172, R4, R8, R60 ;  /* 0x0000000804ac723c */ /* 0x008fe2000000183c */
[----:B------:R-:W-:Y:S01]  /*55c0*/  IMAD.MOV.U32 R117, RZ, RZ, R126 ;  /* 0x000000ffff757224 */ /* 0x000fe200078e007e */
[----:B------:R-:W-:Y:S01]  /*55d0*/  MOV R126, R127 ;  /* 0x0000007f007e7202 */ /* 0x000fe20000000f00 */
[----:B------:R-:W-:-:S02]  /*55e0*/  IMAD.MOV.U32 R127, RZ, RZ, R132 ;  /* 0x000000ffff7f7224 */ /* 0x000fc400078e0084 */
[----:B------:R-:W-:Y:S01]  /*55f0*/  IMAD.MOV.U32 R132, RZ, RZ, R133 ;  /* 0x000000ffff847224 */ /* 0x000fe200078e0085 */
[----:B------:R-:W-:Y:S01]  /*5600*/  MOV R133, R134 ;  /* 0x0000008600857202 */ /* 0x000fe20000000f00 */
[----:B------:R-:W-:Y:S01]  /*5610*/  IMAD.MOV.U32 R134, RZ, RZ, R135 ;  /* 0x000000ffff867224 */ /* 0x000fe200078e0087 */
[C---:B------:R-:W-:Y:S01]  /*5620*/  HMMA.16816.F32 R180, R4.reuse, R10, R52 ;  /* 0x0000000a04b4723c */ /* 0x040fe20000001834 */
[----:B------:R-:W2:Y:S01]  /*5630*/  LDSM.16.MT88.4 R8, [R228+0x8100] ;  /* 0x00810000e408783b */ /* 0x000ea20000004200 */
[----:B------:R-:W-:Y:S01]  /*5640*/  IMAD.MOV.U32 R135, RZ, RZ, R140 ;  /* 0x000000ffff877224 */ /* 0x000fe200078e008c */
[----:B------:R-:W-:Y:S01]  /*5650*/  MOV R140, R141 ;  /* 0x0000008d008c7202 */ /* 0x000fe20000000f00 */
[----:B------:R-:W-:Y:S02]  /*5660*/  IMAD.MOV.U32 R141, RZ, RZ, R142 ;  /* 0x000000ffff8d7224 */ /* 0x000fe400078e008e */
[----:B------:R-:W-:Y:S01]  /*5670*/  IMAD.MOV.U32 R142, RZ, RZ, R143 ;  /* 0x000000ffff8e7224 */ /* 0x000fe200078e008f */
[----:B------:R-:W-:Y:S01]  /*5680*/  MOV R143, R148 ;  /* 0x00000094008f7202 */ /* 0x000fe20000000f00 */
[----:B------:R-:W-:Y:S01]  /*5690*/  IMAD.MOV.U32 R148, RZ, RZ, R151 ;  /* 0x000000ffff947224 */ /* 0x000fe200078e0097 */
[C---:B------:R-:W-:Y:S01]  /*56a0*/  HMMA.16816.F32 R128, R4.reuse, R24, R128 ;  /* 0x000000180480723c */ /* 0x040fe20000001880 */
[----:B------:R-:W-:Y:S01]  /*56b0*/  IMAD.MOV.U32 R151, RZ, RZ, R13 ;  /* 0x000000ffff977224 */ /* 0x000fe200078e000d */
[----:B------:R-:W3:Y:S01]  /*56c0*/  LDSM.16.MT88.4 R24, [R229+0x8100] ;  /* 0x00810000e518783b */ /* 0x000ee20000004200 */
[----:B------:R4:W-:Y:S05]  /*56d0*/  MUFU.EX2 R13, R2 ;  /* 0x00000002000d7308 */ /* 0x0009ea0000000800 */
[C---:B-1----:R-:W-:Y:S08]  /*56e0*/  HMMA.16816.F32 R168, R4.reuse, R16, R96 ;  /* 0x0000001004a8723c */ /* 0x042ff00000001860 */
[----:B------:R-:W-:Y:S01]  /*56f0*/  HMMA.16816.F32 R76, R4, R18, R76 ;  /* 0x00000012044c723c */ /* 0x000fe2000000184c */
[----:B----4-:R-:W-:Y:S01]  /*5700*/  FFMA.FTZ R2, R118, c[0x0][0x2d0], -R12 ;  /* 0x0000b40076027a23 */ /* 0x010fe2000001080c */
[----:B------:R-:W-:Y:S01]  /*5710*/  MOV R118, R119 ;  /* 0x0000007700767202 */ /* 0x000fe20000000f00 */
[----:B------:R-:W-:-:S02]  /*5720*/  IMAD.MOV.U32 R119, RZ, RZ, R108 ;  /* 0x000000ffff777224 */ /* 0x000fc400078e006c */
[----:B------:R-:W-:Y:S01]  /*5730*/  IMAD.MOV.U32 R108, RZ, RZ, R109 ;  /* 0x000000ffff6c7224 */ /* 0x000fe200078e006d */
[----:B------:R-:W-:Y:S01]  /*5740*/  MOV R109, R110 ;  /* 0x0000006e006d7202 */ /* 0x000fe20000000f00 */
[----:B------:R-:W-:Y:S02]  /*5750*/  IMAD.MOV.U32 R110, RZ, RZ, R111 ;  /* 0x000000ffff6e7224 */ /* 0x000fe400078e006f */
[----:B------:R-:W-:Y:S01]  /*5760*/  IMAD.MOV.U32 R111, RZ, RZ, R124 ;  /* 0x000000ffff6f7224 */ /* 0x000fe200078e007c */
[----:B------:R-:W-:Y:S01]  /*5770*/  MOV R124, R56 ;  /* 0x00000038007c7202 */ /* 0x000fe20000000f00 */
[----:B------:R-:W-:Y:S01]  /*5780*/  IMAD.MOV.U32 R56, RZ, RZ, R57 ;  /* 0x000000ffff387224 */ /* 0x000fe200078e0039 */
[----:B------:R-:W-:Y:S01]  /*5790*/  MOV R96, R109 ;  /* 0x0000006d00607202 */ /* 0x000fe20000000f00 */
[----:B------:R-:W-:Y:S01]  /*57a0*/  IMAD.MOV.U32 R57, RZ, RZ, R14 ;  /* 0x000000ffff397224 */ /* 0x000fe200078e000e */
[----:B--2---:R-:W-:Y:S01]  /*57b0*/  HMMA.16816.F32 R32, R4, R8, R32 ;  /* 0x000000080420723c */ /* 0x004fe20000001820 */
[----:B------:R1:W2:Y:S01]  /*57c0*/  MUFU.EX2 R14, R2 ;  /* 0x00000002000e7308 */ /* 0x0002a20000000800 */
[----:B------:R-:W-:Y:S01]  /*57d0*/  IMAD.MOV.U32 R17, RZ, RZ, R119 ;  /* 0x000000ffff117224 */ /* 0x000fe200078e0077 */
[----:B------:R-:W-:Y:S01]  /*57e0*/  MOV R99, R124 ;  /* 0x0000007c00637202 */ /* 0x000fe20000000f00 */
[----:B------:R-:W-:-:S02]  /*57f0*/  IMAD.MOV.U32 R16, RZ, RZ, R108 ;  /* 0x000000ffff107224 */ /* 0x000fc400078e006c */
[----:B------:R-:W-:Y:S02]  /*5800*/  IMAD.MOV.U32 R97, RZ, RZ, R110 ;  /* 0x000000ffff617224 */ /* 0x000fe400078e006e */
[----:B------:R-:W-:Y:S01]  /*5810*/  IMAD.MOV.U32 R98, RZ, RZ, R111 ;  /* 0x000000ffff627224 */ /* 0x000fe200078e006f */
[----:B------:R-:W-:Y:S01]  /*5820*/  HMMA.16816.F32 R28, R4, R10, R28 ;  /* 0x0000000a041c723c */ /* 0x000fe2000000181c */
[----:B------:R-:W-:Y:S01]  /*5830*/  LDSM.16.MT88.4 R108, [R225+0x2900] ;  /* 0x00290000e16c783b */ /* 0x000fe20000004200 */
[----:B------:R-:W-:Y:S02]  /*5840*/  IMAD.MOV.U32 R18, RZ, RZ, R148 ;  /* 0x000000ffff127224 */ /* 0x000fe400078e0094 */
[----:B------:R-:W-:-:S03]  /*5850*/  IMAD.MOV.U32 R19, RZ, RZ, R143 ;  /* 0x000000ffff137224 */ /* 0x000fc600078e008f */
[----:B------:R-:W-:Y:S01]  /*5860*/  MOV R10, R57 ;  /* 0x00000039000a7202 */ /* 0x000fe20000000f00 */
[----:B-1----:R-:W-:Y:S01]  /*5870*/  FFMA.FTZ R2, R125, c[0x0][0x2d0], -R12 ;  /* 0x0000b4007d027a23 */ /* 0x002fe2000001080c */
[----:B------:R-:W-:Y:S01]  /*5880*/  MOV R125, R15 ;  /* 0x0000000f007d7202 */ /* 0x000fe20000000f00 */
[C---:B---3--:R-:W-:Y:S01]  /*5890*/  HMMA.16816.F32 R40, R4.reuse, R24, R40 ;  /* 0x000000180428723c */ /* 0x048fe20000001828 */
[----:B------:R-:W-:Y:S01]  /*58a0*/  IMAD.MOV.U32 R11, RZ, RZ, R56 ;  /* 0x000000ffff0b7224 */ /* 0x000fe200078e0038 */
[----:B------:R1:W-:Y:S05]  /*58b0*/  MUFU.EX2 R15, R2 ;  /* 0x00000002000f7308 */ /* 0x0003ea0000000800 */
[----:B------:R-:W-:Y:S01]  /*58c0*/  IMAD.MOV.U32 R25, RZ, RZ, R96 ;  /* 0x000000ffff197224 */ /* 0x000fe200078e0060 */
[----:B------:R-:W-:Y:S01]  /*58d0*/  HMMA.16816.F32 R48, R4, R26, R48 ;  /* 0x0000001a0430723c */ /* 0x000fe20000001830 */
[----:B------:R-:W-:Y:S01]  /*58e0*/  IMAD.MOV.U32 R24, RZ, RZ, R97 ;  /* 0x000000ffff187224 */ /* 0x000fe200078e0061 */
[----:B--2---:R-:W-:-:S05]  /*58f0*/  F2FP.PACK_AB R96, R14, R13 ;  /* 0x0000000d0e60723e */ /* 0x004fca00000000ff */
[----:B------:R-:W-:Y:S01]  /*5900*/  MOV R27, R98 ;  /* 0x00000062001b7202 */ /* 0x000fe20000000f00 */
[----:B------:R-:W-:Y:S02]  /*5910*/  IMAD.MOV.U32 R26, RZ, RZ, R99 ;  /* 0x000000ffff1a7224 */ /* 0x000fe400078e0063 */
[----:B-1----:R-:W-:Y:S02]  /*5920*/  FFMA.FTZ R2, R117, c[0x0][0x2d0], -R12 ;  /* 0x0000b40075027a23 */ /* 0x002fe4000001080c */
[----:B------:R-:W-:Y:S02]  /*5930*/  IMAD.MOV.U32 R4, RZ, RZ, R59 ;  /* 0x000000ffff047224 */ /* 0x000fe400078e003b */
[----:B------:R1:W2:Y:S01]  /*5940*/  MUFU.EX2 R12, R2 ;  /* 0x00000002000c7308 */ /* 0x0002a20000000800 */
[----:B------:R-:W-:Y:S02]  /*5950*/  FADD.FTZ R6, R17, R16 ;  /* 0x0000001011067221 */ /* 0x000fe40000010000 */
[----:B------:R-:W-:-:S02]  /*5960*/  IMAD.MOV.U32 R5, RZ, RZ, R133 ;  /* 0x000000ffff057224 */ /* 0x000fc400078e0085 */
[----:B------:R-:W-:Y:S02]  /*5970*/  IMAD.MOV.U32 R16, RZ, RZ, R141 ;  /* 0x000000ffff107224 */ /* 0x000fe400078e008d */
[----:B------:R-:W-:Y:S02]  /*5980*/  IMAD.MOV.U32 R17, RZ, RZ, R140 ;  /* 0x000000ffff117224 */ /* 0x000fe400078e008c */
[----:B------:R-:W-:Y:S02]  /*5990*/  IMAD.MOV.U32 R7, RZ, RZ, R58 ;  /* 0x000000ffff077224 */ /* 0x000fe400078e003a */
[----:B------:R-:W-:Y:S01]  /*59a0*/  LDSM.16.MT88.4 R56, [R229+0x5900] ;  /* 0x00590000e538783b */ /* 0x000fe20000004200 */
[--C-:B-1----:R-:W-:Y:S01]  /*59b0*/  FFMA.FTZ R2, R118, c[0x0][0x2d0], -R0.reuse ;  /* 0x0000b40076027a23 */ /* 0x102fe20000010800 */
[----:B--2---:R-:W-:Y:S02]  /*59c0*/  F2FP.PACK_AB R98, R12, R15 ;  /* 0x0000000f0c62723e */ /* 0x004fe400000000ff */
[----:B------:R-:W1:Y:S01]  /*59d0*/  LDSM.16.MT88.4 R116, [R226+0x2900] ;  /* 0x00290000e274783b */ /* 0x000e620000004200 */
[----:B------:R2:W-:Y:S02]  /*59e0*/  MUFU.EX2 R8, R2 ;  /* 0x0000000200087308 */ /* 0x0005e40000000800 */
[----:B--2---:R-:W-:-:S06]  /*59f0*/  FFMA.FTZ R2, R125, c[0x0][0x2d0], -R0 ;  /* 0x0000b4007d027a23 */ /* 0x004fcc0000010800 */
[----:B------:R2:W3:Y:S02]  /*5a00*/  MUFU.EX2 R9, R2 ;  /* 0x0000000200097308 */ /* 0x0004e40000000800 */
[--C-:B--2---:R-:W-:Y:S01]  /*5a10*/  FFMA.FTZ R2, R126, c[0x0][0x2d0], -R0.reuse ;  /* 0x0000b4007e027a23 */ /* 0x104fe20000010800 */
[----:B---3--:R-:W-:Y:S01]  /*5a20*/  F2FP.PACK_AB R97, R9, R8 ;  /* 0x000000080961723e */ /* 0x008fe200000000ff */
[----:B------:R-:W-:Y:S02]  /*5a30*/  FFMA.FTZ R0, R127, c[0x0][0x2d0], -R0 ;  /* 0x0000b4007f007a23 */ /* 0x000fe40000010800 */
[----:B------:R-:W2:Y:S02]  /*5a40*/  LDSM.16.MT88.4 R124, [R229+0x2900] ;  /* 0x00290000e57c783b */ /* 0x000ea40000004200 */
[----:B------:R-:W-:Y:S08]  /*5a50*/  MUFU.EX2 R2, R2 ;  /* 0x0000000200027308 */ /* 0x000ff00000000800 */
[----:B------:R-:W3:Y:S02]  /*5a60*/  MUFU.EX2 R0, R0 ;  /* 0x0000000000007308 */ /* 0x000ee40000000800 */
[----:B---3--:R-:W-:-:S07]  /*5a70*/  F2FP.PACK_AB R99, R0, R2 ;  /* 0x000000020063723e */ /* 0x008fce00000000ff */
[C---:B-1----:R-:W-:Y:S08]  /*5a80*/  HMMA.16816.F32 R112, R96.reuse, R116, R112 ;  /* 0x000000746070723c */ /* 0x042ff00000001870 */
[C---:B------:R-:W-:Y:S07]  /*5a90*/  HMMA.16816.F32 R116, R96.reuse, R118, R44 ;  /* 0x000000766074723c */ /* 0x040fee000000182c */
[----:B------:R-:W-:Y:S01]  /*5aa0*/  MOV R45, R149 ;  /* 0x00000095002d7202 */ /* 0x000fe20000000f00 */
[----:B------:R-:W-:Y:S01]  /*5ab0*/  IMAD.MOV.U32 R46, RZ, RZ, R150 ;  /* 0x000000ffff2e7224 */ /* 0x000fe200078e0096 */
[----:B------:R-:W-:Y:S01]  /*5ac0*/  HMMA.16816.F32 R104, R96, R108, R104 ;  /* 0x0000006c6068723c */ /* 0x000fe20000001868 */
[----:B------:R-:W-:-:S02]  /*5ad0*/  MOV R47, R151 ;  /* 0x00000097002f7202 */ /* 0x000fc40000000f00 */
[----:B------:R-:W-:Y:S01]  /*5ae0*/  FADD.FTZ R4, R4, R45 ;  /* 0x0000002d04047221 */ /* 0x000fe20000010000 */
[----:B------:R-:W1:Y:S01]  /*5af0*/  LDSM.16.MT88.4 R148, [R226+0x5900] ;  /* 0x00590000e294783b */ /* 0x000e620000004200 */
[----:B------:R-:W-:Y:S02]  /*5b00*/  FADD.FTZ R6, R46, R6 ;  /* 0x000000062e067221 */ /* 0x000fe40000010000 */
[----:B------:R-:W-:Y:S01]  /*5b10*/  FADD.FTZ R5, R5, R4 ;  /* 0x0000000405057221 */ /* 0x000fe20000010000 */
[----:B------:R-:W-:Y:S01]  /*5b20*/  HMMA.16816.F32 R108, R96, R110, R36 ;  /* 0x0000006e606c723c */ /* 0x000fe20000001824 */
[----:B------:R-:W-:-:S06]  /*5b30*/  FADD.FTZ R4, R47, R6 ;  /* 0x000000062f047221 */ /* 0x000fcc0000010000 */
[----:B------:R-:W-:Y:S01]  /*5b40*/  IMAD.MOV.U32 R36, RZ, RZ, R134 ;  /* 0x000000ffff247224 */ /* 0x000fe200078e0086 */
[----:B------:R-:W-:Y:S01]  /*5b50*/  MOV R37, R135 ;  /* 0x0000008700257202 */ /* 0x000fe20000000f00 */
[C---:B--2---:R-:W-:Y:S01]  /*5b60*/  HMMA.16816.F32 R120, R96.reuse, R124, R120 ;  /* 0x0000007c6078723c */ /* 0x044fe20000001878 */
[----:B------:R-:W-:Y:S01]  /*5b70*/  MOV R38, R142 ;  /* 0x0000008e00267202 */ /* 0x000fe20000000f00 */
[----:B------:R-:W-:Y:S01]  /*5b80*/  FADD.FTZ R5, R36, R5 ;  /* 0x0000000524057221 */ /* 0x000fe20000010000 */
[----:B------:R-:W-:Y:S01]  /*5b90*/  MOV R39, R132 ;  /* 0x0000008400277202 */ /* 0x000fe20000000f00 */
[----:B------:R-:W-:Y:S01]  /*5ba0*/  FADD.FTZ R6, R37, R4 ;  /* 0x0000000425067221 */ /* 0x000fe20000010000 */
[----:B------:R-:W2:Y:S01]  /*5bb0*/  LDSM.16.MT88.4 R140, [R225+0x5900] ;  /* 0x00590000e18c783b */ /* 0x000ea20000004200 */
[----:B------:R-:W-:Y:S02]  /*5bc0*/  FADD.FTZ R4, R38, R5 ;  /* 0x0000000526047221 */ /* 0x000fe40000010000 */
[----:B------:R-:W-:Y:S01]  /*5bd0*/  FADD.FTZ R5, R18, R6 ;  /* 0x0000000612057221 */ /* 0x000fe20000010000 */
[----:B------:R-:W3:Y:S01]  /*5be0*/  LDSM.16.MT88.4 R132, [R228+0x2900] ;  /* 0x00290000e484783b */ /* 0x000ee20000004200 */
[----:B------:R-:W-:Y:S01]  /*5bf0*/  FADD.FTZ R4, R19, R4 ;  /* 0x0000000413047221 */ /* 0x000fe20000010000 */
[----:B------:R-:W-:Y:S01]  /*5c00*/  HMMA.16816.F32 R52, R96, R56, R84 ;  /* 0x000000386034723c */ /* 0x000fe20000001854 */
[----:B------:R-:W-:-:S02]  /*5c10*/  FADD.FTZ R5, R16, R5 ;  /* 0x0000000510057221 */ /* 0x000fc40000010000 */
[----:B------:R-:W-:Y:S02]  /*5c20*/  FADD.FTZ R4, R17, R4 ;  /* 0x0000000411047221 */ /* 0x000fe40000010000 */
[----:B------:R-:W-:Y:S01]  /*5c30*/  FADD.FTZ R5, R39, R5 ;  /* 0x0000000527057221 */ /* 0x000fe20000010000 */
[----:B------:R-:W-:Y:S01]  /*5c40*/  LDSM.16.MT88.4 R16, [R228+0x8900] ;  /* 0x00890000e410783b */ /* 0x000fe20000004200 */
[----:B------:R-:W-:Y:S01]  /*5c50*/  FADD.FTZ R4, R7, R4 ;  /* 0x0000000407047221 */ /* 0x000fe20000010000 */
[----:B------:R-:W-:Y:S01]  /*5c60*/  HMMA.16816.F32 R124, R96, R126, R64 ;  /* 0x0000007e607c723c */ /* 0x000fe20000001840 */
[----:B------:R-:W-:Y:S01]  /*5c70*/  FADD.FTZ R5, R10, R5 ;  /* 0x000000050a057221 */ /* 0x000fe20000010000 */
[----:B------:R-:W4:Y:S01]  /*5c80*/  LDSM.16.MT88.4 R64, [R228+0x5900] ;  /* 0x00590000e440783b */ /* 0x000f220000004200 */
[----:B------:R-:W-:Y:S02]  /*5c90*/  FADD.FTZ R4, R11, R4 ;  /* 0x000000040b047221 */ /* 0x000fe40000010000 */
[----:B------:R-:W-:-:S02]  /*5ca0*/  FADD.FTZ R5, R26, R5 ;  /* 0x000000051a057221 */ /* 0x000fc40000010000 */
[----:B------:R-:W-:Y:S01]  /*5cb0*/  FADD.FTZ R4, R27, R4 ;  /* 0x000000041b047221 */ /* 0x000fe20000010000 */
[C---:B-1----:R-:W-:Y:S01]  /*5cc0*/  HMMA.16816.F32 R144, R96.reuse, R148, R144 ;  /* 0x000000946090723c */ /* 0x042fe20000001890 */
[----:B------:R-:W-:Y:S02]  /*5cd0*/  FADD.FTZ R5, R24, R5 ;  /* 0x0000000518057221 */ /* 0x000fe40000010000 */
[----:B------:R-:W-:Y:S02]  /*5ce0*/  FADD.FTZ R4, R251, R4 ;  /* 0x00000004fb047221 */ /* 0x000fe40000010000 */
[----:B------:R-:W-:Y:S02]  /*5cf0*/  FADD.FTZ R5, R25, R5 ;  /* 0x0000000519057221 */ /* 0x000fe40000010000 */
[----:B------:R-:W-:Y:S01]  /*5d00*/  FADD.FTZ R4, R252, R4 ;  /* 0x00000004fc047221 */ /* 0x000fe20000010000 */
[----:B------:R-:W-:Y:S01]  /*5d10*/  HMMA.16816.F32 R148, R96, R150, R80 ;  /* 0x000000966094723c */ /* 0x000fe20000001850 */
[----:B------:R-:W-:Y:S01]  /*5d20*/  FADD.FTZ R5, R185, R5 ;  /* 0x00000005b9057221 */ /* 0x000fe20000010000 */
[----:B------:R-:W-:Y:S01]  /*5d30*/  LDSM.16.MT88.4 R80, [R226+0x8900] ;  /* 0x00890000e250783b */ /* 0x000fe20000004200 */
[----:B------:R-:W-:-:S02]  /*5d40*/  FADD.FTZ R4, R167, R4 ;  /* 0x00000004a7047221 */ /* 0x000fc40000010000 */
[----:B------:R-:W-:Y:S02]  /*5d50*/  FADD.FTZ R5, R187, R5 ;  /* 0x00000005bb057221 */ /* 0x000fe40000010000 */
[----:B------:R-:W-:Y:S01]  /*5d60*/  FADD.FTZ R4, R184, R4 ;  /* 0x00000004b8047221 */ /* 0x000fe20000010000 */
[C---:B------:R-:W-:Y:S01]  /*5d70*/  HMMA.16816.F32 R56, R96.reuse, R58, R88 ;  /* 0x0000003a6038723c */ /* 0x040fe20000001858 */
[----:B------:R-:W-:Y:S01]  /*5d80*/  FADD.FTZ R5, R186, R5 ;  /* 0x00000005ba057221 */ /* 0x000fe20000010000 */
[----:B------:R-:W1:Y:S01]  /*5d90*/  LDSM.16.MT88.4 R88, [R229+0x8900] ;  /* 0x00890000e558783b */ /* 0x000e620000004200 */
[----:B------:R-:W-:Y:S02]  /*5da0*/  FADD.FTZ R4, R165, R4 ;  /* 0x00000004a5047221 */ /* 0x000fe40000010000 */
[----:B------:R-:W-:Y:S02]  /*5db0*/  FADD.FTZ R5, R250, R5 ;  /* 0x00000005fa057221 */ /* 0x000fe40000010000 */
[----:B------:R-:W-:Y:S01]  /*5dc0*/  FADD.FTZ R4, R166, R4 ;  /* 0x00000004a6047221 */ /* 0x000fe20000010000 */
[----:B--2---:R-:W-:Y:S01]  /*5dd0*/  HMMA.16816.F32 R136, R96, R140, R136 ;  /* 0x0000008c6088723c */ /* 0x004fe20000001888 */
[----:B------:R-:W-:-:S02]  /*5de0*/  FADD.FTZ R5, R152, R5 ;  /* 0x0000000598057221 */ /* 0x000fc40000010000 */
[----:B------:R-:W-:Y:S02]  /*5df0*/  FADD.FTZ R4, R102, R4 ;  /* 0x0000000466047221 */ /* 0x000fe40000010000 */
[----:B------:R-:W-:Y:S02]  /*5e00*/  FADD.FTZ R5, R154, R5 ;  /* 0x000000059a057221 */ /* 0x000fe40000010000 */
[----:B------:R-:W-:Y:S01]  /*5e10*/  FADD.FTZ R4, R153, R4 ;  /* 0x0000000499047221 */ /* 0x000fe20000010000 */
[----:B------:R-:W-:Y:S01]  /*5e20*/  HMMA.16816.F32 R140, R96, R142, R72 ;  /* 0x0000008e608c723c */ /* 0x000fe20000001848 */
[----:B------:R-:W2:Y:S01]  /*5e30*/  LDSM.16.MT88.4 R72, [R225+0x8900] ;  /* 0x00890000e148783b */ /* 0x000ea20000004200 */
[----:B------:R-:W-:Y:S02]  /*5e40*/  FADD.FTZ R6, R155, R5 ;  /* 0x000000059b067221 */ /* 0x000fe40000010000 */
[----:B------:R-:W-:Y:S02]  /*5e50*/  FADD.FTZ R5, R101, R4 ;  /* 0x0000000465057221 */ /* 0x000fe40000010000 */
[----:B------:R-:W-:-:S02]  /*5e60*/  FADD.FTZ R4, R164, R6 ;  /* 0x00000006a4047221 */ /* 0x000fc40000010000 */
[----:B------:R-:W-:Y:S01]  /*5e70*/  FADD.FTZ R5, R103, R5 ;  /* 0x0000000567057221 */ /* 0x000fe20000010000 */
[C---:B---3--:R-:W-:Y:S01]  /*5e80*/  HMMA.16816.F32 R128, R96.reuse, R132, R128 ;  /* 0x000000846080723c */ /* 0x048fe20000001880 */
[----:B------:R-:W-:Y:S02]  /*5e90*/  FADD.FTZ R4, R13, R4 ;  /* 0x000000040d047221 */ /* 0x000fe40000010000 */
[----:B------:R-:W-:Y:S02]  /*5ea0*/  FADD.FTZ R5, R8, R5 ;  /* 0x0000000508057221 */ /* 0x000fe40000010000 */
[----:B------:R-:W-:Y:S02]  /*5eb0*/  FADD.FTZ R4, R14, R4 ;  /* 0x000000040e047221 */ /* 0x000fe40000010000 */
[----:B------:R-:W-:Y:S01]  /*5ec0*/  FADD.FTZ R5, R9, R5 ;  /* 0x0000000509057221 */ /* 0x000fe20000010000 */
[----:B------:R-:W-:Y:S01]  /*5ed0*/  HMMA.16816.F32 R132, R96, R134, R68 ;  /* 0x000000866084723c */ /* 0x000fe20000001844 */
[----:B------:R-:W-:-:S02]  /*5ee0*/  FADD.FTZ R4, R15, R4 ;  /* 0x000000040f047221 */ /* 0x000fc40000010000 */
[----:B------:R-:W-:Y:S02]  /*5ef0*/  FADD.FTZ R2, R2, R5 ;  /* 0x0000000502027221 */ /* 0x000fe40000010000 */
[----:B------:R-:W-:Y:S02]  /*5f00*/  FADD.FTZ R4, R12, R4 ;  /* 0x000000040c047221 */ /* 0x000fe40000010000 */
[----:B------:R-:W-:Y:S01]  /*5f10*/  FADD.FTZ R0, R0, R2 ;  /* 0x0000000200007221 */ /* 0x000fe20000010000 */
[C---:B----4-:R-:W-:Y:S04]  /*5f20*/  HMMA.16816.F32 R60, R96.reuse, R64, R92 ;  /* 0x00000040603c723c */ /* 0x050fe8000000185c */
[----:B------:R3:W-:Y:S04]  /*5f30*/  STL [R1+0x14], R0 ;  /* 0x0000140001007387 */ /* 0x0007e80000100800 */
[----:B------:R3:W-:Y:S01]  /*5f40*/  STL [R1+0x10], R4 ;  /* 0x0000100401007387 */ /* 0x0007e20000100800 */
[C---:B-1----:R-:W-:Y:S08]  /*5f50*/  HMMA.16816.F32 R84, R96.reuse, R88, R40 ;  /* 0x000000586054723c */ /* 0x042ff00000001828 */
[C---:B--2---:R-:W-:Y:S08]  /*5f60*/  HMMA.16816.F32 R68, R96.reuse, R72, R168 ;  /* 0x000000486044723c */ /* 0x044ff000000018a8 */
[C---:B------:R-:W-:Y:S08]  /*5f70*/  HMMA.16816.F32 R72, R96.reuse, R74, R76 ;  /* 0x0000004a6048723c */ /* 0x040ff0000000184c */
[C---:B------:R-:W-:Y:S08]  /*5f80*/  HMMA.16816.F32 R76, R96.reuse, R80, R172 ;  /* 0x00000050604c723c */ /* 0x040ff000000018ac */
[C---:B------:R-:W-:Y:S08]  /*5f90*/  HMMA.16816.F32 R64, R96.reuse, R66, R20 ;  /* 0x000000426040723c */ /* 0x040ff00000001814 */
[C---:B------:R-:W-:Y:S08]  /*5fa0*/  HMMA.16816.F32 R80, R96.reuse, R82, R180 ;  /* 0x000000526050723c */ /* 0x040ff000000018b4 */
[C---:B------:R-:W-:Y:S08]  /*5fb0*/  HMMA.16816.F32 R88, R96.reuse, R90, R48 ;  /* 0x0000005a6058723c */ /* 0x040ff00000001830 */
[C---:B------:R-:W-:Y:S08]  /*5fc0*/  HMMA.16816.F32 R92, R96.reuse, R16, R32 ;  /* 0x00000010605c723c */ /* 0x040ff00000001820 */
[----:B------:R-:W-:Y:S01]  /*5fd0*/  HMMA.16816.F32 R96, R96, R18, R28 ;  /* 0x000000126060723c */ /* 0x000fe2000000181c */
[----:B------:R-:W-:Y:S08]  /*5fe0*/  @!P0 BRA `(.L_x_5) ;  /* 0x0000412000008947 */ /* 0x000ff00003800000 */
[----:B---3--:R-:W2:Y:S01]  /*5ff0*/  LDL.LU.64 R26, [R1] ;  /* 0x00000000011a7983 */ /* 0x008ea20000300a00 */
[----:B------:R-:W-:Y:S01]  /*6000*/  IMAD.MOV.U32 R102, RZ, RZ, R3 ;  /* 0x000000ffff667224 */ /* 0x000fe200078e0003 */
[----:B------:R-:W-:Y:S01]  /*6010*/  ULDC.64 UR6, c[0x0][0x208] ;  /* 0x0000820000067ab9 */ /* 0x000fe20000000a00 */
[----:B------:R-:W-:Y:S01]  /*6020*/  IMAD.MOV.U32 R101, RZ, RZ, R100 ;  /* 0x000000ffff657224 */ /* 0x000fe200078e0064 */
[----:B------:R-:W3:Y:S01]  /*6030*/  LDL.LU.64 R24, [R1+0x8] ;  /* 0x0000080001187983 */ /* 0x000ee20000300a00 */
[----:B------:R-:W-:Y:S01]  /*6040*/  ULDC.64 UR4, c[0x0][0x1e0] ;  /* 0x0000780000047ab9 */ /* 0x000fe20000000a00 */
[----:B--2---:R-:W-:-:S02]  /*6050*/  MOV R3, R27 ;  /* 0x0000001b00037202 */ /* 0x004fc40000000f00 */
[----:B---3--:R-:W-:-:S05]  /*6060*/  MOV R2, R24 ;  /* 0x0000001800027202 */ /* 0x008fca0000000f00 */
[----:B------:R1:W-:Y:S02]  /*6070*/  STL.64 [R1+0x18], R2 ;  /* 0x0000180201007387 */ /* 0x0003e40000100a00 */
.L_x_6:
[----:B-1--4-:R-:W2:Y:S01]  /*6080*/  LDL.64 R2, [R1+0x18] ;  /* 0x0000180001027983 */ /* 0x012ea20000100a00 */
[----:B------:R-:W-:Y:S04]  /*6090*/  DEPBAR.LE SB0, 0x0 ;  /* 0x000080000000791a */ /* 0x000fe80000000000 */
[----:B------:R-:W-:Y:S01]  /*60a0*/  USHF.R.S32.HI UR12, URZ, 0x1f, UR14 ;  /* 0x0000001f3f0c7899 */ /* 0x000fe2000801140e */
[----:B------:R-:W-:Y:S01]  /*60b0*/  BAR.SYNC.DEFER_BLOCKING 0x0 ;  /* 0x0000000000007b1d */ /* 0x000fe20000010000 */
[----:B------:R-:W-:Y:S02]  /*60c0*/  UIMAD.WIDE.U32 UR18, UR14, UR6, URZ ;  /* 0x000000060e1272a5 */ /* 0x000fe4000f8e003f */
[----:B------:R-:W-:Y:S02]  /*60d0*/  UIMAD UR12, UR12, UR6, URZ ;  /* 0x000000060c0c72a4 */ /* 0x000fe4000f8e023f */
[----:B------:R-:W-:Y:S02]  /*60e0*/  UISETP.GT.AND UP0, UPT, UR14, UR8, UPT ;  /* 0x000000080e00728c */ /* 0x000fe4000bf04270 */
[----:B------:R-:W-:Y:S01]  /*60f0*/  UIMAD UR12, UR14, UR7, UR12 ;  /* 0x000000070e0c72a4 */ /* 0x000fe2000f8e020c */
[----:B-----5:R-:W-:Y:S01]  /*6100*/  STL [R1+0x30], R231 ;  /* 0x000030e701007387 */ /* 0x020fe20000100800 */
[----:B------:R-:W-:Y:S02]  /*6110*/  UIADD3 UR14, UR14, -0x1, URZ ;  /* 0xffffffff0e0e7890 */ /* 0x000fe4000fffe03f */
[----:B------:R-:W-:Y:S01]  /*6120*/  UIADD3 UR12, UR19, UR12, URZ ;  /* 0x0000000c130c7290 */ /* 0x000fe2000fffe03f */
[----:B------:R-:W-:Y:S03]  /*6130*/  STL [R1+0x34], R248 ;  /* 0x000034f801007387 */ /* 0x000fe60000100800 */
[----:B------:R-:W-:Y:S01]  /*6140*/  UIMAD UR12, UR12, 0x60, URZ ;  /* 0x000000600c0c78a4 */ /* 0x000fe2000f8e023f */
[----:B------:R-:W-:Y:S01]  /*6150*/  STL [R1+0x40], R157 ;  /* 0x0000409d01007387 */ /* 0x000fe20000100800 */
[----:B------:R-:W-:Y:S03]  /*6160*/  @UP0 USHF.L.U64.HI UR15, UR4, 0x6, UR5 ;  /* 0x00000006040f0899 */ /* 0x000fe60008010205 */
[----:B------:R-:W-:Y:S04]  /*6170*/  STL [R1+0x3c], R158 ;  /* 0x00003c9e01007387 */ /* 0x000fe80000100800 */
[----:B------:R-:W1:Y:S08]  /*6180*/  LDSM.16.M88.4 R8, [R224+0xc100] ;  /* 0x00c10000e008783b */ /* 0x000e700000000200 */
[----:B------:R-:W3:Y:S08]  /*6190*/  LDSM.16.M88.4 R16, [R224+0xc900] ;  /* 0x00c90000e010783b */ /* 0x000ef00000000200 */
[----:B------:R-:W4:Y:S08]  /*61a0*/  LDSM.16.M88.4 R24, [R224+0xd100] ;  /* 0x00d10000e018783b */ /* 0x000f300000000200 */
[----:B------:R-:W4:Y:S08]  /*61b0*/  LDSM.16.M88.4 R32, [R224+0xd900] ;  /* 0x00d90000e020783b */ /* 0x000f300000000200 */
[----:B------:R-:W4:Y:S01]  /*61c0*/  LDSM.16.M88.4 R40, [R224+0xe100] ;  /* 0x00e10000e028783b */ /* 0x000f220000000200 */
[C---:B-1----:R-:W-:Y:S07]  /*61d0*/  HMMA.16816.F32 R4, R156.reuse, R8, RZ ;  /* 0x000000089c04723c */ /* 0x042fee00000018ff */
[----:B------:R-:W1:Y:S01]  /*61e0*/  LDSM.16.M88.4 R48, [R224+0xe900] ;  /* 0x00e90000e030783b */ /* 0x000e620000000200 */
[C---:B------:R-:W-:Y:S07]  /*61f0*/  HMMA.16816.F32 R8, R156.reuse, R10, RZ ;  /* 0x0000000a9c08723c */ /* 0x040fee00000018ff */
[----:B------:R-:W1:Y:S01]  /*6200*/  LDSM.16.M88.4 R152, [R231] ;  /* 0x00000000e798783b */ /* 0x000e620000000200 */
[C---:B---3--:R-:W-:Y:S07]  /*6210*/  HMMA.16816.F32 R12, R156.reuse, R16, RZ ;  /* 0x000000109c0c723c */ /* 0x048fee00000018ff */
[----:B------:R-:W3:Y:S01]  /*6220*/  LDSM.16.M88.4 R164, [R248] ;  /* 0x00000000f8a4783b */ /* 0x000ee20000000200 */
[C---:B------:R-:W-:Y:S07]  /*6230*/  HMMA.16816.F32 R16, R156.reuse, R18, RZ ;  /* 0x000000129c10723c */ /* 0x040fee00000018ff */
[----:B------:R-:W-:Y:S01]  /*6240*/  LDSM.16.M88.4 R168, [R245] ;  /* 0x00000000f5a8783b */ /* 0x000fe20000000200 */
[C---:B----4-:R-:W-:Y:S07]  /*6250*/  HMMA.16816.F32 R20, R156.reuse, R24, RZ ;  /* 0x000000189c14723c */ /* 0x050fee00000018ff */
[----:B------:R-:W-:Y:S01]  /*6260*/  LDSM.16.M88.4 R172, [R244] ;  /* 0x00000000f4ac783b */ /* 0x000fe20000000200 */
[C---:B------:R-:W-:Y:S07]  /*6270*/  HMMA.16816.F32 R24, R156.reuse, R26, RZ ;  /* 0x0000001a9c18723c */ /* 0x040fee00000018ff */
[----:B------:R-:W-:Y:S01]  /*6280*/  STL [R1+0x38], R159 ;  /* 0x0000389f01007387 */ /* 0x000fe20000100800 */
[C---:B------:R-:W-:Y:S08]  /*6290*/  HMMA.16816.F32 R28, R156.reuse, R32, RZ ;  /* 0x000000209c1c723c */ /* 0x040ff000000018ff */
[C---:B------:R-:W-:Y:S08]  /*62a0*/  HMMA.16816.F32 R32, R156.reuse, R34, RZ ;  /* 0x000000229c20723c */ /* 0x040ff000000018ff */
[C---:B------:R-:W-:Y:S08]  /*62b0*/  HMMA.16816.F32 R36, R156.reuse, R40, RZ ;  /* 0x000000289c24723c */ /* 0x040ff000000018ff */
[C---:B------:R-:W-:Y:S08]  /*62c0*/  HMMA.16816.F32 R40, R156.reuse, R42, RZ ;  /* 0x0000002a9c28723c */ /* 0x040ff000000018ff */
[C---:B-1----:R-:W-:Y:S08]  /*62d0*/  HMMA.16816.F32 R44, R156.reuse, R48, RZ ;  /* 0x000000309c2c723c */ /* 0x042ff000000018ff */
[----:B------:R-:W-:Y:S08]  /*62e0*/  HMMA.16816.F32 R48, R156, R50, RZ ;  /* 0x000000329c30723c */ /* 0x000ff000000018ff */
[C---:B------:R-:W-:Y:S07]  /*62f0*/  HMMA.16816.F32 R4, R160.reuse, R152, R4 ;  /* 0x00000098a004723c */ /* 0x040fee0000001804 */
[----:B------:R-:W-:Y:S01]  /*6300*/  MOV R152, UR18 ;  /* 0x0000001200987c02 */ /* 0x000fe20008000f00 */
[C---:B------:R-:W-:Y:S01]  /*6310*/  HMMA.16816.F32 R8, R160.reuse, R154, R8 ;  /* 0x0000009aa008723c */ /* 0x040fe20000001808 */
[----:B------:R-:W-:Y:S07]  /*6320*/  @UP0 UIMAD.WIDE.U32 UR18, UR14, UR4, URZ ;  /* 0x000000040e1202a5 */ /* 0x000fee000f8e003f */
[C---:B---3--:R-:W-:Y:S08]  /*6330*/  HMMA.16816.F32 R12, R160.reuse, R164, R12 ;  /* 0x000000a4a00c723c */ /* 0x048ff0000000180c */
[C---:B------:R-:W-:Y:S01]  /*6340*/  HMMA.16816.F32 R16, R160.reuse, R166, R16 ;  /* 0x000000a6a010723c */ /* 0x040fe20000001810 */
[----:B------:R-:W-:Y:S03]  /*6350*/  LDSM.16.M88.4 R164, [R246] ;  /* 0x00000000f6a4783b */ /* 0x000fe60000000200 */
[----:B--2---:R-:W-:Y:S05]  /*6360*/  IMAD.WIDE.U32 R152, R152, 0x60, R2 ;  /* 0x0000006098987825 */ /* 0x004fea00078e0002 */
[----:B------:R-:W-:Y:S01]  /*6370*/  IADD3 R0, R153, UR12, RZ ;  /* 0x0000000c99007c10 */ /* 0x000fe2000fffe0ff */
[----:B------:R-:W-:Y:S02]  /*6380*/  @UP0 USHF.R.S32.HI UR12, URZ, 0x1f, UR14 ;  /* 0x0000001f3f0c0899 */ /* 0x000fe4000801140e */
[C---:B------:R-:W-:Y:S02]  /*6390*/  SHF.L.U32 R100, R152.reuse, 0x1, RZ ;  /* 0x0000000198647819 */ /* 0x040fe400000006ff */
[----:B------:R-:W-:Y:S01]  /*63a0*/  SHF.L.U64.HI R0, R152, 0x1, R0 ;  /* 0x0000000198007819 */ /* 0x000fe20000010200 */
[----:B------:R-:W-:Y:S01]  /*63b0*/  @UP0 UIMAD UR12, UR12, UR4, URZ ;  /* 0x000000040c0c02a4 */ /* 0x000fe2000f8e023f */
[C---:B------:R-:W-:Y:S01]  /*63c0*/  IADD3 R2, P0, R100.reuse, c[0x0][0x1f8], RZ ;  /* 0x00007e0064027a10 */ /* 0x040fe20007f1e0ff */
[----:B------:R-:W1:Y:S01]  /*63d0*/  LDSM.16.M88.4 R152, [R247] ;  /* 0x00000000f798783b */ /* 0x000e620000000200 */
[----:B------:R-:W-:Y:S01]  /*63e0*/  IADD3 R180, P1, R100, 0x80, RZ ;  /* 0x0000008064b47810 */ /* 0x000fe20007f3e0ff */
[----:B------:R-:W-:Y:S01]  /*63f0*/  @UP0 UIMAD UR12, UR14, UR5, UR12 ;  /* 0x000000050e0c02a4 */ /* 0x000fe2000f8e020c */
[----:B------:R-:W-:Y:S02]  /*6400*/  IADD3.X R3, R0, c[0x0][0x1fc], RZ, P0, !PT ;  /* 0x00007f0000037a10 */ /* 0x000fe400007fe4ff */
[----:B------:R-:W-:Y:S01]  /*6410*/  IADD3 R180, P0, R180, c[0x0][0x1f8], RZ ;  /* 0x00007e00b4b47a10 */ /* 0x000fe20007f1e0ff */
[----:B------:R-:W-:Y:S01]  /*6420*/  @UP0 UIADD3 UR12, UR19, UR12, URZ ;  /* 0x0000000c130c0290 */ /* 0x000fe2000fffe03f */
[----:B------:R-:W-:Y:S01]  /*6430*/  IADD3 R100, P3, R100, 0x100, RZ ;  /* 0x0000010064647810 */ /* 0x000fe20007f7e0ff */
[----:B------:R-:W-:Y:S01]  /*6440*/  @!PT LDS RZ, [RZ] ;  /* 0x00000000fffff984 */ /* 0x000fe20000000800 */
[----:B------:R-:W-:Y:S01]  /*6450*/  @!PT LDS RZ, [RZ] ;  /* 0x00000000fffff984 */ /* 0x000fe20000000800 */
[----:B------:R-:W-:Y:S01]  /*6460*/  @!PT LDS RZ, [RZ] ;  /* 0x00000000fffff984 */ /* 0x000fe20000000800 */
[----:B------:R2:W-:Y:S01]  /*6470*/  LDGSTS.E.BYPASS.LTC128B.128 [R249+0x100], [R2.64], !P6 ;  /* 0x0010000002f97fae */ /* 0x0005e2000f101d4a */
[--C-:B------:R-:W-:Y:S01]  /*6480*/  IADD3.X R181, RZ, c[0x0][0x1fc], R0.reuse, P0, P1 ;  /* 0x00007f00ffb57a10 */ /* 0x100fe200007e2400 */
[----:B------:R-:W-:Y:S01]  /*6490*/  @UP0 UIMAD UR12, UR12, 0x60, URZ ;  /* 0x000000600c0c08a4 */ /* 0x000fe2000f8e023f */
[----:B------:R-:W-:Y:S04]  /*64a0*/  IADD3 R182, P2, R100, c[0x0][0x1f8], RZ ;  /* 0x00007e0064b67a10 */ /* 0x000fe80007f5e0ff */
[----:B------:R-:W-:Y:S01]  /*64b0*/  IADD3.X R183, RZ, c[0x0][0x1fc], R0, P2, P3 ;  /* 0x00007f00ffb77a10 */ /* 0x000fe200017e6400 */
[----:B------:R3:W-:Y:S08]  /*64c0*/  LDGSTS.E.BYPASS.LTC128B.128 [R249+0x3100], [R180.64], !P5 ;  /* 0x03100000b4f97fae */ /* 0x0007f0000e901d4a */
[----:B------:R4:W-:Y:S01]  /*64d0*/  LDGSTS.E.BYPASS.LTC128B.128 [R249+0x6100], [R182.64], !P4 ;  /* 0x06100000b6f97fae */ /* 0x0009e2000e101d4a */
[----:B--2---:R-:W-:Y:S04]  /*64e0*/  IADD3 R2, P1, R2, UR13, RZ ;  /* 0x0000000d02027c10 */ /* 0x004fe8000ff3e0ff */
[----:B------:R-:W-:Y:S01]  /*64f0*/  IADD3.X R3, R3, UR17, RZ, P1, !PT ;  /* 0x0000001103037c10 */ /* 0x000fe20008ffe4ff */
[C---:B-1----:R-:W-:Y:S03]  /*6500*/  HMMA.16816.F32 R20, R160.reuse, R152, R20 ;  /* 0x00000098a014723c */ /* 0x042fe60000001814 */
[----:B---3--:R-:W-:Y:S01]  /*6510*/  IADD3 R180, P0, R2, UR13, RZ ;  /* 0x0000000d02b47c10 */ /* 0x008fe2000ff1e0ff */
[----:B------:R1:W-:Y:S03]  /*6520*/  LDGSTS.E.BYPASS.LTC128B.128 [R249+0x1100], [R2.64], !P6 ;  /* 0x0110000002f97fae */ /* 0x0003e6000f101d4a */
[----:B------:R-:W-:Y:S01]  /*6530*/  IADD3.X R181, R3, UR17, RZ, P0, !PT ;  /* 0x0000001103b57c10 */ /* 0x000fe200087fe4ff */
[C---:B------:R-:W-:Y:S01]  /*6540*/  HMMA.16816.F32 R24, R160.reuse, R154, R24 ;  /* 0x0000009aa018723c */ /* 0x040fe20000001818 */
[----:B------:R-:W-:Y:S03]  /*6550*/  PLOP3.LUT P0, PT, PT, PT, UP0, 0x80, 0x0 ;  /* 0x000000000000781c */ /* 0x000fe60003f0f008 */
[----:B------:R1:W-:Y:S04]  /*6560*/  LDGSTS.E.BYPASS.LTC128B.128 [R249+0x4100], [R2.64+0x80], !P5 ;  /* 0x0410008002f97fae */ /* 0x0003e8000e901d4a */
[C---:B------:R-:W-:Y:S04]  /*6570*/  HMMA.16816.F32 R28, R160.reuse, R164, R28 ;  /* 0x000000a4a01c723c */ /* 0x040fe8000000181c */
[----:B------:R1:W-:Y:S04]  /*6580*/  LDGSTS.E.BYPASS.LTC128B.128 [R249+0x7100], [R2.64+0x100], !P4 ;  /* 0x0710010002f97fae */ /* 0x0003e8000e101d4a */
[C---:B------:R-:W-:Y:S04]  /*6590*/  HMMA.16816.F32 R32, R160.reuse, R166, R32 ;  /* 0x000000a6a020723c */ /* 0x040fe80000001820 */
[----:B------:R4:W-:Y:S04]  /*65a0*/  LDGSTS.E.BYPASS.LTC128B.128 [R249+0x2100], [R180.64], !P6 ;  /* 0x02100000b4f97fae */ /* 0x0009e8000f101d4a */
[C---:B------:R-:W-:Y:S04]  /*65b0*/  HMMA.16816.F32 R36, R160.reuse, R168, R36 ;  /* 0x000000a8a024723c */ /* 0x040fe80000001824 */
[----:B------:R4:W-:Y:S04]  /*65c0*/  LDGSTS.E.BYPASS.LTC128B.128 [R249+0x5100], [R180.64+0x80], !P5 ;  /* 0x05100080b4f97fae */ /* 0x0009e8000e901d4a */
[C---:B------:R-:W-:Y:S04]  /*65d0*/  HMMA.16816.F32 R40, R160.reuse, R170, R40 ;  /* 0x000000aaa028723c */ /* 0x040fe80000001828 */
[----:B------:R4:W-:Y:S04]  /*65e0*/  LDGSTS.E.BYPASS.LTC128B.128 [R249+0x8100], [R180.64+0x100], !P4 ;  /* 0x08100100b4f97fae */ /* 0x0009e8000e101d4a */
[C---:B------:R-:W-:Y:S04]  /*65f0*/  HMMA.16816.F32 R44, R160.reuse, R172, R44 ;  /* 0x000000aca02c723c */ /* 0x040fe8000000182c */
[----:B------:R-:W-:Y:S04]  /*6600*/  LDSM.16.M88.4 R152, [R230+0xc900] ;  /* 0x00c90000e698783b */ /* 0x000fe80000000200 */
[----:B------:R-:W-:Y:S04]  /*6610*/  HMMA.16816.F32 R48, R160, R174, R48 ;  /* 0x000000aea030723c */ /* 0x000fe80000001830 */
[----:B------:R-:W-:Y:S08]  /*6620*/  LDSM.16.M88.4 R184, [R230+0xd100] ;  /* 0x00d10000e6b8783b */ /* 0x000ff00000000200 */
[----:B------:R-:W-:Y:S08]  /*6630*/  LDSM.16.M88.4 R164, [R230+0xd900] ;  /* 0x00d90000e6a4783b */ /* 0x000ff00000000200 */
[----:B----4-:R-:W2:Y:S08]  /*6640*/  LDSM.16.M88.4 R180, [R230+0xc100] ;  /* 0x00c10000e6b4783b */ /* 0x010eb00000000200 */
[----:B------:R-:W0:Y:S08]  /*6650*/  LDGDEPBAR ;  /* 0x00000000000079af */ /* 0x000e300000000000 */
[----:B------:R-:W3:Y:S08]  /*6660*/  LDSM.16.M88.4 R168, [R230+0xe100] ;  /* 0x00e10000e6a8783b */ /* 0x000ef00000000200 */
[----:B------:R-:W4:Y:S01]  /*6670*/  LDSM.16.M88.4 R172, [R230+0xe900] ;  /* 0x00e90000e6ac783b */ /* 0x000f220000000200 */
[C---:B--2---:R-:W-:Y:S08]  /*6680*/  HMMA.16816.F32 R4, R176.reuse, R180, R4 ;  /* 0x000000b4b004723c */ /* 0x044ff00000001804 */
[C---:B------:R-:W-:Y:S01]  /*6690*/  HMMA.16816.F32 R8, R176.reuse, R182, R8 ;  /* 0x000000b6b008723c */ /* 0x040fe20000001808 */
[----:B------:R-:W-:Y:S07]  /*66a0*/  LDSM.16.M88.4 R180, [R227+0x800] ;  /* 0x00080000e3b4783b */ /* 0x000fee0000000200 */
[C---:B------:R-:W-:Y:S08]  /*66b0*/  HMMA.16816.F32 R12, R176.reuse, R152, R12 ;  /* 0x00000098b00c723c */ /* 0x040ff0000000180c */
[C---:B------:R-:W-:Y:S01]  /*66c0*/  HMMA.16816.F32 R16, R176.reuse, R154, R16 ;  /* 0x0000009ab010723c */ /* 0x040fe20000001810 */
[----:B------:R-:W2:Y:S07]  /*66d0*/  LDSM.16.M88.4 R152, [R227] ;  /* 0x00000000e398783b */ /* 0x000eae0000000200 */
[C---:B------:R-:W-:Y:S08]  /*66e0*/  HMMA.16816.F32 R20, R176.reuse, R184, R20 ;  /* 0x000000b8b014723c */ /* 0x040ff00000001814 */
[C---:B------:R-:W-:Y:S01]  /*66f0*/  HMMA.16816.F32 R24, R176.reuse, R186, R24 ;  /* 0x000000bab018723c */ /* 0x040fe20000001818 */
[----:B------:R-:W-:Y:S07]  /*6700*/  LDSM.16.M88.4 R184, [R227+0x1800] ;  /* 0x00180000e3b8783b */ /* 0x000fee0000000200 */
[C---:B------:R-:W-:Y:S08]  /*6710*/  HMMA.16816.F32 R28, R176.reuse, R164, R28 ;  /* 0x000000a4b01c723c */ /* 0x040ff0000000181c */
[C---:B------:R-:W-:Y:S01]  /*6720*/  HMMA.16816.F32 R32, R176.reuse, R166, R32 ;  /* 0x000000a6b020723c */ /* 0x040fe20000001820 */
[----:B------:R-:W1:Y:S07]  /*6730*/  LDSM.16.M88.4 R164, [R227+0x1000] ;  /* 0x00100000e3a4783b */ /* 0x000e6e0000000200 */
[C---:B---3--:R-:W-:Y:S08]  /*6740*/  HMMA.16816.F32 R36, R176.reuse, R168, R36 ;  /* 0x000000a8b024723c */ /* 0x048ff00000001824 */
[C---:B------:R-:W-:Y:S01]  /*6750*/  HMMA.16816.F32 R40, R176.reuse, R170, R40 ;  /* 0x000000aab028723c */ /* 0x040fe20000001828 */
[----:B------:R-:W3:Y:S07]  /*6760*/  LDSM.16.M88.4 R168, [R227+0x2000] ;  /* 0x00200000e3a8783b */ /* 0x000eee0000000200 */
[C---:B----4-:R-:W-:Y:S08]  /*6770*/  HMMA.16816.F32 R44, R176.reuse, R172, R44 ;  /* 0x000000acb02c723c */ /* 0x050ff0000000182c */
[----:B------:R-:W-:Y:S01]  /*6780*/  HMMA.16816.F32 R48, R176, R174, R48 ;  /* 0x000000aeb030723c */ /* 0x000fe20000001830 */
[----:B------:R-:W-:Y:S07]  /*6790*/  LDSM.16.M88.4 R172, [R224+0xf100] ;  /* 0x00f10000e0ac783b */ /* 0x000fee0000000200 */
[C---:B--2---:R-:W-:Y:S08]  /*67a0*/  HMMA.16816.F32 R4, R188.reuse, R152, R4 ;  /* 0x00000098bc04723c */ /* 0x044ff00000001804 */
[C---:B------:R-:W-:Y:S01]  /*67b0*/  HMMA.16816.F32 R8, R188.reuse, R154, R8 ;  /* 0x0000009abc08723c */ /* 0x040fe20000001808 */
[----:B------:R-:W2:Y:S07]  /*67c0*/  LDSM.16.M88.4 R152, [R227+0x2800] ;  /* 0x00280000e398783b */ /* 0x000eae0000000200 */
[C---:B------:R-:W-:Y:S08]  /*67d0*/  HMMA.16816.F32 R12, R188.reuse, R180, R12 ;  /* 0x000000b4bc0c723c */ /* 0x040ff0000000180c */
[C---:B------:R-:W-:Y:S01]  /*67e0*/  HMMA.16816.F32 R16, R188.reuse, R182, R16 ;  /* 0x000000b6bc10723c */ /* 0x040fe20000001810 */
[----:B------:R-:W-:Y:S07]  /*67f0*/  LDSM.16.M88.4 R180, [R224+0x10100] ;  /* 0x01010000e0b4783b */ /* 0x000fee0000000200 */
[C---:B-1----:R-:W-:Y:S08]  /*6800*/  HMMA.16816.F32 R20, R188.reuse, R164, R20 ;  /* 0x000000a4bc14723c */ /* 0x042ff00000001814 */
[C---:B------:R-:W-:Y:S01]  /*6810*/  HMMA.16816.F32 R24, R188.reuse, R166, R24 ;  /* 0x000000a6bc18723c */ /* 0x040fe20000001818 */
[----:B------:R-:W1:Y:S07]  /*6820*/  LDSM.16.M88.4 R164, [R224+0xf900] ;  /* 0x00f90000e0a4783b */ /* 0x000e6e0000000200 */
[C---:B------:R-:W-:Y:S08]  /*6830*/  HMMA.16816.F32 R28, R188.reuse, R184, R28 ;  /* 0x000000b8bc1c723c */ /* 0x040ff0000000181c */
[C---:B------:R-:W-:Y:S01]  /*6840*/  HMMA.16816.F32 R32, R188.reuse, R186, R32 ;  /* 0x000000babc20723c */ /* 0x040fe20000001820 */
[----:B------:R-:W-:Y:S07]  /*6850*/  LDSM.16.M88.4 R184, [R224+0x11900] ;  /* 0x01190000e0b8783b */ /* 0x000fee0000000200 */
[C---:B---3--:R-:W-:Y:S08]  /*6860*/  HMMA.16816.F32 R36, R188.reuse, R168, R36 ;  /* 0x000000a8bc24723c */ /* 0x048ff00000001824 */
[C---:B------:R-:W-:Y:S01]  /*6870*/  HMMA.16816.F32 R40, R188.reuse, R170, R40 ;  /* 0x000000aabc28723c */ /* 0x040fe20000001828 */
[----:B------:R-:W3:Y:S07]  /*6880*/  LDSM.16.M88.4 R168, [R224+0x10900] ;  /* 0x01090000e0a8783b */ /* 0x000eee0000000200 */
[C---:B--2---:R-:W-:Y:S08]  /*6890*/  HMMA.16816.F32 R44, R188.reuse, R152, R44 ;  /* 0x00000098bc2c723c */ /* 0x044ff0000000182c */
[----:B------:R-:W-:Y:S01]  /*68a0*/  HMMA.16816.F32 R48, R188, R154, R48 ;  /* 0x0000009abc30723c */ /* 0x000fe20000001830 */
[----:B------:R-:W2:Y:S07]  /*68b0*/  LDSM.16.M88.4 R152, [R224+0x11100] ;  /* 0x01110000e098783b */ /* 0x000eae0000000200 */
[C---:B------:R-:W-:Y:S08]  /*68c0*/  HMMA.16816.F32 R4, R192.reuse, R172, R4 ;  /* 0x000000acc004723c */ /* 0x040ff00000001804 */
[C---:B------:R-:W-:Y:S01]  /*68d0*/  HMMA.16816.F32 R8, R192.reuse, R174, R8 ;  /* 0x000000aec008723c */ /* 0x040fe20000001808 */
[----:B------:R-:W4:Y:S07]  /*68e0*/  LDSM.16.M88.4 R172, [R243] ;  /* 0x00000000f3ac783b */ /* 0x000f2e0000000200 */
[C---:B-1----:R-:W-:Y:S08]  /*68f0*/  HMMA.16816.F32 R12, R192.reuse, R164, R12 ;  /* 0x000000a4c00c723c */ /* 0x042ff0000000180c */
[C---:B------:R-:W-:Y:S01]  /*6900*/  HMMA.16816.F32 R16, R192.reuse, R166, R16 ;  /* 0x000000a6c010723c */ /* 0x040fe20000001810 */
[----:B------:R-:W1:Y:S07]  /*6910*/  LDSM.16.M88.4 R164, [R242] ;  /* 0x00000000f2a4783b */ /* 0x000e6e0000000200 */
[C---:B------:R-:W-:Y:S08]  /*6920*/  HMMA.16816.F32 R20, R192.reuse, R180, R20 ;  /* 0x000000b4c014723c */ /* 0x040ff00000001814 */
[C---:B------:R-:W-:Y:S01]  /*6930*/  HMMA.16816.F32 R24, R192.reuse, R182, R24 ;  /* 0x000000b6c018723c */ /* 0x040fe20000001818 */
[----:B------:R-:W1:Y:S07]  /*6940*/  LDSM.16.M88.4 R180, [R241] ;  /* 0x00000000f1b4783b */ /* 0x000e6e0000000200 */
[C---:B---3--:R-:W-:Y:S08]  /*6950*/  HMMA.16816.F32 R28, R192.reuse, R168, R28 ;  /* 0x000000a8c01c723c */ /* 0x048ff0000000181c */
[C---:B------:R-:W-:Y:S01]  /*6960*/  HMMA.16816.F32 R32, R192.reuse, R170, R32 ;  /* 0x000000aac020723c */ /* 0x040fe20000001820 */
[----:B------:R-:W-:Y:S07]  /*6970*/  LDSM.16.M88.4 R168, [R239] ;  /* 0x00000000efa8783b */ /* 0x000fee0000000200 */
[C---:B--2---:R-:W-:Y:S08]  /*6980*/  HMMA.16816.F32 R36, R192.reuse, R152, R36 ;  /* 0x00000098c024723c */ /* 0x044ff00000001824 */
[C---:B------:R-:W-:Y:S01]  /*6990*/  HMMA.16816.F32 R40, R192.reuse, R154, R40 ;  /* 0x0000009ac028723c */ /* 0x040fe20000001828 */
[----:B------:R-:W2:Y:S07]  /*69a0*/  LDSM.16.M88.4 R152, [R240] ;  /* 0x00000000f098783b */ /* 0x000eae0000000200 */
[C---:B------:R-:W-:Y:S08]  /*69b0*/  HMMA.16816.F32 R44, R192.reuse, R184, R44 ;  /* 0x000000b8c02c723c */ /* 0x040ff0000000182c */
[----:B------:R-:W-:Y:S01]  /*69c0*/  HMMA.16816.F32 R48, R192, R186, R48 ;  /* 0x000000bac030723c */ /* 0x000fe20000001830 */
[----:B------:R-:W3:Y:S07]  /*69d0*/  LDSM.16.M88.4 R184, [R238] ;  /* 0x00000000eeb8783b */ /* 0x000eee0000000200 */
[C---:B----4-:R-:W-:Y:S08]  /*69e0*/  HMMA.16816.F32 R4, R196.reuse, R172, R4 ;  /* 0x000000acc404723c */ /* 0x050ff00000001804 */
        /* <DEDUP_REMOVED lines=8> */
[C---:B--2---:R-:W-:Y:S08]  /*6a70*/  HMMA.16816.F32 R28, R196.reuse, R152, R28 ;  /* 0x00000098c41c723c */ /* 0x044ff0000000181c */
[C---:B------:R-:W-:Y:S01]  /*6a80*/  HMMA.16816.F32 R32, R196.reuse, R154, R32 ;  /* 0x0000009ac420723c */ /* 0x040fe20000001820 */
[----:B------:R-:W2:Y:S07]  /*6a90*/  LDSM.16.M88.4 R152, [R230+0x10100] ;  /* 0x01010000e698783b */ /* 0x000eae0000000200 */
[C---:B------:R-:W-:Y:S08]  /*6aa0*/  HMMA.16816.F32 R36, R196.reuse, R168, R36 ;  /* 0x000000a8c424723c */ /* 0x040ff00000001824 */
[C---:B------:R-:W-:Y:S01]  /*6ab0*/  HMMA.16816.F32 R40, R196.reuse, R170, R40 ;  /* 0x000000aac428723c */ /* 0x040fe20000001828 */
[----:B------:R-:W4:Y:S07]  /*6ac0*/  LDSM.16.M88.4 R168, [R230+0x11100] ;  /* 0x01110000e6a8783b */ /* 0x000f2e0000000200 */
[C---:B---3--:R-:W-:Y:S08]  /*6ad0*/  HMMA.16816.F32 R44, R196.reuse, R184, R44 ;  /* 0x000000b8c42c723c */ /* 0x048ff0000000182c */
[----:B------:R-:W-:Y:S01]  /*6ae0*/  HMMA.16816.F32 R48, R196, R186, R48 ;  /* 0x000000bac430723c */ /* 0x000fe20000001830 */
        /* <DEDUP_REMOVED lines=12> */
[----:B------:R-:W3:Y:S07]  /*6bb0*/  LDSM.16.M88.4 R180, [R227+0x4800] ;  /* 0x00480000e3b4783b */ /* 0x000eee0000000200 */
[C---:B----4-:R-:W-:Y:S08]  /*6bc0*/  HMMA.16816.F32 R36, R200.reuse, R168, R36 ;  /* 0x000000a8c824723c */ /* 0x050ff00000001824 */
[C---:B------:R-:W-:Y:S01]  /*6bd0*/  HMMA.16816.F32 R40, R200.reuse, R170, R40 ;  /* 0x000000aac828723c */ /* 0x040fe20000001828 */
[----:B------:R-:W4:Y:S07]  /*6be0*/  LDSM.16.M88.4 R168, [R227+0x5000] ;  /* 0x00500000e3a8783b */ /* 0x000f2e0000000200 */
[C---:B-1----:R-:W-:Y:S08]  /*6bf0*/  HMMA.16816.F32 R44, R200.reuse, R164, R44 ;  /* 0x000000a4c82c723c */ /* 0x042ff0000000182c */
[----:B------:R-:W-:Y:S01]  /*6c00*/  HMMA.16816.F32 R48, R200, R166, R48 ;  /* 0x000000a6c830723c */ /* 0x000fe20000001830 */
[----:B------:R-:W-:Y:S07]  /*6c10*/  LDSM.16.M88.4 R164, [R224+0x12100] ;  /* 0x01210000e0a4783b */ /* 0x000fee0000000200 */
[C---:B--2---:R-:W-:Y:S08]  /*6c20*/  HMMA.16816.F32 R4, R204.reuse, R152, R4 ;  /* 0x00000098cc04723c */ /* 0x044ff00000001804 */
[C---:B------:R-:W-:Y:S01]  /*6c30*/  HMMA.16816.F32 R8, R204.reuse, R154, R8 ;  /* 0x0000009acc08723c */ /* 0x040fe20000001808 */
[----:B------:R-:W1:Y:S07]  /*6c40*/  LDSM.16.M88.4 R152, [R227+0x5800] ;  /* 0x00580000e398783b */ /* 0x000e6e0000000200 */
[C---:B------:R-:W-:Y:S08]  /*6c50*/  HMMA.16816.F32 R12, R204.reuse, R172, R12 ;  /* 0x000000accc0c723c */ /* 0x040ff0000000180c */
[C---:B------:R-:W-:Y:S01]  /*6c60*/  HMMA.16816.F32 R16, R204.reuse, R174, R16 ;  /* 0x000000aecc10723c */ /* 0x040fe20000001810 */
[----:B------:R-:W2:Y:S07]  /*6c70*/  LDSM.16.M88.4 R172, [R224+0x12900] ;  /* 0x01290000e0ac783b */ /* 0x000eae0000000200 */
[C---:B------:R-:W-:Y:S08]  /*6c80*/  HMMA.16816.F32 R20, R204.reuse, R184, R20 ;  /* 0x000000b8cc14723c */ /* 0x040ff00000001814 */
[C---:B------:R-:W-:Y:S01]  /*6c90*/  HMMA.16816.F32 R24, R204.reuse, R186, R24 ;  /* 0x000000bacc18723c */ /* 0x040fe20000001818 */
[----:B------:R-:W2:Y:S07]  /*6ca0*/  LDSM.16.M88.4 R184, [R224+0x13100] ;  /* 0x01310000e0b8783b */ /* 0x000eae0000000200 */
[C---:B---3--:R-:W-:Y:S08]  /*6cb0*/  HMMA.16816.F32 R28, R204.reuse, R180, R28 ;  /* 0x000000b4cc1c723c */ /* 0x048ff0000000181c */
[C---:B------:R-:W-:Y:S01]  /*6cc0*/  HMMA.16816.F32 R32, R204.reuse, R182, R32 ;  /* 0x000000b6cc20723c */ /* 0x040fe20000001820 */
[----:B------:R-:W3:Y:S07]  /*6cd0*/  LDSM.16.M88.4 R180, [R224+0x13900] ;  /* 0x01390000e0b4783b */ /* 0x000eee0000000200 */
[C---:B----4-:R-:W-:Y:S08]  /*6ce0*/  HMMA.16816.F32 R36, R204.reuse, R168, R36 ;  /* 0x000000a8cc24723c */ /* 0x050ff00000001824 */
[C---:B------:R-:W-:Y:S01]  /*6cf0*/  HMMA.16816.F32 R40, R204.reuse, R170, R40 ;  /* 0x000000aacc28723c */ /* 0x040fe20000001828 */
[----:B------:R-:W-:Y:S07]  /*6d00*/  LDSM.16.M88.4 R168, [R237] ;  /* 0x00000000eda8783b */ /* 0x000fee0000000200 */
[C---:B-1----:R-:W-:Y:S08]  /*6d10*/  HMMA.16816.F32 R44, R204.reuse, R152, R44 ;  /* 0x00000098cc2c723c */ /* 0x042ff0000000182c */
[----:B------:R-:W-:Y:S01]  /*6d20*/  HMMA.16816.F32 R48, R204, R154, R48 ;  /* 0x0000009acc30723c */ /* 0x000fe20000001830 */
[----:B------:R-:W1:Y:S07]  /*6d30*/  LDSM.16.M88.4 R152, [R224+0x14100] ;  /* 0x01410000e098783b */ /* 0x000e6e0000000200 */
[C---:B------:R-:W-:Y:S08]  /*6d40*/  HMMA.16816.F32 R4, R208.reuse, R164, R4 ;  /* 0x000000a4d004723c */ /* 0x040ff00000001804 */
[C---:B------:R-:W-:Y:S01]  /*6d50*/  HMMA.16816.F32 R8, R208.reuse, R166, R8 ;  /* 0x000000a6d008723c */ /* 0x040fe20000001808 */
[----:B------:R-:W4:Y:S07]  /*6d60*/  LDSM.16.M88.4 R164, [R224+0x14900] ;  /* 0x01490000e0a4783b */ /* 0x000f2e0000000200 */
[C---:B--2---:R-:W-:Y:S08]  /*6d70*/  HMMA.16816.F32 R12, R208.reuse, R172, R12 ;  /* 0x000000acd00c723c */ /* 0x044ff0000000180c */
[C---:B------:R-:W-:Y:S01]  /*6d80*/  HMMA.16816.F32 R16, R208.reuse, R174, R16 ;  /* 0x000000aed010723c */ /* 0x040fe20000001810 */
[----:B------:R-:W2:Y:S07]  /*6d90*/  LDSM.16.M88.4 R172, [R236] ;  /* 0x00000000ecac783b */ /* 0x000eae0000000200 */
[C---:B------:R-:W-:Y:S08]  /*6da0*/  HMMA.16816.F32 R20, R208.reuse, R184, R20 ;  /* 0x000000b8d014723c */ /* 0x040ff00000001814 */
[C---:B------:R-:W-:Y:S01]  /*6db0*/  HMMA.16816.F32 R24, R208.reuse, R186, R24 ;  /* 0x000000bad018723c */ /* 0x040fe20000001818 */
[----:B------:R-:W2:Y:S07]  /*6dc0*/  LDSM.16.M88.4 R184, [R235] ;  /* 0x00000000ebb8783b */ /* 0x000eae0000000200 */
[C---:B---3--:R-:W-:Y:S08]  /*6dd0*/  HMMA.16816.F32 R28, R208.reuse, R180, R28 ;  /* 0x000000b4d01c723c */ /* 0x048ff0000000181c */
[C---:B------:R-:W-:Y:S01]  /*6de0*/  HMMA.16816.F32 R32, R208.reuse, R182, R32 ;  /* 0x000000b6d020723c */ /* 0x040fe20000001820 */
[----:B------:R-:W-:Y:S07]  /*6df0*/  LDSM.16.M88.4 R180, [R230+0x12900] ;  /* 0x01290000e6b4783b */ /* 0x000fee0000000200 */
[C---:B-1----:R-:W-:Y:S08]  /*6e00*/  HMMA.16816.F32 R36, R208.reuse, R152, R36 ;  /* 0x00000098d024723c */ /* 0x042ff00000001824 */
[C---:B------:R-:W-:Y:S01]  /*6e10*/  HMMA.16816.F32 R40, R208.reuse, R154, R40 ;  /* 0x0000009ad028723c */ /* 0x040fe20000001828 */
[----:B------:R-:W1:Y:S07]  /*6e20*/  LDSM.16.M88.4 R152, [R234] ;  /* 0x00000000ea98783b */ /* 0x000e6e0000000200 */
[C---:B----4-:R-:W-:Y:S08]  /*6e30*/  HMMA.16816.F32 R44, R208.reuse, R164, R44 ;  /* 0x000000a4d02c723c */ /* 0x050ff0000000182c */
[----:B------:R-:W-:Y:S01]  /*6e40*/  HMMA.16816.F32 R48, R208, R166, R48 ;  /* 0x000000a6d030723c */ /* 0x000fe20000001830 */
[----:B------:R-:W3:Y:S07]  /*6e50*/  LDSM.16.M88.4 R164, [R233] ;  /* 0x00000000e9a4783b */ /* 0x000eee0000000200 */
[C---:B------:R-:W-:Y:S08]  /*6e60*/  HMMA.16816.F32 R4, R212.reuse, R168, R4 ;  /* 0x000000a8d404723c */ /* 0x040ff00000001804 */
[C---:B------:R-:W-:Y:S01]  /*6e70*/  HMMA.16816.F32 R8, R212.reuse, R170, R8 ;  /* 0x000000aad408723c */ /* 0x040fe20000001808 */
[----:B------:R-:W4:Y:S07]  /*6e80*/  LDSM.16.M88.4 R168, [R232] ;  /* 0x00000000e8a8783b */ /* 0x000f2e0000000200 */
        /* <DEDUP_REMOVED lines=9> */
[C---:B---3--:R-:W-:Y:S08]  /*6f20*/  HMMA.16816.F32 R36, R212.reuse, R164, R36 ;  /* 0x000000a4d424723c */ /* 0x048ff00000001824 */
[C---:B------:R-:W-:Y:S01]  /*6f30*/  HMMA.16816.F32 R40, R212.reuse, R166, R40 ;  /* 0x000000a6d428723c */ /* 0x040fe20000001828 */
[----:B------:R-:W3:Y:S07]  /*6f40*/  LDSM.16.M88.4 R164, [R230+0x13900] ;  /* 0x01390000e6a4783b */ /* 0x000eee0000000200 */
[C---:B----4-:R-:W-:Y:S08]  /*6f50*/  HMMA.16816.F32 R44, R212.reuse, R168, R44 ;  /* 0x000000a8d42c723c */ /* 0x050ff0000000182c */
[----:B------:R-:W-:Y:S01]  /*6f60*/  HMMA.16816.F32 R48, R212, R170, R48 ;  /* 0x000000aad430723c */ /* 0x000fe20000001830 */
[----:B------:R-:W4:Y:S07]  /*6f70*/  LDSM.16.M88.4 R168, [R230+0x14100] ;  /* 0x01410000e6a8783b */ /* 0x000f2e0000000200 */
[C---:B--2---:R-:W-:Y:S08]  /*6f80*/  HMMA.16816.F32 R4, R216.reuse, R172, R4 ;  /* 0x000000acd804723c */ /* 0x044ff00000001804 */
[C---:B------:R-:W-:Y:S01]  /*6f90*/  HMMA.16816.F32 R8, R216.reuse, R174, R8 ;  /* 0x000000aed808723c */ /* 0x040fe20000001808 */
[----:B------:R-:W2:Y:S07]  /*6fa0*/  LDSM.16.M88.4 R172, [R230+0x14900] ;  /* 0x01490000e6ac783b */ /* 0x000eae0000000200 */
[C---:B------:R-:W-:Y:S08]  /*6fb0*/  HMMA.16816.F32 R12, R216.reuse, R180, R12 ;  /* 0x000000b4d80c723c */ /* 0x040ff0000000180c */
[C---:B------:R-:W-:Y:S08]  /*6fc0*/  HMMA.16816.F32 R16, R216.reuse, R182, R16 ;  /* 0x000000b6d810723c */ /* 0x040ff00000001810 */
[C---:B-1----:R-:W-:Y:S08]  /*6fd0*/  HMMA.16816.F32 R20, R216.reuse, R152, R20 ;  /* 0x00000098d814723c */ /* 0x042ff00000001814 */
[C---:B------:R-:W-:Y:S01]  /*6fe0*/  HMMA.16816.F32 R24, R216.reuse, R154, R24 ;  /* 0x0000009ad818723c */ /* 0x040fe20000001818 */
[----:B------:R-:W1:Y:S07]  /*6ff0*/  LDSM.16.M88.4 R152, [R227+0x6800] ;  /* 0x00680000e398783b */ /* 0x000e6e0000000200 */
[C---:B---3--:R-:W-:Y:S08]  /*7000*/  HMMA.16816.F32 R28, R216.reuse, R164, R28 ;  /* 0x000000a4d81c723c */ /* 0x048ff0000000181c */
[C---:B------:R-:W-:Y:S08]  /*7010*/  HMMA.16816.F32 R32, R216.reuse, R166, R32 ;  /* 0x000000a6d820723c */ /* 0x040ff00000001820 */
[C---:B----4-:R-:W-:Y:S08]  /*7020*/  HMMA.16816.F32 R36, R216.reuse, R168, R36 ;  /* 0x000000a8d824723c */ /* 0x050ff00000001824 */
[C---:B------:R-:W-:Y:S08]  /*7030*/  HMMA.16816.F32 R40, R216.reuse, R170, R40 ;  /* 0x000000aad828723c */ /* 0x040ff00000001828 */
[C---:B--2---:R-:W-:Y:S08]  /*7040*/  HMMA.16816.F32 R44, R216.reuse, R172, R44 ;  /* 0x000000acd82c723c */ /* 0x044ff0000000182c */
[----:B------:R-:W-:Y:S08]  /*7050*/  HMMA.16816.F32 R48, R216, R174, R48 ;  /* 0x000000aed830723c */ /* 0x000ff00000001830 */
[C---:B------:R-:W-:Y:S08]  /*7060*/  HMMA.16816.F32 R4, R220.reuse, R184, R4 ;  /* 0x000000b8dc04723c */ /* 0x040ff00000001804 */
[C---:B------:R-:W-:Y:S08]  /*7070*/  HMMA.16816.F32 R8, R220.reuse, R186, R8 ;  /* 0x000000badc08723c */ /* 0x040ff00000001808 */
[C---:B-1----:R-:W-:Y:S08]  /*7080*/  HMMA.16816.F32 R12, R220.reuse, R152, R12 ;  /* 0x00000098dc0c723c */ /* 0x042ff0000000180c */
[C---:B------:R-:W-:Y:S04]  /*7090*/  HMMA.16816.F32 R16, R220.reuse, R154, R16 ;  /* 0x0000009adc10723c */ /* 0x040fe80000001810 */
[----:B------:R-:W-:Y:S02]  /*70a0*/  FMUL.FTZ R4, R4, c[0x0][0x320] ;  /* 0x0000c80004047a20 */ /* 0x000fe40000410000 */
[----:B------:R-:W-:Y:S02]  /*70b0*/  FMUL.FTZ R5, R5, c[0x0][0x320] ;  /* 0x0000c80005057a20 */ /* 0x000fe40000410000 */
[----:B------:R-:W-:Y:S01]  /*70c0*/  FMUL.FTZ R6, R6, c[0x0][0x320] ;  /* 0x0000c80006067a20 */ /* 0x000fe20000410000 */
[----:B------:R-:W-:Y:S03]  /*70d0*/  MUFU.TANH R165, R4 ;  /* 0x0000000400a57308 */ /* 0x000fe60000002400 */
[----:B------:R-:W-:Y:S02]  /*70e0*/  FMUL.FTZ R7, R7, c[0x0][0x320] ;  /* 0x0000c80007077a20 */ /* 0x000fe40000410000 */
[----:B------:R-:W-:Y:S02]  /*70f0*/  FMUL.FTZ R8, R8, c[0x0][0x320] ;  /* 0x0000c80008087a20 */ /* 0x000fe40000410000 */
[----:B------:R-:W-:Y:S02]  /*7100*/  FMUL.FTZ R9, R9, c[0x0][0x320] ;  /* 0x0000c80009097a20 */ /* 0x000fe40000410000 */
[----:B------:R-:W-:Y:S01]  /*7110*/  FMUL.FTZ R10, R10, c[0x0][0x320] ;  /* 0x0000c8000a0a7a20 */ /* 0x000fe20000410000 */
[----:B------:R-:W-:Y:S01]  /*7120*/  MUFU.TANH R167, R5 ;  /* 0x0000000500a77308 */ /* 0x000fe20000002400 */
[----:B------:R-:W-:Y:S02]  /*7130*/  FMUL.FTZ R11, R11, c[0x0][0x320] ;  /* 0x0000c8000b0b7a20 */ /* 0x000fe40000410000 */
        /* <DEDUP_REMOVED lines=8> */
[----:B------:R-:W-:Y:S03]  /*71c0*/  FMUL.FTZ R19, R19, c[0x0][0x320] ;  /* 0x0000c80013137a20 */ /* 0x000fe60000410000 */
[----:B------:R1:W-:Y:S10]  /*71d0*/  MUFU.TANH R171, R7 ;  /* 0x0000000700ab7308 */ /* 0x0003f40000002400 */
[----:B------:R-:W-:Y:S10]  /*71e0*/  MUFU.TANH R166, R8 ;  /* 0x0000000800a67308 */ /* 0x000ff40000002400 */
[----:B------:R-:W-:Y:S01]  /*71f0*/  MUFU.TANH R164, R9 ;  /* 0x0000000900a47308 */ /* 0x000fe20000002400 */
[----:B-1----:R-:W1:Y:S09]  /*7200*/  LDSM.16.M88.4 R4, [R227+0x7000] ;  /* 0x00700000e304783b */ /* 0x002e720000000200 */
[----:B------:R-:W-:Y:S10]  /*7210*/  MUFU.TANH R168, R10 ;  /* 0x0000000a00a87308 */ /* 0x000ff40000002400 */
[----:B------:R2:W-:Y:S10]  /*7220*/  MUFU.TANH R169, R11 ;  /* 0x0000000b00a97308 */ /* 0x0005f40000002400 */
[----:B------:R-:W-:Y:S10]  /*7230*/  MUFU.TANH R173, R13 ;  /* 0x0000000d00ad7308 */ /* 0x000ff40000002400 */
[----:B------:R-:W-:Y:S01]  /*7240*/  MUFU.TANH R180, R14 ;  /* 0x0000000e00b47308 */ /* 0x000fe20000002400 */
[C---:B-1----:R-:W-:Y:S01]  /*7250*/  HMMA.16816.F32 R20, R220.reuse, R4, R20 ;  /* 0x00000004dc14723c */ /* 0x042fe20000001814 */
[----:B--2---:R-:W1:Y:S08]  /*7260*/  LDSM.16.M88.4 R8, [R227+0x7800] ;  /* 0x00780000e308783b */ /* 0x004e700000000200 */
[----:B------:R-:W-:Y:S01]  /*7270*/  MUFU.TANH R182, R15 ;  /* 0x0000000f00b67308 */ /* 0x000fe20000002400 */
[C---:B------:R-:W-:Y:S01]  /*7280*/  HMMA.16816.F32 R24, R220.reuse, R6, R24 ;  /* 0x00000006dc18723c */ /* 0x040fe20000001818 */
[----:B------:R-:W2:Y:S08]  /*7290*/  LDSM.16.M88.4 R4, [R227+0x8000] ;  /* 0x00800000e304783b */ /* 0x000eb00000000200 */
[----:B------:R-:W-:Y:S05]  /*72a0*/  MUFU.TANH R172, R12 ;  /* 0x0000000c00ac7308 */ /* 0x000fea0000002400 */
[----:B------:R-:W-:Y:S02]  /*72b0*/  FMUL.FTZ R20, R20, c[0x0][0x320] ;  /* 0x0000c80014147a20 */ /* 0x000fe40000410000 */
[----:B------:R-:W-:Y:S03]  /*72c0*/  FMUL.FTZ R21, R21, c[0x0][0x320] ;  /* 0x0000c80015157a20 */ /* 0x000fe60000410000 */
[----:B------:R-:W-:Y:S01]  /*72d0*/  MUFU.TANH R183, R19 ;  /* 0x0000001300b77308 */ /* 0x000fe20000002400 */
[----:B------:R-:W-:Y:S02]  /*72e0*/  FMUL.FTZ R22, R22, c[0x0][0x320] ;  /* 0x0000c80016167a20 */ /* 0x000fe40000410000 */
[----:B------:R-:W-:Y:S02]  /*72f0*/  FMUL.FTZ R23, R23, c[0x0][0x320] ;  /* 0x0000c80017177a20 */ /* 0x000fe40000410000 */
[----:B------:R-:W-:Y:S02]  /*7300*/  FMUL.FTZ R26, R26, c[0x0][0x320] ;  /* 0x0000c8001a1a7a20 */ /* 0x000fe40000410000 */
[----:B------:R-:W-:Y:S02]  /*7310*/  FMUL.FTZ R27, R27, c[0x0][0x320] ;  /* 0x0000c8001b1b7a20 */ /* 0x000fe40000410000 */
[----:B------:R-:W-:Y:S01]  /*7320*/  FMUL.FTZ R24, R24, c[0x0][0x320] ;  /* 0x0000c80018187a20 */ /* 0x000fe20000410000 */
[----:B------:R-:W-:Y:S01]  /*7330*/  MUFU.TANH R184, R20 ;  /* 0x0000001400b87308 */ /* 0x000fe20000002400 */
[----:B------:R-:W-:Y:S01]  /*7340*/  FMUL.FTZ R25, R25, c[0x0][0x320] ;  /* 0x0000c80019197a20 */ /* 0x000fe20000410000 */
[C---:B-1----:R-:W-:Y:S08]  /*7350*/  HMMA.16816.F32 R28, R220.reuse, R8, R28 ;  /* 0x00000008dc1c723c */ /* 0x042ff0000000181c */
[----:B------:R-:W-:Y:S01]  /*7360*/  MUFU.TANH R186, R21 ;  /* 0x0000001500ba7308 */ /* 0x000fe20000002400 */
[C---:B------:R-:W-:Y:S01]  /*7370*/  HMMA.16816.F32 R32, R220.reuse, R10, R32 ;  /* 0x0000000adc20723c */ /* 0x040fe20000001820 */
[----:B------:R-:W1:Y:S01]  /*7380*/  LDSM.16.M88.4 R8, [R227+0x8800] ;  /* 0x00880000e308783b */ /* 0x000e620000000200 */
[----:B------:R-:W-:Y:S06]  /*7390*/  DEPBAR.LE SB0, 0x0 ;  /* 0x000080000000791a */ /* 0x000fec0000000000 */
[C---:B--2---:R-:W-:Y:S01]  /*73a0*/  HMMA.16816.F32 R36, R220.reuse, R4, R36 ;  /* 0x00000004dc24723c */ /* 0x044fe20000001824 */
[----:B------:R-:W-:Y:S07]  /*73b0*/  BAR.SYNC.DEFER_BLOCKING 0x0 ;  /* 0x0000000000007b1d */ /* 0x000fee0000010000 */
[C---:B------:R-:W-:Y:S04]  /*73c0*/  HMMA.16816.F32 R40, R220.reuse, R6, R40 ;  /* 0x00000006dc28723c */ /* 0x040fe80000001828 */
[----:B------:R-:W-:Y:S02]  /*73d0*/  FMUL.FTZ R28, R28, c[0x0][0x320] ;  /* 0x0000c8001c1c7a20 */ /* 0x000fe40000410000 */
[----:B------:R-:W-:Y:S02]  /*73e0*/  FMUL.FTZ R29, R29, c[0x0][0x320] ;  /* 0x0000c8001d1d7a20 */ /* 0x000fe40000410000 */
[----:B------:R-:W-:Y:S04]  /*73f0*/  FMUL.FTZ R30, R30, c[0x0][0x320] ;  /* 0x0000c8001e1e7a20 */ /* 0x000fe80000410000 */
[----:B------:R-:W-:Y:S02]  /*7400*/  FMUL.FTZ R31, R31, c[0x0][0x320] ;  /* 0x0000c8001f1f7a20 */ /* 0x000fe40000410000 */
[----:B------:R-:W-:Y:S02]  /*7410*/  FMUL.FTZ R34, R34, c[0x0][0x320] ;  /* 0x0000c80022227a20 */ /* 0x000fe40000410000 */
[----:B------:R-:W-:Y:S01]  /*7420*/  FMUL.FTZ R36, R36, c[0x0][0x320] ;  /* 0x0000c80024247a20 */ /* 0x000fe20000410000 */
[----:B------:R-:W-:Y:S01]  /*7430*/  MUFU.TANH R251, R22 ;  /* 0x0000001600fb7308 */ /* 0x000fe20000002400 */
[----:B------:R-:W-:Y:S02]  /*7440*/  FMUL.FTZ R37, R37, c[0x0][0x320] ;  /* 0x0000c80025257a20 */ /* 0x000fe40000410000 */
[----:B------:R-:W-:Y:S02]  /*7450*/  FMUL.FTZ R38, R38, c[0x0][0x320] ;  /* 0x0000c80026267a20 */ /* 0x000fe40000410000 */
[----:B------:R-:W-:Y:S02]  /*7460*/  FMUL.FTZ R39, R39, c[0x0][0x320] ;  /* 0x0000c80027277a20 */ /* 0x000fe40000410000 */
[----:B------:R-:W-:Y:S01]  /*7470*/  FMUL.FTZ R40, R40, c[0x0][0x320] ;  /* 0x0000c80028287a20 */ /* 0x000fe20000410000 */
[C---:B-1----:R-:W-:Y:S01]  /*7480*/  HMMA.16816.F32 R44, R220.reuse, R8, R44 ;  /* 0x00000008dc2c723c */ /* 0x042fe2000000182c */
[----:B------:R-:W2:Y:S01]  /*7490*/  LDL.64 R8, [R1+0x28] ;  /* 0x0000280001087983 */ /* 0x000ea20000100a00 */
[----:B------:R-:W1:Y:S01]  /*74a0*/  MUFU.TANH R3, R36 ;  /* 0x0000002400037308 */ /* 0x000e620000002400 */
[----:B------:R-:W-:Y:S02]  /*74b0*/  FMUL.FTZ R35, R35, c[0x0][0x320] ;  /* 0x0000c80023237a20 */ /* 0x000fe40000410000 */
[----:B------:R-:W-:Y:S02]  /*74c0*/  FMUL.FTZ R33, R33, c[0x0][0x320] ;  /* 0x0000c80021217a20 */ /* 0x000fe40000410000 */
[----:B------:R-:W-:Y:S01]  /*74d0*/  FMUL.FTZ R32, R32, c[0x0][0x320] ;  /* 0x0000c80020207a20 */ /* 0x000fe20000410000 */
[----:B------:R-:W-:Y:S01]  /*74e0*/  HMMA.16816.F32 R48, R220, R10, R48 ;  /* 0x0000000adc30723c */ /* 0x000fe20000001830 */
[----:B------:R-:W3:Y:S03]  /*74f0*/  LDL.64 R10, [R1+0x20] ;  /* 0x00002000010a7983 */ /* 0x000ee60000100a00 */
[----:B------:R-:W-:Y:S01]  /*7500*/  MUFU.TANH R250, R26 ;  /* 0x0000001a00fa7308 */ /* 0x000fe20000002400 */
[----:B------:R-:W-:Y:S02]  /*7510*/  FMUL.FTZ R42, R42, c[0x0][0x320] ;  /* 0x0000c8002a2a7a20 */ /* 0x000fe40000410000 */
[----:B------:R-:W-:Y:S02]  /*7520*/  FMUL.FTZ R41, R41, c[0x0][0x320] ;  /* 0x0000c80029297a20 */ /* 0x000fe40000410000 */
[----:B------:R-:W-:Y:S05]  /*7530*/  FMUL.FTZ R43, R43, c[0x0][0x320] ;  /* 0x0000c8002b2b7a20 */ /* 0x000fea0000410000 */
[----:B------:R1:W-:Y:S02]  /*7540*/  MUFU.TANH R26, R40 ;  /* 0x00000028001a7308 */ /* 0x0003e40000002400 */
[----:B------:R-:W-:Y:S02]  /*7550*/  FMUL.FTZ R46, R46, c[0x0][0x320] ;  /* 0x0000c8002e2e7a20 */ /* 0x000fe40000410000 */
[----:B------:R-:W-:Y:S02]  /*7560*/  FMUL.FTZ R47, R47, c[0x0][0x320] ;  /* 0x0000c8002f2f7a20 */ /* 0x000fe40000410000 */
[----:B------:R-:W-:Y:S02]  /*7570*/  FMUL.FTZ R44, R44, c[0x0][0x320] ;  /* 0x0000c8002c2c7a20 */ /* 0x000fe40000410000 */
[----:B------:R-:W-:Y:S02]  /*7580*/  FMUL.FTZ R45, R45, c[0x0][0x320] ;  /* 0x0000c8002d2d7a20 */ /* 0x000fe40000410000 */
[----:B------:R-:W4:Y:S01]  /*7590*/  MUFU.TANH R0, R37 ;  /* 0x0000002500007308 */ /* 0x000f220000002400 */
[----:B------:R-:W-:Y:S02]  /*75a0*/  FMUL.FTZ R50, R50, c[0x0][0x320] ;  /* 0x0000c80032327a20 */ /* 0x000fe40000410000 */
[----:B------:R-:W-:Y:S02]  /*75b0*/  FMUL.FTZ R49, R49, c[0x0][0x320] ;  /* 0x0000c80031317a20 */ /* 0x000fe40000410000 */
[----:B------:R-:W-:Y:S05]  /*75c0*/  FMUL.FTZ R48, R48, c[0x0][0x320] ;  /* 0x0000c80030307a20 */ /* 0x000fea0000410000 */
[----:B------:R-:W-:Y:S01]  /*75d0*/  MUFU.TANH R175, R17 ;  /* 0x0000001100af7308 */ /* 0x000fe20000002400 */
[----:B-1----:R-:W-:Y:S09]  /*75e0*/  MOV R40, R3 ;  /* 0x0000000300287202 */ /* 0x002ff20000000f00 */
[----:B------:R-:W-:Y:S10]  /*75f0*/  MUFU.TANH R17, R27 ;  /* 0x0000001b00117308 */ /* 0x000ff40000002400 */
[----:B------:R4:W-:Y:S10]  /*7600*/  MUFU.TANH R27, R42 ;  /* 0x0000002a001b7308 */ /* 0x0009f40000002400 */
[----:B------:R-:W1:Y:S10]  /*7610*/  MUFU.TANH R2, R35 ;  /* 0x0000002300027308 */ /* 0x000e740000002400 */
[----:B------:R-:W-:Y:S01]  /*7620*/  MUFU.TANH R3, R41 ;  /* 0x0000002900037308 */ /* 0x000fe20000002400 */
[----:B----4-:R-:W-:Y:S02]  /*7630*/  MOV R42, R0 ;  /* 0x00000000002a7202 */ /* 0x010fe40000000f00 */
[----:B------:R-:W-:Y:S07]  /*7640*/  FMNMX.FTZ R0, R165, R101, !PT ;  /* 0x00000065a5007209 */ /* 0x000fee0007810000 */
[----:B------:R1:W-:Y:S01]  /*7650*/  MUFU.TANH R41, R43 ;  /* 0x0000002b00297308 */ /* 0x0003e20000002400 */
[----:B------:R-:W-:Y:S04]  /*7660*/  FMNMX.FTZ R0, R167, R0, !PT ;  /* 0x00000000a7007209 */ /* 0x000fe80007810000 */
[----:B------:R-:W-:Y:S04]  /*7670*/  FMNMX.FTZ R0, R166, R0, !PT ;  /* 0x00000000a6007209 */ /* 0x000fe80007810000 */
[----:B------:R-:W-:Y:S01]  /*7680*/  FMNMX.FTZ R0, R164, R0, !PT ;  /* 0x00000000a4007209 */ /* 0x000fe20007810000 */
[----:B------:R-:W4:Y:S03]  /*7690*/  MUFU.TANH R174, R16 ;  /* 0x0000001000ae7308 */ /* 0x000f260000002400 */
[----:B------:R-:W-:Y:S04]  /*76a0*/  FMNMX.FTZ R0, R172, R0, !PT ;  /* 0x00000000ac007209 */ /* 0x000fe80007810000 */
[----:B------:R-:W-:Y:S03]  /*76b0*/  FMNMX.FTZ R0, R173, R0, !PT ;  /* 0x00000000ad007209 */ /* 0x000fe60007810000 */
[----:B------:R-:W4:Y:S01]  /*76c0*/  MUFU.TANH R181, R18 ;  /* 0x0000001200b57308 */ /* 0x000f220000002400 */
[----:B-1----:R-:W-:Y:S02]  /*76d0*/  MOV R43, R2 ;  /* 0x00000002002b7202 */ /* 0x002fe40000000f00 */
[----:B------:R-:W-:Y:S04]  /*76e0*/  FMNMX.FTZ R2, R170, R102, !PT ;  /* 0x00000066aa027209 */ /* 0x000fe80007810000 */
[----:B------:R-:W-:Y:S03]  /*76f0*/  FMNMX.FTZ R2, R171, R2, !PT ;  /* 0x00000002ab027209 */ /* 0x000fe60007810000 */
[----:B------:R-:W1:Y:S01]  /*7700*/  MUFU.TANH R248, R23 ;  /* 0x0000001700f87308 */ /* 0x000e620000002400 */
[----:B------:R-:W-:Y:S02]  /*7710*/  FMNMX.FTZ R2, R168, R2, !PT ;  /* 0x00000002a8027209 */ /* 0x000fe40007810000 */
[----:B----4-:R-:W-:Y:S02]  /*7720*/  FMNMX.FTZ R0, R174, R0, !PT ;  /* 0x00000000ae007209 */ /* 0x010fe40007810000 */
[----:B------:R-:W-:Y:S02]  /*7730*/  FMNMX.FTZ R2, R169, R2, !PT ;  /* 0x00000002a9027209 */ /* 0x000fe40007810000 */
[----:B------:R-:W-:Y:S03]  /*7740*/  FMNMX.FTZ R0, R175, R0, !PT ;  /* 0x00000000af007209 */ /* 0x000fe60007810000 */
[----:B------:R1:W4:Y:S01]  /*7750*/  MUFU.TANH R158, R34 ;  /* 0x00000022009e7308 */ /* 0x0003220000002400 */
[----:B------:R-:W-:Y:S02]  /*7760*/  FMNMX.FTZ R2, R180, R2, !PT ;  /* 0x00000002b4027209 */ /* 0x000fe40007810000 */
[----:B------:R-:W-:Y:S02]  /*7770*/  FMNMX.FTZ R0, R184, R0, !PT ;  /* 0x00000000b8007209 */ /* 0x000fe40007810000 */
[----:B------:R-:W-:Y:S02]  /*7780*/  FMNMX.FTZ R2, R182, R2, !PT ;  /* 0x00000002b6027209 */ /* 0x000fe40007810000 */
[----:B------:R-:W-:Y:S02]  /*7790*/  FMNMX.FTZ R0, R186, R0, !PT ;  /* 0x00000000ba007209 */ /* 0x000fe40007810000 */
[----:B------:R-:W-:Y:S01]  /*77a0*/  FMNMX.FTZ R2, R181, R2, !PT ;  /* 0x00000002b5027209 */ /* 0x000fe20007810000 */
[----:B------:R-:W4:Y:S03]  /*77b0*/  MUFU.TANH R185, R24 ;  /* 0x0000001800b97308 */ /* 0x000f260000002400 */
[----:B------:R-:W-:Y:S04]  /*77c0*/  FMNMX.FTZ R2, R183, R2, !PT ;  /* 0x00000002b7027209 */ /* 0x000fe80007810000 */
[----:B------:R-:W-:Y:S03]  /*77d0*/  FMNMX.FTZ R2, R251, R2, !PT ;  /* 0x00000002fb027209 */ /* 0x000fe60007810000 */
[----:B------:R-:W4:Y:S01]  /*77e0*/  MUFU.TANH R231, R28 ;  /* 0x0000001c00e77308 */ /* 0x000f220000002400 */
[----:B-1----:R-:W-:Y:S02]  /*77f0*/  MOV R34, R248 ;  /* 0x000000f800227202 */ /* 0x002fe40000000f00 */
[----:B----4-:R-:W-:Y:S02]  /*7800*/  MOV R35, R158 ;  /* 0x0000009e00237202 */ /* 0x010fe40000000f00 */
[----:B------:R-:W-:Y:S05]  /*7810*/  FMNMX.FTZ R2, R34, R2, !PT ;  /* 0x0000000222027209 */ /* 0x000fea0007810000 */
[----:B------:R1:W-:Y:S01]  /*7820*/  MUFU.TANH R103, R33 ;  /* 0x0000002100677308 */ /* 0x0003e20000002400 */
[----:B------:R-:W-:Y:S02]  /*7830*/  FMNMX.FTZ R2, R250, R2, !PT ;  /* 0x00000002fa027209 */ /* 0x000fe40007810000 */
[----:B------:R-:W-:Y:S02]  /*7840*/  FMNMX.FTZ R0, R185, R0, !PT ;  /* 0x00000000b9007209 */ /* 0x000fe40007810000 */
[----:B------:R-:W-:Y:S05]  /*7850*/  FMNMX.FTZ R2, R17, R2, !PT ;  /* 0x0000000211027209 */ /* 0x000fea0007810000 */
[----:B------:R-:W4:Y:S10]  /*7860*/  MUFU.TANH R187, R25 ;  /* 0x0000001900bb7308 */ /* 0x000f340000002400 */
[----:B------:R-:W4:Y:S01]  /*7870*/  MUFU.TANH R159, R29 ;  /* 0x0000001d009f7308 */ /* 0x000f220000002400 */
[----:B-1----:R-:W-:Y:S09]  /*7880*/  MOV R33, R231 ;  /* 0x000000e700217202 */ /* 0x002ff20000000f00 */
[----:B------:R1:W1:Y:S01]  /*7890*/  MUFU.TANH R157, R32 ;  /* 0x00000020009d7308 */ /* 0x0002620000002400 */
[----:B----4-:R-:W-:Y:S04]  /*78a0*/  FMNMX.FTZ R0, R187, R0, !PT ;  /* 0x00000000bb007209 */ /* 0x010fe80007810000 */
[----:B------:R-:W-:Y:S05]  /*78b0*/  FMNMX.FTZ R0, R33, R0, !PT ;  /* 0x0000000021007209 */ /* 0x000fea0007810000 */
[----:B------:R4:W-:Y:S10]  /*78c0*/  MUFU.TANH R16, R46 ;  /* 0x0000002e00107308 */ /* 0x0009f40000002400 */
[----:B------:R-:W4:Y:S01]  /*78d0*/  MUFU.TANH R154, R30 ;  /* 0x0000001e009a7308 */ /* 0x000f220000002400 */
[----:B-1----:R-:W-:Y:S04]  /*78e0*/  MOV R32, R159 ;  /* 0x0000009f00207202 */ /* 0x002fe80000000f00 */
[----:B------:R-:W-:Y:S05]  /*78f0*/  FMNMX.FTZ R0, R32, R0, !PT ;  /* 0x0000000020007209 */ /* 0x000fea0007810000 */
[----:B------:R1:W-:Y:S01]  /*7900*/  MUFU.TANH R24, R47 ;  /* 0x0000002f00187308 */ /* 0x0003e20000002400 */
[----:B----4-:R-:W-:Y:S04]  /*7910*/  MOV R46, R157 ;  /* 0x0000009d002e7202 */ /* 0x010fe80000000f00 */
[----:B------:R-:W-:Y:S05]  /*7920*/  FMNMX.FTZ R0, R46, R0, !PT ;  /* 0x000000002e007209 */ /* 0x000fea0007810000 */
[----:B------:R-:W4:Y:S01]  /*7930*/  MUFU.TANH R252, R31 ;  /* 0x0000001f00fc7308 */ /* 0x000f220000002400 */
[----:B------:R-:W-:Y:S09]  /*7940*/  FMNMX.FTZ R2, R154, R2, !PT ;  /* 0x000000029a027209 */ /* 0x000ff20007810000 */
[----:B------:R4:W-:Y:S01]  /*7950*/  MUFU.TANH R152, R50 ;  /* 0x0000003200987308 */ /* 0x0009e20000002400 */
[----:B-1----:R-:W-:Y:S04]  /*7960*/  MOV R47, R103 ;  /* 0x00000067002f7202 */ /* 0x002fe80000000f00 */
[----:B------:R-:W-:Y:S05]  /*7970*/  FMNMX.FTZ R0, R47, R0, !PT ;  /* 0x000000002f007209 */ /* 0x000fea0007810000 */
[----:B------:R-:W1:Y:S01]  /*7980*/  MUFU.TANH R6, R44 ;  /* 0x0000002c00067308 */ /* 0x000e620000002400 */
[----:B------:R-:W-:Y:S02]  /*7990*/  FMNMX.FTZ R0, R40, R0, !PT ;  /* 0x0000000028007209 */ /* 0x000fe40007810000 */
[----:B----4-:R-:W-:Y:S04]  /*79a0*/  FMNMX.FTZ R2, R252, R2, !PT ;  /* 0x00000002fc027209 */ /* 0x010fe80007810000 */
[----:B------:R-:W-:Y:S03]  /*79b0*/  FMNMX.FTZ R2, R35, R2, !PT ;  /* 0x0000000223027209 */ /* 0x000fe60007810000 */
[----:B------:R1:W4:Y:S01]  /*79c0*/  MUFU.TANH R44, R45 ;  /* 0x0000002d002c7308 */ /* 0x0003220000002400 */
[----:B------:R-:W-:Y:S02]  /*79d0*/  MOV R50, R3 ;  /* 0x0000000300327202 */ /* 0x000fe40000000f00 */
[----:B------:R-:W-:Y:S02]  /*79e0*/  FMNMX.FTZ R3, R43, R2, !PT ;  /* 0x000000022b037209 */ /* 0x000fe40007810000 */
[----:B------:R-:W-:Y:S01]  /*79f0*/  FMNMX.FTZ R2, R42, R0, !PT ;  /* 0x000000002a027209 */ /* 0x000fe20007810000 */
[----:B------:R-:W-:Y:S04]  /*7a00*/  FMUL.FTZ R0, R51, c[0x0][0x320] ;  /* 0x0000c80033007a20 */ /* 0x000fe80000410000 */
[----:B------:R-:W2:Y:S01]  /*7a10*/  MUFU.TANH R4, R38 ;  /* 0x0000002600047308 */ /* 0x000ea20000002400 */
[----:B------:R-:W-:Y:S02]  /*7a20*/  MOV R51, R17 ;  /* 0x0000001100337202 */ /* 0x000fe40000000f00 */
[----:B------:R-:W-:Y:S07]  /*7a30*/  FMNMX.FTZ R2, R26, R2, !PT ;  /* 0x000000021a027209 */ /* 0x000fee0007810000 */
[----:B------:R2:W-:Y:S01]  /*7a40*/  MUFU.TANH R103, R0 ;  /* 0x0000000000677308 */ /* 0x0005e20000002400 */
[----:B-1----:R-:W-:Y:S02]  /*7a50*/  MOV R45, R6 ;  /* 0x00000006002d7202 */ /* 0x002fe40000000f00 */
[----:B------:R-:W-:Y:S07]  /*7a60*/  MOV R6, UR18 ;  /* 0x0000001200067c02 */ /* 0x000fee0008000f00 */
[----:B------:R1:W-:Y:S10]  /*7a70*/  MUFU.TANH R157, R49 ;  /* 0x00000031009d7308 */ /* 0x0003f40000002400 */
[----:B------:R-:W3:Y:S01]  /*7a80*/  MUFU.TANH R5, R39 ;  /* 0x0000002700057308 */ /* 0x000ee20000002400 */
[----:B--2---:R-:W-:Y:S04]  /*7a90*/  FMNMX.FTZ R0, R50, R2, !PT ;  /* 0x0000000232007209 */ /* 0x004fe80007810000 */
[----:B------:R-:W-:Y:S05]  /*7aa0*/  FMNMX.FTZ R0, R45, R0, !PT ;  /* 0x000000002d007209 */ /* 0x000fea0007810000 */
[----:B------:R3:W2:Y:S01]  /*7ab0*/  MUFU.TANH R25, R48 ;  /* 0x0000003000197308 */ /* 0x0006a20000002400 */
[----:B----4-:R-:W-:Y:S02]  /*7ac0*/  FMNMX.FTZ R0, R44, R0, !PT ;  /* 0x000000002c007209 */ /* 0x010fe40007810000 */
[----:B-1----:R-:W-:Y:S04]  /*7ad0*/  MOV R49, R4 ;  /* 0x0000000400317202 */ /* 0x002fe80000000f00 */
[----:B------:R-:W-:Y:S02]  /*7ae0*/  FMNMX.FTZ R3, R49, R3, !PT ;  /* 0x0000000331037209 */ /* 0x000fe40007810000 */
[----:B---3--:R-:W-:Y:S02]  /*7af0*/  MOV R48, R5 ;  /* 0x0000000500307202 */ /* 0x008fe40000000f00 */
[----:B--2---:R-:W-:Y:S02]  /*7b00*/  FMNMX.FTZ R100, R25, R0, !PT ;  /* 0x0000000019647209 */ /* 0x004fe40007810000 */
[----:B------:R-:W-:Y:S02]  /*7b10*/  FMNMX.FTZ R3, R48, R3, !PT ;  /* 0x0000000330037209 */ /* 0x000fe40007810000 */
[----:B------:R-:W-:Y:S02]  /*7b20*/  FMNMX.FTZ R100, R157, R100, !PT ;  /* 0x000000649d647209 */ /* 0x000fe40007810000 */
[----:B------:R-:W-:Y:S02]  /*7b30*/  FMNMX.FTZ R2, R27, R3, !PT ;  /* 0x000000031b027209 */ /* 0x000fe40007810000 */
[----:B------:R-:W-:Y:S01]  /*7b40*/  @P0 MOV R5, R11 ;  /* 0x0000000b00050202 */ /* 0x000fe20000000f00 */
[----:B------:R-:W1:Y:S01]  /*7b50*/  SHFL.BFLY PT, R3, R100, 0x2, 0x1f ;  /* 0x0c401f0064037f89 */ /* 0x000e6200000e0000 */
[----:B------:R-:W-:Y:S04]  /*7b60*/  FMNMX.FTZ R2, R41, R2, !PT ;  /* 0x0000000229027209 */ /* 0x000fe80007810000 */
[----:B------:R-:W-:Y:S04]  /*7b70*/  FMNMX.FTZ R2, R16, R2, !PT ;  /* 0x0000000210027209 */ /* 0x000fe80007810000 */
[----:B------:R-:W-:Y:S04]  /*7b80*/  FMNMX.FTZ R0, R24, R2, !PT ;  /* 0x0000000218007209 */ /* 0x000fe80007810000 */
[----:B------:R-:W-:Y:S04]  /*7b90*/  FMNMX.FTZ R0, R152, R0, !PT ;  /* 0x0000000098007209 */ /* 0x000fe80007810000 */
[----:B------:R-:W-:Y:S05]  /*7ba0*/  FMNMX.FTZ R0, R103, R0, !PT ;  /* 0x0000000067007209 */ /* 0x000fea0007810000 */
[----:B------:R-:W2:Y:S01]  /*7bb0*/  SHFL.BFLY PT, R2, R0, 0x2, 0x1f ;  /* 0x0c401f0000027f89 */ /* 0x000ea200000e0000 */
[----:B-1----:R-:W-:Y:S07]  /*7bc0*/  FMNMX.FTZ R100, R100, R3, !PT ;  /* 0x0000000364647209 */ /* 0x002fee0007810000 */
[----:B------:R-:W1:Y:S01]  /*7bd0*/  SHFL.BFLY PT, R4, R100, 0x1, 0x1f ;  /* 0x0c201f0064047f89 */ /* 0x000e6200000e0000 */
[----:B--2---:R-:W-:Y:S07]  /*7be0*/  FMNMX.FTZ R0, R0, R2, !PT ;  /* 0x0000000200007209 */ /* 0x004fee0007810000 */
[----:B------:R-:W2:Y:S01]  /*7bf0*/  SHFL.BFLY PT, R3, R0, 0x1, 0x1f ;  /* 0x0c201f0000037f89 */ /* 0x000ea200000e0000 */
[----:B-1----:R-:W-:Y:S05]  /*7c00*/  FMNMX.FTZ R100, R100, R4, !PT ;  /* 0x0000000464647209 */ /* 0x002fea0007810000 */
[C---:B------:R-:W-:Y:S02]  /*7c10*/  FMUL.FTZ R153, R100.reuse, c[0x0][0x2d0] ;  /* 0x0000b40064997a20 */ /* 0x040fe40000410000 */
[----:B------:R-:W-:Y:S02]  /*7c20*/  FADD.FTZ R2, -R100, R101 ;  /* 0x0000006564027221 */ /* 0x000fe40000010100 */
[--C-:B------:R-:W-:Y:S01]  /*7c30*/  FFMA.FTZ R4, R165, c[0x0][0x2d0], -R153.reuse ;  /* 0x0000b400a5047a23 */ /* 0x100fe20000010899 */
[----:B------:R-:W-:Y:S01]  /*7c40*/  MOV R165, R16 ;  /* 0x0000001000a57202 */ /* 0x000fe20000000f00 */
[----:B------:R-:W-:Y:S01]  /*7c50*/  FFMA.FTZ R9, R164, c[0x0][0x2d0], -R153 ;  /* 0x0000b400a4097a23 */ /* 0x000fe20000010899 */
[----:B------:R-:W-:Y:S01]  /*7c60*/  MOV R164, R24 ;  /* 0x0000001800a47202 */ /* 0x000fe20000000f00 */
[----:B------:R1:W-:Y:S01]  /*7c70*/  MUFU.EX2 R18, R4 ;  /* 0x0000000400127308 */ /* 0x0003e20000000800 */
[----:B--2---:R-:W-:Y:S01]  /*7c80*/  FMNMX.FTZ R3, R0, R3, !PT ;  /* 0x0000000300037209 */ /* 0x004fe20007810000 */
[----:B------:R-:W-:Y:S08]  /*7c90*/  FMUL.FTZ R0, R2, c[0x0][0x2d0] ;  /* 0x0000b40002007a20 */ /* 0x000ff00000410000 */
[----:B------:R-:W-:Y:S01]  /*7ca0*/  MUFU.EX2 R231, R9 ;  /* 0x0000000900e77308 */ /* 0x000fe20000000800 */
[----:B------:R-:W-:Y:S04]  /*7cb0*/  FMUL.FTZ R101, R3, c[0x0][0x2d0] ;  /* 0x0000b40003657a20 */ /* 0x000fe80000410000 */
[--C-:B------:R-:W-:Y:S01]  /*7cc0*/  FFMA.FTZ R11, R170, c[0x0][0x2d0], -R101.reuse ;  /* 0x0000b400aa0b7a23 */ /* 0x100fe20000010865 */
[----:B------:R-:W-:Y:S01]  /*7cd0*/  MOV R170, R25 ;  /* 0x0000001900aa7202 */ /* 0x000fe20000000f00 */
[--C-:B------:R-:W-:Y:S03]  /*7ce0*/  FFMA.FTZ R152, R152, c[0x0][0x2d0], -R101.reuse ;  /* 0x0000b40098987a23 */ /* 0x100fe60000010865 */
[----:B------:R2:W3:Y:S01]  /*7cf0*/  MUFU.EX2 R2, R0 ;  /* 0x0000000000027308 */ /* 0x0004e20000000800 */
[----:B------:R-:W-:Y:S02]  /*7d00*/  FFMA.FTZ R164, R164, c[0x0][0x2d0], -R101 ;  /* 0x0000b400a4a47a23 */ /* 0x000fe40000010865 */
[----:B------:R-:W-:Y:S01]  /*7d10*/  FFMA.FTZ R170, R170, c[0x0][0x2d0], -R153 ;  /* 0x0000b400aaaa7a23 */ /* 0x000fe20000010899 */
[----:B-1----:R-:W-:Y:S05]  /*7d20*/  @P0 MOV R4, R8 ;  /* 0x0000000800040202 */ /* 0x002fea0000000f00 */
[----:B------:R-:W-:Y:S01]  /*7d30*/  @P0 IMAD.WIDE.U32 R4, R6, 0x60, R4 ;  /* 0x0000006006040825 */ /* 0x000fe200078e0004 */
[----:B------:R-:W-:Y:S03]  /*7d40*/  MUFU.EX2 R12, R11 ;  /* 0x0000000b000c7308 */ /* 0x000fe60000000800 */
[--C-:B------:R-:W-:Y:S01]  /*7d50*/  FFMA.FTZ R6, R167, c[0x0][0x2d0], -R153.reuse ;  /* 0x0000b400a7067a23 */ /* 0x100fe20000010899 */
[----:B------:R-:W-:Y:S01]  /*7d60*/  @P0 IADD3 R7, R5, UR12, RZ ;  /* 0x0000000c05070c10 */ /* 0x000fe2000fffe0ff */
[----:B------:R-:W-:Y:S01]  /*7d70*/  FFMA.FTZ R5, R166, c[0x0][0x2d0], -R153 ;  /* 0x0000b400a6057a23 */ /* 0x000fe20000010899 */
[----:B------:R-:W-:Y:S01]  /*7d80*/  @UP0 USHF.L.U32 UR12, UR4, 0x6, URZ ;  /* 0x00000006040c0899 */ /* 0x000fe2000800063f */
[----:B------:R-:W-:Y:S02]  /*7d90*/  MOV R166, R27 ;  /* 0x0000001b00a67202 */ /* 0x000fe40000000f00 */
[----:B------:R-:W-:Y:S01]  /*7da0*/  @P0 SHF.L.U64.HI R7, R4, 0x1, R7 ;  /* 0x0000000104070819 */ /* 0x000fe20000010207 */
[----:B------:R1:W-:Y:S01]  /*7db0*/  MUFU.EX2 R158, R6 ;  /* 0x00000006009e7308 */ /* 0x0003e20000000800 */
[----:B------:R-:W-:Y:S01]  /*7dc0*/  MOV R167, R48 ;  /* 0x0000003000a77202 */ /* 0x000fe20000000f00 */
[----:B--2---:R-:W-:Y:S01]  /*7dd0*/  FADD.FTZ R0, -R3, R102 ;  /* 0x0000006603007221 */ /* 0x004fe20000010100 */
[----:B------:R-:W-:Y:S01]  /*7de0*/  MOV R102, R154 ;  /* 0x0000009a00667202 */ /* 0x000fe20000000f00 */
[----:B---3--:R-:W-:Y:S02]  /*7df0*/  FMUL.FTZ R16, R2, R116 ;  /* 0x0000007402107220 */ /* 0x008fe40000410000 */
[----:B------:R-:W-:Y:S04]  /*7e00*/  FMUL.FTZ R0, R0, c[0x0][0x2d0] ;  /* 0x0000b40000007a20 */ /* 0x000fe80000410000 */
[----:B------:R2:W-:Y:S01]  /*7e10*/  MUFU.EX2 R248, R5 ;  /* 0x0000000500f87308 */ /* 0x0005e20000000800 */
[C---:B------:R-:W-:Y:S02]  /*7e20*/  FMUL.FTZ R17, R2.reuse, R117 ;  /* 0x0000007502117220 */ /* 0x040fe40000410000 */
[C---:B------:R-:W-:Y:S01]  /*7e30*/  FMUL.FTZ R24, R2.reuse, R124 ;  /* 0x0000007c02187220 */ /* 0x040fe20000410000 */
[----:B------:R-:W-:Y:S01]  /*7e40*/  MOV R124, R26 ;  /* 0x0000001a007c7202 */ /* 0x000fe20000000f00 */
[C---:B------:R-:W-:Y:S01]  /*7e50*/  FMUL.FTZ R25, R2.reuse, R125 ;  /* 0x0000007d02197220 */ /* 0x040fe20000410000 */
[----:B------:R-:W-:Y:S01]  /*7e60*/  MOV R125, R165 ;  /* 0x000000a5007d7202 */ /* 0x000fe20000000f00 */
[----:B------:R-:W-:Y:S01]  /*7e70*/  FMUL.FTZ R48, R2, R148 ;  /* 0x0000009402307220 */ /* 0x000fe20000410000 */
[----:B------:R-:W-:Y:S01]  /*7e80*/  MOV R148, R102 ;  /* 0x0000006600947202 */ /* 0x000fe20000000f00 */
[----:B------:R-:W-:Y:S01]  /*7e90*/  FFMA.FTZ R102, R172, c[0x0][0x2d0], -R153 ;  /* 0x0000b400ac667a23 */ /* 0x000fe20000010899 */
[----:B------:R-:W3:Y:S01]  /*7ea0*/  MUFU.EX2 R0, R0 ;  /* 0x0000000000007308 */ /* 0x000ee20000000800 */
[----:B------:R-:W-:Y:S01]  /*7eb0*/  MOV R165, R41 ;  /* 0x0000002900a57202 */ /* 0x000fe20000000f00 */
[C---:B------:R-:W-:Y:S01]  /*7ec0*/  FMUL.FTZ R41, R2.reuse, R141 ;  /* 0x0000008d02297220 */ /* 0x040fe20000410000 */
[----:B------:R-:W-:Y:S01]  /*7ed0*/  MOV R141, R252 ;  /* 0x000000fc008d7202 */ /* 0x000fe20000000f00 */
[----:B------:R-:W-:Y:S01]  /*7ee0*/  FMUL.FTZ R52, R2, R52 ;  /* 0x0000003402347220 */ /* 0x000fe20000410000 */
[----:B-1----:R-:W-:Y:S01]  /*7ef0*/  @P0 SHF.L.U32 R6, R4, 0x1, RZ ;  /* 0x0000000104060819 */ /* 0x002fe200000006ff */
[C---:B------:R-:W-:Y:S02]  /*7f00*/  FMUL.FTZ R53, R2.reuse, R53 ;  /* 0x0000003502357220 */ /* 0x040fe40000410000 */
[----:B------:R-:W-:Y:S01]  /*7f10*/  FMUL.FTZ R56, R2, R56 ;  /* 0x0000003802387220 */ /* 0x000fe20000410000 */
[----:B------:R-:W-:Y:S01]  /*7f20*/  @P0 IADD3 R4, P1, R6, c[0x0][0x1c8], RZ ;  /* 0x0000720006040a10 */ /* 0x000fe20007f3e0ff */
[----:B------:R-:W-:Y:S01]  /*7f30*/  FMUL.FTZ R57, R2, R57 ;  /* 0x0000003902397220 */ /* 0x000fe20000410000 */
[----:B------:R-:W-:Y:S01]  /*7f40*/  @P0 IADD3 R8, P2, R6, 0x80, RZ ;  /* 0x0000008006080810 */ /* 0x000fe20007f5e0ff */
[----:B------:R-:W-:Y:S01]  /*7f50*/  FMUL.FTZ R60, R2, R60 ;  /* 0x0000003c023c7220 */ /* 0x000fe20000410000 */
[----:B------:R-:W-:Y:S01]  /*7f60*/  @P0 IADD3 R6, P3, R6, 0x100, RZ ;  /* 0x0000010006060810 */ /* 0x000fe20007f7e0ff */
[C---:B------:R-:W-:Y:S01]  /*7f70*/  FMUL.FTZ R61, R2.reuse, R61 ;  /* 0x0000003d023d7220 */ /* 0x040fe20000410000 */
[----:B--2---:R-:W-:Y:S01]  /*7f80*/  @P0 IADD3.X R5, R7, c[0x0][0x1cc], RZ, P1, !PT ;  /* 0x0000730007050a10 */ /* 0x004fe20000ffe4ff */
[----:B------:R-:W-:Y:S01]  /*7f90*/  FMUL.FTZ R64, R2, R64 ;  /* 0x0000004002407220 */ /* 0x000fe20000410000 */
[----:B------:R-:W-:Y:S01]  /*7fa0*/  @P0 IADD3 R8, P1, R8, c[0x0][0x1c8], RZ ;  /* 0x0000720008080a10 */ /* 0x000fe20007f3e0ff */
[C---:B------:R-:W-:Y:S01]  /*7fb0*/  FMUL.FTZ R65, R2.reuse, R65 ;  /* 0x0000004102417220 */ /* 0x040fe20000410000 */
[----:B------:R-:W-:Y:S01]  /*7fc0*/  MUFU.EX2 R164, R164 ;  /* 0x000000a400a47308 */ /* 0x000fe20000000800 */
[----:B------:R1:W-:Y:S01]  /*7fd0*/  @P0 LDGSTS.E.BYPASS.LTC128B.128 [R249+0xc100], [R4.64], !P6 ;  /* 0x0c10000004f90fae */ /* 0x0003e2000f101d4a */
[--C-:B------:R-:W-:Y:S01]  /*7fe0*/  @P0 IADD3.X R9, RZ, c[0x0][0x1cc], R7.reuse, P1, P2 ;  /* 0x00007300ff090a10 */ /* 0x100fe20000fe4407 */
[----:B------:R-:W-:Y:S01]  /*7ff0*/  FMUL.FTZ R68, R2, R68 ;  /* 0x0000004402447220 */ /* 0x000fe20000410000 */
[----:B------:R-:W-:Y:S01]  /*8000*/  @P0 IADD3 R10, P2, R6, c[0x0][0x1c8], RZ ;  /* 0x00007200060a0a10 */ /* 0x000fe20007f5e0ff */
[C---:B---3--:R-:W-:Y:S02]  /*8010*/  FMUL.FTZ R19, R0.reuse, R119 ;  /* 0x0000007700137220 */ /* 0x048fe40000410000 */
[C---:B------:R-:W-:Y:S01]  /*8020*/  FMUL.FTZ R26, R0.reuse, R126 ;  /* 0x0000007e001a7220 */ /* 0x040fe20000410000 */
[----:B------:R-:W-:Y:S01]  /*8030*/  @P0 IADD3.X R11, RZ, c[0x0][0x1cc], R7, P2, P3 ;  /* 0x00007300ff0b0a10 */ /* 0x000fe200017e6407 */
[----:B------:R2:W-:Y:S01]  /*8040*/  @P0 LDGSTS.E.BYPASS.LTC128B.128 [R249+0xf100], [R8.64], !P5 ;  /* 0x0f10000008f90fae */ /* 0x0005e2000e901d4a */
[C---:B------:R-:W-:Y:S01]  /*8050*/  FMUL.FTZ R27, R0.reuse, R127 ;  /* 0x0000007f001b7220 */ /* 0x040fe20000410000 */
[----:B------:R-:W-:Y:S01]  /*8060*/  MOV R127, R43 ;  /* 0x0000002b007f7202 */ /* 0x000fe20000000f00 */
[C---:B------:R-:W-:Y:S01]  /*8070*/  FMUL.FTZ R43, R0.reuse, R143 ;  /* 0x0000008f002b7220 */ /* 0x040fe20000410000 */
[----:B------:R-:W-:Y:S01]  /*8080*/  MOV R126, R50 ;  /* 0x00000032007e7202 */ /* 0x000fe20000000f00 */
[C---:B------:R-:W-:Y:S01]  /*8090*/  FMUL.FTZ R50, R0.reuse, R150 ;  /* 0x0000009600327220 */ /* 0x040fe20000410000 */
[----:B------:R-:W-:Y:S01]  /*80a0*/  MUFU.EX2 R170, R170 ;  /* 0x000000aa00aa7308 */ /* 0x000fe20000000800 */
[C---:B------:R-:W-:Y:S01]  /*80b0*/  FMUL.FTZ R54, R0.reuse, R54 ;  /* 0x0000003600367220 */ /* 0x040fe20000410000 */
[----:B------:R3:W-:Y:S01]  /*80c0*/  @P0 LDGSTS.E.BYPASS.LTC128B.128 [R249+0x12100], [R10.64], !P4 ;  /* 0x121000000af90fae */ /* 0x0007e2000e101d4a */
[C---:B------:R-:W-:Y:S02]  /*80d0*/  FMUL.FTZ R55, R0.reuse, R55 ;  /* 0x0000003700377220 */ /* 0x040fe40000410000 */
[C---:B------:R-:W-:Y:S02]  /*80e0*/  FMUL.FTZ R58, R0.reuse, R58 ;  /* 0x0000003a003a7220 */ /* 0x040fe40000410000 */
[C---:B------:R-:W-:Y:S02]  /*80f0*/  FMUL.FTZ R59, R0.reuse, R59 ;  /* 0x0000003b003b7220 */ /* 0x040fe40000410000 */
[C---:B------:R-:W-:Y:S02]  /*8100*/  FMUL.FTZ R62, R0.reuse, R62 ;  /* 0x0000003e003e7220 */ /* 0x040fe40000410000 */
[----:B------:R-:W-:Y:S01]  /*8110*/  FMUL.FTZ R63, R0, R63 ;  /* 0x0000003f003f7220 */ /* 0x000fe20000410000 */
[----:B-1----:R-:W-:Y:S01]  /*8120*/  @P0 IADD3 R4, P1, R4, UR12, RZ ;  /* 0x0000000c04040c10 */ /* 0x002fe2000ff3e0ff */
[C---:B------:R-:W-:Y:S02]  /*8130*/  FMUL.FTZ R66, R0.reuse, R66 ;  /* 0x0000004200427220 */ /* 0x040fe40000410000 */
[----:B------:R-:W-:Y:S01]  /*8140*/  FMUL.FTZ R67, R0, R67 ;  /* 0x0000004300437220 */ /* 0x000fe20000410000 */
[----:B------:R-:W-:Y:S01]  /*8150*/  @P0 IADD3.X R5, R5, UR15, RZ, P1, !PT ;  /* 0x0000000f05050c10 */ /* 0x000fe20008ffe4ff */
[----:B------:R-:W-:Y:S01]  /*8160*/  FMUL.FTZ R69, R2, R69 ;  /* 0x0000004502457220 */ /* 0x000fe20000410000 */
[----:B------:R-:W-:Y:S01]  /*8170*/  @P0 IADD3 R6, P2, R4, UR12, RZ ;  /* 0x0000000c04060c10 */ /* 0x000fe2000ff5e0ff */
[----:B------:R-:W-:Y:S02]  /*8180*/  FMUL.FTZ R70, R0, R70 ;  /* 0x0000004600467220 */ /* 0x000fe40000410000 */
[----:B------:R1:W-:Y:S01]  /*8190*/  @P0 LDGSTS.E.BYPASS.LTC128B.128 [R249+0xd100], [R4.64], !P6 ;  /* 0x0d10000004f90fae */ /* 0x0003e2000f101d4a */
[----:B------:R-:W-:Y:S01]  /*81a0*/  @P0 IADD3.X R7, R5, UR15, RZ, P2, !PT ;  /* 0x0000000f05070c10 */ /* 0x000fe200097fe4ff */
[--C-:B--2---:R-:W-:Y:S01]  /*81b0*/  FFMA.FTZ R8, R171, c[0x0][0x2d0], -R101.reuse ;  /* 0x0000b400ab087a23 */ /* 0x104fe20000010865 */
[----:B------:R-:W-:Y:S01]  /*81c0*/  MOV R171, R12 ;  /* 0x0000000c00ab7202 */ /* 0x000fe20000000f00 */
[----:B------:R-:W-:Y:S02]  /*81d0*/  FMUL.FTZ R9, R2, R109 ;  /* 0x0000006d02097220 */ /* 0x000fe40000410000 */
[----:B------:R2:W4:Y:S01]  /*81e0*/  MUFU.EX2 R159, R8 ;  /* 0x00000008009f7308 */ /* 0x0005220000000800 */
[C---:B---3--:R-:W-:Y:S01]  /*81f0*/  FMUL.FTZ R10, R0.reuse, R110 ;  /* 0x0000006e000a7220 */ /* 0x048fe20000410000 */
[----:B------:R1:W-:Y:S01]  /*8200*/  @P0 LDGSTS.E.BYPASS.LTC128B.128 [R249+0x10100], [R4.64+0x80], !P5 ;  /* 0x1010008004f90fae */ /* 0x0003e2000e901d4a */
[C---:B------:R-:W-:Y:S02]  /*8210*/  FMUL.FTZ R11, R0.reuse, R111 ;  /* 0x0000006f000b7220 */ /* 0x040fe40000410000 */
[----:B------:R-:W-:Y:S02]  /*8220*/  FMUL.FTZ R71, R0, R71 ;  /* 0x0000004700477220 */ /* 0x000fe40000410000 */
[C---:B------:R-:W-:Y:S02]  /*8230*/  FMUL.FTZ R72, R2.reuse, R72 ;  /* 0x0000004802487220 */ /* 0x040fe40000410000 */
[----:B------:R-:W-:Y:S01]  /*8240*/  FMUL.FTZ R73, R2, R73 ;  /* 0x0000004902497220 */ /* 0x000fe20000410000 */
[----:B------:R1:W-:Y:S01]  /*8250*/  @P0 LDGSTS.E.BYPASS.LTC128B.128 [R249+0x13100], [R4.64+0x100], !P4 ;  /* 0x1310010004f90fae */ /* 0x0003e2000e101d4a */
[C---:B------:R-:W-:Y:S02]  /*8260*/  FMUL.FTZ R74, R0.reuse, R74 ;  /* 0x0000004a004a7220 */ /* 0x040fe40000410000 */
[----:B------:R-:W-:Y:S02]  /*8270*/  FMUL.FTZ R75, R0, R75 ;  /* 0x0000004b004b7220 */ /* 0x000fe40000410000 */
[C---:B------:R-:W-:Y:S02]  /*8280*/  FMUL.FTZ R76, R2.reuse, R76 ;  /* 0x0000004c024c7220 */ /* 0x040fe40000410000 */
[----:B------:R-:W-:Y:S01]  /*8290*/  FMUL.FTZ R77, R2, R77 ;  /* 0x0000004d024d7220 */ /* 0x000fe20000410000 */
[----:B------:R3:W-:Y:S01]  /*82a0*/  @P0 LDGSTS.E.BYPASS.LTC128B.128 [R249+0xe100], [R6.64], !P6 ;  /* 0x0e10000006f90fae */ /* 0x0007e2000f101d4a */
[C---:B------:R-:W-:Y:S02]  /*82b0*/  FMUL.FTZ R78, R0.reuse, R78 ;  /* 0x0000004e004e7220 */ /* 0x040fe40000410000 */
[----:B------:R-:W-:Y:S02]  /*82c0*/  FMUL.FTZ R79, R0, R79 ;  /* 0x0000004f004f7220 */ /* 0x000fe40000410000 */
[C---:B------:R-:W-:Y:S02]  /*82d0*/  FMUL.FTZ R80, R2.reuse, R80 ;  /* 0x0000005002507220 */ /* 0x040fe40000410000 */
[C---:B--2---:R-:W-:Y:S01]  /*82e0*/  FMUL.FTZ R8, R2.reuse, R108 ;  /* 0x0000006c02087220 */ /* 0x044fe20000410000 */
[----:B------:R3:W-:Y:S01]  /*82f0*/  @P0 LDGSTS.E.BYPASS.LTC128B.128 [R249+0x11100], [R6.64+0x80], !P5 ;  /* 0x1110008006f90fae */ /* 0x0007e2000e901d4a */
[----:B------:R-:W-:Y:S02]  /*8300*/  FMUL.FTZ R81, R2, R81 ;  /* 0x0000005102517220 */ /* 0x000fe40000410000 */
[C---:B------:R-:W-:Y:S02]  /*8310*/  FMUL.FTZ R82, R0.reuse, R82 ;  /* 0x0000005200527220 */ /* 0x040fe40000410000 */
[----:B------:R-:W-:Y:S02]  /*8320*/  FMUL.FTZ R83, R0, R83 ;  /* 0x0000005300537220 */ /* 0x000fe40000410000 */
[C---:B------:R-:W-:Y:S01]  /*8330*/  FMUL.FTZ R84, R2.reuse, R84 ;  /* 0x0000005402547220 */ /* 0x040fe20000410000 */
[----:B------:R3:W-:Y:S01]  /*8340*/  @P0 LDGSTS.E.BYPASS.LTC128B.128 [R249+0x14100], [R6.64+0x100], !P4 ;  /* 0x1410010006f90fae */ /* 0x0007e2000e101d4a */
[----:B------:R-:W-:Y:S02]  /*8350*/  FMUL.FTZ R85, R2, R85 ;  /* 0x0000005502557220 */ /* 0x000fe40000410000 */
[--C-:B-1----:R-:W-:Y:S01]  /*8360*/  FFMA.FTZ R4, R168, c[0x0][0x2d0], -R101.reuse ;  /* 0x0000b400a8047a23 */ /* 0x102fe20000010865 */
[----:B------:R-:W-:Y:S01]  /*8370*/  MOV R168, R49 ;  /* 0x0000003100a87202 */ /* 0x000fe20000000f00 */
[C---:B------:R-:W-:Y:S01]  /*8380*/  FMUL.FTZ R5, R2.reuse, R105 ;  /* 0x0000006902057220 */ /* 0x040fe20000410000 */
[----:B----4-:R-:W-:Y:S01]  /*8390*/  F2FP.PACK_AB R105, R159, R171 ;  /* 0x000000ab9f69723e */ /* 0x010fe200000000ff */
[----:B------:R1:W-:Y:S01]  /*83a0*/  MUFU.EX2 R155, R4 ;  /* 0x00000004009b7308 */ /* 0x0003e20000000800 */
[----:B------:R-:W2:Y:S01]  /*83b0*/  LDSM.16.MT88.4 R12, [R225+0x100] ;  /* 0x00010000e10c783b */ /* 0x000ea20000004200 */
[----:B------:R-:W-:Y:S01]  /*83c0*/  FMUL.FTZ R49, R2, R149 ;  /* 0x0000009502317220 */ /* 0x000fe20000410000 */
[----:B------:R-:W-:Y:S01]  /*83d0*/  MOV R149, R51 ;  /* 0x0000003300957202 */ /* 0x000fe20000000f00 */
[C---:B------:R-:W-:Y:S01]  /*83e0*/  FMUL.FTZ R51, R0.reuse, R151 ;  /* 0x0000009700337220 */ /* 0x040fe20000410000 */
[----:B------:R-:W-:Y:S01]  /*83f0*/  MOV R151, R251 ;  /* 0x000000fb00977202 */ /* 0x000fe20000000f00 */
[C---:B------:R-:W-:Y:S02]  /*8400*/  FMUL.FTZ R86, R0.reuse, R86 ;  /* 0x0000005600567220 */ /* 0x040fe40000410000 */
[----:B------:R-:W-:Y:S01]  /*8410*/  FMUL.FTZ R87, R0, R87 ;  /* 0x0000005700577220 */ /* 0x000fe20000410000 */
[----:B------:R-:W4:Y:S01]  /*8420*/  LDSM.16.MT88.4 R20, [R226+0x100] ;  /* 0x00010000e214783b */ /* 0x000f220000004200 */
[C---:B------:R-:W-:Y:S02]  /*8430*/  FMUL.FTZ R88, R2.reuse, R88 ;  /* 0x0000005802587220 */ /* 0x040fe40000410000 */
[----:B------:R-:W-:Y:S02]  /*8440*/  FMUL.FTZ R89, R2, R89 ;  /* 0x0000005902597220 */ /* 0x000fe40000410000 */
[C---:B------:R-:W-:Y:S02]  /*8450*/  FMUL.FTZ R90, R0.reuse, R90 ;  /* 0x0000005a005a7220 */ /* 0x040fe40000410000 */
[----:B------:R-:W-:Y:S01]  /*8460*/  FMUL.FTZ R91, R0, R91 ;  /* 0x0000005b005b7220 */ /* 0x000fe20000410000 */
[----:B------:R-:W2:Y:S01]  /*8470*/  LDSM.16.MT88.4 R28, [R229+0x100] ;  /* 0x00010000e51c783b */ /* 0x000ea20000004200 */
[----:B------:R-:W-:Y:S02]  /*8480*/  FMUL.FTZ R92, R2, R92 ;  /* 0x0000005c025c7220 */ /* 0x000fe40000410000 */
[C---:B---3--:R-:W-:Y:S01]  /*8490*/  FMUL.FTZ R6, R0.reuse, R106 ;  /* 0x0000006a00067220 */ /* 0x048fe20000410000 */
[----:B------:R-:W-:Y:S01]  /*84a0*/  F2FP.PACK_AB R106, R231, R248 ;  /* 0x000000f8e76a723e */ /* 0x000fe200000000ff */
[C---:B------:R-:W-:Y:S02]  /*84b0*/  FMUL.FTZ R7, R0.reuse, R107 ;  /* 0x0000006b00077220 */ /* 0x040fe40000410000 */
[----:B-1----:R-:W-:Y:S01]  /*84c0*/  FFMA.FTZ R4, R169, c[0x0][0x2d0], -R101 ;  /* 0x0000b400a9047a23 */ /* 0x002fe20000010865 */
[----:B------:R-:W-:Y:S01]  /*84d0*/  MOV R169, R18 ;  /* 0x0000001200a97202 */ /* 0x000fe20000000f00 */
[----:B------:R-:W-:Y:S01]  /*84e0*/  FMUL.FTZ R18, R0, R118 ;  /* 0x0000007600127220 */ /* 0x000fe20000410000 */
[----:B------:R-:W1:Y:S01]  /*84f0*/  LDSM.16.MT88.4 R36, [R228+0x100] ;  /* 0x00010000e424783b */ /* 0x000e620000004200 */
[----:B------:R3:W3:Y:S01]  /*8500*/  MUFU.EX2 R154, R4 ;  /* 0x00000004009a7308 */ /* 0x0006e20000000800 */
[----:B------:R-:W-:Y:S02]  /*8510*/  FMUL.FTZ R93, R2, R93 ;  /* 0x0000005d025d7220 */ /* 0x000fe40000410000 */
[C---:B------:R-:W-:Y:S02]  /*8520*/  FMUL.FTZ R94, R0.reuse, R94 ;  /* 0x0000005e005e7220 */ /* 0x040fe40000410000 */
[----:B------:R-:W-:Y:S02]  /*8530*/  FMUL.FTZ R95, R0, R95 ;  /* 0x0000005f005f7220 */ /* 0x000fe40000410000 */
[----:B------:R-:W-:Y:S01]  /*8540*/  LDSM.16.MT88.4 R108, [R226+0x3100] ;  /* 0x00310000e26c783b */ /* 0x000fe20000004200 */
[C---:B------:R-:W-:Y:S02]  /*8550*/  FMUL.FTZ R96, R2.reuse, R96 ;  /* 0x0000006002607220 */ /* 0x040fe40000410000 */
[----:B------:R-:W-:Y:S02]  /*8560*/  FMUL.FTZ R97, R2, R97 ;  /* 0x0000006102617220 */ /* 0x000fe40000410000 */
[C---:B------:R-:W-:Y:S02]  /*8570*/  FMUL.FTZ R98, R0.reuse, R98 ;  /* 0x0000006200627220 */ /* 0x040fe40000410000 */
[----:B------:R-:W-:Y:S01]  /*8580*/  FMUL.FTZ R99, R0, R99 ;  /* 0x0000006300637220 */ /* 0x000fe20000410000 */
[----:B------:R-:W-:Y:S08]  /*8590*/  LDSM.16.MT88.4 R116, [R228+0x3100] ;  /* 0x00310000e474783b */ /* 0x000ff00000004200 */
[----:B------:R-:W0:Y:S01]  /*85a0*/  LDGDEPBAR ;  /* 0x00000000000079af */ /* 0x000e220000000000 */
[----:B---3--:R-:W-:Y:S01]  /*85b0*/  FMUL.FTZ R4, R2, R104 ;  /* 0x0000006802047220 */ /* 0x008fe20000410000 */
[----:B------:R-:W-:Y:S02]  /*85c0*/  F2FP.PACK_AB R104, R158, R169 ;  /* 0x000000a99e68723e */ /* 0x000fe400000000ff */
[----:B------:R-:W-:Y:S07]  /*85d0*/  F2FP.PACK_AB R107, R154, R155 ;  /* 0x0000009b9a6b723e */ /* 0x000fee00000000ff */
[C---:B--2---:R-:W-:Y:S07]  /*85e0*/  HMMA.16816.F32 R4, R104.reuse, R12, R4 ;  /* 0x0000000c6804723c */ /* 0x044fee0000001804 */
[C---:B------:R-:W-:Y:S01]  /*85f0*/  FMUL.FTZ R12, R2.reuse, R112 ;  /* 0x00000070020c7220 */ /* 0x040fe20000410000 */
[C---:B------:R-:W-:Y:S04]  /*8600*/  HMMA.16816.F32 R8, R104.reuse, R14, R8 ;  /* 0x0000000e6808723c */ /* 0x040fe80000001808 */
[----:B------:R-:W-:Y:S03]  /*8610*/  FMUL.FTZ R13, R2, R113 ;  /* 0x00000071020d7220 */ /* 0x000fe60000410000 */
[C---:B------:R-:W-:Y:S02]  /*8620*/  FMUL.FTZ R14, R0.reuse, R114 ;  /* 0x00000072000e7220 */ /* 0x040fe40000410000 */
[----:B------:R-:W-:Y:S02]  /*8630*/  FMUL.FTZ R15, R0, R115 ;  /* 0x00000073000f7220 */ /* 0x000fe40000410000 */
[----:B------:R-:W-:Y:S05]  /*8640*/  LDSM.16.MT88.4 R112, [R229+0x3100] ;  /* 0x00310000e570783b */ /* 0x000fea0000004200 */
[C---:B----4-:R-:W-:Y:S07]  /*8650*/  HMMA.16816.F32 R12, R104.reuse, R20, R12 ;  /* 0x00000014680c723c */ /* 0x050fee000000180c */
[C---:B------:R-:W-:Y:S01]  /*8660*/  FMUL.FTZ R20, R2.reuse, R120 ;  /* 0x0000007802147220 */ /* 0x040fe20000410000 */
[C---:B------:R-:W-:Y:S04]  /*8670*/  HMMA.16816.F32 R16, R104.reuse, R22, R16 ;  /* 0x000000166810723c */ /* 0x040fe80000001810 */
[----:B------:R-:W-:Y:S01]  /*8680*/  FMUL.FTZ R21, R2, R121 ;  /* 0x0000007902157220 */ /* 0x000fe20000410000 */
[----:B------:R-:W-:Y:S02]  /*8690*/  MOV R120, R47 ;  /* 0x0000002f00787202 */ /* 0x000fe40000000f00 */
[C---:B------:R-:W-:Y:S01]  /*86a0*/  FMUL.FTZ R22, R0.reuse, R122 ;  /* 0x0000007a00167220 */ /* 0x040fe20000410000 */
[----:B------:R-:W-:Y:S01]  /*86b0*/  MOV R121, R46 ;  /* 0x0000002e00797202 */ /* 0x000fe20000000f00 */
[----:B------:R-:W-:Y:S03]  /*86c0*/  FMUL.FTZ R23, R0, R123 ;  /* 0x0000007b00177220 */ /* 0x000fe60000410000 */
[----:B------:R-:W-:Y:S02]  /*86d0*/  MOV R122, R45 ;  /* 0x0000002d007a7202 */ /* 0x000fe40000000f00 */
[----:B------:R-:W-:Y:S02]  /*86e0*/  MOV R123, R44 ;  /* 0x0000002c007b7202 */ /* 0x000fe40000000f00 */
[C---:B------:R-:W-:Y:S01]  /*86f0*/  HMMA.16816.F32 R20, R104.reuse, R28, R20 ;  /* 0x0000001c6814723c */ /* 0x040fe20000001814 */
[----:B------:R-:W2:Y:S06]  /*8700*/  LDSM.16.MT88.4 R44, [R225+0x3100] ;  /* 0x00310000e12c783b */ /* 0x000eac0000004200 */
[C---:B------:R-:W-:Y:S01]  /*8710*/  FMUL.FTZ R28, R2.reuse, R128 ;  /* 0x00000080021c7220 */ /* 0x040fe20000410000 */
[C---:B------:R-:W-:Y:S04]  /*8720*/  HMMA.16816.F32 R24, R104.reuse, R30, R24 ;  /* 0x0000001e6818723c */ /* 0x040fe80000001818 */
[C---:B------:R-:W-:Y:S01]  /*8730*/  FMUL.FTZ R29, R2.reuse, R129 ;  /* 0x00000081021d7220 */ /* 0x040fe20000410000 */
[----:B------:R-:W-:Y:S01]  /*8740*/  MOV R129, R40 ;  /* 0x0000002800817202 */ /* 0x000fe20000000f00 */
[----:B------:R-:W-:Y:S01]  /*8750*/  FMUL.FTZ R40, R2, R140 ;  /* 0x0000008c02287220 */ /* 0x000fe20000410000 */
[----:B------:R-:W-:Y:S01]  /*8760*/  MOV R128, R42 ;  /* 0x0000002a00807202 */ /* 0x000fe20000000f00 */
[C---:B------:R-:W-:Y:S01]  /*8770*/  FMUL.FTZ R30, R0.reuse, R130 ;  /* 0x00000082001e7220 */ /* 0x040fe20000410000 */
[----:B------:R-:W-:Y:S03]  /*8780*/  MOV R130, R35 ;  /* 0x0000002300827202 */ /* 0x000fe60000000f00 */
[C---:B------:R-:W-:Y:S01]  /*8790*/  FMUL.FTZ R31, R0.reuse, R131 ;  /* 0x00000083001f7220 */ /* 0x040fe20000410000 */
[----:B------:R-:W-:Y:S01]  /*87a0*/  MOV R140, R130 ;  /* 0x00000082008c7202 */ /* 0x000fe20000000f00 */
[C---:B------:R-:W-:Y:S01]  /*87b0*/  FMUL.FTZ R35, R0.reuse, R135 ;  /* 0x0000008700237220 */ /* 0x040fe20000410000 */
[----:B------:R-:W-:Y:S01]  /*87c0*/  MOV R135, R127 ;  /* 0x0000007f00877202 */ /* 0x000fe20000000f00 */
[----:B------:R-:W-:Y:S01]  /*87d0*/  FMUL.FTZ R42, R0, R142 ;  /* 0x0000008e002a7220 */ /* 0x000fe20000410000 */
[----:B------:R-:W-:Y:S02]  /*87e0*/  MOV R127, R122 ;  /* 0x0000007a007f7202 */ /* 0x000fe40000000f00 */
[C---:B-1----:R-:W-:Y:S03]  /*87f0*/  HMMA.16816.F32 R28, R104.reuse, R36, R28 ;  /* 0x00000024681c723c */ /* 0x042fe6000000181c */
[----:B------:R-:W-:Y:S01]  /*8800*/  MOV R131, R32 ;  /* 0x0000002000837202 */ /* 0x000fe20000000f00 */
[C---:B------:R-:W-:Y:S01]  /*8810*/  FMUL.FTZ R32, R2.reuse, R132 ;  /* 0x0000008402207220 */ /* 0x040fe20000410000 */
[----:B------:R-:W-:Y:S01]  /*8820*/  MOV R132, R33 ;  /* 0x0000002100847202 */ /* 0x000fe20000000f00 */
[----:B------:R-:W-:Y:S01]  /*8830*/  FMUL.FTZ R33, R2, R133 ;  /* 0x0000008502217220 */ /* 0x000fe20000410000 */
[----:B------:R-:W-:Y:S01]  /*8840*/  MOV R133, R34 ;  /* 0x0000002200857202 */ /* 0x000fe20000000f00 */
[----:B------:R-:W-:Y:S01]  /*8850*/  FMUL.FTZ R34, R0, R134 ;  /* 0x0000008600227220 */ /* 0x000fe20000410000 */
[----:B------:R-:W-:Y:S03]  /*8860*/  MOV R134, R129 ;  /* 0x0000008100867202 */ /* 0x000fe60000000f00 */
[C---:B------:R-:W-:Y:S01]  /*8870*/  FMUL.FTZ R37, R2.reuse, R137 ;  /* 0x0000008902257220 */ /* 0x040fe20000410000 */
[----:B------:R-:W-:Y:S01]  /*8880*/  MOV R150, R133 ;  /* 0x0000008500967202 */ /* 0x000fe20000000f00 */
[----:B------:R1:W-:Y:S01]  /*8890*/  MUFU.EX2 R137, R102 ;  /* 0x0000006600897308 */ /* 0x0003e20000000800 */
[C---:B------:R-:W-:Y:S03]  /*88a0*/  HMMA.16816.F32 R32, R104.reuse, R38, R32 ;  /* 0x000000266820723c */ /* 0x040fe60000001820 */
[----:B------:R-:W-:Y:S01]  /*88b0*/  FMUL.FTZ R36, R2, R136 ;  /* 0x0000008802247220 */ /* 0x000fe20000410000 */
[----:B------:R-:W-:Y:S02]  /*88c0*/  MOV R142, R131 ;  /* 0x00000083008e7202 */ /* 0x000fe40000000f00 */
[----:B------:R-:W-:Y:S01]  /*88d0*/  MOV R133, R120 ;  /* 0x0000007800857202 */ /* 0x000fe20000000f00 */
[C---:B------:R-:W-:Y:S01]  /*88e0*/  FMUL.FTZ R38, R0.reuse, R138 ;  /* 0x0000008a00267220 */ /* 0x040fe20000410000 */
[----:B------:R-:W-:Y:S01]  /*88f0*/  MOV R143, R132 ;  /* 0x00000084008f7202 */ /* 0x000fe20000000f00 */
[----:B------:R-:W-:Y:S03]  /*8900*/  FMUL.FTZ R39, R0, R139 ;  /* 0x0000008b00277220 */ /* 0x000fe60000410000 */
[----:B------:R-:W-:Y:S02]  /*8910*/  MOV R132, R121 ;  /* 0x0000007900847202 */ /* 0x000fe40000000f00 */
[----:B------:R-:W-:Y:S02]  /*8920*/  MOV R129, R128 ;  /* 0x0000008000817202 */ /* 0x000fe40000000f00 */
[C---:B--2---:R-:W-:Y:S03]  /*8930*/  HMMA.16816.F32 R36, R104.reuse, R44, R36 ;  /* 0x0000002c6824723c */ /* 0x044fe60000001824 */
[----:B------:R-:W-:Y:S02]  /*8940*/  MOV R128, R126 ;  /* 0x0000007e00807202 */ /* 0x000fe40000000f00 */
[----:B------:R-:W-:Y:S01]  /*8950*/  MOV R126, R123 ;  /* 0x0000007b007e7202 */ /* 0x000fe20000000f00 */
[--C-:B-1----:R-:W-:Y:S02]  /*8960*/  FFMA.FTZ R102, R173, c[0x0][0x2d0], -R153.reuse ;  /* 0x0000b400ad667a23 */ /* 0x102fe40000010899 */
[C---:B------:R-:W-:Y:S01]  /*8970*/  HMMA.16816.F32 R40, R104.reuse, R46, R40 ;  /* 0x0000002e6828723c */ /* 0x040fe20000001828 */
[----:B------:R-:W-:Y:S03]  /*8980*/  LDSM.16.MT88.4 R120, [R229+0x900] ;  /* 0x00090000e578783b */ /* 0x000fe60000004200 */
[C---:B------:R-:W-:Y:S02]  /*8990*/  FMUL.FTZ R45, R2.reuse, R145 ;  /* 0x00000091022d7220 */ /* 0x040fe40000410000 */
[----:B------:R1:W2:Y:S01]  /*89a0*/  MUFU.EX2 R145, R102 ;  /* 0x0000006600917308 */ /* 0x0002a20000000800 */
[----:B------:R-:W-:Y:S02]  /*89b0*/  FMUL.FTZ R44, R2, R144 ;  /* 0x00000090022c7220 */ /* 0x000fe40000410000 */
[C---:B------:R-:W-:Y:S03]  /*89c0*/  FMUL.FTZ R47, R0.reuse, R147 ;  /* 0x00000093002f7220 */ /* 0x040fe60000410000 */
[----:B------:R-:W-:Y:S07]  /*89d0*/  FMUL.FTZ R46, R0, R146 ;  /* 0x00000092002e7220 */ /* 0x000fee0000410000 */
[C---:B------:R-:W-:Y:S08]  /*89e0*/  HMMA.16816.F32 R44, R104.reuse, R108, R44 ;  /* 0x0000006c682c723c */ /* 0x040ff0000000182c */
[C---:B------:R-:W-:Y:S01]  /*89f0*/  HMMA.16816.F32 R48, R104.reuse, R110, R48 ;  /* 0x0000006e6830723c */ /* 0x040fe20000001830 */
[----:B------:R-:W3:Y:S03]  /*8a00*/  LDSM.16.MT88.4 R108, [R225+0x6100] ;  /* 0x00610000e16c783b */ /* 0x000ee60000004200 */
[--C-:B-1----:R-:W-:Y:S04]  /*8a10*/  FFMA.FTZ R102, R174, c[0x0][0x2d0], -R153.reuse ;  /* 0x0000b400ae667a23 */ /* 0x102fe80000010899 */
[C---:B------:R-:W-:Y:S01]  /*8a20*/  HMMA.16816.F32 R52, R104.reuse, R112, R52 ;  /* 0x000000706834723c */ /* 0x040fe20000001834 */
[----:B------:R1:W-:Y:S07]  /*8a30*/  MUFU.EX2 R139, R102 ;  /* 0x00000066008b7308 */ /* 0x0003ee0000000800 */
[C---:B------:R-:W-:Y:S01]  /*8a40*/  HMMA.16816.F32 R56, R104.reuse, R114, R56 ;  /* 0x000000726838723c */ /* 0x040fe20000001838 */
[----:B------:R-:W4:Y:S07]  /*8a50*/  LDSM.16.MT88.4 R112, [R226+0x6100] ;  /* 0x00610000e270783b */ /* 0x000f2e0000004200 */
[C---:B------:R-:W-:Y:S08]  /*8a60*/  HMMA.16816.F32 R60, R104.reuse, R116, R60 ;  /* 0x00000074683c723c */ /* 0x040ff0000000183c */
[C---:B------:R-:W-:Y:S01]  /*8a70*/  HMMA.16816.F32 R64, R104.reuse, R118, R64 ;  /* 0x000000766840723c */ /* 0x040fe20000001840 */
[----:B------:R-:W2:Y:S03]  /*8a80*/  LDSM.16.MT88.4 R116, [R229+0x6100] ;  /* 0x00610000e574783b */ /* 0x000ea60000004200 */
[----:B-1----:R-:W-:Y:S04]  /*8a90*/  FFMA.FTZ R102, R175, c[0x0][0x2d0], -R153 ;  /* 0x0000b400af667a23 */ /* 0x002fe80000010899 */
[----:B------:R1:W1:Y:S01]  /*8aa0*/  MUFU.EX2 R138, R102 ;  /* 0x00000066008a7308 */ /* 0x0002620000000800 */
[C---:B---3--:R-:W-:Y:S08]  /*8ab0*/  HMMA.16816.F32 R68, R104.reuse, R108, R68 ;  /* 0x0000006c6844723c */ /* 0x048ff00000001844 */
[C---:B------:R-:W-:Y:S01]  /*8ac0*/  HMMA.16816.F32 R72, R104.reuse, R110, R72 ;  /* 0x0000006e6848723c */ /* 0x040fe20000001848 */
[----:B------:R-:W3:Y:S07]  /*8ad0*/  LDSM.16.MT88.4 R108, [R228+0x6100] ;  /* 0x00610000e46c783b */ /* 0x000eee0000004200 */
[C---:B----4-:R-:W-:Y:S04]  /*8ae0*/  HMMA.16816.F32 R76, R104.reuse, R112, R76 ;  /* 0x00000070684c723c */ /* 0x050fe8000000184c */
[--C-:B-1----:R-:W-:Y:S04]  /*8af0*/  FFMA.FTZ R102, R180, c[0x0][0x2d0], -R101.reuse ;  /* 0x0000b400b4667a23 */ /* 0x102fe80000010865 */
[C---:B------:R-:W-:Y:S01]  /*8b00*/  HMMA.16816.F32 R80, R104.reuse, R114, R80 ;  /* 0x000000726850723c */ /* 0x040fe20000001850 */
[----:B------:R-:W1:Y:S01]  /*8b10*/  LDSM.16.MT88.4 R112, [R225+0x900] ;  /* 0x00090000e170783b */ /* 0x000e620000004200 */
[----:B------:R4:W-:Y:S06]  /*8b20*/  MUFU.EX2 R136, R102 ;  /* 0x0000006600887308 */ /* 0x0009ec0000000800 */
[C---:B--2---:R-:W-:Y:S08]  /*8b30*/  HMMA.16816.F32 R84, R104.reuse, R116, R84 ;  /* 0x000000746854723c */ /* 0x044ff00000001854 */
[C---:B------:R-:W-:Y:S01]  /*8b40*/  HMMA.16816.F32 R88, R104.reuse, R118, R88 ;  /* 0x000000766858723c */ /* 0x040fe20000001858 */
[----:B------:R-:W2:Y:S07]  /*8b50*/  LDSM.16.MT88.4 R116, [R226+0x900] ;  /* 0x00090000e274783b */ /* 0x000eae0000004200 */
[C---:B---3--:R-:W-:Y:S04]  /*8b60*/  HMMA.16816.F32 R92, R104.reuse, R108, R92 ;  /* 0x0000006c685c723c */ /* 0x048fe8000000185c */
[--C-:B----4-:R-:W-:Y:S04]  /*8b70*/  FFMA.FTZ R102, R182, c[0x0][0x2d0], -R101.reuse ;  /* 0x0000b400b6667a23 */ /* 0x110fe80000010865 */
[----:B------:R3:W4:Y:S01]  /*8b80*/  MUFU.EX2 R144, R102 ;  /* 0x0000006600907308 */ /* 0x0007220000000800 */
[----:B------:R-:W-:Y:S01]  /*8b90*/  HMMA.16816.F32 R96, R104, R110, R96 ;  /* 0x0000006e6860723c */ /* 0x000fe20000001860 */
[----:B------:R-:W1:Y:S06]  /*8ba0*/  LDSM.16.MT88.4 R108, [R228+0x900] ;  /* 0x00090000e46c783b */ /* 0x000e6c0000004200 */
[----:B------:R-:W-:Y:S02]  /*8bb0*/  F2FP.PACK_AB R104, R145, R137 ;  /* 0x000000899168723e */ /* 0x000fe400000000ff */
[----:B------:R-:W-:Y:S03]  /*8bc0*/  F2FP.PACK_AB R106, R138, R139 ;  /* 0x0000008b8a6a723e */ /* 0x000fe600000000ff */
[--C-:B---3--:R-:W-:Y:S01]  /*8bd0*/  FFMA.FTZ R102, R181, c[0x0][0x2d0], -R101.reuse ;  /* 0x0000b400b5667a23 */ /* 0x108fe20000010865 */
[----:B----4-:R-:W-:Y:S03]  /*8be0*/  F2FP.PACK_AB R105, R144, R136 ;  /* 0x000000889069723e */ /* 0x010fe600000000ff */
[----:B------:R3:W-:Y:S02]  /*8bf0*/  MUFU.EX2 R252, R102 ;  /* 0x0000006600fc7308 */ /* 0x0007e40000000800 */
[----:B---3--:R-:W-:Y:S08]  /*8c00*/  FFMA.FTZ R102, R183, c[0x0][0x2d0], -R101 ;  /* 0x0000b400b7667a23 */ /* 0x008ff00000010865 */
[----:B------:R3:W4:Y:S02]  /*8c10*/  MUFU.EX2 R251, R102 ;  /* 0x0000006600fb7308 */ /* 0x0007240000000800 */
[--C-:B---3--:R-:W-:Y:S01]  /*8c20*/  FFMA.FTZ R102, R184, c[0x0][0x2d0], -R153.reuse ;  /* 0x0000b400b8667a23 */ /* 0x108fe20000010899 */
[----:B----4-:R-:W-:Y:S07]  /*8c30*/  F2FP.PACK_AB R107, R251, R252 ;  /* 0x000000fcfb6b723e */ /* 0x010fee00000000ff */
[----:B------:R3:W-:Y:S01]  /*8c40*/  MUFU.EX2 R147, R102 ;  /* 0x0000006600937308 */ /* 0x0007e20000000800 */
[C---:B-1----:R-:W-:Y:S08]  /*8c50*/  HMMA.16816.F32 R4, R104.reuse, R112, R4 ;  /* 0x000000706804723c */ /* 0x042ff00000001804 */
[C---:B------:R-:W-:Y:S01]  /*8c60*/  HMMA.16816.F32 R8, R104.reuse, R114, R8 ;  /* 0x000000726808723c */ /* 0x040fe20000001808 */
[----:B------:R-:W1:Y:S07]  /*8c70*/  LDSM.16.MT88.4 R112, [R225+0x3900] ;  /* 0x00390000e170783b */ /* 0x000e6e0000004200 */
[C---:B--2---:R-:W-:Y:S04]  /*8c80*/  HMMA.16816.F32 R12, R104.reuse, R116, R12 ;  /* 0x00000074680c723c */ /* 0x044fe8000000180c */
[--C-:B---3--:R-:W-:Y:S04]  /*8c90*/  FFMA.FTZ R102, R186, c[0x0][0x2d0], -R153.reuse ;  /* 0x0000b400ba667a23 */ /* 0x108fe80000010899 */
[C---:B------:R-:W-:Y:S01]  /*8ca0*/  HMMA.16816.F32 R16, R104.reuse, R118, R16 ;  /* 0x000000766810723c */ /* 0x040fe20000001810 */
[----:B------:R2:W3:Y:S01]  /*8cb0*/  MUFU.EX2 R146, R102 ;  /* 0x0000006600927308 */ /* 0x0004e20000000800 */
[----:B------:R-:W4:Y:S06]  /*8cc0*/  LDSM.16.MT88.4 R116, [R226+0x3900] ;  /* 0x00390000e274783b */ /* 0x000f2c0000004200 */
[C---:B------:R-:W-:Y:S08]  /*8cd0*/  HMMA.16816.F32 R20, R104.reuse, R120, R20 ;  /* 0x000000786814723c */ /* 0x040ff00000001814 */
[C---:B------:R-:W-:Y:S01]  /*8ce0*/  HMMA.16816.F32 R24, R104.reuse, R122, R24 ;  /* 0x0000007a6818723c */ /* 0x040fe20000001818 */
[----:B------:R-:W3:Y:S07]  /*8cf0*/  LDSM.16.MT88.4 R120, [R229+0x3900] ;  /* 0x00390000e578783b */ /* 0x000eee0000004200 */
[C---:B------:R-:W-:Y:S04]  /*8d00*/  HMMA.16816.F32 R28, R104.reuse, R108, R28 ;  /* 0x0000006c681c723c */ /* 0x040fe8000000181c */
[--C-:B--2---:R-:W-:Y:S04]  /*8d10*/  FFMA.FTZ R102, R185, c[0x0][0x2d0], -R153.reuse ;  /* 0x0000b400b9667a23 */ /* 0x104fe80000010899 */
[C---:B------:R-:W-:Y:S01]  /*8d20*/  HMMA.16816.F32 R32, R104.reuse, R110, R32 ;  /* 0x0000006e6820723c */ /* 0x040fe20000001820 */
[----:B------:R2:W-:Y:S01]  /*8d30*/  MUFU.EX2 R131, R102 ;  /* 0x0000006600837308 */ /* 0x0005e20000000800 */
[----:B------:R-:W3:Y:S06]  /*8d40*/  LDSM.16.MT88.4 R108, [R228+0x3900] ;  /* 0x00390000e46c783b */ /* 0x000eec0000004200 */
[C---:B-1----:R-:W-:Y:S08]  /*8d50*/  HMMA.16816.F32 R36, R104.reuse, R112, R36 ;  /* 0x000000706824723c */ /* 0x042ff00000001824 */
[C---:B------:R-:W-:Y:S01]  /*8d60*/  HMMA.16816.F32 R40, R104.reuse, R114, R40 ;  /* 0x000000726828723c */ /* 0x040fe20000001828 */
[----:B------:R-:W1:Y:S07]  /*8d70*/  LDSM.16.MT88.4 R112, [R225+0x6900] ;  /* 0x00690000e170783b */ /* 0x000e6e0000004200 */
[C---:B----4-:R-:W-:Y:S04]  /*8d80*/  HMMA.16816.F32 R44, R104.reuse, R116, R44 ;  /* 0x00000074682c723c */ /* 0x050fe8000000182c */
[----:B--2---:R-:W-:Y:S04]  /*8d90*/  FFMA.FTZ R102, R187, c[0x0][0x2d0], -R153 ;  /* 0x0000b400bb667a23 */ /* 0x004fe80000010899 */
[C---:B------:R-:W-:Y:S01]  /*8da0*/  HMMA.16816.F32 R48, R104.reuse, R118, R48 ;  /* 0x000000766830723c */ /* 0x040fe20000001830 */
[----:B------:R2:W4:Y:S01]  /*8db0*/  MUFU.EX2 R130, R102 ;  /* 0x0000006600827308 */ /* 0x0005220000000800 */
[----:B------:R-:W4:Y:S06]  /*8dc0*/  LDSM.16.MT88.4 R116, [R226+0x6900] ;  /* 0x00690000e274783b */ /* 0x000f2c0000004200 */
[C---:B---3--:R-:W-:Y:S08]  /*8dd0*/  HMMA.16816.F32 R52, R104.reuse, R120, R52 ;  /* 0x000000786834723c */ /* 0x048ff00000001834 */
        /* <DEDUP_REMOVED lines=11> */
[--C-:B--2---:R-:W-:Y:S04]  /*8e90*/  FFMA.FTZ R102, R150, c[0x0][0x2d0], -R101.reuse ;  /* 0x0000b40096667a23 */ /* 0x104fe80000010865 */
[C---:B------:R-:W-:Y:S01]  /*8ea0*/  HMMA.16816.F32 R80, R104.reuse, R118, R80 ;  /* 0x000000766850723c */ /* 0x040fe20000001850 */
[----:B------:R2:W4:Y:S01]  /*8eb0*/  MUFU.EX2 R183, R102 ;  /* 0x0000006600b77308 */ /* 0x0005220000000800 */
[----:B------:R-:W1:Y:S06]  /*8ec0*/  LDSM.16.MT88.4 R116, [R226+0x1100] ;  /* 0x00110000e274783b */ /* 0x000e6c0000004200 */
[C---:B---3--:R-:W-:Y:S08]  /*8ed0*/  HMMA.16816.F32 R84, R104.reuse, R120, R84 ;  /* 0x000000786854723c */ /* 0x048ff00000001854 */
[C---:B------:R-:W-:Y:S01]  /*8ee0*/  HMMA.16816.F32 R88, R104.reuse, R122, R88 ;  /* 0x0000007a6858723c */ /* 0x040fe20000001858 */
[----:B------:R-:W3:Y:S07]  /*8ef0*/  LDSM.16.MT88.4 R120, [R229+0x1100] ;  /* 0x00110000e578783b */ /* 0x000eee0000004200 */
[C---:B------:R-:W-:Y:S04]  /*8f00*/  HMMA.16816.F32 R92, R104.reuse, R108, R92 ;  /* 0x0000006c685c723c */ /* 0x040fe8000000185c */
[--C-:B--2---:R-:W-:Y:S04]  /*8f10*/  FFMA.FTZ R102, R250, c[0x0][0x2d0], -R101.reuse ;  /* 0x0000b400fa667a23 */ /* 0x104fe80000010865 */
[----:B------:R-:W-:Y:S01]  /*8f20*/  HMMA.16816.F32 R96, R104, R110, R96 ;  /* 0x0000006e6860723c */ /* 0x000fe20000001860 */
[----:B------:R2:W-:Y:S01]  /*8f30*/  MUFU.EX2 R182, R102 ;  /* 0x0000006600b67308 */ /* 0x0005e20000000800 */
[----:B------:R-:W1:Y:S05]  /*8f40*/  LDSM.16.MT88.4 R108, [R228+0x1100] ;  /* 0x00110000e46c783b */ /* 0x000e6a0000004200 */
[----:B------:R-:W-:Y:S02]  /*8f50*/  F2FP.PACK_AB R104, R146, R147 ;  /* 0x000000939268723e */ /* 0x000fe400000000ff */
[----:B------:R-:W-:Y:S03]  /*8f60*/  F2FP.PACK_AB R106, R130, R131 ;  /* 0x00000083826a723e */ /* 0x000fe600000000ff */
[----:B----4-:R-:W-:Y:S01]  /*8f70*/  F2FP.PACK_AB R105, R183, R184 ;  /* 0x000000b8b769723e */ /* 0x010fe200000000ff */
[----:B--2---:R-:W-:Y:S04]  /*8f80*/  FFMA.FTZ R102, R149, c[0x0][0x2d0], -R101 ;  /* 0x0000b40095667a23 */ /* 0x004fe80000010865 */
[----:B------:R2:W4:Y:S02]  /*8f90*/  MUFU.EX2 R181, R102 ;  /* 0x0000006600b57308 */ /* 0x0005240000000800 */
[--C-:B--2---:R-:W-:Y:S01]  /*8fa0*/  FFMA.FTZ R102, R143, c[0x0][0x2d0], -R153.reuse ;  /* 0x0000b4008f667a23 */ /* 0x104fe20000010899 */
[----:B------:R-:W-:Y:S02]  /*8fb0*/  MOV R143, R141 ;  /* 0x0000008d008f7202 */ /* 0x000fe40000000f00 */
[----:B----4-:R-:W-:Y:S05]  /*8fc0*/  F2FP.PACK_AB R107, R181, R182 ;  /* 0x000000b6b56b723e */ /* 0x010fea00000000ff */
[----:B------:R2:W-:Y:S02]  /*8fd0*/  MUFU.EX2 R141, R102 ;  /* 0x00000066008d7308 */ /* 0x0005e40000000800 */
[C---:B-1----:R-:W-:Y:S08]  /*8fe0*/  HMMA.16816.F32 R4, R104.reuse, R112, R4 ;  /* 0x000000706804723c */ /* 0x042ff00000001804 */
[C---:B------:R-:W-:Y:S01]  /*8ff0*/  HMMA.16816.F32 R8, R104.reuse, R114, R8 ;  /* 0x000000726808723c */ /* 0x040fe20000001808 */
[----:B------:R-:W1:Y:S07]  /*9000*/  LDSM.16.MT88.4 R112, [R225+0x4100] ;  /* 0x00410000e170783b */ /* 0x000e6e0000004200 */
[C---:B------:R-:W-:Y:S04]  /*9010*/  HMMA.16816.F32 R12, R104.reuse, R116, R12 ;  /* 0x00000074680c723c */ /* 0x040fe8000000180c */
[--C-:B--2---:R-:W-:Y:S01]  /*9020*/  FFMA.FTZ R102, R142, c[0x0][0x2d0], -R153.reuse ;  /* 0x0000b4008e667a23 */ /* 0x104fe20000010899 */
[----:B------:R-:W-:Y:S03]  /*9030*/  MOV R142, R140 ;  /* 0x0000008c008e7202 */ /* 0x000fe60000000f00 */
        /* <DEDUP_REMOVED lines=23> */
[--C-:B--2---:R-:W-:Y:S02]  /*91b0*/  FFMA.FTZ R102, R148, c[0x0][0x2d0], -R101.reuse ;  /* 0x0000b40094667a23 */ /* 0x104fe40000010865 */
[----:B------:R-:W-:Y:S02]  /*91c0*/  LDSM.16.MT88.4 R148, [R226+0x5900] ;  /* 0x00590000e294783b */ /* 0x000fe40000004200 */
[C---:B------:R-:W-:Y:S01]  /*91d0*/  HMMA.16816.F32 R64, R104.reuse, R110, R64 ;  /* 0x0000006e6840723c */ /* 0x040fe20000001840 */
[----:B------:R2:W-:Y:S05]  /*91e0*/  MUFU.EX2 R180, R102 ;  /* 0x0000006600b47308 */ /* 0x0005ea0000000800 */
[----:B------:R-:W3:Y:S02]  /*91f0*/  LDSM.16.MT88.4 R108, [R228+0x7100] ;  /* 0x00710000e46c783b */ /* 0x000ee40000004200 */
        /* <DEDUP_REMOVED lines=19> */
[----:B--2---:R-:W-:Y:S01]  /*9330*/  FFMA.FTZ R102, R135, c[0x0][0x2d0], -R101 ;  /* 0x0000b40087667a23 */ /* 0x004fe20000010865 */
[----:B------:R-:W-:Y:S03]  /*9340*/  MOV R135, R171 ;  /* 0x000000ab00877202 */ /* 0x000fe60000000f00 */
[----:B------:R2:W4:Y:S02]  /*9350*/  MUFU.EX2 R172, R102 ;  /* 0x0000006600ac7308 */ /* 0x0005240000000800 */
[--C-:B--2---:R-:W-:Y:S01]  /*9360*/  FFMA.FTZ R102, R134, c[0x0][0x2d0], -R153.reuse ;  /* 0x0000b40086667a23 */ /* 0x104fe20000010899 */
[----:B----4-:R-:W-:Y:S07]  /*9370*/  F2FP.PACK_AB R107, R172, R173 ;  /* 0x000000adac6b723e */ /* 0x010fee00000000ff */
[----:B------:R2:W-:Y:S01]  /*9380*/  MUFU.EX2 R250, R102 ;  /* 0x0000006600fa7308 */ /* 0x0005e20000000800 */
[C---:B-1----:R-:W-:Y:S08]  /*9390*/  HMMA.16816.F32 R4, R104.reuse, R112, R4 ;  /* 0x000000706804723c */ /* 0x042ff00000001804 */
[C---:B------:R-:W-:Y:S01]  /*93a0*/  HMMA.16816.F32 R8, R104.reuse, R114, R8 ;  /* 0x000000726808723c */ /* 0x040fe20000001808 */
[----:B------:R-:W1:Y:S07]  /*93b0*/  LDSM.16.MT88.4 R112, [R225+0x4900] ;  /* 0x00490000e170783b */ /* 0x000e6e0000004200 */
[C---:B------:R-:W-:Y:S04]  /*93c0*/  HMMA.16816.F32 R12, R104.reuse, R116, R12 ;  /* 0x00000074680c723c */ /* 0x040fe8000000180c */
[--C-:B--2---:R-:W-:Y:S02]  /*93d0*/  FFMA.FTZ R102, R129, c[0x0][0x2d0], -R153.reuse ;  /* 0x0000b40081667a23 */ /* 0x104fe40000010899 */
[--C-:B------:R-:W-:Y:S02]  /*93e0*/  FFMA.FTZ R129, R126, c[0x0][0x2d0], -R153.reuse ;  /* 0x0000b4007e817a23 */ /* 0x100fe40000010899 */
[C---:B------:R-:W-:Y:S01]  /*93f0*/  HMMA.16816.F32 R16, R104.reuse, R118, R16 ;  /* 0x000000766810723c */ /* 0x040fe20000001810 */
[----:B------:R2:W4:Y:S01]  /*9400*/  MUFU.EX2 R187, R102 ;  /* 0x0000006600bb7308 */ /* 0x0005220000000800 */
[----:B------:R-:W4:Y:S06]  /*9410*/  LDSM.16.MT88.4 R116, [R226+0x4900] ;  /* 0x00490000e274783b */ /* 0x000f2c0000004200 */
[C---:B---3--:R-:W-:Y:S03]  /*9420*/  HMMA.16816.F32 R20, R104.reuse, R120, R20 ;  /* 0x000000786814723c */ /* 0x048fe60000001814 */
[----:B------:R3:W-:Y:S05]  /*9430*/  MUFU.EX2 R171, R129 ;  /* 0x0000008100ab7308 */ /* 0x0007ea0000000800 */
[C---:B------:R-:W-:Y:S01]  /*9440*/  HMMA.16816.F32 R24, R104.reuse, R122, R24 ;  /* 0x0000007a6818723c */ /* 0x040fe20000001818 */
[----:B------:R-:W4:Y:S07]  /*9450*/  LDSM.16.MT88.4 R120, [R229+0x4900] ;  /* 0x00490000e578783b */ /* 0x000f2e0000004200 */
[C---:B------:R-:W-:Y:S04]  /*9460*/  HMMA.16816.F32 R28, R104.reuse, R108, R28 ;  /* 0x0000006c681c723c */ /* 0x040fe8000000181c */
[--C-:B--2---:R-:W-:Y:S02]  /*9470*/  FFMA.FTZ R102, R124, c[0x0][0x2d0], -R153.reuse ;  /* 0x0000b4007c667a23 */ /* 0x104fe40000010899 */
[----:B------:R-:W2:Y:S02]  /*9480*/  LDL.LU R124, [R1+0x10] ;  /* 0x00001000017c7983 */ /* 0x000ea40000300800 */
[C---:B------:R-:W-:Y:S01]  /*9490*/  HMMA.16816.F32 R32, R104.reuse, R110, R32 ;  /* 0x0000006e6820723c */ /* 0x040fe20000001820 */
[----:B------:R4:W-:Y:S01]  /*94a0*/  MUFU.EX2 R186, R102 ;  /* 0x0000006600ba7308 */ /* 0x0009e20000000800 */
[----:B------:R-:W4:Y:S02]  /*94b0*/  LDSM.16.MT88.4 R108, [R228+0x4900] ;  /* 0x00490000e46c783b */ /* 0x000f240000004200 */
[----:B---3--:R-:W-:Y:S04]  /*94c0*/  MOV R129, R140 ;  /* 0x0000008c00817202 */ /* 0x008fe80000000f00 */
[C---:B-1----:R-:W-:Y:S08]  /*94d0*/  HMMA.16816.F32 R36, R104.reuse, R112, R36 ;  /* 0x000000706824723c */ /* 0x042ff00000001824 */
[C---:B------:R-:W-:Y:S01]  /*94e0*/  HMMA.16816.F32 R40, R104.reuse, R114, R40 ;  /* 0x000000726828723c */ /* 0x040fe20000001828 */
[----:B------:R-:W1:Y:S07]  /*94f0*/  LDSM.16.MT88.4 R112, [R225+0x7900] ;  /* 0x00790000e170783b */ /* 0x000e6e0000004200 */
[C---:B----4-:R-:W-:Y:S04]  /*9500*/  HMMA.16816.F32 R44, R104.reuse, R116, R44 ;  /* 0x00000074682c723c */ /* 0x050fe8000000182c */
[--C-:B------:R-:W-:Y:S02]  /*9510*/  FFMA.FTZ R102, R128, c[0x0][0x2d0], -R153.reuse ;  /* 0x0000b40080667a23 */ /* 0x100fe40000010899 */
[--C-:B------:R-:W-:Y:S02]  /*9520*/  FFMA.FTZ R128, R127, c[0x0][0x2d0], -R153.reuse ;  /* 0x0000b4007f807a23 */ /* 0x100fe40000010899 */
[C---:B------:R-:W-:Y:S01]  /*9530*/  HMMA.16816.F32 R48, R104.reuse, R118, R48 ;  /* 0x000000766830723c */ /* 0x040fe20000001830 */
[----:B------:R3:W4:Y:S01]  /*9540*/  MUFU.EX2 R185, R102 ;  /* 0x0000006600b97308 */ /* 0x0007220000000800 */
[----:B------:R-:W4:Y:S02]  /*9550*/  LDSM.16.MT88.4 R116, [R226+0x7900] ;  /* 0x00790000e274783b */ /* 0x000f240000004200 */
[----:B------:R-:W-:Y:S04]  /*9560*/  FFMA.FTZ R153, R157, c[0x0][0x2d0], -R153 ;  /* 0x0000b4009d997a23 */ /* 0x000fe80000010899 */
[C---:B------:R-:W-:Y:S02]  /*9570*/  HMMA.16816.F32 R52, R104.reuse, R120, R52 ;  /* 0x000000786834723c */ /* 0x040fe40000001834 */
[----:B------:R1:W5:Y:S01]  /*9580*/  LDL.LU R157, [R1+0x40] ;  /* 0x00004000019d7983 */ /* 0x0003620000300800 */
[----:B------:R1:W-:Y:S03]  /*9590*/  MUFU.EX2 R174, R128 ;  /* 0x0000008000ae7308 */ /* 0x0003e60000000800 */
[----:B------:R-:W2:Y:S02]  /*95a0*/  LDL.LU R134, [R1+0x14] ;  /* 0x0000140001867983 */ /* 0x000ea40000300800 */
[C---:B------:R-:W-:Y:S02]  /*95b0*/  HMMA.16816.F32 R56, R104.reuse, R122, R56 ;  /* 0x0000007a6838723c */ /* 0x040fe40000001838 */
[----:B------:R-:W4:Y:S06]  /*95c0*/  LDSM.16.MT88.4 R120, [R229+0x7900] ;  /* 0x00790000e578783b */ /* 0x000f2c0000004200 */
[C---:B------:R-:W-:Y:S04]  /*95d0*/  HMMA.16816.F32 R60, R104.reuse, R108, R60 ;  /* 0x0000006c683c723c */ /* 0x040fe8000000183c */
[--C-:B---3--:R-:W-:Y:S04]  /*95e0*/  FFMA.FTZ R102, R168, c[0x0][0x2d0], -R101.reuse ;  /* 0x0000b400a8667a23 */ /* 0x108fe80000010865 */
[C---:B------:R-:W-:Y:S01]  /*95f0*/  HMMA.16816.F32 R64, R104.reuse, R110, R64 ;  /* 0x0000006e6840723c */ /* 0x040fe20000001840 */
[----:B------:R3:W-:Y:S01]  /*9600*/  MUFU.EX2 R168, R102 ;  /* 0x0000006600a87308 */ /* 0x0007e20000000800 */
[----:B------:R-:W3:Y:S02]  /*9610*/  LDSM.16.MT88.4 R108, [R228+0x7900] ;  /* 0x00790000e46c783b */ /* 0x000ee40000004200 */
[----:B-1----:R-:W-:Y:S04]  /*9620*/  MOV R128, R141 ;  /* 0x0000008d00807202 */ /* 0x002fe80000000f00 */
[C---:B------:R-:W-:Y:S02]  /*9630*/  HMMA.16816.F32 R68, R104.reuse, R112, R68 ;  /* 0x000000706844723c */ /* 0x040fe40000001844 */
[----:B------:R-:W-:Y:S06]  /*9640*/  LDSM.16.MT88.4 R140, [R225+0x5900] ;  /* 0x00590000e18c783b */ /* 0x000fec0000004200 */
[C---:B------:R-:W-:Y:S02]  /*9650*/  HMMA.16816.F32 R72, R104.reuse, R114, R72 ;  /* 0x000000726848723c */ /* 0x040fe40000001848 */
[----:B------:R-:W1:Y:S06]  /*9660*/  LDSM.16.MT88.4 R112, [R225+0x2100] ;  /* 0x00210000e170783b */ /* 0x000e6c0000004200 */
[C---:B----4-:R-:W-:Y:S04]  /*9670*/  HMMA.16816.F32 R76, R104.reuse, R116, R76 ;  /* 0x00000074684c723c */ /* 0x050fe8000000184c */
[--C-:B---3--:R-:W-:Y:S04]  /*9680*/  FFMA.FTZ R102, R167, c[0x0][0x2d0], -R101.reuse ;  /* 0x0000b400a7667a23 */ /* 0x108fe80000010865 */
[C---:B------:R-:W-:Y:S01]  /*9690*/  HMMA.16816.F32 R80, R104.reuse, R118, R80 ;  /* 0x000000766850723c */ /* 0x040fe20000001850 */
[----:B------:R3:W4:Y:S01]  /*96a0*/  MUFU.EX2 R167, R102 ;  /* 0x0000006600a77308 */ /* 0x0007220000000800 */
[----:B------:R-:W1:Y:S06]  /*96b0*/  LDSM.16.MT88.4 R116, [R226+0x2100] ;  /* 0x00210000e274783b */ /* 0x000e6c0000004200 */
[C---:B------:R-:W-:Y:S08]  /*96c0*/  HMMA.16816.F32 R84, R104.reuse, R120, R84 ;  /* 0x000000786854723c */ /* 0x040ff00000001854 */
[C---:B------:R-:W-:Y:S01]  /*96d0*/  HMMA.16816.F32 R88, R104.reuse, R122, R88 ;  /* 0x0000007a6858723c */ /* 0x040fe20000001858 */
[----:B------:R-:W1:Y:S07]  /*96e0*/  LDSM.16.MT88.4 R120, [R229+0x2100] ;  /* 0x00210000e578783b */ /* 0x000e6e0000004200 */
[C---:B------:R-:W-:Y:S04]  /*96f0*/  HMMA.16816.F32 R92, R104.reuse, R108, R92 ;  /* 0x0000006c685c723c */ /* 0x040fe8000000185c */
[--C-:B---3--:R-:W-:Y:S04]  /*9700*/  FFMA.FTZ R102, R166, c[0x0][0x2d0], -R101.reuse ;  /* 0x0000b400a6667a23 */ /* 0x108fe80000010865 */
[----:B------:R-:W-:Y:S01]  /*9710*/  HMMA.16816.F32 R96, R104, R110, R96 ;  /* 0x0000006e6860723c */ /* 0x000fe20000001860 */
[----:B------:R3:W-:Y:S01]  /*9720*/  MUFU.EX2 R166, R102 ;  /* 0x0000006600a67308 */ /* 0x0007e20000000800 */
[----:B------:R-:W1:Y:S05]  /*9730*/  LDSM.16.MT88.4 R108, [R228+0x2100] ;  /* 0x00210000e46c783b */ /* 0x000e6a0000004200 */
[----:B------:R-:W-:Y:S02]  /*9740*/  F2FP.PACK_AB R104, R187, R250 ;  /* 0x000000fabb68723e */ /* 0x000fe400000000ff */
[----:B------:R-:W-:Y:S03]  /*9750*/  F2FP.PACK_AB R106, R185, R186 ;  /* 0x000000bab96a723e */ /* 0x000fe600000000ff */
[----:B----4-:R-:W-:Y:S01]  /*9760*/  F2FP.PACK_AB R105, R167, R168 ;  /* 0x000000a8a769723e */ /* 0x010fe200000000ff */
[--C-:B---3--:R-:W-:Y:S04]  /*9770*/  FFMA.FTZ R102, R165, c[0x0][0x2d0], -R101.reuse ;  /* 0x0000b400a5667a23 */ /* 0x108fe80000010865 */
[----:B------:R-:W3:Y:S02]  /*9780*/  MUFU.EX2 R165, R102 ;  /* 0x0000006600a57308 */ /* 0x000ee40000000800 */
[----:B---3--:R-:W-:Y:S01]  /*9790*/  F2FP.PACK_AB R107, R165, R166 ;  /* 0x000000a6a56b723e */ /* 0x008fe200000000ff */
[--C-:B------:R-:W-:Y:S02]  /*97a0*/  FFMA.FTZ R102, R125, c[0x0][0x2d0], -R101.reuse ;  /* 0x0000b4007d667a23 */ /* 0x100fe40000010865 */
[----:B------:R-:W-:Y:S05]  /*97b0*/  FFMA.FTZ R101, R103, c[0x0][0x2d0], -R101 ;  /* 0x0000b40067657a23 */ /* 0x000fea0000010865 */
[----:B------:R-:W3:Y:S01]  /*97c0*/  MUFU.EX2 R103, R102 ;  /* 0x0000006600677308 */ /* 0x000ee20000000800 */
[C---:B-1----:R-:W-:Y:S08]  /*97d0*/  HMMA.16816.F32 R4, R104.reuse, R112, R4 ;  /* 0x000000706804723c */ /* 0x042ff00000001804 */
[C---:B------:R-:W-:Y:S01]  /*97e0*/  HMMA.16816.F32 R8, R104.reuse, R114, R8 ;  /* 0x000000726808723c */ /* 0x040fe20000001808 */
[----:B------:R-:W1:Y:S01]  /*97f0*/  LDSM.16.MT88.4 R112, [R225+0x5100] ;  /* 0x00510000e170783b */ /* 0x000e620000004200 */
[----:B------:R-:W-:Y:S06]  /*9800*/  MUFU.EX2 R101, R101 ;  /* 0x0000006500657308 */ /* 0x000fec0000000800 */
[C---:B------:R-:W-:Y:S04]  /*9810*/  HMMA.16816.F32 R12, R104.reuse, R116, R12 ;  /* 0x00000074680c723c */ /* 0x040fe8000000180c */
[----:B------:R4:W1:Y:S04]  /*9820*/  MUFU.EX2 R102, R152 ;  /* 0x0000009800667308 */ /* 0x0008680000000800 */
[C---:B------:R-:W-:Y:S01]  /*9830*/  HMMA.16816.F32 R16, R104.reuse, R118, R16 ;  /* 0x000000766810723c */ /* 0x040fe20000001810 */
[----:B------:R-:W-:Y:S07]  /*9840*/  LDSM.16.MT88.4 R116, [R229+0x5100] ;  /* 0x00510000e574783b */ /* 0x000fee0000004200 */
[C---:B------:R-:W-:Y:S08]  /*9850*/  HMMA.16816.F32 R20, R104.reuse, R120, R20 ;  /* 0x000000786814723c */ /* 0x040ff00000001814 */
[C---:B------:R-:W-:Y:S01]  /*9860*/  HMMA.16816.F32 R24, R104.reuse, R122, R24 ;  /* 0x0000007a6818723c */ /* 0x040fe20000001818 */
[----:B------:R-:W-:Y:S03]  /*9870*/  LDSM.16.MT88.4 R120, [R228+0x5100] ;  /* 0x00510000e478783b */ /* 0x000fe60000004200 */
[----:B----4-:R-:W-:Y:S04]  /*9880*/  F2FP.PACK_AB R152, R171, R174 ;  /* 0x000000aeab98723e */ /* 0x010fe800000000ff */
[C---:B------:R-:W-:Y:S08]  /*9890*/  HMMA.16816.F32 R28, R104.reuse, R108, R28 ;  /* 0x0000006c681c723c */ /* 0x040ff0000000181c */
[C---:B------:R-:W-:Y:S01]  /*98a0*/  HMMA.16816.F32 R32, R104.reuse, R110, R32 ;  /* 0x0000006e6820723c */ /* 0x040fe20000001820 */
[----:B------:R-:W-:Y:S07]  /*98b0*/  LDSM.16.MT88.4 R108, [R225+0x8100] ;  /* 0x00810000e16c783b */ /* 0x000fee0000004200 */
[C---:B-1----:R-:W-:Y:S08]  /*98c0*/  HMMA.16816.F32 R36, R104.reuse, R112, R36 ;  /* 0x000000706824723c */ /* 0x042ff00000001824 */
[C---:B------:R-:W-:Y:S01]  /*98d0*/  HMMA.16816.F32 R40, R104.reuse, R114, R40 ;  /* 0x000000726828723c */ /* 0x040fe20000001828 */
[----:B------:R-:W-:Y:S03]  /*98e0*/  LDSM.16.MT88.4 R112, [R226+0x8100] ;  /* 0x00810000e270783b */ /* 0x000fe60000004200 */
[----:B--2---:R-:W-:Y:S05]  /*98f0*/  FFMA.FTZ R2, R2, R124, R169 ;  /* 0x0000007c02027223 */ /* 0x004fea00000100a9 */
[----:B------:R-:W1:Y:S01]  /*9900*/  LDSM.16.MT88.4 R124, [R226+0x5100] ;  /* 0x00510000e27c783b */ /* 0x000e620000004200 */
[----:B------:R3:W2:Y:S02]  /*9910*/  MUFU.EX2 R169, R153 ;  /* 0x0000009900a97308 */ /* 0x0006a40000000800 */
[----:B------:R-:W-:Y:S04]  /*9920*/  FADD.FTZ R2, R158, R2 ;  /* 0x000000029e027221 */ /* 0x000fe80000010000 */
[----:B------:R-:W-:Y:S01]  /*9930*/  FADD.FTZ R2, R248, R2 ;  /* 0x00000002f8027221 */ /* 0x000fe20000010000 */
[----:B------:R4:W5:Y:S03]  /*9940*/  LDL.LU R158, [R1+0x3c] ;  /* 0x00003c00019e7983 */ /* 0x0009660000300800 */
[----:B------:R-:W-:Y:S01]  /*9950*/  FADD.FTZ R2, R231, R2 ;  /* 0x00000002e7027221 */ /* 0x000fe20000010000 */
[----:B---3--:R-:W-:Y:S01]  /*9960*/  F2FP.PACK_AB R153, R164, R103 ;  /* 0x00000067a499723e */ /* 0x008fe200000000ff */
[C---:B-1----:R-:W-:Y:S03]  /*9970*/  HMMA.16816.F32 R44, R104.reuse, R124, R44 ;  /* 0x0000007c682c723c */ /* 0x042fe6000000182c */
[----:B------:R-:W-:Y:S05]  /*9980*/  FFMA.FTZ R0, R0, R134, R135 ;  /* 0x0000008600007223 */ /* 0x000fea0000010087 */
[C---:B------:R-:W-:Y:S01]  /*9990*/  HMMA.16816.F32 R48, R104.reuse, R126, R48 ;  /* 0x0000007e6830723c */ /* 0x040fe20000001830 */
[----:B------:R-:W1:Y:S03]  /*99a0*/  LDSM.16.MT88.4 R124, [R229+0x8100] ;  /* 0x00810000e57c783b */ /* 0x000e660000004200 */
[----:B------:R-:W-:Y:S04]  /*99b0*/  FADD.FTZ R0, R159, R0 ;  /* 0x000000009f007221 */ /* 0x000fe80000010000 */
[C---:B------:R-:W-:Y:S01]  /*99c0*/  HMMA.16816.F32 R52, R104.reuse, R116, R52 ;  /* 0x000000746834723c */ /* 0x040fe20000001834 */
[----:B------:R4:W5:Y:S03]  /*99d0*/  LDL.LU R159, [R1+0x38] ;  /* 0x00003800019f7983 */ /* 0x0009660000300800 */
[----:B------:R-:W-:Y:S01]  /*99e0*/  FADD.FTZ R0, R155, R0 ;  /* 0x000000009b007221 */ /* 0x000fe20000010000 */
[----:B------:R4:W5:Y:S01]  /*99f0*/  LDL.LU R248, [R1+0x34] ;  /* 0x0000340001f87983 */ /* 0x0009620000300800 */
[----:B------:R-:W-:Y:S02]  /*9a00*/  F2FP.PACK_AB R155, R101, R102 ;  /* 0x00000066659b723e */ /* 0x000fe400000000ff */
[C---:B------:R-:W-:Y:S01]  /*9a10*/  HMMA.16816.F32 R56, R104.reuse, R118, R56 ;  /* 0x000000766838723c */ /* 0x040fe20000001838 */
[----:B------:R4:W5:Y:S03]  /*9a20*/  LDL.LU R231, [R1+0x30] ;  /* 0x0000300001e77983 */ /* 0x0009660000300800 */
[----:B------:R-:W-:Y:S01]  /*9a30*/  FADD.FTZ R0, R154, R0 ;  /* 0x000000009a007221 */ /* 0x000fe20000010000 */
[----:B------:R-:W3:Y:S01]  /*9a40*/  LDSM.16.MT88.4 R116, [R228+0x8100] ;  /* 0x00810000e474783b */ /* 0x000ee20000004200 */
[----:B--2---:R-:W-:Y:S02]  /*9a50*/  F2FP.PACK_AB R154, R169, R170 ;  /* 0x000000aaa99a723e */ /* 0x004fe400000000ff */
[C---:B------:R-:W-:Y:S08]  /*9a60*/  HMMA.16816.F32 R60, R104.reuse, R120, R60 ;  /* 0x00000078683c723c */ /* 0x040ff0000000183c */
[C---:B------:R-:W-:Y:S01]  /*9a70*/  HMMA.16816.F32 R64, R104.reuse, R122, R64 ;  /* 0x0000007a6840723c */ /* 0x040fe20000001840 */
[----:B------:R-:W-:Y:S07]  /*9a80*/  LDSM.16.MT88.4 R120, [R226+0x2900] ;  /* 0x00290000e278783b */ /* 0x000fee0000004200 */
[C---:B------:R-:W-:Y:S08]  /*9a90*/  HMMA.16816.F32 R68, R104.reuse, R108, R68 ;  /* 0x0000006c6844723c */ /* 0x040ff00000001844 */
[C---:B------:R-:W-:Y:S01]  /*9aa0*/  HMMA.16816.F32 R72, R104.reuse, R110, R72 ;  /* 0x0000006e6848723c */ /* 0x040fe20000001848 */
[----:B------:R-:W2:Y:S07]  /*9ab0*/  LDSM.16.MT88.4 R108, [R225+0x2900] ;  /* 0x00290000e16c783b */ /* 0x000eae0000004200 */
[C---:B------:R-:W-:Y:S08]  /*9ac0*/  HMMA.16816.F32 R76, R104.reuse, R112, R76 ;  /* 0x00000070684c723c */ /* 0x040ff0000000184c */
[C---:B------:R-:W-:Y:S08]  /*9ad0*/  HMMA.16816.F32 R80, R104.reuse, R114, R80 ;  /* 0x000000726850723c */ /* 0x040ff00000001850 */
[C---:B-1----:R-:W-:Y:S08]  /*9ae0*/  HMMA.16816.F32 R84, R104.reuse, R124, R84 ;  /* 0x0000007c6854723c */ /* 0x042ff00000001854 */
[C---:B------:R-:W-:Y:S01]  /*9af0*/  HMMA.16816.F32 R88, R104.reuse, R126, R88 ;  /* 0x0000007e6858723c */ /* 0x040fe20000001858 */
[----:B------:R-:W1:Y:S07]  /*9b00*/  LDSM.16.MT88.4 R124, [R229+0x2900] ;  /* 0x00290000e57c783b */ /* 0x000e6e0000004200 */
[C---:B---3--:R-:W-:Y:S07]  /*9b10*/  HMMA.16816.F32 R92, R104.reuse, R116, R92 ;  /* 0x00000074685c723c */ /* 0x048fee000000185c */
[----:B------:R-:W-:Y:S01]  /*9b20*/  MOV R116, R133 ;  /* 0x0000008500747202 */ /* 0x000fe20000000f00 */
[----:B------:R-:W-:Y:S04]  /*9b30*/  HMMA.16816.F32 R96, R104, R118, R96 ;  /* 0x000000766860723c */ /* 0x000fe80000001860 */
[----:B------:R-:W-:Y:S02]  /*9b40*/  MOV R117, R132 ;  /* 0x0000008400757202 */ /* 0x000fe40000000f00 */
[----:B------:R-:W3:Y:S02]  /*9b50*/  LDSM.16.MT88.4 R132, [R228+0x2900] ;  /* 0x00290000e484783b */ /* 0x000ee40000004200 */
[C---:B--2---:R-:W-:Y:S06]  /*9b60*/  HMMA.16816.F32 R104, R152.reuse, R108, R4 ;  /* 0x0000006c9868723c */ /* 0x044fec0000001804 */
[----:B------:R-:W2:Y:S02]  /*9b70*/  LDSM.16.MT88.4 R4, [R229+0x5900] ;  /* 0x00590000e504783b */ /* 0x000ea40000004200 */
[C---:B------:R-:W-:Y:S06]  /*9b80*/  HMMA.16816.F32 R108, R152.reuse, R110, R8 ;  /* 0x0000006e986c723c */ /* 0x040fec0000001808 */
[----:B------:R-:W2:Y:S02]  /*9b90*/  LDSM.16.MT88.4 R8, [R228+0x5900] ;  /* 0x00590000e408783b */ /* 0x000ea40000004200 */
[C---:B------:R-:W-:Y:S07]  /*9ba0*/  HMMA.16816.F32 R112, R152.reuse, R120, R12 ;  /* 0x000000789870723c */ /* 0x040fee000000180c */
[----:B------:R-:W-:Y:S02]  /*9bb0*/  MOV R14, R116 ;  /* 0x00000074000e7202 */ /* 0x000fe40000000f00 */
[----:B------:R-:W-:Y:S02]  /*9bc0*/  MOV R15, R117 ;  /* 0x00000075000f7202 */ /* 0x000fe40000000f00 */
[C---:B------:R-:W-:Y:S01]  /*9bd0*/  HMMA.16816.F32 R116, R152.reuse, R122, R16 ;  /* 0x0000007a9874723c */ /* 0x040fe20000001810 */
[----:B------:R-:W-:Y:S07]  /*9be0*/  LDSM.16.MT88.4 R16, [R226+0x8900] ;  /* 0x00890000e210783b */ /* 0x000fee0000004200 */
[C---:B-1----:R-:W-:Y:S07]  /*9bf0*/  HMMA.16816.F32 R120, R152.reuse, R124, R20 ;  /* 0x0000007c9878723c */ /* 0x042fee0000001814 */
[----:B------:R-:W-:Y:S01]  /*9c00*/  MOV R23, R14 ;  /* 0x0000000e00177202 */ /* 0x000fe20000000f00 */
[C---:B------:R-:W-:Y:S04]  /*9c10*/  HMMA.16816.F32 R124, R152.reuse, R126, R24 ;  /* 0x0000007e987c723c */ /* 0x040fe80000001818 */
[----:B------:R-:W-:Y:S02]  /*9c20*/  MOV R21, R129 ;  /* 0x0000008100157202 */ /* 0x000fe40000000f00 */
[----:B------:R-:W-:Y:S02]  /*9c30*/  MOV R20, R128 ;  /* 0x0000008000147202 */ /* 0x000fe40000000f00 */
[----:B------:R-:W-:Y:S04]  /*9c40*/  MOV R26, R131 ;  /* 0x00000083001a7202 */ /* 0x000fe80000000f00 */
[----:B------:R-:W-:Y:S02]  /*9c50*/  MOV R27, R130 ;  /* 0x00000082001b7202 */ /* 0x000fe40000000f00 */
[C---:B---3--:R-:W-:Y:S03]  /*9c60*/  HMMA.16816.F32 R128, R152.reuse, R132, R28 ;  /* 0x000000849880723c */ /* 0x048fe6000000181c */
[----:B------:R-:W-:Y:S02]  /*9c70*/  MOV R22, R15 ;  /* 0x0000000f00167202 */ /* 0x000fe40000000f00 */
[----:B------:R-:W1:Y:S01]  /*9c80*/  LDSM.16.MT88.4 R12, [R225+0x8900] ;  /* 0x00890000e10c783b */ /* 0x000e620000004200 */
[----:B------:R-:W-:Y:S02]  /*9c90*/  MOV R24, R147 ;  /* 0x0000009300187202 */ /* 0x000fe40000000f00 */
[C---:B------:R-:W-:Y:S04]  /*9ca0*/  HMMA.16816.F32 R132, R152.reuse, R134, R32 ;  /* 0x000000869884723c */ /* 0x040fe80000001820 */
[----:B------:R-:W-:Y:S02]  /*9cb0*/  MOV R30, R139 ;  /* 0x0000008b001e7202 */ /* 0x000fe40000000f00 */
[----:B------:R-:W-:Y:S02]  /*9cc0*/  MOV R31, R138 ;  /* 0x0000008a001f7202 */ /* 0x000fe40000000f00 */
[----:B------:R-:W-:Y:S04]  /*9cd0*/  MOV R34, R137 ;  /* 0x0000008900227202 */ /* 0x000fe80000000f00 */
[----:B------:R-:W-:Y:S01]  /*9ce0*/  MOV R35, R136 ;  /* 0x0000008800237202 */ /* 0x000fe20000000f00 */
[----:B------:R-:W-:Y:S01]  /*9cf0*/  FADD.FTZ R2, R34, R2 ;  /* 0x0000000222027221 */ /* 0x000fe20000010000 */
[C---:B------:R-:W-:Y:S03]  /*9d00*/  HMMA.16816.F32 R136, R152.reuse, R140, R36 ;  /* 0x0000008c9888723c */ /* 0x040fe60000001824 */
[----:B------:R-:W-:Y:S01]  /*9d10*/  MOV R25, R146 ;  /* 0x0000009200197202 */ /* 0x000fe20000000f00 */
[----:B------:R-:W-:Y:S01]  /*9d20*/  FADD.FTZ R0, R35, R0 ;  /* 0x0000000023007221 */ /* 0x000fe20000010000 */
[----:B------:R-:W-:Y:S02]  /*9d30*/  MOV R28, R145 ;  /* 0x00000091001c7202 */ /* 0x000fe40000000f00 */
[----:B------:R-:W-:Y:S01]  /*9d40*/  MOV R29, R144 ;  /* 0x00000090001d7202 */ /* 0x000fe20000000f00 */
[C---:B------:R-:W-:Y:S04]  /*9d50*/  HMMA.16816.F32 R140, R152.reuse, R142, R40 ;  /* 0x0000008e988c723c */ /* 0x040fe80000001828 */
[----:B------:R-:W-:Y:S02]  /*9d60*/  FADD.FTZ R2, R28, R2 ;  /* 0x000000021c027221 */ /* 0x000fe40000010000 */
[----:B------:R-:W-:Y:S02]  /*9d70*/  FADD.FTZ R0, R29, R0 ;  /* 0x000000001d007221 */ /* 0x000fe40000010000 */
[C---:B------:R-:W-:Y:S04]  /*9d80*/  HMMA.16816.F32 R144, R152.reuse, R148, R44 ;  /* 0x000000949890723c */ /* 0x040fe8000000182c */
[----:B------:R-:W-:Y:S02]  /*9d90*/  FADD.FTZ R2, R30, R2 ;  /* 0x000000021e027221 */ /* 0x000fe40000010000 */
[----:B------:R-:W-:Y:S02]  /*9da0*/  FADD.FTZ R0, R252, R0 ;  /* 0x00000000fc007221 */ /* 0x000fe40000010000 */
[C---:B------:R-:W-:Y:S04]  /*9db0*/  HMMA.16816.F32 R148, R152.reuse, R150, R48 ;  /* 0x000000969894723c */ /* 0x040fe80000001830 */
[----:B------:R-:W-:Y:S02]  /*9dc0*/  FADD.FTZ R2, R31, R2 ;  /* 0x000000021f027221 */ /* 0x000fe40000010000 */
[----:B------:R-:W-:Y:S02]  /*9dd0*/  FADD.FTZ R0, R251, R0 ;  /* 0x00000000fb007221 */ /* 0x000fe40000010000 */
[C---:B--2---:R-:W-:Y:S04]  /*9de0*/  HMMA.16816.F32 R52, R152.reuse, R4, R52 ;  /* 0x000000049834723c */ /* 0x044fe80000001834 */
[----:B------:R-:W-:Y:S02]  /*9df0*/  FADD.FTZ R2, R24, R2 ;  /* 0x0000000218027221 */ /* 0x000fe40000010000 */
[----:B------:R-:W-:Y:S02]  /*9e00*/  FADD.FTZ R0, R184, R0 ;  /* 0x00000000b8007221 */ /* 0x000fe40000010000 */
[C---:B------:R-:W-:Y:S01]  /*9e10*/  HMMA.16816.F32 R56, R152.reuse, R6, R56 ;  /* 0x000000069838723c */ /* 0x040fe20000001838 */
[----:B------:R-:W2:Y:S03]  /*9e20*/  LDSM.16.MT88.4 R4, [R229+0x8900] ;  /* 0x00890000e504783b */ /* 0x000ea60000004200 */
[----:B------:R-:W-:Y:S02]  /*9e30*/  FADD.FTZ R2, R25, R2 ;  /* 0x0000000219027221 */ /* 0x000fe40000010000 */
[----:B------:R-:W-:Y:S02]  /*9e40*/  FADD.FTZ R0, R183, R0 ;  /* 0x00000000b7007221 */ /* 0x000fe40000010000 */
[C---:B------:R-:W-:Y:S04]  /*9e50*/  HMMA.16816.F32 R60, R152.reuse, R8, R60 ;  /* 0x00000008983c723c */ /* 0x040fe8000000183c */
[----:B------:R-:W-:Y:S02]  /*9e60*/  FADD.FTZ R2, R26, R2 ;  /* 0x000000021a027221 */ /* 0x000fe40000010000 */
[----:B------:R-:W-:Y:S02]  /*9e70*/  FADD.FTZ R0, R182, R0 ;  /* 0x00000000b6007221 */ /* 0x000fe40000010000 */
[C---:B------:R-:W-:Y:S01]  /*9e80*/  HMMA.16816.F32 R64, R152.reuse, R10, R64 ;  /* 0x0000000a9840723c */ /* 0x040fe20000001840 */
[----:B------:R-:W3:Y:S03]  /*9e90*/  LDSM.16.MT88.4 R8, [R228+0x8900] ;  /* 0x00890000e408783b */ /* 0x000ee60000004200 */
[----:B------:R-:W-:Y:S02]  /*9ea0*/  FADD.FTZ R2, R27, R2 ;  /* 0x000000021b027221 */ /* 0x000fe40000010000 */
[----:B------:R-:W-:Y:S02]  /*9eb0*/  FADD.FTZ R0, R181, R0 ;  /* 0x00000000b5007221 */ /* 0x000fe40000010000 */
[C---:B-1----:R-:W-:Y:S04]  /*9ec0*/  HMMA.16816.F32 R68, R152.reuse, R12, R68 ;  /* 0x0000000c9844723c */ /* 0x042fe80000001844 */
        /* <DEDUP_REMOVED lines=14> */
[----:B------:R-:W-:Y:S01]  /*9fb0*/  FADD.FTZ R2, R187, R2 ;  /* 0x00000002bb027221 */ /* 0x000fe20000010000 */
[C---:B------:R-:W-:Y:S03]  /*9fc0*/  HMMA.16816.F32 R88, R152.reuse, R6, R88 ;  /* 0x000000069858723c */ /* 0x040fe60000001858 */
[----:B------:R-:W-:Y:S02]  /*9fd0*/  FADD.FTZ R0, R167, R0 ;  /* 0x00000000a7007221 */ /* 0x000fe40000010000 */
[----:B------:R-:W-:Y:S02]  /*9fe0*/  FADD.FTZ R2, R186, R2 ;  /* 0x00000002ba027221 */ /* 0x000fe40000010000 */
[----:B------:R-:W-:Y:S01]  /*9ff0*/  FADD.FTZ R0, R166, R0 ;  /* 0x00000000a6007221 */ /* 0x000fe20000010000 */
[C---:B---3--:R-:W-:Y:S04]  /*a000*/  HMMA.16816.F32 R92, R152.reuse, R8, R92 ;  /* 0x00000008985c723c */ /* 0x048fe8000000185c */
[----:B------:R-:W-:Y:S02]  /*a010*/  FADD.FTZ R2, R185, R2 ;  /* 0x00000002b9027221 */ /* 0x000fe40000010000 */
[----:B------:R-:W-:Y:S02]  /*a020*/  FADD.FTZ R4, R165, R0 ;  /* 0x00000000a5047221 */ /* 0x000fe40000010000 */
[----:B------:R-:W-:Y:S01]  /*a030*/  FADD.FTZ R0, R174, R2 ;  /* 0x00000002ae007221 */ /* 0x000fe20000010000 */
[----:B------:R-:W-:Y:S03]  /*a040*/  HMMA.16816.F32 R96, R152, R10, R96 ;  /* 0x0000000a9860723c */ /* 0x000fe60000001860 */
[----:B------:R-:W-:Y:S02]  /*a050*/  FADD.FTZ R4, R103, R4 ;  /* 0x0000000467047221 */ /* 0x000fe40000010000 */
[----:B------:R-:W-:Y:S02]  /*a060*/  FADD.FTZ R0, R171, R0 ;  /* 0x00000000ab007221 */ /* 0x000fe40000010000 */
[----:B------:R-:W-:Y:S02]  /*a070*/  FADD.FTZ R4, R164, R4 ;  /* 0x00000004a4047221 */ /* 0x000fe40000010000 */
[----:B------:R-:W-:Y:S03]  /*a080*/  FADD.FTZ R2, R170, R0 ;  /* 0x00000000aa027221 */ /* 0x000fe60000010000 */
[----:B------:R-:W-:Y:S01]  /*a090*/  FADD.FTZ R0, R102, R4 ;  /* 0x0000000466007221 */ /* 0x000fe20000010000 */
[----:B------:R-:W-:Y:S01]  /*a0a0*/  MOV R102, R3 ;  /* 0x0000000300667202 */ /* 0x000fe20000000f00 */
[----:B------:R-:W-:Y:S02]  /*a0b0*/  FADD.FTZ R2, R169, R2 ;  /* 0x00000002a9027221 */ /* 0x000fe40000010000 */
[----:B------:R-:W-:Y:S01]  /*a0c0*/  FADD.FTZ R0, R101, R0 ;  /* 0x0000000065007221 */ /* 0x000fe20000010000 */
[----:B------:R-:W-:Y:S02]  /*a0d0*/  MOV R101, R100 ;  /* 0x0000006400657202 */ /* 0x000fe40000000f00 */
[----:B------:R4:W-:Y:S04]  /*a0e0*/  STL [R1+0x10], R2 ;  /* 0x0000100201007387 */ /* 0x0009e80000100800 */
[----:B------:R4:W-:Y:S01]  /*a0f0*/  STL [R1+0x14], R0 ;  /* 0x0000140001007387 */ /* 0x0009e20000100800 */
[----:B------:R-:W-:-:S05]  /*a100*/  @P0 BRA `(.L_x_6) ;  /* 0xffffbf7000000947 */ /* 0x000fca000383ffff */
.L_x_5:
[----:B---34-:R-:W2:Y:S04]  /*a110*/  LDL.LU R0, [R1+0x10] ;  /* 0x0000100001007983 */ /* 0x018ea80000300800 */
[----:B------:R-:W3:Y:S01]  /*a120*/  LDL.LU R2, [R1+0x14] ;  /* 0x0000140001027983 */ /* 0x000ee20000300800 */
[----:B------:R-:W-:-:S02]  /*a130*/  MOV R16, 0xff800000 ;  /* 0xff80000000107802 */ /* 0x000fc40000000f00 */
[----:B------:R-:W-:Y:S02]  /*a140*/  MOV R17, 0xff800000 ;  /* 0xff80000000117802 */ /* 0x000fe40000000f00 */
[----:B------:R-:W-:Y:S01]  /*a150*/  PLOP3.LUT P2, PT, PT, PT, PT, 0x8, 0x0 ;  /* 0x000000000000781c */ /* 0x000fe20003f4e170 */
[----:B--2---:R-:W1:Y:S04]  /*a160*/  SHFL.BFLY PT, R6, R0, 0x2, 0x1f ;  /* 0x0c401f0000067f89 */ /* 0x004e6800000e0000 */
[----:B---3--:R-:W2:Y:S01]  /*a170*/  SHFL.BFLY PT, R7, R2, 0x2, 0x1f ;  /* 0x0c401f0002077f89 */ /* 0x008ea200000e0000 */
[----:B-1----:R-:W-:Y:S02]  /*a180*/  FADD.FTZ R6, R6, R0 ;  /* 0x0000000006067221 */ /* 0x002fe40000010000 */
[----:B--2---:R-:W-:-:S03]  /*a190*/  FADD.FTZ R7, R7, R2 ;  /* 0x0000000207077221 */ /* 0x004fc60000010000 */
[----:B------:R-:W1:Y:S01]  /*a1a0*/  SHFL.BFLY PT, R0, R6, 0x1, 0x1f ;  /* 0x0c201f0006007f89 */ /* 0x000e6200000e0000 */
[----:B------:R-:W-:-:S03]  /*a1b0*/  MOV R2, RZ ;  /* 0x000000ff00027202 */ /* 0x000fc60000000f00 */
[----:B------:R-:W2:Y:S01]  /*a1c0*/  SHFL.BFLY PT, R4, R7, 0x1, 0x1f ;  /* 0x0c201f0007047f89 */ /* 0x000ea200000e0000 */
[----:B-1----:R-:W-:Y:S01]  /*a1d0*/  FADD.FTZ R6, R6, R0 ;  /* 0x0000000006067221 */ /* 0x002fe20000010000 */
[----:B------:R-:W-:Y:S01]  /*a1e0*/  MOV R0, RZ ;  /* 0x000000ff00007202 */ /* 0x000fe20000000f00 */
[----:B--2---:R-:W-:-:S03]  /*a1f0*/  FADD.FTZ R7, R4, R7 ;  /* 0x0000000704077221 */ /* 0x004fc60000010000 */
[----:B------:R-:W-:Y:S02]  /*a200*/  FSETP.NE.FTZ.AND P1, PT, R6, RZ, PT ;  /* 0x000000ff0600720b */ /* 0x000fe40003f35000 */
[----:B------:R-:W-:-:S11]  /*a210*/  FSETP.NE.FTZ.AND P0, PT, R7, RZ, PT ;  /* 0x000000ff0700720b */ /* 0x000fd60003f15000 */
[----:B------:R-:W1:Y:S01]  /*a220*/  @P1 MUFU.RCP R2, R6 ;  /* 0x0000000600021308 */ /* 0x000e620000001000 */
[----:B------:R-:W-:-:S05]  /*a230*/  @P1 MOV R4, 0x3f317218 ;  /* 0x3f31721800041802 */ /* 0x000fca0000000f00 */
[----:B------:R-:W-:Y:S02]  /*a240*/  @P1 FMUL.FTZ R5, R4, c[0x0][0x2d0] ;  /* 0x0000b40004051a20 */ /* 0x000fe40000410000 */
[----:B------:R-:W-:Y:S08]  /*a250*/  @P0 MUFU.RCP R0, R7 ;  /* 0x0000000700000308 */ /* 0x000ff00000001000 */
[----:B------:R-:W2:Y:S01]  /*a260*/  @P1 MUFU.LG2 R6, R6 ;  /* 0x0000000600061308 */ /* 0x000ea20000000c00 */
[----:B-1----:R-:W-:-:S02]  /*a270*/  FMUL.FTZ R104, R2, R104 ;  /* 0x0000006802687220 */ /* 0x002fc40000410000 */
[C---:B------:R-:W-:Y:S02]  /*a280*/  FMUL.FTZ R105, R2.reuse, R105 ;  /* 0x0000006902697220 */ /* 0x040fe40000410000 */
[C---:B------:R-:W-:Y:S02]  /*a290*/  FMUL.FTZ R108, R2.reuse, R108 ;  /* 0x0000006c026c7220 */ /* 0x040fe40000410000 */
[C---:B------:R-:W-:Y:S01]  /*a2a0*/  FMUL.FTZ R109, R2.reuse, R109 ;  /* 0x0000006d026d7220 */ /* 0x040fe20000410000 */
[----:B------:R-:W1:Y:S01]  /*a2b0*/  @P0 MUFU.LG2 R7, R7 ;  /* 0x0000000700070308 */ /* 0x000e620000000c00 */
[C---:B------:R-:W-:Y:S02]  /*a2c0*/  FMUL.FTZ R112, R2.reuse, R112 ;  /* 0x0000007002707220 */ /* 0x040fe40000410000 */
[C---:B------:R-:W-:Y:S02]  /*a2d0*/  FMUL.FTZ R113, R2.reuse, R113 ;  /* 0x0000007102717220 */ /* 0x040fe40000410000 */
[----:B------:R-:W-:-:S02]  /*a2e0*/  FMUL.FTZ R116, R2, R116 ;  /* 0x0000007402747220 */ /* 0x000fc40000410000 */
[C---:B------:R-:W-:Y:S02]  /*a2f0*/  FMUL.FTZ R117, R2.reuse, R117 ;  /* 0x0000007502757220 */ /* 0x040fe40000410000 */
[C---:B------:R-:W-:Y:S02]  /*a300*/  FMUL.FTZ R120, R2.reuse, R120 ;  /* 0x0000007802787220 */ /* 0x040fe40000410000 */
[C---:B------:R-:W-:Y:S02]  /*a310*/  FMUL.FTZ R121, R2.reuse, R121 ;  /* 0x0000007902797220 */ /* 0x040fe40000410000 */
        /* <DEDUP_REMOVED lines=37> */
[----:B------:R-:W-:Y:S01]  /*a570*/  FMUL.FTZ R97, R2, R97 ;  /* 0x0000006102617220 */ /* 0x000fe20000410000 */
[----:B------:R-:W-:Y:S01]  /*a580*/  @P0 MOV R2, 0x3f317218 ;  /* 0x3f31721800020802 */ /* 0x000fe20000000f00 */
[----:B--2---:R-:W-:-:S02]  /*a590*/  @P1 FMUL.FTZ R6, R6, 0.69314718246459960938 ;  /* 0x3f31721806061820 */ /* 0x004fc40000410000 */
[----:B-1----:R-:W-:Y:S02]  /*a5a0*/  @P0 FMUL.FTZ R4, R7, 0.69314718246459960938 ;  /* 0x3f31721807040820 */ /* 0x002fe40000410000 */
[----:B------:R-:W-:Y:S02]  /*a5b0*/  @P0 FMUL.FTZ R2, R2, c[0x0][0x2d0] ;  /* 0x0000b40002020a20 */ /* 0x000fe40000410000 */
        /* <DEDUP_REMOVED lines=47> */
[----:B------:R-:W-:Y:S02]  /*a8b0*/  FMUL.FTZ R99, R0, R99 ;  /* 0x0000006300637220 */ /* 0x000fe40000410000 */
[----:B------:R-:W-:Y:S02]  /*a8c0*/  @P1 FFMA.FTZ R16, R5, R100, R6 ;  /* 0x0000006405101223 */ /* 0x000fe40000010006 */
[----:B------:R-:W-:Y:S02]  /*a8d0*/  @P0 FFMA.FTZ R17, R2, R3, R4 ;  /* 0x0000000302110223 */ /* 0x000fe40000010004 */
.L_x_3:
[----:B------:R-:W-:Y:S05]  /*a8e0*/  @P2 BRA `(.L_x_7) ;  /* 0x0000198000002947 */ /* 0x000fea0003800000 */
[----:B------:R-:W1:Y:S01]  /*a8f0*/  S2R R7, SR_TID.X ;  /* 0x0000000000077919 */ /* 0x000e620000002100 */
[----:B------:R-:W-:Y:S01]  /*a900*/  IMAD R0, RZ, RZ, -UR9 ;  /* 0x80000009ff007e24 */ /* 0x000fe2000f8e02ff */
[----:B------:R-:W-:Y:S01]  /*a910*/  ULDC.64 UR4, c[0x0][0x4d0] ;  /* 0x0001340000047ab9 */ /* 0x000fe20000000a00 */
[----:B------:R-:W-:Y:S01]  /*a920*/  MOV R20, c[0x0][0x4e8] ;  /* 0x00013a0000147a02 */ /* 0x000fe20000000f00 */
[----:B------:R-:W2:Y:S01]  /*a930*/  S2R R9, SR_CTAID.Y ;  /* 0x0000000000097919 */ /* 0x000ea20000002600 */
[----:B------:R-:W-:Y:S01]  /*a940*/  UIMAD.WIDE.U32 UR12, UR9, UR4, URZ ;  /* 0x00000004090c72a5 */ /* 0x000fe2000f8e003f */
[----:B------:R-:W-:Y:S01]  /*a950*/  BSSY B0, `(.L_x_8) ;  /* 0x00000ff000007945 */ /* 0x000fe20003800000 */
[----:B------:R-:W-:Y:S01]  /*a960*/  USHF.R.S32.HI UR6, URZ, 0x1f, UR9 ;  /* 0x0000001f3f067899 */ /* 0x000fe20008011409 */
[----:B------:R-:W3:Y:S01]  /*a970*/  S2R R10, SR_CTAID.Z ;  /* 0x00000000000a7919 */ /* 0x000ee20000002700 */
[----:B------:R-:W-:-:S02]  /*a980*/  ISETP.NE.AND P1, PT, R20, 0x1, PT ;  /* 0x000000011400780c */ /* 0x000fc40003f25270 */
[----:B------:R-:W-:Y:S01]  /*a990*/  IMAD.U32 R2, RZ, RZ, UR12 ;  /* 0x0000000cff027e24 */ /* 0x000fe2000f8e00ff */
[----:B------:R-:W-:Y:S01]  /*a9a0*/  MOV R3, UR13 ;  /* 0x0000000d00037c02 */ /* 0x000fe20008000f00 */
[----:B------:R-:W4:Y:S01]  /*a9b0*/  S2R R19, SR_CTAID.X ;  /* 0x0000000000137919 */ /* 0x000f220000002500 */
[----:B------:R-:W-:-:S04]  /*a9c0*/  UIMAD UR7, UR6, UR4, URZ ;  /* 0x00000004060772a4 */ /* 0x000fc8000f8e023f */
[----:B------:R-:W-:-:S03]  /*a9d0*/  UIMAD UR7, UR9, UR5, UR7 ;  /* 0x00000005090772a4 */ /* 0x000fc6000f8e0207 */
[----:B------:R-:W-:Y:S02]  /*a9e0*/  ULDC.64 UR4, c[0x0][0x438] ;  /* 0x00010e0000047ab9 */ /* 0x000fe40000000a00 */
[----:B------:R-:W-:Y:S01]  /*a9f0*/  UIMAD.WIDE.U32 UR14, UR9, UR4, URZ ;  /* 0x00000004090e72a5 */ /* 0x000fe2000f8e003f */
[----:B-1----:R-:W-:Y:S01]  /*aa00*/  SHF.R.S32.HI R5, RZ, 0x1f, R7 ;  /* 0x0000001fff057819 */ /* 0x002fe20000011407 */
[----:B------:R-:W-:Y:S02]  /*aa10*/  UIMAD UR4, UR6, UR4, URZ ;  /* 0x00000004060472a4 */ /* 0x000fe4000f8e023f */
[----:B------:R-:W-:Y:S01]  /*aa20*/  UIADD3 UR7, UR13, UR7, URZ ;  /* 0x000000070d077290 */ /* 0x000fe2000fffe03f */
[----:B--2---:R-:W-:Y:S01]  /*aa30*/  IMAD R9, R0, c[0x0][0x550], R9 ;  /* 0x0001540000097a24 */ /* 0x004fe200078e0209 */
[CC--:B------:R-:W-:Y:S01]  /*aa40*/  LEA.HI R0, R5.reuse, R7.reuse, RZ, 0x5 ;  /* 0x0000000705007211 */ /* 0x0c0fe200078f28ff */
[----:B------:R-:W-:Y:S01]  /*aa50*/  UIMAD UR4, UR9, UR5, UR4 ;  /* 0x00000005090472a4 */ /* 0x000fe2000f8e0204 */
[----:B------:R-:W-:-:S02]  /*aa60*/  LEA.HI R5, R5, R7, RZ, 0x2 ;  /* 0x0000000705057211 */ /* 0x000fc400078f10ff */
[----:B------:R-:W-:Y:S01]  /*aa70*/  LOP3.LUT R4, R0, 0xffffffe0, RZ, 0xc0, !PT ;  /* 0xffffffe000047812 */ /* 0x000fe200078ec0ff */
[----:B------:R-:W-:Y:S01]  /*aa80*/  UIADD3 UR4, UR15, UR4, URZ ;  /* 0x000000040f047290 */ /* 0x000fe2000fffe03f */
[--C-:B------:R-:W-:Y:S02]  /*aa90*/  SHF.R.S32.HI R6, RZ, 0x5, R0.reuse ;  /* 0x00000005ff067819 */ /* 0x100fe40000011400 */
[----:B------:R-:W-:Y:S01]  /*aaa0*/  SHF.R.S32.HI R0, RZ, 0x1f, R0 ;  /* 0x0000001fff007819 */ /* 0x000fe20000011400 */
[----:B------:R-:W-:Y:S01]  /*aab0*/  IMAD.IADD R14, R7, 0x1, -R4 ;  /* 0x00000001070e7824 */ /* 0x000fe200078e0a04 */
[----:B------:R-:W-:Y:S01]  /*aac0*/  LOP3.LUT R3, R5, 0xfffffffc, RZ, 0xc0, !PT ;  /* 0xfffffffc05037812 */ /* 0x000fe200078ec0ff */
[----:B------:R-:W-:Y:S01]  /*aad0*/  IMAD.MOV.U32 R4, RZ, RZ, R2 ;  /* 0x000000ffff047224 */ /* 0x000fe200078e0002 */
[----:B------:R-:W-:Y:S01]  /*aae0*/  LEA.HI R0, R0, R6, RZ, 0x3 ;  /* 0x0000000600007211 */ /* 0x000fe200078f18ff */
[----:B------:R-:W-:Y:S01]  /*aaf0*/  IMAD.U32 R5, RZ, RZ, UR7 ;  /* 0x00000007ff057e24 */ /* 0x000fe2000f8e00ff */
[----:B------:R-:W-:Y:S01]  /*ab00*/  IADD3 R7, -R3, R7, RZ ;  /* 0x0000000703077210 */ /* 0x000fe20007ffe1ff */
[----:B------:R-:W-:Y:S01]  /*ab10*/  IMAD.U32 R3, RZ, RZ, UR15 ;  /* 0x0000000fff037e24 */ /* 0x000fe2000f8e00ff */
[----:B------:R-:W-:Y:S01]  /*ab20*/  LOP3.LUT R0, R0, 0xffffff8, RZ, 0xc0, !PT ;  /* 0x0ffffff800007812 */ /* 0x000fe200078ec0ff */
[----:B---3--:R-:W-:Y:S01]  /*ab30*/  IMAD.WIDE.U32 R4, R10, c[0x0][0x4d8], R4 ;  /* 0x000136000a047a25 */ /* 0x008fe200078e0004 */
[----:B------:R-:W-:-:S02]  /*ab40*/  SHF.R.S32.HI R2, RZ, 0x1f, R14 ;  /* 0x0000001fff027819 */ /* 0x000fc4000001140e */
[----:B------:R-:W-:Y:S01]  /*ab50*/  SHF.R.S32.HI R11, RZ, 0x1f, R10 ;  /* 0x0000001fff0b7819 */ /* 0x000fe2000001140a */
[----:B------:R-:W-:Y:S01]  /*ab60*/  IMAD.IADD R8, R6, 0x1, -R0 ;  /* 0x0000000106087824 */ /* 0x000fe200078e0a00 */
[C---:B------:R-:W-:Y:S02]  /*ab70*/  LEA.HI R0, R7.reuse, R7, RZ, 0x1 ;  /* 0x0000000707007211 */ /* 0x040fe400078f08ff */
[----:B------:R-:W-:Y:S01]  /*ab80*/  LEA.HI R18, R2, R14, RZ, 0x2 ;  /* 0x0000000e02127211 */ /* 0x000fe200078f10ff */
[----:B------:R-:W-:Y:S01]  /*ab90*/  IMAD.U32 R2, RZ, RZ, UR14 ;  /* 0x0000000eff027e24 */ /* 0x000fe2000f8e00ff */
[----:B------:R-:W-:Y:S02]  /*aba0*/  LOP3.LUT R0, R0, 0x1ffffffe, RZ, 0xc0, !PT ;  /* 0x1ffffffe00007812 */ /* 0x000fe400078ec0ff */
[----:B------:R-:W-:Y:S02]  /*abb0*/  SHF.R.S32.HI R6, RZ, 0x2, R18 ;  /* 0x00000002ff067819 */ /* 0x000fe40000011412 */
[----:B------:R-:W-:Y:S01]  /*abc0*/  MOV R3, UR4 ;  /* 0x0000000400037c02 */ /* 0x000fe20008000f00 */
[----:B------:R-:W-:-:S02]  /*abd0*/  IMAD.IADD R0, R7, 0x1, -R0 ;  /* 0x0000000107007824 */ /* 0x000fc400078e0a00 */
[----:B------:R-:W-:Y:S02]  /*abe0*/  IMAD R15, R8, 0x10, R6 ;  /* 0x00000010080f7824 */ /* 0x000fe400078e0206 */
[C---:B------:R-:W-:Y:S02]  /*abf0*/  IMAD R7, R11.reuse, c[0x0][0x4d8], RZ ;  /* 0x000136000b077a24 */ /* 0x040fe400078e02ff */
[----:B------:R-:W-:Y:S01]  /*ac00*/  IMAD R6, R11, c[0x0][0x440], RZ ;  /* 0x000110000b067a24 */ /* 0x000fe200078e02ff */
[----:B------:R-:W-:Y:S01]  /*ac10*/  LEA R0, R0, R15, 0x3 ;  /* 0x0000000f00007211 */ /* 0x000fe200078e18ff */
[C---:B------:R-:W-:Y:S02]  /*ac20*/  IMAD R7, R10.reuse, c[0x0][0x4dc], R7 ;  /* 0x000137000a077a24 */ /* 0x040fe400078e0207 */
[----:B------:R-:W-:Y:S02]  /*ac30*/  IMAD R6, R10, c[0x0][0x444], R6 ;  /* 0x000111000a067a24 */ /* 0x000fe400078e0206 */
[----:B----4-:R-:W-:Y:S01]  /*ac40*/  IMAD R8, R19, 0x80, R0 ;  /* 0x0000008013087824 */ /* 0x010fe200078e0200 */
[----:B------:R-:W-:Y:S01]  /*ac50*/  SHF.R.S32.HI R0, RZ, 0x1f, R9 ;  /* 0x0000001fff007819 */ /* 0x000fe20000011409 */
[----:B------:R-:W-:-:S02]  /*ac60*/  IMAD.IADD R5, R5, 0x1, R7 ;  /* 0x0000000105057824 */ /* 0x000fc400078e0207 */
[----:B------:R-:W-:-:S04]  /*ac70*/  @P1 IMAD.HI.U32 R7, R8, c[0x0][0x4ec], RZ ;  /* 0x00013b0008071a27 */ /* 0x000fc800078e00ff */
[----:B------:R-:W-:-:S04]  /*ac80*/  IMAD.WIDE.U32 R2, R10, c[0x0][0x440], R2 ;  /* 0x000110000a027a25 */ /* 0x000fc800078e0002 */
[----:B------:R-:W-:Y:S01]  /*ac90*/  IMAD.MOV.U32 R10, RZ, RZ, R8 ;  /* 0x000000ffff0a7224 */ /* 0x000fe200078e0008 */
[----:B------:R-:W-:Y:S02]  /*aca0*/  @P1 SHF.R.U32.HI R10, RZ, c[0x0][0x4f0], R7 ;  /* 0x00013c00ff0a1a19 */ /* 0x000fe40000011607 */
[----:B------:R-:W-:Y:S01]  /*acb0*/  IADD3 R3, R3, R6, RZ ;  /* 0x0000000603037210 */ /* 0x000fe20007ffe0ff */
[C---:B------:R-:W-:Y:S02]  /*acc0*/  IMAD R6, R0.reuse, c[0x0][0x4e0], RZ ;  /* 0x0001380000067a24 */ /* 0x040fe400078e02ff */
[----:B------:R-:W-:Y:S02]  /*acd0*/  IMAD R0, R0, c[0x0][0x448], RZ ;  /* 0x0001120000007a24 */ /* 0x000fe400078e02ff */
[----:B------:R-:W-:Y:S02]  /*ace0*/  IMAD.MOV R11, RZ, RZ, -R10 ;  /* 0x000000ffff0b7224 */ /* 0x000fe400078e0a0a */
[----:B------:R-:W-:-:S02]  /*acf0*/  IMAD R13, R9, c[0x0][0x4e4], R6 ;  /* 0x00013900090d7a24 */ /* 0x000fc400078e0206 */
[----:B------:R-:W-:-:S04]  /*ad00*/  IMAD.WIDE.U32 R6, R9, c[0x0][0x448], R2 ;  /* 0x0001120009067a25 */ /* 0x000fc800078e0002 */
[C---:B------:R-:W-:Y:S01]  /*ad10*/  IMAD R12, R9.reuse, c[0x0][0x44c], R0 ;  /* 0x00011300090c7a24 */ /* 0x040fe200078e0200 */
[----:B------:R-:W-:Y:S01]  /*ad20*/  MOV R0, R8 ;  /* 0x0000000800007202 */ /* 0x000fe20000000f00 */
[----:B------:R-:W-:-:S04]  /*ad30*/  IMAD.WIDE.U32 R2, R9, c[0x0][0x4e0], R4 ;  /* 0x0001380009027a25 */ /* 0x000fc800078e0004 */
[----:B------:R-:W-:Y:S01]  /*ad40*/  IMAD R9, R11, c[0x0][0x4e8], R8 ;  /* 0x00013a000b097a24 */ /* 0x000fe200078e0208 */
[----:B------:R-:W-:Y:S01]  /*ad50*/  SHF.R.S32.HI R11, RZ, 0x1f, R10 ;  /* 0x0000001fff0b7819 */ /* 0x000fe2000001140a */
[----:B------:R-:W-:Y:S01]  /*ad60*/  @P1 IMAD.HI.U32 R4, R8, c[0x0][0x4ec], RZ ;  /* 0x00013b0008041a27 */ /* 0x000fe200078e00ff */
[----:B------:R-:W-:Y:S01]  /*ad70*/  BAR.SYNC.DEFER_BLOCKING 0x1, 0x100 ;  /* 0x0044000000007b1d */ /* 0x000fe20000010000 */
[----:B------:R-:W-:Y:S02]  /*ad80*/  IADD3 R2, P0, R10, R2, RZ ;  /* 0x000000020a027210 */ /* 0x000fe40007f1e0ff */
[----:B------:R-:W-:Y:S01]  /*ad90*/  IMAD.IADD R5, R7, 0x1, R12 ;  /* 0x0000000107057824 */ /* 0x000fe200078e020c */
[----:B------:R-:W-:Y:S02]  /*ada0*/  SHF.R.S32.HI R7, RZ, 0x1f, R9 ;  /* 0x0000001fff077819 */ /* 0x000fe40000011409 */
[----:B------:R-:W-:Y:S02]  /*adb0*/  @P1 SHF.R.U32.HI R0, RZ, c[0x0][0x4f0], R4 ;  /* 0x00013c00ff001a19 */ /* 0x000fe40000011604 */
[----:B------:R-:W-:Y:S01]  /*adc0*/  IADD3.X R3, R11, R3, R13, P0, !PT ;  /* 0x000000030b037210 */ /* 0x000fe200007fe40d */
[----:B------:R-:W-:Y:S01]  /*add0*/  IMAD R11, R19, 0x80, R15 ;  /* 0x00000080130b7824 */ /* 0x000fe200078e020f */
[----:B------:R-:W-:Y:S01]  /*ade0*/  MOV R4, R6 ;  /* 0x0000000600047202 */ /* 0x000fe20000000f00 */
[----:B------:R-:W-:Y:S01]  /*adf0*/  IMAD R6, R7, c[0x0][0x4c8], RZ ;  /* 0x0001320007067a24 */ /* 0x000fe200078e02ff */
[----:B------:R-:W-:Y:S01]  /*ae00*/  SHF.R.S32.HI R7, RZ, 0x1f, R0 ;  /* 0x0000001fff077819 */ /* 0x000fe20000011400 */
[----:B------:R-:W-:Y:S01]  /*ae10*/  IMAD.WIDE.U32 R2, R9, c[0x0][0x4c8], R2 ;  /* 0x0001320009027a25 */ /* 0x000fe200078e0002 */
[----:B------:R-:W-:-:S03]  /*ae20*/  LOP3.LUT P1, RZ, R14, 0x3, RZ, 0xc0, !PT ;  /* 0x000000030eff7812 */ /* 0x000fc6000782c0ff */
[----:B------:R-:W-:Y:S02]  /*ae30*/  IMAD.MOV R10, RZ, RZ, -R0 ;  /* 0x000000ffff0a7224 */ /* 0x000fe400078e0a00 */
[----:B------:R-:W-:Y:S01]  /*ae40*/  IMAD R9, R9, c[0x0][0x4cc], R6 ;  /* 0x0001330009097a24 */ /* 0x000fe200078e0206 */
[----:B------:R-:W-:Y:S01]  /*ae50*/  LEA R6, P0, R2, c[0x0][0x4a8], 0x2 ;  /* 0x00012a0002067a11 */ /* 0x000fe200078010ff */
[----:B------:R-:W-:Y:S02]  /*ae60*/  IMAD R10, R10, c[0x0][0x4e8], R8 ;  /* 0x00013a000a0a7a24 */ /* 0x000fe400078e0208 */
[----:B------:R-:W-:Y:S01]  /*ae70*/  IMAD R7, R7, c[0x0][0x430], RZ ;  /* 0x00010c0007077a24 */ /* 0x000fe200078e02ff */
[----:B------:R-:W-:Y:S01]  /*ae80*/  IADD3 R3, R3, R9, RZ ;  /* 0x0000000903037210 */ /* 0x000fe20007ffe0ff */
[----:B------:R-:W-:Y:S01]  /*ae90*/  IMAD.WIDE.U32 R4, R0, c[0x0][0x430], R4 ;  /* 0x00010c0000047a25 */ /* 0x000fe200078e0004 */
[----:B------:R-:W-:Y:S02]  /*aea0*/  SHFL.IDX PT, R8, R6, RZ, 0x1c1f ;  /* 0x001c1fff06087589 */ /* 0x000fe400000e0000 */
[----:B------:R-:W-:Y:S01]  /*aeb0*/  LEA.HI.X R2, R2, c[0x0][0x4ac], R3, 0x2, P0 ;  /* 0x00012b0002027a11 */ /* 0x000fe200000f1403 */
[----:B------:R-:W-:Y:S01]  /*aec0*/  IMAD R0, R0, c[0x0][0x434], R7 ;  /* 0x00010d0000007a24 */ /* 0x000fe200078e0207 */
[----:B------:R-:W-:Y:S01]  /*aed0*/  SHF.R.S32.HI R7, RZ, 0x1f, R10 ;  /* 0x0000001fff077819 */ /* 0x000fe2000001140a */
[----:B------:R-:W-:Y:S03]  /*aee0*/  SHFL.IDX PT, R6, R6, 0x1, 0x1c1f ;  /* 0x003c1f0006067f89 */ /* 0x000fe600000e0000 */
[----:B------:R-:W-:Y:S01]  /*aef0*/  IADD3 R3, R5, R0, RZ ;  /* 0x0000000005037210 */ /* 0x000fe20007ffe0ff */
[----:B------:R-:W-:Y:S01]  /*af00*/  IMAD R0, R7, c[0x0][0x428], RZ ;  /* 0x00010a0007007a24 */ /* 0x000fe200078e02ff */
[----:B------:R-:W1:Y:S01]  /*af10*/  SHFL.IDX PT, R9, R2, RZ, 0x1c1f ;  /* 0x001c1fff02097589 */ /* 0x000e6200000e0000 */
[----:B------:R-:W-:-:S02]  /*af20*/  IMAD R5, R20, c[0x0][0x388], RZ ;  /* 0x0000e20014057a24 */ /* 0x000fc400078e02ff */
[----:B------:R-:W-:Y:S01]  /*af30*/  IMAD R0, R10, c[0x0][0x42c], R0 ;  /* 0x00010b000a007a24 */ /* 0x000fe200078e0200 */
[----:B------:R2:W3:Y:S02]  /*af40*/  SHFL.IDX PT, R7, R2, 0x1, 0x1c1f ;  /* 0x003c1f0002077f89 */ /* 0x0004e400000e0000 */
[----:B------:R-:W-:-:S13]  /*af50*/  ISETP.GE.OR P2, PT, R11, R5, P1 ;  /* 0x000000050b00720c */ /* 0x000fda0000f46670 */
[----:B-1----:R1:W-:Y:S01]  /*af60*/  @!P2 ST.E [R8.64], R16 ;  /* 0x000000100800a985 */ /* 0x0023e2000c10190a */
[----:B--2---:R-:W-:Y:S01]  /*af70*/  IMAD.MOV.U32 R2, RZ, RZ, R4 ;  /* 0x000000ffff027224 */ /* 0x004fe200078e0004 */
[----:B------:R-:W-:-:S03]  /*af80*/  IADD3 R4, R11, 0x8, RZ ;  /* 0x000000080b047810 */ /* 0x000fc60007ffe0ff */
[----:B------:R-:W-:Y:S01]  /*af90*/  IMAD.WIDE.U32 R2, R10, c[0x0][0x428], R2 ;  /* 0x00010a000a027a25 */ /* 0x000fe200078e0002 */
[----:B------:R-:W-:-:S04]  /*afa0*/  ISETP.GE.OR P1, PT, R4, R5, P1 ;  /* 0x000000050400720c */ /* 0x000fc80000f26670 */
[----:B------:R-:W-:Y:S02]  /*afb0*/  IADD3 R0, R3, R0, RZ ;  /* 0x0000000003007210 */ /* 0x000fe40007ffe0ff */
[----:B------:R-:W-:-:S04]  /*afc0*/  LEA R20, P0, R2, c[0x0][0x400], 0x2 ;  /* 0x0001000002147a11 */ /* 0x000fc800078010ff */
[----:B------:R-:W-:Y:S02]  /*afd0*/  LEA.HI.X R19, R2, c[0x0][0x404], R0, 0x2, P0 ;  /* 0x0001010002137a11 */ /* 0x000fe400000f1400 */
[----:B------:R-:W-:Y:S01]  /*afe0*/  LOP3.LUT R0, R18, 0x7ffffffc, RZ, 0xc0, !PT ;  /* 0x7ffffffc12007812 */ /* 0x000fe200078ec0ff */
[----:B---3--:R1:W-:Y:S01]  /*aff0*/  @!P1 ST.E [R6.64], R17 ;  /* 0x0000001106009985 */ /* 0x0083e2000c10190a */
[-C--:B------:R-:W-:Y:S02]  /*b000*/  ISETP.GE.AND P1, PT, R11, R5.reuse, PT ;  /* 0x000000050b00720c */ /* 0x080fe40003f26270 */
[----:B------:R-:W-:Y:S01]  /*b010*/  ISETP.GE.AND P0, PT, R4, R5, PT ;  /* 0x000000050400720c */ /* 0x000fe20003f06270 */
[----:B------:R-:W-:Y:S01]  /*b020*/  IMAD.IADD R0, R14, 0x1, -R0 ;  /* 0x000000010e007824 */ /* 0x000fe200078e0a00 */
[----:B------:R1:W2:Y:S04]  /*b030*/  SHFL.IDX PT, R2, R20, RZ, 0x1c1f ;  /* 0x001c1fff14027589 */ /* 0x0002a800000e0000 */
[----:B------:R1:W3:Y:S01]  /*b040*/  SHFL.IDX PT, R3, R19, RZ, 0x1c1f ;  /* 0x001c1fff13037589 */ /* 0x0002e200000e0000 */
[----:B------:R-:W-:-:S04]  /*b050*/  SHF.L.U32 R4, R0, 0x1, RZ ;  /* 0x0000000100047819 */ /* 0x000fc800000006ff */
[----:B------:R-:W-:Y:S05]  /*b060*/  @P1 BRA `(.L_x_9) ;  /* 0x000008d000001947 */ /* 0x000fea0003800000 */
[C---:B-1----:R-:W-:Y:S02]  /*b070*/  IADD3 R7, R4.reuse, 0x8, RZ ;  /* 0x0000000804077810 */ /* 0x042fe40007ffe0ff */
[C---:B------:R-:W-:Y:S02]  /*b080*/  IADD3 R6, R4.reuse, 0x10, RZ ;  /* 0x0000001004067810 */ /* 0x040fe40007ffe0ff */
[C---:B------:R-:W-:Y:S02]  /*b090*/  IADD3 R5, R4.reuse, 0x18, RZ ;  /* 0x0000001804057810 */ /* 0x040fe40007ffe0ff */
[----:B------:R-:W-:Y:S02]  /*b0a0*/  ISETP.GE.AND P1, PT, R4, c[0x0][0x3c8], PT ;  /* 0x0000f20004007a0c */ /* 0x000fe40003f26270 */
[----:B------:R-:W-:Y:S02]  /*b0b0*/  ISETP.GE.AND P5, PT, R7, c[0x0][0x3c8], PT ;  /* 0x0000f20007007a0c */ /* 0x000fe40003fa6270 */
[----:B------:R-:W-:-:S02]  /*b0c0*/  ISETP.GE.AND P4, PT, R6, c[0x0][0x3c8], PT ;  /* 0x0000f20006007a0c */ /* 0x000fc40003f86270 */
[----:B------:R-:W-:Y:S02]  /*b0d0*/  ISETP.GE.AND P3, PT, R5, c[0x0][0x3c8], PT ;  /* 0x0000f20005007a0c */ /* 0x000fe40003f66270 */
[C---:B------:R-:W-:Y:S02]  /*b0e0*/  IADD3 R0, R4.reuse, 0x20, RZ ;  /* 0x0000002004007810 */ /* 0x040fe40007ffe0ff */
[----:B------:R-:W-:Y:S02]  /*b0f0*/  IADD3 R15, R4, 0x28, RZ ;  /* 0x00000028040f7810 */ /* 0x000fe40007ffe0ff */
[----:B------:R-:W-:Y:S01]  /*b100*/  ISETP.GE.AND P2, PT, R0, c[0x0][0x3c8], PT ;  /* 0x0000f20000007a0c */ /* 0x000fe20003f46270 */
[C---:B--23--:R-:W-:Y:S01]  /*b110*/  @!P1 IMAD.WIDE R8, R4.reuse, 0x4, R2 ;  /* 0x0000000404089825 */ /* 0x04cfe200078e0202 */
[----:B------:R-:W-:Y:S02]  /*b120*/  IADD3 R14, R4, 0x30, RZ ;  /* 0x00000030040e7810 */ /* 0x000fe40007ffe0ff */
[----:B------:R-:W-:-:S02]  /*b130*/  @!P5 LEA.HI R7, R7, R7, RZ, 0x1 ;  /* 0x000000070707d211 */ /* 0x000fc400078f08ff */
[----:B------:R-:W-:Y:S01]  /*b140*/  @!P4 LEA.HI R10, R6, R6, RZ, 0x1 ;  /* 0x00000006060ac211 */ /* 0x000fe200078f08ff */
[----:B------:R1:W-:Y:S01]  /*b150*/  @!P1 ST.E.64 [R8.64], R104 ;  /* 0x0000006808009985 */ /* 0x0003e2000c101b0a */
[----:B------:R-:W-:Y:S02]  /*b160*/  @!P3 LEA.HI R6, R5, R5, RZ, 0x1 ;  /* 0x000000050506b211 */ /* 0x000fe400078f08ff */
[----:B------:R-:W-:Y:S02]  /*b170*/  ISETP.GE.AND P6, PT, R15, c[0x0][0x3c8], PT ;  /* 0x0000f2000f007a0c */ /* 0x000fe40003fc6270 */
[----:B------:R-:W-:Y:S02]  /*b180*/  @!P5 LOP3.LUT R5, R7, 0xfffffffe, RZ, 0xc0, !PT ;  /* 0xfffffffe0705d812 */ /* 0x000fe400078ec0ff */
[----:B------:R-:W-:Y:S02]  /*b190*/  @!P4 LOP3.LUT R10, R10, 0xfffffffe, RZ, 0xc0, !PT ;  /* 0xfffffffe0a0ac812 */ /* 0x000fe400078ec0ff */
[----:B------:R-:W-:Y:S01]  /*b1a0*/  ISETP.GE.AND P1, PT, R14, c[0x0][0x3c8], PT ;  /* 0x0000f2000e007a0c */ /* 0x000fe20003f26270 */
[----:B------:R-:W-:Y:S01]  /*b1b0*/  @!P5 IMAD.WIDE R12, R5, 0x4, R2 ;  /* 0x00000004050cd825 */ /* 0x000fe200078e0202 */
[----:B------:R-:W-:-:S02]  /*b1c0*/  @!P3 LOP3.LUT R6, R6, 0xfffffffe, RZ, 0xc0, !PT ;  /* 0xfffffffe0606b812 */ /* 0x000fc400078ec0ff */
[----:B------:R-:W-:Y:S01]  /*b1d0*/  @!P2 LEA.HI R0, R0, R0, RZ, 0x1 ;  /* 0x000000000000a211 */ /* 0x000fe200078f08ff */
[--C-:B------:R-:W-:Y:S01]  /*b1e0*/  @!P4 IMAD.WIDE R10, R10, 0x4, R2.reuse ;  /* 0x000000040a0ac825 */ /* 0x100fe200078e0202 */
[----:B------:R2:W-:Y:S01]  /*b1f0*/  @!P5 ST.E.64 [R12.64], R108 ;  /* 0x0000006c0c00d985 */ /* 0x0005e2000c101b0a */
[----:B------:R-:W-:Y:S02]  /*b200*/  IADD3 R5, R4, 0x38, RZ ;  /* 0x0000003804057810 */ /* 0x000fe40007ffe0ff */
[----:B------:R-:W-:Y:S01]  /*b210*/  @!P2 LOP3.LUT R0, R0, 0xfffffffe, RZ, 0xc0, !PT ;  /* 0xfffffffe0000a812 */ /* 0x000fe200078ec0ff */
[----:B------:R3:W-:Y:S01]  /*b220*/  @!P4 ST.E.64 [R10.64], R112 ;  /* 0x000000700a00c985 */ /* 0x0007e2000c101b0a */
[----:B------:R-:W-:Y:S01]  /*b230*/  ISETP.GE.AND P5, PT, R5, c[0x0][0x3c8], PT ;  /* 0x0000f20005007a0c */ /* 0x000fe20003fa6270 */
[----:B-1----:R-:W-:-:S04]  /*b240*/  @!P3 IMAD.WIDE R8, R6, 0x4, R2 ;  /* 0x000000040608b825 */ /* 0x002fc800078e0202 */
[----:B------:R-:W-:Y:S01]  /*b250*/  @!P2 IMAD.WIDE R6, R0, 0x4, R2 ;  /* 0x000000040006a825 */ /* 0x000fe200078e0202 */
[----:B------:R1:W-:Y:S01]  /*b260*/  @!P3 ST.E.64 [R8.64], R116 ;  /* 0x000000740800b985 */ /* 0x0003e2000c101b0a */
[----:B------:R-:W-:Y:S02]  /*b270*/  @!P1 LEA.HI R0, R14, R14, RZ, 0x1 ;  /* 0x0000000e0e009211 */ /* 0x000fe400078f08ff */
[----:B------:R-:W-:Y:S01]  /*b280*/  IADD3 R14, R4, 0x60, RZ ;  /* 0x00000060040e7810 */ /* 0x000fe20007ffe0ff */
[----:B------:R4:W-:Y:S01]  /*b290*/  @!P2 ST.E.64 [R6.64], R120 ;  /* 0x000000780600a985 */ /* 0x0009e2000c101b0a */
[----:B------:R-:W-:Y:S02]  /*b2a0*/  @!P1 LOP3.LUT R0, R0, 0xfffffffe, RZ, 0xc0, !PT ;  /* 0xfffffffe00009812 */ /* 0x000fe400078ec0ff */
[C---:B--2---:R-:W-:Y:S02]  /*b2b0*/  IADD3 R12, R4.reuse, 0x50, RZ ;  /* 0x00000050040c7810 */ /* 0x044fe40007ffe0ff */
[----:B---3--:R-:W-:-:S02]  /*b2c0*/  IADD3 R10, R4, 0x40, RZ ;  /* 0x00000040040a7810 */ /* 0x008fc40007ffe0ff */
[----:B------:R-:W-:Y:S02]  /*b2d0*/  IADD3 R11, R4, 0x48, RZ ;  /* 0x00000048040b7810 */ /* 0x000fe40007ffe0ff */
[----:B------:R-:W-:Y:S02]  /*b2e0*/  ISETP.GE.AND P4, PT, R10, c[0x0][0x3c8], PT ;  /* 0x0000f2000a007a0c */ /* 0x000fe40003f86270 */
[----:B------:R-:W-:Y:S02]  /*b2f0*/  ISETP.GE.AND P3, PT, R11, c[0x0][0x3c8], PT ;  /* 0x0000f2000b007a0c */ /* 0x000fe40003f66270 */
[----:B------:R-:W-:Y:S02]  /*b300*/  ISETP.GE.AND P2, PT, R12, c[0x0][0x3c8], PT ;  /* 0x0000f2000c007a0c */ /* 0x000fe40003f46270 */
[----:B-1----:R-:W-:Y:S02]  /*b310*/  @!P6 LEA.HI R8, R15, R15, RZ, 0x1 ;  /* 0x0000000f0f08e211 */ /* 0x002fe400078f08ff */
[----:B------:R-:W-:-:S02]  /*b320*/  IADD3 R15, R4, 0x58, RZ ;  /* 0x00000058040f7810 */ /* 0x000fc40007ffe0ff */
[----:B------:R-:W-:Y:S01]  /*b330*/  @!P6 LOP3.LUT R8, R8, 0xfffffffe, RZ, 0xc0, !PT ;  /* 0xfffffffe0808e812 */ /* 0x000fe200078ec0ff */
[----:B----4-:R-:W-:Y:S01]  /*b340*/  @!P1 IMAD.WIDE R6, R0, 0x4, R2 ;  /* 0x0000000400069825 */ /* 0x010fe200078e0202 */
[----:B------:R-:W-:-:S05]  /*b350*/  @!P5 LEA.HI R0, R5, R5, RZ, 0x1 ;  /* 0x000000050500d211 */ /* 0x000fca00078f08ff */
[----:B------:R-:W-:Y:S01]  /*b360*/  @!P2 LEA.HI R5, R12, R12, RZ, 0x1 ;  /* 0x0000000c0c05a211 */ /* 0x000fe200078f08ff */
[--C-:B------:R-:W-:Y:S01]  /*b370*/  @!P6 IMAD.WIDE R8, R8, 0x4, R2.reuse ;  /* 0x000000040808e825 */ /* 0x100fe200078e0202 */
[----:B------:R-:W-:Y:S02]  /*b380*/  @!P5 LOP3.LUT R0, R0, 0xfffffffe, RZ, 0xc0, !PT ;  /* 0xfffffffe0000d812 */ /* 0x000fe400078ec0ff */
[----:B------:R-:W-:Y:S02]  /*b390*/  @!P2 LOP3.LUT R5, R5, 0xfffffffe, RZ, 0xc0, !PT ;  /* 0xfffffffe0505a812 */ /* 0x000fe400078ec0ff */
[----:B------:R-:W-:Y:S01]  /*b3a0*/  @!P6 ST.E.64 [R8.64], R124 ;  /* 0x0000007c0800e985 */ /* 0x000fe2000c101b0a */
[----:B------:R-:W-:Y:S02]  /*b3b0*/  ISETP.GE.AND P6, PT, R14, c[0x0][0x3c8], PT ;  /* 0x0000f2000e007a0c */ /* 0x000fe40003fc6270 */
[----:B------:R-:W-:Y:S01]  /*b3c0*/  @!P2 IMAD.WIDE R12, R5, 0x4, R2 ;  /* 0x00000004050ca825 */ /* 0x000fe200078e0202 */
[----:B------:R1:W-:Y:S01]  /*b3d0*/  @!P1 ST.E.64 [R6.64], R128 ;  /* 0x0000008006009985 */ /* 0x0003e2000c101b0a */
[----:B------:R-:W-:-:S02]  /*b3e0*/  ISETP.GE.AND P1, PT, R15, c[0x0][0x3c8], PT ;  /* 0x0000f2000f007a0c */ /* 0x000fc40003f26270 */
[----:B------:R-:W-:Y:S02]  /*b3f0*/  IADD3 R5, R4, 0x68, RZ ;  /* 0x0000006804057810 */ /* 0x000fe40007ffe0ff */
[----:B-1----:R-:W-:Y:S02]  /*b400*/  @!P4 LEA.HI R7, R10, R10, RZ, 0x1 ;  /* 0x0000000a0a07c211 */ /* 0x002fe400078f08ff */
[----:B------:R-:W-:Y:S01]  /*b410*/  @!P3 LEA.HI R6, R11, R11, RZ, 0x1 ;  /* 0x0000000b0b06b211 */ /* 0x000fe200078f08ff */
[--C-:B------:R-:W-:Y:S01]  /*b420*/  @!P5 IMAD.WIDE R10, R0, 0x4, R2.reuse ;  /* 0x00000004000ad825 */ /* 0x100fe200078e0202 */
[----:B------:R-:W-:Y:S02]  /*b430*/  @!P4 LOP3.LUT R7, R7, 0xfffffffe, RZ, 0xc0, !PT ;  /* 0xfffffffe0707c812 */ /* 0x000fe400078ec0ff */
[----:B------:R-:W-:Y:S02]  /*b440*/  @!P3 LOP3.LUT R6, R6, 0xfffffffe, RZ, 0xc0, !PT ;  /* 0xfffffffe0606b812 */ /* 0x000fe400078ec0ff */
[----:B------:R1:W-:Y:S01]  /*b450*/  @!P5 ST.E.64 [R10.64], R132 ;  /* 0x000000840a00d985 */ /* 0x0003e2000c101b0a */
[----:B------:R-:W-:Y:S01]  /*b460*/  @!P4 IMAD.WIDE R8, R7, 0x4, R2 ;  /* 0x000000040708c825 */ /* 0x000fe200078e0202 */
[----:B------:R-:W-:-:S02]  /*b470*/  ISETP.GE.AND P5, PT, R5, c[0x0][0x3c8], PT ;  /* 0x0000f20005007a0c */ /* 0x000fc40003fa6270 */
[----:B------:R-:W-:Y:S01]  /*b480*/  @!P6 LEA.HI R0, R14, R14, RZ, 0x1 ;  /* 0x0000000e0e00e211 */ /* 0x000fe200078f08ff */
[----:B------:R-:W-:Y:S01]  /*b490*/  @!P3 IMAD.WIDE R6, R6, 0x4, R2 ;  /* 0x000000040606b825 */ /* 0x000fe200078e0202 */
[----:B------:R2:W-:Y:S02]  /*b4a0*/  @!P4 ST.E.64 [R8.64], R136 ;  /* 0x000000880800c985 */ /* 0x0005e4000c101b0a */
[----:B------:R-:W-:Y:S02]  /*b4b0*/  @!P6 LOP3.LUT R0, R0, 0xfffffffe, RZ, 0xc0, !PT ;  /* 0xfffffffe0000e812 */ /* 0x000fe400078ec0ff */
[----:B------:R3:W-:Y:S04]  /*b4c0*/  @!P3 ST.E.64 [R6.64], R140 ;  /* 0x0000008c0600b985 */ /* 0x0007e8000c101b0a */
[----:B------:R4:W-:Y:S01]  /*b4d0*/  @!P2 ST.E.64 [R12.64], R144 ;  /* 0x000000900c00a985 */ /* 0x0009e2000c101b0a */
[----:B-1----:R-:W-:-:S02]  /*b4e0*/  IADD3 R10, R4, 0x78, RZ ;  /* 0x00000078040a7810 */ /* 0x002fc40007ffe0ff */
[----:B------:R-:W-:Y:S02]  /*b4f0*/  IADD3 R11, R4, 0x80, RZ ;  /* 0x00000080040b7810 */ /* 0x000fe40007ffe0ff */
[----:B------:R-:W-:Y:S02]  /*b500*/  ISETP.GE.AND P3, PT, R10, c[0x0][0x3c8], PT ;  /* 0x0000f2000a007a0c */ /* 0x000fe40003f66270 */
[----:B--2---:R-:W-:Y:S02]  /*b510*/  IADD3 R9, R4, 0x70, RZ ;  /* 0x0000007004097810 */ /* 0x004fe40007ffe0ff */
[----:B------:R-:W-:Y:S02]  /*b520*/  ISETP.GE.AND P2, PT, R11, c[0x0][0x3c8], PT ;  /* 0x0000f2000b007a0c */ /* 0x000fe40003f46270 */
[----:B---3--:R-:W-:Y:S02]  /*b530*/  @!P1 LEA.HI R6, R15, R15, RZ, 0x1 ;  /* 0x0000000f0f069211 */ /* 0x008fe400078f08ff */
[----:B------:R-:W-:-:S02]  /*b540*/  ISETP.GE.AND P4, PT, R9, c[0x0][0x3c8], PT ;  /* 0x0000f20009007a0c */ /* 0x000fc40003f86270 */
[----:B------:R-:W-:Y:S02]  /*b550*/  @!P1 LOP3.LUT R6, R6, 0xfffffffe, RZ, 0xc0, !PT ;  /* 0xfffffffe06069812 */ /* 0x000fe400078ec0ff */
[----:B----4-:R-:W-:Y:S02]  /*b560*/  IADD3 R12, R4, 0x88, RZ ;  /* 0x00000088040c7810 */ /* 0x010fe40007ffe0ff */
[----:B------:R-:W-:Y:S01]  /*b570*/  @!P5 LEA.HI R8, R5, R5, RZ, 0x1 ;  /* 0x000000050508d211 */ /* 0x000fe200078f08ff */
[----:B------:R-:W-:-:S05]  /*b580*/  @!P1 IMAD.WIDE R6, R6, 0x4, R2 ;  /* 0x0000000406069825 */ /* 0x000fca00078e0202 */
[----:B------:R1:W-:Y:S01]  /*b590*/  @!P1 ST.E.64 [R6.64], R148 ;  /* 0x0000009406009985 */ /* 0x0003e2000c101b0a */
[----:B------:R-:W-:Y:S02]  /*b5a0*/  ISETP.GE.AND P1, PT, R12, c[0x0][0x3c8], PT ;  /* 0x0000f2000c007a0c */ /* 0x000fe40003f26270 */
[----:B------:R-:W-:-:S04]  /*b5b0*/  @!P4 LEA.HI R5, R9, R9, RZ, 0x1 ;  /* 0x000000090905c211 */ /* 0x000fc800078f08ff */
[----:B------:R-:W-:-:S07]  /*b5c0*/  @!P4 LOP3.LUT R5, R5, 0xfffffffe, RZ, 0xc0, !PT ;  /* 0xfffffffe0505c812 */ /* 0x000fce00078ec0ff */
[----:B------:R-:W-:Y:S01]  /*b5d0*/  @!P1 LEA.HI R9, R12, R12, RZ, 0x1 ;  /* 0x0000000c0c099211 */ /* 0x000fe200078f08ff */
[----:B-1----:R-:W-:Y:S01]  /*b5e0*/  @!P6 IMAD.WIDE R6, R0, 0x4, R2 ;  /* 0x000000040006e825 */ /* 0x002fe200078e0202 */
[----:B------:R-:W-:-:S04]  /*b5f0*/  @!P3 LEA.HI R0, R10, R10, RZ, 0x1 ;  /* 0x0000000a0a00b211 */ /* 0x000fc800078f08ff */
[----:B------:R1:W-:Y:S01]  /*b600*/  @!P6 ST.E.64 [R6.64], R52 ;  /* 0x000000340600e985 */ /* 0x0003e2000c101b0a */
[----:B------:R-:W-:Y:S02]  /*b610*/  @!P3 LOP3.LUT R12, R0, 0xfffffffe, RZ, 0xc0, !PT ;  /* 0xfffffffe000cb812 */ /* 0x000fe400078ec0ff */
[----:B------:R-:W-:-:S03]  /*b620*/  @!P1 LOP3.LUT R0, R9, 0xfffffffe, RZ, 0xc0, !PT ;  /* 0xfffffffe09009812 */ /* 0x000fc600078ec0ff */
[--C-:B------:R-:W-:Y:S01]  /*b630*/  @!P3 IMAD.WIDE R12, R12, 0x4, R2.reuse ;  /* 0x000000040c0cb825 */ /* 0x100fe200078e0202 */
[----:B-1----:R-:W-:Y:S02]  /*b640*/  @!P5 LOP3.LUT R6, R8, 0xfffffffe, RZ, 0xc0, !PT ;  /* 0xfffffffe0806d812 */ /* 0x002fe400078ec0ff */
[----:B------:R-:W-:Y:S01]  /*b650*/  @!P2 LEA.HI R8, R11, R11, RZ, 0x1 ;  /* 0x0000000b0b08a211 */ /* 0x000fe200078f08ff */
[--C-:B------:R-:W-:Y:S01]  /*b660*/  @!P4 IMAD.WIDE R10, R5, 0x4, R2.reuse ;  /* 0x00000004050ac825 */ /* 0x100fe200078e0202 */
[----:B------:R-:W-:Y:S02]  /*b670*/  IADD3 R5, R4, 0xb0, RZ ;  /* 0x000000b004057810 */ /* 0x000fe40007ffe0ff */
[----:B------:R-:W-:Y:S01]  /*b680*/  @!P2 LOP3.LUT R8, R8, 0xfffffffe, RZ, 0xc0, !PT ;  /* 0xfffffffe0808a812 */ /* 0x000fe200078ec0ff */
[----:B------:R-:W-:-:S04]  /*b690*/  @!P5 IMAD.WIDE R6, R6, 0x4, R2 ;  /* 0x000000040606d825 */ /* 0x000fc800078e0202 */
[--C-:B------:R-:W-:Y:S01]  /*b6a0*/  @!P2 IMAD.WIDE R8, R8, 0x4, R2.reuse ;  /* 0x000000040808a825 */ /* 0x100fe200078e0202 */
[----:B------:R1:W-:Y:S04]  /*b6b0*/  @!P5 ST.E.64 [R6.64], R56 ;  /* 0x000000380600d985 */ /* 0x0003e8000c101b0a */
[----:B------:R2:W-:Y:S04]  /*b6c0*/  @!P4 ST.E.64 [R10.64], R60 ;  /* 0x0000003c0a00c985 */ /* 0x0005e8000c101b0a */
[----:B------:R-:W-:Y:S04]  /*b6d0*/  @!P3 ST.E.64 [R12.64], R64 ;  /* 0x000000400c00b985 */ /* 0x000fe8000c101b0a */
[----:B------:R3:W-:Y:S01]  /*b6e0*/  @!P2 ST.E.64 [R8.64], R68 ;  /* 0x000000440800a985 */ /* 0x0007e2000c101b0a */
[----:B------:R-:W-:Y:S01]  /*b6f0*/  ISETP.GE.AND P2, PT, R5, c[0x0][0x3c8], PT ;  /* 0x0000f20005007a0c */ /* 0x000fe20003f46270 */
[----:B-1----:R-:W-:Y:S01]  /*b700*/  @!P1 IMAD.WIDE R6, R0, 0x4, R2 ;  /* 0x0000000400069825 */ /* 0x002fe200078e0202 */
[----:B------:R-:W-:-:S02]  /*b710*/  IADD3 R0, R4, 0xb8, RZ ;  /* 0x000000b804007810 */ /* 0x000fc40007ffe0ff */
[----:B--2---:R-:W-:Y:S02]  /*b720*/  IADD3 R10, R4, 0x90, RZ ;  /* 0x00000090040a7810 */ /* 0x004fe40007ffe0ff */
[----:B------:R1:W-:Y:S01]  /*b730*/  @!P1 ST.E.64 [R6.64], R72 ;  /* 0x0000004806009985 */ /* 0x0003e2000c101b0a */
[----:B------:R-:W-:Y:S02]  /*b740*/  ISETP.GE.AND P1, PT, R0, c[0x0][0x3c8], PT ;  /* 0x0000f20000007a0c */ /* 0x000fe40003f26270 */
[----:B------:R-:W-:Y:S02]  /*b750*/  ISETP.GE.AND P6, PT, R10, c[0x0][0x3c8], PT ;  /* 0x0000f2000a007a0c */ /* 0x000fe40003fc6270 */
[----:B---3--:R-:W-:-:S04]  /*b760*/  IADD3 R8, R4, 0x98, RZ ;  /* 0x0000009804087810 */ /* 0x008fc80007ffe0ff */
[----:B------:R-:W-:-:S05]  /*b770*/  ISETP.GE.AND P5, PT, R8, c[0x0][0x3c8], PT ;  /* 0x0000f20008007a0c */ /* 0x000fca0003fa6270 */
[----:B------:R-:W-:Y:S02]  /*b780*/  @!P1 LEA.HI R0, R0, R0, RZ, 0x1 ;  /* 0x0000000000009211 */ /* 0x000fe400078f08ff */
[----:B------:R-:W-:Y:S02]  /*b790*/  @!P6 LEA.HI R10, R10, R10, RZ, 0x1 ;  /* 0x0000000a0a0ae211 */ /* 0x000fe400078f08ff */
[----:B------:R-:W-:-:S04]  /*b7a0*/  @!P1 LOP3.LUT R0, R0, 0xfffffffe, RZ, 0xc0, !PT ;  /* 0xfffffffe00009812 */ /* 0x000fc800078ec0ff */
[----:B------:R-:W-:-:S04]  /*b7b0*/  @!P5 LEA.HI R12, R8, R8, RZ, 0x1 ;  /* 0x00000008080cd211 */ /* 0x000fc800078f08ff */
[----:B------:R-:W-:Y:S02]  /*b7c0*/  @!P5 LOP3.LUT R12, R12, 0xfffffffe, RZ, 0xc0, !PT ;  /* 0xfffffffe0c0cd812 */ /* 0x000fe400078ec0ff */
[C---:B-1----:R-:W-:Y:S02]  /*b7d0*/  IADD3 R7, R4.reuse, 0xa0, RZ ;  /* 0x000000a004077810 */ /* 0x042fe40007ffe0ff */
[----:B------:R-:W-:Y:S01]  /*b7e0*/  IADD3 R6, R4, 0xa8, RZ ;  /* 0x000000a804067810 */ /* 0x000fe20007ffe0ff */
[----:B------:R-:W-:Y:S01]  /*b7f0*/  @!P5 IMAD.WIDE R12, R12, 0x4, R2 ;  /* 0x000000040c0cd825 */ /* 0x000fe200078e0202 */
[----:B------:R-:W-:Y:S02]  /*b800*/  ISETP.GE.AND P4, PT, R7, c[0x0][0x3c8], PT ;  /* 0x0000f20007007a0c */ /* 0x000fe40003f86270 */
[----:B------:R-:W-:-:S11]  /*b810*/  ISETP.GE.AND P3, PT, R6, c[0x0][0x3c8], PT ;  /* 0x0000f20006007a0c */ /* 0x000fd60003f66270 */
[----:B------:R-:W-:Y:S02]  /*b820*/  @!P4 LEA.HI R8, R7, R7, RZ, 0x1 ;  /* 0x000000070708c211 */ /* 0x000fe400078f08ff */
[----:B------:R-:W-:Y:S02]  /*b830*/  @!P3 LEA.HI R7, R6, R6, RZ, 0x1 ;  /* 0x000000060607b211 */ /* 0x000fe400078f08ff */
[----:B------:R-:W-:Y:S02]  /*b840*/  @!P2 LEA.HI R6, R5, R5, RZ, 0x1 ;  /* 0x000000050506a211 */ /* 0x000fe400078f08ff */
[----:B------:R-:W-:Y:S02]  /*b850*/  @!P6 LOP3.LUT R5, R10, 0xfffffffe, RZ, 0xc0, !PT ;  /* 0xfffffffe0a05e812 */ /* 0x000fe400078ec0ff */
[----:B------:R-:W-:Y:S02]  /*b860*/  @!P4 LOP3.LUT R8, R8, 0xfffffffe, RZ, 0xc0, !PT ;  /* 0xfffffffe0808c812 */ /* 0x000fe400078ec0ff */
[----:B------:R-:W-:Y:S01]  /*b870*/  @!P3 LOP3.LUT R7, R7, 0xfffffffe, RZ, 0xc0, !PT ;  /* 0xfffffffe0707b812 */ /* 0x000fe200078ec0ff */
[----:B------:R-:W-:Y:S01]  /*b880*/  @!P6 IMAD.WIDE R14, R5, 0x4, R2 ;  /* 0x00000004050ee825 */ /* 0x000fe200078e0202 */
[----:B------:R-:W-:-:S03]  /*b890*/  @!P2 LOP3.LUT R6, R6, 0xfffffffe, RZ, 0xc0, !PT ;  /* 0xfffffffe0606a812 */ /* 0x000fc600078ec0ff */
[--C-:B------:R-:W-:Y:S01]  /*b8a0*/  @!P4 IMAD.WIDE R10, R8, 0x4, R2.reuse ;  /* 0x00000004080ac825 */ /* 0x100fe200078e0202 */
[----:B------:R1:W-:Y:S03]  /*b8b0*/  @!P6 ST.E.64 [R14.64], R76 ;  /* 0x0000004c0e00e985 */ /* 0x0003e6000c101b0a */
[--C-:B------:R-:W-:Y:S01]  /*b8c0*/  @!P3 IMAD.WIDE R8, R7, 0x4, R2.reuse ;  /* 0x000000040708b825 */ /* 0x100fe200078e0202 */
[----:B------:R1:W-:Y:S03]  /*b8d0*/  @!P5 ST.E.64 [R12.64], R80 ;  /* 0x000000500c00d985 */ /* 0x0003e6000c101b0a */
[--C-:B------:R-:W-:Y:S01]  /*b8e0*/  @!P2 IMAD.WIDE R6, R6, 0x4, R2.reuse ;  /* 0x000000040606a825 */ /* 0x100fe200078e0202 */
[----:B------:R1:W-:Y:S03]  /*b8f0*/  @!P4 ST.E.64 [R10.64], R84 ;  /* 0x000000540a00c985 */ /* 0x0003e6000c101b0a */
[----:B------:R-:W-:Y:S01]  /*b900*/  @!P1 IMAD.WIDE R2, R0, 0x4, R2 ;  /* 0x0000000400029825 */ /* 0x000fe200078e0202 */
[----:B------:R1:W-:Y:S04]  /*b910*/  @!P3 ST.E.64 [R8.64], R88 ;  /* 0x000000580800b985 */ /* 0x0003e8000c101b0a */
[----:B------:R1:W-:Y:S04]  /*b920*/  @!P2 ST.E.64 [R6.64], R92 ;  /* 0x0000005c0600a985 */ /* 0x0003e8000c101b0a */
[----:B------:R1:W-:Y:S02]  /*b930*/  @!P1 ST.E.64 [R2.64], R96 ;  /* 0x0000006002009985 */ /* 0x0003e4000c101b0a */
.L_x_9:
[----:B------:R-:W-:Y:S05]  /*b940*/  BSYNC B0 ;  /* 0x0000000000007941 */ /* 0x000fea0003800000 */
.L_x_8:
[----:B-1-3--:R1:W3:Y:S04]  /*b950*/  SHFL.IDX PT, R3, R19, 0x1, 0x1c1f ;  /* 0x003c1f0013037f89 */ /* 0x00a2e800000e0000 */
[----:B--2---:R1:W2:Y:S01]  /*b960*/  SHFL.IDX PT, R2, R20, 0x1, 0x1c1f ;  /* 0x003c1f0014027f89 */ /* 0x0042a200000e0000 */
[----:B------:R-:W-:Y:S05]  /*b970*/  @P0 EXIT ;  /* 0x000000000000094d */ /* 0x000fea0003800000 */
[C---:B------:R-:W-:Y:S02]  /*b980*/  IADD3 R0, R4.reuse, 0x8, RZ ;  /* 0x0000000804007810 */ /* 0x040fe40007ffe0ff */
[----:B------:R-:W-:-:S02]  /*b990*/  IADD3 R5, R4, 0x10, RZ ;  /* 0x0000001004057810 */ /* 0x000fc40007ffe0ff */
[----:B------:R-:W-:Y:S02]  /*b9a0*/  ISETP.GE.AND P0, PT, R0, c[0x0][0x3c8], PT ;  /* 0x0000f20000007a0c */ /* 0x000fe40003f06270 */
[----:B------:R-:W-:Y:S02]  /*b9b0*/  IADD3 R10, R4, 0x18, RZ ;  /* 0x00000018040a7810 */ /* 0x000fe40007ffe0ff */
[----:B------:R-:W-:Y:S02]  /*b9c0*/  ISETP.GE.AND P6, PT, R5, c[0x0][0x3c8], PT ;  /* 0x0000f20005007a0c */ /* 0x000fe40003fc6270 */
[----:B------:R-:W-:Y:S02]  /*b9d0*/  ISETP.GE.AND P5, PT, R10, c[0x0][0x3c8], PT ;  /* 0x0000f2000a007a0c */ /* 0x000fe40003fa6270 */
[C---:B------:R-:W-:Y:S02]  /*b9e0*/  ISETP.GE.AND P1, PT, R4.reuse, c[0x0][0x3c8], PT ;  /* 0x0000f20004007a0c */ /* 0x040fe40003f26270 */
[----:B------:R-:W-:-:S02]  /*b9f0*/  IADD3 R11, R4, 0x20, RZ ;  /* 0x00000020040b7810 */ /* 0x000fc40007ffe0ff */
[----:B------:R-:W-:Y:S02]  /*ba00*/  IADD3 R12, R4, 0x28, RZ ;  /* 0x00000028040c7810 */ /* 0x000fe40007ffe0ff */
[----:B------:R-:W-:Y:S02]  /*ba10*/  @!P0 LEA.HI R0, R0, R0, RZ, 0x1 ;  /* 0x0000000000008211 */ /* 0x000fe400078f08ff */
[----:B------:R-:W-:Y:S02]  /*ba20*/  IADD3 R13, R4, 0x30, RZ ;  /* 0x00000030040d7810 */ /* 0x000fe40007ffe0ff */
[----:B------:R-:W-:Y:S02]  /*ba30*/  @!P0 LOP3.LUT R0, R0, 0xfffffffe, RZ, 0xc0, !PT ;  /* 0xfffffffe00008812 */ /* 0x000fe400078ec0ff */
[----:B------:R-:W-:Y:S01]  /*ba40*/  ISETP.GE.AND P4, PT, R11, c[0x0][0x3c8], PT ;  /* 0x0000f2000b007a0c */ /* 0x000fe20003f86270 */
[----:B--23--:R-:W-:Y:S01]  /*ba50*/  @!P1 IMAD.WIDE R8, R4, 0x4, R2 ;  /* 0x0000000404089825 */ /* 0x00cfe200078e0202 */
[----:B------:R-:W-:-:S02]  /*ba60*/  ISETP.GE.AND P3, PT, R12, c[0x0][0x3c8], PT ;  /* 0x0000f2000c007a0c */ /* 0x000fc40003f66270 */
[----:B------:R-:W-:Y:S01]  /*ba70*/  ISETP.GE.AND P2, PT, R13, c[0x0][0x3c8], PT ;  /* 0x0000f2000d007a0c */ /* 0x000fe20003f46270 */
[----:B------:R-:W-:Y:S01]  /*ba80*/  @!P0 IMAD.WIDE R6, R0, 0x4, R2 ;  /* 0x0000000400068825 */ /* 0x000fe200078e0202 */
[----:B------:R-:W-:Y:S01]  /*ba90*/  @!P6 LEA.HI R0, R5, R5, RZ, 0x1 ;  /* 0x000000050500e211 */ /* 0x000fe200078f08ff */
[----:B------:R2:W-:Y:S01]  /*baa0*/  @!P1 ST.E.64 [R8.64], R106 ;  /* 0x0000006a08009985 */ /* 0x0005e2000c101b0a */
[----:B------:R-:W-:Y:S02]  /*bab0*/  @!P5 LEA.HI R5, R10, R10, RZ, 0x1 ;  /* 0x0000000a0a05d211 */ /* 0x000fe400078f08ff */
[----:B------:R-:W-:Y:S01]  /*bac0*/  @!P6 LOP3.LUT R0, R0, 0xfffffffe, RZ, 0xc0, !PT ;  /* 0xfffffffe0000e812 */ /* 0x000fe200078ec0ff */
[----:B------:R3:W-:Y:S01]  /*bad0*/  @!P0 ST.E.64 [R6.64], R110 ;  /* 0x0000006e06008985 */ /* 0x0007e2000c101b0a */
[C---:B------:R-:W-:Y:S02]  /*bae0*/  IADD3 R14, R4.reuse, 0x38, RZ ;  /* 0x00000038040e7810 */ /* 0x040fe40007ffe0ff */
[----:B------:R-:W-:-:S02]  /*baf0*/  IADD3 R15, R4, 0x40, RZ ;  /* 0x00000040040f7810 */ /* 0x000fc40007ffe0ff */
[----:B------:R-:W-:Y:S02]  /*bb00*/  @!P5 LOP3.LUT R5, R5, 0xfffffffe, RZ, 0xc0, !PT ;  /* 0xfffffffe0505d812 */ /* 0x000fe400078ec0ff */
[----:B------:R-:W-:Y:S02]  /*bb10*/  ISETP.GE.AND P1, PT, R14, c[0x0][0x3c8], PT ;  /* 0x0000f2000e007a0c */ /* 0x000fe40003f26270 */
[----:B------:R-:W-:Y:S02]  /*bb20*/  ISETP.GE.AND P0, PT, R15, c[0x0][0x3c8], PT ;  /* 0x0000f2000f007a0c */ /* 0x000fe40003f06270 */
[C---:B------:R-:W-:Y:S02]  /*bb30*/  IADD3 R16, R4.reuse, 0x48, RZ ;  /* 0x0000004804107810 */ /* 0x040fe40007ffe0ff */
[----:B------:R-:W-:Y:S01]  /*bb40*/  IADD3 R17, R4, 0x50, RZ ;  /* 0x0000005004117810 */ /* 0x000fe20007ffe0ff */
[----:B--2---:R-:W-:Y:S01]  /*bb50*/  @!P6 IMAD.WIDE R8, R0, 0x4, R2 ;  /* 0x000000040008e825 */ /* 0x004fe200078e0202 */
[----:B------:R-:W-:-:S03]  /*bb60*/  @!P4 LEA.HI R0, R11, R11, RZ, 0x1 ;  /* 0x0000000b0b00c211 */ /* 0x000fc600078f08ff */
[----:B---3--:R-:W-:Y:S01]  /*bb70*/  @!P5 IMAD.WIDE R6, R5, 0x4, R2 ;  /* 0x000000040506d825 */ /* 0x008fe200078e0202 */
[----:B------:R2:W-:Y:S01]  /*bb80*/  @!P6 ST.E.64 [R8.64], R114 ;  /* 0x000000720800e985 */ /* 0x0005e2000c101b0a */
[----:B------:R-:W-:Y:S02]  /*bb90*/  @!P4 LOP3.LUT R0, R0, 0xfffffffe, RZ, 0xc0, !PT ;  /* 0xfffffffe0000c812 */ /* 0x000fe400078ec0ff */
[----:B------:R-:W-:Y:S01]  /*bba0*/  ISETP.GE.AND P6, PT, R16, c[0x0][0x3c8], PT ;  /* 0x0000f20010007a0c */ /* 0x000fe20003fc6270 */
[----:B------:R3:W-:Y:S01]  /*bbb0*/  @!P5 ST.E.64 [R6.64], R118 ;  /* 0x000000760600d985 */ /* 0x0007e2000c101b0a */
[----:B------:R-:W-:Y:S02]  /*bbc0*/  ISETP.GE.AND P5, PT, R17, c[0x0][0x3c8], PT ;  /* 0x0000f20011007a0c */ /* 0x000fe40003fa6270 */
[----:B------:R-:W-:-:S04]  /*bbd0*/  @!P0 LEA.HI R5, R15, R15, RZ, 0x1 ;  /* 0x0000000f0f058211 */ /* 0x000fc800078f08ff */
[----:B------:R-:W-:Y:S02]  /*bbe0*/  @!P0 LOP3.LUT R5, R5, 0xfffffffe, RZ, 0xc0, !PT ;  /* 0xfffffffe05058812 */ /* 0x000fe400078ec0ff */
[----:B--2---:R-:W-:Y:S02]  /*bbf0*/  @!P3 LEA.HI R8, R12, R12, RZ, 0x1 ;  /* 0x0000000c0c08b211 */ /* 0x004fe400078f08ff */
[----:B---3--:R-:W-:Y:S02]  /*bc00*/  @!P2 LEA.HI R7, R13, R13, RZ, 0x1 ;  /* 0x0000000d0d07a211 */ /* 0x008fe400078f08ff */
[----:B------:R-:W-:Y:S02]  /*bc10*/  @!P3 LOP3.LUT R8, R8, 0xfffffffe, RZ, 0xc0, !PT ;  /* 0xfffffffe0808b812 */ /* 0x000fe400078ec0ff */
[----:B------:R-:W-:Y:S02]  /*bc20*/  @!P2 LOP3.LUT R7, R7, 0xfffffffe, RZ, 0xc0, !PT ;  /* 0xfffffffe0707a812 */ /* 0x000fe400078ec0ff */
[----:B------:R-:W-:Y:S01]  /*bc30*/  @!P1 LEA.HI R6, R14, R14, RZ, 0x1 ;  /* 0x0000000e0e069211 */ /* 0x000fe200078f08ff */
[----:B------:R-:W-:Y:S01]  /*bc40*/  @!P4 IMAD.WIDE R14, R0, 0x4, R2 ;  /* 0x00000004000ec825 */ /* 0x000fe200078e0202 */
[----:B------:R-:W-:-:S02]  /*bc50*/  @!P6 LEA.HI R0, R16, R16, RZ, 0x1 ;  /* 0x000000101000e211 */ /* 0x000fc400078f08ff */
[----:B------:R-:W-:Y:S01]  /*bc60*/  @!P1 LOP3.LUT R6, R6, 0xfffffffe, RZ, 0xc0, !PT ;  /* 0xfffffffe06069812 */ /* 0x000fe200078ec0ff */
[--C-:B------:R-:W-:Y:S01]  /*bc70*/  @!P3 IMAD.WIDE R12, R8, 0x4, R2.reuse ;  /* 0x00000004080cb825 */ /* 0x100fe200078e0202 */
[----:B------:R2:W-:Y:S01]  /*bc80*/  @!P4 ST.E.64 [R14.64], R122 ;  /* 0x0000007a0e00c985 */ /* 0x0005e2000c101b0a */
[----:B------:R-:W-:Y:S02]  /*bc90*/  @!P6 LOP3.LUT R0, R0, 0xfffffffe, RZ, 0xc0, !PT ;  /* 0xfffffffe0000e812 */ /* 0x000fe400078ec0ff */
[--C-:B------:R-:W-:Y:S01]  /*bca0*/  @!P2 IMAD.WIDE R10, R7, 0x4, R2.reuse ;  /* 0x00000004070aa825 */ /* 0x100fe200078e0202 */
[----:B------:R3:W-:Y:S01]  /*bcb0*/  @!P3 ST.E.64 [R12.64], R126 ;  /* 0x0000007e0c00b985 */ /* 0x0007e2000c101b0a */
[----:B------:R-:W-:Y:S02]  /*bcc0*/  IADD3 R16, R4, 0x80, RZ ;  /* 0x0000008004107810 */ /* 0x000fe40007ffe0ff */
[--C-:B------:R-:W-:Y:S01]  /*bcd0*/  @!P1 IMAD.WIDE R8, R6, 0x4, R2.reuse ;  /* 0x0000000406089825 */ /* 0x100fe200078e0202 */
[----:B------:R4:W-:Y:S03]  /*bce0*/  @!P2 ST.E.64 [R10.64], R130 ;  /* 0x000000820a00a985 */ /* 0x0009e6000c101b0a */
[----:B------:R-:W-:Y:S01]  /*bcf0*/  @!P0 IMAD.WIDE R6, R5, 0x4, R2 ;  /* 0x0000000405068825 */ /* 0x000fe200078e0202 */
[----:B------:R-:W-:Y:S01]  /*bd00*/  @!P5 LEA.HI R5, R17, R17, RZ, 0x1 ;  /* 0x000000111105d211 */ /* 0x000fe200078f08ff */
[----:B------:R1:W-:Y:S01]  /*bd10*/  @!P1 ST.E.64 [R8.64], R134 ;  /* 0x0000008608009985 */ /* 0x0003e2000c101b0a */
[----:B------:R-:W-:-:S02]  /*bd20*/  IADD3 R17, R4, 0x88, RZ ;  /* 0x0000008804117810 */ /* 0x000fc40007ffe0ff */
[----:B------:R-:W-:Y:S01]  /*bd30*/  @!P5 LOP3.LUT R5, R5, 0xfffffffe, RZ, 0xc0, !PT ;  /* 0xfffffffe0505d812 */ /* 0x000fe200078ec0ff */
[----:B------:R1:W-:Y:S01]  /*bd40*/  @!P0 ST.E.64 [R6.64], R138 ;  /* 0x0000008a06008985 */ /* 0x0003e2000c101b0a */
[C---:B--2---:R-:W-:Y:S02]  /*bd50*/  IADD3 R14, R4.reuse, 0x78, RZ ;  /* 0x00000078040e7810 */ /* 0x044fe40007ffe0ff */
[C---:B---3--:R-:W-:Y:S02]  /*bd60*/  IADD3 R12, R4.reuse, 0x68, RZ ;  /* 0x00000068040c7810 */ /* 0x048fe40007ffe0ff */
[C---:B------:R-:W-:Y:S02]  /*bd70*/  IADD3 R13, R4.reuse, 0x70, RZ ;  /* 0x00000070040d7810 */ /* 0x040fe40007ffe0ff */
[C---:B----4-:R-:W-:Y:S02]  /*bd80*/  IADD3 R10, R4.reuse, 0x58, RZ ;  /* 0x00000058040a7810 */ /* 0x050fe40007ffe0ff */
[----:B------:R-:W-:-:S02]  /*bd90*/  IADD3 R11, R4, 0x60, RZ ;  /* 0x00000060040b7810 */ /* 0x000fc40007ffe0ff */
[----:B------:R-:W-:Y:S01]  /*bda0*/  ISETP.GE.AND P4, PT, R10, c[0x0][0x3c8], PT ;  /* 0x0000f2000a007a0c */ /* 0x000fe20003f86270 */
[--C-:B-1----:R-:W-:Y:S01]  /*bdb0*/  @!P6 IMAD.WIDE R8, R0, 0x4, R2.reuse ;  /* 0x000000040008e825 */ /* 0x102fe200078e0202 */
[----:B------:R-:W-:Y:S02]  /*bdc0*/  ISETP.GE.AND P3, PT, R11, c[0x0][0x3c8], PT ;  /* 0x0000f2000b007a0c */ /* 0x000fe40003f66270 */
[----:B------:R-:W-:Y:S01]  /*bdd0*/  ISETP.GE.AND P2, PT, R12, c[0x0][0x3c8], PT ;  /* 0x0000f2000c007a0c */ /* 0x000fe20003f46270 */
[----:B------:R-:W-:Y:S01]  /*bde0*/  @!P5 IMAD.WIDE R6, R5, 0x4, R2 ;  /* 0x000000040506d825 */ /* 0x000fe200078e0202 */
[----:B------:R-:W-:Y:S01]  /*bdf0*/  ISETP.GE.AND P0, PT, R14, c[0x0][0x3c8], PT ;  /* 0x0000f2000e007a0c */ /* 0x000fe20003f06270 */
[----:B------:R1:W-:Y:S01]  /*be00*/  @!P6 ST.E.64 [R8.64], R142 ;  /* 0x0000008e0800e985 */ /* 0x0003e2000c101b0a */
[----:B------:R-:W-:Y:S02]  /*be10*/  ISETP.GE.AND P1, PT, R13, c[0x0][0x3c8], PT ;  /* 0x0000f2000d007a0c */ /* 0x000fe40003f26270 */
[----:B------:R-:W-:Y:S01]  /*be20*/  ISETP.GE.AND P6, PT, R16, c[0x0][0x3c8], PT ;  /* 0x0000f20010007a0c */ /* 0x000fe20003fc6270 */
[----:B------:R2:W-:Y:S01]  /*be30*/  @!P5 ST.E.64 [R6.64], R146 ;  /* 0x000000920600d985 */ /* 0x0005e2000c101b0a */
[----:B------:R-:W-:-:S02]  /*be40*/  ISETP.GE.AND P5, PT, R17, c[0x0][0x3c8], PT ;  /* 0x0000f20011007a0c */ /* 0x000fc40003fa6270 */
[----:B------:R-:W-:-:S04]  /*be50*/  @!P4 LEA.HI R0, R10, R10, RZ, 0x1 ;  /* 0x0000000a0a00c211 */ /* 0x000fc800078f08ff */
[----:B------:R-:W-:Y:S02]  /*be60*/  @!P4 LOP3.LUT R0, R0, 0xfffffffe, RZ, 0xc0, !PT ;  /* 0xfffffffe0000c812 */ /* 0x000fe400078ec0ff */
[----:B------:R-:W-:-:S03]  /*be70*/  @!P0 LEA.HI R5, R14, R14, RZ, 0x1 ;  /* 0x0000000e0e058211 */ /* 0x000fc600078f08ff */
[----:B------:R-:W-:Y:S01]  /*be80*/  @!P4 IMAD.WIDE R14, R0, 0x4, R2 ;  /* 0x00000004000ec825 */ /* 0x000fe200078e0202 */
[----:B------:R-:W-:Y:S02]  /*be90*/  @!P0 LOP3.LUT R5, R5, 0xfffffffe, RZ, 0xc0, !PT ;  /* 0xfffffffe05058812 */ /* 0x000fe400078ec0ff */
[----:B------:R-:W-:Y:S02]  /*bea0*/  @!P6 LEA.HI R0, R16, R16, RZ, 0x1 ;  /* 0x000000101000e211 */ /* 0x000fe400078f08ff */
[----:B------:R3:W-:Y:S02]  /*beb0*/  @!P4 ST.E.64 [R14.64], R150 ;  /* 0x000000960e00c985 */ /* 0x0007e4000c101b0a */
[----:B------:R-:W-:Y:S02]  /*bec0*/  @!P6 LOP3.LUT R0, R0, 0xfffffffe, RZ, 0xc0, !PT ;  /* 0xfffffffe0000e812 */ /* 0x000fe400078ec0ff */
[----:B-1----:R-:W-:Y:S02]  /*bed0*/  @!P3 LEA.HI R8, R11, R11, RZ, 0x1 ;  /* 0x0000000b0b08b211 */ /* 0x002fe400078f08ff */
[----:B--2---:R-:W-:-:S02]  /*bee0*/  @!P2 LEA.HI R7, R12, R12, RZ, 0x1 ;  /* 0x0000000c0c07a211 */ /* 0x004fc400078f08ff */
[----:B------:R-:W-:Y:S02]  /*bef0*/  @!P3 LOP3.LUT R8, R8, 0xfffffffe, RZ, 0xc0, !PT ;  /* 0xfffffffe0808b812 */ /* 0x000fe400078ec0ff */
[----:B------:R-:W-:Y:S02]  /*bf00*/  @!P2 LOP3.LUT R7, R7, 0xfffffffe, RZ, 0xc0, !PT ;  /* 0xfffffffe0707a812 */ /* 0x000fe400078ec0ff */
[----:B------:R-:W-:Y:S01]  /*bf10*/  @!P1 LEA.HI R6, R13, R13, RZ, 0x1 ;  /* 0x0000000d0d069211 */ /* 0x000fe200078f08ff */
[----:B------:R-:W-:-:S03]  /*bf20*/  @!P3 IMAD.WIDE R12, R8, 0x4, R2 ;  /* 0x00000004080cb825 */ /* 0x000fc600078e0202 */
[----:B------:R-:W-:Y:S01]  /*bf30*/  @!P1 LOP3.LUT R6, R6, 0xfffffffe, RZ, 0xc0, !PT ;  /* 0xfffffffe06069812 */ /* 0x000fe200078ec0ff */
[--C-:B------:R-:W-:Y:S01]  /*bf40*/  @!P2 IMAD.WIDE R10, R7, 0x4, R2.reuse ;  /* 0x00000004070aa825 */ /* 0x100fe200078e0202 */
[----:B------:R1:W-:Y:S03]  /*bf50*/  @!P3 ST.E.64 [R12.64], R54 ;  /* 0x000000360c00b985 */ /* 0x0003e6000c101b0a */
[--C-:B------:R-:W-:Y:S01]  /*bf60*/  @!P1 IMAD.WIDE R8, R6, 0x4, R2.reuse ;  /* 0x0000000406089825 */ /* 0x100fe200078e0202 */
[----:B------:R2:W-:Y:S01]  /*bf70*/  @!P2 ST.E.64 [R10.64], R58 ;  /* 0x0000003a0a00a985 */ /* 0x0005e2000c101b0a */
[----:B---3--:R-:W-:Y:S02]  /*bf80*/  IADD3 R14, R4, 0xb0, RZ ;  /* 0x000000b0040e7810 */ /* 0x008fe40007ffe0ff */
[----:B------:R-:W-:Y:S01]  /*bf90*/  @!P0 IMAD.WIDE R6, R5, 0x4, R2 ;  /* 0x0000000405068825 */ /* 0x000fe200078e0202 */
[----:B------:R-:W-:Y:S01]  /*bfa0*/  @!P5 LEA.HI R5, R17, R17, RZ, 0x1 ;  /* 0x000000111105d211 */ /* 0x000fe200078f08ff */
[----:B------:R3:W-:Y:S03]  /*bfb0*/  @!P1 ST.E.64 [R8.64], R62 ;  /* 0x0000003e08009985 */ /* 0x0007e6000c101b0a */
[----:B------:R-:W-:Y:S01]  /*bfc0*/  @!P5 LOP3.LUT R5, R5, 0xfffffffe, RZ, 0xc0, !PT ;  /* 0xfffffffe0505d812 */ /* 0x000fe200078ec0ff */
[----:B------:R4:W-:Y:S01]  /*bfd0*/  @!P0 ST.E.64 [R6.64], R66 ;  /* 0x0000004206008985 */ /* 0x0009e2000c101b0a */
[----:B------:R-:W-:-:S02]  /*bfe0*/  ISETP.GE.AND P0, PT, R14, c[0x0][0x3c8], PT ;  /* 0x0000f2000e007a0c */ /* 0x000fc40003f06270 */
[C---:B-1----:R-:W-:Y:S02]  /*bff0*/  IADD3 R12, R4.reuse, 0xa0, RZ ;  /* 0x000000a0040c7810 */ /* 0x042fe40007ffe0ff */
[C---:B------:R-:W-:Y:S02]  /*c000*/  IADD3 R13, R4.reuse, 0xa8, RZ ;  /* 0x000000a8040d7810 */ /* 0x040fe40007ffe0ff */
[C---:B--2---:R-:W-:Y:S02]  /*c010*/  IADD3 R10, R4.reuse, 0x90, RZ ;  /* 0x00000090040a7810 */ /* 0x044fe40007ffe0ff */
[----:B------:R-:W-:Y:S02]  /*c020*/  IADD3 R11, R4, 0x98, RZ ;  /* 0x00000098040b7810 */ /* 0x000fe40007ffe0ff */
[----:B------:R-:W-:Y:S01]  /*c030*/  ISETP.GE.AND P4, PT, R10, c[0x0][0x3c8], PT ;  /* 0x0000f2000a007a0c */ /* 0x000fe20003f86270 */
[----:B---3--:R-:W-:Y:S01]  /*c040*/  @!P6 IMAD.WIDE R8, R0, 0x4, R2 ;  /* 0x000000040008e825 */ /* 0x008fe200078e0202 */
[----:B------:R-:W-:-:S02]  /*c050*/  ISETP.GE.AND P3, PT, R11, c[0x0][0x3c8], PT ;  /* 0x0000f2000b007a0c */ /* 0x000fc40003f66270 */
[----:B------:R-:W-:Y:S01]  /*c060*/  ISETP.GE.AND P2, PT, R12, c[0x0][0x3c8], PT ;  /* 0x0000f2000c007a0c */ /* 0x000fe20003f46270 */
[----:B----4-:R-:W-:Y:S01]  /*c070*/  @!P5 IMAD.WIDE R6, R5, 0x4, R2 ;  /* 0x000000040506d825 */ /* 0x010fe200078e0202 */
[----:B------:R-:W-:Y:S01]  /*c080*/  ISETP.GE.AND P1, PT, R13, c[0x0][0x3c8], PT ;  /* 0x0000f2000d007a0c */ /* 0x000fe20003f26270 */
[----:B------:R1:W-:Y:S01]  /*c090*/  @!P6 ST.E.64 [R8.64], R70 ;  /* 0x000000460800e985 */ /* 0x0003e2000c101b0a */
[----:B------:R-:W-:-:S03]  /*c0a0*/  @!P0 LEA.HI R5, R14, R14, RZ, 0x1 ;  /* 0x0000000e0e058211 */ /* 0x000fc600078f08ff */
[----:B------:R2:W-:Y:S01]  /*c0b0*/  @!P5 ST.E.64 [R6.64], R74 ;  /* 0x0000004a0600d985 */ /* 0x0005e2000c101b0a */
[----:B------:R-:W-:Y:S02]  /*c0c0*/  @!P0 LOP3.LUT R5, R5, 0xfffffffe, RZ, 0xc0, !PT ;  /* 0xfffffffe05058812 */ /* 0x000fe400078ec0ff */
[----:B------:R-:W-:-:S04]  /*c0d0*/  @!P4 LEA.HI R0, R10, R10, RZ, 0x1 ;  /* 0x0000000a0a00c211 */ /* 0x000fc800078f08ff */
[----:B------:R-:W-:-:S05]  /*c0e0*/  @!P4 LOP3.LUT R0, R0, 0xfffffffe, RZ, 0xc0, !PT ;  /* 0xfffffffe0000c812 */ /* 0x000fca00078ec0ff */
[----:B------:R-:W-:Y:S01]  /*c0f0*/  @!P4 IMAD.WIDE R14, R0, 0x4, R2 ;  /* 0x00000004000ec825 */ /* 0x000fe200078e0202 */
[----:B------:R-:W-:-:S04]  /*c100*/  IADD3 R0, R4, 0xb8, RZ ;  /* 0x000000b804007810 */ /* 0x000fc80007ffe0ff */
[----:B------:R3:W-:Y:S01]  /*c110*/  @!P4 ST.E.64 [R14.64], R78 ;  /* 0x0000004e0e00c985 */ /* 0x0007e2000c101b0a */
[----:B-1----:R-:W-:Y:S02]  /*c120*/  @!P3 LEA.HI R8, R11, R11, RZ, 0x1 ;  /* 0x0000000b0b08b211 */ /* 0x002fe400078f08ff */
[----:B--2---:R-:W-:Y:S02]  /*c130*/  @!P2 LEA.HI R7, R12, R12, RZ, 0x1 ;  /* 0x0000000c0c07a211 */ /* 0x004fe400078f08ff */
[----:B------:R-:W-:Y:S02]  /*c140*/  @!P1 LEA.HI R6, R13, R13, RZ, 0x1 ;  /* 0x0000000d0d069211 */ /* 0x000fe400078f08ff */
[----:B------:R-:W-:Y:S02]  /*c150*/  @!P3 LOP3.LUT R8, R8, 0xfffffffe, RZ, 0xc0, !PT ;  /* 0xfffffffe0808b812 */ /* 0x000fe400078ec0ff */
[----:B------:R-:W-:Y:S02]  /*c160*/  @!P2 LOP3.LUT R7, R7, 0xfffffffe, RZ, 0xc0, !PT ;  /* 0xfffffffe0707a812 */ /* 0x000fe400078ec0ff */
[----:B------:R-:W-:Y:S01]  /*c170*/  @!P1 LOP3.LUT R6, R6, 0xfffffffe, RZ, 0xc0, !PT ;  /* 0xfffffffe06069812 */ /* 0x000fe200078ec0ff */
[----:B------:R-:W-:-:S04]  /*c180*/  @!P3 IMAD.WIDE R12, R8, 0x4, R2 ;  /* 0x00000004080cb825 */ /* 0x000fc800078e0202 */
[--C-:B------:R-:W-:Y:S01]  /*c190*/  @!P2 IMAD.WIDE R10, R7, 0x4, R2.reuse ;  /* 0x00000004070aa825 */ /* 0x100fe200078e0202 */
[----:B------:R3:W-:Y:S03]  /*c1a0*/  @!P3 ST.E.64 [R12.64], R82 ;  /* 0x000000520c00b985 */ /* 0x0007e6000c101b0a */
[--C-:B------:R-:W-:Y:S01]  /*c1b0*/  @!P1 IMAD.WIDE R8, R6, 0x4, R2.reuse ;  /* 0x0000000406089825 */ /* 0x100fe200078e0202 */
[----:B------:R3:W-:Y:S03]  /*c1c0*/  @!P2 ST.E.64 [R10.64], R86 ;  /* 0x000000560a00a985 */ /* 0x0007e6000c101b0a */
[----:B------:R-:W-:Y:S01]  /*c1d0*/  @!P0 IMAD.WIDE R6, R5, 0x4, R2 ;  /* 0x0000000405068825 */ /* 0x000fe200078e0202 */
[----:B------:R3:W-:Y:S04]  /*c1e0*/  @!P1 ST.E.64 [R8.64], R90 ;  /* 0x0000005a08009985 */ /* 0x0007e8000c101b0a */
[----:B------:R3:W-:Y:S01]  /*c1f0*/  @!P0 ST.E.64 [R6.64], R94 ;  /* 0x0000005e06008985 */ /* 0x0007e2000c101b0a */
[----:B------:R-:W-:-:S13]  /*c200*/  ISETP.GE.AND P0, PT, R0, c[0x0][0x3c8], PT ;  /* 0x0000f20000007a0c */ /* 0x000fda0003f06270 */
[----:B------:R-:W-:Y:S05]  /*c210*/  @P0 EXIT ;  /* 0x000000000000094d */ /* 0x000fea0003800000 */
[----:B------:R-:W-:-:S04]  /*c220*/  LEA.HI R0, R0, R0, RZ, 0x1 ;  /* 0x0000000000007211 */ /* 0x000fc800078f08ff */
[----:B------:R-:W-:-:S05]  /*c230*/  LOP3.LUT R0, R0, 0xfffffffe, RZ, 0xc0, !PT ;  /* 0xfffffffe00007812 */ /* 0x000fca00078ec0ff */
[----:B------:R-:W-:-:S05]  /*c240*/  IMAD.WIDE R2, R0, 0x4, R2 ;  /* 0x0000000400027825 */ /* 0x000fca00078e0202 */
[----:B------:R-:W-:Y:S01]  /*c250*/  ST.E.64 [R2.64], R98 ;  /* 0x0000006202007985 */ /* 0x000fe2000c101b0a */
[----:B------:R-:W-:Y:S05]  /*c260*/  EXIT ;  /* 0x000000000000794d */ /* 0x000fea0003800000 */
.L_x_7:
[----:B------:R-:W1:Y:S02]  /*c270*/  S2R R0, SR_TID.X ;  /* 0x0000000000007919 */ /* 0x000e640000002100 */
[----:B-1----:R-:W-:-:S13]  /*c280*/  ISETP.GT.AND P0, PT, R0, 0x7f, PT ;  /* 0x0000007f0000780c */ /* 0x002fda0003f04270 */
[----:B------:R-:W-:Y:S05]  /*c290*/  @P0 EXIT ;  /* 0x000000000000094d */ /* 0x000fea0003800000 */
[----:B------:R-:W1:Y:S01]  /*c2a0*/  S2R R8, SR_CTAID.X ;  /* 0x0000000000087919 */ /* 0x000e620000002500 */
[----:B------:R-:W-:-:S05]  /*c2b0*/  MOV R3, c[0x0][0x4e8] ;  /* 0x00013a0000037a02 */ /* 0x000fca0000000f00 */
[----:B------:R-:W-:Y:S01]  /*c2c0*/  IMAD R2, R3, c[0x0][0x388], RZ ;  /* 0x0000e20003027a24 */ /* 0x000fe200078e02ff */
[----:B-1----:R-:W-:-:S04]  /*c2d0*/  LEA R8, R8, R0, 0x7 ;  /* 0x0000000008087211 */ /* 0x002fc800078e38ff */
[----:B------:R-:W-:-:S13]  /*c2e0*/  ISETP.GE.AND P0, PT, R8, R2, PT ;  /* 0x000000020800720c */ /* 0x000fda0003f06270 */
[----:B------:R-:W-:Y:S05]  /*c2f0*/  @P0 EXIT ;  /* 0x000000000000094d */ /* 0x000fea0003800000 */
[----:B------:R-:W1:Y:S01]  /*c300*/  S2R R7, SR_CTAID.Z ;  /* 0x0000000000077919 */ /* 0x000e620000002700 */
[----:B------:R-:W-:Y:S01]  /*c310*/  USHF.R.S32.HI UR6, URZ, 0x1f, UR9 ;  /* 0x0000001f3f067899 */ /* 0x000fe20008011409 */
[----:B------:R-:W-:Y:S01]  /*c320*/  ISETP.NE.AND P0, PT, R3, 0x1, PT ;  /* 0x000000010300780c */ /* 0x000fe20003f05270 */
[----:B------:R-:W-:Y:S01]  /*c330*/  ULDC.64 UR4, c[0x0][0x4d0] ;  /* 0x0001340000047ab9 */ /* 0x000fe20000000a00 */
[----:B------:R-:W2:Y:S01]  /*c340*/  S2R R9, SR_CTAID.Y ;  /* 0x0000000000097919 */ /* 0x000ea20000002600 */
[----:B------:R-:W-:Y:S01]  /*c350*/  UIMAD UR6, UR6, UR4, URZ ;  /* 0x00000004060672a4 */ /* 0x000fe2000f8e023f */
[----:B------:R-:W-:Y:S01]  /*c360*/  IADD3 R4, RZ, -UR9, RZ ;  /* 0x80000009ff047c10 */ /* 0x000fe2000fffe0ff */
[----:B------:R-:W-:Y:S01]  /*c370*/  UIMAD.WIDE.U32 UR12, UR9, UR4, URZ ;  /* 0x00000004090c72a5 */ /* 0x000fe2000f8e003f */
[----:B------:R-:W-:Y:S01]  /*c380*/  MOV R0, R8 ;  /* 0x0000000800007202 */ /* 0x000fe20000000f00 */
[----:B------:R-:W-:-:S04]  /*c390*/  UIMAD UR4, UR9, UR5, UR6 ;  /* 0x00000005090472a4 */ /* 0x000fc8000f8e0206 */
[----:B------:R-:W-:Y:S01]  /*c3a0*/  UIADD3 UR4, UR13, UR4, URZ ;  /* 0x000000040d047290 */ /* 0x000fe2000fffe03f */
[----:B------:R-:W-:Y:S01]  /*c3b0*/  MOV R3, UR13 ;  /* 0x0000000d00037c02 */ /* 0x000fe20008000f00 */
[----:B------:R-:W-:-:S04]  /*c3c0*/  @P0 IMAD.HI.U32 R5, R8, c[0x0][0x4ec], RZ ;  /* 0x00013b0008050a27 */ /* 0x000fc800078e00ff */
[----:B------:R-:W-:Y:S01]  /*c3d0*/  IMAD.U32 R2, RZ, RZ, UR12 ;  /* 0x0000000cff027e24 */ /* 0x000fe2000f8e00ff */
[----:B------:R-:W-:Y:S01]  /*c3e0*/  @P0 SHF.R.U32.HI R0, RZ, c[0x0][0x4f0], R5 ;  /* 0x00013c00ff000a19 */ /* 0x000fe20000011605 */
[----:B------:R-:W-:Y:S01]  /*c3f0*/  IMAD.U32 R3, RZ, RZ, UR4 ;  /* 0x00000004ff037e24 */ /* 0x000fe2000f8e00ff */
[----:B-1----:R-:W-:-:S03]  /*c400*/  SHF.R.S32.HI R6, RZ, 0x1f, R7 ;  /* 0x0000001fff067819 */ /* 0x002fc60000011407 */
[----:B------:R-:W-:-:S04]  /*c410*/  IMAD.WIDE.U32 R2, R7, c[0x0][0x4d8], R2 ;  /* 0x0001360007027a25 */ /* 0x000fc800078e0002 */
[----:B------:R-:W-:Y:S02]  /*c420*/  IMAD R6, R6, c[0x0][0x4d8], RZ ;  /* 0x0001360006067a24 */ /* 0x000fe400078e02ff */
[----:B--2---:R-:W-:Y:S02]  /*c430*/  IMAD R4, R4, c[0x0][0x550], R9 ;  /* 0x0001540004047a24 */ /* 0x004fe400078e0209 */
[----:B------:R-:W-:Y:S01]  /*c440*/  IMAD R5, R7, c[0x0][0x4dc], R6 ;  /* 0x0001370007057a24 */ /* 0x000fe200078e0206 */
[----:B------:R-:W-:Y:S02]  /*c450*/  IADD3 R7, -R0, RZ, RZ ;  /* 0x000000ff00077210 */ /* 0x000fe40007ffe1ff */
[----:B------:R-:W-:Y:S01]  /*c460*/  SHF.R.S32.HI R6, RZ, 0x1f, R4 ;  /* 0x0000001fff067819 */ /* 0x000fe20000011404 */
[----:B------:R-:W-:Y:S02]  /*c470*/  IMAD.IADD R3, R5, 0x1, R3 ;  /* 0x0000000105037824 */ /* 0x000fe400078e0203 */
[----:B------:R-:W-:Y:S01]  /*c480*/  IMAD R5, R7, c[0x0][0x4e8], R8 ;  /* 0x00013a0007057a24 */ /* 0x000fe200078e0208 */
[----:B------:R-:W-:Y:S01]  /*c490*/  SHF.R.S32.HI R7, RZ, 0x1f, R0 ;  /* 0x0000001fff077819 */ /* 0x000fe20000011400 */
[----:B------:R-:W-:-:S02]  /*c4a0*/  IMAD R6, R6, c[0x0][0x4e0], RZ ;  /* 0x0001380006067a24 */ /* 0x000fc400078e02ff */
[----:B------:R-:W-:-:S04]  /*c4b0*/  IMAD.WIDE.U32 R2, R4, c[0x0][0x4e0], R2 ;  /* 0x0001380004027a25 */ /* 0x000fc800078e0002 */
[----:B------:R-:W-:Y:S01]  /*c4c0*/  IMAD R6, R4, c[0x0][0x4e4], R6 ;  /* 0x0001390004067a24 */ /* 0x000fe200078e0206 */
[----:B------:R-:W-:Y:S02]  /*c4d0*/  SHF.R.S32.HI R4, RZ, 0x1f, R5 ;  /* 0x0000001fff047819 */ /* 0x000fe40000011405 */
[----:B------:R-:W-:-:S03]  /*c4e0*/  IADD3 R2, P0, R0, R2, RZ ;  /* 0x0000000200027210 */ /* 0x000fc60007f1e0ff */
[----:B------:R-:W-:Y:S01]  /*c4f0*/  IMAD R0, R4, c[0x0][0x4c8], RZ ;  /* 0x0001320004007a24 */ /* 0x000fe200078e02ff */
[----:B------:R-:W-:-:S03]  /*c500*/  IADD3.X R3, R7, R3, R6, P0, !PT ;  /* 0x0000000307037210 */ /* 0x000fc600007fe406 */
[C---:B------:R-:W-:Y:S02]  /*c510*/  IMAD R0, R5.reuse, c[0x0][0x4cc], R0 ;  /* 0x0001330005007a24 */ /* 0x040fe400078e0200 */
[----:B------:R-:W-:-:S05]  /*c520*/  IMAD.WIDE.U32 R2, R5, c[0x0][0x4c8], R2 ;  /* 0x0001320005027a25 */ /* 0x000fca00078e0002 */
[----:B------:R-:W-:Y:S02]  /*c530*/  IADD3 R0, R3, R0, RZ ;  /* 0x0000000003007210 */ /* 0x000fe40007ffe0ff */
[----:B------:R-:W-:-:S04]  /*c540*/  LEA R4, P0, R2, c[0x0][0x4a8], 0x2 ;  /* 0x00012a0002047a11 */ /* 0x000fc800078010ff */
[----:B------:R-:W-:Y:S02]  /*c550*/  LEA.HI.X R5, R2, c[0x0][0x4ac], R0, 0x2, P0 ;  /* 0x00012b0002057a11 */ /* 0x000fe400000f1400 */
[----:B------:R-:W-:-:S05]  /*c560*/  MOV R0, 0xff800000 ;  /* 0xff80000000007802 */ /* 0x000fca0000000f00 */
[----:B------:R-:W-:Y:S01]  /*c570*/  STG.E [R4.64], R0 ;  /* 0x0000000004007986 */ /* 0x000fe2000c10190a */
[----:B------:R-:W-:Y:S05]  /*c580*/  EXIT ;  /* 0x000000000000794d */ /* 0x000fea0003800000 */
.L_x_10:
[----:B------:R-:W-:-:S00]  /*c590*/  BRA `(.L_x_10) ;  /* 0xfffffff000007947 */ /* 0x000fc0000383ffff */
[----:B------:R-:W-:-:S00]  /*c5a0*/  NOP ;  /* 0x0000000000007918 */ /* 0x000fc00000000000 */
        /* <DEDUP_REMOVED lines=13> */
.L_x_2452:


//--------------------- .text._ZN7cutlass13device_kernelIN5flash19enable_sm80_to_sm89INS1_16FlashAttnFwdSm80INS1_25CollectiveMainloopFwdSm80ILi8ELi1ELb0EN4cute5tupleIJNS5_1CILi128EEENS7_ILi64EEENS7_ILi192EEEEEELi192ENS_6half_tEfNS_4arch4Sm80ELb0ELb0ELb1ELb1ELb0ELb0ELb1ELb1EEENS1_21CollectiveEpilogueFwdINS6_IJS8_SA_S9_EEENS6_IJNS7_ILi1EEESI_SI_EEESC_SE_Li256ELb1ELb1ELb1ELb0EEENS1_36VarlenDynamicPersistentTileSchedulerILi128ELi64ELi256ELi256ELb1ELb1ELb0ELb0ELb1ELb1EEEEEEEEEvNT_6ParamsE --------------------------
	.section	.text._ZN7cutlass13device_kernelIN5flash19enable_sm80_to_sm89INS1_16FlashAttnFwdSm80INS1_25CollectiveMainloopFwdSm80ILi8ELi1ELb0EN4cute5tupleIJNS5_1CILi128EEENS7_ILi64EEENS7_ILi192EEEEEELi192ENS_6half_tEfNS_4arch4Sm80ELb0ELb0ELb1ELb1ELb0ELb0ELb1ELb1EEENS1_21CollectiveEpilogueFwdINS6_IJS8_SA_S9_EEENS6_IJNS7_ILi1EEESI_SI_EEESC_SE_Li256ELb1ELb1ELb1ELb0EEENS1_36VarlenDynamicPersistentTileSchedulerILi128ELi64ELi256ELi256ELb1ELb1ELb0ELb0ELb1ELb1EEEEEEEEEvNT_6ParamsE,"ax",@progbits
	.sectioninfo	@"SHI_REGISTERS=255"
	.align	128
.text._ZN7cutlass13device_kernelIN5flash19enable_sm80_to_sm89INS1_16FlashAttnFwdSm80INS1_25CollectiveMainloopFwdSm80ILi8ELi1ELb0EN4cute5tupleIJNS5_1CILi128EEENS7_ILi64EEENS7_ILi192EEEEEELi192ENS_6half_tEfNS_4arch4Sm80ELb0ELb0ELb1ELb1ELb0ELb0ELb1ELb1EEENS1_21CollectiveEpilogueFwdINS6_IJS8_SA_S9_EEENS6_IJNS7_ILi1EEESI_SI_EEESC_SE_Li256ELb1ELb1ELb1ELb0EEENS1_36VarlenDynamicPersistentTileSchedulerILi128ELi64ELi256ELi256ELb1ELb1ELb0ELb0ELb1ELb1EEEEEEEEEvNT_6ParamsE:
        .type           _ZN7cutlass13device_kernelIN5flash19enable_sm80_to_sm89INS1_16FlashAttnFwdSm80INS1_25CollectiveMainloopFwdSm80ILi8ELi1ELb0EN4cute5tupleIJNS5_1CILi128EEENS7_ILi64EEENS7_ILi192EEEEEELi192ENS_6half_tEfNS_4arch4Sm80ELb0ELb0ELb1ELb1ELb0ELb0ELb1ELb1EEENS1_21CollectiveEpilogueFwdINS6_IJS8_SA_S9_EEENS6_IJNS7_ILi1EEESI_SI_EEESC_SE_Li256ELb1ELb1ELb1ELb0EEENS1_36VarlenDynamicPersistentTileSchedulerILi128ELi64ELi256ELi256ELb1ELb1ELb0ELb0ELb1ELb1EEEEEEEEEvNT_6ParamsE,@function
        .size           _ZN7cutlass13device_kernelIN5flash19enable_sm80_to_sm89INS1_16FlashAttnFwdSm80INS1_25CollectiveMainloopFwdSm80ILi8ELi1ELb0EN4cute5tupleIJNS5_1CILi128EEENS7_ILi64EEENS7_ILi192EEEEEELi192ENS_6half_tEfNS_4arch4Sm80ELb0ELb0ELb1ELb1ELb0ELb0ELb1ELb1EEENS1_21CollectiveEpilogueFwdINS6_IJS8_SA_S9_EEENS6_IJNS7_ILi1EEESI_SI_EEESC_SE_Li256ELb1ELb1ELb1ELb0EEENS1_36VarlenDynamicPersistentTileSchedulerILi128ELi64ELi256ELi256ELb1ELb1ELb0ELb0ELb1ELb1EEEEEEEEEvNT_6ParamsE,(.L_x_2453 - _ZN7cutlass13device_kernelIN5flash19enable_sm80_to_sm89INS1_16FlashAttnFwdSm80INS1_25CollectiveMainloopFwdSm80ILi8ELi1ELb0EN4cute5tupleIJNS5_1CILi128EEENS7_ILi64EEENS7_ILi192EEEEEELi192ENS_6half_tEfNS_4arch4Sm80ELb0ELb0ELb1ELb1ELb0ELb0ELb1ELb1EEENS1_21CollectiveEpilogueFwdINS6_IJS8_SA_S9_EEENS6_IJNS7_ILi1EEESI_SI_EEESC_SE_Li256ELb1ELb1ELb1ELb0EEENS1_36VarlenDynamicPersistentTileSchedulerILi128ELi64ELi256ELi256ELb1ELb1ELb0ELb0ELb1ELb1EEEEEEEEEvNT_6ParamsE)
        .other          _ZN7cutlass13device_kernelIN5flash19enable_sm80_to_sm89INS1_16FlashAttnFwdSm80INS1_25CollectiveMainloopFwdSm80ILi8ELi1ELb0EN4cute5tupleIJNS5_1CILi128EEENS7_ILi64EEENS7_ILi192EEEEEELi192ENS_6half_tEfNS_4arch4Sm80ELb0ELb0ELb1ELb1ELb0ELb0ELb1ELb1EEENS1_21CollectiveEpilogueFwdINS6_IJS8_SA_S9_EEENS6_IJNS7_ILi1EEESI_SI_EEESC_SE_Li256ELb1ELb1ELb1ELb0EEENS1_36VarlenDynamicPersistentTileSchedulerILi128ELi64ELi256ELi256ELb1ELb1ELb0ELb0ELb1ELb1EEEEEEEEEvNT_6ParamsE,@"STO_CUDA_ENTRY STV_DEFAULT"
_ZN7cutlass13device_kernelIN5flash19enable_sm80_to_sm89INS1_16FlashAttnFwdSm80INS1_25CollectiveMainloopFwdSm80ILi8ELi1ELb0EN4cute5tupleIJNS5_1CILi128EEENS7_ILi64EEENS7_ILi192EEEEEELi192ENS_6half_tEfNS_4arch4Sm80ELb0ELb0ELb1ELb1ELb0ELb0ELb1ELb1EEENS1_21CollectiveEpilogueFwdINS6_IJS8_SA_S9_EEENS6_IJNS7_ILi1EEESI_SI_EEESC_SE_Li256ELb1ELb1ELb1ELb0EEENS1_36VarlenDynamicPersistentTileSchedulerILi128ELi64ELi256ELi256ELb1ELb1ELb0ELb0ELb1ELb1EEEEEEEEEvNT_6ParamsE:
[----:B------:R-:W-:-:S03]  /*0000*/  MOV R1, c[0x0][0x28] ;  /* 0x00000a0000017a02 */ /* 0x000fc60000000f00 */
[----:B------:R-:W1:Y:S01]  /*0010*/  S2R R2, SR_TID.X ;  /* 0x0000000000027919 */ /* 0x000e620000002100 */
[----:B------:R-:W-:Y:S01]  /*0020*/  IADD3 R1, R1, -0x40, RZ ;  /* 0xffffffc001017810 */ /* 0x000fe20007ffe0ff */
[----:B------:R-:W-:Y:S01]  /*0030*/  ULDC.64 UR6, c[0x0][0x118] ;  /* 0x0000460000067ab9 */ /* 0x000fe20000000a00 */
[----:B-1----:R-:W-:-:S05]  /*0040*/  SHF.R.U32.HI R0, RZ, 0x5, R2 ;  /* 0x00000005ff007819 */ /* 0x002fca0000011602 */
[----:B------:R-:W1:Y:S02]  /*0050*/  SHFL.IDX PT, R3, R0, RZ, 0x1f ;  /* 0x00001fff00037589 */ /* 0x000e6400000e0000 */
[----:B-1----:R-:W-:Y:S02]  /*0060*/  ISETP.NE.AND P0, PT, R3, RZ, PT ;  /* 0x000000ff0300720c */ /* 0x002fe40003f05270 */
[----:B------:R1:W-:Y:S11]  /*0070*/  STL [R1+0x34], R3 ;  /* 0x0000340301007387 */ /* 0x0003f60000100800 */
[----:B------:R-:W-:Y:S06]  /*0080*/  @P0 BAR.SYNC.DEFER_BLOCKING 0x5, 0x100 ;  /* 0x0144000000000b1d */ /* 0x000fec0000010000 */
[----:B------:R-:W2:Y:S04]  /*0090*/  @P0 LDS.128 R224, [0x18100] ;  /* 0x01810000ffe00984 */ /* 0x000ea80000000c00 */
[----:B------:R-:W-:Y:S06]  /*00a0*/  @P0 BAR.ARV 0x4, 0x100 ;  /* 0x0104000000000b1d */ /* 0x000fec0000002000 */
[----:B------:R-:W-:Y:S05]  /*00b0*/  @P0 BRA `(.L_x_11) ;  /* 0x00000a7000000947 */ /* 0x000fea0003800000 */
[----:B-1----:R-:W-:Y:S01]  /*00c0*/  LOP3.LUT R12, R2, 0x1f, RZ, 0xc0, !PT ;  /* 0x0000001f020c7812 */ /* 0x002fe200078ec0ff */
[----:B------:R-:W-:Y:S01]  /*00d0*/  CS2R R8, SRZ ;  /* 0x0000000000087805 */ /* 0x000fe2000001ff00 */
[----:B------:R-:W-:-:S02]  /*00e0*/  IMAD.MOV.U32 R7, RZ, RZ, RZ ;  /* 0x000000ffff077224 */ /* 0x000fc400078e00ff */
[----:B------:R-:W-:-:S04]  /*00f0*/  ISETP.NE.AND P6, PT, R12, 0x1f, PT ;  /* 0x0000001f0c00780c */ /* 0x000fc80003fc5270 */
[----:B------:R-:W-:-:S13]  /*0100*/  ISETP.GE.OR P0, PT, R12, c[0x0][0x53c], !P6 ;  /* 0x00014f000c007a0c */ /* 0x000fda0007706670 */
[----:B------:R-:W-:Y:S02]  /*0110*/  @!P0 IMAD.MOV.U32 R4, RZ, RZ, 0x4 ;  /* 0x00000004ff048424 */ /* 0x000fe400078e00ff */
[----:B------:R-:W-:Y:S02]  /*0120*/  @!P0 IMAD.MOV.U32 R2, RZ, RZ, 0x4 ;  /* 0x00000004ff028424 */ /* 0x000fe400078e00ff */
[----:B------:R-:W-:-:S04]  /*0130*/  @!P0 IMAD.WIDE.U32 R4, R12, R4, c[0x0][0x580] ;  /* 0x000160000c048625 */ /* 0x000fc800078e0004 */
[C---:B------:R-:W-:Y:S01]  /*0140*/  @!P0 IMAD.WIDE.U32 R2, R12.reuse, R2, c[0x0][0x578] ;  /* 0x00015e000c028625 */ /* 0x040fe200078e0002 */
[----:B------:R-:W3:Y:S04]  /*0150*/  @!P0 LDG.E R8, [R4.64] ;  /* 0x0000000604088981 */ /* 0x000ee8000c1e1900 */
[----:B------:R-:W3:Y:S01]  /*0160*/  @!P0 LDG.E R7, [R2.64] ;  /* 0x0000000602078981 */ /* 0x000ee2000c1e1900 */
[C---:B------:R-:W-:Y:S01]  /*0170*/  ISETP.NE.AND P5, PT, R12.reuse, RZ, PT ;  /* 0x000000ff0c00720c */ /* 0x040fe20003fa5270 */
[----:B------:R-:W1:Y:S01]  /*0180*/  S2UR UR4, SR_CTAID.X ;  /* 0x00000000000479c3 */ /* 0x000e620000002500 */
[C---:B------:R-:W-:Y:S02]  /*0190*/  ISETP.GE.U32.AND P4, PT, R12.reuse, 0x2, PT ;  /* 0x000000020c00780c */ /* 0x040fe40003f86070 */
[----:B------:R-:W-:-:S02]  /*01a0*/  ISETP.GE.U32.AND P3, PT, R12, 0x4, PT ;  /* 0x000000040c00780c */ /* 0x000fc40003f66070 */
[C---:B------:R-:W-:Y:S02]  /*01b0*/  ISETP.GE.U32.AND P2, PT, R12.reuse, 0x8, PT ;  /* 0x000000080c00780c */ /* 0x040fe40003f46070 */
[----:B------:R-:W-:Y:S01]  /*01c0*/  ISETP.GE.U32.AND P1, PT, R12, 0x10, PT ;  /* 0x000000100c00780c */ /* 0x000fe20003f26070 */
[----:B---3--:R-:W-:-:S05]  /*01d0*/  IMAD R4, R8, R7, RZ ;  /* 0x0000000708047224 */ /* 0x008fca00078e02ff */
[----:B------:R-:W3:Y:S02]  /*01e0*/  SHFL.UP PT, R0, R4, 0x1, RZ ;  /* 0x0420000004007989 */ /* 0x000ee400000e00ff */
[----:B---3--:R-:W-:-:S05]  /*01f0*/  SEL R0, R0, RZ, P5 ;  /* 0x000000ff00007207 */ /* 0x008fca0002800000 */
[----:B------:R-:W-:-:S05]  /*0200*/  IMAD.IADD R4, R4, 0x1, R0 ;  /* 0x0000000104047824 */ /* 0x000fca00078e0200 */
        /* <DEDUP_REMOVED lines=12> */
[----:B------:R-:W3:Y:S02]  /*02d0*/  SHFL.IDX PT, R6, R4, 0x1f, 0x1f ;  /* 0x03e01f0004067f89 */ /* 0x000ee400000e0000 */
[----:B---3--:R-:W-:-:S04]  /*02e0*/  IMAD R6, R6, c[0x0][0x538], RZ ;  /* 0x00014e0006067a24 */ /* 0x008fc800078e02ff */
[----:B------:R-:W-:Y:S01]  /*02f0*/  IMAD.MOV.U32 R0, RZ, RZ, R6 ;  /* 0x000000ffff007224 */ /* 0x000fe200078e0006 */
[----:B-1----:R-:W-:-:S13]  /*0300*/  ISETP.GT.AND P0, PT, R6, UR4, PT ;  /* 0x0000000406007c0c */ /* 0x002fda000bf04270 */
[----:B------:R-:W-:Y:S05]  /*0310*/  @P0 BRA `(.L_x_12) ;  /* 0x0000027000000947 */ /* 0x000fea0003800000 */
[----:B------:R-:W-:Y:S02]  /*0320*/  MOV R6, R0 ;  /* 0x0000000000067202 */ /* 0x000fe40000000f00 */
[----:B------:R-:W-:-:S04]  /*0330*/  MOV R9, RZ ;  /* 0x000000ff00097202 */ /* 0x000fc80000000f00 */
.L_x_16:
[----:B------:R-:W-:-:S04]  /*0340*/  IADD3 R0, R9, 0x1f, RZ ;  /* 0x0000001f09007810 */ /* 0x000fc80007ffe0ff */
[----:B------:R-:W-:-:S13]  /*0350*/  ISETP.GE.AND P0, PT, R0, c[0x0][0x53c], PT ;  /* 0x00014f0000007a0c */ /* 0x000fda0003f06270 */
[----:B------:R-:W-:Y:S05]  /*0360*/  @P0 BRA `(.L_x_13) ;  /* 0x0000074000000947 */ /* 0x000fea0003800000 */
[----:B------:R-:W-:Y:S01]  /*0370*/  MOV R9, R0 ;  /* 0x0000000000097202 */ /* 0x000fe20000000f00 */
[----:B------:R-:W-:Y:S01]  /*0380*/  IMAD.MOV.U32 R7, RZ, RZ, RZ ;  /* 0x000000ffff077224 */ /* 0x000fe200078e00ff */
[----:B------:R-:W-:Y:S02]  /*0390*/  MOV R8, RZ ;  /* 0x000000ff00087202 */ /* 0x000fe40000000f00 */
[----:B------:R-:W-:-:S04]  /*03a0*/  IADD3 R0, R12, R9, RZ ;  /* 0x000000090c007210 */ /* 0x000fc80007ffe0ff */
[----:B------:R-:W-:-:S13]  /*03b0*/  ISETP.GE.OR P0, PT, R0, c[0x0][0x53c], !P6 ;  /* 0x00014f0000007a0c */ /* 0x000fda0007706670 */
[----:B------:R-:W-:Y:S01]  /*03c0*/  @!P0 MOV R2, 0x4 ;  /* 0x0000000400028802 */ /* 0x000fe20000000f00 */
[----:B------:R-:W-:-:S04]  /*03d0*/  @!P0 IMAD.MOV.U32 R3, RZ, RZ, 0x4 ;  /* 0x00000004ff038424 */ /* 0x000fc800078e00ff */
[----:B------:R-:W-:-:S04]  /*03e0*/  @!P0 IMAD.WIDE R4, R0, R2, c[0x0][0x580] ;  /* 0x0001600000048625 */ /* 0x000fc800078e0202 */
[----:B------:R-:W-:Y:S01]  /*03f0*/  @!P0 IMAD.WIDE R2, R0, R3, c[0x0][0x578] ;  /* 0x00015e0000028625 */ /* 0x000fe200078e0203 */
[----:B------:R-:W3:Y:S04]  /*0400*/  @!P0 LDG.E R8, [R4.64] ;  /* 0x0000000604088981 */ /* 0x000ee8000c1e1900 */
[----:B------:R-:W3:Y:S02]  /*0410*/  @!P0 LDG.E R7, [R2.64] ;  /* 0x0000000602078981 */ /* 0x000ee4000c1e1900 */
[----:B---3--:R-:W-:Y:S01]  /*0420*/  IMAD R5, R8, R7, RZ ;  /* 0x0000000708057224 */ /* 0x008fe200078e02ff */
[----:B------:R-:W-:Y:S05]  /*0430*/  BRA.DIV ~URZ, `(.L_x_14) ;  /* 0x0000c6b27f007947 */ /* 0x000fea000b800000 */
[----:B------:R1:W3:Y:S02]  /*0440*/  SHFL.UP PT, R0, R5, 0x1, RZ ;  /* 0x0420000005007989 */ /* 0x0002e400000e00ff */
.L_x_104:
[----:B---3--:R-:W-:-:S04]  /*0450*/  SEL R0, R0, RZ, P5 ;  /* 0x000000ff00007207 */ /* 0x008fc80002800000 */
[----:B-1----:R-:W-:Y:S01]  /*0460*/  IADD3 R5, R5, R0, RZ ;  /* 0x0000000005057210 */ /* 0x002fe20007ffe0ff */
[----:B------:R-:W-:Y:S05]  /*0470*/  BRA.DIV ~URZ, `(.L_x_15) ;  /* 0x0000c6d27f007947 */ /* 0x000fea000b800000 */
[----:B------:R-:W1:Y:S02]  /*0480*/  SHFL.UP PT, R0, R5, 0x2, RZ ;  /* 0x0440000005007989 */ /* 0x000e6400000e00ff */
[----:B-1----:R-:W-:-:S05]  /*0490*/  SEL R0, R0, RZ, P4 ;  /* 0x000000ff00007207 */ /* 0x002fca0002000000 */
[----:B------:R-:W-:-:S05]  /*04a0*/  IMAD.IADD R0, R5, 0x1, R0 ;  /* 0x0000000105007824 */ /* 0x000fca00078e0200 */
        /* <DEDUP_REMOVED lines=9> */
[----:B------:R1:W3:Y:S02]  /*0540*/  SHFL.IDX PT, R0, R4, 0x1f, 0x1f ;  /* 0x03e01f0004007f89 */ /* 0x0002e400000e0000 */
.L_x_105:
[----:B---3--:R-:W-:-:S05]  /*0550*/  IMAD R0, R0, c[0x0][0x538], RZ ;  /* 0x00014e0000007a24 */ /* 0x008fca00078e02ff */
[----:B------:R-:W-:-:S04]  /*0560*/  IADD3 R6, R0, R6, RZ ;  /* 0x0000000600067210 */ /* 0x000fc80007ffe0ff */
[----:B------:R-:W-:-:S13]  /*0570*/  ISETP.GT.AND P0, PT, R6, UR4, PT ;  /* 0x0000000406007c0c */ /* 0x000fda000bf04270 */
[----:B-12---:R-:W-:Y:S05]  /*0580*/  @!P0 BRA `(.L_x_16) ;  /* 0xfffffdb000008947 */ /* 0x006fea000383ffff */
.L_x_12:
[----:B--2---:R-:W-:-:S05]  /*0590*/  IADD3 R224, -R0, R6, RZ ;  /* 0x0000000600e07210 */ /* 0x004fca0007ffe1ff */
[----:B------:R-:W-:-:S05]  /*05a0*/  IMAD R0, R4, c[0x0][0x538], R224 ;  /* 0x00014e0004007a24 */ /* 0x000fca00078e02e0 */
[----:B------:R-:W-:Y:S01]  /*05b0*/  ISETP.GT.AND P0, PT, R0, UR4, PT ;  /* 0x0000000400007c0c */ /* 0x000fe2000bf04270 */
[----:B------:R-:W-:-:S12]  /*05c0*/  BRA.DIV ~URZ, `(.L_x_17) ;  /* 0x0000c7327f007947 */ /* 0x000fd8000b800000 */
[----:B------:R-:W-:-:S04]  /*05d0*/  VOTE.ANY R6, PT, !P0 ;  /* 0x0000000000067806 */ /* 0x000fc800040e0100 */
.L_x_106:
[----:B------:R1:W2:Y:S01]  /*05e0*/  POPC R227, R6 ;  /* 0x0000000600e37309 */ /* 0x0002a20000000000 */
[----:B------:R-:W-:Y:S05]  /*05f0*/  BRA.DIV ~URZ, `(.L_x_18) ;  /* 0x0000c7527f007947 */ /* 0x000fea000b800000 */
[----:B--2---:R-:W2:Y:S04]  /*0600*/  SHFL.IDX PT, R11, R8, R227, 0x1f ;  /* 0x00001fe3080b7589 */ /* 0x004ea800000e0000 */
[----:B------:R3:W4:Y:S02]  /*0610*/  SHFL.IDX PT, R10, R7, R227, 0x1f ;  /* 0x00001fe3070a7589 */ /* 0x00072400000e0000 */
[----:B---3--:R-:W-:Y:S02]  /*0620*/  MOV R7, RZ ;  /* 0x000000ff00077202 */ /* 0x008fe40000000f00 */
.L_x_107:
[----:B--2-4-:R-:W-:Y:S01]  /*0630*/  ISETP.NE.AND P0, PT, R6, RZ, PT ;  /* 0x000000ff0600720c */ /* 0x014fe20003f05270 */
[----:B------:R-:W-:-:S12]  /*0640*/  BSSY B0, `(.L_x_19) ;  /* 0x0000005000007945 */ /* 0x000fd80003800000 */
[----:B------:R-:W-:Y:S05]  /*0650*/  @!P0 BRA `(.L_x_20) ;  /* 0x0000003000008947 */ /* 0x000fea0003800000 */
[----:B------:R-:W-:Y:S01]  /*0660*/  IADD3 R3, R227, -0x1, RZ ;  /* 0xffffffffe3037810 */ /* 0x000fe20007ffe0ff */
[----:B------:R-:W-:Y:S05]  /*0670*/  BRA.DIV ~URZ, `(.L_x_21) ;  /* 0x0000c7b27f007947 */ /* 0x000fea000b800000 */
[----:B------:R2:W3:Y:S02]  /*0680*/  SHFL.IDX PT, R7, R4, R3, 0x1f ;  /* 0x00001f0304077589 */ /* 0x0004e400000e0000 */
.L_x_20:
[----:B------:R-:W-:Y:S05]  /*0690*/  BSYNC B0 ;  /* 0x0000000000007941 */ /* 0x000fea0003800000 */
.L_x_19:
[----:B------:R-:W-:Y:S01]  /*06a0*/  IABS R0, R11 ;  /* 0x0000000b00007213 */ /* 0x000fe20000000000 */
[----:B---3--:R-:W-:Y:S02]  /*06b0*/  IMAD R224, R7, c[0x0][0x538], R224 ;  /* 0x00014e0007e07a24 */ /* 0x008fe400078e02e0 */
[----:B------:R-:W-:Y:S02]  /*06c0*/  IMAD.IADD R227, R227, 0x1, R9 ;  /* 0x00000001e3e37824 */ /* 0x000fe400078e0209 */
[----:B------:R-:W-:Y:S01]  /*06d0*/  IMAD.MOV.U32 R5, RZ, RZ, R0 ;  /* 0x000000ffff057224 */ /* 0x000fe200078e0000 */
[----:B------:R-:W-:Y:S02]  /*06e0*/  IABS R0, R10 ;  /* 0x0000000a00007213 */ /* 0x000fe40000000000 */
[----:B------:R-:W-:Y:S01]  /*06f0*/  IADD3 R225, -R224, UR4, RZ ;  /* 0x00000004e0e17c10 */ /* 0x000fe2000fffe1ff */
[----:B------:R-:W3:Y:S02]  /*0700*/  I2F.RP R2, R5 ;  /* 0x0000000500027306 */ /* 0x000ee40000209400 */
[----:B------:R-:W-:Y:S01]  /*0710*/  IMAD.MOV.U32 R7, RZ, RZ, R0 ;  /* 0x000000ffff077224 */ /* 0x000fe200078e0000 */
[----:B-1----:R-:W-:-:S02]  /*0720*/  IABS R6, R225 ;  /* 0x000000e100067213 */ /* 0x002fc40000000000 */
[----:B------:R-:W-:-:S03]  /*0730*/  IABS R0, R11 ;  /* 0x0000000b00007213 */ /* 0x000fc60000000000 */
[----:B------:R-:W-:Y:S01]  /*0740*/  I2F.RP R8, R7 ;  /* 0x0000000700087306 */ /* 0x000fe20000209400 */
[----:B------:R-:W-:-:S07]  /*0750*/  IADD3 R0, RZ, -R0, RZ ;  /* 0x80000000ff007210 */ /* 0x000fce0007ffe0ff */
[----:B---3--:R-:W1:Y:S02]  /*0760*/  MUFU.RCP R2, R2 ;  /* 0x0000000200027308 */ /* 0x008e640000001000 */
[----:B-1----:R-:W-:-:S06]  /*0770*/  IADD3 R2, R2, 0xffffffe, RZ ;  /* 0x0ffffffe02027810 */ /* 0x002fcc0007ffe0ff */
[----:B--2---:R-:W1:Y:S02]  /*0780*/  F2I.FTZ.U32.TRUNC.NTZ R3, R2 ;  /* 0x0000000200037305 */ /* 0x004e64000021f000 */
[----:B-1----:R-:W-:-:S04]  /*0790*/  IMAD.MOV R2, RZ, RZ, -R3 ;  /* 0x000000ffff027224 */ /* 0x002fc800078e0a03 */
[----:B------:R-:W-:Y:S02]  /*07a0*/  IMAD R4, R2, R5, RZ ;  /* 0x0000000502047224 */ /* 0x000fe400078e02ff */
[----:B------:R-:W-:-:S04]  /*07b0*/  IMAD.MOV.U32 R2, RZ, RZ, RZ ;  /* 0x000000ffff027224 */ /* 0x000fc800078e00ff */
[----:B------:R-:W-:-:S04]  /*07c0*/  IMAD.HI.U32 R2, R3, R4, R2 ;  /* 0x0000000403027227 */ /* 0x000fc800078e0002 */
[----:B------:R-:W-:-:S04]  /*07d0*/  IMAD.MOV.U32 R3, RZ, RZ, R6 ;  /* 0x000000ffff037224 */ /* 0x000fc800078e0006 */
[----:B------:R-:W-:-:S04]  /*07e0*/  IMAD.HI.U32 R2, R2, R3, RZ ;  /* 0x0000000302027227 */ /* 0x000fc800078e00ff */
[----:B------:R-:W-:Y:S02]  /*07f0*/  IMAD R0, R2, R0, R3 ;  /* 0x0000000002007224 */ /* 0x000fe400078e0203 */
[----:B------:R-:W1:Y:S03]  /*0800*/  MUFU.RCP R3, R8 ;  /* 0x0000000800037308 */ /* 0x000e660000001000 */
[----:B------:R-:W-:-:S13]  /*0810*/  ISETP.GT.U32.AND P1, PT, R5, R0, PT ;  /* 0x000000000500720c */ /* 0x000fda0003f24070 */
[----:B------:R-:W-:Y:S01]  /*0820*/  @!P1 IMAD.IADD R0, R0, 0x1, -R5 ;  /* 0x0000000100009824 */ /* 0x000fe200078e0a05 */
[----:B-1----:R-:W-:Y:S02]  /*0830*/  IADD3 R3, R3, 0xffffffe, RZ ;  /* 0x0ffffffe03037810 */ /* 0x002fe40007ffe0ff */
[----:B------:R-:W-:Y:S02]  /*0840*/  @!P1 IADD3 R2, R2, 0x1, RZ ;  /* 0x0000000102029810 */ /* 0x000fe40007ffe0ff */
[----:B------:R-:W-:Y:S02]  /*0850*/  ISETP.GE.U32.AND P2, PT, R0, R5, PT ;  /* 0x000000050000720c */ /* 0x000fe40003f46070 */
[----:B------:R-:W1:Y:S01]  /*0860*/  F2I.FTZ.U32.TRUNC.NTZ R3, R3 ;  /* 0x0000000300037305 */ /* 0x000e62000021f000 */
[----:B------:R-:W-:Y:S02]  /*0870*/  LOP3.LUT R0, R225, R11, RZ, 0x3c, !PT ;  /* 0x0000000be1007212 */ /* 0x000fe400078e3cff */
[----:B------:R-:W-:-:S02]  /*0880*/  ISETP.NE.AND P1, PT, R11, RZ, PT ;  /* 0x000000ff0b00720c */ /* 0x000fc40003f25270 */
[----:B------:R-:W-:-:S06]  /*0890*/  ISETP.GE.AND P0, PT, R0, RZ, PT ;  /* 0x000000ff0000720c */ /* 0x000fcc0003f06270 */
[----:B------:R-:W-:Y:S02]  /*08a0*/  @P2 IADD3 R2, R2, 0x1, RZ ;  /* 0x0000000102022810 */ /* 0x000fe40007ffe0ff */
[----:B-1----:R-:W-:-:S03]  /*08b0*/  IADD3 R0, RZ, -R3, RZ ;  /* 0x80000003ff007210 */ /* 0x002fc60007ffe0ff */
[----:B------:R-:W-:Y:S01]  /*08c0*/  IMAD.MOV.U32 R4, RZ, RZ, R2 ;  /* 0x000000ffff047224 */ /* 0x000fe200078e0002 */
[----:B------:R-:W-:-:S03]  /*08d0*/  MOV R2, RZ ;  /* 0x000000ff00027202 */ /* 0x000fc60000000f00 */
[----:B------:R-:W-:Y:S01]  /*08e0*/  @!P0 IMAD.MOV R4, RZ, RZ, -R4 ;  /* 0x000000ffff048224 */ /* 0x000fe200078e0a04 */
[----:B------:R-:W-:Y:S01]  /*08f0*/  @!P1 LOP3.LUT R4, RZ, R11, RZ, 0x33, !PT ;  /* 0x0000000bff049212 */ /* 0x000fe200078e33ff */
[----:B------:R-:W-:Y:S01]  /*0900*/  IMAD.MOV.U32 R5, RZ, RZ, R0 ;  /* 0x000000ffff057224 */ /* 0x000fe200078e0000 */
[----:B------:R-:W-:Y:S02]  /*0910*/  IABS R0, R10 ;  /* 0x0000000a00007213 */ /* 0x000fe40000000000 */
[----:B------:R-:W-:Y:S01]  /*0920*/  IABS R8, R4 ;  /* 0x0000000400087213 */ /* 0x000fe20000000000 */
[----:B------:R-:W-:Y:S02]  /*0930*/  IMAD R5, R5, R7, RZ ;  /* 0x0000000705057224 */ /* 0x000fe400078e02ff */
[----:B------:R-:W-:Y:S02]  /*0940*/  IMAD.MOV R6, RZ, RZ, -R0 ;  /* 0x000000ffff067224 */ /* 0x000fe400078e0a00 */
[----:B------:R-:W-:-:S04]  /*0950*/  IMAD.HI.U32 R0, R3, R5, R2 ;  /* 0x0000000503007227 */ /* 0x000fc800078e0002 */
[----:B------:R-:W-:Y:S02]  /*0960*/  IMAD.MOV.U32 R2, RZ, RZ, R8 ;  /* 0x000000ffff027224 */ /* 0x000fe400078e0008 */
[----:B------:R-:W-:Y:S02]  /*0970*/  IMAD.MOV.U32 R3, RZ, RZ, R6 ;  /* 0x000000ffff037224 */ /* 0x000fe400078e0006 */
[----:B------:R-:W-:-:S04]  /*0980*/  IMAD.HI.U32 R0, R0, R2, RZ ;  /* 0x0000000200007227 */ /* 0x000fc800078e00ff */
[----:B------:R-:W-:Y:S02]  /*0990*/  IMAD R2, R0, R3, R2 ;  /* 0x0000000300027224 */ /* 0x000fe400078e0202 */
[----:B------:R-:W-:-:S03]  /*09a0*/  IMAD R3, R4, R11, RZ ;  /* 0x0000000b04037224 */ /* 0x000fc600078e02ff */
[----:B------:R-:W-:Y:S02]  /*09b0*/  ISETP.GT.U32.AND P1, PT, R7, R2, PT ;  /* 0x000000020700720c */ /* 0x000fe40003f24070 */
[----:B------:R-:W-:-:S11]  /*09c0*/  IADD3 R225, R225, -R3, RZ ;  /* 0x80000003e1e17210 */ /* 0x000fd60007ffe0ff */
[----:B------:R-:W-:Y:S01]  /*09d0*/  @!P1 IMAD.IADD R2, R2, 0x1, -R7 ;  /* 0x0000000102029824 */ /* 0x000fe200078e0a07 */
[----:B------:R-:W-:Y:S02]  /*09e0*/  @!P1 IADD3 R0, R0, 0x1, RZ ;  /* 0x0000000100009810 */ /* 0x000fe40007ffe0ff */
[----:B------:R-:W-:Y:S02]  /*09f0*/  ISETP.NE.AND P1, PT, R10, RZ, PT ;  /* 0x000000ff0a00720c */ /* 0x000fe40003f25270 */
[----:B------:R-:W-:Y:S02]  /*0a00*/  ISETP.GE.U32.AND P2, PT, R2, R7, PT ;  /* 0x000000070200720c */ /* 0x000fe40003f46070 */
[----:B------:R-:W-:-:S04]  /*0a10*/  LOP3.LUT R2, R4, R10, RZ, 0x3c, !PT ;  /* 0x0000000a04027212 */ /* 0x000fc800078e3cff */
[----:B------:R-:W-:-:S07]  /*0a20*/  ISETP.GE.AND P0, PT, R2, RZ, PT ;  /* 0x000000ff0200720c */ /* 0x000fce0003f06270 */
[----:B------:R-:W-:-:S06]  /*0a30*/  @P2 IADD3 R0, R0, 0x1, RZ ;  /* 0x0000000100002810 */ /* 0x000fcc0007ffe0ff */
[----:B------:R-:W-:Y:S02]  /*0a40*/  @!P0 IADD3 R0, -R0, RZ, RZ ;  /* 0x000000ff00008210 */ /* 0x000fe40007ffe1ff */
[----:B------:R-:W-:-:S05]  /*0a50*/  @!P1 LOP3.LUT R0, RZ, R10, RZ, 0x33, !PT ;  /* 0x0000000aff009212 */ /* 0x000fca00078e33ff */
[--C-:B------:R-:W-:Y:S02]  /*0a60*/  IMAD.MOV R2, RZ, RZ, -R0.reuse ;  /* 0x000000ffff027224 */ /* 0x100fe400078e0a00 */
[C---:B------:R-:W-:Y:S02]  /*0a70*/  IMAD R0, R10.reuse, 0x1000000, R0 ;  /* 0x010000000a007824 */ /* 0x040fe400078e0200 */
[----:B------:R-:W-:-:S04]  /*0a80*/  IMAD R2, R10, R2, R4 ;  /* 0x000000020a027224 */ /* 0x000fc800078e0204 */
[----:B------:R-:W-:Y:S01]  /*0a90*/  IMAD R226, R2, 0x10000, R0 ;  /* 0x0001000002e27824 */ /* 0x000fe200078e0200 */
[----:B------:R-:W-:Y:S05]  /*0aa0*/  BRA `(.L_x_22) ;  /* 0x0000004000007947 */ /* 0x000fea0003800000 */
.L_x_13:
[----:B--2---:R-:W-:Y:S01]  /*0ab0*/  IMAD.MOV.U32 R225, RZ, RZ, RZ ;  /* 0x000000ffffe17224 */ /* 0x004fe200078e00ff */
[----:B------:R-:W-:Y:S01]  /*0ac0*/  MOV R226, RZ ;  /* 0x000000ff00e27202 */ /* 0x000fe20000000f00 */
[----:B------:R-:W-:Y:S01]  /*0ad0*/  IMAD.U32 R224, RZ, RZ, UR4 ;  /* 0x00000004ffe07e24 */ /* 0x000fe2000f8e00ff */
[----:B------:R-:W-:Y:S02]  /*0ae0*/  MOV R227, c[0x0][0x53c] ;  /* 0x00014f0000e37a02 */ /* 0x000fe40000000f00 */
.L_x_22:
[----:B------:R-:W-:Y:S01]  /*0af0*/  ISETP.NE.AND P0, PT, R12, RZ, PT ;  /* 0x000000ff0c00720c */ /* 0x000fe20003f05270 */
[----:B------:R-:W-:-:S12]  /*0b00*/  WARPSYNC 0xffffffff ;  /* 0xffffffff00007948 */ /* 0x000fd80003800000 */
[----:B------:R1:W-:Y:S04]  /*0b10*/  @!P0 STS.128 [0x18100], R224 ;  /* 0x018100e0ff008388 */ /* 0x0003e80000000c00 */
[----:B------:R-:W-:Y:S06]  /*0b20*/  BAR.ARV 0x5, 0x100 ;  /* 0x0144000000007b1d */ /* 0x000fec0000002000 */
.L_x_11:
[----:B-12---:R-:W-:-:S13]  /*0b30*/  ISETP.GE.AND P0, PT, R227, c[0x0][0x53c], PT ;  /* 0x00014f00e3007a0c */ /* 0x006fda0003f06270 */
[----:B------:R-:W-:Y:S05]  /*0b40*/  @P0 EXIT ;  /* 0x000000000000094d */ /* 0x000fea0003800000 */
[----:B------:R-:W1:Y:S02]  /*0b50*/  S2R R15, SR_TID.X ;  /* 0x00000000000f7919 */ /* 0x000e640000002100 */
[----:B-1----:R-:W-:-:S04]  /*0b60*/  SHF.R.S32.HI R10, RZ, 0x1f, R15 ;  /* 0x0000001fff0a7819 */ /* 0x002fc8000001140f */
[CC--:B------:R-:W-:Y:S02]  /*0b70*/  LEA.HI R2, R10.reuse, R15.reuse, RZ, 0x4 ;  /* 0x0000000f0a027211 */ /* 0x0c0fe400078f20ff */
[----:B------:R-:W-:Y:S02]  /*0b80*/  LEA.HI R8, R10, R15, RZ, 0x3 ;  /* 0x0000000f0a087211 */ /* 0x000fe400078f18ff */
[----:B------:R-:W-:Y:S02]  /*0b90*/  SHF.R.S32.HI R3, RZ, 0x4, R2 ;  /* 0x00000004ff037819 */ /* 0x000fe40000011402 */
[----:B------:R-:W-:Y:S02]  /*0ba0*/  LOP3.LUT R9, R8, 0xfffffff8, RZ, 0xc0, !PT ;  /* 0xfffffff808097812 */ /* 0x000fe400078ec0ff */
[----:B------:R-:W-:Y:S02]  /*0bb0*/  LEA.HI R0, R2, R3, RZ, 0x1 ;  /* 0x0000000302007211 */ /* 0x000fe400078f08ff */
[----:B------:R-:W-:Y:S01]  /*0bc0*/  SHF.R.S32.HI R17, RZ, 0x3, R8 ;  /* 0x00000003ff117819 */ /* 0x000fe20000011408 */
[----:B------:R-:W-:Y:S01]  /*0bd0*/  IMAD.IADD R9, R15, 0x1, -R9 ;  /* 0x000000010f097824 */ /* 0x000fe200078e0a09 */
[----:B------:R-:W-:-:S02]  /*0be0*/  LOP3.LUT R0, R0, 0xfffffffe, RZ, 0xc0, !PT ;  /* 0xfffffffe00007812 */ /* 0x000fc400078ec0ff */
[----:B------:R-:W-:Y:S01]  /*0bf0*/  LEA.HI R11, R10, R15, RZ, 0x2 ;  /* 0x0000000f0a0b7211 */ /* 0x000fe200078f10ff */
[----:B------:R-:W-:Y:S02]  /*0c00*/  IMAD.SHL.U32 R4, R17, 0x40, RZ ;  /* 0x0000004011047824 */ /* 0x000fe400078e00ff */
[----:B------:R-:W-:Y:S01]  /*0c10*/  IMAD.IADD R13, R3, 0x1, -R0 ;  /* 0x00000001030d7824 */ /* 0x000fe200078e0a00 */
[----:B------:R-:W-:Y:S01]  /*0c20*/  LOP3.LUT R0, R2, 0xfffffff0, RZ, 0xc0, !PT ;  /* 0xfffffff002007812 */ /* 0x000fe200078ec0ff */
[C---:B------:R-:W-:Y:S01]  /*0c30*/  IMAD.SHL.U32 R220, R9.reuse, 0x8, RZ ;  /* 0x0000000809dc7824 */ /* 0x040fe200078e00ff */
[--C-:B------:R-:W-:Y:S01]  /*0c40*/  SHF.R.S32.HI R7, RZ, 0x2, R11.reuse ;  /* 0x00000002ff077819 */ /* 0x100fe2000001140b */
[----:B------:R-:W-:Y:S01]  /*0c50*/  IMAD.SHL.U32 R6, R9, 0x40, RZ ;  /* 0x0000004009067824 */ /* 0x000fe200078e00ff */
[----:B------:R-:W-:Y:S01]  /*0c60*/  SHF.R.S32.HI R3, RZ, 0x1f, R11 ;  /* 0x0000001fff037819 */ /* 0x000fe2000001140b */
[----:B------:R-:W-:Y:S01]  /*0c70*/  IMAD.IADD R2, R15, 0x1, -R0 ;  /* 0x000000010f027824 */ /* 0x000fe200078e0a00 */
[----:B------:R-:W-:-:S02]  /*0c80*/  LOP3.LUT R0, R4, 0x1c0, RZ, 0xc0, !PT ;  /* 0x000001c004007812 */ /* 0x000fc400078ec0ff */
[----:B------:R-:W-:Y:S02]  /*0c90*/  LEA.HI R3, R3, R7, RZ, 0x3 ;  /* 0x0000000703037211 */ /* 0x000fe400078f18ff */
[----:B------:R-:W-:Y:S02]  /*0ca0*/  SHF.R.S32.HI R12, RZ, 0x1f, R2 ;  /* 0x0000001fff0c7819 */ /* 0x000fe40000011402 */
[----:B------:R-:W-:Y:S02]  /*0cb0*/  LOP3.LUT R4, R3, 0xfffffff8, RZ, 0xc0, !PT ;  /* 0xfffffff803047812 */ /* 0x000fe400078ec0ff */
[----:B------:R-:W-:Y:S02]  /*0cc0*/  LOP3.LUT R5, R0, 0x38, R220, 0xf8, !PT ;  /* 0x0000003800057812 */ /* 0x000fe400078ef8dc */
[----:B------:R-:W-:Y:S01]  /*0cd0*/  SHF.R.U32.HI R3, RZ, 0x3, R0 ;  /* 0x00000003ff037819 */ /* 0x000fe20000011600 */
[----:B------:R-:W-:Y:S01]  /*0ce0*/  IMAD.IADD R7, R7, 0x1, -R4 ;  /* 0x0000000107077824 */ /* 0x000fe200078e0a04 */
[----:B------:R-:W-:-:S02]  /*0cf0*/  LOP3.LUT R0, R6, 0x1c0, RZ, 0xc0, !PT ;  /* 0x000001c006007812 */ /* 0x000fc400078ec0ff */
[----:B------:R-:W-:Y:S02]  /*0d00*/  LEA.HI R12, R12, R2, RZ, 0x3 ;  /* 0x000000020c0c7211 */ /* 0x000fe400078f18ff */
[----:B------:R-:W-:Y:S02]  /*0d10*/  LOP3.LUT R5, R5, R3, RZ, 0x3c, !PT ;  /* 0x0000000305057212 */ /* 0x000fe400078e3cff */
[----:B------:R-:W-:Y:S02]  /*0d20*/  LOP3.LUT R3, R0, 0x8, R8, 0xf8, !PT ;  /* 0x0000000800037812 */ /* 0x000fe400078ef808 */
[----:B------:R-:W-:Y:S02]  /*0d30*/  SHF.R.U32.HI R0, RZ, 0x3, R0 ;  /* 0x00000003ff007819 */ /* 0x000fe40000011600 */
[----:B------:R-:W-:Y:S02]  /*0d40*/  LEA.HI R8, R10, R15, RZ, 0x5 ;  /* 0x0000000f0a087211 */ /* 0x000fe400078f28ff */
[----:B------:R-:W-:-:S02]  /*0d50*/  LOP3.LUT R4, R12, 0xfffffff8, RZ, 0xc0, !PT ;  /* 0xfffffff80c047812 */ /* 0x000fc400078ec0ff */
[----:B------:R-:W-:Y:S02]  /*0d60*/  LEA.HI R6, R10, R15, RZ, 0x6 ;  /* 0x0000000f0a067211 */ /* 0x000fe400078f30ff */
[----:B------:R-:W-:Y:S01]  /*0d70*/  LOP3.LUT R14, R3, R0, RZ, 0x3c, !PT ;  /* 0x00000000030e7212 */ /* 0x000fe200078e3cff */
[----:B------:R-:W-:Y:S01]  /*0d80*/  IMAD.IADD R10, R2, 0x1, -R4 ;  /* 0x00000001020a7824 */ /* 0x000fe200078e0a04 */
[----:B------:R-:W-:Y:S01]  /*0d90*/  LOP3.LUT R0, R8, 0xffffffe0, RZ, 0xc0, !PT ;  /* 0xffffffe008007812 */ /* 0x000fe200078ec0ff */
[----:B------:R-:W-:Y:S01]  /*0da0*/  IMAD.SHL.U32 R4, R6, 0x8, RZ ;  /* 0x0000000806047824 */ /* 0x000fe200078e00ff */
[--C-:B------:R-:W-:Y:S02]  /*0db0*/  SHF.R.S32.HI R6, RZ, 0x5, R8.reuse ;  /* 0x00000005ff067819 */ /* 0x100fe40000011408 */
[----:B------:R-:W-:Y:S01]  /*0dc0*/  SHF.R.S32.HI R2, RZ, 0x1f, R8 ;  /* 0x0000001fff027819 */ /* 0x000fe20000011408 */
[----:B------:R-:W-:Y:S01]  /*0dd0*/  IMAD.IADD R16, R15, 0x1, -R0 ;  /* 0x000000010f107824 */ /* 0x000fe200078e0a00 */
[----:B------:R-:W-:Y:S01]  /*0de0*/  LOP3.LUT R3, R11, 0xfffffffc, RZ, 0xc0, !PT ;  /* 0xfffffffc0b037812 */ /* 0x000fe200078ec0ff */
[----:B------:R-:W-:Y:S01]  /*0df0*/  IMAD.SHL.U32 R8, R13, 0x8, RZ ;  /* 0x000000080d087824 */ /* 0x000fe200078e00ff */
[----:B------:R-:W-:Y:S01]  /*0e00*/  LEA.HI R0, R2, R6, RZ, 0x3 ;  /* 0x0000000602007211 */ /* 0x000fe200078f18ff */
[----:B------:R-:W-:Y:S01]  /*0e10*/  IMAD.SHL.U32 R2, R10, 0x40, RZ ;  /* 0x000000400a027824 */ /* 0x000fe200078e00ff */
[----:B------:R-:W-:-:S02]  /*0e20*/  SHF.R.S32.HI R11, RZ, 0x1f, R16 ;  /* 0x0000001fff0b7819 */ /* 0x000fc40000011410 */
[----:B------:R-:W-:Y:S02]  /*0e30*/  LOP3.LUT R0, R0, 0xffffff8, RZ, 0xc0, !PT ;  /* 0x0ffffff800007812 */ /* 0x000fe400078ec0ff */
[----:B------:R-:W-:Y:S02]  /*0e40*/  LEA.HI R11, R11, R16, RZ, 0x2 ;  /* 0x000000100b0b7211 */ /* 0x000fe400078f10ff */
[----:B------:R-:W-:Y:S01]  /*0e50*/  LOP3.LUT R195, R5, 0x7ffffe00, R4, 0xf8, !PT ;  /* 0x7ffffe0005c37812 */ /* 0x000fe200078ef804 */
[----:B------:R-:W-:Y:S01]  /*0e60*/  IMAD.IADD R4, R15, 0x1, -R3 ;  /* 0x000000010f047824 */ /* 0x000fe200078e0a03 */
[----:B------:R-:W-:Y:S01]  /*0e70*/  LOP3.LUT R2, R2, 0x1c0, RZ, 0xc0, !PT ;  /* 0x000001c002027812 */ /* 0x000fe200078ec0ff */
[----:B------:R-:W-:Y:S01]  /*0e80*/  IMAD.IADD R3, R6, 0x1, -R0 ;  /* 0x0000000106037824 */ /* 0x000fe200078e0a00 */
[----:B------:R-:W-:Y:S01]  /*0e90*/  SHF.R.S32.HI R0, RZ, 0x2, R11 ;  /* 0x00000002ff007819 */ /* 0x000fe2000001140b */
[----:B------:R-:W-:Y:S01]  /*0ea0*/  IMAD.SHL.U32 R195, R195, 0x2, RZ ;  /* 0x00000002c3c37824 */ /* 0x000fe200078e00ff */
[----:B------:R-:W-:-:S02]  /*0eb0*/  LOP3.LUT R5, R7, 0x1, RZ, 0xc0, !PT ;  /* 0x0000000107057812 */ /* 0x000fc400078ec0ff */
[----:B------:R-:W-:Y:S01]  /*0ec0*/  LOP3.LUT R8, R2, 0x8, R8, 0xf8, !PT ;  /* 0x0000000802087812 */ /* 0x000fe200078ef808 */
[----:B------:R-:W-:Y:S01]  /*0ed0*/  IMAD R15, R3, 0x10, R0 ;  /* 0x00000010030f7824 */ /* 0x000fe200078e0200 */
[----:B------:R-:W-:Y:S01]  /*0ee0*/  SHF.R.U32.HI R2, RZ, 0x3, R2 ;  /* 0x00000003ff027819 */ /* 0x000fe20000011602 */
[----:B------:R-:W-:Y:S01]  /*0ef0*/  IMAD.SHL.U32 R3, R7, 0x40, RZ ;  /* 0x0000004007037824 */ /* 0x000fe200078e00ff */
[----:B------:R-:W-:Y:S02]  /*0f00*/  LEA.HI R0, R4, R4, RZ, 0x1 ;  /* 0x0000000404007211 */ /* 0x000fe400078f08ff */
[----:B------:R-:W-:Y:S01]  /*0f10*/  ISETP.NE.U32.AND P0, PT, R5, 0x1, PT ;  /* 0x000000010500780c */ /* 0x000fe20003f05070 */
[----:B------:R-:W-:Y:S01]  /*0f20*/  STL [R1+0x38], R15 ;  /* 0x0000380f01007387 */ /* 0x000fe20000100800 */
[----:B------:R-:W-:Y:S01]  /*0f30*/  LOP3.LUT R8, R8, R2, RZ, 0x3c, !PT ;  /* 0x0000000208087212 */ /* 0x000fe200078e3cff */
[----:B------:R-:W-:Y:S01]  /*0f40*/  IMAD.SHL.U32 R2, R6, 0x400, RZ ;  /* 0x0000040006027824 */ /* 0x000fe200078e00ff */
[----:B------:R-:W-:-:S02]  /*0f50*/  LOP3.LUT R0, R0, 0x1ffffffe, RZ, 0xc0, !PT ;  /* 0x1ffffffe00007812 */ /* 0x000fc400078ec0ff */
[----:B------:R-:W-:Y:S01]  /*0f60*/  R2P PR, R7, 0x6 ;  /* 0x0000000607007804 */ /* 0x000fe20000000000 */
[----:B------:R-:W-:Y:S01]  /*0f70*/  IMAD.SHL.U32 R7, R12, 0x40, RZ ;  /* 0x000000400c077824 */ /* 0x000fe200078e00ff */
[----:B------:R-:W-:Y:S01]  /*0f80*/  LOP3.LUT R6, R3, 0x1c0, RZ, 0xc0, !PT ;  /* 0x000001c003067812 */ /* 0x000fe200078ec0ff */
[----:B------:R-:W-:Y:S01]  /*0f90*/  IMAD.IADD R12, R4, 0x1, -R0 ;  /* 0x00000001040c7824 */ /* 0x000fe200078e0a00 */
[----:B------:R-:W-:Y:S01]  /*0fa0*/  LOP3.LUT P6, RZ, R10, 0x2, RZ, 0xc0, !PT ;  /* 0x000000020aff7812 */ /* 0x000fe200078cc0ff */
[----:B------:R-:W-:Y:S01]  /*0fb0*/  IMAD R5, R4, 0x2, R2 ;  /* 0x0000000204057824 */ /* 0x000fe200078e0202 */
[----:B------:R-:W-:Y:S01]  /*0fc0*/  LEA.HI R4, R6, R6, RZ, 0x1d ;  /* 0x0000000606047211 */ /* 0x000fe200078fe8ff */
[----:B------:R-:W-:Y:S01]  /*0fd0*/  IMAD R0, R13, 0x200, R14 ;  /* 0x000002000d007824 */ /* 0x000fe200078e020e */
[----:B------:R-:W-:Y:S01]  /*0fe0*/  LOP3.LUT R3, R7, 0xfffffe00, RZ, 0xc0, !PT ;  /* 0xfffffe0007037812 */ /* 0x000fe200078ec0ff */
[----:B------:R-:W-:Y:S01]  /*0ff0*/  IMAD.MOV.U32 R13, RZ, RZ, 0x20 ;  /* 0x00000020ff0d7424 */ /* 0x000fe200078e00ff */
[----:B------:R-:W-:Y:S01]  /*1000*/  LOP3.LUT P5, RZ, R10, 0x4, RZ, 0xc0, !PT ;  /* 0x000000040aff7812 */ /* 0x000fe200078ac0ff */
[----:B------:R-:W-:Y:S01]  /*1010*/  IMAD.IADD R10, R5, 0x1, R4 ;  /* 0x00000001050a7824 */ /* 0x000fe200078e0204 */
[----:B------:R-:W-:-:S02]  /*1020*/  IADD3 R4, R8, R3, R2 ;  /* 0x0000000308047210 */ /* 0x000fc40007ffe002 */
[----:B------:R-:W-:Y:S01]  /*1030*/  LOP3.LUT R5, R8, R3, RZ, 0xfc, !PT ;  /* 0x0000000308057212 */ /* 0x000fe200078efcff */
[C---:B------:R-:W-:Y:S01]  /*1040*/  IMAD R3, R9.reuse, 0x20, R17 ;  /* 0x0000002009037824 */ /* 0x040fe200078e0211 */
[----:B------:R-:W-:Y:S01]  /*1050*/  IADD3 R222, R220, 0x40, RZ ;  /* 0x00000040dcde7810 */ /* 0x000fe20007ffe0ff */
[----:B------:R-:W-:Y:S01]  /*1060*/  IMAD.MOV.U32 R8, RZ, RZ, 0x40 ;  /* 0x00000040ff087424 */ /* 0x000fe200078e00ff */
[C---:B------:R-:W-:Y:S02]  /*1070*/  LOP3.LUT P4, RZ, R9.reuse, 0x2, RZ, 0xc0, !PT ;  /* 0x0000000209ff7812 */ /* 0x040fe4000788c0ff */
[----:B------:R1:W-:Y:S01]  /*1080*/  STL [R1+0x30], R3 ;  /* 0x0000300301007387 */ /* 0x0003e20000100800 */
[----:B------:R-:W-:Y:S01]  /*1090*/  LOP3.LUT P3, RZ, R9, 0x4, RZ, 0xc0, !PT ;  /* 0x0000000409ff7812 */ /* 0x000fe2000786c0ff */
[----:B------:R-:W-:Y:S01]  /*10a0*/  IMAD R9, R12, 0x8, R15 ;  /* 0x000000080c097824 */ /* 0x000fe200078e020f */
[----:B------:R-:W-:Y:S02]  /*10b0*/  SHF.R.S32.HI R6, RZ, 0x1f, R222 ;  /* 0x0000001fff067819 */ /* 0x000fe400000114de */
[----:B------:R-:W-:-:S02]  /*10c0*/  SEL R7, R13, 0xffffffe0, !P1 ;  /* 0xffffffe00d077807 */ /* 0x000fc40004800000 */
[----:B------:R-:W-:Y:S01]  /*10d0*/  LEA R172, R0, 0x6100, 0x1 ;  /* 0x0000610000ac7811 */ /* 0x000fe200078e08ff */
[----:B------:R2:W-:Y:S01]  /*10e0*/  STL [R1], R6 ;  /* 0x0000000601007387 */ /* 0x0005e20000100800 */
[C---:B------:R-:W-:Y:S02]  /*10f0*/  SEL R2, R8.reuse, 0xffffffc0, !P3 ;  /* 0xffffffc008027807 */ /* 0x040fe40005800000 */
[----:B------:R-:W-:Y:S01]  /*1100*/  SEL R0, R8, 0xffffffc0, !P5 ;  /* 0xffffffc008007807 */ /* 0x000fe20006800000 */
[----:B------:R3:W-:Y:S01]  /*1110*/  STL [R1+0x3c], R9 ;  /* 0x00003c0901007387 */ /* 0x0007e20000100800 */
[----:B------:R-:W-:Y:S01]  /*1120*/  LEA R10, R10, 0x80, 0x1 ;  /* 0x000000800a0a7811 */ /* 0x000fe200078e08ff */
[C---:B------:R-:W-:Y:S01]  /*1130*/  IMAD.IADD R178, R172.reuse, 0x1, R2 ;  /* 0x00000001acb27824 */ /* 0x040fe200078e0202 */
[C---:B------:R-:W-:Y:S02]  /*1140*/  IADD3 R183, R172.reuse, 0x20, RZ ;  /* 0x00000020acb77810 */ /* 0x040fe40007ffe0ff */
[----:B------:R-:W-:Y:S01]  /*1150*/  @P4 IADD3 R183, R172, -0x20, RZ ;  /* 0xffffffe0acb74810 */ /* 0x000fe20007ffe0ff */
[----:B------:R-:W-:Y:S01]  /*1160*/  STL [R1+0x10], R10 ;  /* 0x0000100a01007387 */ /* 0x000fe20000100800 */
[----:B------:R-:W-:-:S02]  /*1170*/  LEA R179, R4, 0xc100, 0x1 ;  /* 0x0000c10004b37811 */ /* 0x000fc400078e08ff */
[----:B------:R-:W-:Y:S01]  /*1180*/  LEA R173, R5, 0x100, 0x1 ;  /* 0x0000010005ad7811 */ /* 0x000fe200078e08ff */
[----:B------:R-:W-:Y:S01]  /*1190*/  IMAD.IADD R175, R2, 0x1, R183 ;  /* 0x0000000102af7824 */ /* 0x000fe200078e02b7 */
[----:B------:R-:W-:Y:S01]  /*11a0*/  IADD3 R223, R220, 0x80, RZ ;  /* 0x00000080dcdf7810 */ /* 0x000fe20007ffe0ff */
[----:B------:R-:W-:Y:S01]  /*11b0*/  IMAD.IADD R182, R179, 0x1, R0 ;  /* 0x00000001b3b67824 */ /* 0x000fe200078e0200 */
[----:B-1----:R-:W-:Y:S01]  /*11c0*/  LOP3.LUT R3, R11, 0x7ffffffc, RZ, 0xc0, !PT ;  /* 0x7ffffffc0b037812 */ /* 0x002fe200078ec0ff */
[----:B------:R-:W-:Y:S01]  /*11d0*/  IMAD.IADD R177, R0, 0x1, R173 ;  /* 0x0000000100b17824 */ /* 0x000fe200078e02ad */
[----:B------:R-:W-:Y:S02]  /*11e0*/  SHF.R.S32.HI R221, RZ, 0x1f, R220 ;  /* 0x0000001fffdd7819 */ /* 0x000fe400000114dc */
[----:B------:R-:W-:Y:S01]  /*11f0*/  SHF.R.S32.HI R252, RZ, 0x1f, R223 ;  /* 0x0000001ffffc7819 */ /* 0x000fe200000114df */
[----:B------:R-:W-:Y:S01]  /*1200*/  IMAD.IADD R3, R16, 0x1, -R3 ;  /* 0x0000000110037824 */ /* 0x000fe200078e0a03 */
[----:B------:R-:W-:-:S02]  /*1210*/  IADD3 R194, R183, 0x800, RZ ;  /* 0x00000800b7c27810 */ /* 0x000fc40007ffe0ff */
[----:B--2---:R-:W-:Y:S01]  /*1220*/  SEL R6, R8, 0xffffffc0, !P2 ;  /* 0xffffffc008067807 */ /* 0x004fe20005000000 */
[----:B------:R-:W-:Y:S01]  /*1230*/  IMAD.SHL.U32 R233, R3, 0x2, RZ ;  /* 0x0000000203e97824 */ /* 0x000fe200078e00ff */
[----:B------:R-:W-:Y:S02]  /*1240*/  SEL R3, R13, 0xffffffe0, !P6 ;  /* 0xffffffe00d037807 */ /* 0x000fe40007000000 */
[----:B------:R-:W-:Y:S02]  /*1250*/  IADD3 R193, R183, 0x1000, RZ ;  /* 0x00001000b7c17810 */ /* 0x000fe40007ffe0ff */
[----:B------:R-:W-:Y:S01]  /*1260*/  IADD3 R15, R233, 0x88, RZ ;  /* 0x00000088e90f7810 */ /* 0x000fe20007ffe0ff */
[----:B------:R-:W-:Y:S01]  /*1270*/  IMAD.IADD R180, R179, 0x1, R3 ;  /* 0x00000001b3b47824 */ /* 0x000fe200078e0203 */
[----:B------:R-:W-:Y:S01]  /*1280*/  IADD3 R14, R233, 0x90, RZ ;  /* 0x00000090e90e7810 */ /* 0x000fe20007ffe0ff */
[----:B------:R-:W-:Y:S01]  /*1290*/  IMAD.IADD R174, R3, 0x1, R173 ;  /* 0x0000000103ae7824 */ /* 0x000fe200078e02ad */
[C---:B------:R-:W-:Y:S01]  /*12a0*/  IADD3 R13, R233.reuse, 0x98, RZ ;  /* 0x00000098e90d7810 */ /* 0x040fe20007ffe0ff */
[----:B------:R-:W-:Y:S01]  /*12b0*/  IMAD.IADD R181, R180, 0x1, R0 ;  /* 0x00000001b4b57824 */ /* 0x000fe200078e0200 */
[C---:B------:R-:W-:Y:S01]  /*12c0*/  IADD3 R12, R233.reuse, 0xa0, RZ ;  /* 0x000000a0e90c7810 */ /* 0x040fe20007ffe0ff */
[----:B------:R-:W-:Y:S01]  /*12d0*/  IMAD.IADD R176, R0, 0x1, R174 ;  /* 0x0000000100b07824 */ /* 0x000fe200078e02ae */
[----:B------:R-:W-:-:S02]  /*12e0*/  IADD3 R11, R233, 0xa8, RZ ;  /* 0x000000a8e90b7810 */ /* 0x000fc40007ffe0ff */
[----:B------:R-:W-:Y:S02]  /*12f0*/  SHF.R.S32.HI R16, RZ, 0x1f, R15 ;  /* 0x0000001fff107819 */ /* 0x000fe4000001140f */
[C---:B------:R-:W-:Y:S02]  /*1300*/  IADD3 R8, R233.reuse, 0x80, RZ ;  /* 0x00000080e9087810 */ /* 0x040fe40007ffe0ff */
[C---:B---3--:R-:W-:Y:S02]  /*1310*/  IADD3 R9, R233.reuse, 0xb0, RZ ;  /* 0x000000b0e9097810 */ /* 0x048fe40007ffe0ff */
[----:B------:R-:W-:Y:S02]  /*1320*/  SHF.R.S32.HI R15, RZ, 0x1f, R14 ;  /* 0x0000001fff0f7819 */ /* 0x000fe4000001140e */
[----:B------:R-:W-:Y:S02]  /*1330*/  IADD3 R8, R233, 0xb8, RZ ;  /* 0x000000b8e9087810 */ /* 0x000fe40007ffe0ff */
[----:B------:R-:W-:-:S02]  /*1340*/  SHF.R.S32.HI R14, RZ, 0x1f, R13 ;  /* 0x0000001fff0e7819 */ /* 0x000fc4000001140d */
[----:B------:R-:W-:Y:S02]  /*1350*/  SHF.R.S32.HI R13, RZ, 0x1f, R12 ;  /* 0x0000001fff0d7819 */ /* 0x000fe4000001140c */
[----:B------:R-:W-:Y:S02]  /*1360*/  SHF.R.S32.HI R12, RZ, 0x1f, R11 ;  /* 0x0000001fff0c7819 */ /* 0x000fe4000001140b */
[----:B------:R-:W-:Y:S01]  /*1370*/  SHF.R.S32.HI R11, RZ, 0x1f, R9 ;  /* 0x0000001fff0b7819 */ /* 0x000fe20000011409 */
[C---:B------:R-:W-:Y:S01]  /*1380*/  IMAD.IADD R11, R10.reuse, 0x1, R6 ;  /* 0x000000010a0b7824 */ /* 0x040fe200078e0206 */
[----:B------:R-:W-:Y:S01]  /*1390*/  SHF.R.S32.HI R9, RZ, 0x1f, R8 ;  /* 0x0000001fff097819 */ /* 0x000fe20000011408 */
[C---:B------:R-:W-:Y:S01]  /*13a0*/  IMAD.IADD R9, R10.reuse, 0x1, R7 ;  /* 0x000000010a097824 */ /* 0x040fe200078e0207 */
[C---:B------:R-:W-:Y:S02]  /*13b0*/  IADD3 R8, R10.reuse, -0x10, RZ ;  /* 0xfffffff00a087810 */ /* 0x040fe40007ffe0ff */
[----:B------:R-:W-:Y:S01]  /*13c0*/  @P0 IADD3 R8, R10, 0x10, RZ ;  /* 0x000000100a080810 */ /* 0x000fe20007ffe0ff */
[----:B------:R-:W-:Y:S01]  /*13d0*/  IMAD.IADD R2, R9, 0x1, R6 ;  /* 0x0000000109027824 */ /* 0x000fe200078e0206 */
[----:B------:R-:W-:Y:S01]  /*13e0*/  STL [R1+0x2c], R11 ;  /* 0x00002c0b01007387 */ /* 0x000fe20000100800 */
[----:B------:R-:W-:-:S02]  /*13f0*/  IADD3 R192, R183, 0x1800, RZ ;  /* 0x00001800b7c07810 */ /* 0x000fc40007ffe0ff */
[----:B------:R-:W-:Y:S01]  /*1400*/  IMAD.IADD R4, R6, 0x1, R8 ;  /* 0x0000000106047824 */ /* 0x000fe200078e0208 */
[----:B------:R-:W-:Y:S01]  /*1410*/  STL [R1+0x1c], R9 ;  /* 0x00001c0901007387 */ /* 0x000fe20000100800 */
[C---:B------:R-:W-:Y:S02]  /*1420*/  IADD3 R191, R183.reuse, 0x2000, RZ ;  /* 0x00002000b7bf7810 */ /* 0x040fe40007ffe0ff */
[C---:B------:R-:W-:Y:S01]  /*1430*/  IADD3 R190, R183.reuse, 0x2800, RZ ;  /* 0x00002800b7be7810 */ /* 0x040fe20007ffe0ff */
[----:B------:R1:W-:Y:S01]  /*1440*/  STL [R1+0x28], R2 ;  /* 0x0000280201007387 */ /* 0x0003e20000100800 */
[C---:B------:R-:W-:Y:S02]  /*1450*/  IADD3 R189, R183.reuse, 0x3000, RZ ;  /* 0x00003000b7bd7810 */ /* 0x040fe40007ffe0ff */
[C---:B------:R-:W-:Y:S01]  /*1460*/  IADD3 R188, R183.reuse, 0x3800, RZ ;  /* 0x00003800b7bc7810 */ /* 0x040fe20007ffe0ff */
[----:B------:R-:W-:Y:S01]  /*1470*/  STL [R1+0x14], R8 ;  /* 0x0000140801007387 */ /* 0x000fe20000100800 */
[----:B------:R-:W-:-:S02]  /*1480*/  IADD3 R187, R183, 0x4000, RZ ;  /* 0x00004000b7bb7810 */ /* 0x000fc40007ffe0ff */
[C---:B------:R-:W-:Y:S01]  /*1490*/  IADD3 R186, R183.reuse, 0x4800, RZ ;  /* 0x00004800b7ba7810 */ /* 0x040fe20007ffe0ff */
[----:B------:R-:W-:Y:S01]  /*14a0*/  STL [R1+0x24], R4 ;  /* 0x0000240401007387 */ /* 0x000fe20000100800 */
[C---:B------:R-:W-:Y:S02]  /*14b0*/  IADD3 R185, R183.reuse, 0x5000, RZ ;  /* 0x00005000b7b97810 */ /* 0x040fe40007ffe0ff */
[----:B------:R-:W-:Y:S01]  /*14c0*/  IADD3 R184, R183, 0x5800, RZ ;  /* 0x00005800b7b87810 */ /* 0x000fe20007ffe0ff */
[----:B-1----:R-:W-:-:S05]  /*14d0*/  IMAD.IADD R2, R7, 0x1, R8 ;  /* 0x0000000107027824 */ /* 0x002fca00078e0208 */
[----:B------:R1:W-:Y:S02]  /*14e0*/  STL [R1+0x18], R2 ;  /* 0x0000180201007387 */ /* 0x0003e40000100800 */
[----:B-1----:R-:W-:-:S05]  /*14f0*/  IMAD.IADD R2, R2, 0x1, R6 ;  /* 0x0000000102027824 */ /* 0x002fca00078e0206 */
[----:B------:R1:W-:Y:S02]  /*1500*/  STL [R1+0x20], R2 ;  /* 0x0000200201007387 */ /* 0x0003e40000100800 */
.L_x_103:
[----:B------:R-:W-:-:S04]  /*1510*/  IMAD.MOV.U32 R13, RZ, RZ, 0x4 ;  /* 0x00000004ff0d7424 */ /* 0x000fc800078e00ff */
[----:B-1----:R-:W-:-:S05]  /*1520*/  IMAD.WIDE R2, R227, R13, c[0x0][0x588] ;  /* 0x00016200e3027625 */ /* 0x002fca00078e020d */
[----:B------:R-:W2:Y:S01]  /*1530*/  LDG.E R228, [R2.64] ;  /* 0x0000000602e47981 */ /* 0x000ea2000c1e1900 */
[----:B------:R-:W-:Y:S01]  /*1540*/  ISETP.NE.U32.AND P1, PT, RZ, c[0x0][0x370], PT ;  /* 0x0000dc00ff007a0c */ /* 0x000fe20003f25070 */
[----:B------:R-:W-:Y:S01]  /*1550*/  CS2R R6, SRZ ;  /* 0x0000000000067805 */ /* 0x000fe2000001ff00 */
[----:B------:R-:W-:Y:S02]  /*1560*/  ISETP.NE.U32.AND P5, PT, RZ, c[0x0][0x360], PT ;  /* 0x0000d800ff007a0c */ /* 0x000fe40003fa5070 */
[----:B------:R-:W-:Y:S02]  /*1570*/  ISETP.NE.AND.EX P1, PT, RZ, c[0x0][0x374], PT, P1 ;  /* 0x0000dd00ff007a0c */ /* 0x000fe40003f25310 */
[----:B------:R-:W-:Y:S02]  /*1580*/  ISETP.NE.AND.EX P5, PT, RZ, c[0x0][0x364], PT, P5 ;  /* 0x0000d900ff007a0c */ /* 0x000fe40003fa5350 */
[----:B------:R-:W-:-:S04]  /*1590*/  ISETP.NE.U32.AND P3, PT, RZ, c[0x0][0x348], PT ;  /* 0x0000d200ff007a0c */ /* 0x000fc80003f65070 */
[----:B------:R-:W-:Y:S01]  /*15a0*/  ISETP.NE.AND.EX P3, PT, RZ, c[0x0][0x34c], PT, P3 ;  /* 0x0000d300ff007a0c */ /* 0x000fe20003f65330 */
[----:B------:R-:W-:Y:S01]  /*15b0*/  IMAD.MOV.U32 R10, RZ, RZ, RZ ;  /* 0x000000ffff0a7224 */ /* 0x000fe200078e00ff */
[----:B--2---:R-:W-:-:S03]  /*15c0*/  SHF.R.S32.HI R251, RZ, 0x1f, R228 ;  /* 0x0000001ffffb7819 */ /* 0x004fc600000114e4 */
[----:B------:R-:W-:-:S04]  /*15d0*/  @P1 LEA R2, P0, R228, c[0x0][0x370], 0x2 ;  /* 0x0000dc00e4021a11 */ /* 0x000fc800078010ff */
[C-C-:B------:R-:W-:Y:S02]  /*15e0*/  @P1 LEA.HI.X R3, R228.reuse, c[0x0][0x374], R251.reuse, 0x2, P0 ;  /* 0x0000dd00e4031a11 */ /* 0x140fe400000f14fb */
[----:B------:R-:W-:Y:S02]  /*15f0*/  ISETP.NE.U32.AND P0, PT, RZ, c[0x0][0x350], PT ;  /* 0x0000d400ff007a0c */ /* 0x000fe40003f05070 */
[C---:B------:R-:W-:Y:S01]  /*1600*/  LEA R4, P4, R228.reuse, c[0x0][0x348], 0x2 ;  /* 0x0000d200e4047a11 */ /* 0x040fe200078810ff */
[----:B------:R1:W5:Y:S01]  /*1610*/  @P1 LDG.E R7, [R2.64] ;  /* 0x0000000602071981 */ /* 0x000362000c1e1900 */
[----:B------:R-:W-:Y:S02]  /*1620*/  ISETP.NE.AND.EX P0, PT, RZ, c[0x0][0x354], PT, P0 ;  /* 0x0000d500ff007a0c */ /* 0x000fe40003f05300 */
[C---:B------:R-:W-:Y:S02]  /*1630*/  @P5 LEA R8, P1, R228.reuse, c[0x0][0x360], 0x2 ;  /* 0x0000d800e4085a11 */ /* 0x040fe400078210ff */
[----:B------:R-:W-:-:S02]  /*1640*/  LEA.HI.X R5, R228, c[0x0][0x34c], R251, 0x2, P4 ;  /* 0x0000d300e4057a11 */ /* 0x000fc400020f14fb */
[----:B------:R-:W-:-:S03]  /*1650*/  @P5 LEA.HI.X R9, R228, c[0x0][0x364], R251, 0x2, P1 ;  /* 0x0000d900e4095a11 */ /* 0x000fc600008f14fb */
[----:B------:R2:W5:Y:S04]  /*1660*/  @P3 LDG.E R6, [R4.64] ;  /* 0x0000000604063981 */ /* 0x000568000c1e1900 */
[----:B------:R2:W5:Y:S01]  /*1670*/  @P5 LDG.E R17, [R8.64] ;  /* 0x0000000608115981 */ /* 0x000562000c1e1900 */
[----:B-1----:R-:W-:-:S04]  /*1680*/  LEA R2, P2, R228, c[0x0][0x350], 0x2 ;  /* 0x0000d400e4027a11 */ /* 0x002fc800078410ff */
[----:B------:R-:W-:-:S05]  /*1690*/  LEA.HI.X R3, R228, c[0x0][0x354], R251, 0x2, P2 ;  /* 0x0000d500e4037a11 */ /* 0x000fca00010f14fb */
[----:B------:R2:W5:Y:S01]  /*16a0*/  @P0 LDG.E R10, [R2.64] ;  /* 0x00000006020a0981 */ /* 0x000562000c1e1900 */
[----:B------:R-:W-:Y:S01]  /*16b0*/  YIELD ;  /* 0x0000000000007946 */ /* 0x000fe20003800000 */
[----:B------:R-:W-:Y:S01]  /*16c0*/  LOP3.LUT R234, R226, 0xffff, RZ, 0xc0, !PT ;  /* 0x0000ffffe2ea7812 */ /* 0x000fe200078ec0ff */
[----:B------:R-:W-:Y:S05]  /*16d0*/  @P5 BRA `(.L_x_23) ;  /* 0x0000005000005947 */ /* 0x000fea0003800000 */
[----:B-----5:R-:W-:Y:S01]  /*16e0*/  MOV R17, c[0x0][0x168] ;  /* 0x00005a0000117a02 */ /* 0x020fe20000000f00 */
[----:B------:R-:W-:Y:S05]  /*16f0*/  @!P3 BRA `(.L_x_23) ;  /* 0x000000300000b947 */ /* 0x000fea0003800000 */
[----:B--2---:R-:W2:Y:S04]  /*1700*/  LDG.E R8, [R4.64] ;  /* 0x0000000604087981 */ /* 0x004ea8000c1e1900 */
[----:B------:R-:W2:Y:S02]  /*1710*/  LDG.E R0, [R4.64+0x4] ;  /* 0x0000040604007981 */ /* 0x000ea4000c1e1900 */
[----:B--2---:R-:W-:-:S02]  /*1720*/  IADD3 R17, -R8, R0, RZ ;  /* 0x0000000008117210 */ /* 0x004fc40007ffe1ff */
.L_x_23:
[----:B------:R-:W-:-:S04]  /*1730*/  ISETP.NE.U32.AND P1, PT, RZ, c[0x0][0x368], PT ;  /* 0x0000da00ff007a0c */ /* 0x000fc80003f25070 */
[----:B------:R-:W-:-:S13]  /*1740*/  ISETP.NE.AND.EX P1, PT, RZ, c[0x0][0x36c], PT, P1 ;  /* 0x0000db00ff007a0c */ /* 0x000fda0003f25310 */
[----:B------:R-:W-:Y:S05]  /*1750*/  @!P1 BRA `(.L_x_24) ;  /* 0x0000004000009947 */ /* 0x000fea0003800000 */
[----:B--2---:R-:W-:-:S04]  /*1760*/  LEA R2, P1, R228, c[0x0][0x368], 0x2 ;  /* 0x0000da00e4027a11 */ /* 0x004fc800078210ff */
[----:B------:R-:W-:-:S05]  /*1770*/  LEA.HI.X R3, R228, c[0x0][0x36c], R251, 0x2, P1 ;  /* 0x0000db00e4037a11 */ /* 0x000fca00008f14fb */
[----:B------:R1:W5:Y:S01]  /*1780*/  LDG.E R0, [R2.64] ;  /* 0x0000000602007981 */ /* 0x000362000c1e1900 */
[----:B------:R-:W-:Y:S05]  /*1790*/  BRA `(.L_x_25) ;  /* 0x0000005000007947 */ /* 0x000fea0003800000 */
.L_x_24:
[----:B------:R-:W-:Y:S01]  /*17a0*/  MOV R0, c[0x0][0x1d0] ;  /* 0x0000740000007a02 */ /* 0x000fe20000000f00 */
[----:B------:R-:W-:Y:S05]  /*17b0*/  @!P0 BRA `(.L_x_25) ;  /* 0x0000003000008947 */ /* 0x000fea0003800000 */
[----:B--2---:R-:W2:Y:S04]  /*17c0*/  LDG.E R4, [R2.64] ;  /* 0x0000000602047981 */ /* 0x004ea8000c1e1900 */
[----:B------:R-:W2:Y:S02]  /*17d0*/  LDG.E R0, [R2.64+0x4] ;  /* 0x0000040602007981 */ /* 0x000ea4000c1e1900 */
[----:B--2---:R-:W-:-:S04]  /*17e0*/  IADD3 R0, -R4, R0, RZ ;  /* 0x0000000004007210 */ /* 0x004fc80007ffe1ff */
.L_x_25:
[----:B-12---:R-:W-:Y:S01]  /*17f0*/  LOP3.LUT R2, R226, 0xff000000, RZ, 0xc0, !PT ;  /* 0xff000000e2027812 */ /* 0x006fe200078ec0ff */
[--C-:B-----5:R-:W-:Y:S01]  /*1800*/  IMAD.IADD R19, R0, 0x1, -R7.reuse ;  /* 0x0000000100137824 */ /* 0x120fe200078e0a07 */
[----:B------:R-:W-:Y:S01]  /*1810*/  LOP3.LUT R3, R226, 0xff0000, RZ, 0xc0, !PT ;  /* 0x00ff0000e2037812 */ /* 0x000fe200078ec0ff */
[----:B------:R-:W-:Y:S01]  /*1820*/  BSSY B0, `(.L_x_26) ;  /* 0x000002d000007945 */ /* 0x000fe20003800000 */
[----:B------:R-:W-:Y:S01]  /*1830*/  SHF.R.U32.HI R4, RZ, 0x8, R2 ;  /* 0x00000008ff047819 */ /* 0x000fe20000011602 */
[----:B------:R-:W-:Y:S01]  /*1840*/  IMAD.IADD R12, R10, 0x1, R7 ;  /* 0x000000010a0c7824 */ /* 0x000fe200078e0207 */
[----:B------:R-:W-:-:S02]  /*1850*/  ISETP.GE.AND P1, PT, R19, 0x1, PT ;  /* 0x000000011300780c */ /* 0x000fc40003f26270 */
[----:B------:R-:W-:Y:S02]  /*1860*/  LEA.HI R3, R3, R4, RZ, 0x10 ;  /* 0x0000000403037211 */ /* 0x000fe400078f80ff */
[----:B------:R-:W-:Y:S02]  /*1870*/  IADD3 R0, R19, 0x3f, RZ ;  /* 0x0000003f13007810 */ /* 0x000fe40007ffe0ff */
[----:B------:R-:W-:Y:S02]  /*1880*/  LOP3.LUT R14, R3, 0xff, RZ, 0xc0, !PT ;  /* 0x000000ff030e7812 */ /* 0x000fe400078ec0ff */
[----:B------:R-:W-:Y:S02]  /*1890*/  SHF.R.U32.HI R5, RZ, 0x10, R3 ;  /* 0x00000010ff057819 */ /* 0x000fe40000011603 */
[----:B------:R-:W-:Y:S01]  /*18a0*/  SHF.R.S32.HI R2, RZ, 0x1f, R0 ;  /* 0x0000001fff027819 */ /* 0x000fe20000011400 */
[----:B------:R1:W-:Y:S03]  /*18b0*/  STL [R1+0xc], R14 ;  /* 0x00000c0e01007387 */ /* 0x0003e60000100800 */
[----:B------:R-:W-:Y:S01]  /*18c0*/  LEA.HI R0, R2, R0, RZ, 0x6 ;  /* 0x0000000002007211 */ /* 0x000fe200078f30ff */
[----:B------:R1:W-:Y:S01]  /*18d0*/  STL [R1+0x8], R5 ;  /* 0x0000080501007387 */ /* 0x0003e20000100800 */
[----:B------:R-:W-:-:S02]  /*18e0*/  IMAD.MOV.U32 R2, RZ, RZ, RZ ;  /* 0x000000ffff027224 */ /* 0x000fc400078e00ff */
[----:B------:R-:W-:Y:S01]  /*18f0*/  SHF.R.S32.HI R8, RZ, 0x6, R0 ;  /* 0x00000006ff087819 */ /* 0x000fe20000011400 */
[----:B------:R-:W-:Y:S05]  /*1900*/  @!P1 BRA `(.L_x_27) ;  /* 0x000001e000009947 */ /* 0x000fea0003800000 */
[----:B------:R-:W-:-:S04]  /*1910*/  ISETP.NE.AND P1, PT, R5, RZ, PT ;  /* 0x000000ff0500720c */ /* 0x000fc80003f25270 */
[----:B------:R-:W-:-:S04]  /*1920*/  SEL R0, R5, c[0x0][0x338], P1 ;  /* 0x0000ce0005007a07 */ /* 0x000fc80000800000 */
[----:B------:R-:W-:Y:S02]  /*1930*/  IABS R3, R0 ;  /* 0x0000000000037213 */ /* 0x000fe40000000000 */
[----:B------:R-:W-:Y:S02]  /*1940*/  IADD3 R7, R8, -0x1, R0 ;  /* 0xffffffff08077810 */ /* 0x000fe40007ffe000 */
[----:B------:R-:W2:Y:S02]  /*1950*/  I2F.RP R2, R3 ;  /* 0x0000000300027306 */ /* 0x000ea40000209400 */
[----:B------:R-:W-:-:S06]  /*1960*/  IABS R11, R7 ;  /* 0x00000007000b7213 */ /* 0x000fcc0000000000 */
[----:B--2---:R-:W2:Y:S02]  /*1970*/  MUFU.RCP R2, R2 ;  /* 0x0000000200027308 */ /* 0x004ea40000001000 */
[----:B--2---:R-:W-:-:S06]  /*1980*/  IADD3 R2, R2, 0xffffffe, RZ ;  /* 0x0ffffffe02027810 */ /* 0x004fcc0007ffe0ff */
[----:B-1----:R-:W1:Y:S02]  /*1990*/  F2I.FTZ.U32.TRUNC.NTZ R5, R2 ;  /* 0x0000000200057305 */ /* 0x002e64000021f000 */
[----:B-1----:R-:W-:-:S04]  /*19a0*/  IMAD.MOV R2, RZ, RZ, -R5 ;  /* 0x000000ffff027224 */ /* 0x002fc800078e0a05 */
[----:B------:R-:W-:Y:S01]  /*19b0*/  IMAD.MOV.U32 R4, RZ, RZ, R2 ;  /* 0x000000ffff047224 */ /* 0x000fe200078e0002 */
[----:B------:R-:W-:-:S03]  /*19c0*/  IABS R2, R0 ;  /* 0x0000000000027213 */ /* 0x000fc60000000000 */
[----:B------:R-:W-:Y:S02]  /*19d0*/  IMAD R9, R4, R3, RZ ;  /* 0x0000000304097224 */ /* 0x000fe400078e02ff */
[----:B------:R-:W-:Y:S02]  /*19e0*/  IMAD.MOV.U32 R4, RZ, RZ, RZ ;  /* 0x000000ffff047224 */ /* 0x000fe400078e00ff */
[----:B------:R-:W-:Y:S02]  /*19f0*/  IMAD.MOV R10, RZ, RZ, -R2 ;  /* 0x000000ffff0a7224 */ /* 0x000fe400078e0a02 */
[----:B------:R-:W-:-:S04]  /*1a00*/  IMAD.HI.U32 R2, R5, R9, R4 ;  /* 0x0000000905027227 */ /* 0x000fc800078e0004 */
[----:B------:R-:W-:Y:S02]  /*1a10*/  IMAD.MOV.U32 R4, RZ, RZ, R11 ;  /* 0x000000ffff047224 */ /* 0x000fe400078e000b */
[----:B------:R-:W-:Y:S02]  /*1a20*/  IMAD.MOV.U32 R5, RZ, RZ, R10 ;  /* 0x000000ffff057224 */ /* 0x000fe400078e000a */
[----:B------:R-:W-:-:S04]  /*1a30*/  IMAD.HI.U32 R2, R2, R4, RZ ;  /* 0x0000000402027227 */ /* 0x000fc800078e00ff */
[----:B------:R-:W-:-:S05]  /*1a40*/  IMAD R4, R2, R5, R4 ;  /* 0x0000000502047224 */ /* 0x000fca00078e0204 */
[----:B------:R-:W-:-:S13]  /*1a50*/  ISETP.GT.U32.AND P2, PT, R3, R4, PT ;  /* 0x000000040300720c */ /* 0x000fda0003f44070 */
[----:B------:R-:W-:Y:S01]  /*1a60*/  @!P2 IMAD.IADD R4, R4, 0x1, -R3 ;  /* 0x000000010404a824 */ /* 0x000fe200078e0a03 */
[----:B------:R-:W-:Y:S02]  /*1a70*/  @!P2 IADD3 R2, R2, 0x1, RZ ;  /* 0x000000010202a810 */ /* 0x000fe40007ffe0ff */
[----:B------:R-:W-:Y:S02]  /*1a80*/  ISETP.NE.AND P2, PT, R0, RZ, PT ;  /* 0x000000ff0000720c */ /* 0x000fe40003f45270 */
[----:B------:R-:W-:Y:S02]  /*1a90*/  ISETP.GE.U32.AND P4, PT, R4, R3, PT ;  /* 0x000000030400720c */ /* 0x000fe40003f86070 */
[----:B------:R-:W-:-:S04]  /*1aa0*/  LOP3.LUT R3, R7, R0, RZ, 0x3c, !PT ;  /* 0x0000000007037212 */ /* 0x000fc800078e3cff */
[----:B------:R-:W-:-:S07]  /*1ab0*/  ISETP.GE.AND P1, PT, R3, RZ, PT ;  /* 0x000000ff0300720c */ /* 0x000fce0003f26270 */
[----:B------:R-:W-:-:S06]  /*1ac0*/  @P4 IADD3 R2, R2, 0x1, RZ ;  /* 0x0000000102024810 */ /* 0x000fcc0007ffe0ff */
[----:B------:R-:W-:Y:S01]  /*1ad0*/  @!P1 IMAD.MOV R2, RZ, RZ, -R2 ;  /* 0x000000ffff029224 */ /* 0x000fe200078e0a02 */
[----:B------:R-:W-:Y:S02]  /*1ae0*/  @!P2 LOP3.LUT R2, RZ, R0, RZ, 0x33, !PT ;  /* 0x00000000ff02a212 */ /* 0x000fe400078e33ff */
.L_x_27:
[----:B------:R-:W-:Y:S05]  /*1af0*/  BSYNC B0 ;  /* 0x0000000000007941 */ /* 0x000fea0003800000 */
.L_x_26:
[----:B------:R-:W-:Y:S01]  /*1b00*/  IMAD R226, R14, R2, RZ ;  /* 0x000000020ee27224 */ /* 0x000fe200078e02ff */
[----:B------:R-:W-:Y:S01]  /*1b10*/  PRMT R0, RZ, 0x7610, R0 ;  /* 0x00007610ff007816 */ /* 0x000fe20000000000 */
[----:B------:R-:W-:Y:S01]  /*1b20*/  CS2R R20, SRZ ;  /* 0x0000000000147805 */ /* 0x000fe2000001ff00 */
[----:B------:R-:W-:Y:S01]  /*1b30*/  CS2R R46, SRZ ;  /* 0x00000000002e7805 */ /* 0x000fe2000001ff00 */
[----:B------:R-:W-:Y:S01]  /*1b40*/  IMAD.IADD R2, R226, 0x1, R2 ;  /* 0x00000001e2027824 */ /* 0x000fe200078e0202 */
[----:B------:R-:W-:Y:S01]  /*1b50*/  CS2R R48, SRZ ;  /* 0x0000000000307805 */ /* 0x000fe2000001ff00 */
[----:B------:R-:W-:Y:S01]  /*1b60*/  CS2R R54, SRZ ;  /* 0x0000000000367805 */ /* 0x000fe2000001ff00 */
[----:B------:R-:W-:Y:S01]  /*1b70*/  CS2R R80, SRZ ;  /* 0x0000000000507805 */ /* 0x000fe2000001ff00 */
[----:B------:R-:W-:Y:S01]  /*1b80*/  CS2R R66, SRZ ;  /* 0x0000000000427805 */ /* 0x000fe2000001ff00 */
[----:B------:R-:W-:Y:S01]  /*1b90*/  IMNMX R23, R8, R2, PT ;  /* 0x0000000208177217 */ /* 0x000fe20003800200 */
[----:B------:R-:W-:Y:S01]  /*1ba0*/  CS2R R84, SRZ ;  /* 0x0000000000547805 */ /* 0x000fe2000001ff00 */
[----:B------:R-:W-:Y:S01]  /*1bb0*/  CS2R R70, SRZ ;  /* 0x0000000000467805 */ /* 0x000fe2000001ff00 */
[----:B------:R-:W-:Y:S01]  /*1bc0*/  CS2R R142, SRZ ;  /* 0x00000000008e7805 */ /* 0x000fe2000001ff00 */
[----:B------:R-:W-:Y:S01]  /*1bd0*/  ISETP.GT.AND P1, PT, R23, R226, PT ;  /* 0x000000e21700720c */ /* 0x000fe20003f24270 */
[----:B------:R2:W-:Y:S01]  /*1be0*/  STL [R1+0x4], R23 ;  /* 0x0000041701007387 */ /* 0x0005e20000100800 */
        /* <DEDUP_REMOVED lines=41> */
[----:B--2---:R-:W2:Y:S01]  /*1e80*/  LDL R4, [R1+0x30] ;  /* 0x0000300001047983 */ /* 0x004ea20000100800 */
[----:B------:R-:W-:-:S04]  /*1e90*/  ISETP.NE.U32.AND P2, PT, RZ, c[0x0][0x340], PT ;  /* 0x0000d000ff007a0c */ /* 0x000fc80003f45070 */
[----:B------:R-:W-:-:S13]  /*1ea0*/  ISETP.NE.AND.EX P2, PT, RZ, c[0x0][0x344], PT, P2 ;  /* 0x0000d100ff007a0c */ /* 0x000fda0003f45320 */
[----:B------:R-:W-:-:S05]  /*1eb0*/  @P2 IMAD.WIDE R2, R228, R13, c[0x0][0x340] ;  /* 0x0000d000e4022625 */ /* 0x000fca00078e020d */
[----:B------:R3:W4:Y:S01]  /*1ec0*/  @P2 LDG.E R13, [R2.64] ;  /* 0x00000006020d2981 */ /* 0x000722000c1e1900 */
[----:B------:R-:W-:Y:S02]  /*1ed0*/  SHF.R.S32.HI R0, RZ, 0x1f, R6 ;  /* 0x0000001fff007819 */ /* 0x000fe40000011406 */
[----:B------:R-:W-:Y:S01]  /*1ee0*/  ISETP.GE.AND P5, PT, R222, c[0x0][0x1d4], PT ;  /* 0x00007500de007a0c */ /* 0x000fe20003fa6270 */
[----:B------:R-:W5:Y:S01]  /*1ef0*/  S2R R9, SR_TID.X ;  /* 0x0000000000097919 */ /* 0x000f620000002100 */
[----:B------:R-:W-:Y:S01]  /*1f00*/  ISETP.GE.AND P4, PT, R220, c[0x0][0x1d4], PT ;  /* 0x00007500dc007a0c */ /* 0x000fe20003f86270 */
[----:B------:R-:W-:Y:S01]  /*1f10*/  IMAD R0, R0, c[0x0][0x178], RZ ;  /* 0x00005e0000007a24 */ /* 0x000fe200078e02ff */
[----:B------:R-:W-:Y:S02]  /*1f20*/  ISETP.GE.AND P6, PT, R223, c[0x0][0x1d4], PT ;  /* 0x00007500df007a0c */ /* 0x000fe40003fc6270 */
[----:B------:R-:W-:Y:S01]  /*1f30*/  SEL R7, RZ, 0x1, P4 ;  /* 0x00000001ff077807 */ /* 0x000fe20002000000 */
[----:B-1----:R-:W-:Y:S01]  /*1f40*/  IMAD R5, R6, c[0x0][0x17c], R0 ;  /* 0x00005f0006057a24 */ /* 0x002fe200078e0200 */
[----:B------:R-:W-:-:S02]  /*1f50*/  SEL R11, R228, RZ, !P3 ;  /* 0x000000ffe40b7207 */ /* 0x000fc40005800000 */
[----:B------:R-:W-:Y:S02]  /*1f60*/  P2R R21, PR, RZ, 0x20 ;  /* 0x00000020ff157803 */ /* 0x000fe40000000000 */
[----:B------:R-:W-:Y:S02]  /*1f70*/  P2R R20, PR, RZ, 0x10 ;  /* 0x00000010ff147803 */ /* 0x000fe40000000000 */
[----:B------:R-:W-:Y:S02]  /*1f80*/  ISETP.GE.AND P4, PT, R223, c[0x0][0x198], PT ;  /* 0x00006600df007a0c */ /* 0x000fe40003f86270 */
[----:B------:R-:W-:Y:S01]  /*1f90*/  IADD3 R76, R23, -0x1, RZ ;  /* 0xffffffff174c7810 */ /* 0x000fe20007ffe0ff */
[----:B---3--:R-:W-:Y:S01]  /*1fa0*/  IMAD.MOV.U32 R2, RZ, RZ, c[0x0][0x2c4] ;  /* 0x0000b100ff027624 */ /* 0x008fe200078e00ff */
[----:B-----5:R-:W-:-:S04]  /*1fb0*/  SHF.R.S32.HI R22, RZ, 0x1f, R9 ;  /* 0x0000001fff167819 */ /* 0x020fc80000011409 */
[----:B------:R-:W-:Y:S01]  /*1fc0*/  ISETP.NE.AND P1, PT, R2, 0x1, PT ;  /* 0x000000010200780c */ /* 0x000fe20003f25270 */
[----:B------:R-:W-:Y:S01]  /*1fd0*/  IMAD.WIDE.U32 R2, R6, c[0x0][0x178], RZ ;  /* 0x00005e0006027a25 */ /* 0x000fe200078e00ff */
[----:B------:R-:W-:-:S03]  /*1fe0*/  LEA.HI R22, R22, R9, RZ, 0x3 ;  /* 0x0000000916167211 */ /* 0x000fc600078f18ff */
[----:B------:R-:W-:Y:S01]  /*1ff0*/  IMAD.IADD R5, R3, 0x1, R5 ;  /* 0x0000000103057824 */ /* 0x000fe200078e0205 */
[----:B------:R-:W-:Y:S02]  /*2000*/  SHF.R.S32.HI R22, RZ, 0x3, R22 ;  /* 0x00000003ff167819 */ /* 0x000fe40000011416 */
[----:B------:R-:W-:-:S05]  /*2010*/  SEL R3, R251, RZ, !P3 ;  /* 0x000000fffb037207 */ /* 0x000fca0005800000 */
[----:B------:R-:W-:Y:S01]  /*2020*/  IMAD R16, R3, c[0x0][0x1c0], RZ ;  /* 0x0000700003107a24 */ /* 0x000fe200078e02ff */
[----:B--2---:R-:W-:Y:S02]  /*2030*/  LEA R10, R225, R4, 0x7 ;  /* 0x00000004e10a7211 */ /* 0x004fe400078e38ff */
[----:B------:R-:W-:Y:S02]  /*2040*/  SEL R4, RZ, 0xffffffff, P5 ;  /* 0xffffffffff047807 */ /* 0x000fe40002800000 */
[----:B------:R-:W-:Y:S01]  /*2050*/  ISETP.GE.AND P5, PT, R222, c[0x0][0x198], PT ;  /* 0x00006600de007a0c */ /* 0x000fe20003fa6270 */
[----:B------:R-:W-:Y:S01]  /*2060*/  @P1 IMAD.HI.U32 R6, R10, c[0x0][0x2c8], RZ ;  /* 0x0000b2000a061a27 */ /* 0x000fe200078e00ff */
[----:B------:R-:W-:-:S03]  /*2070*/  SHF.L.U32 R4, R4, 0x1, RZ ;  /* 0x0000000104047819 */ /* 0x000fc600000006ff */
[----:B------:R-:W-:Y:S01]  /*2080*/  IMAD.MOV.U32 R0, RZ, RZ, R10 ;  /* 0x000000ffff007224 */ /* 0x000fe200078e000a */
[----:B------:R-:W-:Y:S02]  /*2090*/  LOP3.LUT R18, R4, 0x2, R7, 0xe2, !PT ;  /* 0x0000000204127812 */ /* 0x000fe400078ee207 */
[----:B------:R-:W-:Y:S02]  /*20a0*/  @P1 SHF.R.U32.HI R0, RZ, c[0x0][0x2cc], R6 ;  /* 0x0000b300ff001a19 */ /* 0x000fe40000011606 */
[----:B------:R-:W-:Y:S02]  /*20b0*/  MOV R4, R2 ;  /* 0x0000000200047202 */ /* 0x000fe40000000f00 */
[----:B------:R-:W-:Y:S02]  /*20c0*/  SHF.R.S32.HI R6, RZ, 0x1f, R12 ;  /* 0x0000001fff067819 */ /* 0x000fe4000001140c */
[----:B------:R-:W-:Y:S01]  /*20d0*/  IADD3 R2, P1, R22, R12, RZ ;  /* 0x0000000c16027210 */ /* 0x000fe20007f3e0ff */
[----:B------:R-:W-:Y:S01]  /*20e0*/  IMAD.WIDE.U32 R4, R234, c[0x0][0x1b8], R4 ;  /* 0x00006e00ea047a25 */ /* 0x000fe200078e0004 */
[----:B------:R-:W-:-:S02]  /*20f0*/  SEL R12, RZ, 0x4, P6 ;  /* 0x00000004ff0c7807 */ /* 0x000fc40003000000 */
[----:B------:R-:W-:Y:S01]  /*2100*/  LEA.HI.X.SX32 R8, R22, R6, 0x1, P1 ;  /* 0x0000000616087211 */ /* 0x000fe200008f0eff */
[----:B------:R-:W-:Y:S01]  /*2110*/  IMAD R3, R234, c[0x0][0x1bc], R5 ;  /* 0x00006f00ea037a24 */ /* 0x000fe200078e0205 */
[----:B------:R-:W-:Y:S01]  /*2120*/  ISETP.GE.AND P1, PT, R220, c[0x0][0x198], PT ;  /* 0x00006600dc007a0c */ /* 0x000fe20003f26270 */
[----:B------:R-:W-:-:S04]  /*2130*/  IMAD.WIDE.U32 R6, R2, c[0x0][0x1e0], R220 ;  /* 0x0000780002067a25 */ /* 0x000fc800078e00dc */
[C---:B------:R-:W-:Y:S02]  /*2140*/  IMAD R15, R8.reuse, c[0x0][0x1e0], RZ ;  /* 0x00007800080f7a24 */ /* 0x040fe400078e02ff */
[----:B------:R-:W-:Y:S02]  /*2150*/  IMAD R14, R8, c[0x0][0x208], RZ ;  /* 0x00008200080e7a24 */ /* 0x000fe400078e02ff */
[----:B------:R-:W-:-:S04]  /*2160*/  IMAD.WIDE.U32 R8, R2, c[0x0][0x208], R220 ;  /* 0x0000820002087a25 */ /* 0x000fc800078e00dc */
[C---:B------:R-:W-:Y:S02]  /*2170*/  IMAD R15, R2.reuse, c[0x0][0x1e4], R15 ;  /* 0x00007900020f7a24 */ /* 0x040fe400078e020f */
[----:B------:R-:W-:Y:S01]  /*2180*/  IMAD R5, R2, c[0x0][0x20c], R14 ;  /* 0x0000830002057a24 */ /* 0x000fe200078e020e */
[----:B------:R-:W-:Y:S01]  /*2190*/  LOP3.LUT R14, R18, R12, RZ, 0xfc, !PT ;  /* 0x0000000c120e7212 */ /* 0x000fe200078efcff */
[----:B------:R-:W-:Y:S01]  /*21a0*/  IMAD.MOV.U32 R2, RZ, RZ, R4 ;  /* 0x000000ffff027224 */ /* 0x000fe200078e0004 */
[----:B------:R-:W-:Y:S01]  /*21b0*/  IADD3 R4, -R0, RZ, RZ ;  /* 0x000000ff00047210 */ /* 0x000fe20007ffe1ff */
[----:B------:R-:W-:Y:S01]  /*21c0*/  IMAD R12, R11, c[0x0][0x1c4], R16 ;  /* 0x000071000b0c7a24 */ /* 0x000fe200078e0210 */
[----:B------:R-:W-:Y:S01]  /*21d0*/  IADD3 R5, R9, R5, RZ ;  /* 0x0000000509057210 */ /* 0x000fe20007ffe0ff */
[----:B------:R-:W-:Y:S01]  /*21e0*/  IMAD.WIDE.U32 R2, R11, c[0x0][0x1c0], R2 ;  /* 0x000070000b027a25 */ /* 0x000fe200078e0002 */
[----:B------:R-:W-:-:S03]  /*21f0*/  SHF.R.S32.HI R11, RZ, 0x1f, R0 ;  /* 0x0000001fff0b7819 */ /* 0x000fc60000011400 */
[----:B------:R-:W-:Y:S01]  /*2200*/  IMAD R9, R4, c[0x0][0x2c4], R10 ;  /* 0x0000b10004097a24 */ /* 0x000fe200078e020a */
[----:B------:R-:W-:Y:S01]  /*2210*/  MOV R4, R8 ;  /* 0x0000000800047202 */ /* 0x000fe20000000f00 */
[----:B------:R-:W-:Y:S02]  /*2220*/  IMAD.IADD R3, R3, 0x1, R12 ;  /* 0x0000000103037824 */ /* 0x000fe400078e020c */
[----:B------:R-:W-:Y:S01]  /*2230*/  IMAD R8, R11, c[0x0][0x1b0], RZ ;  /* 0x00006c000b087a24 */ /* 0x000fe200078e02ff */
[----:B------:R-:W-:Y:S01]  /*2240*/  SHF.R.S32.HI R10, RZ, 0x1f, R9 ;  /* 0x0000001fff0a7819 */ /* 0x000fe20000011409 */
[----:B------:R-:W-:-:S04]  /*2250*/  IMAD.WIDE.U32 R2, R0, c[0x0][0x1b0], R2 ;  /* 0x00006c0000027a25 */ /* 0x000fc800078e0002 */
[----:B------:R-:W-:Y:S01]  /*2260*/  IMAD R8, R0, c[0x0][0x1b4], R8 ;  /* 0x00006d0000087a24 */ /* 0x000fe200078e0208 */
[----:B----4-:R-:W-:Y:S01]  /*2270*/  @P2 SHF.R.S32.HI R0, RZ, 0x1f, R13 ;  /* 0x0000001fff002819 */ /* 0x010fe2000001140d */
[----:B------:R-:W-:Y:S01]  /*2280*/  IMAD.IADD R7, R7, 0x1, R15 ;  /* 0x0000000107077824 */ /* 0x000fe200078e020f */
[----:B------:R-:W-:Y:S01]  /*2290*/  @!P2 MOV R0, R251 ;  /* 0x000000fb0000a202 */ /* 0x000fe20000000f00 */
[----:B------:R-:W-:Y:S02]  /*22a0*/  IMAD.IADD R3, R3, 0x1, R8 ;  /* 0x0000000103037824 */ /* 0x000fe400078e0208 */
[----:B------:R-:W-:Y:S01]  /*22b0*/  @!P2 IMAD.MOV.U32 R13, RZ, RZ, R228 ;  /* 0x000000ffff0da224 */ /* 0x000fe200078e00e4 */
[----:B------:R-:W-:Y:S01]  /*22c0*/  SEL R8, R0, RZ, !P0 ;  /* 0x000000ff00087207 */ /* 0x000fe20004000000 */
[----:B------:R-:W-:-:S03]  /*22d0*/  IMAD.WIDE.U32 R6, R234, c[0x0][0x1e8], R6 ;  /* 0x00007a00ea067a25 */ /* 0x000fc600078e0006 */
[----:B------:R-:W-:Y:S01]  /*22e0*/  SEL R0, R13, RZ, !P0 ;  /* 0x000000ff0d007207 */ /* 0x000fe20004000000 */
[----:B------:R-:W-:Y:S02]  /*22f0*/  IMAD R10, R10, c[0x0][0x1a8], RZ ;  /* 0x00006a000a0a7a24 */ /* 0x000fe400078e02ff */
[----:B------:R-:W-:-:S04]  /*2300*/  IMAD.WIDE.U32 R4, R234, c[0x0][0x210], R4 ;  /* 0x00008400ea047a25 */ /* 0x000fc800078e0004 */
[----:B------:R-:W-:Y:S02]  /*2310*/  IMAD R7, R234, c[0x0][0x1ec], R7 ;  /* 0x00007b00ea077a24 */ /* 0x000fe400078e0207 */
[C---:B------:R-:W-:Y:S02]  /*2320*/  IMAD R10, R9.reuse, c[0x0][0x1ac], R10 ;  /* 0x00006b00090a7a24 */ /* 0x040fe400078e020a */
[----:B------:R-:W-:-:S04]  /*2330*/  IMAD.WIDE.U32 R2, R9, c[0x0][0x1a8], R2 ;  /* 0x00006a0009027a25 */ /* 0x000fc800078e0002 */
[----:B------:R-:W-:Y:S01]  /*2340*/  IMAD R11, R8, c[0x0][0x1f0], RZ ;  /* 0x00007c00080b7a24 */ /* 0x000fe200078e02ff */
[----:B------:R-:W-:Y:S01]  /*2350*/  IADD3 R3, R3, R10, RZ ;  /* 0x0000000a03037210 */ /* 0x000fe20007ffe0ff */
[----:B------:R-:W-:Y:S01]  /*2360*/  IMAD R5, R234, c[0x0][0x214], R5 ;  /* 0x00008500ea057a24 */ /* 0x000fe200078e0205 */
[----:B------:R-:W-:Y:S01]  /*2370*/  LEA R12, P0, R2, c[0x0][0x160], 0x1 ;  /* 0x00005800020c7a11 */ /* 0x000fe200078008ff */
[----:B------:R-:W-:Y:S02]  /*2380*/  IMAD R8, R8, c[0x0][0x218], RZ ;  /* 0x0000860008087a24 */ /* 0x000fe400078e02ff */
[----:B------:R-:W-:Y:S01]  /*2390*/  IMAD R11, R0, c[0x0][0x1f4], R11 ;  /* 0x00007d00000b7a24 */ /* 0x000fe200078e020b */
[----:B------:R-:W-:Y:S01]  /*23a0*/  LEA.HI.X R10, R2, c[0x0][0x164], R3, 0x1, P0 ;  /* 0x00005900020a7a11 */ /* 0x000fe200000f0c03 */
[----:B------:R-:W-:-:S04]  /*23b0*/  IMAD.WIDE.U32 R208, R0, c[0x0][0x1f0], R6 ;  /* 0x00007c0000d07a25 */ /* 0x000fc800078e0006 */
[C---:B------:R-:W-:Y:S01]  /*23c0*/  IMAD R8, R0.reuse, c[0x0][0x21c], R8 ;  /* 0x0000870000087a24 */ /* 0x040fe200078e0208 */
[----:B------:R-:W-:Y:S01]  /*23d0*/  IADD3 R212, R209, R11, RZ ;  /* 0x0000000bd1d47210 */ /* 0x000fe20007ffe0ff */
[----:B------:R-:W-:-:S04]  /*23e0*/  IMAD.WIDE.U32 R210, R0, c[0x0][0x218], R4 ;  /* 0x0000860000d27a25 */ /* 0x000fc800078e0004 */
[----:B------:R-:W-:Y:S02]  /*23f0*/  IMAD R9, R225, 0x80, R22 ;  /* 0x00000080e1097824 */ /* 0x000fe400078e0216 */
[----:B------:R-:W-:Y:S01]  /*2400*/  IMAD.IADD R213, R211, 0x1, R8 ;  /* 0x00000001d3d57824 */ /* 0x000fe200078e0208 */
[----:B------:R-:W-:Y:S05]  /*2410*/  BRA.DIV ~URZ, `(.L_x_29) ;  /* 0x0000aa727f007947 */ /* 0x000fea000b800000 */
[----:B------:R1:W2:Y:S02]  /*2420*/  SHFL.IDX PT, R8, R10, RZ, 0x181f ;  /* 0x00181fff0a087589 */ /* 0x0002a400000e0000 */
.L_x_108:
[----:B------:R-:W-:Y:S05]  /*2430*/  BRA.DIV ~URZ, `(.L_x_30) ;  /* 0x0000aac27f007947 */ /* 0x000fea000b800000 */
[----:B------:R3:W4:Y:S02]  /*2440*/  SHFL.IDX PT, R0, R12, RZ, 0x181f ;  /* 0x00181fff0c007589 */ /* 0x00072400000e0000 */
.L_x_109:
[----:B------:R-:W-:Y:S01]  /*2450*/  IMAD R11, R17, c[0x0][0x2c4], RZ ;  /* 0x0000b100110b7a24 */ /* 0x000fe200078e02ff */
[----:B------:R-:W-:Y:S04]  /*2460*/  BSSY B0, `(.L_x_31) ;  /* 0x0000010000007945 */ /* 0x000fe80003800000 */
[----:B------:R-:W-:-:S13]  /*2470*/  ISETP.GE.AND P0, PT, R9, R11, PT ;  /* 0x0000000b0900720c */ /* 0x000fda0003f06270 */
[----:B------:R-:W-:Y:S05]  /*2480*/  @P0 BRA `(.L_x_32) ;  /* 0x000000d000000947 */ /* 0x000fea0003800000 */
[----:B------:R-:W5:Y:S01]  /*2490*/  LDL R2, [R1] ;  /* 0x0000000001027983 */ /* 0x000f620000100800 */
[----:B----4-:R-:W-:-:S04]  /*24a0*/  LEA R6, P0, R220, R0, 0x1 ;  /* 0x00000000dc067211 */ /* 0x010fc800078008ff */
[----:B--2---:R-:W-:Y:S02]  /*24b0*/  LEA.HI.X R7, R220, R8, R221, 0x1, P0 ;  /* 0x00000008dc077211 */ /* 0x004fe400000f0cdd */
[----:B------:R-:W-:-:S03]  /*24c0*/  LEA R4, P0, R222, R0, 0x1 ;  /* 0x00000000de047211 */ /* 0x000fc600078008ff */
[----:B------:R-:W-:Y:S01]  /*24d0*/  @!PT LDS RZ, [RZ] ;  /* 0x00000000fffff984 */ /* 0x000fe20000000800 */
[----:B------:R-:W-:Y:S01]  /*24e0*/  @!PT LDS RZ, [RZ] ;  /* 0x00000000fffff984 */ /* 0x000fe20000000800 */
[----:B------:R-:W-:Y:S01]  /*24f0*/  @!PT LDS RZ, [RZ] ;  /* 0x00000000fffff984 */ /* 0x000fe20000000800 */
[----:B------:R2:W-:Y:S01]  /*2500*/  LDGSTS.E.BYPASS.LTC128B.128 [R195+0xc100], [R6.64], !P1 ;  /* 0x0c10000006c37fae */ /* 0x0005e2000c901d46 */
[----:B-----5:R-:W-:Y:S02]  /*2510*/  LEA.HI.X R5, R222, R8, R2, 0x1, P0 ;  /* 0x00000008de057211 */ /* 0x020fe400000f0c02 */
[----:B------:R-:W-:-:S03]  /*2520*/  LEA R2, P0, R223, R0, 0x1 ;  /* 0x00000000df027211 */ /* 0x000fc600078008ff */
[----:B------:R2:W-:Y:S01]  /*2530*/  LDGSTS.E.BYPASS.LTC128B.128 [R195+0x10100], [R4.64], !P5 ;  /* 0x1010000004c37fae */ /* 0x0005e2000e901d46 */
[----:B------:R-:W-:-:S05]  /*2540*/  LEA.HI.X R3, R223, R8, R252, 0x1, P0 ;  /* 0x00000008df037211 */ /* 0x000fca00000f0cfc */
[----:B------:R2:W-:Y:S04]  /*2550*/  LDGSTS.E.BYPASS.LTC128B.128 [R195+0x14100], [R2.64], !P4 ;  /* 0x1410000002c37fae */ /* 0x0005e8000e101d46 */
.L_x_32:
[----:B------:R-:W-:Y:S05]  /*2560*/  BSYNC B0 ;  /* 0x0000000000007941 */ /* 0x000fea0003800000 */
.L_x_31:
[----:B------:R-:W-:Y:S05]  /*2570*/  BRA.DIV ~URZ, `(.L_x_33) ;  /* 0x0000a9e27f007947 */ /* 0x000fea000b800000 */
[----:B--2---:R2:W1:Y:S04]  /*2580*/  SHFL.IDX PT, R8, R10, 0x1, 0x181f ;  /* 0x00381f000a087f89 */ /* 0x00446800000e0000 */
[----:B----4-:R2:W4:Y:S02]  /*2590*/  SHFL.IDX PT, R0, R12, 0x1, 0x181f ;  /* 0x00381f000c007f89 */ /* 0x01052400000e0000 */
.L_x_110:
[----:B------:R-:W-:Y:S01]  /*25a0*/  IADD3 R2, R9, 0x20, RZ ;  /* 0x0000002009027810 */ /* 0x000fe20007ffe0ff */
[----:B------:R-:W-:Y:S03]  /*25b0*/  BSSY B0, `(.L_x_34) ;  /* 0x0000010000007945 */ /* 0x000fe60003800000 */
[----:B------:R-:W-:-:S13]  /*25c0*/  ISETP.GE.AND P0, PT, R2, R11, PT ;  /* 0x0000000b0200720c */ /* 0x000fda0003f06270 */
[----:B------:R-:W-:Y:S05]  /*25d0*/  @P0 BRA `(.L_x_35) ;  /* 0x000000d000000947 */ /* 0x000fea0003800000 */
[----:B------:R-:W5:Y:S01]  /*25e0*/  LDL R3, [R1] ;  /* 0x0000000001037983 */ /* 0x000f620000100800 */
[----:B----4-:R-:W-:-:S04]  /*25f0*/  LEA R6, P0, R220, R0, 0x1 ;  /* 0x00000000dc067211 */ /* 0x010fc800078008ff */
[----:B-1----:R-:W-:Y:S02]  /*2600*/  LEA.HI.X R7, R220, R8, R221, 0x1, P0 ;  /* 0x00000008dc077211 */ /* 0x002fe400000f0cdd */
        /* <DEDUP_REMOVED lines=10> */
.L_x_35:
[----:B------:R-:W-:Y:S05]  /*26b0*/  BSYNC B0 ;  /* 0x0000000000007941 */ /* 0x000fea0003800000 */
.L_x_34:
[----:B------:R-:W-:Y:S05]  /*26c0*/  BRA.DIV ~URZ, `(.L_x_36) ;  /* 0x0000a9527f007947 */ /* 0x000fea000b800000 */
[----:B-1----:R1:W2:Y:S02]  /*26d0*/  SHFL.IDX PT, R8, R10, 0x2, 0x181f ;  /* 0x00581f000a087f89 */ /* 0x0022a400000e0000 */
.L_x_111:
[----:B------:R-:W-:Y:S05]  /*26e0*/  BRA.DIV ~URZ, `(.L_x_37) ;  /* 0x0000a9a27f007947 */ /* 0x000fea000b800000 */
[----:B----4-:R4:W1:Y:S02]  /*26f0*/  SHFL.IDX PT, R0, R12, 0x2, 0x181f ;  /* 0x00581f000c007f89 */ /* 0x01086400000e0000 */
.L_x_112:
[----:B------:R-:W-:Y:S01]  /*2700*/  IADD3 R2, R9, 0x40, RZ ;  /* 0x0000004009027810 */ /* 0x000fe20007ffe0ff */
[----:B------:R-:W-:Y:S03]  /*2710*/  BSSY B0, `(.L_x_38) ;  /* 0x0000010000007945 */ /* 0x000fe60003800000 */
[----:B------:R-:W-:-:S13]  /*2720*/  ISETP.GE.AND P0, PT, R2, R11, PT ;  /* 0x0000000b0200720c */ /* 0x000fda0003f06270 */
[----:B------:R-:W-:Y:S05]  /*2730*/  @P0 BRA `(.L_x_39) ;  /* 0x000000d000000947 */ /* 0x000fea0003800000 */
[----:B------:R-:W5:Y:S01]  /*2740*/  LDL R3, [R1] ;  /* 0x0000000001037983 */ /* 0x000f620000100800 */
[----:B-1----:R-:W-:-:S04]  /*2750*/  LEA R6, P0, R220, R0, 0x1 ;  /* 0x00000000dc067211 */ /* 0x002fc800078008ff */
        /* <DEDUP_REMOVED lines=11> */
.L_x_39:
[----:B------:R-:W-:Y:S05]  /*2810*/  BSYNC B0 ;  /* 0x0000000000007941 */ /* 0x000fea0003800000 */
.L_x_38:
[----:B------:R-:W-:Y:S05]  /*2820*/  BRA.DIV ~URZ, `(.L_x_40) ;  /* 0x0000a8c27f007947 */ /* 0x000fea000b800000 */
[----:B-1----:R1:W3:Y:S04]  /*2830*/  SHFL.IDX PT, R7, R10, 0x3, 0x181f ;  /* 0x00781f000a077f89 */ /* 0x0022e800000e0000 */
[----:B------:R1:W4:Y:S02]  /*2840*/  SHFL.IDX PT, R0, R12, 0x3, 0x181f ;  /* 0x00781f000c007f89 */ /* 0x00032400000e0000 */
.L_x_113:
[----:B----4-:R-:W4:Y:S01]  /*2850*/  LDL R15, [R1] ;  /* 0x00000000010f7983 */ /* 0x010f220000100800 */
[----:B------:R-:W-:Y:S01]  /*2860*/  IADD3 R2, R9, 0x60, RZ ;  /* 0x0000006009027810 */ /* 0x000fe20007ffe0ff */
[----:B------:R-:W-:Y:S01]  /*2870*/  IMAD R100, R76, -0x40, R19 ;  /* 0xffffffc04c647824 */ /* 0x000fe200078e0213 */
[----:B-123--:R-:W-:Y:S01]  /*2880*/  SHF.R.S32.HI R12, RZ, 0x1f, R76 ;  /* 0x0000001fff0c7819 */ /* 0x00efe2000001144c */
[----:B------:R-:W1:Y:S01]  /*2890*/  S2R R4, SR_TID.X ;  /* 0x0000000000047919 */ /* 0x000e620000002100 */
[----:B------:R-:W-:-:S03]  /*28a0*/  ISETP.GE.AND P3, PT, R2, R11, PT ;  /* 0x0000000b0200720c */ /* 0x000fc60003f66270 */
[----:B------:R-:W-:Y:S01]  /*28b0*/  IMAD R6, R12, c[0x0][0x1e0], RZ ;  /* 0x000078000c067a24 */ /* 0x000fe200078e02ff */
[----:B------:R2:W5:Y:S03]  /*28c0*/  LDL R104, [R1+0x4] ;  /* 0x0000040001687983 */ /* 0x0005660000100800 */
[----:B------:R-:W-:-:S06]  /*28d0*/  IMAD R6, R76, c[0x0][0x1e4], R6 ;  /* 0x000079004c067a24 */ /* 0x000fcc00078e0206 */
[----:B------:R-:W-:-:S04]  /*28e0*/  @!P3 LEA R2, P0, R220, R0, 0x1 ;  /* 0x00000000dc02b211 */ /* 0x000fc800078008ff */
[----:B------:R-:W-:-:S05]  /*28f0*/  @!P3 LEA.HI.X R3, R220, R7, R221, 0x1, P0 ;  /* 0x00000007dc03b211 */ /* 0x000fca00000f0cdd */
[----:B------:R-:W-:Y:S01]  /*2900*/  @!PT LDS RZ, [RZ] ;  /* 0x00000000fffff984 */ /* 0x000fe20000000800 */
[----:B------:R-:W-:Y:S01]  /*2910*/  @!PT LDS RZ, [RZ] ;  /* 0x00000000fffff984 */ /* 0x000fe20000000800 */
[----:B------:R-:W-:Y:S01]  /*2920*/  @!PT LDS RZ, [RZ] ;  /* 0x00000000fffff984 */ /* 0x000fe20000000800 */
[----:B------:R3:W-:Y:S01]  /*2930*/  @!P3 LDGSTS.E.BYPASS.LTC128B.128 [R195+0xf100], [R2.64], !P1 ;  /* 0x0f10000002c3bfae */ /* 0x0007e2000c901d46 */
[----:B-1----:R-:W-:-:S04]  /*2940*/  SHF.R.S32.HI R13, RZ, 0x1f, R4 ;  /* 0x0000001fff0d7819 */ /* 0x002fc80000011404 */
[----:B------:R-:W-:Y:S01]  /*2950*/  LEA.HI R13, R13, R4, RZ, 0x3 ;  /* 0x000000040d0d7211 */ /* 0x000fe200078f18ff */
[----:B------:R-:W-:-:S03]  /*2960*/  IMAD.WIDE.U32 R4, R76, c[0x0][0x1e0], RZ ;  /* 0x000078004c047a25 */ /* 0x000fc600078e00ff */
[----:B------:R-:W-:Y:S02]  /*2970*/  SHF.R.S32.HI R13, RZ, 0x3, R13 ;  /* 0x00000003ff0d7819 */ /* 0x000fe4000001140d */
[----:B------:R-:W-:Y:S02]  /*2980*/  IADD3 R5, R5, R6, RZ ;  /* 0x0000000605057210 */ /* 0x000fe40007ffe0ff */
[----:B------:R-:W-:-:S05]  /*2990*/  IADD3 R8, -R13, R19, RZ ;  /* 0x000000130d087210 */ /* 0x000fca0007ffe1ff */
[----:B---3--:R-:W-:Y:S01]  /*29a0*/  IMAD R3, R76, -0x40, R8 ;  /* 0xffffffc04c037824 */ /* 0x008fe200078e0208 */
[----:B------:R-:W-:-:S04]  /*29b0*/  LEA R2, P0, R4, R208, 0x6 ;  /* 0x000000d004027211 */ /* 0x000fc800078030ff */
[C---:B------:R-:W-:Y:S02]  /*29c0*/  ISETP.GE.AND P1, PT, R3.reuse, 0x21, PT ;  /* 0x000000210300780c */ /* 0x040fe40003f26270 */
[----:B------:R-:W-:Y:S01]  /*29d0*/  LEA.HI.X R5, R4, R212, R5, 0x6, P0 ;  /* 0x000000d404057211 */ /* 0x000fe200000f3405 */
[----:B------:R-:W-:Y:S01]  /*29e0*/  IMAD.MOV.U32 R4, RZ, RZ, 0x20 ;  /* 0x00000020ff047424 */ /* 0x000fe200078e00ff */
[----:B------:R-:W-:-:S03]  /*29f0*/  ISETP.GE.AND P2, PT, R3, 0x1, PT ;  /* 0x000000010300780c */ /* 0x000fc60003f46270 */
[----:B------:R-:W-:-:S04]  /*2a00*/  IMAD.WIDE.U32 R8, R4, c[0x0][0x1e0], RZ ;  /* 0x0000780004087a25 */ /* 0x000fc800078e00ff */
[----:B------:R-:W-:Y:S02]  /*2a10*/  IMAD R11, R4, c[0x0][0x1e4], RZ ;  /* 0x00007900040b7a24 */ /* 0x000fe400078e02ff */
[----:B------:R-:W-:-:S04]  /*2a20*/  @P1 IADD3 R10, P0, R2, R8, RZ ;  /* 0x00000008020a1210 */ /* 0x000fc80007f1e0ff */
[----:B------:R-:W-:Y:S02]  /*2a30*/  @P1 IADD3.X R11, R5, R9, R11, P0, !PT ;  /* 0x00000009050b1210 */ /* 0x000fe400007fe40b */
[----:B------:R-:W-:-:S04]  /*2a40*/  @P2 LEA R4, P0, R2, c[0x0][0x1c8], 0x1 ;  /* 0x0000720002042a11 */ /* 0x000fc800078008ff */
[----:B------:R-:W-:Y:S02]  /*2a50*/  @P2 LEA.HI.X R5, R2, c[0x0][0x1cc], R5, 0x1, P0 ;  /* 0x0000730002052a11 */ /* 0x000fe400000f0c05 */
[----:B------:R-:W-:-:S04]  /*2a60*/  @!P3 LEA R8, P0, R222, R0, 0x1 ;  /* 0x00000000de08b211 */ /* 0x000fc800078008ff */
[-C--:B----4-:R-:W-:Y:S02]  /*2a70*/  @!P3 LEA.HI.X R9, R222, R7.reuse, R15, 0x1, P0 ;  /* 0x00000007de09b211 */ /* 0x090fe400000f0c0f */
[C---:B------:R-:W-:Y:S01]  /*2a80*/  @!P3 LEA R6, P0, R223.reuse, R0, 0x1 ;  /* 0x00000000df06b211 */ /* 0x040fe200078008ff */
[----:B------:R-:W-:Y:S02]  /*2a90*/  IMAD R0, R12, c[0x0][0x208], RZ ;  /* 0x000082000c007a24 */ /* 0x000fe400078e02ff */
[----:B------:R1:W-:Y:S01]  /*2aa0*/  @!P3 LDGSTS.E.BYPASS.LTC128B.128 [R195+0x13100], [R8.64], !P5 ;  /* 0x1310000008c3bfae */ /* 0x0003e2000e901d46 */
[----:B------:R-:W-:Y:S02]  /*2ab0*/  @!P3 LEA.HI.X R7, R223, R7, R252, 0x1, P0 ;  /* 0x00000007df07b211 */ /* 0x000fe400000f0cfc */
[----:B------:R-:W-:Y:S02]  /*2ac0*/  ISETP.NE.AND P5, PT, R21, RZ, PT ;  /* 0x000000ff1500720c */ /* 0x000fe40003fa5270 */
[----:B------:R-:W-:Y:S01]  /*2ad0*/  @P1 LEA R2, P0, R10, c[0x0][0x1c8], 0x1 ;  /* 0x000072000a021a11 */ /* 0x000fe200078008ff */
[----:B------:R3:W-:Y:S01]  /*2ae0*/  @!P3 LDGSTS.E.BYPASS.LTC128B.128 [R195+0x17100], [R6.64], !P4 ;  /* 0x1710000006c3bfae */ /* 0x0007e2000e101d46 */
[----:B------:R-:W-:-:S02]  /*2af0*/  ISETP.NE.AND P4, PT, R20, RZ, PT ;  /* 0x000000ff1400720c */ /* 0x000fc40003f85270 */
[----:B------:R-:W-:Y:S01]  /*2b00*/  @P1 LEA.HI.X R3, R10, c[0x0][0x1cc], R11, 0x1, P0 ;  /* 0x000073000a031a11 */ /* 0x000fe200000f0c0b */
[----:B------:R-:W0:Y:S01]  /*2b10*/  LDGDEPBAR ;  /* 0x00000000000079af */ /* 0x000e220000000000 */
[----:B------:R-:W-:Y:S03]  /*2b20*/  WARPSYNC 0xffffffff ;  /* 0xffffffff00007948 */ /* 0x000fe60003800000 */
[----:B------:R-:W-:Y:S06]  /*2b30*/  BAR.SYNC.DEFER_BLOCKING 0x0 ;  /* 0x0000000000007b1d */ /* 0x000fec0000010000 */
[----:B------:R-:W-:Y:S01]  /*2b40*/  @!PT LDS RZ, [RZ] ;  /* 0x00000000fffff984 */ /* 0x000fe20000000800 */
[----:B------:R-:W-:Y:S01]  /*2b50*/  @!PT LDS RZ, [RZ] ;  /* 0x00000000fffff984 */ /* 0x000fe20000000800 */
[----:B------:R-:W-:Y:S01]  /*2b60*/  @!PT LDS RZ, [RZ] ;  /* 0x00000000fffff984 */ /* 0x000fe20000000800 */
[----:B------:R4:W-:Y:S04]  /*2b70*/  @P2 LDGSTS.E.BYPASS.LTC128B.128 [R195+0x6100], [R4.64], !P4 ;  /* 0x0610000004c32fae */ /* 0x0009e8000e101d46 */
[----:B------:R4:W-:Y:S04]  /*2b80*/  @P2 LDGSTS.E.BYPASS.LTC128B.128 [R195+0x8100], [R4.64+0x80], !P5 ;  /* 0x0810008004c32fae */ /* 0x0009e8000e901d46 */
[----:B------:R4:W-:Y:S04]  /*2b90*/  @P2 LDGSTS.E.BYPASS.LTC128B.128 [R195+0xa100], [R4.64+0x100], !P6 ;  /* 0x0a10010004c32fae */ /* 0x0009e8000f101d46 */
[----:B------:R1:W-:Y:S04]  /*2ba0*/  @P1 LDGSTS.E.BYPASS.LTC128B.128 [R195+0x7100], [R2.64], !P4 ;  /* 0x0710000002c31fae */ /* 0x0003e8000e101d46 */
[----:B------:R1:W-:Y:S04]  /*2bb0*/  @P1 LDGSTS.E.BYPASS.LTC128B.128 [R195+0x9100], [R2.64+0x80], !P5 ;  /* 0x0910008002c31fae */ /* 0x0003e8000e901d46 */
[----:B------:R1:W-:Y:S04]  /*2bc0*/  @P1 LDGSTS.E.BYPASS.LTC128B.128 [R195+0xb100], [R2.64+0x100], !P6 ;  /* 0x0b10010002c31fae */ /* 0x0003e8000f101d46 */
[----:B------:R-:W0:Y:S01]  /*2bd0*/  LDGDEPBAR ;  /* 0x00000000000079af */ /* 0x000e220000000000 */
[----:B----4-:R-:W-:-:S02]  /*2be0*/  IMAD R4, R76, c[0x0][0x20c], R0 ;  /* 0x000083004c047a24 */ /* 0x010fc400078e0200 */
[----:B-1----:R-:W-:Y:S01]  /*2bf0*/  IMAD.WIDE.U32 R2, R76, c[0x0][0x208], RZ ;  /* 0x000082004c027a25 */ /* 0x002fe200078e00ff */
[----:B------:R-:W-:-:S04]  /*2c00*/  DEPBAR.LE SB0, 0x1 ;  /* 0x000080400000791a */ /* 0x000fc80000000000 */
[----:B------:R-:W-:-:S04]  /*2c10*/  DEPBAR.LE SB0, 0x0 ;  /* 0x000080000000791a */ /* 0x000fc80000000000 */
[----:B------:R-:W-:Y:S01]  /*2c20*/  BAR.SYNC.DEFER_BLOCKING 0x0 ;  /* 0x0000000000007b1d */ /* 0x000fe20000010000 */
[----:B------:R-:W-:Y:S02]  /*2c30*/  LEA R0, P0, R2, R210, 0x6 ;  /* 0x000000d202007211 */ /* 0x000fe400078030ff */
[----:B------:R-:W-:Y:S02]  /*2c40*/  IADD3 R3, R3, R4, RZ ;  /* 0x0000000403037210 */ /* 0x000fe40007ffe0ff */
[----:B------:R-:W-:Y:S02]  /*2c50*/  LOP3.LUT R4, R14, 0x1, RZ, 0xc0, !PT ;  /* 0x000000010e047812 */ /* 0x000fe400078ec0ff */
[----:B------:R-:W-:Y:S02]  /*2c60*/  LEA.HI.X R3, R2, R213, R3, 0x6, P0 ;  /* 0x000000d502037211 */ /* 0x000fe400000f3403 */
[----:B------:R-:W-:Y:S02]  /*2c70*/  LEA R2, P0, R0, c[0x0][0x1f8], 0x1 ;  /* 0x00007e0000027a11 */ /* 0x000fe400078008ff */
[----:B------:R-:W-:Y:S01]  /*2c80*/  ISETP.NE.U32.AND P2, PT, R4, 0x1, PT ;  /* 0x000000010400780c */ /* 0x000fe20003f45070 */
[----:B------:R-:W-:Y:S01]  /*2c90*/  IMAD.MOV.U32 R4, RZ, RZ, c[0x0][0x208] ;  /* 0x00008200ff047624 */ /* 0x000fe200078e00ff */
[----:B------:R-:W-:-:S02]  /*2ca0*/  LEA.HI.X R3, R0, c[0x0][0x1fc], R3, 0x1, P0 ;  /* 0x00007f0000037a11 */ /* 0x000fc400000f0c03 */
[----:B------:R-:W-:Y:S01]  /*2cb0*/  IADD3 R0, -R13, R100, RZ ;  /* 0x000000640d007210 */ /* 0x000fe20007ffe1ff */
[----:B------:R-:W-:Y:S04]  /*2cc0*/  LDSM.16.M88.4 R8, [R179] ;  /* 0x00000000b308783b */ /* 0x000fe80000000200 */
[----:B------:R-:W1:Y:S04]  /*2cd0*/  LDSM.16.M88.4 R32, [R172] ;  /* 0x00000000ac20783b */ /* 0x000e680000000200 */
[----:B------:R-:W4:Y:S01]  /*2ce0*/  LDSM.16.M88.4 R20, [R172+0x800] ;  /* 0x00080000ac14783b */ /* 0x000f220000000200 */
[----:B------:R-:W-:Y:S01]  /*2cf0*/  IMAD.MOV.U32 R5, RZ, RZ, c[0x0][0x20c] ;  /* 0x00008300ff057624 */ /* 0x000fe200078e00ff */
[----:B------:R-:W-:-:S02]  /*2d00*/  LEA R12, P0, R4, R2, 0x6 ;  /* 0x00000002040c7211 */ /* 0x000fc400078030ff */
[----:B------:R-:W1:Y:S01]  /*2d10*/  LDSM.16.M88.4 R24, [R172+0x1000] ;  /* 0x00100000ac18783b */ /* 0x000e620000000200 */
[----:B------:R-:W-:Y:S02]  /*2d20*/  LOP3.LUT P1, RZ, R14, 0x2, RZ, 0xc0, !PT ;  /* 0x000000020eff7812 */ /* 0x000fe4000782c0ff */
[----:B------:R-:W-:Y:S01]  /*2d30*/  ISETP.LT.OR P3, PT, R0, 0x1, P2 ;  /* 0x000000010000780c */ /* 0x000fe20001761670 */
[----:B------:R-:W2:Y:S01]  /*2d40*/  LDSM.16.M88.4 R16, [R172+0x1800] ;  /* 0x00180000ac10783b */ /* 0x000ea20000000200 */
[----:B------:R-:W-:Y:S02]  /*2d50*/  LEA.HI.X R13, R4, R3, R5, 0x6, P0 ;  /* 0x00000003040d7211 */ /* 0x000fe400000f3405 */
[----:B------:R-:W-:Y:S01]  /*2d60*/  ISETP.LT.OR P0, PT, R0, 0x1, !P1 ;  /* 0x000000010000780c */ /* 0x000fe20004f01670 */
[----:B---3--:R-:W-:Y:S04]  /*2d70*/  LDSM.16.M88.4 R4, [R180] ;  /* 0x00000000b404783b */ /* 0x008fe80000000200 */
[----:B------:R-:W3:Y:S04]  /*2d80*/  LDSM.16.M88.4 R36, [R183] ;  /* 0x00000000b724783b */ /* 0x000ee80000000200 */
[----:B------:R-:W2:Y:S04]  /*2d90*/  LDSM.16.M88.4 R56, [R194] ;  /* 0x00000000c238783b */ /* 0x000ea80000000200 */
[----:B------:R-:W2:Y:S04]  /*2da0*/  LDSM.16.M88.4 R60, [R193] ;  /* 0x00000000c13c783b */ /* 0x000ea80000000200 */
[----:B------:R-:W2:Y:S04]  /*2db0*/  LDSM.16.M88.4 R68, [R192] ;  /* 0x00000000c044783b */ /* 0x000ea80000000200 */
[----:B------:R-:W-:Y:S01]  /*2dc0*/  @!PT LDS RZ, [RZ] ;  /* 0x00000000fffff984 */ /* 0x000fe20000000800 */
[----:B------:R-:W-:Y:S01]  /*2dd0*/  @!PT LDS RZ, [RZ] ;  /* 0x00000000fffff984 */ /* 0x000fe20000000800 */
[----:B------:R-:W-:Y:S01]  /*2de0*/  @!PT LDS RZ, [RZ] ;  /* 0x00000000fffff984 */ /* 0x000fe20000000800 */
[----:B------:R2:W-:Y:S01]  /*2df0*/  LDGSTS.E.BYPASS.LTC128B.128 [R195+0x100], [R2.64], !P3 ;  /* 0x0010000002c37fae */ /* 0x0005e2000d901d46 */
[----:B------:R-:W-:-:S03]  /*2e00*/  LOP3.LUT P3, RZ, R14, 0x4, RZ, 0xc0, !PT ;  /* 0x000000040eff7812 */ /* 0x000fc6000786c0ff */
[----:B------:R2:W-:Y:S01]  /*2e10*/  LDGSTS.E.BYPASS.LTC128B.128 [R195+0x2100], [R2.64+0x80], !P0 ;  /* 0x0210008002c37fae */ /* 0x0005e2000c101d46 */
[C---:B------:R-:W-:Y:S02]  /*2e20*/  ISETP.LT.OR P0, PT, R0.reuse, 0x1, !P3 ;  /* 0x000000010000780c */ /* 0x040fe40005f01670 */
[C---:B------:R-:W-:Y:S02]  /*2e30*/  ISETP.LT.OR P2, PT, R0.reuse, 0x21, P2 ;  /* 0x000000210000780c */ /* 0x040fe40001741670 */
[C---:B------:R-:W-:Y:S02]  /*2e40*/  ISETP.LT.OR P1, PT, R0.reuse, 0x21, !P1 ;  /* 0x000000210000780c */ /* 0x040fe40004f21670 */
[----:B------:R-:W-:Y:S01]  /*2e50*/  ISETP.LT.OR P3, PT, R0, 0x21, !P3 ;  /* 0x000000210000780c */ /* 0x000fe20005f61670 */
[C---:B-1----:R-:W-:Y:S06]  /*2e60*/  HMMA.16816.F32 R28, R8.reuse, R32, RZ ;  /* 0x00000020081c723c */ /* 0x042fec00000018ff */
[----:B------:R1:W-:Y:S02]  /*2e70*/  LDGSTS.E.BYPASS.LTC128B.128 [R195+0x4100], [R2.64+0x100], !P0 ;  /* 0x0410010002c37fae */ /* 0x0003e4000c101d46 */
[C---:B------:R-:W-:Y:S02]  /*2e80*/  HMMA.16816.F32 R32, R8.reuse, R34, RZ ;  /* 0x000000220820723c */ /* 0x040fe400000018ff */
[----:B------:R1:W-:Y:S04]  /*2e90*/  LDGSTS.E.BYPASS.LTC128B.128 [R195+0x1100], [R12.64], !P2 ;  /* 0x011000000cc37fae */ /* 0x0003e8000d101d46 */
[----:B------:R1:W-:Y:S02]  /*2ea0*/  LDGSTS.E.BYPASS.LTC128B.128 [R195+0x3100], [R12.64+0x80], !P1 ;  /* 0x031000800cc37fae */ /* 0x0003e4000c901d46 */
[C---:B----4-:R-:W-:Y:S02]  /*2eb0*/  HMMA.16816.F32 R48, R8.reuse, R22, RZ ;  /* 0x000000160830723c */ /* 0x050fe400000018ff */
[----:B------:R1:W-:Y:S04]  /*2ec0*/  LDGSTS.E.BYPASS.LTC128B.128 [R195+0x5100], [R12.64+0x100], !P3 ;  /* 0x051001000cc37fae */ /* 0x0003e8000d901d46 */
[----:B------:R-:W-:Y:S02]  /*2ed0*/  LDSM.16.M88.4 R64, [R178] ;  /* 0x00000000b240783b */ /* 0x000fe40000000200 */
[C---:B------:R-:W-:Y:S02]  /*2ee0*/  HMMA.16816.F32 R40, R8.reuse, R20, RZ ;  /* 0x000000140828723c */ /* 0x040fe400000018ff */
[----:B------:R-:W4:Y:S04]  /*2ef0*/  LDSM.16.M88.4 R20, [R182] ;  /* 0x00000000b614783b */ /* 0x000f280000000200 */
[----:B------:R-:W4:Y:S02]  /*2f00*/  LDSM.16.M88.4 R72, [R178+0x800] ;  /* 0x00080000b248783b */ /* 0x000f240000000200 */
[C---:B------:R-:W-:Y:S02]  /*2f10*/  HMMA.16816.F32 R44, R8.reuse, R24, RZ ;  /* 0x00000018082c723c */ /* 0x040fe400000018ff */
[----:B------:R-:W4:Y:S04]  /*2f20*/  LDSM.16.M88.4 R84, [R178+0x1000] ;  /* 0x00100000b254783b */ /* 0x000f280000000200 */
[----:B------:R-:W-:Y:S02]  /*2f30*/  LDSM.16.M88.4 R80, [R175+0x800] ;  /* 0x00080000af50783b */ /* 0x000fe40000000200 */
[C---:B------:R-:W-:Y:S02]  /*2f40*/  HMMA.16816.F32 R24, R8.reuse, R26, RZ ;  /* 0x0000001a0818723c */ /* 0x040fe400000018ff */
[----:B------:R-:W-:Y:S04]  /*2f50*/  LDSM.16.M88.4 R92, [R175+0x1000] ;  /* 0x00100000af5c783b */ /* 0x000fe80000000200 */
[----:B------:R-:W-:Y:S02]  /*2f60*/  LDSM.16.M88.4 R88, [R172+0x3000] ;  /* 0x00300000ac58783b */ /* 0x000fe40000000200 */
[C---:B--2---:R-:W-:Y:S02]  /*2f70*/  HMMA.16816.F32 R52, R8.reuse, R16, RZ ;  /* 0x000000100834723c */ /* 0x044fe400000018ff */
[----:B------:R-:W0:Y:S06]  /*2f80*/  LDGDEPBAR ;  /* 0x00000000000079af */ /* 0x000e2c0000000000 */
[----:B-1----:R-:W-:Y:S01]  /*2f90*/  HMMA.16816.F32 R12, R8, R18, RZ ;  /* 0x00000012080c723c */ /* 0x002fe200000018ff */
[----:B------:R-:W-:Y:S07]  /*2fa0*/  LDSM.16.M88.4 R16, [R181] ;  /* 0x00000000b510783b */ /* 0x000fee0000000200 */
[C---:B---3--:R-:W-:Y:S08]  /*2fb0*/  HMMA.16816.F32 R8, R4.reuse, R36, R28 ;  /* 0x000000240408723c */ /* 0x048ff0000000181c */
[C---:B------:R-:W-:Y:S08]  /*2fc0*/  HMMA.16816.F32 R28, R4.reuse, R38, R32 ;  /* 0x00000026041c723c */ /* 0x040ff00000001820 */
[C---:B------:R-:W-:Y:S01]  /*2fd0*/  HMMA.16816.F32 R36, R4.reuse, R58, R48 ;  /* 0x0000003a0424723c */ /* 0x040fe20000001830 */
[----:B------:R-:W1:Y:S07]  /*2fe0*/  LDSM.16.M88.4 R48, [R178+0x1800] ;  /* 0x00180000b230783b */ /* 0x000e6e0000000200 */
[C---:B------:R-:W-:Y:S01]  /*2ff0*/  HMMA.16816.F32 R32, R4.reuse, R56, R40 ;  /* 0x000000380420723c */ /* 0x040fe20000001828 */
[----:B------:R-:W2:Y:S07]  /*3000*/  LDSM.16.M88.4 R56, [R175] ;  /* 0x00000000af38783b */ /* 0x000eae0000000200 */
[C---:B------:R-:W-:Y:S08]  /*3010*/  HMMA.16816.F32 R40, R4.reuse, R60, R44 ;  /* 0x0000003c0428723c */ /* 0x040ff0000000182c */
[C---:B------:R-:W-:Y:S01]  /*3020*/  HMMA.16816.F32 R44, R4.reuse, R62, R24 ;  /* 0x0000003e042c723c */ /* 0x040fe20000001818 */
[----:B------:R-:W3:Y:S07]  /*3030*/  LDSM.16.M88.4 R60, [R175+0x1800] ;  /* 0x00180000af3c783b */ /* 0x000eee0000000200 */
[C---:B------:R-:W-:Y:S08]  /*3040*/  HMMA.16816.F32 R52, R4.reuse, R68, R52 ;  /* 0x000000440434723c */ /* 0x040ff00000001834 */
[----:B------:R-:W-:Y:S01]  /*3050*/  HMMA.16816.F32 R24, R4, R70, R12 ;  /* 0x000000460418723c */ /* 0x000fe2000000180c */
[----:B------:R-:W-:Y:S04]  /*3060*/  LDSM.16.M88.4 R12, [R179+0x4000] ;  /* 0x00400000b30c783b */ /* 0x000fe80000000200 */
[----:B------:R-:W1:Y:S03]  /*3070*/  LDSM.16.M88.4 R68, [R172+0x2000] ;  /* 0x00200000ac44783b */ /* 0x000e660000000200 */
[C---:B----4-:R-:W-:Y:S08]  /*3080*/  HMMA.16816.F32 R8, R20.reuse, R64, R8 ;  /* 0x000000401408723c */ /* 0x050ff00000001808 */
[C---:B------:R-:W-:Y:S01]  /*3090*/  HMMA.16816.F32 R4, R20.reuse, R66, R28 ;  /* 0x000000421404723c */ /* 0x040fe2000000181c */
[----:B------:R-:W-:Y:S07]  /*30a0*/  LDSM.16.M88.4 R64, [R191] ;  /* 0x00000000bf40783b */ /* 0x000fee0000000200 */
[C---:B------:R-:W-:Y:S08]  /*30b0*/  HMMA.16816.F32 R32, R20.reuse, R72, R32 ;  /* 0x000000481420723c */ /* 0x040ff00000001820 */
[C---:B------:R-:W-:Y:S01]  /*30c0*/  HMMA.16816.F32 R36, R20.reuse, R74, R36 ;  /* 0x0000004a1424723c */ /* 0x040fe20000001824 */
[----:B------:R-:W4:Y:S07]  /*30d0*/  LDSM.16.M88.4 R72, [R172+0x2800] ;  /* 0x00280000ac48783b */ /* 0x000f2e0000000200 */
[C---:B------:R-:W-:Y:S08]  /*30e0*/  HMMA.16816.F32 R40, R20.reuse, R84, R40 ;  /* 0x000000541428723c */ /* 0x040ff00000001828 */
[C---:B------:R-:W-:Y:S01]  /*30f0*/  HMMA.16816.F32 R44, R20.reuse, R86, R44 ;  /* 0x00000056142c723c */ /* 0x040fe2000000182c */
[----:B------:R-:W-:Y:S07]  /*3100*/  LDSM.16.M88.4 R84, [R178+0x2800] ;  /* 0x00280000b254783b */ /* 0x000fee0000000200 */
[C---:B-1----:R-:W-:Y:S08]  /*3110*/  HMMA.16816.F32 R52, R20.reuse, R48, R52 ;  /* 0x000000301434723c */ /* 0x042ff00000001834 */
[----:B------:R-:W-:Y:S08]  /*3120*/  HMMA.16816.F32 R28, R20, R50, R24 ;  /* 0x00000032141c723c */ /* 0x000ff00000001818 */
[C---:B--2---:R-:W-:Y:S01]  /*3130*/  HMMA.16816.F32 R24, R16.reuse, R56, R8 ;  /* 0x000000381018723c */ /* 0x044fe20000001808 */
[----:B------:R-:W-:Y:S07]  /*3140*/  LDSM.16.M88.4 R8, [R180+0x4000] ;  /* 0x00400000b408783b */ /* 0x000fee0000000200 */
[C---:B------:R-:W-:Y:S01]  /*3150*/  HMMA.16816.F32 R20, R16.reuse, R58, R4 ;  /* 0x0000003a1014723c */ /* 0x040fe20000001804 */
[----:B------:R-:W1:Y:S07]  /*3160*/  LDSM.16.M88.4 R56, [R172+0x3800] ;  /* 0x00380000ac38783b */ /* 0x000e6e0000000200 */
[C---:B------:R-:W-:Y:S08]  /*3170*/  HMMA.16816.F32 R4, R16.reuse, R80, R32 ;  /* 0x000000501004723c */ /* 0x040ff00000001820 */
[C---:B------:R-:W-:Y:S01]  /*3180*/  HMMA.16816.F32 R36, R16.reuse, R82, R36 ;  /* 0x000000521024723c */ /* 0x040fe20000001824 */
[----:B------:R-:W2:Y:S07]  /*3190*/  LDSM.16.M88.4 R80, [R190] ;  /* 0x00000000be50783b */ /* 0x000eae0000000200 */
[C---:B------:R-:W-:Y:S08]  /*31a0*/  HMMA.16816.F32 R40, R16.reuse, R92, R40 ;  /* 0x0000005c1028723c */ /* 0x040ff00000001828 */
[C---:B------:R-:W-:Y:S01]  /*31b0*/  HMMA.16816.F32 R44, R16.reuse, R94, R44 ;  /* 0x0000005e102c723c */ /* 0x040fe2000000182c */
[----:B------:R-:W1:Y:S07]  /*31c0*/  LDSM.16.M88.4 R92, [R189] ;  /* 0x00000000bd5c783b */ /* 0x000e6e0000000200 */
[C---:B---3--:R-:W-:Y:S08]  /*31d0*/  HMMA.16816.F32 R52, R16.reuse, R60, R52 ;  /* 0x0000003c1034723c */ /* 0x048ff00000001834 */
[----:B------:R-:W-:Y:S01]  /*31e0*/  HMMA.16816.F32 R32, R16, R62, R28 ;  /* 0x0000003e1020723c */ /* 0x000fe2000000181c */
[----:B------:R-:W3:Y:S07]  /*31f0*/  LDSM.16.M88.4 R60, [R188] ;  /* 0x00000000bc3c783b */ /* 0x000eee0000000200 */
[C---:B------:R-:W-:Y:S08]  /*3200*/  HMMA.16816.F32 R28, R12.reuse, R68, R24 ;  /* 0x000000440c1c723c */ /* 0x040ff00000001818 */
[C---:B------:R-:W-:Y:S01]  /*3210*/  HMMA.16816.F32 R24, R12.reuse, R70, R20 ;  /* 0x000000460c18723c */ /* 0x040fe20000001814 */
[----:B------:R-:W-:Y:S07]  /*3220*/  LDSM.16.M88.4 R68, [R175+0x2000] ;  /* 0x00200000af44783b */ /* 0x000fee0000000200 */
[C---:B----4-:R-:W-:Y:S01]  /*3230*/  HMMA.16816.F32 R20, R12.reuse, R72, R4 ;  /* 0x000000480c14723c */ /* 0x050fe20000001804 */
[----:B------:R-:W-:Y:S07]  /*3240*/  LDSM.16.M88.4 R4, [R182+0x4000] ;  /* 0x00400000b604783b */ /* 0x000fee0000000200 */
[C---:B------:R-:W-:Y:S01]  /*3250*/  HMMA.16816.F32 R16, R12.reuse, R74, R36 ;  /* 0x0000004a0c10723c */ /* 0x040fe20000001824 */
[----:B------:R-:W4:Y:S07]  /*3260*/  LDSM.16.M88.4 R72, [R178+0x2000] ;  /* 0x00200000b248783b */ /* 0x000f2e0000000200 */
[C---:B------:R-:W-:Y:S08]  /*3270*/  HMMA.16816.F32 R40, R12.reuse, R88, R40 ;  /* 0x000000580c28723c */ /* 0x040ff00000001828 */
[C---:B------:R-:W-:Y:S01]  /*3280*/  HMMA.16816.F32 R48, R12.reuse, R90, R44 ;  /* 0x0000005a0c30723c */ /* 0x040fe2000000182c */
[----:B------:R-:W3:Y:S07]  /*3290*/  LDSM.16.M88.4 R88, [R178+0x3000] ;  /* 0x00300000b258783b */ /* 0x000eee0000000200 */
[C---:B-1----:R-:W-:Y:S08]  /*32a0*/  HMMA.16816.F32 R44, R12.reuse, R56, R52 ;  /* 0x000000380c2c723c */ /* 0x042ff00000001834 */
[----:B------:R-:W-:Y:S08]  /*32b0*/  HMMA.16816.F32 R36, R12, R58, R32 ;  /* 0x0000003a0c24723c */ /* 0x000ff00000001820 */
[C---:B------:R-:W-:Y:S08]  /*32c0*/  HMMA.16816.F32 R32, R8.reuse, R64, R28 ;  /* 0x000000400820723c */ /* 0x040ff0000000181c */
[C---:B------:R-:W-:Y:S01]  /*32d0*/  HMMA.16816.F32 R28, R8.reuse, R66, R24 ;  /* 0x00000042081c723c */ /* 0x040fe20000001818 */
[----:B------:R-:W1:Y:S07]  /*32e0*/  LDSM.16.M88.4 R64, [R178+0x3800] ;  /* 0x00380000b240783b */ /* 0x000e6e0000000200 */
[C---:B--2---:R-:W-:Y:S01]  /*32f0*/  HMMA.16816.F32 R24, R8.reuse, R80, R20 ;  /* 0x000000500818723c */ /* 0x044fe20000001814 */
[----:B------:R-:W2:Y:S07]  /*3300*/  LDSM.16.M88.4 R20, [R181+0x4000] ;  /* 0x00400000b514783b */ /* 0x000eae0000000200 */
[C---:B------:R-:W-:Y:S01]  /*3310*/  HMMA.16816.F32 R16, R8.reuse, R82, R16 ;  /* 0x000000520810723c */ /* 0x040fe20000001810 */
[----:B------:R-:W1:Y:S07]  /*3320*/  LDSM.16.M88.4 R80, [R175+0x2800] ;  /* 0x00280000af50783b */ /* 0x000e6e0000000200 */
[C---:B------:R-:W-:Y:S01]  /*3330*/  HMMA.16816.F32 R12, R8.reuse, R92, R40 ;  /* 0x0000005c080c723c */ /* 0x040fe20000001828 */
[----:B------:R-:W-:Y:S07]  /*3340*/  LDSM.16.M88.4 R40, [R175+0x3000] ;  /* 0x00300000af28783b */ /* 0x000fee0000000200 */
[C---:B------:R-:W-:Y:S08]  /*3350*/  HMMA.16816.F32 R56, R8.reuse, R94, R48 ;  /* 0x0000005e0838723c */ /* 0x040ff00000001830 */
[C---:B---3--:R-:W-:Y:S08]  /*3360*/  HMMA.16816.F32 R48, R8.reuse, R60, R44 ;  /* 0x0000003c0830723c */ /* 0x048ff0000000182c */
[----:B------:R-:W-:Y:S01]  /*3370*/  HMMA.16816.F32 R44, R8, R62, R36 ;  /* 0x0000003e082c723c */ /* 0x000fe20000001824 */
[----:B------:R-:W-:Y:S07]  /*3380*/  LDSM.16.M88.4 R60, [R172+0x4000] ;  /* 0x00400000ac3c783b */ /* 0x000fee0000000200 */
[C---:B----4-:R-:W-:Y:S08]  /*3390*/  HMMA.16816.F32 R36, R4.reuse, R72, R32 ;  /* 0x000000480424723c */ /* 0x050ff00000001820 */
[C---:B------:R-:W-:Y:S01]  /*33a0*/  HMMA.16816.F32 R52, R4.reuse, R86, R16 ;  /* 0x000000560434723c */ /* 0x040fe20000001810 */
[----:B------:R-:W3:Y:S07]  /*33b0*/  LDSM.16.M88.4 R16, [R179+0x8000] ;  /* 0x00800000b310783b */ /* 0x000eee0000000200 */
[C---:B------:R-:W-:Y:S08]  /*33c0*/  HMMA.16816.F32 R32, R4.reuse, R84, R24 ;  /* 0x000000540420723c */ /* 0x040ff00000001818 */
[C---:B------:R-:W-:Y:S01]  /*33d0*/  HMMA.16816.F32 R24, R4.reuse, R88, R12 ;  /* 0x000000580418723c */ /* 0x040fe2000000180c */
[----:B------:R-:W-:Y:S07]  /*33e0*/  LDSM.16.M88.4 R12, [R180+0x8000] ;  /* 0x00800000b40c783b */ /* 0x000fee0000000200 */
[C---:B------:R-:W-:Y:S01]  /*33f0*/  HMMA.16816.F32 R8, R4.reuse, R90, R56 ;  /* 0x0000005a0408723c */ /* 0x040fe20000001838 */
[----:B------:R-:W4:Y:S04]  /*3400*/  LDSM.16.M88.4 R88, [R175+0x3800] ;  /* 0x00380000af58783b */ /* 0x000f280000000200 */
[----:B------:R-:W-:Y:S03]  /*3410*/  LDSM.16.M88.4 R56, [R175+0x4000] ;  /* 0x00400000af38783b */ /* 0x000fe60000000200 */
[C---:B------:R-:W-:Y:S01]  /*3420*/  HMMA.16816.F32 R28, R4.reuse, R74, R28 ;  /* 0x0000004a041c723c */ /* 0x040fe2000000181c */
[----:B------:R-:W-:Y:S07]  /*3430*/  LDSM.16.M88.4 R72, [R172+0x5800] ;  /* 0x00580000ac48783b */ /* 0x000fee0000000200 */
[C---:B-1----:R-:W-:Y:S08]  /*3440*/  HMMA.16816.F32 R48, R4.reuse, R64, R48 ;  /* 0x000000400430723c */ /* 0x042ff00000001830 */
[----:B------:R-:W-:Y:S01]  /*3450*/  HMMA.16816.F32 R96, R4, R66, R44 ;  /* 0x000000420460723c */ /* 0x000fe2000000182c */
[----:B------:R-:W-:Y:S04]  /*3460*/  LDSM.16.M88.4 R64, [R186] ;  /* 0x00000000ba40783b */ /* 0x000fe80000000200 */
[----:B------:R-:W-:Y:S03]  /*3470*/  LDSM.16.M88.4 R44, [R172+0x5000] ;  /* 0x00500000ac2c783b */ /* 0x000fe60000000200 */
[C---:B--2---:R-:W-:Y:S01]  /*3480*/  HMMA.16816.F32 R4, R20.reuse, R68, R36 ;  /* 0x000000441404723c */ /* 0x044fe20000001824 */
[----:B------:R-:W1:Y:S07]  /*3490*/  LDSM.16.M88.4 R36, [R187] ;  /* 0x00000000bb24783b */ /* 0x000e6e0000000200 */
[C---:B------:R-:W-:Y:S08]  /*34a0*/  HMMA.16816.F32 R28, R20.reuse, R70, R28 ;  /* 0x00000046141c723c */ /* 0x040ff0000000181c */
[----:B------:R-:W-:Y:S01]  /*34b0*/  HMMA.16816.F32 R68, R20, R82, R52 ;  /* 0x000000521444723c */ /* 0x000fe20000001834 */
[----:B------:R-:W2:Y:S07]  /*34c0*/  LDSM.16.M88.4 R52, [R172+0x4800] ;  /* 0x00480000ac34783b */ /* 0x000eae0000000200 */
[----:B---3--:R-:W-:Y:S08]  /*34d0*/  HMMA.16816.F32 R4, R16, R60, R4 ;  /* 0x0000003c1004723c */ /* 0x008ff00000001804 */
[C---:B------:R-:W-:Y:S08]  /*34e0*/  HMMA.16816.F32 R32, R20.reuse, R80, R32 ;  /* 0x000000501420723c */ /* 0x040ff00000001820 */
[C---:B------:R-:W-:Y:S01]  /*34f0*/  HMMA.16816.F32 R80, R20.reuse, R42, R8 ;  /* 0x0000002a1450723c */ /* 0x040fe20000001808 */
[----:B------:R-:W-:Y:S07]  /*3500*/  LDSM.16.M88.4 R8, [R182+0x8000] ;  /* 0x00800000b608783b */ /* 0x000fee0000000200 */
[----:B----4-:R-:W-:Y:S01]  /*3510*/  HMMA.16816.F32 R92, R20, R88, R48 ;  /* 0x00000058145c723c */ /* 0x010fe20000001830 */
[----:B------:R-:W3:Y:S07]  /*3520*/  LDSM.16.M88.4 R48, [R178+0x4000] ;  /* 0x00400000b230783b */ /* 0x000eee0000000200 */
[----:B------:R-:W-:Y:S01]  /*3530*/  HMMA.16816.F32 R28, R16, R62, R28 ;  /* 0x0000003e101c723c */ /* 0x000fe2000000181c */
[----:B------:R-:W-:Y:S07]  /*3540*/  LDSM.16.M88.4 R60, [R178+0x4800] ;  /* 0x00480000b23c783b */ /* 0x000fee0000000200 */
[----:B------:R-:W-:Y:S08]  /*3550*/  HMMA.16816.F32 R84, R20, R40, R24 ;  /* 0x000000281454723c */ /* 0x000ff00000001818 */
[C---:B-1----:R-:W-:Y:S01]  /*3560*/  HMMA.16816.F32 R24, R12.reuse, R36, R4 ;  /* 0x000000240c18723c */ /* 0x042fe20000001804 */
[----:B------:R-:W1:Y:S07]  /*3570*/  LDSM.16.M88.4 R4, [R181+0x8000] ;  /* 0x00800000b504783b */ /* 0x000e6e0000000200 */
[----:B------:R-:W-:Y:S08]  /*3580*/  HMMA.16816.F32 R28, R12, R38, R28 ;  /* 0x000000260c1c723c */ /* 0x000ff0000000181c */
[----:B--2---:R-:W-:Y:S08]  /*3590*/  HMMA.16816.F32 R32, R16, R52, R32 ;  /* 0x000000341020723c */ /* 0x004ff00000001820 */
[----:B---3--:R-:W-:Y:S08]  /*35a0*/  HMMA.16816.F32 R24, R8, R48, R24 ;  /* 0x000000300818723c */ /* 0x008ff00000001818 */
[----:B------:R-:W-:Y:S01]  /*35b0*/  HMMA.16816.F32 R40, R16, R54, R68 ;  /* 0x000000361028723c */ /* 0x000fe20000001844 */
[----:B------:R-:W2:Y:S04]  /*35c0*/  LDSM.16.M88.4 R68, [R185] ;  /* 0x00000000b944783b */ /* 0x000ea80000000200 */
[----:B------:R-:W3:Y:S03]  /*35d0*/  LDSM.16.M88.4 R52, [R175+0x4800] ;  /* 0x00480000af34783b */ /* 0x000ee60000000200 */
[----:B------:R-:W-:Y:S08]  /*35e0*/  HMMA.16816.F32 R28, R8, R50, R28 ;  /* 0x00000032081c723c */ /* 0x000ff0000000181c */
[----:B------:R-:W-:Y:S08]  /*35f0*/  HMMA.16816.F32 R36, R12, R64, R32 ;  /* 0x000000400c24723c */ /* 0x000ff00000001820 */
[----:B-1----:R-:W-:Y:S08]  /*3600*/  HMMA.16816.F32 R48, R4, R56, R24 ;  /* 0x000000380430723c */ /* 0x002ff00000001818 */
[----:B------:R-:W-:Y:S08]  /*3610*/  HMMA.16816.F32 R88, R20, R90, R96 ;  /* 0x0000005a1458723c */ /* 0x000ff00000001860 */
[----:B------:R-:W-:Y:S08]  /*3620*/  HMMA.16816.F32 R20, R16, R44, R84 ;  /* 0x0000002c1014723c */ /* 0x000ff00000001854 */
[----:B------:R-:W-:Y:S08]  /*3630*/  HMMA.16816.F32 R32, R12, R66, R40 ;  /* 0x000000420c20723c */ /* 0x000ff00000001828 */
[----:B------:R-:W-:Y:S01]  /*3640*/  HMMA.16816.F32 R28, R4, R58, R28 ;  /* 0x0000003a041c723c */ /* 0x000fe2000000181c */
[----:B------:R-:W1:Y:S07]  /*3650*/  LDSM.16.M88.4 R56, [R178+0x5000] ;  /* 0x00500000b238783b */ /* 0x000e6e0000000200 */
[----:B------:R-:W-:Y:S01]  /*3660*/  HMMA.16816.F32 R36, R8, R60, R36 ;  /* 0x0000003c0824723c */ /* 0x000fe20000001824 */
[----:B------:R-:W-:-:S04]  /*3670*/  FMUL.FTZ R0, R48, c[0x0][0x320] ;  /* 0x0000c80030007a20 */ /* 0x000fc80000410000 */
[----:B------:R4:W1:Y:S03]  /*3680*/  MUFU.TANH R79, R0 ;  /* 0x00000000004f7308 */ /* 0x0008660000002400 */
[----:B------:R-:W-:Y:S08]  /*3690*/  HMMA.16816.F32 R44, R16, R46, R80 ;  /* 0x0000002e102c723c */ /* 0x000ff00000001850 */
[----:B--2---:R-:W-:Y:S01]  /*36a0*/  HMMA.16816.F32 R24, R12, R68, R20 ;  /* 0x000000440c18723c */ /* 0x004fe20000001814 */
[----:B----4-:R-:W-:-:S07]  /*36b0*/  FMUL.FTZ R0, R49, c[0x0][0x320] ;  /* 0x0000c80031007a20 */ /* 0x010fce0000410000 */
[----:B------:R-:W-:Y:S01]  /*36c0*/  HMMA.16816.F32 R20, R8, R62, R32 ;  /* 0x0000003e0814723c */ /* 0x000fe20000001820 */
[----:B------:R-:W2:Y:S01]  /*36d0*/  LDSM.16.M88.4 R60, [R184] ;  /* 0x00000000b83c783b */ /* 0x000ea20000000200 */
[----:B------:R4:W1:Y:S06]  /*36e0*/  MUFU.TANH R78, R0 ;  /* 0x00000000004e7308 */ /* 0x00086c0000002400 */
[----:B---3--:R-:W-:Y:S01]  /*36f0*/  HMMA.16816.F32 R36, R4, R52, R36 ;  /* 0x000000340424723c */ /* 0x008fe20000001824 */
[----:B----4-:R-:W-:-:S04]  /*3700*/  FMUL.FTZ R0, R50, c[0x0][0x320] ;  /* 0x0000c80032007a20 */ /* 0x010fc80000410000 */
[----:B------:R3:W4:Y:S03]  /*3710*/  MUFU.TANH R77, R0 ;  /* 0x00000000004d7308 */ /* 0x0007260000002400 */
[----:B------:R-:W-:Y:S01]  /*3720*/  HMMA.16816.F32 R64, R16, R72, R92 ;  /* 0x000000481040723c */ /* 0x000fe2000000185c */
[----:B---3--:R-:W-:Y:S02]  /*3730*/  FMUL.FTZ R0, R51, c[0x0][0x320] ;  /* 0x0000c80033007a20 */ /* 0x008fe40000410000 */
[----:B------:R-:W3:Y:S02]  /*3740*/  LDSM.16.M88.4 R48, [R175+0x5000] ;  /* 0x00500000af30783b */ /* 0x000ee40000000200 */
[----:B------:R1:W1:Y:S03]  /*3750*/  MUFU.TANH R73, R0 ;  /* 0x0000000000497308 */ /* 0x0002660000002400 */
[----:B------:R-:W-:Y:S01]  /*3760*/  HMMA.16816.F32 R40, R12, R70, R44 ;  /* 0x000000460c28723c */ /* 0x000fe2000000182c */
[----:B------:R-:W2:Y:S01]  /*3770*/  LDSM.16.M88.4 R44, [R178+0x5800] ;  /* 0x00580000b22c783b */ /* 0x000ea20000000200 */
[----:B-1----:R-:W-:-:S04]  /*3780*/  FMUL.FTZ R0, R28, c[0x0][0x320] ;  /* 0x0000c8001c007a20 */ /* 0x002fc80000410000 */
[----:B------:R1:W1:Y:S02]  /*3790*/  MUFU.TANH R72, R0 ;  /* 0x0000000000487308 */ /* 0x0002640000002400 */
[----:B------:R-:W-:Y:S01]  /*37a0*/  HMMA.16816.F32 R32, R8, R56, R24 ;  /* 0x000000380820723c */ /* 0x000fe20000001818 */
[----:B-1----:R-:W-:-:S05]  /*37b0*/  FMUL.FTZ R0, R29, c[0x0][0x320] ;  /* 0x0000c8001d007a20 */ /* 0x002fca0000410000 */
[----:B------:R1:W1:Y:S02]  /*37c0*/  MUFU.TANH R69, R0 ;  /* 0x0000000000457308 */ /* 0x0002640000002400 */
[----:B------:R-:W-:Y:S01]  /*37d0*/  HMMA.16816.F32 R24, R4, R54, R20 ;  /* 0x000000360418723c */ /* 0x000fe20000001814 */
[----:B-1----:R-:W-:-:S05]  /*37e0*/  FMUL.FTZ R0, R30, c[0x0][0x320] ;  /* 0x0000c8001e007a20 */ /* 0x002fca0000410000 */
[----:B------:R1:W1:Y:S02]  /*37f0*/  MUFU.TANH R68, R0 ;  /* 0x0000000000447308 */ /* 0x0002640000002400 */
[----:B------:R-:W-:Y:S01]  /*3800*/  HMMA.16816.F32 R16, R16, R74, R88 ;  /* 0x0000004a1010723c */ /* 0x000fe20000001858 */
[----:B-1----:R-:W-:-:S05]  /*3810*/  FMUL.FTZ R0, R31, c[0x0][0x320] ;  /* 0x0000c8001f007a20 */ /* 0x002fca0000410000 */
[----:B------:R1:W1:Y:S02]  /*3820*/  MUFU.TANH R56, R0 ;  /* 0x0000000000387308 */ /* 0x0002640000002400 */
[----:B--2---:R-:W-:Y:S01]  /*3830*/  HMMA.16816.F32 R20, R12, R60, R64 ;  /* 0x0000003c0c14723c */ /* 0x004fe20000001840 */
[----:B-1----:R-:W-:-:S05]  /*3840*/  FMUL.FTZ R0, R36, c[0x0][0x320] ;  /* 0x0000c80024007a20 */ /* 0x002fca0000410000 */
[----:B------:R1:W2:Y:S02]  /*3850*/  MUFU.TANH R55, R0 ;  /* 0x0000000000377308 */ /* 0x0002a40000002400 */
[----:B------:R-:W-:Y:S01]  /*3860*/  HMMA.16816.F32 R28, R8, R58, R40 ;  /* 0x0000003a081c723c */ /* 0x000fe20000001828 */
[----:B-1----:R-:W-:-:S05]  /*3870*/  FMUL.FTZ R0, R37, c[0x0][0x320] ;  /* 0x0000c80025007a20 */ /* 0x002fca0000410000 */
[----:B------:R1:W1:Y:S02]  /*3880*/  MUFU.TANH R54, R0 ;  /* 0x0000000000367308 */ /* 0x0002640000002400 */
[----:B---3--:R-:W-:Y:S01]  /*3890*/  HMMA.16816.F32 R32, R4, R48, R32 ;  /* 0x000000300420723c */ /* 0x008fe20000001820 */
[----:B-1----:R-:W-:-:S05]  /*38a0*/  FMUL.FTZ R0, R38, c[0x0][0x320] ;  /* 0x0000c80026007a20 */ /* 0x002fca0000410000 */
[----:B------:R1:W3:Y:S02]  /*38b0*/  MUFU.TANH R53, R0 ;  /* 0x0000000000357308 */ /* 0x0002e40000002400 */
[----:B------:R-:W-:Y:S01]  /*38c0*/  HMMA.16816.F32 R12, R12, R62, R16 ;  /* 0x0000003e0c0c723c */ /* 0x000fe20000001810 */
[----:B-1----:R-:W-:Y:S02]  /*38d0*/  FMUL.FTZ R0, R39, c[0x0][0x320] ;  /* 0x0000c80027007a20 */ /* 0x002fe40000410000 */
[----:B------:R-:W1:Y:S05]  /*38e0*/  LDSM.16.M88.4 R36, [R175+0x5800] ;  /* 0x00580000af24783b */ /* 0x000e6a0000000200 */
[----:B------:R-:W-:Y:S01]  /*38f0*/  HMMA.16816.F32 R16, R8, R44, R20 ;  /* 0x0000002c0810723c */ /* 0x000fe20000001814 */
[----:B------:R2:W1:Y:S01]  /*3900*/  MUFU.TANH R52, R0 ;  /* 0x0000000000347308 */ /* 0x0004620000002400 */
[----:B------:R-:W-:Y:S01]  /*3910*/  ISETP.GT.AND P0, PT, R76, R226, PT ;  /* 0x000000e24c00720c */ /* 0x000fe20003f04270 */
[----:B------:R-:W-:-:S04]  /*3920*/  DEPBAR.LE SB0, 0x0 ;  /* 0x000080000000791a */ /* 0x000fc80000000000 */
[----:B--2---:R-:W-:-:S04]  /*3930*/  FMUL.FTZ R0, R24, c[0x0][0x320] ;  /* 0x0000c80018007a20 */ /* 0x004fc80000410000 */
[----:B------:R2:W1:Y:S01]  /*3940*/  MUFU.TANH R43, R0 ;  /* 0x00000000002b7308 */ /* 0x0004620000002400 */
[----:B------:R-:W-:Y:S01]  /*3950*/  HMMA.16816.F32 R20, R4, R50, R28 ;  /* 0x000000320414723c */ /* 0x000fe2000000181c */
[----:B--2---:R-:W-:-:S06]  /*3960*/  FMUL.FTZ R0, R25, c[0x0][0x320] ;  /* 0x0000c80019007a20 */ /* 0x004fcc0000410000 */
[----:B------:R2:W1:Y:S02]  /*3970*/  MUFU.TANH R42, R0 ;  /* 0x00000000002a7308 */ /* 0x0004640000002400 */
[----:B--2---:R-:W-:-:S06]  /*3980*/  FMUL.FTZ R0, R26, c[0x0][0x320] ;  /* 0x0000c8001a007a20 */ /* 0x004fcc0000410000 */
[----:B------:R2:W1:Y:S02]  /*3990*/  MUFU.TANH R49, R0 ;  /* 0x0000000000317308 */ /* 0x0004640000002400 */
[----:B--2---:R-:W-:-:S06]  /*39a0*/  FMUL.FTZ R0, R27, c[0x0][0x320] ;  /* 0x0000c8001b007a20 */ /* 0x004fcc0000410000 */
[----:B------:R2:W1:Y:S01]  /*39b0*/  MUFU.TANH R48, R0 ;  /* 0x0000000000307308 */ /* 0x0004620000002400 */
[----:B------:R-:W-:Y:S01]  /*39c0*/  HMMA.16816.F32 R8, R8, R46, R12 ;  /* 0x0000002e0808723c */ /* 0x000fe2000000180c */
[----:B--2---:R-:W-:-:S06]  /*39d0*/  FMUL.FTZ R0, R32, c[0x0][0x320] ;  /* 0x0000c80020007a20 */ /* 0x004fcc0000410000 */
[----:B------:R2:W2:Y:S01]  /*39e0*/  MUFU.TANH R29, R0 ;  /* 0x00000000001d7308 */ /* 0x0004a20000002400 */
[----:B-1----:R-:W-:Y:S01]  /*39f0*/  HMMA.16816.F32 R12, R4, R36, R16 ;  /* 0x00000024040c723c */ /* 0x002fe20000001810 */
[----:B--2---:R-:W-:-:S06]  /*3a00*/  FMUL.FTZ R0, R33, c[0x0][0x320] ;  /* 0x0000c80021007a20 */ /* 0x004fcc0000410000 */
[----:B------:R1:W2:Y:S02]  /*3a10*/  MUFU.TANH R28, R0 ;  /* 0x00000000001c7308 */ /* 0x0002a40000002400 */
[----:B-1----:R-:W-:-:S06]  /*3a20*/  FMUL.FTZ R0, R34, c[0x0][0x320] ;  /* 0x0000c80022007a20 */ /* 0x002fcc0000410000 */
[----:B------:R1:W1:Y:S02]  /*3a30*/  MUFU.TANH R30, R0 ;  /* 0x00000000001e7308 */ /* 0x0002640000002400 */
[----:B-1----:R-:W-:-:S06]  /*3a40*/  FMUL.FTZ R0, R35, c[0x0][0x320] ;  /* 0x0000c80023007a20 */ /* 0x002fcc0000410000 */
[----:B------:R1:W1:Y:S02]  /*3a50*/  MUFU.TANH R27, R0 ;  /* 0x00000000001b7308 */ /* 0x0002640000002400 */
[----:B-1----:R-:W-:-:S06]  /*3a60*/  FMUL.FTZ R0, R20, c[0x0][0x320] ;  /* 0x0000c80014007a20 */ /* 0x002fcc0000410000 */
[----:B------:R1:W1:Y:S01]  /*3a70*/  MUFU.TANH R25, R0 ;  /* 0x0000000000197308 */ /* 0x0002620000002400 */
[----:B------:R-:W-:Y:S01]  /*3a80*/  HMMA.16816.F32 R4, R4, R38, R8 ;  /* 0x000000260404723c */ /* 0x000fe20000001808 */
[----:B-1----:R-:W-:-:S06]  /*3a90*/  FMUL.FTZ R0, R21, c[0x0][0x320] ;  /* 0x0000c80015007a20 */ /* 0x002fcc0000410000 */
[----:B------:R1:W1:Y:S02]  /*3aa0*/  MUFU.TANH R24, R0 ;  /* 0x0000000000187308 */ /* 0x0002640000002400 */
        /* <DEDUP_REMOVED lines=17> */
[----:B------:R1:W1:Y:S01]  /*3bc0*/  MUFU.TANH R19, R0 ;  /* 0x0000000000137308 */ /* 0x0002620000002400 */
[----:B------:R-:W-:Y:S01]  /*3bd0*/  BSSY B0, `(.L_x_41) ;  /* 0x000001c000007945 */ /* 0x000fe20003800000 */
[----:B-1----:R-:W-:-:S06]  /*3be0*/  FMUL.FTZ R0, R7, c[0x0][0x320] ;  /* 0x0000c80007007a20 */ /* 0x002fcc0000410000 */
[----:B------:R1:W1:Y:S01]  /*3bf0*/  MUFU.TANH R16, R0 ;  /* 0x0000000000107308 */ /* 0x0002620000002400 */
[----:B------:R-:W-:Y:S06]  /*3c00*/  BAR.SYNC.DEFER_BLOCKING 0x0 ;  /* 0x0000000000007b1d */ /* 0x000fec0000010000 */
[----:B------:R-:W-:Y:S05]  /*3c10*/  @!P0 BRA `(.L_x_42) ;  /* 0x0000017000008947 */ /* 0x000fea0003800000 */
[----:B-12345:R-:W-:Y:S01]  /*3c20*/  IADD3 R0, R104, -0x2, RZ ;  /* 0xfffffffe68007810 */ /* 0x03efe20007ffe0ff */
[----:B------:R-:W-:-:S03]  /*3c30*/  IMAD.MOV.U32 R6, RZ, RZ, c[0x0][0x1e4] ;  /* 0x00007900ff067624 */ /* 0x000fc600078e00ff */
[----:B------:R-:W-:Y:S01]  /*3c40*/  SHF.R.S32.HI R2, RZ, 0x1f, R0 ;  /* 0x0000001fff027819 */ /* 0x000fe20000011400 */
[----:B------:R-:W-:-:S04]  /*3c50*/  IMAD.WIDE.U32 R4, R0, c[0x0][0x1e0], RZ ;  /* 0x0000780000047a25 */ /* 0x000fc800078e00ff */
[----:B------:R-:W-:-:S04]  /*3c60*/  IMAD R2, R2, c[0x0][0x1e0], RZ ;  /* 0x0000780002027a24 */ /* 0x000fc800078e02ff */
[----:B------:R-:W-:Y:S01]  /*3c70*/  IMAD R2, R0, c[0x0][0x1e4], R2 ;  /* 0x0000790000027a24 */ /* 0x000fe200078e0202 */
[----:B------:R-:W-:-:S03]  /*3c80*/  LEA R0, P0, R4, R208, 0x6 ;  /* 0x000000d004007211 */ /* 0x000fc600078030ff */
[----:B------:R-:W-:Y:S01]  /*3c90*/  IMAD.IADD R3, R5, 0x1, R2 ;  /* 0x0000000105037824 */ /* 0x000fe200078e0202 */
[----:B------:R-:W-:Y:S01]  /*3ca0*/  LEA R2, P1, R0, c[0x0][0x1c8], 0x1 ;  /* 0x0000720000027a11 */ /* 0x000fe200078208ff */
[----:B------:R-:W-:-:S03]  /*3cb0*/  IMAD.MOV.U32 R5, RZ, RZ, c[0x0][0x1e0] ;  /* 0x00007800ff057624 */ /* 0x000fc600078e00ff */
[----:B------:R-:W-:Y:S02]  /*3cc0*/  LEA.HI.X R3, R4, R212, R3, 0x6, P0 ;  /* 0x000000d404037211 */ /* 0x000fe400000f3403 */
[----:B------:R-:W-:Y:S02]  /*3cd0*/  LEA R4, P0, R5, R2, 0x6 ;  /* 0x0000000205047211 */ /* 0x000fe400078030ff */
[----:B------:R-:W-:-:S04]  /*3ce0*/  LEA.HI.X R3, R0, c[0x0][0x1cc], R3, 0x1, P1 ;  /* 0x0000730000037a11 */ /* 0x000fc800008f0c03 */
[----:B------:R-:W-:Y:S01]  /*3cf0*/  LEA.HI.X R5, R5, R3, R6, 0x6, P0 ;  /* 0x0000000305057211 */ /* 0x000fe200000f3406 */
[----:B------:R-:W-:Y:S01]  /*3d00*/  @!PT LDS RZ, [RZ] ;  /* 0x00000000fffff984 */ /* 0x000fe20000000800 */
[----:B------:R-:W-:Y:S01]  /*3d10*/  @!PT LDS RZ, [RZ] ;  /* 0x00000000fffff984 */ /* 0x000fe20000000800 */
[----:B------:R-:W-:Y:S01]  /*3d20*/  @!PT LDS RZ, [RZ] ;  /* 0x00000000fffff984 */ /* 0x000fe20000000800 */
[----:B------:R1:W-:Y:S04]  /*3d30*/  LDGSTS.E.BYPASS.LTC128B.128 [R195+0x6100], [R2.64], !P4 ;  /* 0x0610000002c37fae */ /* 0x0003e8000e101d46 */
[----:B------:R1:W-:Y:S04]  /*3d40*/  LDGSTS.E.BYPASS.LTC128B.128 [R195+0x8100], [R2.64+0x80], !P5 ;  /* 0x0810008002c37fae */ /* 0x0003e8000e901d46 */
[----:B------:R1:W-:Y:S04]  /*3d50*/  LDGSTS.E.BYPASS.LTC128B.128 [R195+0xa100], [R2.64+0x100], !P6 ;  /* 0x0a10010002c37fae */ /* 0x0003e8000f101d46 */
[----:B------:R1:W-:Y:S04]  /*3d60*/  LDGSTS.E.BYPASS.LTC128B.128 [R195+0x7100], [R4.64], !P4 ;  /* 0x0710000004c37fae */ /* 0x0003e8000e101d46 */
[----:B------:R1:W-:Y:S04]  /*3d70*/  LDGSTS.E.BYPASS.LTC128B.128 [R195+0x9100], [R4.64+0x80], !P5 ;  /* 0x0910008004c37fae */ /* 0x0003e8000e901d46 */
[----:B------:R1:W-:Y:S02]  /*3d80*/  LDGSTS.E.BYPASS.LTC128B.128 [R195+0xb100], [R4.64+0x100], !P6 ;  /* 0x0b10010004c37fae */ /* 0x0003e4000f101d46 */
.L_x_42:
[----:B--234-:R-:W-:Y:S05]  /*3d90*/  BSYNC B0 ;  /* 0x0000000000007941 */ /* 0x01cfea0003800000 */
.L_x_41:
[----:B-1----:R-:W-:Y:S01]  /*3da0*/  IMAD.IADD R0, R100, 0x1, -R233 ;  /* 0x0000000164007824 */ /* 0x002fe200078e0ae9 */
[----:B------:R-:W-:Y:S04]  /*3db0*/  LDSM.16.MT88.4 R32, [R173] ;  /* 0x00000000ad20783b */ /* 0x000fe80000004200 */
[C---:B------:R-:W-:Y:S01]  /*3dc0*/  ISETP.GT.AND P6, PT, R0.reuse, RZ, PT ;  /* 0x000000ff0000720c */ /* 0x040fe20003fc4270 */
[----:B------:R-:W-:Y:S01]  /*3dd0*/  LDSM.16.MT88.4 R36, [R177+0x2000] ;  /* 0x00200000b124783b */ /* 0x000fe20000004200 */
[----:B------:R-:W-:-:S02]  /*3de0*/  ISETP.GT.AND P1, PT, R0, 0x1, PT ;  /* 0x000000010000780c */ /* 0x000fc40003f24270 */
[----:B------:R-:W-:Y:S01]  /*3df0*/  ISETP.GT.AND P0, PT, R0, 0x8, PT ;  /* 0x000000080000780c */ /* 0x000fe20003f04270 */
[----:B------:R-:W0:Y:S01]  /*3e00*/  LDGDEPBAR ;  /* 0x00000000000079af */ /* 0x000e220000000000 */
[----:B------:R-:W-:Y:S02]  /*3e10*/  FSEL R6, R79, -INF , P6 ;  /* 0xff8000004f067808 */ /* 0x000fe40003000000 */
[----:B------:R-:W-:Y:S02]  /*3e20*/  FSEL R7, R78, -INF , P1 ;  /* 0xff8000004e077808 */ /* 0x000fe40000800000 */
[----:B------:R-:W-:Y:S02]  /*3e30*/  ISETP.GT.AND P5, PT, R0, 0x9, PT ;  /* 0x000000090000780c */ /* 0x000fe40003fa4270 */
[----:B------:R-:W-:Y:S02]  /*3e40*/  FSEL R9, R72, -INF , P0 ;  /* 0xff80000048097808 */ /* 0x000fe40000000000 */
[----:B------:R-:W-:-:S02]  /*3e50*/  FMNMX.FTZ R2, R6, R7, !PT ;  /* 0x0000000706027209 */ /* 0x000fc40007810000 */
[C---:B------:R-:W-:Y:S02]  /*3e60*/  ISETP.GT.AND P4, PT, R0.reuse, 0x10, PT ;  /* 0x000000100000780c */ /* 0x040fe40003f84270 */
[----:B------:R-:W-:Y:S02]  /*3e70*/  FSEL R10, R69, -INF , P5 ;  /* 0xff800000450a7808 */ /* 0x000fe40002800000 */
[----:B------:R-:W-:Y:S02]  /*3e80*/  FMNMX.FTZ R2, R9, R2, !PT ;  /* 0x0000000209027209 */ /* 0x000fe40007810000 */
[----:B------:R-:W-:Y:S02]  /*3e90*/  ISETP.GT.AND P3, PT, R0, 0x11, PT ;  /* 0x000000110000780c */ /* 0x000fe40003f64270 */
[----:B------:R-:W-:Y:S02]  /*3ea0*/  FSEL R40, R55, -INF , P4 ;  /* 0xff80000037287808 */ /* 0x000fe40002000000 */
[----:B------:R-:W-:-:S02]  /*3eb0*/  FMNMX.FTZ R2, R10, R2, !PT ;  /* 0x000000020a027209 */ /* 0x000fc40007810000 */
[----:B------:R-:W-:Y:S02]  /*3ec0*/  ISETP.GT.AND P2, PT, R0, 0x18, PT ;  /* 0x000000180000780c */ /* 0x000fe40003f44270 */
[----:B------:R-:W-:Y:S02]  /*3ed0*/  FSEL R41, R54, -INF , P3 ;  /* 0xff80000036297808 */ /* 0x000fe40001800000 */
[----:B------:R-:W-:Y:S02]  /*3ee0*/  FMNMX.FTZ R2, R40, R2, !PT ;  /* 0x0000000228027209 */ /* 0x000fe40007810000 */
[----:B------:R-:W-:Y:S02]  /*3ef0*/  FSEL R12, R73, -INF , P1 ;  /* 0xff800000490c7808 */ /* 0x000fe40000800000 */
[----:B------:R-:W-:Y:S02]  /*3f00*/  FSEL R11, R77, -INF , P6 ;  /* 0xff8000004d0b7808 */ /* 0x000fe40003000000 */
[----:B------:R-:W-:-:S02]  /*3f10*/  ISETP.GT.AND P1, PT, R0, 0x19, PT ;  /* 0x000000190000780c */ /* 0x000fc40003f24270 */
[----:B------:R-:W-:Y:S02]  /*3f20*/  FSEL R43, R43, -INF , P2 ;  /* 0xff8000002b2b7808 */ /* 0x000fe40001000000 */
[----:B------:R-:W-:Y:S02]  /*3f30*/  FMNMX.FTZ R2, R41, R2, !PT ;  /* 0x0000000229027209 */ /* 0x000fe40007810000 */
[----:B------:R-:W-:Y:S02]  /*3f40*/  FSEL R13, R68, -INF , P0 ;  /* 0xff800000440d7808 */ /* 0x000fe40000000000 */
[----:B------:R-:W-:Y:S02]  /*3f50*/  ISETP.GT.AND P0, PT, R0, 0x20, PT ;  /* 0x000000200000780c */ /* 0x000fe40003f04270 */
[----:B------:R-:W-:Y:S02]  /*3f60*/  FSEL R42, R42, -INF , P1 ;  /* 0xff8000002a2a7808 */ /* 0x000fe40000800000 */
[----:B------:R-:W-:-:S02]  /*3f70*/  FMNMX.FTZ R3, R11, R12, !PT ;  /* 0x0000000c0b037209 */ /* 0x000fc40007810000 */
        /* <DEDUP_REMOVED lines=12> */
[----:B------:R-:W-:Y:S02]  /*4040*/  ISETP.GT.AND P4, PT, R0, 0x29, PT ;  /* 0x000000290000780c */ /* 0x000fe40003f84270 */
[----:B------:R-:W-:Y:S02]  /*4050*/  FSEL R103, R25, -INF , P5 ;  /* 0xff80000019677808 */ /* 0x000fe40002800000 */
[----:B------:R-:W-:Y:S02]  /*4060*/  FMNMX.FTZ R3, R44, R3, !PT ;  /* 0x000000032c037209 */ /* 0x000fe40007810000 */
[----:B------:R-:W-:Y:S02]  /*4070*/  FMNMX.FTZ R2, R102, R2, !PT ;  /* 0x0000000266027209 */ /* 0x000fe40007810000 */
[----:B------:R-:W-:Y:S02]  /*4080*/  ISETP.GT.AND P3, PT, R0, 0x30, PT ;  /* 0x000000300000780c */ /* 0x000fe40003f64270 */
[----:B------:R-:W-:-:S02]  /*4090*/  FSEL R45, R49, -INF , P2 ;  /* 0xff800000312d7808 */ /* 0x000fc40001000000 */
[----:B------:R-:W-:Y:S02]  /*40a0*/  FSEL R116, R24, -INF , P4 ;  /* 0xff80000018747808 */ /* 0x000fe40002000000 */
[----:B------:R-:W-:Y:S02]  /*40b0*/  FMNMX.FTZ R3, R47, R3, !PT ;  /* 0x000000032f037209 */ /* 0x000fe40007810000 */
[----:B------:R-:W-:Y:S02]  /*40c0*/  FMNMX.FTZ R2, R103, R2, !PT ;  /* 0x0000000267027209 */ /* 0x000fe40007810000 */
[----:B------:R-:W-:Y:S02]  /*40d0*/  ISETP.GT.AND P2, PT, R0, 0x31, PT ;  /* 0x000000310000780c */ /* 0x000fe40003f44270 */
[----:B------:R-:W-:Y:S02]  /*40e0*/  FSEL R46, R48, -INF , P1 ;  /* 0xff800000302e7808 */ /* 0x000fe40000800000 */
[----:B------:R-:W-:-:S02]  /*40f0*/  FSEL R125, R18, -INF , P3 ;  /* 0xff800000127d7808 */ /* 0x000fc40001800000 */
[----:B------:R-:W-:Y:S02]  /*4100*/  FMNMX.FTZ R3, R45, R3, !PT ;  /* 0x000000032d037209 */ /* 0x000fe40007810000 */
[----:B------:R-:W-:Y:S02]  /*4110*/  FMNMX.FTZ R2, R116, R2, !PT ;  /* 0x0000000274027209 */ /* 0x000fe40007810000 */
[----:B------:R-:W-:Y:S02]  /*4120*/  FSEL R118, R30, -INF , P0 ;  /* 0xff8000001e767808 */ /* 0x000fe40000000000 */
[C---:B------:R-:W-:Y:S01]  /*4130*/  ISETP.GT.AND P1, PT, R0.reuse, 0x38, PT ;  /* 0x000000380000780c */ /* 0x040fe20003f24270 */
[----:B------:R-:W-:Y:S01]  /*4140*/  LDSM.16.MT88.4 R28, [R174] ;  /* 0x00000000ae1c783b */ /* 0x000fe20000004200 */
[----:B------:R-:W-:Y:S02]  /*4150*/  ISETP.GT.AND P0, PT, R0, 0x39, PT ;  /* 0x000000390000780c */ /* 0x000fe40003f04270 */
[----:B------:R-:W-:-:S02]  /*4160*/  FSEL R126, R17, -INF , P2 ;  /* 0xff800000117e7808 */ /* 0x000fc40001000000 */
[----:B------:R-:W-:Y:S02]  /*4170*/  FMNMX.FTZ R3, R46, R3, !PT ;  /* 0x000000032e037209 */ /* 0x000fe40007810000 */
[----:B------:R-:W-:Y:S02]  /*4180*/  FMNMX.FTZ R0, R125, R2, !PT ;  /* 0x000000027d007209 */ /* 0x000fe40007810000 */
[----:B------:R-:W-:Y:S02]  /*4190*/  FSEL R119, R27, -INF , P6 ;  /* 0xff8000001b777808 */ /* 0x000fe40003000000 */
[----:B------:R-:W-:Y:S02]  /*41a0*/  FSEL R127, R15, -INF , P1 ;  /* 0xff8000000f7f7808 */ /* 0x000fe40000800000 */
[----:B------:R-:W-:Y:S02]  /*41b0*/  FMNMX.FTZ R2, R118, R3, !PT ;  /* 0x0000000376027209 */ /* 0x000fe40007810000 */
[----:B------:R-:W-:-:S02]  /*41c0*/  FMNMX.FTZ R0, R126, R0, !PT ;  /* 0x000000007e007209 */ /* 0x000fc40007810000 */
[----:B------:R-:W-:Y:S02]  /*41d0*/  FSEL R117, R26, -INF , P5 ;  /* 0xff8000001a757808 */ /* 0x000fe40002800000 */
[----:B------:R-:W-:Y:S01]  /*41e0*/  FSEL R219, R8, -INF , P0 ;  /* 0xff80000008db7808 */ /* 0x000fe20000000000 */
[----:B------:R-:W-:Y:S01]  /*41f0*/  LDSM.16.MT88.4 R24, [R177] ;  /* 0x00000000b118783b */ /* 0x000fe20000004200 */
[----:B------:R-:W-:Y:S02]  /*4200*/  FMNMX.FTZ R2, R119, R2, !PT ;  /* 0x0000000277027209 */ /* 0x000fe40007810000 */
[----:B------:R-:W-:Y:S02]  /*4210*/  FMNMX.FTZ R0, R127, R0, !PT ;  /* 0x000000007f007209 */ /* 0x000fe40007810000 */
[----:B------:R-:W-:Y:S02]  /*4220*/  FSEL R124, R22, -INF , P4 ;  /* 0xff800000167c7808 */ /* 0x000fe40002000000 */
[----:B------:R-:W-:-:S02]  /*4230*/  FMNMX.FTZ R2, R117, R2, !PT ;  /* 0x0000000275027209 */ /* 0x000fc40007810000 */
[----:B------:R-:W-:Y:S02]  /*4240*/  FMNMX.FTZ R0, R219, R0, !PT ;  /* 0x00000000db007209 */ /* 0x000fe40007810000 */
[----:B------:R-:W-:Y:S02]  /*4250*/  FSEL R229, R21, -INF , P3 ;  /* 0xff80000015e57808 */ /* 0x000fe40001800000 */
[----:B------:R-:W-:Y:S01]  /*4260*/  FMNMX.FTZ R2, R124, R2, !PT ;  /* 0x000000027c027209 */ /* 0x000fe20007810000 */
[----:B------:R-:W1:Y:S01]  /*4270*/  SHFL.BFLY PT, R4, R0, 0x2, 0x1f ;  /* 0x0c401f0000047f89 */ /* 0x000e6200000e0000 */
[----:B------:R-:W-:Y:S02]  /*4280*/  FSEL R230, R20, -INF , P2 ;  /* 0xff80000014e67808 */ /* 0x000fe40001000000 */
[----:B------:R-:W-:Y:S01]  /*4290*/  FMNMX.FTZ R2, R229, R2, !PT ;  /* 0x00000002e5027209 */ /* 0x000fe20007810000 */
[----:B------:R-:W-:Y:S01]  /*42a0*/  LDSM.16.MT88.4 R20, [R176] ;  /* 0x00000000b014783b */ /* 0x000fe20000004200 */
[----:B------:R-:W-:-:S02]  /*42b0*/  FSEL R232, R19, -INF , P1 ;  /* 0xff80000013e87808 */ /* 0x000fc40000800000 */
[----:B------:R-:W-:Y:S02]  /*42c0*/  FMNMX.FTZ R2, R230, R2, !PT ;  /* 0x00000002e6027209 */ /* 0x000fe40007810000 */
[----:B------:R-:W-:Y:S02]  /*42d0*/  FSEL R231, R16, -INF , P0 ;  /* 0xff80000010e77808 */ /* 0x000fe40000000000 */
[----:B------:R-:W-:Y:S01]  /*42e0*/  FMNMX.FTZ R2, R232, R2, !PT ;  /* 0x00000002e8027209 */ /* 0x000fe20007810000 */
[----:B------:R-:W-:Y:S03]  /*42f0*/  LDSM.16.MT88.4 R16, [R173+0x2000] ;  /* 0x00200000ad10783b */ /* 0x000fe60000004200 */
[----:B------:R-:W-:-:S05]  /*4300*/  FMNMX.FTZ R2, R231, R2, !PT ;  /* 0x00000002e7027209 */ /* 0x000fca0007810000 */
[----:B------:R-:W2:Y:S01]  /*4310*/  SHFL.BFLY PT, R3, R2, 0x2, 0x1f ;  /* 0x0c401f0002037f89 */ /* 0x000ea200000e0000 */
[----:B-1----:R-:W-:-:S05]  /*4320*/  FMNMX.FTZ R0, R0, R4, !PT ;  /* 0x0000000400007209 */ /* 0x002fca0007810000 */
[----:B------:R-:W1:Y:S01]  /*4330*/  SHFL.BFLY PT, R4, R0, 0x1, 0x1f ;  /* 0x0c201f0000047f89 */ /* 0x000e6200000e0000 */
[----:B--2---:R-:W-:-:S05]  /*4340*/  FMNMX.FTZ R3, R2, R3, !PT ;  /* 0x0000000302037209 */ /* 0x004fca0007810000 */
[----:B------:R-:W2:Y:S01]  /*4350*/  SHFL.BFLY PT, R5, R3, 0x1, 0x1f ;  /* 0x0c201f0003057f89 */ /* 0x000ea200000e0000 */
[----:B-1----:R-:W-:-:S04]  /*4360*/  FMNMX.FTZ R100, R0, R4, !PT ;  /* 0x0000000400647209 */ /* 0x002fc80007810000 */
[C---:B------:R-:W-:Y:S01]  /*4370*/  FSETP.NEU.FTZ.AND P0, PT, R100.reuse, -INF , PT ;  /* 0xff8000006400780b */ /* 0x040fe20003f1d000 */
[----:B------:R-:W-:-:S05]  /*4380*/  FMUL.FTZ R2, R100, c[0x0][0x2d0] ;  /* 0x0000b40064027a20 */ /* 0x000fca0000410000 */
[----:B------:R-:W-:-:S05]  /*4390*/  FSEL R2, R2, RZ, P0 ;  /* 0x000000ff02027208 */ /* 0x000fca0000000000 */
[----:B------:R-:W-:-:S04]  /*43a0*/  FFMA.FTZ R0, R6, c[0x0][0x2d0], -R2 ;  /* 0x0000b40006007a23 */ /* 0x000fc80000010802 */
[----:B------:R1:W-:Y:S01]  /*43b0*/  MUFU.EX2 R250, R0 ;  /* 0x0000000000fa7308 */ /* 0x0003e20000000800 */
[----:B--2---:R-:W-:Y:S01]  /*43c0*/  FMNMX.FTZ R8, R3, R5, !PT ;  /* 0x0000000503087209 */ /* 0x004fe20007810000 */
[----:B------:R-:W-:Y:S02]  /*43d0*/  FFMA.FTZ R3, R9, c[0x0][0x2d0], -R2 ;  /* 0x0000b40009037a23 */ /* 0x000fe40000010802 */
[----:B-----5:R-:W-:Y:S01]  /*43e0*/  IMAD.MOV.U32 R9, RZ, RZ, R104 ;  /* 0x000000ffff097224 */ /* 0x020fe200078e0068 */
[----:B------:R-:W-:-:S03]  /*43f0*/  FSETP.NEU.FTZ.AND P0, PT, R8, -INF , PT ;  /* 0xff8000000800780b */ /* 0x000fc60003f1d000 */
[----:B------:R2:W-:Y:S01]  /*4400*/  MUFU.EX2 R247, R3 ;  /* 0x0000000300f77308 */ /* 0x0005e20000000800 */
[----:B-1----:R-:W-:-:S07]  /*4410*/  FFMA.FTZ R0, R7, c[0x0][0x2d0], -R2 ;  /* 0x0000b40007007a23 */ /* 0x002fce0000010802 */
[----:B------:R1:W3:Y:S01]  /*4420*/  MUFU.EX2 R248, R0 ;  /* 0x0000000000f87308 */ /* 0x0002e20000000800 */
[----:B--2---:R-:W-:-:S07]  /*4430*/  FFMA.FTZ R3, R10, c[0x0][0x2d0], -R2 ;  /* 0x0000b4000a037a23 */ /* 0x004fce0000010802 */
[----:B------:R-:W2:Y:S01]  /*4440*/  MUFU.EX2 R249, R3 ;  /* 0x0000000300f97308 */ /* 0x000ea20000000800 */
[----:B-1----:R-:W-:Y:S01]  /*4450*/  FMUL.FTZ R0, R8, c[0x0][0x2d0] ;  /* 0x0000b40008007a20 */ /* 0x002fe20000410000 */
[----:B---3--:R-:W-:-:S04]  /*4460*/  F2FP.PACK_AB R4, R248, R250 ;  /* 0x000000faf804723e */ /* 0x008fc800000000ff */
[----:B------:R-:W-:Y:S02]  /*4470*/  FSEL R0, R0, RZ, P0 ;  /* 0x000000ff00007208 */ /* 0x000fe40000000000 */
[----:B--2---:R-:W-:-:S03]  /*4480*/  F2FP.PACK_AB R6, R249, R247 ;  /* 0x000000f7f906723e */ /* 0x004fc600000000ff */
[----:B------:R-:W-:-:S04]  /*4490*/  FFMA.FTZ R3, R11, c[0x0][0x2d0], -R0 ;  /* 0x0000b4000b037a23 */ /* 0x000fc80000010800 */
[----:B------:R1:W-:Y:S02]  /*44a0*/  MUFU.EX2 R245, R3 ;  /* 0x0000000300f57308 */ /* 0x0003e40000000800 */
[----:B-1----:R-:W-:-:S06]  /*44b0*/  FFMA.FTZ R3, R12, c[0x0][0x2d0], -R0 ;  /* 0x0000b4000c037a23 */ /* 0x002fcc0000010800 */
[----:B------:R1:W2:Y:S02]  /*44c0*/  MUFU.EX2 R244, R3 ;  /* 0x0000000300f47308 */ /* 0x0002a40000000800 */
[----:B-1----:R-:W-:Y:S01]  /*44d0*/  FFMA.FTZ R3, R13, c[0x0][0x2d0], -R0 ;  /* 0x0000b4000d037a23 */ /* 0x002fe20000010800 */
[----:B--2---:R-:W-:-:S05]  /*44e0*/  F2FP.PACK_AB R5, R244, R245 ;  /* 0x000000f5f405723e */ /* 0x004fca00000000ff */
[----:B------:R1:W-:Y:S02]  /*44f0*/  MUFU.EX2 R243, R3 ;  /* 0x0000000300f37308 */ /* 0x0003e40000000800 */
[----:B-1----:R-:W-:Y:S02]  /*4500*/  FFMA.FTZ R3, R14, c[0x0][0x2d0], -R0 ;  /* 0x0000b4000e037a23 */ /* 0x002fe40000010800 */
[----:B------:R-:W1:Y:S04]  /*4510*/  LDSM.16.MT88.4 R12, [R174+0x2000] ;  /* 0x00200000ae0c783b */ /* 0x000e680000004200 */
[----:B------:R-:W2:Y:S02]  /*4520*/  MUFU.EX2 R246, R3 ;  /* 0x0000000300f67308 */ /* 0x000ea40000000800 */
[----:B--2---:R-:W-:Y:S01]  /*4530*/  F2FP.PACK_AB R7, R246, R243 ;  /* 0x000000f3f607723e */ /* 0x004fe200000000ff */
[----:B------:R-:W-:-:S05]  /*4540*/  FFMA.FTZ R3, R40, c[0x0][0x2d0], -R2 ;  /* 0x0000b40028037a23 */ /* 0x000fca0000010802 */
[----:B------:R2:W-:Y:S01]  /*4550*/  MUFU.EX2 R240, R3 ;  /* 0x0000000300f07308 */ /* 0x0005e20000000800 */
[C---:B------:R-:W-:Y:S08]  /*4560*/  HMMA.16816.F32 R80, R4.reuse, R24, RZ ;  /* 0x000000180450723c */ /* 0x040ff000000018ff */
[----:B------:R-:W-:Y:S01]  /*4570*/  HMMA.16816.F32 R52, R4, R26, RZ ;  /* 0x0000001a0434723c */ /* 0x000fe200000018ff */
[----:B------:R-:W3:Y:S01]  /*4580*/  LDSM.16.MT88.4 R24, [R173+0x4000] ;  /* 0x00400000ad18783b */ /* 0x000ee20000004200 */
[----:B--2---:R-:W-:-:S06]  /*4590*/  FFMA.FTZ R3, R41, c[0x0][0x2d0], -R2 ;  /* 0x0000b40029037a23 */ /* 0x004fcc0000010802 */
[C---:B-1----:R-:W-:Y:S01]  /*45a0*/  HMMA.16816.F32 R68, R4.reuse, R12, RZ ;  /* 0x0000000c0444723c */ /* 0x042fe200000018ff */
[----:B------:R1:W2:Y:S07]  /*45b0*/  MUFU.EX2 R242, R3 ;  /* 0x0000000300f27308 */ /* 0x0002ae0000000800 */
[C---:B------:R-:W-:Y:S01]  /*45c0*/  HMMA.16816.F32 R96, R4.reuse, R14, RZ ;  /* 0x0000000e0460723c */ /* 0x040fe200000018ff */
[----:B------:R-:W4:Y:S07]  /*45d0*/  LDSM.16.MT88.4 R12, [R174+0x4000] ;  /* 0x00400000ae0c783b */ /* 0x000f2e0000004200 */
[----:B------:R-:W-:Y:S01]  /*45e0*/  HMMA.16816.F32 R76, R4, R20, RZ ;  /* 0x00000014044c723c */ /* 0x000fe200000018ff */
[----:B-1----:R-:W-:-:S04]  /*45f0*/  FFMA.FTZ R3, R43, c[0x0][0x2d0], -R2 ;  /* 0x0000b4002b037a23 */ /* 0x002fc80000010802 */
[----:B------:R1:W-:Y:S03]  /*4600*/  MUFU.EX2 R239, R3 ;  /* 0x0000000300ef7308 */ /* 0x0003e60000000800 */
[C---:B------:R-:W-:Y:S01]  /*4610*/  HMMA.16816.F32 R108, R4.reuse, R22, RZ ;  /* 0x00000016046c723c */ /* 0x040fe200000018ff */
[----:B------:R-:W2:Y:S07]  /*4620*/  LDSM.16.MT88.4 R20, [R176+0x4000] ;  /* 0x00400000b014783b */ /* 0x000eae0000004200 */
[----:B------:R-:W-:Y:S01]  /*4630*/  HMMA.16816.F32 R88, R4, R32, RZ ;  /* 0x000000200458723c */ /* 0x000fe200000018ff */
[----:B-1----:R-:W-:-:S07]  /*4640*/  FFMA.FTZ R3, R42, c[0x0][0x2d0], -R2 ;  /* 0x0000b4002a037a23 */ /* 0x002fce0000010802 */
[C---:B------:R-:W-:Y:S01]  /*4650*/  HMMA.16816.F32 R60, R4.reuse, R34, RZ ;  /* 0x00000022043c723c */ /* 0x040fe200000018ff */
[----:B------:R-:W1:Y:S01]  /*4660*/  LDSM.16.MT88.4 R32, [R176+0x2000] ;  /* 0x00200000b020783b */ /* 0x000e620000004200 */
[----:B------:R3:W1:Y:S06]  /*4670*/  MUFU.EX2 R241, R3 ;  /* 0x0000000300f17308 */ /* 0x00066c0000000800 */
[C---:B------:R-:W-:Y:S08]  /*4680*/  HMMA.16816.F32 R72, R4.reuse, R16, RZ ;  /* 0x000000100448723c */ /* 0x040ff000000018ff */
[----:B------:R-:W-:Y:S01]  /*4690*/  HMMA.16816.F32 R104, R4, R18, RZ ;  /* 0x000000120468723c */ /* 0x000fe200000018ff */
[----:B------:R-:W1:Y:S01]  /*46a0*/  LDSM.16.MT88.4 R16, [R177+0x4000] ;  /* 0x00400000b110783b */ /* 0x000e620000004200 */
[----:B---3--:R-:W-:-:S04]  /*46b0*/  FFMA.FTZ R3, R44, c[0x0][0x2d0], -R0 ;  /* 0x0000b4002c037a23 */ /* 0x008fc80000010800 */
[----:B------:R3:W-:Y:S02]  /*46c0*/  MUFU.EX2 R236, R3 ;  /* 0x0000000300ec7308 */ /* 0x0007e40000000800 */
[C---:B------:R-:W-:Y:S08]  /*46d0*/  HMMA.16816.F32 R84, R4.reuse, R28, RZ ;  /* 0x0000001c0454723c */ /* 0x040ff000000018ff */
[----:B------:R-:W-:Y:S01]  /*46e0*/  HMMA.16816.F32 R56, R4, R30, RZ ;  /* 0x0000001e0438723c */ /* 0x000fe200000018ff */
[----:B------:R-:W1:Y:S01]  /*46f0*/  LDSM.16.MT88.4 R28, [R173+0x800] ;  /* 0x00080000ad1c783b */ /* 0x000e620000004200 */
[----:B---3--:R-:W-:-:S06]  /*4700*/  FFMA.FTZ R3, R47, c[0x0][0x2d0], -R0 ;  /* 0x0000b4002f037a23 */ /* 0x008fcc0000010800 */
[C---:B------:R-:W-:Y:S01]  /*4710*/  HMMA.16816.F32 R40, R4.reuse, R24, RZ ;  /* 0x000000180428723c */ /* 0x040fe200000018ff */
[----:B------:R3:W1:Y:S07]  /*4720*/  MUFU.EX2 R238, R3 ;  /* 0x0000000300ee7308 */ /* 0x00066e0000000800 */
[C---:B------:R-:W-:Y:S01]  /*4730*/  HMMA.16816.F32 R112, R4.reuse, R26, RZ ;  /* 0x0000001a0470723c */ /* 0x040fe200000018ff */
[----:B------:R-:W1:Y:S07]  /*4740*/  LDSM.16.MT88.4 R24, [R174+0x800] ;  /* 0x00080000ae18783b */ /* 0x000e6e0000004200 */
[----:B----4-:R-:W-:Y:S01]  /*4750*/  HMMA.16816.F32 R120, R4, R12, RZ ;  /* 0x0000000c0478723c */ /* 0x010fe200000018ff */
[----:B---3--:R-:W-:-:S04]  /*4760*/  FFMA.FTZ R3, R45, c[0x0][0x2d0], -R0 ;  /* 0x0000b4002d037a23 */ /* 0x008fc80000010800 */
[----:B------:R3:W-:Y:S03]  /*4770*/  MUFU.EX2 R235, R3 ;  /* 0x0000000300eb7308 */ /* 0x0007e60000000800 */
[C---:B------:R-:W-:Y:S01]  /*4780*/  HMMA.16816.F32 R128, R4.reuse, R14, RZ ;  /* 0x0000000e0480723c */ /* 0x040fe200000018ff */
[----:B------:R-:W4:Y:S07]  /*4790*/  LDSM.16.MT88.4 R12, [R177+0x800] ;  /* 0x00080000b10c783b */ /* 0x000f2e0000004200 */
[----:B--2---:R-:W-:Y:S01]  /*47a0*/  HMMA.16816.F32 R140, R4, R20, RZ ;  /* 0x00000014048c723c */ /* 0x004fe200000018ff */
[----:B---3--:R-:W-:-:S07]  /*47b0*/  FFMA.FTZ R3, R46, c[0x0][0x2d0], -R0 ;  /* 0x0000b4002e037a23 */ /* 0x008fce0000010800 */
[C---:B------:R-:W-:Y:S01]  /*47c0*/  HMMA.16816.F32 R148, R4.reuse, R22, RZ ;  /* 0x000000160494723c */ /* 0x040fe200000018ff */
[----:B------:R-:W2:Y:S01]  /*47d0*/  LDSM.16.MT88.4 R20, [R176+0x800] ;  /* 0x00080000b014783b */ /* 0x000ea20000004200 */
[----:B------:R3:W1:Y:S06]  /*47e0*/  MUFU.EX2 R237, R3 ;  /* 0x0000000300ed7308 */ /* 0x00066c0000000800 */
[C---:B------:R-:W-:Y:S08]  /*47f0*/  HMMA.16816.F32 R64, R4.reuse, R36, RZ ;  /* 0x000000240440723c */ /* 0x040ff000000018ff */
[----:B------:R-:W-:Y:S01]  /*4800*/  HMMA.16816.F32 R48, R4, R38, RZ ;  /* 0x000000260430723c */ /* 0x000fe200000018ff */
[----:B---3--:R-:W-:-:S04]  /*4810*/  FFMA.FTZ R3, R101, c[0x0][0x2d0], -R2 ;  /* 0x0000b40065037a23 */ /* 0x008fc80000010802 */
[----:B------:R3:W-:Y:S03]  /*4820*/  MUFU.EX2 R218, R3 ;  /* 0x0000000300da7308 */ /* 0x0007e60000000800 */
[C---:B-1----:R-:W-:Y:S08]  /*4830*/  HMMA.16816.F32 R36, R4.reuse, R32, RZ ;  /* 0x000000200424723c */ /* 0x042ff000000018ff */
[----:B------:R-:W-:Y:S01]  /*4840*/  HMMA.16816.F32 R92, R4, R34, RZ ;  /* 0x00000022045c723c */ /* 0x000fe200000018ff */
[----:B------:R-:W-:Y:S01]  /*4850*/  LDSM.16.MT88.4 R32, [R173+0x4800] ;  /* 0x00480000ad20783b */ /* 0x000fe20000004200 */
[----:B---3--:R-:W-:-:S06]  /*4860*/  FFMA.FTZ R3, R102, c[0x0][0x2d0], -R2 ;  /* 0x0000b40066037a23 */ /* 0x008fcc0000010802 */
[C---:B------:R-:W-:Y:S01]  /*4870*/  HMMA.16816.F32 R132, R4.reuse, R16, RZ ;  /* 0x000000100484723c */ /* 0x040fe200000018ff */
[----:B------:R1:W3:Y:S07]  /*4880*/  MUFU.EX2 R217, R3 ;  /* 0x0000000300d97308 */ /* 0x0002ee0000000800 */
[----:B------:R-:W-:Y:S01]  /*4890*/  HMMA.16816.F32 R136, R4, R18, RZ ;  /* 0x000000120488723c */ /* 0x000fe200000018ff */
[----:B------:R-:W-:Y:S06]  /*48a0*/  LDSM.16.MT88.4 R16, [R176+0x2800] ;  /* 0x00280000b010783b */ /* 0x000fec0000004200 */
[----:B------:R-:W-:-:S02]  /*48b0*/  F2FP.PACK_AB R4, R242, R240 ;  /* 0x000000f0f204723e */ /* 0x000fc400000000ff */
[----:B------:R-:W-:Y:S01]  /*48c0*/  F2FP.PACK_AB R6, R241, R239 ;  /* 0x000000eff106723e */ /* 0x000fe200000000ff */
[--C-:B-1----:R-:W-:Y:S01]  /*48d0*/  FFMA.FTZ R3, R103, c[0x0][0x2d0], -R2.reuse ;  /* 0x0000b40067037a23 */ /* 0x102fe20000010802 */
[----:B------:R-:W-:Y:S02]  /*48e0*/  F2FP.PACK_AB R5, R238, R236 ;  /* 0x000000ecee05723e */ /* 0x000fe400000000ff */
[----:B------:R-:W-:Y:S01]  /*48f0*/  F2FP.PACK_AB R7, R237, R235 ;  /* 0x000000ebed07723e */ /* 0x000fe200000000ff */
[----:B------:R1:W-:Y:S06]  /*4900*/  MUFU.EX2 R216, R3 ;  /* 0x0000000300d87308 */ /* 0x0003ec0000000800 */
[C---:B------:R-:W-:Y:S08]  /*4910*/  HMMA.16816.F32 R200, R4.reuse, R28, R88 ;  /* 0x0000001c04c8723c */ /* 0x040ff00000001858 */
[----:B------:R-:W-:Y:S01]  /*4920*/  HMMA.16816.F32 R144, R4, R30, R60 ;  /* 0x0000001e0490723c */ /* 0x000fe2000000183c */
[----:B------:R-:W3:Y:S01]  /*4930*/  LDSM.16.MT88.4 R28, [R173+0x2800] ;  /* 0x00280000ad1c783b */ /* 0x000ee20000004200 */
[----:B-1----:R-:W-:-:S04]  /*4940*/  FFMA.FTZ R3, R116, c[0x0][0x2d0], -R2 ;  /* 0x0000b40074037a23 */ /* 0x002fc80000010802 */
[----:B------:R1:W1:Y:S02]  /*4950*/  MUFU.EX2 R215, R3 ;  /* 0x0000000300d77308 */ /* 0x0002640000000800 */
[C---:B------:R-:W-:Y:S08]  /*4960*/  HMMA.16816.F32 R164, R4.reuse, R24, R84 ;  /* 0x0000001804a4723c */ /* 0x040ff00000001854 */
[----:B------:R-:W-:Y:S01]  /*4970*/  HMMA.16816.F32 R84, R4, R26, R56 ;  /* 0x0000001a0454723c */ /* 0x000fe20000001838 */
[----:B------:R-:W3:Y:S01]  /*4980*/  LDSM.16.MT88.4 R24, [R174+0x2800] ;  /* 0x00280000ae18783b */ /* 0x000ee20000004200 */
[----:B-1----:R-:W-:-:S06]  /*4990*/  FFMA.FTZ R3, R118, c[0x0][0x2d0], -R0 ;  /* 0x0000b40076037a23 */ /* 0x002fcc0000010800 */
[C---:B----4-:R-:W-:Y:S01]  /*49a0*/  HMMA.16816.F32 R160, R4.reuse, R12, R80 ;  /* 0x0000000c04a0723c */ /* 0x050fe20000001850 */
[----:B------:R1:W-:Y:S07]  /*49b0*/  MUFU.EX2 R214, R3 ;  /* 0x0000000300d67308 */ /* 0x0003ee0000000800 */
[C---:B------:R-:W-:Y:S01]  /*49c0*/  HMMA.16816.F32 R88, R4.reuse, R14, R52 ;  /* 0x0000000e0458723c */ /* 0x040fe20000001834 */
[----:B------:R-:W4:Y:S07]  /*49d0*/  LDSM.16.MT88.4 R12, [R177+0x2800] ;  /* 0x00280000b10c783b */ /* 0x000f2e0000004200 */
[----:B--2---:R-:W-:Y:S01]  /*49e0*/  HMMA.16816.F32 R156, R4, R20, R76 ;  /* 0x00000014049c723c */ /* 0x004fe2000000184c */
[----:B-1----:R-:W-:-:S04]  /*49f0*/  FFMA.FTZ R3, R119, c[0x0][0x2d0], -R0 ;  /* 0x0000b40077037a23 */ /* 0x002fc80000010800 */
[----:B------:R1:W2:Y:S03]  /*4a00*/  MUFU.EX2 R103, R3 ;  /* 0x0000000300677308 */ /* 0x0002a60000000800 */
[C---:B------:R-:W-:Y:S01]  /*4a10*/  HMMA.16816.F32 R196, R4.reuse, R22, R108 ;  /* 0x0000001604c4723c */ /* 0x040fe2000000186c */
[----:B------:R-:W2:Y:S07]  /*4a20*/  LDSM.16.MT88.4 R20, [R177+0x4800] ;  /* 0x00480000b114783b */ /* 0x000eae0000004200 */
[----:B---3--:R-:W-:Y:S01]  /*4a30*/  HMMA.16816.F32 R168, R4, R30, R104 ;  /* 0x0000001e04a8723c */ /* 0x008fe20000001868 */
[----:B-1----:R-:W-:-:S07]  /*4a40*/  FFMA.FTZ R3, R117, c[0x0][0x2d0], -R0 ;  /* 0x0000b40075037a23 */ /* 0x002fce0000010800 */
[C---:B------:R-:W-:Y:S01]  /*4a50*/  HMMA.16816.F32 R108, R4.reuse, R24, R68 ;  /* 0x00000018046c723c */ /* 0x040fe20000001844 */
[----:B------:R-:W-:Y:S01]  /*4a60*/  LDSM.16.MT88.4 R116, [R174+0x1800] ;  /* 0x00180000ae74783b */ /* 0x000fe20000004200 */
[----:B------:R1:W-:Y:S06]  /*4a70*/  MUFU.EX2 R102, R3 ;  /* 0x0000000300667308 */ /* 0x0003ec0000000800 */
[C---:B------:R-:W-:Y:S01]  /*4a80*/  HMMA.16816.F32 R104, R4.reuse, R26, R96 ;  /* 0x0000001a0468723c */ /* 0x040fe20000001860 */
[----:B------:R-:W-:Y:S07]  /*4a90*/  LDSM.16.MT88.4 R24, [R174+0x1000] ;  /* 0x00100000ae18783b */ /* 0x000fee0000004200 */
[----:B------:R-:W-:Y:S01]  /*4aa0*/  HMMA.16816.F32 R152, R4, R28, R72 ;  /* 0x0000001c0498723c */ /* 0x000fe20000001848 */
[----:B------:R-:W3:Y:S01]  /*4ab0*/  LDSM.16.MT88.4 R28, [R174+0x4800] ;  /* 0x00480000ae1c783b */ /* 0x000ee20000004200 */
[----:B-1----:R-:W-:-:S04]  /*4ac0*/  FFMA.FTZ R3, R124, c[0x0][0x2d0], -R0 ;  /* 0x0000b4007c037a23 */ /* 0x002fc80000010800 */
[----:B------:R1:W1:Y:S02]  /*4ad0*/  MUFU.EX2 R101, R3 ;  /* 0x0000000300657308 */ /* 0x0002640000000800 */
[C---:B----4-:R-:W-:Y:S08]  /*4ae0*/  HMMA.16816.F32 R96, R4.reuse, R12, R64 ;  /* 0x0000000c0460723c */ /* 0x050ff00000001840 */
[----:B------:R-:W-:Y:S01]  /*4af0*/  HMMA.16816.F32 R68, R4, R14, R48 ;  /* 0x0000000e0444723c */ /* 0x000fe20000001830 */
[----:B------:R-:W4:Y:S01]  /*4b00*/  LDSM.16.MT88.4 R12, [R176+0x4800] ;  /* 0x00480000b00c783b */ /* 0x000f220000004200 */
[----:B-1----:R-:W-:-:S06]  /*4b10*/  FFMA.FTZ R3, R125, c[0x0][0x2d0], -R2 ;  /* 0x0000b4007d037a23 */ /* 0x002fcc0000010802 */
[C---:B------:R-:W-:Y:S08]  /*4b20*/  HMMA.16816.F32 R48, R4.reuse, R32, R40 ;  /* 0x000000200430723c */ /* 0x040ff00000001828 */
[C---:B------:R-:W-:Y:S01]  /*4b30*/  HMMA.16816.F32 R60, R4.reuse, R34, R112 ;  /* 0x00000022043c723c */ /* 0x040fe20000001870 */
[----:B------:R-:W1:Y:S07]  /*4b40*/  LDSM.16.MT88.4 R32, [R173+0x1000] ;  /* 0x00100000ad20783b */ /* 0x000e6e0000004200 */
[C---:B------:R-:W-:Y:S08]  /*4b50*/  HMMA.16816.F32 R52, R4.reuse, R16, R36 ;  /* 0x000000100434723c */ /* 0x040ff00000001824 */
[C---:B--2---:R-:W-:Y:S01]  /*4b60*/  HMMA.16816.F32 R36, R4.reuse, R20, R132 ;  /* 0x000000140424723c */ /* 0x044fe20000001884 */
[----:B------:R-:W-:Y:S07]  /*4b70*/  LDSM.16.MT88.4 R132, [R176+0x1800] ;  /* 0x00180000b084783b */ /* 0x000fee0000004200 */
[C---:B------:R-:W-:Y:S01]  /*4b80*/  HMMA.16816.F32 R56, R4.reuse, R22, R136 ;  /* 0x000000160438723c */ /* 0x040fe20000001888 */
[----:B------:R-:W2:Y:S07]  /*4b90*/  LDSM.16.MT88.4 R20, [R177+0x1000] ;  /* 0x00100000b114783b */ /* 0x000eae0000004200 */
[C---:B------:R-:W-:Y:S01]  /*4ba0*/  HMMA.16816.F32 R64, R4.reuse, R18, R92 ;  /* 0x000000120440723c */ /* 0x040fe2000000185c */
[----:B------:R-:W1:Y:S07]  /*4bb0*/  LDSM.16.MT88.4 R16, [R176+0x1000] ;  /* 0x00100000b010783b */ /* 0x000e6e0000004200 */
[C---:B---3--:R-:W-:Y:S08]  /*4bc0*/  HMMA.16816.F32 R44, R4.reuse, R28, R120 ;  /* 0x0000001c042c723c */ /* 0x048ff00000001878 */
[C---:B------:R-:W-:Y:S01]  /*4bd0*/  HMMA.16816.F32 R40, R4.reuse, R30, R128 ;  /* 0x0000001e0428723c */ /* 0x040fe20000001880 */
[----:B------:R-:W-:Y:S07]  /*4be0*/  LDSM.16.MT88.4 R28, [R173+0x5000] ;  /* 0x00500000ad1c783b */ /* 0x000fee0000004200 */
[C---:B----4-:R-:W-:Y:S08]  /*4bf0*/  HMMA.16816.F32 R72, R4.reuse, R12, R140 ;  /* 0x0000000c0448723c */ /* 0x050ff0000000188c */
[----:B------:R-:W-:Y:S01]  /*4c00*/  HMMA.16816.F32 R76, R4, R14, R148 ;  /* 0x0000000e044c723c */ /* 0x000fe20000001894 */
[----:B------:R-:W-:Y:S06]  /*4c10*/  LDSM.16.MT88.4 R12, [R176+0x3000] ;  /* 0x00300000b00c783b */ /* 0x000fec0000004200 */
[----:B------:R-:W-:-:S02]  /*4c20*/  F2FP.PACK_AB R4, R217, R218 ;  /* 0x000000dad904723e */ /* 0x000fc400000000ff */
[----:B------:R-:W-:Y:S02]  /*4c30*/  F2FP.PACK_AB R6, R215, R216 ;  /* 0x000000d8d706723e */ /* 0x000fe400000000ff */
[----:B------:R-:W-:Y:S02]  /*4c40*/  F2FP.PACK_AB R5, R103, R214 ;  /* 0x000000d66705723e */ /* 0x000fe400000000ff */
[----:B------:R-:W-:-:S07]  /*4c50*/  F2FP.PACK_AB R7, R101, R102 ;  /* 0x000000666507723e */ /* 0x000fce00000000ff */
[C---:B-1----:R-:W-:Y:S08]  /*4c60*/  HMMA.16816.F32 R204, R4.reuse, R32, R200 ;  /* 0x0000002004cc723c */ /* 0x042ff000000018c8 */
[C---:B------:R-:W-:Y:S01]  /*4c70*/  HMMA.16816.F32 R80, R4.reuse, R34, R144 ;  /* 0x000000220450723c */ /* 0x040fe20000001890 */
[----:B------:R-:W1:Y:S07]  /*4c80*/  LDSM.16.MT88.4 R32, [R173+0x3000] ;  /* 0x00300000ad20783b */ /* 0x000e6e0000004200 */
[C---:B--2---:R-:W-:Y:S08]  /*4c90*/  HMMA.16816.F32 R120, R4.reuse, R20, R160 ;  /* 0x000000140478723c */ /* 0x044ff000000018a0 */
[C---:B------:R-:W-:Y:S01]  /*4ca0*/  HMMA.16816.F32 R88, R4.reuse, R22, R88 ;  /* 0x000000160458723c */ /* 0x040fe20000001858 */
[----:B------:R-:W2:Y:S07]  /*4cb0*/  LDSM.16.MT88.4 R20, [R177+0x3000] ;  /* 0x00300000b114783b */ /* 0x000eae0000004200 */
[C---:B------:R-:W-:Y:S08]  /*4cc0*/  HMMA.16816.F32 R112, R4.reuse, R24, R164 ;  /* 0x000000180470723c */ /* 0x040ff000000018a4 */
[C---:B------:R-:W-:Y:S01]  /*4cd0*/  HMMA.16816.F32 R84, R4.reuse, R26, R84 ;  /* 0x0000001a0454723c */ /* 0x040fe20000001854 */
[----:B------:R-:W3:Y:S07]  /*4ce0*/  LDSM.16.MT88.4 R24, [R174+0x3000] ;  /* 0x00300000ae18783b */ /* 0x000eee0000004200 */
[C---:B------:R-:W-:Y:S08]  /*4cf0*/  HMMA.16816.F32 R128, R4.reuse, R16, R156 ;  /* 0x000000100480723c */ /* 0x040ff0000000189c */
[C---:B-1----:R-:W-:Y:S01]  /*4d00*/  HMMA.16816.F32 R148, R4.reuse, R32, R152 ;  /* 0x000000200494723c */ /* 0x042fe20000001898 */
[----:B------:R1:W-:Y:S06]  /*4d10*/  MUFU.EX2 R32, R3 ;  /* 0x0000000300207308 */ /* 0x0003ec0000000800 */
[----:B------:R-:W-:Y:S01]  /*4d20*/  IMAD.MOV.U32 R33, RZ, RZ, R9 ;  /* 0x000000ffff217224 */ /* 0x000fe200078e0009 */
[C---:B------:R-:W-:Y:S01]  /*4d30*/  HMMA.16816.F32 R92, R4.reuse, R18, R196 ;  /* 0x00000012045c723c */ /* 0x040fe200000018c4 */
[----:B------:R-:W4:Y:S07]  /*4d40*/  LDSM.16.MT88.4 R16, [R177+0x5000] ;  /* 0x00500000b110783b */ /* 0x000f2e0000004200 */
[----:B--2---:R-:W-:Y:S01]  /*4d50*/  HMMA.16816.F32 R160, R4, R22, R68 ;  /* 0x0000001604a0723c */ /* 0x004fe20000001844 */
[----:B-1----:R-:W-:-:S04]  /*4d60*/  FFMA.FTZ R3, R126, c[0x0][0x2d0], -R2 ;  /* 0x0000b4007e037a23 */ /* 0x002fc80000010802 */
[----:B------:R1:W2:Y:S03]  /*4d70*/  MUFU.EX2 R23, R3 ;  /* 0x0000000300177308 */ /* 0x0002a60000000800 */
[C---:B------:R-:W-:Y:S08]  /*4d80*/  HMMA.16816.F32 R196, R4.reuse, R20, R96 ;  /* 0x0000001404c4723c */ /* 0x040ff00000001860 */
[----:B---3--:R-:W-:Y:S01]  /*4d90*/  HMMA.16816.F32 R200, R4, R24, R108 ;  /* 0x0000001804c8723c */ /* 0x008fe2000000186c */
[----:B------:R-:W-:Y:S01]  /*4da0*/  LDSM.16.MT88.4 R108, [R173+0x1800] ;  /* 0x00180000ad6c783b */ /* 0x000fe20000004200 */
[--C-:B-1----:R-:W-:Y:S01]  /*4db0*/  FFMA.FTZ R3, R127, c[0x0][0x2d0], -R2.reuse ;  /* 0x0000b4007f037a23 */ /* 0x102fe20000010802 */
[----:B--2---:R-:W-:Y:S01]  /*4dc0*/  F2FP.PACK_AB R96, R23, R32 ;  /* 0x000000201760723e */ /* 0x004fe200000000ff */
[----:B------:R-:W-:-:S04]  /*4dd0*/  FFMA.FTZ R2, R219, c[0x0][0x2d0], -R2 ;  /* 0x0000b400db027a23 */ /* 0x000fc80000010802 */
[C---:B------:R-:W-:Y:S01]  /*4de0*/  HMMA.16816.F32 R164, R4.reuse, R26, R104 ;  /* 0x0000001a04a4723c */ /* 0x040fe20000001868 */
[----:B------:R-:W1:Y:S01]  /*4df0*/  LDSM.16.MT88.4 R24, [R174+0x5000] ;  /* 0x00500000ae18783b */ /* 0x000e620000004200 */
[----:B------:R-:W-:Y:S03]  /*4e00*/  MUFU.EX2 R22, R3 ;  /* 0x0000000300167308 */ /* 0x000fe60000000800 */
[----:B------:R-:W-:Y:S03]  /*4e10*/  LDSM.16.MT88.4 R124, [R177+0x1800] ;  /* 0x00180000b17c783b */ /* 0x000fe60000004200 */
[C---:B------:R-:W-:Y:S02]  /*4e20*/  HMMA.16816.F32 R156, R4.reuse, R12, R52 ;  /* 0x0000000c049c723c */ /* 0x040fe40000001834 */
[----:B------:R2:W3:Y:S06]  /*4e30*/  MUFU.EX2 R21, R2 ;  /* 0x0000000200157308 */ /* 0x0004ec0000000800 */
[C---:B------:R-:W-:Y:S01]  /*4e40*/  HMMA.16816.F32 R152, R4.reuse, R14, R64 ;  /* 0x0000000e0498723c */ /* 0x040fe20000001840 */
[----:B------:R-:W1:Y:S04]  /*4e50*/  LDSM.16.MT88.4 R12, [R176+0x5000] ;  /* 0x00500000b00c783b */ /* 0x000e680000004200 */
[----:B------:R-:W-:Y:S03]  /*4e60*/  LDSM.16.MT88.4 R64, [R176+0x3800] ;  /* 0x00380000b040783b */ /* 0x000fe60000004200 */
[----:B----4-:R-:W-:Y:S01]  /*4e70*/  HMMA.16816.F32 R140, R4, R16, R36 ;  /* 0x00000010048c723c */ /* 0x010fe20000001824 */
[----:B--2---:R-:W-:Y:S01]  /*4e80*/  FFMA.FTZ R2, R229, c[0x0][0x2d0], -R0 ;  /* 0x0000b400e5027a23 */ /* 0x004fe20000010800 */
[----:B---3--:R-:W-:-:S03]  /*4e90*/  F2FP.PACK_AB R98, R21, R22 ;  /* 0x000000161562723e */ /* 0x008fc600000000ff */
[----:B------:R2:W-:Y:S03]  /*4ea0*/  MUFU.EX2 R20, R2 ;  /* 0x0000000200147308 */ /* 0x0005e60000000800 */
[C---:B------:R-:W-:Y:S01]  /*4eb0*/  HMMA.16816.F32 R144, R4.reuse, R18, R56 ;  /* 0x000000120490723c */ /* 0x040fe20000001838 */
[----:B------:R-:W-:Y:S07]  /*4ec0*/  LDSM.16.MT88.4 R56, [R177+0x3800] ;  /* 0x00380000b138783b */ /* 0x000fee0000004200 */
[----:B------:R-:W-:Y:S01]  /*4ed0*/  HMMA.16816.F32 R68, R4, R28, R48 ;  /* 0x0000001c0444723c */ /* 0x000fe20000001830 */
[----:B------:R-:W-:Y:S01]  /*4ee0*/  LDSM.16.MT88.4 R48, [R174+0x3800] ;  /* 0x00380000ae30783b */ /* 0x000fe20000004200 */
[----:B--2---:R-:W-:-:S06]  /*4ef0*/  FFMA.FTZ R2, R230, c[0x0][0x2d0], -R0 ;  /* 0x0000b400e6027a23 */ /* 0x004fcc0000010800 */
[C---:B-1----:R-:W-:Y:S01]  /*4f00*/  HMMA.16816.F32 R136, R4.reuse, R24, R44 ;  /* 0x000000180488723c */ /* 0x042fe2000000182c */
[----:B------:R1:W2:Y:S07]  /*4f10*/  MUFU.EX2 R11, R2 ;  /* 0x00000002000b7308 */ /* 0x0002ae0000000800 */
[C---:B------:R-:W-:Y:S01]  /*4f20*/  HMMA.16816.F32 R24, R4.reuse, R26, R40 ;  /* 0x0000001a0418723c */ /* 0x040fe20000001828 */
[----:B------:R-:W3:Y:S07]  /*4f30*/  LDSM.16.MT88.4 R40, [R173+0x3800] ;  /* 0x00380000ad28783b */ /* 0x000eee0000004200 */
[----:B------:R-:W-:Y:S01]  /*4f40*/  HMMA.16816.F32 R16, R4, R12, R72 ;  /* 0x0000000c0410723c */ /* 0x000fe20000001848 */
[----:B------:R-:W4:Y:S01]  /*4f50*/  LDSM.16.MT88.4 R72, [R173+0x5800] ;  /* 0x00580000ad48783b */ /* 0x000f220000004200 */
[--C-:B-1----:R-:W-:Y:S01]  /*4f60*/  FFMA.FTZ R2, R232, c[0x0][0x2d0], -R0.reuse ;  /* 0x0000b400e8027a23 */ /* 0x102fe20000010800 */
[----:B--2---:R-:W-:Y:S01]  /*4f70*/  F2FP.PACK_AB R97, R11, R20 ;  /* 0x000000140b61723e */ /* 0x004fe200000000ff */
[----:B------:R-:W-:-:S02]  /*4f80*/  FFMA.FTZ R0, R231, c[0x0][0x2d0], -R0 ;  /* 0x0000b400e7007a23 */ /* 0x000fc40000010800 */
[----:B------:R1:W-:Y:S02]  /*4f90*/  MUFU.EX2 R10, R2 ;  /* 0x00000002000a7308 */ /* 0x0003e40000000800 */
[C---:B------:R-:W-:Y:S06]  /*4fa0*/  HMMA.16816.F32 R168, R4.reuse, R34, R168 ;  /* 0x0000002204a8723c */ /* 0x040fec00000018a8 */
[----:B------:R2:W2:Y:S02]  /*4fb0*/  MUFU.EX2 R9, R0 ;  /* 0x0000000000097308 */ /* 0x0004a40000000800 */
[----:B------:R-:W-:Y:S01]  /*4fc0*/  HMMA.16816.F32 R28, R4, R30, R60 ;  /* 0x0000001e041c723c */ /* 0x000fe2000000183c */
[----:B-1----:R-:W-:-:S07]  /*4fd0*/  FADD.FTZ R2, R250, R248 ;  /* 0x000000f8fa027221 */ /* 0x002fce0000010000 */
[----:B------:R-:W-:Y:S01]  /*4fe0*/  HMMA.16816.F32 R12, R4, R14, R76 ;  /* 0x0000000e040c723c */ /* 0x000fe2000000184c */
[----:B------:R-:W-:Y:S01]  /*4ff0*/  LDSM.16.MT88.4 R4, [R176+0x5800] ;  /* 0x00580000b004783b */ /* 0x000fe20000004200 */
[----:B------:R-:W-:Y:S02]  /*5000*/  FADD.FTZ R2, R247, R2 ;  /* 0x00000002f7027221 */ /* 0x000fe40000010000 */
[----:B--2---:R-:W-:Y:S01]  /*5010*/  FADD.FTZ R0, R245, R244 ;  /* 0x000000f4f5007221 */ /* 0x004fe20000010000 */
[----:B------:R-:W-:Y:S01]  /*5020*/  F2FP.PACK_AB R99, R9, R10 ;  /* 0x0000000a0963723e */ /* 0x000fe200000000ff */
[----:B------:R-:W-:Y:S02]  /*5030*/  FADD.FTZ R2, R249, R2 ;  /* 0x00000002f9027221 */ /* 0x000fe40000010000 */
[----:B------:R-:W-:Y:S02]  /*5040*/  FADD.FTZ R0, R243, R0 ;  /* 0x00000000f3007221 */ /* 0x000fe40000010000 */
[----:B------:R-:W-:-:S02]  /*5050*/  FADD.FTZ R2, R240, R2 ;  /* 0x00000002f0027221 */ /* 0x000fc40000010000 */
[----:B------:R-:W-:Y:S01]  /*5060*/  FADD.FTZ R0, R246, R0 ;  /* 0x00000000f6007221 */ /* 0x000fe20000010000 */
[C---:B------:R-:W-:Y:S01]  /*5070*/  HMMA.16816.F32 R104, R96.reuse, R108, R204 ;  /* 0x0000006c6068723c */ /* 0x040fe200000018cc */
        /* <DEDUP_REMOVED lines=9> */
[----:B------:R-:W-:Y:S01]  /*5110*/  HMMA.16816.F32 R108, R96, R110, R80 ;  /* 0x0000006e606c723c */ /* 0x000fe20000001850 */
[----:B------:R-:W1:Y:S01]  /*5120*/  LDSM.16.MT88.4 R80, [R174+0x5800] ;  /* 0x00580000ae50783b */ /* 0x000e620000004200 */
[----:B------:R-:W-:Y:S02]  /*5130*/  FADD.FTZ R2, R217, R2 ;  /* 0x00000002d9027221 */ /* 0x000fe40000010000 */
[----:B------:R-:W-:Y:S02]  /*5140*/  FADD.FTZ R0, R214, R0 ;  /* 0x00000000d6007221 */ /* 0x000fe40000010000 */
[----:B------:R-:W-:-:S02]  /*5150*/  FADD.FTZ R2, R216, R2 ;  /* 0x00000002d8027221 */ /* 0x000fc40000010000 */
[C---:B------:R-:W-:Y:S01]  /*5160*/  HMMA.16816.F32 R124, R96.reuse, R126, R88 ;  /* 0x0000007e607c723c */ /* 0x040fe20000001858 */
[----:B------:R-:W2:Y:S01]  /*5170*/  LDSM.16.MT88.4 R88, [R177+0x5800] ;  /* 0x00580000b158783b */ /* 0x000ea20000004200 */
[----:B------:R-:W-:Y:S02]  /*5180*/  FADD.FTZ R0, R103, R0 ;  /* 0x0000000067007221 */ /* 0x000fe40000010000 */
[----:B------:R-:W-:Y:S02]  /*5190*/  FADD.FTZ R2, R215, R2 ;  /* 0x00000002d7027221 */ /* 0x000fe40000010000 */
[----:B------:R-:W-:Y:S02]  /*51a0*/  FADD.FTZ R0, R102, R0 ;  /* 0x0000000066007221 */ /* 0x000fe40000010000 */
[----:B------:R-:W-:Y:S01]  /*51b0*/  FADD.FTZ R3, R32, R2 ;  /* 0x0000000220037221 */ /* 0x000fe20000010000 */
[----:B------:R-:W-:Y:S01]  /*51c0*/  HMMA.16816.F32 R112, R96, R116, R112 ;  /* 0x000000746070723c */ /* 0x000fe20000001870 */
[----:B------:R-:W-:-:S02]  /*51d0*/  FADD.FTZ R0, R101, R0 ;  /* 0x0000000065007221 */ /* 0x000fc40000010000 */
[----:B------:R-:W-:Y:S02]  /*51e0*/  FADD.FTZ R3, R23, R3 ;  /* 0x0000000317037221 */ /* 0x000fe40000010000 */
[----:B------:R-:W-:Y:S01]  /*51f0*/  FADD.FTZ R2, R20, R0 ;  /* 0x0000000014027221 */ /* 0x000fe20000010000 */
[----:B------:R-:W-:Y:S01]  /*5200*/  IADD3 R0, R33, -0x2, RZ ;  /* 0xfffffffe21007810 */ /* 0x000fe20007ffe0ff */
[----:B------:R-:W-:Y:S01]  /*5210*/  FADD.FTZ R3, R22, R3 ;  /* 0x0000000316037221 */ /* 0x000fe20000010000 */
[----:B------:R-:W-:Y:S01]  /*5220*/  HMMA.16816.F32 R116, R96, R118, R84 ;  /* 0x000000766074723c */ /* 0x000fe20000001854 */
[----:B------:R-:W-:Y:S01]  /*5230*/  FADD.FTZ R2, R11, R2 ;  /* 0x000000020b027221 */ /* 0x000fe20000010000 */
[----:B------:R-:W-:Y:S01]  /*5240*/  ISETP.GE.AND P0, PT, R0, R226, PT ;  /* 0x000000e20000720c */ /* 0x000fe20003f06270 */
[----:B------:R-:W-:Y:S02]  /*5250*/  FADD.FTZ R218, R21, R3 ;  /* 0x0000000315da7221 */ /* 0x000fe40000010000 */
[----:B------:R-:W-:-:S03]  /*5260*/  FADD.FTZ R2, R10, R2 ;  /* 0x000000020a027221 */ /* 0x000fc60000010000 */
[----:B------:R-:W-:Y:S01]  /*5270*/  HMMA.16816.F32 R128, R96, R132, R128 ;  /* 0x000000846080723c */ /* 0x000fe20000001880 */
[----:B------:R-:W-:-:S07]  /*5280*/  FADD.FTZ R219, R9, R2 ;  /* 0x0000000209db7221 */ /* 0x000fce0000010000 */
[C---:B------:R-:W-:Y:S08]  /*5290*/  HMMA.16816.F32 R132, R96.reuse, R134, R92 ;  /* 0x000000866084723c */ /* 0x040ff0000000185c */
[C---:B---3--:R-:W-:Y:S08]  /*52a0*/  HMMA.16816.F32 R36, R96.reuse, R40, R148 ;  /* 0x000000286024723c */ /* 0x048ff00000001894 */
[C---:B------:R-:W-:Y:S08]  /*52b0*/  HMMA.16816.F32 R44, R96.reuse, R48, R200 ;  /* 0x00000030602c723c */ /* 0x040ff000000018c8 */
[C---:B------:R-:W-:Y:S08]  /*52c0*/  HMMA.16816.F32 R52, R96.reuse, R56, R196 ;  /* 0x000000386034723c */ /* 0x040ff000000018c4 */
[C---:B------:R-:W-:Y:S08]  /*52d0*/  HMMA.16816.F32 R60, R96.reuse, R64, R156 ;  /* 0x00000040603c723c */ /* 0x040ff0000000189c */
[C---:B----4-:R-:W-:Y:S08]  /*52e0*/  HMMA.16816.F32 R68, R96.reuse, R72, R68 ;  /* 0x000000486044723c */ /* 0x050ff00000001844 */
        /* <DEDUP_REMOVED lines=8> */
[C---:B------:R-:W-:Y:S08]  /*5370*/  HMMA.16816.F32 R88, R96.reuse, R90, R144 ;  /* 0x0000005a6058723c */ /* 0x040ff00000001890 */
[C---:B------:R-:W-:Y:S08]  /*5380*/  HMMA.16816.F32 R92, R96.reuse, R4, R16 ;  /* 0x00000004605c723c */ /* 0x040ff00000001810 */
[----:B------:R-:W-:Y:S01]  /*5390*/  HMMA.16816.F32 R96, R96, R6, R12 ;  /* 0x000000066060723c */ /* 0x000fe2000000180c */
[----:B------:R-:W-:Y:S07]  /*53a0*/  @!UPT UIADD3 URZ, URZ, URZ, URZ ;  /* 0x0000003f3f3ff290 */ /* 0x000fee000fffe03f */
[----:B------:R-:W-:Y:S11]  /*53b0*/  @!P0 BRA `(.L_x_43) ;  /* 0x00002dc000008947 */ /* 0x000ff60003800000 */
[----:B------:R-:W-:Y:S02]  /*53c0*/  MOV R196, R0 ;  /* 0x0000000000c47202 */ /* 0x000fe40000000f00 */
[----:B------:R-:W-:-:S02]  /*53d0*/  MOV R102, R8 ;  /* 0x0000000800667202 */ /* 0x000fc40000000f00 */
[----:B------:R-:W-:Y:S02]  /*53e0*/  MOV R101, R100 ;  /* 0x0000006400657202 */ /* 0x000fe40000000f00 */
.L_x_44:
[----:B------:R-:W-:Y:S04]  /*53f0*/  DEPBAR.LE SB0, 0x0 ;  /* 0x000080000000791a */ /* 0x000fe80000000000 */
[----:B------:R-:W-:Y:S01]  /*5400*/  WARPSYNC 0xffffffff ;  /* 0xffffffff00007948 */ /* 0x000fe20003800000 */
[----:B------:R-:W-:Y:S01]  /*5410*/  BAR.SYNC.DEFER_BLOCKING 0x0 ;  /* 0x0000000000007b1d */ /* 0x000fe20000010000 */
[----:B------:R-:W-:Y:S01]  /*5420*/  SHF.R.S32.HI R0, RZ, 0x1f, R196 ;  /* 0x0000001fff007819 */ /* 0x000fe200000114c4 */
[----:B------:R-:W-:Y:S01]  /*5430*/  IMAD.WIDE.U32 R2, R196, c[0x0][0x208], RZ ;  /* 0x00008200c4027a25 */ /* 0x000fe200078e00ff */
[C---:B------:R-:W-:Y:S02]  /*5440*/  IADD3 R100, P1, R210.reuse, 0x40, RZ ;  /* 0x00000040d2647810 */ /* 0x040fe40007f3e0ff */
[----:B------:R-:W-:Y:S01]  /*5450*/  IADD3 R31, P2, R210, 0x80, RZ ;  /* 0x00000080d21f7810 */ /* 0x000fe20007f5e0ff */
[----:B------:R-:W-:Y:S01]  /*5460*/  IMAD R0, R0, c[0x0][0x208], RZ ;  /* 0x0000820000007a24 */ /* 0x000fe200078e02ff */
[----:B------:R-:W-:Y:S02]  /*5470*/  SHF.L.U32 R20, R2, 0x6, RZ ;  /* 0x0000000602147819 */ /* 0x000fe400000006ff */
[----:B------:R-:W-:Y:S01]  /*5480*/  MOV R21, c[0x0][0x208] ;  /* 0x0000820000157a02 */ /* 0x000fe20000000f00 */
[----:B------:R-:W-:Y:S01]  /*5490*/  IMAD R0, R196, c[0x0][0x20c], R0 ;  /* 0x00008300c4007a24 */ /* 0x000fe200078e0200 */
[----:B------:R-:W-:Y:S02]  /*54a0*/  IADD3 R29, P5, R20, R210, RZ ;  /* 0x000000d2141d7210 */ /* 0x000fe40007fbe0ff */
[-C--:B------:R-:W-:Y:S02]  /*54b0*/  IADD3.X R152, RZ, R213.reuse, RZ, P1, !PT ;  /* 0x000000d5ff987210 */ /* 0x080fe40000ffe4ff */
[----:B------:R-:W-:Y:S02]  /*54c0*/  IADD3 R0, R3, R0, RZ ;  /* 0x0000000003007210 */ /* 0x000fe40007ffe0ff */
[----:B------:R-:W-:Y:S02]  /*54d0*/  IADD3.X R103, RZ, R213, RZ, P2, !PT ;  /* 0x000000d5ff677210 */ /* 0x000fe400017fe4ff */
[----:B------:R-:W-:Y:S02]  /*54e0*/  SHF.L.U64.HI R0, R2, 0x6, R0 ;  /* 0x0000000602007819 */ /* 0x000fe40000010200 */
[----:B------:R-:W-:Y:S02]  /*54f0*/  LEA R2, P0, R21, R20, 0x5 ;  /* 0x0000001415027211 */ /* 0x000fe400078028ff */
[C---:B------:R-:W-:Y:S01]  /*5500*/  IADD3 R30, P3, R20.reuse, R100, RZ ;  /* 0x00000064141e7210 */ /* 0x040fe20007f7e0ff */
[----:B------:R-:W-:Y:S01]  /*5510*/  LDSM.16.M88.4 R32, [R179] ;  /* 0x00000000b320783b */ /* 0x000fe20000000200 */
[----:B------:R-:W-:Y:S02]  /*5520*/  IADD3 R28, P1, R20, R31, RZ ;  /* 0x0000001f141c7210 */ /* 0x000fe40007f3e0ff */
[----:B------:R-:W-:Y:S02]  /*5530*/  MOV R3, c[0x0][0x20c] ;  /* 0x0000830000037a02 */ /* 0x000fe40000000f00 */
[C---:B------:R-:W-:Y:S02]  /*5540*/  IADD3.X R148, R0.reuse, R213, RZ, P5, !PT ;  /* 0x000000d500947210 */ /* 0x040fe40002ffe4ff */
[C---:B------:R-:W-:Y:S01]  /*5550*/  LEA R168, P4, R29.reuse, c[0x0][0x1f8], 0x1 ;  /* 0x00007e001da87a11 */ /* 0x040fe200078808ff */
[----:B------:R-:W1:Y:S01]  /*5560*/  LDSM.16.M88.4 R8, [R172] ;  /* 0x00000000ac08783b */ /* 0x000e620000000200 */
[----:B------:R-:W-:Y:S02]  /*5570*/  IADD3.X R149, R0, R152, RZ, P3, !PT ;  /* 0x0000009800957210 */ /* 0x000fe40001ffe4ff */
[C---:B------:R-:W-:Y:S02]  /*5580*/  LEA R166, P2, R30.reuse, c[0x0][0x1f8], 0x1 ;  /* 0x00007e001ea67a11 */ /* 0x040fe400078408ff */
[----:B------:R-:W-:Y:S02]  /*5590*/  LEA.HI.X R169, R29, c[0x0][0x1fc], R148, 0x1, P4 ;  /* 0x00007f001da97a11 */ /* 0x000fe400020f0c94 */
[----:B------:R-:W-:Y:S01]  /*55a0*/  LEA.HI.X R167, R30, c[0x0][0x1fc], R149, 0x1, P2 ;  /* 0x00007f001ea77a11 */ /* 0x000fe200010f0c95 */
[----:B------:R-:W2:Y:S01]  /*55b0*/  LDSM.16.M88.4 R16, [R172+0x800] ;  /* 0x00080000ac10783b */ /* 0x000ea20000000200 */
[----:B------:R-:W-:Y:S02]  /*55c0*/  ISETP.GE.AND P2, PT, R223, c[0x0][0x1d4], PT ;  /* 0x00007500df007a0c */ /* 0x000fe40003f46270 */
[----:B------:R-:W-:Y:S02]  /*55d0*/  LEA.HI.X R3, R21, R0, R3, 0x5, P0 ;  /* 0x0000000015037211 */ /* 0x000fe400000f2c03 */
[----:B------:R-:W-:Y:S02]  /*55e0*/  LEA R164, P0, R28, c[0x0][0x1f8], 0x1 ;  /* 0x00007e001ca47a11 */ /* 0x000fe400078008ff */
[----:B------:R-:W-:Y:S01]  /*55f0*/  IADD3.X R0, R0, R103, RZ, P1, !PT ;  /* 0x0000006700007210 */ /* 0x000fe20000ffe4ff */
[----:B------:R-:W3:Y:S01]  /*5600*/  LDSM.16.M88.4 R24, [R172+0x1000] ;  /* 0x00100000ac18783b */ /* 0x000ee20000000200 */
[----:B------:R-:W-:Y:S02]  /*5610*/  ISETP.GE.AND P1, PT, R222, c[0x0][0x1d4], PT ;  /* 0x00007500de007a0c */ /* 0x000fe40003f26270 */
[----:B------:R-:W-:Y:S02]  /*5620*/  LEA.HI.X R165, R28, c[0x0][0x1fc], R0, 0x1, P0 ;  /* 0x00007f001ca57a11 */ /* 0x000fe400000f0c00 */
[----:B------:R-:W-:Y:S02]  /*5630*/  ISETP.GE.AND P0, PT, R220, c[0x0][0x1d4], PT ;  /* 0x00007500dc007a0c */ /* 0x000fe40003f06270 */
[C---:B------:R-:W-:Y:S01]  /*5640*/  IADD3 R100, P4, R2.reuse, R100, RZ ;  /* 0x0000006402647210 */ /* 0x040fe20007f9e0ff */
[----:B------:R-:W4:Y:S01]  /*5650*/  LDSM.16.M88.4 R136, [R172+0x1800] ;  /* 0x00180000ac88783b */ /* 0x000f220000000200 */
[----:B------:R-:W-:Y:S02]  /*5660*/  IADD3 R0, P3, R2, R31, RZ ;  /* 0x0000001f02007210 */ /* 0x000fe40007f7e0ff */
[C---:B------:R-:W-:Y:S02]  /*5670*/  IADD3.X R161, R3.reuse, R152, RZ, P4, !PT ;  /* 0x0000009803a17210 */ /* 0x040fe400027fe4ff */
[----:B------:R-:W-:Y:S02]  /*5680*/  LEA R160, P4, R100, c[0x0][0x1f8], 0x1 ;  /* 0x00007e0064a07a11 */ /* 0x000fe400078808ff */
[----:B------:R-:W-:Y:S01]  /*5690*/  IADD3 R2, P6, R2, R210, RZ ;  /* 0x000000d202027210 */ /* 0x000fe20007fde0ff */
[----:B------:R-:W-:Y:S01]  /*56a0*/  LDSM.16.M88.4 R140, [R180] ;  /* 0x00000000b48c783b */ /* 0x000fe20000000200 */
[----:B------:R-:W-:Y:S02]  /*56b0*/  LEA.HI.X R161, R100, c[0x0][0x1fc], R161, 0x1, P4 ;  /* 0x00007f0064a17a11 */ /* 0x000fe400020f0ca1 */
[C---:B------:R-:W-:Y:S02]  /*56c0*/  LEA R162, P5, R2.reuse, c[0x0][0x1f8], 0x1 ;  /* 0x00007e0002a27a11 */ /* 0x040fe400078a08ff */
[C---:B------:R-:W-:Y:S02]  /*56d0*/  IADD3.X R103, R3.reuse, R103, RZ, P3, !PT ;  /* 0x0000006703677210 */ /* 0x040fe40001ffe4ff */
[----:B------:R-:W-:Y:S01]  /*56e0*/  IADD3.X R3, R3, R213, RZ, P6, !PT ;  /* 0x000000d503037210 */ /* 0x000fe200037fe4ff */
[C---:B-1----:R-:W-:Y:S01]  /*56f0*/  HMMA.16816.F32 R4, R32.reuse, R8, RZ ;  /* 0x000000082004723c */ /* 0x042fe200000018ff */
[----:B------:R-:W1:Y:S02]  /*5700*/  LDSM.16.M88.4 R144, [R183] ;  /* 0x00000000b790783b */ /* 0x000e640000000200 */
[----:B------:R-:W-:Y:S05]  /*5710*/  LEA.HI.X R163, R2, c[0x0][0x1fc], R3, 0x1, P5 ;  /* 0x00007f0002a37a11 */ /* 0x000fea00028f0c03 */
[C---:B------:R-:W-:Y:S01]  /*5720*/  HMMA.16816.F32 R8, R32.reuse, R10, RZ ;  /* 0x0000000a2008723c */ /* 0x040fe200000018ff */
[----:B------:R-:W5:Y:S07]  /*5730*/  LDSM.16.M88.4 R148, [R194] ;  /* 0x00000000c294783b */ /* 0x000f6e0000000200 */
[C---:B--2---:R-:W-:Y:S01]  /*5740*/  HMMA.16816.F32 R12, R32.reuse, R16, RZ ;  /* 0x00000010200c723c */ /* 0x044fe200000018ff */
[----:B------:R-:W2:Y:S07]  /*5750*/  LDSM.16.M88.4 R152, [R193] ;  /* 0x00000000c198783b */ /* 0x000eae0000000200 */
[C---:B------:R-:W-:Y:S01]  /*5760*/  HMMA.16816.F32 R16, R32.reuse, R18, RZ ;  /* 0x000000122010723c */ /* 0x040fe200000018ff */
[----:B------:R-:W2:Y:S07]  /*5770*/  LDSM.16.M88.4 R156, [R192] ;  /* 0x00000000c09c783b */ /* 0x000eae0000000200 */
[C---:B---3--:R-:W-:Y:S01]  /*5780*/  HMMA.16816.F32 R20, R32.reuse, R24, RZ ;  /* 0x000000182014723c */ /* 0x048fe200000018ff */
[----:B------:R-:W-:Y:S01]  /*5790*/  @!PT LDS RZ, [RZ] ;  /* 0x00000000fffff984 */ /* 0x000fe20000000800 */
[----:B------:R-:W-:Y:S01]  /*57a0*/  @!PT LDS RZ, [RZ] ;  /* 0x00000000fffff984 */ /* 0x000fe20000000800 */
[----:B------:R-:W-:Y:S01]  /*57b0*/  @!PT LDS RZ, [RZ] ;  /* 0x00000000fffff984 */ /* 0x000fe20000000800 */
[----:B------:R3:W-:Y:S07]  /*57c0*/  LDGSTS.E.BYPASS.LTC128B.128 [R195+0x100], [R168.64], !P0 ;  /* 0x00100000a8c37fae */ /* 0x0007ee000c101d46 */
[C---:B------:R-:W-:Y:S01]  /*57d0*/  HMMA.16816.F32 R24, R32.reuse, R26, RZ ;  /* 0x0000001a2018723c */ /* 0x040fe200000018ff */
[----:B------:R2:W-:Y:S07]  /*57e0*/  LDGSTS.E.BYPASS.LTC128B.128 [R195+0x2100], [R166.64], !P1 ;  /* 0x02100000a6c37fae */ /* 0x0005ee000c901d46 */
[C---:B----4-:R-:W-:Y:S01]  /*57f0*/  HMMA.16816.F32 R28, R32.reuse, R136, RZ ;  /* 0x00000088201c723c */ /* 0x050fe200000018ff */
[----:B------:R2:W-:Y:S06]  /*5800*/  LDGSTS.E.BYPASS.LTC128B.128 [R195+0x4100], [R164.64], !P2 ;  /* 0x04100000a4c37fae */ /* 0x0005ec000d101d46 */
[C---:B------:R-:W-:Y:S01]  /*5810*/  LEA R136, P3, R0.reuse, c[0x0][0x1f8], 0x1 ;  /* 0x00007e0000887a11 */ /* 0x040fe200078608ff */
[----:B------:R-:W-:Y:S01]  /*5820*/  HMMA.16816.F32 R32, R32, R138, RZ ;  /* 0x0000008a2020723c */ /* 0x000fe200000018ff */
[----:B------:R4:W-:Y:S03]  /*5830*/  LDGSTS.E.BYPASS.LTC128B.128 [R195+0x1100], [R162.64], !P0 ;  /* 0x01100000a2c37fae */ /* 0x0009e6000c101d46 */
[----:B------:R-:W-:Y:S02]  /*5840*/  LEA.HI.X R137, R0, c[0x0][0x1fc], R103, 0x1, P3 ;  /* 0x00007f0000897a11 */ /* 0x000fe400018f0c67 */
[C---:B------:R-:W-:Y:S02]  /*5850*/  ISETP.GT.AND P3, PT, R196.reuse, R226, PT ;  /* 0x000000e2c400720c */ /* 0x040fe40003f64270 */
[C---:B-1----:R-:W-:Y:S01]  /*5860*/  HMMA.16816.F32 R4, R140.reuse, R144, R4 ;  /* 0x000000908c04723c */ /* 0x042fe20000001804 */
[----:B------:R4:W-:Y:S04]  /*5870*/  LDGSTS.E.BYPASS.LTC128B.128 [R195+0x3100], [R160.64], !P1 ;  /* 0x03100000a0c37fae */ /* 0x0009e8000c901d46 */
[----:B------:R-:W-:Y:S03]  /*5880*/  IADD3 R196, R196, -0x1, RZ ;  /* 0xffffffffc4c47810 */ /* 0x000fe60007ffe0ff */
[C---:B------:R-:W-:Y:S01]  /*5890*/  HMMA.16816.F32 R8, R140.reuse, R146, R8 ;  /* 0x000000928c08723c */ /* 0x040fe20000001808 */
[----:B------:R1:W-:Y:S07]  /*58a0*/  LDGSTS.E.BYPASS.LTC128B.128 [R195+0x5100], [R136.64], !P2 ;  /* 0x0510000088c37fae */ /* 0x0003ee000d101d46 */
[C---:B-----5:R-:W-:Y:S01]  /*58b0*/  HMMA.16816.F32 R12, R140.reuse, R148, R12 ;  /* 0x000000948c0c723c */ /* 0x060fe2000000180c */
[----:B--2---:R-:W-:Y:S07]  /*58c0*/  LDSM.16.M88.4 R164, [R178+0x800] ;  /* 0x00080000b2a4783b */ /* 0x004fee0000000200 */
[C---:B------:R-:W-:Y:S01]  /*58d0*/  HMMA.16816.F32 R16, R140.reuse, R150, R16 ;  /* 0x000000968c10723c */ /* 0x040fe20000001810 */
[----:B------:R-:W0:Y:S07]  /*58e0*/  LDGDEPBAR ;  /* 0x00000000000079af */ /* 0x000e2e0000000000 */
[C---:B------:R-:W-:Y:S01]  /*58f0*/  HMMA.16816.F32 R20, R140.reuse, R152, R20 ;  /* 0x000000988c14723c */ /* 0x040fe20000001814 */
[----:B----4-:R-:W-:Y:S07]  /*5900*/  LDSM.16.M88.4 R160, [R178] ;  /* 0x00000000b2a0783b */ /* 0x010fee0000000200 */
[C---:B------:R-:W-:Y:S01]  /*5910*/  HMMA.16816.F32 R24, R140.reuse, R154, R24 ;  /* 0x0000009a8c18723c */ /* 0x040fe20000001818 */
[----:B-1----:R-:W1:Y:S07]  /*5920*/  LDSM.16.M88.4 R136, [R182] ;  /* 0x00000000b688783b */ /* 0x002e6e0000000200 */
[C---:B------:R-:W-:Y:S01]  /*5930*/  HMMA.16816.F32 R28, R140.reuse, R156, R28 ;  /* 0x0000009c8c1c723c */ /* 0x040fe2000000181c */
[----:B---3--:R-:W2:Y:S07]  /*5940*/  LDSM.16.M88.4 R168, [R178+0x1000] ;  /* 0x00100000b2a8783b */ /* 0x008eae0000000200 */
[----:B------:R-:W-:Y:S01]  /*5950*/  HMMA.16816.F32 R32, R140, R158, R32 ;  /* 0x0000009e8c20723c */ /* 0x000fe20000001820 */
[----:B------:R-:W3:Y:S08]  /*5960*/  LDSM.16.M88.4 R144, [R178+0x1800] ;  /* 0x00180000b290783b */ /* 0x000ef00000000200 */
[----:B------:R-:W-:Y:S08]  /*5970*/  LDSM.16.M88.4 R148, [R181] ;  /* 0x00000000b594783b */ /* 0x000ff00000000200 */
[----:B------:R-:W4:Y:S01]  /*5980*/  LDSM.16.M88.4 R152, [R175] ;  /* 0x00000000af98783b */ /* 0x000f220000000200 */
[C---:B-1----:R-:W-:Y:S07]  /*5990*/  HMMA.16816.F32 R4, R136.reuse, R160, R4 ;  /* 0x000000a08804723c */ /* 0x042fee0000001804 */
[----:B------:R-:W1:Y:S01]  /*59a0*/  LDSM.16.M88.4 R140, [R175+0x800] ;  /* 0x00080000af8c783b */ /* 0x000e620000000200 */
[C---:B------:R-:W-:Y:S07]  /*59b0*/  HMMA.16816.F32 R8, R136.reuse, R162, R8 ;  /* 0x000000a28808723c */ /* 0x040fee0000001808 */
[----:B------:R-:W5:Y:S01]  /*59c0*/  LDSM.16.M88.4 R156, [R175+0x1000] ;  /* 0x00100000af9c783b */ /* 0x000f620000000200 */
[C---:B------:R-:W-:Y:S07]  /*59d0*/  HMMA.16816.F32 R12, R136.reuse, R164, R12 ;  /* 0x000000a4880c723c */ /* 0x040fee000000180c */
[----:B------:R-:W1:Y:S01]  /*59e0*/  LDSM.16.M88.4 R160, [R175+0x1800] ;  /* 0x00180000afa0783b */ /* 0x000e620000000200 */
[C---:B------:R-:W-:Y:S07]  /*59f0*/  HMMA.16816.F32 R16, R136.reuse, R166, R16 ;  /* 0x000000a68810723c */ /* 0x040fee0000001810 */
[----:B------:R-:W-:Y:S01]  /*5a00*/  LDSM.16.M88.4 R164, [R179+0x4000] ;  /* 0x00400000b3a4783b */ /* 0x000fe20000000200 */
[C---:B--2---:R-:W-:Y:S08]  /*5a10*/  HMMA.16816.F32 R20, R136.reuse, R168, R20 ;  /* 0x000000a88814723c */ /* 0x044ff00000001814 */
[C---:B------:R-:W-:Y:S01]  /*5a20*/  HMMA.16816.F32 R24, R136.reuse, R170, R24 ;  /* 0x000000aa8818723c */ /* 0x040fe20000001818 */
[----:B------:R-:W2:Y:S07]  /*5a30*/  LDSM.16.M88.4 R168, [R172+0x2000] ;  /* 0x00200000aca8783b */ /* 0x000eae0000000200 */
[C---:B---3--:R-:W-:Y:S08]  /*5a40*/  HMMA.16816.F32 R28, R136.reuse, R144, R28 ;  /* 0x00000090881c723c */ /* 0x048ff0000000181c */
[----:B------:R-:W-:Y:S01]  /*5a50*/  HMMA.16816.F32 R32, R136, R146, R32 ;  /* 0x000000928820723c */ /* 0x000fe20000001820 */
[----:B------:R-:W3:Y:S07]  /*5a60*/  LDSM.16.M88.4 R136, [R172+0x2800] ;  /* 0x00280000ac88783b */ /* 0x000eee0000000200 */
[C---:B----4-:R-:W-:Y:S01]  /*5a70*/  HMMA.16816.F32 R4, R148.reuse, R152, R4 ;  /* 0x000000989404723c */ /* 0x050fe20000001804 */
[----:B------:R-:W4:Y:S07]  /*5a80*/  LDSM.16.M88.4 R144, [R172+0x3000] ;  /* 0x00300000ac90783b */ /* 0x000f2e0000000200 */
[C---:B------:R-:W-:Y:S01]  /*5a90*/  HMMA.16816.F32 R8, R148.reuse, R154, R8 ;  /* 0x0000009a9408723c */ /* 0x040fe20000001808 */
[----:B------:R-:W-:Y:S07]  /*5aa0*/  LDSM.16.M88.4 R152, [R180+0x4000] ;  /* 0x00400000b498783b */ /* 0x000fee0000000200 */
[C---:B-1----:R-:W-:Y:S08]  /*5ab0*/  HMMA.16816.F32 R12, R148.reuse, R140, R12 ;  /* 0x0000008c940c723c */ /* 0x042ff0000000180c */
[C---:B------:R-:W-:Y:S01]  /*5ac0*/  HMMA.16816.F32 R16, R148.reuse, R142, R16 ;  /* 0x0000008e9410723c */ /* 0x040fe20000001810 */
[----:B------:R-:W1:Y:S07]  /*5ad0*/  LDSM.16.M88.4 R140, [R172+0x3800] ;  /* 0x00380000ac8c783b */ /* 0x000e6e0000000200 */
[C---:B-----5:R-:W-:Y:S08]  /*5ae0*/  HMMA.16816.F32 R20, R148.reuse, R156, R20 ;  /* 0x0000009c9414723c */ /* 0x060ff00000001814 */
[C---:B------:R-:W-:Y:S01]  /*5af0*/  HMMA.16816.F32 R24, R148.reuse, R158, R24 ;  /* 0x0000009e9418723c */ /* 0x040fe20000001818 */
[----:B------:R-:W5:Y:S07]  /*5b00*/  LDSM.16.M88.4 R156, [R191] ;  /* 0x00000000bf9c783b */ /* 0x000f6e0000000200 */
[C---:B------:R-:W-:Y:S08]  /*5b10*/  HMMA.16816.F32 R28, R148.reuse, R160, R28 ;  /* 0x000000a0941c723c */ /* 0x040ff0000000181c */
[----:B------:R-:W-:Y:S01]  /*5b20*/  HMMA.16816.F32 R32, R148, R162, R32 ;  /* 0x000000a29420723c */ /* 0x000fe20000001820 */
[----:B------:R-:W-:Y:S07]  /*5b30*/  LDSM.16.M88.4 R148, [R189] ;  /* 0x00000000bd94783b */ /* 0x000fee0000000200 */
[C---:B--2---:R-:W-:Y:S01]  /*5b40*/  HMMA.16816.F32 R4, R164.reuse, R168, R4 ;  /* 0x000000a8a404723c */ /* 0x044fe20000001804 */
[----:B------:R-:W-:Y:S07]  /*5b50*/  LDSM.16.M88.4 R160, [R182+0x4000] ;  /* 0x00400000b6a0783b */ /* 0x000fee0000000200 */
[C---:B------:R-:W-:Y:S01]  /*5b60*/  HMMA.16816.F32 R8, R164.reuse, R170, R8 ;  /* 0x000000aaa408723c */ /* 0x040fe20000001808 */
[----:B------:R-:W-:Y:S07]  /*5b70*/  LDSM.16.M88.4 R168, [R178+0x2000] ;  /* 0x00200000b2a8783b */ /* 0x000fee0000000200 */
[C---:B---3--:R-:W-:Y:S08]  /*5b80*/  HMMA.16816.F32 R12, R164.reuse, R136, R12 ;  /* 0x00000088a40c723c */ /* 0x048ff0000000180c */
[C---:B------:R-:W-:Y:S01]  /*5b90*/  HMMA.16816.F32 R16, R164.reuse, R138, R16 ;  /* 0x0000008aa410723c */ /* 0x040fe20000001810 */
[----:B------:R-:W2:Y:S07]  /*5ba0*/  LDSM.16.M88.4 R136, [R190] ;  /* 0x00000000be88783b */ /* 0x000eae0000000200 */
[C---:B----4-:R-:W-:Y:S08]  /*5bb0*/  HMMA.16816.F32 R20, R164.reuse, R144, R20 ;  /* 0x00000090a414723c */ /* 0x050ff00000001814 */
[C---:B------:R-:W-:Y:S01]  /*5bc0*/  HMMA.16816.F32 R24, R164.reuse, R146, R24 ;  /* 0x00000092a418723c */ /* 0x040fe20000001818 */
[----:B------:R-:W3:Y:S07]  /*5bd0*/  LDSM.16.M88.4 R144, [R188] ;  /* 0x00000000bc90783b */ /* 0x000eee0000000200 */
[C---:B-1----:R-:W-:Y:S08]  /*5be0*/  HMMA.16816.F32 R28, R164.reuse, R140, R28 ;  /* 0x0000008ca41c723c */ /* 0x042ff0000000181c */
[----:B------:R-:W-:Y:S01]  /*5bf0*/  HMMA.16816.F32 R32, R164, R142, R32 ;  /* 0x0000008ea420723c */ /* 0x000fe20000001820 */
[----:B------:R-:W1:Y:S07]  /*5c00*/  LDSM.16.M88.4 R140, [R178+0x2800] ;  /* 0x00280000b28c783b */ /* 0x000e6e0000000200 */
[C---:B-----5:R-:W-:Y:S01]  /*5c10*/  HMMA.16816.F32 R4, R152.reuse, R156, R4 ;  /* 0x0000009c9804723c */ /* 0x060fe20000001804 */
[----:B------:R-:W4:Y:S07]  /*5c20*/  LDSM.16.M88.4 R164, [R178+0x3000] ;  /* 0x00300000b2a4783b */ /* 0x000f2e0000000200 */
[C---:B------:R-:W-:Y:S01]  /*5c30*/  HMMA.16816.F32 R8, R152.reuse, R158, R8 ;  /* 0x0000009e9808723c */ /* 0x040fe20000001808 */
[----:B------:R-:W5:Y:S07]  /*5c40*/  LDSM.16.M88.4 R156, [R178+0x3800] ;  /* 0x00380000b29c783b */ /* 0x000f6e0000000200 */
[C---:B--2---:R-:W-:Y:S08]  /*5c50*/  HMMA.16816.F32 R12, R152.reuse, R136, R12 ;  /* 0x00000088980c723c */ /* 0x044ff0000000180c */
[C---:B------:R-:W-:Y:S01]  /*5c60*/  HMMA.16816.F32 R16, R152.reuse, R138, R16 ;  /* 0x0000008a9810723c */ /* 0x040fe20000001810 */
[----:B------:R-:W-:Y:S07]  /*5c70*/  LDSM.16.M88.4 R136, [R181+0x4000] ;  /* 0x00400000b588783b */ /* 0x000fee0000000200 */
[C---:B------:R-:W-:Y:S08]  /*5c80*/  HMMA.16816.F32 R20, R152.reuse, R148, R20 ;  /* 0x000000949814723c */ /* 0x040ff00000001814 */
[C---:B------:R-:W-:Y:S01]  /*5c90*/  HMMA.16816.F32 R24, R152.reuse, R150, R24 ;  /* 0x000000969818723c */ /* 0x040fe20000001818 */
[----:B------:R-:W-:Y:S07]  /*5ca0*/  LDSM.16.M88.4 R148, [R175+0x2800] ;  /* 0x00280000af94783b */ /* 0x000fee0000000200 */
[C---:B---3--:R-:W-:Y:S08]  /*5cb0*/  HMMA.16816.F32 R28, R152.reuse, R144, R28 ;  /* 0x00000090981c723c */ /* 0x048ff0000000181c */
[----:B------:R-:W-:Y:S01]  /*5cc0*/  HMMA.16816.F32 R32, R152, R146, R32 ;  /* 0x000000929820723c */ /* 0x000fe20000001820 */
[----:B------:R-:W2:Y:S07]  /*5cd0*/  LDSM.16.M88.4 R144, [R175+0x2000] ;  /* 0x00200000af90783b */ /* 0x000eae0000000200 */
[C---:B------:R-:W-:Y:S01]  /*5ce0*/  HMMA.16816.F32 R4, R160.reuse, R168, R4 ;  /* 0x000000a8a004723c */ /* 0x040fe20000001804 */
[----:B------:R-:W3:Y:S07]  /*5cf0*/  LDSM.16.M88.4 R152, [R175+0x3000] ;  /* 0x00300000af98783b */ /* 0x000eee0000000200 */
[C---:B------:R-:W-:Y:S01]  /*5d00*/  HMMA.16816.F32 R8, R160.reuse, R170, R8 ;  /* 0x000000aaa008723c */ /* 0x040fe20000001808 */
[----:B------:R-:W2:Y:S07]  /*5d10*/  LDSM.16.M88.4 R168, [R175+0x3800] ;  /* 0x00380000afa8783b */ /* 0x000eae0000000200 */
[C---:B-1----:R-:W-:Y:S08]  /*5d20*/  HMMA.16816.F32 R12, R160.reuse, R140, R12 ;  /* 0x0000008ca00c723c */ /* 0x042ff0000000180c */
[C---:B------:R-:W-:Y:S01]  /*5d30*/  HMMA.16816.F32 R16, R160.reuse, R142, R16 ;  /* 0x0000008ea010723c */ /* 0x040fe20000001810 */
[----:B------:R-:W-:Y:S07]  /*5d40*/  LDSM.16.M88.4 R140, [R179+0x8000] ;  /* 0x00800000b38c783b */ /* 0x000fee0000000200 */
[C---:B----4-:R-:W-:Y:S08]  /*5d50*/  HMMA.16816.F32 R20, R160.reuse, R164, R20 ;  /* 0x000000a4a014723c */ /* 0x050ff00000001814 */
[C---:B------:R-:W-:Y:S01]  /*5d60*/  HMMA.16816.F32 R24, R160.reuse, R166, R24 ;  /* 0x000000a6a018723c */ /* 0x040fe20000001818 */
[----:B------:R-:W1:Y:S07]  /*5d70*/  LDSM.16.M88.4 R164, [R172+0x4000] ;  /* 0x00400000aca4783b */ /* 0x000e6e0000000200 */
[C---:B-----5:R-:W-:Y:S08]  /*5d80*/  HMMA.16816.F32 R28, R160.reuse, R156, R28 ;  /* 0x0000009ca01c723c */ /* 0x060ff0000000181c */
[----:B------:R-:W-:Y:S01]  /*5d90*/  HMMA.16816.F32 R32, R160, R158, R32 ;  /* 0x0000009ea020723c */ /* 0x000fe20000001820 */
[----:B------:R-:W4:Y:S07]  /*5da0*/  LDSM.16.M88.4 R156, [R172+0x4800] ;  /* 0x00480000ac9c783b */ /* 0x000f2e0000000200 */
[C---:B--2---:R-:W-:Y:S01]  /*5db0*/  HMMA.16816.F32 R4, R136.reuse, R144, R4 ;  /* 0x000000908804723c */ /* 0x044fe20000001804 */
[----:B------:R-:W2:Y:S07]  /*5dc0*/  LDSM.16.M88.4 R160, [R172+0x5000] ;  /* 0x00500000aca0783b */ /* 0x000eae0000000200 */
[C---:B------:R-:W-:Y:S01]  /*5dd0*/  HMMA.16816.F32 R8, R136.reuse, R146, R8 ;  /* 0x000000928808723c */ /* 0x040fe20000001808 */
[----:B------:R-:W5:Y:S07]  /*5de0*/  LDSM.16.M88.4 R144, [R172+0x5800] ;  /* 0x00580000ac90783b */ /* 0x000f6e0000000200 */
[C---:B------:R-:W-:Y:S08]  /*5df0*/  HMMA.16816.F32 R12, R136.reuse, R148, R12 ;  /* 0x00000094880c723c */ /* 0x040ff0000000180c */
[C---:B------:R-:W-:Y:S01]  /*5e00*/  HMMA.16816.F32 R16, R136.reuse, R150, R16 ;  /* 0x000000968810723c */ /* 0x040fe20000001810 */
[----:B------:R-:W-:Y:S07]  /*5e10*/  LDSM.16.M88.4 R148, [R180+0x8000] ;  /* 0x00800000b494783b */ /* 0x000fee0000000200 */
[C---:B---3--:R-:W-:Y:S08]  /*5e20*/  HMMA.16816.F32 R20, R136.reuse, R152, R20 ;  /* 0x000000988814723c */ /* 0x048ff00000001814 */
[C---:B------:R-:W-:Y:S01]  /*5e30*/  HMMA.16816.F32 R24, R136.reuse, R154, R24 ;  /* 0x0000009a8818723c */ /* 0x040fe20000001818 */
[----:B------:R-:W3:Y:S07]  /*5e40*/  LDSM.16.M88.4 R152, [R187] ;  /* 0x00000000bb98783b */ /* 0x000eee0000000200 */
[C---:B------:R-:W-:Y:S08]  /*5e50*/  HMMA.16816.F32 R28, R136.reuse, R168, R28 ;  /* 0x000000a8881c723c */ /* 0x040ff0000000181c */
[----:B------:R-:W-:Y:S01]  /*5e60*/  HMMA.16816.F32 R32, R136, R170, R32 ;  /* 0x000000aa8820723c */ /* 0x000fe20000001820 */
[----:B------:R-:W3:Y:S07]  /*5e70*/  LDSM.16.M88.4 R136, [R186] ;  /* 0x00000000ba88783b */ /* 0x000eee0000000200 */
[C---:B-1----:R-:W-:Y:S01]  /*5e80*/  HMMA.16816.F32 R4, R140.reuse, R164, R4 ;  /* 0x000000a48c04723c */ /* 0x042fe20000001804 */
[----:B------:R-:W1:Y:S07]  /*5e90*/  LDSM.16.M88.4 R168, [R185] ;  /* 0x00000000b9a8783b */ /* 0x000e6e0000000200 */
[C---:B------:R-:W-:Y:S01]  /*5ea0*/  HMMA.16816.F32 R8, R140.reuse, R166, R8 ;  /* 0x000000a68c08723c */ /* 0x040fe20000001808 */
[----:B------:R-:W-:Y:S07]  /*5eb0*/  LDSM.16.M88.4 R164, [R178+0x4000] ;  /* 0x00400000b2a4783b */ /* 0x000fee0000000200 */
[C---:B----4-:R-:W-:Y:S08]  /*5ec0*/  HMMA.16816.F32 R12, R140.reuse, R156, R12 ;  /* 0x0000009c8c0c723c */ /* 0x050ff0000000180c */
[C---:B------:R-:W-:Y:S01]  /*5ed0*/  HMMA.16816.F32 R16, R140.reuse, R158, R16 ;  /* 0x0000009e8c10723c */ /* 0x040fe20000001810 */
[----:B------:R-:W4:Y:S07]  /*5ee0*/  LDSM.16.M88.4 R156, [R184] ;  /* 0x00000000b89c783b */ /* 0x000f2e0000000200 */
[C---:B--2---:R-:W-:Y:S08]  /*5ef0*/  HMMA.16816.F32 R20, R140.reuse, R160, R20 ;  /* 0x000000a08c14723c */ /* 0x044ff00000001814 */
[C---:B------:R-:W-:Y:S01]  /*5f00*/  HMMA.16816.F32 R24, R140.reuse, R162, R24 ;  /* 0x000000a28c18723c */ /* 0x040fe20000001818 */
[----:B------:R-:W2:Y:S07]  /*5f10*/  LDSM.16.M88.4 R160, [R182+0x8000] ;  /* 0x00800000b6a0783b */ /* 0x000eae0000000200 */
[C---:B-----5:R-:W-:Y:S08]  /*5f20*/  HMMA.16816.F32 R28, R140.reuse, R144, R28 ;  /* 0x000000908c1c723c */ /* 0x060ff0000000181c */
[----:B------:R-:W-:Y:S01]  /*5f30*/  HMMA.16816.F32 R32, R140, R146, R32 ;  /* 0x000000928c20723c */ /* 0x000fe20000001820 */
[----:B------:R-:W-:Y:S07]  /*5f40*/  LDSM.16.M88.4 R140, [R178+0x5000] ;  /* 0x00500000b28c783b */ /* 0x000fee0000000200 */
[C---:B---3--:R-:W-:Y:S01]  /*5f50*/  HMMA.16816.F32 R4, R148.reuse, R152, R4 ;  /* 0x000000989404723c */ /* 0x048fe20000001804 */
[----:B------:R-:W-:Y:S07]  /*5f60*/  LDSM.16.M88.4 R144, [R178+0x5800] ;  /* 0x00580000b290783b */ /* 0x000fee0000000200 */
[C---:B------:R-:W-:Y:S01]  /*5f70*/  HMMA.16816.F32 R8, R148.reuse, R154, R8 ;  /* 0x0000009a9408723c */ /* 0x040fe20000001808 */
[----:B------:R-:W-:Y:S07]  /*5f80*/  LDSM.16.M88.4 R152, [R181+0x8000] ;  /* 0x00800000b598783b */ /* 0x000fee0000000200 */
[C---:B------:R-:W-:Y:S08]  /*5f90*/  HMMA.16816.F32 R12, R148.reuse, R136, R12 ;  /* 0x00000088940c723c */ /* 0x040ff0000000180c */
[C---:B------:R-:W-:Y:S01]  /*5fa0*/  HMMA.16816.F32 R16, R148.reuse, R138, R16 ;  /* 0x0000008a9410723c */ /* 0x040fe20000001810 */
[----:B------:R-:W3:Y:S07]  /*5fb0*/  LDSM.16.M88.4 R136, [R178+0x4800] ;  /* 0x00480000b288783b */ /* 0x000eee0000000200 */
[C---:B-1----:R-:W-:Y:S08]  /*5fc0*/  HMMA.16816.F32 R20, R148.reuse, R168, R20 ;  /* 0x000000a89414723c */ /* 0x042ff00000001814 */
[C---:B------:R-:W-:Y:S01]  /*5fd0*/  HMMA.16816.F32 R24, R148.reuse, R170, R24 ;  /* 0x000000aa9418723c */ /* 0x040fe20000001818 */
[----:B------:R-:W1:Y:S07]  /*5fe0*/  LDSM.16.M88.4 R168, [R175+0x4000] ;  /* 0x00400000afa8783b */ /* 0x000e6e0000000200 */
[C---:B----4-:R-:W-:Y:S08]  /*5ff0*/  HMMA.16816.F32 R28, R148.reuse, R156, R28 ;  /* 0x0000009c941c723c */ /* 0x050ff0000000181c */
[----:B------:R-:W-:Y:S08]  /*6000*/  HMMA.16816.F32 R32, R148, R158, R32 ;  /* 0x0000009e9420723c */ /* 0x000ff00000001820 */
[C---:B--2---:R-:W-:Y:S08]  /*6010*/  HMMA.16816.F32 R4, R160.reuse, R164, R4 ;  /* 0x000000a4a004723c */ /* 0x044ff00000001804 */
[C---:B------:R-:W-:Y:S08]  /*6020*/  HMMA.16816.F32 R8, R160.reuse, R166, R8 ;  /* 0x000000a6a008723c */ /* 0x040ff00000001808 */
[C---:B---3--:R-:W-:Y:S08]  /*6030*/  HMMA.16816.F32 R12, R160.reuse, R136, R12 ;  /* 0x00000088a00c723c */ /* 0x048ff0000000180c */
[C---:B------:R-:W-:Y:S01]  /*6040*/  HMMA.16816.F32 R16, R160.reuse, R138, R16 ;  /* 0x0000008aa010723c */ /* 0x040fe20000001810 */
[----:B------:R-:W2:Y:S07]  /*6050*/  LDSM.16.M88.4 R136, [R175+0x4800] ;  /* 0x00480000af88783b */ /* 0x000eae0000000200 */
[C---:B------:R-:W-:Y:S08]  /*6060*/  HMMA.16816.F32 R20, R160.reuse, R140, R20 ;  /* 0x0000008ca014723c */ /* 0x040ff00000001814 */
[C---:B------:R-:W-:Y:S08]  /*6070*/  HMMA.16816.F32 R24, R160.reuse, R142, R24 ;  /* 0x0000008ea018723c */ /* 0x040ff00000001818 */
[C---:B------:R-:W-:Y:S08]  /*6080*/  HMMA.16816.F32 R28, R160.reuse, R144, R28 ;  /* 0x00000090a01c723c */ /* 0x040ff0000000181c */
[----:B------:R-:W-:Y:S08]  /*6090*/  HMMA.16816.F32 R32, R160, R146, R32 ;  /* 0x00000092a020723c */ /* 0x000ff00000001820 */
[C---:B-1----:R-:W-:Y:S08]  /*60a0*/  HMMA.16816.F32 R4, R152.reuse, R168, R4 ;  /* 0x000000a89804723c */ /* 0x042ff00000001804 */
[C---:B------:R-:W-:Y:S08]  /*60b0*/  HMMA.16816.F32 R8, R152.reuse, R170, R8 ;  /* 0x000000aa9808723c */ /* 0x040ff00000001808 */
[C---:B--2---:R-:W-:Y:S08]  /*60c0*/  HMMA.16816.F32 R12, R152.reuse, R136, R12 ;  /* 0x00000088980c723c */ /* 0x044ff0000000180c */
[C---:B------:R-:W-:Y:S04]  /*60d0*/  HMMA.16816.F32 R16, R152.reuse, R138, R16 ;  /* 0x0000008a9810723c */ /* 0x040fe80000001810 */
[----:B------:R-:W-:Y:S04]  /*60e0*/  FMUL.FTZ R0, R4, c[0x0][0x320] ;  /* 0x0000c80004007a20 */ /* 0x000fe80000410000 */
[----:B------:R1:W-:Y:S01]  /*60f0*/  MUFU.TANH R140, R0 ;  /* 0x00000000008c7308 */ /* 0x0003e20000002400 */
[----:B------:R-:W-:Y:S09]  /*6100*/  FMUL.FTZ R3, R11, c[0x0][0x320] ;  /* 0x0000c8000b037a20 */ /* 0x000ff20000410000 */
[----:B------:R-:W-:Y:S06]  /*6110*/  MUFU.TANH R144, R3 ;  /* 0x0000000300907308 */ /* 0x000fec0000002400 */
[----:B------:R-:W-:Y:S04]  /*6120*/  FMUL.FTZ R2, R16, c[0x0][0x320] ;  /* 0x0000c80010027a20 */ /* 0x000fe80000410000 */
[----:B------:R-:W-:Y:S01]  /*6130*/  MUFU.TANH R150, R2 ;  /* 0x0000000200967308 */ /* 0x000fe20000002400 */
[----:B-1----:R-:W-:Y:S09]  /*6140*/  FMUL.FTZ R0, R5, c[0x0][0x320] ;  /* 0x0000c80005007a20 */ /* 0x002ff20000410000 */
[----:B------:R1:W-:Y:S02]  /*6150*/  MUFU.TANH R141, R0 ;  /* 0x00000000008d7308 */ /* 0x0003e40000002400 */
[----:B-1----:R-:W-:Y:S08]  /*6160*/  FMUL.FTZ R0, R6, c[0x0][0x320] ;  /* 0x0000c80006007a20 */ /* 0x002ff00000410000 */
[----:B------:R1:W2:Y:S02]  /*6170*/  MUFU.TANH R146, R0 ;  /* 0x0000000000927308 */ /* 0x0002a40000002400 */
[----:B-1----:R-:W-:Y:S02]  /*6180*/  FMUL.FTZ R0, R7, c[0x0][0x320] ;  /* 0x0000c80007007a20 */ /* 0x002fe40000410000 */
[----:B------:R-:W1:Y:S06]  /*6190*/  LDSM.16.M88.4 R4, [R175+0x5000] ;  /* 0x00500000af04783b */ /* 0x000e6c0000000200 */
[----:B------:R3:W4:Y:S02]  /*61a0*/  MUFU.TANH R145, R0 ;  /* 0x0000000000917308 */ /* 0x0007240000002400 */
[----:B---3--:R-:W-:Y:S08]  /*61b0*/  FMUL.FTZ R0, R8, c[0x0][0x320] ;  /* 0x0000c80008007a20 */ /* 0x008ff00000410000 */
[----:B------:R3:W-:Y:S01]  /*61c0*/  MUFU.TANH R142, R0 ;  /* 0x00000000008e7308 */ /* 0x0007e20000002400 */
[C---:B-1----:R-:W-:Y:S08]  /*61d0*/  HMMA.16816.F32 R20, R152.reuse, R4, R20 ;  /* 0x000000049814723c */ /* 0x042ff00000001814 */
[C---:B------:R-:W-:Y:S04]  /*61e0*/  HMMA.16816.F32 R24, R152.reuse, R6, R24 ;  /* 0x000000069818723c */ /* 0x040fe80000001818 */
[----:B---3--:R-:W-:Y:S03]  /*61f0*/  FMUL.FTZ R0, R9, c[0x0][0x320] ;  /* 0x0000c80009007a20 */ /* 0x008fe60000410000 */
[----:B------:R-:W-:Y:S01]  /*6200*/  @P3 SHF.R.S32.HI R6, RZ, 0x1f, R196 ;  /* 0x0000001fff063819 */ /* 0x000fe200000114c4 */
[----:B------:R1:W-:Y:S04]  /*6210*/  MUFU.TANH R137, R0 ;  /* 0x0000000000897308 */ /* 0x0003e80000002400 */
[----:B------:R-:W-:Y:S04]  /*6220*/  @P3 IMAD R6, R6, c[0x0][0x1e0], RZ ;  /* 0x0000780006063a24 */ /* 0x000fe800078e02ff */
[----:B------:R-:W-:Y:S02]  /*6230*/  @P3 IMAD R6, R196, c[0x0][0x1e4], R6 ;  /* 0x00007900c4063a24 */ /* 0x000fe400078e0206 */
[----:B-1----:R-:W-:Y:S02]  /*6240*/  FMUL.FTZ R0, R10, c[0x0][0x320] ;  /* 0x0000c8000a007a20 */ /* 0x002fe40000410000 */
[----:B------:R-:W1:Y:S01]  /*6250*/  LDSM.16.M88.4 R8, [R175+0x5800] ;  /* 0x00580000af08783b */ /* 0x000e620000000200 */
[----:B------:R-:W-:Y:S04]  /*6260*/  DEPBAR.LE SB0, 0x0 ;  /* 0x000080000000791a */ /* 0x000fe80000000000 */
[----:B------:R3:W5:Y:S03]  /*6270*/  MUFU.TANH R143, R0 ;  /* 0x00000000008f7308 */ /* 0x0007660000002400 */
[----:B------:R-:W-:Y:S01]  /*6280*/  BAR.SYNC.DEFER_BLOCKING 0x0 ;  /* 0x0000000000007b1d */ /* 0x000fe20000010000 */
[----:B---3--:R-:W-:Y:S06]  /*6290*/  FMUL.FTZ R0, R12, c[0x0][0x320] ;  /* 0x0000c8000c007a20 */ /* 0x008fec0000410000 */
[----:B------:R3:W-:Y:S01]  /*62a0*/  MUFU.TANH R139, R0 ;  /* 0x00000000008b7308 */ /* 0x0007e20000002400 */
[C---:B-1----:R-:W-:Y:S07]  /*62b0*/  HMMA.16816.F32 R28, R152.reuse, R8, R28 ;  /* 0x00000008981c723c */ /* 0x042fee000000181c */
[----:B------:R-:W-:Y:S01]  /*62c0*/  @P3 MOV R9, c[0x0][0x1e4] ;  /* 0x0000790000093a02 */ /* 0x000fe20000000f00 */
[----:B------:R-:W-:Y:S04]  /*62d0*/  HMMA.16816.F32 R32, R152, R10, R32 ;  /* 0x0000000a9820723c */ /* 0x000fe80000001820 */
[----:B---3--:R-:W-:Y:S04]  /*62e0*/  FMUL.FTZ R0, R13, c[0x0][0x320] ;  /* 0x0000c8000d007a20 */ /* 0x008fe80000410000 */
[----:B------:R1:W-:Y:S08]  /*62f0*/  MUFU.TANH R147, R0 ;  /* 0x0000000000937308 */ /* 0x0003f00000002400 */
[----:B------:R-:W-:Y:S04]  /*6300*/  FMUL.FTZ R2, R31, c[0x0][0x320] ;  /* 0x0000c8001f027a20 */ /* 0x000fe80000410000 */
[----:B------:R2:W-:Y:S04]  /*6310*/  MUFU.TANH R215, R2 ;  /* 0x0000000200d77308 */ /* 0x0005e80000002400 */
[----:B------:R-:W-:Y:S06]  /*6320*/  FMUL.FTZ R3, R32, c[0x0][0x320] ;  /* 0x0000c80020037a20 */ /* 0x000fec0000410000 */
[----:B------:R3:W-:Y:S01]  /*6330*/  MUFU.TANH R216, R3 ;  /* 0x0000000300d87308 */ /* 0x0007e20000002400 */
[----:B-1----:R-:W-:Y:S09]  /*6340*/  FMUL.FTZ R0, R14, c[0x0][0x320] ;  /* 0x0000c8000e007a20 */ /* 0x002ff20000410000 */
[----:B------:R1:W1:Y:S01]  /*6350*/  MUFU.TANH R148, R0 ;  /* 0x0000000000947308 */ /* 0x0002620000002400 */
[----:B--2---:R-:W-:Y:S04]  /*6360*/  FMNMX.FTZ R2, R146, R102, !PT ;  /* 0x0000006692027209 */ /* 0x004fe80007810000 */
[----:B----4-:R-:W-:Y:S04]  /*6370*/  FMNMX.FTZ R2, R145, R2, !PT ;  /* 0x0000000291027209 */ /* 0x010fe80007810000 */
[----:B-----5:R-:W-:Y:S01]  /*6380*/  FMNMX.FTZ R2, R143, R2, !PT ;  /* 0x000000028f027209 */ /* 0x020fe20007810000 */
[----:B---3--:R-:W-:Y:S03]  /*6390*/  FMUL.FTZ R3, R33, c[0x0][0x320] ;  /* 0x0000c80021037a20 */ /* 0x008fe60000410000 */
[----:B------:R-:W-:Y:S01]  /*63a0*/  FMNMX.FTZ R2, R144, R2, !PT ;  /* 0x0000000290027209 */ /* 0x000fe20007810000 */
[----:B------:R2:W-:Y:S01]  /*63b0*/  MUFU.TANH R217, R3 ;  /* 0x0000000300d97308 */ /* 0x0005e20000002400 */
[----:B-1----:R-:W-:Y:S02]  /*63c0*/  FMUL.FTZ R0, R15, c[0x0][0x320] ;  /* 0x0000c8000f007a20 */ /* 0x002fe40000410000 */
[----:B------:R-:W-:Y:S07]  /*63d0*/  FMNMX.FTZ R2, R148, R2, !PT ;  /* 0x0000000294027209 */ /* 0x000fee0007810000 */
[----:B------:R1:W3:Y:S01]  /*63e0*/  MUFU.TANH R149, R0 ;  /* 0x0000000000957308 */ /* 0x0002e20000002400 */
[----:B--2---:R-:W-:Y:S09]  /*63f0*/  FMUL.FTZ R3, R34, c[0x0][0x320] ;  /* 0x0000c80022037a20 */ /* 0x004ff20000410000 */
[----:B------:R-:W-:Y:S01]  /*6400*/  MUFU.TANH R103, R3 ;  /* 0x0000000300677308 */ /* 0x000fe20000002400 */
[----:B-1----:R-:W-:Y:S01]  /*6410*/  FMUL.FTZ R0, R17, c[0x0][0x320] ;  /* 0x0000c80011007a20 */ /* 0x002fe20000410000 */
[----:B---3--:R-:W-:Y:S08]  /*6420*/  FMNMX.FTZ R2, R149, R2, !PT ;  /* 0x0000000295027209 */ /* 0x008ff00007810000 */
[----:B------:R1:W-:Y:S02]  /*6430*/  MUFU.TANH R151, R0 ;  /* 0x0000000000977308 */ /* 0x0003e40000002400 */
[----:B-1----:R-:W-:Y:S08]  /*6440*/  FMUL.FTZ R0, R18, c[0x0][0x320] ;  /* 0x0000c80012007a20 */ /* 0x002ff00000410000 */
[----:B------:R1:W2:Y:S02]  /*6450*/  MUFU.TANH R156, R0 ;  /* 0x00000000009c7308 */ /* 0x0002a40000002400 */
[----:B-1----:R-:W-:Y:S01]  /*6460*/  FMUL.FTZ R0, R19, c[0x0][0x320] ;  /* 0x0000c80013007a20 */ /* 0x002fe20000410000 */
[----:B--2---:R-:W-:Y:S07]  /*6470*/  FMNMX.FTZ R2, R156, R2, !PT ;  /* 0x000000029c027209 */ /* 0x004fee0007810000 */
[----:B------:R1:W2:Y:S02]  /*6480*/  MUFU.TANH R157, R0 ;  /* 0x00000000009d7308 */ /* 0x0002a40000002400 */
[----:B-1----:R-:W-:Y:S01]  /*6490*/  FMUL.FTZ R0, R20, c[0x0][0x320] ;  /* 0x0000c80014007a20 */ /* 0x002fe20000410000 */
[----:B--2---:R-:W-:Y:S07]  /*64a0*/  FMNMX.FTZ R3, R157, R2, !PT ;  /* 0x000000029d037209 */ /* 0x004fee0007810000 */
[----:B------:R1:W-:Y:S02]  /*64b0*/  MUFU.TANH R165, R0 ;  /* 0x0000000000a57308 */ /* 0x0003e40000002400 */
[----:B-1----:R-:W-:Y:S08]  /*64c0*/  FMUL.FTZ R0, R21, c[0x0][0x320] ;  /* 0x0000c80015007a20 */ /* 0x002ff00000410000 */
        /* <DEDUP_REMOVED lines=8> */
[----:B------:R1:W2:Y:S02]  /*6550*/  MUFU.TANH R203, R0 ;  /* 0x0000000000cb7308 */ /* 0x0002a40000002400 */
[----:B-1----:R-:W-:Y:S08]  /*6560*/  FMUL.FTZ R0, R25, c[0x0][0x320] ;  /* 0x0000c80019007a20 */ /* 0x002ff00000410000 */
[----:B------:R1:W3:Y:S02]  /*6570*/  MUFU.TANH R205, R0 ;  /* 0x0000000000cd7308 */ /* 0x0002e40000002400 */
[----:B-1----:R-:W-:Y:S08]  /*6580*/  FMUL.FTZ R0, R26, c[0x0][0x320] ;  /* 0x0000c8001a007a20 */ /* 0x002ff00000410000 */
[----:B------:R1:W4:Y:S02]  /*6590*/  MUFU.TANH R206, R0 ;  /* 0x0000000000ce7308 */ /* 0x0003240000002400 */
[----:B-1----:R-:W-:Y:S08]  /*65a0*/  FMUL.FTZ R0, R27, c[0x0][0x320] ;  /* 0x0000c8001b007a20 */ /* 0x002ff00000410000 */
[----:B------:R1:W-:Y:S02]  /*65b0*/  MUFU.TANH R207, R0 ;  /* 0x0000000000cf7308 */ /* 0x0003e40000002400 */
[----:B-1----:R-:W-:Y:S08]  /*65c0*/  FMUL.FTZ R0, R28, c[0x0][0x320] ;  /* 0x0000c8001c007a20 */ /* 0x002ff00000410000 */
[----:B------:R1:W5:Y:S02]  /*65d0*/  MUFU.TANH R154, R0 ;  /* 0x00000000009a7308 */ /* 0x0003640000002400 */
[----:B-1----:R-:W-:Y:S08]  /*65e0*/  FMUL.FTZ R0, R29, c[0x0][0x320] ;  /* 0x0000c8001d007a20 */ /* 0x002ff00000410000 */
[----:B------:R1:W1:Y:S02]  /*65f0*/  MUFU.TANH R155, R0 ;  /* 0x00000000009b7308 */ /* 0x0002640000002400 */
[----:B-1----:R-:W-:Y:S08]  /*6600*/  FMUL.FTZ R0, R30, c[0x0][0x320] ;  /* 0x0000c8001e007a20 */ /* 0x002ff00000410000 */
[----:B------:R1:W1:Y:S02]  /*6610*/  MUFU.TANH R214, R0 ;  /* 0x0000000000d67308 */ /* 0x0002640000002400 */
[----:B-1----:R-:W-:Y:S04]  /*6620*/  FMNMX.FTZ R0, R140, R101, !PT ;  /* 0x000000658c007209 */ /* 0x002fe80007810000 */
[----:B------:R-:W-:Y:S04]  /*6630*/  FMNMX.FTZ R0, R141, R0, !PT ;  /* 0x000000008d007209 */ /* 0x000fe80007810000 */
[----:B------:R-:W-:Y:S04]  /*6640*/  FMNMX.FTZ R0, R142, R0, !PT ;  /* 0x000000008e007209 */ /* 0x000fe80007810000 */
[----:B------:R-:W-:Y:S04]  /*6650*/  FMNMX.FTZ R0, R137, R0, !PT ;  /* 0x0000000089007209 */ /* 0x000fe80007810000 */
[----:B------:R-:W-:Y:S04]  /*6660*/  FMNMX.FTZ R0, R139, R0, !PT ;  /* 0x000000008b007209 */ /* 0x000fe80007810000 */
[----:B------:R-:W-:Y:S04]  /*6670*/  FMNMX.FTZ R0, R147, R0, !PT ;  /* 0x0000000093007209 */ /* 0x000fe80007810000 */
[----:B------:R-:W-:Y:S04]  /*6680*/  FMNMX.FTZ R0, R150, R0, !PT ;  /* 0x0000000096007209 */ /* 0x000fe80007810000 */
[----:B------:R-:W-:Y:S04]  /*6690*/  FMNMX.FTZ R0, R151, R0, !PT ;  /* 0x0000000097007209 */ /* 0x000fe80007810000 */
[----:B------:R-:W-:Y:S04]  /*66a0*/  FMNMX.FTZ R0, R165, R0, !PT ;  /* 0x00000000a5007209 */ /* 0x000fe80007810000 */
[----:B------:R-:W-:Y:S01]  /*66b0*/  FMNMX.FTZ R2, R166, R0, !PT ;  /* 0x00000000a6027209 */ /* 0x000fe20007810000 */
[----:B------:R-:W-:Y:S03]  /*66c0*/  FMUL.FTZ R0, R35, c[0x0][0x320] ;  /* 0x0000c80023007a20 */ /* 0x000fe60000410000 */
[----:B--2---:R-:W-:Y:S01]  /*66d0*/  FMNMX.FTZ R2, R203, R2, !PT ;  /* 0x00000002cb027209 */ /* 0x004fe20007810000 */
[----:B------:R3:W1:Y:S03]  /*66e0*/  MUFU.TANH R136, R0 ;  /* 0x0000000000887308 */ /* 0x0006660000002400 */
[----:B---3--:R-:W-:Y:S02]  /*66f0*/  FMNMX.FTZ R0, R205, R2, !PT ;  /* 0x00000002cd007209 */ /* 0x008fe40007810000 */
[----:B----4-:R-:W-:Y:S02]  /*6700*/  FMNMX.FTZ R2, R206, R3, !PT ;  /* 0x00000003ce027209 */ /* 0x010fe40007810000 */
[----:B-----5:R-:W-:Y:S02]  /*6710*/  FMNMX.FTZ R0, R154, R0, !PT ;  /* 0x000000009a007209 */ /* 0x020fe40007810000 */
[----:B------:R-:W-:Y:S02]  /*6720*/  FMNMX.FTZ R2, R207, R2, !PT ;  /* 0x00000002cf027209 */ /* 0x000fe40007810000 */
[----:B------:R-:W-:Y:S02]  /*6730*/  FMNMX.FTZ R0, R155, R0, !PT ;  /* 0x000000009b007209 */ /* 0x000fe40007810000 */
[----:B------:R-:W-:Y:S02]  /*6740*/  FMNMX.FTZ R2, R214, R2, !PT ;  /* 0x00000002d6027209 */ /* 0x000fe40007810000 */
[----:B------:R-:W-:Y:S02]  /*6750*/  FMNMX.FTZ R3, R216, R0, !PT ;  /* 0x00000000d8037209 */ /* 0x000fe40007810000 */
[----:B------:R-:W-:Y:S02]  /*6760*/  FMNMX.FTZ R0, R215, R2, !PT ;  /* 0x00000002d7007209 */ /* 0x000fe40007810000 */
[----:B------:R-:W-:Y:S02]  /*6770*/  FMNMX.FTZ R3, R217, R3, !PT ;  /* 0x00000003d9037209 */ /* 0x000fe40007810000 */
[----:B------:R-:W-:Y:S03]  /*6780*/  FMNMX.FTZ R0, R103, R0, !PT ;  /* 0x0000000067007209 */ /* 0x000fe60007810000 */
[----:B------:R-:W2:Y:S01]  /*6790*/  SHFL.BFLY PT, R4, R3, 0x2, 0x1f ;  /* 0x0c401f0003047f89 */ /* 0x000ea200000e0000 */
[----:B-1----:R-:W-:Y:S07]  /*67a0*/  FMNMX.FTZ R0, R136, R0, !PT ;  /* 0x0000000088007209 */ /* 0x002fee0007810000 */
[----:B------:R-:W1:Y:S01]  /*67b0*/  SHFL.BFLY PT, R2, R0, 0x2, 0x1f ;  /* 0x0c401f0000027f89 */ /* 0x000e6200000e0000 */
[----:B--2---:R-:W-:Y:S07]  /*67c0*/  FMNMX.FTZ R4, R3, R4, !PT ;  /* 0x0000000403047209 */ /* 0x004fee0007810000 */
[----:B------:R-:W2:Y:S01]  /*67d0*/  SHFL.BFLY PT, R5, R4, 0x1, 0x1f ;  /* 0x0c201f0004057f89 */ /* 0x000ea200000e0000 */
[----:B-1----:R-:W-:Y:S07]  /*67e0*/  FMNMX.FTZ R0, R0, R2, !PT ;  /* 0x0000000200007209 */ /* 0x002fee0007810000 */
[----:B------:R-:W1:Y:S01]  /*67f0*/  SHFL.BFLY PT, R3, R0, 0x1, 0x1f ;  /* 0x0c201f0000037f89 */ /* 0x000e6200000e0000 */
[----:B--2---:R-:W-:Y:S01]  /*6800*/  FMNMX.FTZ R100, R4, R5, !PT ;  /* 0x0000000504647209 */ /* 0x004fe20007810000 */
[----:B------:R-:W-:Y:S04]  /*6810*/  @P3 IMAD.WIDE.U32 R4, R196, c[0x0][0x1e0], RZ ;  /* 0x00007800c4043a25 */ /* 0x000fe800078e00ff */
[C---:B------:R-:W-:Y:S01]  /*6820*/  FMUL.FTZ R138, R100.reuse, c[0x0][0x2d0] ;  /* 0x0000b400648a7a20 */ /* 0x040fe20000410000 */
[----:B------:R-:W-:Y:S01]  /*6830*/  @P3 IADD3 R6, R5, R6, RZ ;  /* 0x0000000605063210 */ /* 0x000fe20007ffe0ff */
[----:B------:R-:W-:Y:S01]  /*6840*/  FADD.FTZ R2, -R100, R101 ;  /* 0x0000006564027221 */ /* 0x000fe20000010100 */
[----:B------:R-:W-:Y:S01]  /*6850*/  @P3 SHF.L.U32 R5, R4, 0x6, RZ ;  /* 0x0000000604053819 */ /* 0x000fe200000006ff */
[----:B------:R-:W-:Y:S01]  /*6860*/  FFMA.FTZ R10, R140, c[0x0][0x2d0], -R138 ;  /* 0x0000b4008c0a7a23 */ /* 0x000fe2000001088a */
[----:B------:R-:W-:Y:S01]  /*6870*/  @P3 SHF.L.U64.HI R4, R4, 0x6, R6 ;  /* 0x0000000604043819 */ /* 0x000fe20000010206 */
[--C-:B------:R-:W-:Y:S01]  /*6880*/  FFMA.FTZ R15, R142, c[0x0][0x2d0], -R138.reuse ;  /* 0x0000b4008e0f7a23 */ /* 0x100fe2000001088a */
[----:B------:R-:W-:Y:S01]  /*6890*/  @P3 MOV R6, c[0x0][0x1e0] ;  /* 0x0000780000063a02 */ /* 0x000fe20000000f00 */
[----:B------:R2:W-:Y:S01]  /*68a0*/  MUFU.EX2 R201, R10 ;  /* 0x0000000a00c97308 */ /* 0x0005e20000000800 */
[----:B------:R-:W-:Y:S02]  /*68b0*/  @P3 IADD3 R8, P6, R5, R208, RZ ;  /* 0x000000d005083210 */ /* 0x000fe40007fde0ff */
[----:B------:R-:W-:Y:S02]  /*68c0*/  @P3 LEA R7, P4, R6, R5, 0x5 ;  /* 0x0000000506073211 */ /* 0x000fe400078828ff */
[----:B------:R-:W-:Y:S02]  /*68d0*/  @P3 LEA R18, P5, R8, c[0x0][0x1c8], 0x1 ;  /* 0x0000720008123a11 */ /* 0x000fe400078a08ff */
[----:B------:R-:W-:Y:S01]  /*68e0*/  @P3 LEA.HI.X R6, R6, R4, R9, 0x5, P4 ;  /* 0x0000000406063211 */ /* 0x000fe200020f2c09 */
[----:B------:R-:W-:Y:S01]  /*68f0*/  FFMA.FTZ R9, R141, c[0x0][0x2d0], -R138 ;  /* 0x0000b4008d097a23 */ /* 0x000fe2000001088a */
[----:B-1----:R-:W-:Y:S01]  /*6900*/  FMNMX.FTZ R3, R0, R3, !PT ;  /* 0x0000000300037209 */ /* 0x002fe20007810000 */
[----:B------:R-:W-:Y:S01]  /*6910*/  MUFU.EX2 R199, R15 ;  /* 0x0000000f00c77308 */ /* 0x000fe20000000800 */
[----:B------:R-:W-:Y:S03]  /*6920*/  FMUL.FTZ R0, R2, c[0x0][0x2d0] ;  /* 0x0000b40002007a20 */ /* 0x000fe60000410000 */
[----:B------:R-:W-:Y:S04]  /*6930*/  FMUL.FTZ R101, R3, c[0x0][0x2d0] ;  /* 0x0000b40003657a20 */ /* 0x000fe80000410000 */
[----:B------:R-:W-:Y:S02]  /*6940*/  FFMA.FTZ R103, R103, c[0x0][0x2d0], -R101 ;  /* 0x0000b40067677a23 */ /* 0x000fe40000010865 */
[----:B------:R1:W-:Y:S01]  /*6950*/  MUFU.EX2 R200, R9 ;  /* 0x0000000900c87308 */ /* 0x0003e20000000800 */
[-C--:B--2---:R-:W-:Y:S02]  /*6960*/  @P3 IADD3.X R10, R4, R212.reuse, RZ, P6, !PT ;  /* 0x000000d4040a3210 */ /* 0x084fe400037fe4ff */
[----:B------:R-:W-:Y:S02]  /*6970*/  @P3 IADD3 R11, P6, R208, 0x40, RZ ;  /* 0x00000040d00b3810 */ /* 0x000fe40007fde0ff */
[----:B------:R-:W-:Y:S02]  /*6980*/  @P3 LEA.HI.X R19, R8, c[0x0][0x1cc], R10, 0x1, P5 ;  /* 0x0000730008133a11 */ /* 0x000fe400028f0c0a */
[----:B------:R-:W-:Y:S03]  /*6990*/  @P3 IADD3 R8, P5, R208, 0x80, RZ ;  /* 0x00000080d0083810 */ /* 0x000fe60007fbe0ff */
[----:B------:R2:W3:Y:S01]  /*69a0*/  MUFU.EX2 R2, R0 ;  /* 0x0000000000027308 */ /* 0x0004e20000000800 */
[C---:B------:R-:W-:Y:S01]  /*69b0*/  @P3 IADD3 R10, P4, R5.reuse, R11, RZ ;  /* 0x0000000b050a3210 */ /* 0x040fe20007f9e0ff */
[----:B------:R4:W-:Y:S01]  /*69c0*/  @P3 LDGSTS.E.BYPASS.LTC128B.128 [R195+0x6100], [R18.64], !P0 ;  /* 0x0610000012c33fae */ /* 0x0009e2000c101d46 */
[----:B------:R-:W-:Y:S02]  /*69d0*/  @P3 IADD3.X R16, RZ, R212, RZ, P5, !PT ;  /* 0x000000d4ff103210 */ /* 0x000fe40002ffe4ff */
[----:B------:R-:W-:Y:S05]  /*69e0*/  @P3 IADD3 R5, P5, R5, R8, RZ ;  /* 0x0000000805053210 */ /* 0x000fea0007fbe0ff */
[----:B------:R-:W-:Y:S01]  /*69f0*/  MUFU.EX2 R103, R103 ;  /* 0x0000006700677308 */ /* 0x000fe20000000800 */
[----:B-1----:R-:W-:Y:S02]  /*6a00*/  @P3 IADD3.X R9, RZ, R212, RZ, P6, !PT ;  /* 0x000000d4ff093210 */ /* 0x002fe400037fe4ff */
[----:B------:R-:W-:Y:S02]  /*6a10*/  @P3 LEA R14, P6, R10, c[0x0][0x1c8], 0x1 ;  /* 0x000072000a0e3a11 */ /* 0x000fe400078c08ff */
[C---:B------:R-:W-:Y:S02]  /*6a20*/  @P3 IADD3.X R13, R4.reuse, R9, RZ, P4, !PT ;  /* 0x00000009040d3210 */ /* 0x040fe400027fe4ff */
[----:B------:R-:W-:Y:S02]  /*6a30*/  @P3 LEA R12, P4, R5, c[0x0][0x1c8], 0x1 ;  /* 0x00007200050c3a11 */ /* 0x000fe400078808ff */
[----:B------:R-:W-:Y:S02]  /*6a40*/  @P3 IADD3.X R4, R4, R16, RZ, P5, !PT ;  /* 0x0000001004043210 */ /* 0x000fe40002ffe4ff */
[----:B------:R-:W-:Y:S01]  /*6a50*/  @P3 LEA.HI.X R15, R10, c[0x0][0x1cc], R13, 0x1, P6 ;  /* 0x000073000a0f3a11 */ /* 0x000fe200030f0c0d */
[----:B--2---:R-:W-:Y:S01]  /*6a60*/  FADD.FTZ R0, -R3, R102 ;  /* 0x0000006603007221 */ /* 0x004fe20000010100 */
[----:B------:R-:W-:Y:S01]  /*6a70*/  @P3 LEA.HI.X R13, R5, c[0x0][0x1cc], R4, 0x1, P4 ;  /* 0x00007300050d3a11 */ /* 0x000fe200020f0c04 */
[--C-:B------:R-:W-:Y:S01]  /*6a80*/  FFMA.FTZ R4, R137, c[0x0][0x2d0], -R138.reuse ;  /* 0x0000b40089047a23 */ /* 0x100fe2000001088a */
[C---:B------:R-:W-:Y:S01]  /*6a90*/  @P3 IADD3 R11, P6, R7.reuse, R11, RZ ;  /* 0x0000000b070b3210 */ /* 0x040fe20007fde0ff */
[----:B------:R1:W-:Y:S01]  /*6aa0*/  @P3 LDGSTS.E.BYPASS.LTC128B.128 [R195+0x8100], [R14.64], !P1 ;  /* 0x081000000ec33fae */ /* 0x0003e2000c901d46 */
[C---:B------:R-:W-:Y:S01]  /*6ab0*/  @P3 IADD3 R10, P5, R7.reuse, R208, RZ ;  /* 0x000000d0070a3210 */ /* 0x040fe20007fbe0ff */
[----:B------:R2:W-:Y:S01]  /*6ac0*/  MUFU.EX2 R198, R4 ;  /* 0x0000000400c67308 */ /* 0x0005e20000000800 */
[----:B------:R-:W-:Y:S01]  /*6ad0*/  @P3 IADD3 R5, P4, R7, R8, RZ ;  /* 0x0000000807053210 */ /* 0x000fe20007f9e0ff */
[----:B------:R-:W-:Y:S01]  /*6ae0*/  FFMA.FTZ R102, R139, c[0x0][0x2d0], -R138 ;  /* 0x0000b4008b667a23 */ /* 0x000fe2000001088a */
[----:B------:R-:W-:Y:S01]  /*6af0*/  @P3 IADD3.X R17, R6, R9, RZ, P6, !PT ;  /* 0x0000000906113210 */ /* 0x000fe200037fe4ff */
[----:B------:R-:W-:Y:S01]  /*6b00*/  FMUL.FTZ R0, R0, c[0x0][0x2d0] ;  /* 0x0000b40000007a20 */ /* 0x000fe20000410000 */
[----:B------:R-:W-:Y:S01]  /*6b10*/  @P3 LEA R8, P6, R10, c[0x0][0x1c8], 0x1 ;  /* 0x000072000a083a11 */ /* 0x000fe200078c08ff */
[----:B------:R1:W-:Y:S01]  /*6b20*/  @P3 LDGSTS.E.BYPASS.LTC128B.128 [R195+0xa100], [R12.64], !P2 ;  /* 0x0a1000000cc33fae */ /* 0x0003e2000d101d46 */
[----:B------:R-:W-:Y:S01]  /*6b30*/  @P3 IADD3.X R7, R6, R212, RZ, P5, !PT ;  /* 0x000000d406073210 */ /* 0x000fe20002ffe4ff */
[----:B---3--:R-:W-:Y:S01]  /*6b40*/  FMUL.FTZ R24, R2, R124 ;  /* 0x0000007c02187220 */ /* 0x008fe20000410000 */
[----:B------:R-:W-:Y:S01]  /*6b50*/  @P3 IADD3.X R16, R6, R16, RZ, P4, !PT ;  /* 0x0000001006103210 */ /* 0x000fe200027fe4ff */
[----:B------:R3:W-:Y:S01]  /*6b60*/  MUFU.EX2 R197, R102 ;  /* 0x0000006600c57308 */ /* 0x0007e20000000800 */
[----:B------:R-:W-:Y:S01]  /*6b70*/  @P3 LEA.HI.X R9, R10, c[0x0][0x1cc], R7, 0x1, P6 ;  /* 0x000073000a093a11 */ /* 0x000fe200030f0c07 */
[----:B------:R-:W-:Y:S01]  /*6b80*/  FFMA.FTZ R10, R146, c[0x0][0x2d0], -R101 ;  /* 0x0000b400920a7a23 */ /* 0x000fe20000010865 */
[C---:B------:R-:W-:Y:S01]  /*6b90*/  @P3 LEA R6, P5, R11.reuse, c[0x0][0x1c8], 0x1 ;  /* 0x000072000b063a11 */ /* 0x040fe200078a08ff */
[C---:B------:R-:W-:Y:S02]  /*6ba0*/  FMUL.FTZ R25, R2.reuse, R125 ;  /* 0x0000007d02197220 */ /* 0x040fe40000410000 */
[----:B------:R5:W-:Y:S01]  /*6bb0*/  @P3 LDGSTS.E.BYPASS.LTC128B.128 [R195+0x7100], [R8.64], !P0 ;  /* 0x0710000008c33fae */ /* 0x000be2000c101d46 */
[----:B------:R-:W-:Y:S01]  /*6bc0*/  @P3 LEA.HI.X R7, R11, c[0x0][0x1cc], R17, 0x1, P5 ;  /* 0x000073000b073a11 */ /* 0x000fe200028f0c11 */
[C---:B------:R-:W-:Y:S02]  /*6bd0*/  FMUL.FTZ R17, R2.reuse, R117 ;  /* 0x0000007502117220 */ /* 0x040fe40000410000 */
[----:B------:R4:W-:Y:S01]  /*6be0*/  MUFU.EX2 R164, R10 ;  /* 0x0000000a00a47308 */ /* 0x0009e20000000800 */
[C---:B------:R-:W-:Y:S02]  /*6bf0*/  FMUL.FTZ R32, R2.reuse, R132 ;  /* 0x0000008402207220 */ /* 0x040fe40000410000 */
[C---:B------:R-:W-:Y:S01]  /*6c00*/  FMUL.FTZ R33, R2.reuse, R133 ;  /* 0x0000008502217220 */ /* 0x040fe20000410000 */
[C---:B--2---:R-:W-:Y:S01]  /*6c10*/  @P3 LEA R4, P4, R5.reuse, c[0x0][0x1c8], 0x1 ;  /* 0x0000720005043a11 */ /* 0x044fe200078808ff */
[----:B------:R2:W-:Y:S01]  /*6c20*/  @P3 LDGSTS.E.BYPASS.LTC128B.128 [R195+0x9100], [R6.64], !P1 ;  /* 0x0910000006c33fae */ /* 0x0005e2000c901d46 */
[C---:B------:R-:W-:Y:S02]  /*6c30*/  FMUL.FTZ R36, R2.reuse, R36 ;  /* 0x0000002402247220 */ /* 0x040fe40000410000 */
[----:B------:R-:W-:Y:S01]  /*6c40*/  @P3 LEA.HI.X R5, R5, c[0x0][0x1cc], R16, 0x1, P4 ;  /* 0x0000730005053a11 */ /* 0x000fe200020f0c10 */
[C---:B------:R-:W-:Y:S01]  /*6c50*/  FMUL.FTZ R16, R2.reuse, R116 ;  /* 0x0000007402107220 */ /* 0x040fe20000410000 */
[----:B------:R-:W2:Y:S01]  /*6c60*/  MUFU.EX2 R0, R0 ;  /* 0x0000000000007308 */ /* 0x000ea20000000800 */
[C---:B------:R-:W-:Y:S02]  /*6c70*/  FMUL.FTZ R37, R2.reuse, R37 ;  /* 0x0000002502257220 */ /* 0x040fe40000410000 */
[----:B------:R2:W-:Y:S01]  /*6c80*/  @P3 LDGSTS.E.BYPASS.LTC128B.128 [R195+0xb100], [R4.64], !P2 ;  /* 0x0b10000004c33fae */ /* 0x0005e2000d101d46 */
[--C-:B---3--:R-:W-:Y:S02]  /*6c90*/  FFMA.FTZ R102, R147, c[0x0][0x2d0], -R138.reuse ;  /* 0x0000b40093667a23 */ /* 0x108fe4000001088a */
[C---:B------:R-:W-:Y:S02]  /*6ca0*/  FMUL.FTZ R40, R2.reuse, R40 ;  /* 0x0000002802287220 */ /* 0x040fe40000410000 */
[C---:B------:R-:W-:Y:S02]  /*6cb0*/  FMUL.FTZ R41, R2.reuse, R41 ;  /* 0x0000002902297220 */ /* 0x040fe40000410000 */
[----:B------:R3:W-:Y:S01]  /*6cc0*/  MUFU.EX2 R171, R102 ;  /* 0x0000006600ab7308 */ /* 0x0007e20000000800 */
[----:B-1----:R-:W1:Y:S01]  /*6cd0*/  LDSM.16.MT88.4 R12, [R173] ;  /* 0x00000000ad0c783b */ /* 0x002e620000004200 */
[C---:B------:R-:W-:Y:S02]  /*6ce0*/  FMUL.FTZ R44, R2.reuse, R44 ;  /* 0x0000002c022c7220 */ /* 0x040fe40000410000 */
[--C-:B----4-:R-:W-:Y:S02]  /*6cf0*/  FFMA.FTZ R10, R145, c[0x0][0x2d0], -R101.reuse ;  /* 0x0000b400910a7a23 */ /* 0x110fe40000010865 */
[--C-:B-----5:R-:W-:Y:S02]  /*6d00*/  FFMA.FTZ R8, R143, c[0x0][0x2d0], -R101.reuse ;  /* 0x0000b4008f087a23 */ /* 0x120fe40000010865 */
[C---:B------:R-:W-:Y:S01]  /*6d10*/  FMUL.FTZ R9, R2.reuse, R109 ;  /* 0x0000006d02097220 */ /* 0x040fe20000410000 */
[----:B------:R-:W4:Y:S01]  /*6d20*/  LDSM.16.MT88.4 R20, [R174] ;  /* 0x00000000ae14783b */ /* 0x000f220000004200 */
[----:B------:R-:W5:Y:S01]  /*6d30*/  MUFU.EX2 R163, R10 ;  /* 0x0000000a00a37308 */ /* 0x000f620000000800 */
[C---:B------:R-:W-:Y:S02]  /*6d40*/  FMUL.FTZ R45, R2.reuse, R45 ;  /* 0x0000002d022d7220 */ /* 0x040fe40000410000 */
[----:B------:R-:W-:Y:S02]  /*6d50*/  FMUL.FTZ R48, R2, R48 ;  /* 0x0000003002307220 */ /* 0x000fe40000410000 */
[----:B--2---:R-:W-:Y:S01]  /*6d60*/  FMUL.FTZ R6, R0, R106 ;  /* 0x0000006a00067220 */ /* 0x004fe20000410000 */
[----:B------:R-:W-:Y:S01]  /*6d70*/  F2FP.PACK_AB R106, R198, R199 ;  /* 0x000000c7c66a723e */ /* 0x000fe200000000ff */
[C---:B------:R-:W-:Y:S01]  /*6d80*/  FMUL.FTZ R7, R0.reuse, R107 ;  /* 0x0000006b00077220 */ /* 0x040fe20000410000 */
[----:B------:R-:W2:Y:S01]  /*6d90*/  LDSM.16.MT88.4 R28, [R177] ;  /* 0x00000000b11c783b */ /* 0x000ea20000004200 */
[----:B------:R-:W-:Y:S01]  /*6da0*/  FMUL.FTZ R11, R0, R111 ;  /* 0x0000006f000b7220 */ /* 0x000fe20000410000 */
[----:B------:R1:W-:Y:S01]  /*6db0*/  MUFU.EX2 R162, R8 ;  /* 0x0000000800a27308 */ /* 0x0003e20000000800 */
[--C-:B------:R-:W-:Y:S02]  /*6dc0*/  FFMA.FTZ R4, R144, c[0x0][0x2d0], -R101.reuse ;  /* 0x0000b40090047a23 */ /* 0x100fe40000010865 */
[----:B------:R-:W-:Y:S02]  /*6dd0*/  FMUL.FTZ R5, R2, R105 ;  /* 0x0000006902057220 */ /* 0x000fe40000410000 */
[--C-:B---3--:R-:W-:Y:S01]  /*6de0*/  FFMA.FTZ R102, R148, c[0x0][0x2d0], -R101.reuse ;  /* 0x0000b40094667a23 */ /* 0x108fe20000010865 */
[----:B------:R-:W-:Y:S01]  /*6df0*/  LDSM.16.MT88.4 R140, [R173+0x3800] ;  /* 0x00380000ad8c783b */ /* 0x000fe20000004200 */
[C---:B------:R-:W-:Y:S02]  /*6e00*/  FMUL.FTZ R18, R0.reuse, R118 ;  /* 0x0000007600127220 */ /* 0x040fe40000410000 */
[C---:B------:R-:W-:Y:S01]  /*6e10*/  FMUL.FTZ R19, R0.reuse, R119 ;  /* 0x0000007700137220 */ /* 0x040fe20000410000 */
[----:B------:R-:W3:Y:S01]  /*6e20*/  MUFU.EX2 R161, R4 ;  /* 0x0000000400a17308 */ /* 0x000ee20000000800 */
[C---:B------:R-:W-:Y:S02]  /*6e30*/  FMUL.FTZ R26, R0.reuse, R126 ;  /* 0x0000007e001a7220 */ /* 0x040fe40000410000 */
[C---:B------:R-:W-:Y:S01]  /*6e40*/  FMUL.FTZ R27, R0.reuse, R127 ;  /* 0x0000007f001b7220 */ /* 0x040fe20000410000 */
[----:B-----5:R-:W-:Y:S01]  /*6e50*/  F2FP.PACK_AB R105, R163, R164 ;  /* 0x000000a4a369723e */ /* 0x020fe200000000ff */
[C---:B------:R-:W-:Y:S01]  /*6e60*/  FMUL.FTZ R10, R0.reuse, R110 ;  /* 0x0000006e000a7220 */ /* 0x040fe20000410000 */
[----:B------:R-:W-:Y:S01]  /*6e70*/  LDSM.16.MT88.4 R116, [R174+0x2000] ;  /* 0x00200000ae74783b */ /* 0x000fe20000004200 */
[C---:B------:R-:W-:Y:S02]  /*6e80*/  FMUL.FTZ R34, R0.reuse, R134 ;  /* 0x0000008600227220 */ /* 0x040fe40000410000 */
[C---:B------:R-:W-:Y:S01]  /*6e90*/  FMUL.FTZ R35, R0.reuse, R135 ;  /* 0x0000008700237220 */ /* 0x040fe20000410000 */
[----:B------:R5:W-:Y:S01]  /*6ea0*/  MUFU.EX2 R160, R102 ;  /* 0x0000006600a07308 */ /* 0x000be20000000800 */
[C---:B------:R-:W-:Y:S02]  /*6eb0*/  FMUL.FTZ R38, R0.reuse, R38 ;  /* 0x0000002600267220 */ /* 0x040fe40000410000 */
[----:B------:R-:W-:Y:S01]  /*6ec0*/  FMUL.FTZ R39, R0, R39 ;  /* 0x0000002700277220 */ /* 0x000fe20000410000 */
[----:B------:R-:W-:Y:S01]  /*6ed0*/  LDSM.16.MT88.4 R124, [R176+0x800] ;  /* 0x00080000b07c783b */ /* 0x000fe20000004200 */
[----:B-1----:R-:W-:Y:S02]  /*6ee0*/  FMUL.FTZ R8, R2, R108 ;  /* 0x0000006c02087220 */ /* 0x002fe40000410000 */
[C---:B------:R-:W-:Y:S02]  /*6ef0*/  FMUL.FTZ R42, R0.reuse, R42 ;  /* 0x0000002a002a7220 */ /* 0x040fe40000410000 */
[C---:B------:R-:W-:Y:S02]  /*6f00*/  FMUL.FTZ R43, R0.reuse, R43 ;  /* 0x0000002b002b7220 */ /* 0x040fe40000410000 */
[C---:B------:R-:W-:Y:S01]  /*6f10*/  FMUL.FTZ R46, R0.reuse, R46 ;  /* 0x0000002e002e7220 */ /* 0x040fe20000410000 */
[----:B------:R-:W1:Y:S01]  /*6f20*/  LDSM.16.MT88.4 R108, [R176] ;  /* 0x00000000b06c783b */ /* 0x000e620000004200 */
[----:B------:R-:W-:Y:S01]  /*6f30*/  FMUL.FTZ R47, R0, R47 ;  /* 0x0000002f002f7220 */ /* 0x000fe20000410000 */
[----:B---3--:R-:W-:Y:S01]  /*6f40*/  F2FP.PACK_AB R107, R161, R162 ;  /* 0x000000a2a16b723e */ /* 0x008fe200000000ff */
[----:B------:R-:W-:Y:S01]  /*6f50*/  FMUL.FTZ R4, R2, R104 ;  /* 0x0000006802047220 */ /* 0x000fe20000410000 */
[----:B------:R-:W-:Y:S01]  /*6f60*/  F2FP.PACK_AB R104, R200, R201 ;  /* 0x000000c9c868723e */ /* 0x000fe200000000ff */
[----:B------:R-:W-:Y:S02]  /*6f70*/  FMUL.FTZ R49, R2, R49 ;  /* 0x0000003102317220 */ /* 0x000fe40000410000 */
[C---:B------:R-:W-:Y:S01]  /*6f80*/  FMUL.FTZ R50, R0.reuse, R50 ;  /* 0x0000003200327220 */ /* 0x040fe20000410000 */
[----:B------:R-:W-:Y:S01]  /*6f90*/  LDSM.16.MT88.4 R132, [R174+0x2800] ;  /* 0x00280000ae84783b */ /* 0x000fe20000004200 */
[----:B------:R-:W-:Y:S02]  /*6fa0*/  FMUL.FTZ R51, R0, R51 ;  /* 0x0000003300337220 */ /* 0x000fe40000410000 */
[C---:B------:R-:W-:Y:S05]  /*6fb0*/  HMMA.16816.F32 R4, R104.reuse, R12, R4 ;  /* 0x0000000c6804723c */ /* 0x040fea0000001804 */
[----:B------:R-:W-:Y:S01]  /*6fc0*/  LDSM.16.MT88.4 R144, [R176+0x3800] ;  /* 0x00380000b090783b */ /* 0x000fe20000004200 */
[C---:B------:R-:W-:Y:S02]  /*6fd0*/  FMUL.FTZ R52, R2.reuse, R52 ;  /* 0x0000003402347220 */ /* 0x040fe40000410000 */
[C---:B------:R-:W-:Y:S04]  /*6fe0*/  HMMA.16816.F32 R8, R104.reuse, R14, R8 ;  /* 0x0000000e6808723c */ /* 0x040fe80000001808 */
[C---:B------:R-:W-:Y:S01]  /*6ff0*/  FMUL.FTZ R12, R2.reuse, R112 ;  /* 0x00000070020c7220 */ /* 0x040fe20000410000 */
[----:B------:R-:W0:Y:S01]  /*7000*/  LDGDEPBAR ;  /* 0x00000000000079af */ /* 0x000e220000000000 */
[----:B------:R-:W-:Y:S02]  /*7010*/  FMUL.FTZ R13, R2, R113 ;  /* 0x00000071020d7220 */ /* 0x000fe40000410000 */
[C---:B------:R-:W-:Y:S04]  /*7020*/  FMUL.FTZ R14, R0.reuse, R114 ;  /* 0x00000072000e7220 */ /* 0x040fe80000410000 */
[----:B------:R-:W-:Y:S02]  /*7030*/  FMUL.FTZ R15, R0, R115 ;  /* 0x00000073000f7220 */ /* 0x000fe40000410000 */
[----:B------:R-:W3:Y:S01]  /*7040*/  LDSM.16.MT88.4 R112, [R173+0x2000] ;  /* 0x00200000ad70783b */ /* 0x000ee20000004200 */
[----:B------:R-:W-:Y:S02]  /*7050*/  FMUL.FTZ R53, R2, R53 ;  /* 0x0000003502357220 */ /* 0x000fe40000410000 */
[C---:B------:R-:W-:Y:S02]  /*7060*/  FMUL.FTZ R54, R0.reuse, R54 ;  /* 0x0000003600367220 */ /* 0x040fe40000410000 */
[C---:B----4-:R-:W-:Y:S03]  /*7070*/  HMMA.16816.F32 R12, R104.reuse, R20, R12 ;  /* 0x00000014680c723c */ /* 0x050fe6000000180c */
[----:B------:R-:W-:Y:S02]  /*7080*/  FMUL.FTZ R55, R0, R55 ;  /* 0x0000003700377220 */ /* 0x000fe40000410000 */
[C---:B------:R-:W-:Y:S02]  /*7090*/  FMUL.FTZ R56, R2.reuse, R56 ;  /* 0x0000003802387220 */ /* 0x040fe40000410000 */
[C---:B------:R-:W-:Y:S01]  /*70a0*/  FMUL.FTZ R20, R2.reuse, R120 ;  /* 0x0000007802147220 */ /* 0x040fe20000410000 */
[C---:B------:R-:W-:Y:S04]  /*70b0*/  HMMA.16816.F32 R16, R104.reuse, R22, R16 ;  /* 0x000000166810723c */ /* 0x040fe80000001810 */
[----:B------:R-:W-:Y:S02]  /*70c0*/  FMUL.FTZ R21, R2, R121 ;  /* 0x0000007902157220 */ /* 0x000fe40000410000 */
[--C-:B-----5:R-:W-:Y:S02]  /*70d0*/  FFMA.FTZ R102, R149, c[0x0][0x2d0], -R101.reuse ;  /* 0x0000b40095667a23 */ /* 0x120fe40000010865 */
[C---:B------:R-:W-:Y:S02]  /*70e0*/  FMUL.FTZ R22, R0.reuse, R122 ;  /* 0x0000007a00167220 */ /* 0x040fe40000410000 */
[----:B------:R4:W5:Y:S02]  /*70f0*/  MUFU.EX2 R159, R102 ;  /* 0x00000066009f7308 */ /* 0x0009640000000800 */
[----:B------:R-:W-:Y:S02]  /*7100*/  FMUL.FTZ R23, R0, R123 ;  /* 0x0000007b00177220 */ /* 0x000fe40000410000 */
[----:B------:R-:W-:Y:S01]  /*7110*/  LDSM.16.MT88.4 R120, [R177+0x800] ;  /* 0x00080000b178783b */ /* 0x000fe20000004200 */
[----:B------:R-:W-:Y:S02]  /*7120*/  FMUL.FTZ R57, R2, R57 ;  /* 0x0000003902397220 */ /* 0x000fe40000410000 */
[C---:B------:R-:W-:Y:S02]  /*7130*/  FMUL.FTZ R58, R0.reuse, R58 ;  /* 0x0000003a003a7220 */ /* 0x040fe40000410000 */
[C---:B--2---:R-:W-:Y:S03]  /*7140*/  HMMA.16816.F32 R20, R104.reuse, R28, R20 ;  /* 0x0000001c6814723c */ /* 0x044fe60000001814 */
[----:B------:R-:W-:Y:S02]  /*7150*/  FMUL.FTZ R59, R0, R59 ;  /* 0x0000003b003b7220 */ /* 0x000fe40000410000 */
[C---:B------:R-:W-:Y:S02]  /*7160*/  FMUL.FTZ R60, R2.reuse, R60 ;  /* 0x0000003c023c7220 */ /* 0x040fe40000410000 */
[C---:B------:R-:W-:Y:S01]  /*7170*/  FMUL.FTZ R28, R2.reuse, R128 ;  /* 0x00000080021c7220 */ /* 0x040fe20000410000 */
[C---:B------:R-:W-:Y:S04]  /*7180*/  HMMA.16816.F32 R24, R104.reuse, R30, R24 ;  /* 0x0000001e6818723c */ /* 0x040fe80000001818 */
[C---:B------:R-:W-:Y:S02]  /*7190*/  FMUL.FTZ R29, R2.reuse, R129 ;  /* 0x00000081021d7220 */ /* 0x040fe40000410000 */
[----:B------:R-:W-:Y:S02]  /*71a0*/  FMUL.FTZ R61, R2, R61 ;  /* 0x0000003d023d7220 */ /* 0x000fe40000410000 */
[C---:B------:R-:W-:Y:S04]  /*71b0*/  FMUL.FTZ R30, R0.reuse, R130 ;  /* 0x00000082001e7220 */ /* 0x040fe80000410000 */
[C---:B------:R-:W-:Y:S02]  /*71c0*/  FMUL.FTZ R31, R0.reuse, R131 ;  /* 0x00000083001f7220 */ /* 0x040fe40000410000 */
[----:B------:R-:W-:Y:S01]  /*71d0*/  LDSM.16.MT88.4 R128, [R173+0x2800] ;  /* 0x00280000ad80783b */ /* 0x000fe20000004200 */
[C---:B------:R-:W-:Y:S02]  /*71e0*/  FMUL.FTZ R62, R0.reuse, R62 ;  /* 0x0000003e003e7220 */ /* 0x040fe40000410000 */
[----:B------:R-:W-:Y:S02]  /*71f0*/  FMUL.FTZ R63, R0, R63 ;  /* 0x0000003f003f7220 */ /* 0x000fe40000410000 */
[C---:B-1----:R-:W-:Y:S03]  /*7200*/  HMMA.16816.F32 R28, R104.reuse, R108, R28 ;  /* 0x0000006c681c723c */ /* 0x042fe6000000181c */
[--C-:B----4-:R-:W-:Y:S02]  /*7210*/  FFMA.FTZ R102, R150, c[0x0][0x2d0], -R138.reuse ;  /* 0x0000b40096667a23 */ /* 0x110fe4000001088a */
[C---:B------:R-:W-:Y:S02]  /*7220*/  FMUL.FTZ R64, R2.reuse, R64 ;  /* 0x0000004002407220 */ /* 0x040fe40000410000 */
[----:B------:R-:W-:Y:S01]  /*7230*/  FMUL.FTZ R65, R2, R65 ;  /* 0x0000004102417220 */ /* 0x000fe20000410000 */
[C---:B------:R-:W-:Y:S01]  /*7240*/  HMMA.16816.F32 R32, R104.reuse, R110, R32 ;  /* 0x0000006e6820723c */ /* 0x040fe20000001820 */
[----:B------:R-:W1:Y:S01]  /*7250*/  LDSM.16.MT88.4 R108, [R177+0x2000] ;  /* 0x00200000b16c783b */ /* 0x000e620000004200 */
[----:B------:R2:W-:Y:S02]  /*7260*/  MUFU.EX2 R170, R102 ;  /* 0x0000006600aa7308 */ /* 0x0005e40000000800 */
[C---:B------:R-:W-:Y:S02]  /*7270*/  FMUL.FTZ R66, R0.reuse, R66 ;  /* 0x0000004200427220 */ /* 0x040fe40000410000 */
[----:B------:R-:W-:Y:S02]  /*7280*/  FMUL.FTZ R67, R0, R67 ;  /* 0x0000004300437220 */ /* 0x000fe40000410000 */
[C---:B---3--:R-:W-:Y:S04]  /*7290*/  HMMA.16816.F32 R36, R104.reuse, R112, R36 ;  /* 0x000000706824723c */ /* 0x048fe80000001824 */
[C---:B------:R-:W-:Y:S02]  /*72a0*/  FMUL.FTZ R68, R2.reuse, R68 ;  /* 0x0000004402447220 */ /* 0x040fe40000410000 */
[----:B------:R-:W-:Y:S02]  /*72b0*/  FMUL.FTZ R69, R2, R69 ;  /* 0x0000004502457220 */ /* 0x000fe40000410000 */
[C---:B------:R-:W-:Y:S01]  /*72c0*/  HMMA.16816.F32 R40, R104.reuse, R114, R40 ;  /* 0x000000726828723c */ /* 0x040fe20000001828 */
[----:B------:R-:W3:Y:S03]  /*72d0*/  LDSM.16.MT88.4 R112, [R176+0x2000] ;  /* 0x00200000b070783b */ /* 0x000ee60000004200 */
[C---:B------:R-:W-:Y:S02]  /*72e0*/  FMUL.FTZ R70, R0.reuse, R70 ;  /* 0x0000004600467220 */ /* 0x040fe40000410000 */
[----:B------:R-:W-:Y:S02]  /*72f0*/  FMUL.FTZ R71, R0, R71 ;  /* 0x0000004700477220 */ /* 0x000fe40000410000 */
[C---:B------:R-:W-:Y:S04]  /*7300*/  HMMA.16816.F32 R44, R104.reuse, R116, R44 ;  /* 0x00000074682c723c */ /* 0x040fe8000000182c */
[--C-:B--2---:R-:W-:Y:S02]  /*7310*/  FFMA.FTZ R102, R151, c[0x0][0x2d0], -R138.reuse ;  /* 0x0000b40097667a23 */ /* 0x104fe4000001088a */
[C---:B------:R-:W-:Y:S02]  /*7320*/  FMUL.FTZ R72, R2.reuse, R72 ;  /* 0x0000004802487220 */ /* 0x040fe40000410000 */
[C---:B------:R-:W-:Y:S01]  /*7330*/  HMMA.16816.F32 R48, R104.reuse, R118, R48 ;  /* 0x000000766830723c */ /* 0x040fe20000001830 */
[----:B------:R2:W4:Y:S01]  /*7340*/  MUFU.EX2 R169, R102 ;  /* 0x0000006600a97308 */ /* 0x0005220000000800 */
[----:B------:R-:W4:Y:S02]  /*7350*/  LDSM.16.MT88.4 R116, [R173+0x4000] ;  /* 0x00400000ad74783b */ /* 0x000f240000004200 */
[----:B------:R-:W-:Y:S02]  /*7360*/  FMUL.FTZ R73, R2, R73 ;  /* 0x0000004902497220 */ /* 0x000fe40000410000 */
[C---:B------:R-:W-:Y:S02]  /*7370*/  FMUL.FTZ R74, R0.reuse, R74 ;  /* 0x0000004a004a7220 */ /* 0x040fe40000410000 */
[----:B------:R-:W-:Y:S01]  /*7380*/  FMUL.FTZ R75, R0, R75 ;  /* 0x0000004b004b7220 */ /* 0x000fe20000410000 */
[C---:B-1----:R-:W-:Y:S03]  /*7390*/  HMMA.16816.F32 R52, R104.reuse, R108, R52 ;  /* 0x0000006c6834723c */ /* 0x042fe60000001834 */
[C---:B------:R-:W-:Y:S02]  /*73a0*/  FMUL.FTZ R76, R2.reuse, R76 ;  /* 0x0000004c024c7220 */ /* 0x040fe40000410000 */
[----:B------:R-:W-:Y:S02]  /*73b0*/  FMUL.FTZ R77, R2, R77 ;  /* 0x0000004d024d7220 */ /* 0x000fe40000410000 */
[C---:B------:R-:W-:Y:S01]  /*73c0*/  FMUL.FTZ R78, R0.reuse, R78 ;  /* 0x0000004e004e7220 */ /* 0x040fe20000410000 */
[C---:B------:R-:W-:Y:S01]  /*73d0*/  HMMA.16816.F32 R56, R104.reuse, R110, R56 ;  /* 0x0000006e6838723c */ /* 0x040fe20000001838 */
[----:B------:R-:W1:Y:S03]  /*73e0*/  LDSM.16.MT88.4 R108, [R174+0x4000] ;  /* 0x00400000ae6c783b */ /* 0x000e660000004200 */
[----:B------:R-:W-:Y:S02]  /*73f0*/  FMUL.FTZ R79, R0, R79 ;  /* 0x0000004f004f7220 */ /* 0x000fe40000410000 */
[----:B------:R-:W-:Y:S02]  /*7400*/  FMUL.FTZ R80, R2, R80 ;  /* 0x0000005002507220 */ /* 0x000fe40000410000 */
[C---:B---3--:R-:W-:Y:S04]  /*7410*/  HMMA.16816.F32 R60, R104.reuse, R112, R60 ;  /* 0x00000070683c723c */ /* 0x048fe8000000183c */
[--C-:B--2---:R-:W-:Y:S02]  /*7420*/  FFMA.FTZ R102, R156, c[0x0][0x2d0], -R101.reuse ;  /* 0x0000b4009c667a23 */ /* 0x104fe40000010865 */
[----:B------:R-:W-:Y:S02]  /*7430*/  FMUL.FTZ R81, R2, R81 ;  /* 0x0000005102517220 */ /* 0x000fe40000410000 */
[C---:B------:R-:W-:Y:S01]  /*7440*/  HMMA.16816.F32 R64, R104.reuse, R114, R64 ;  /* 0x000000726840723c */ /* 0x040fe20000001840 */
[----:B------:R2:W-:Y:S01]  /*7450*/  MUFU.EX2 R158, R102 ;  /* 0x00000066009e7308 */ /* 0x0005e20000000800 */
[----:B------:R-:W3:Y:S02]  /*7460*/  LDSM.16.MT88.4 R112, [R177+0x4000] ;  /* 0x00400000b170783b */ /* 0x000ee40000004200 */
[C---:B------:R-:W-:Y:S02]  /*7470*/  FMUL.FTZ R82, R0.reuse, R82 ;  /* 0x0000005200527220 */ /* 0x040fe40000410000 */
[----:B------:R-:W-:Y:S02]  /*7480*/  FMUL.FTZ R83, R0, R83 ;  /* 0x0000005300537220 */ /* 0x000fe40000410000 */
[C---:B------:R-:W-:Y:S01]  /*7490*/  FMUL.FTZ R84, R2.reuse, R84 ;  /* 0x0000005402547220 */ /* 0x040fe20000410000 */
[C---:B----4-:R-:W-:Y:S03]  /*74a0*/  HMMA.16816.F32 R68, R104.reuse, R116, R68 ;  /* 0x000000746844723c */ /* 0x050fe60000001844 */
[----:B------:R-:W-:Y:S02]  /*74b0*/  FMUL.FTZ R85, R2, R85 ;  /* 0x0000005502557220 */ /* 0x000fe40000410000 */
[C---:B------:R-:W-:Y:S02]  /*74c0*/  FMUL.FTZ R86, R0.reuse, R86 ;  /* 0x0000005600567220 */ /* 0x040fe40000410000 */
[----:B------:R-:W-:Y:S01]  /*74d0*/  FMUL.FTZ R87, R0, R87 ;  /* 0x0000005700577220 */ /* 0x000fe20000410000 */
[C---:B------:R-:W-:Y:S01]  /*74e0*/  HMMA.16816.F32 R72, R104.reuse, R118, R72 ;  /* 0x000000766848723c */ /* 0x040fe20000001848 */
[----:B------:R-:W4:Y:S03]  /*74f0*/  LDSM.16.MT88.4 R116, [R176+0x4000] ;  /* 0x00400000b074783b */ /* 0x000f260000004200 */
[C---:B------:R-:W-:Y:S02]  /*7500*/  FMUL.FTZ R88, R2.reuse, R88 ;  /* 0x0000005802587220 */ /* 0x040fe40000410000 */
[----:B------:R-:W-:Y:S02]  /*7510*/  FMUL.FTZ R89, R2, R89 ;  /* 0x0000005902597220 */ /* 0x000fe40000410000 */
[C---:B-1----:R-:W-:Y:S04]  /*7520*/  HMMA.16816.F32 R76, R104.reuse, R108, R76 ;  /* 0x0000006c684c723c */ /* 0x042fe8000000184c */
[----:B--2---:R-:W-:Y:S02]  /*7530*/  FFMA.FTZ R102, R157, c[0x0][0x2d0], -R101 ;  /* 0x0000b4009d667a23 */ /* 0x004fe40000010865 */
[C---:B------:R-:W-:Y:S02]  /*7540*/  FMUL.FTZ R90, R0.reuse, R90 ;  /* 0x0000005a005a7220 */ /* 0x040fe40000410000 */
[C---:B------:R-:W-:Y:S01]  /*7550*/  HMMA.16816.F32 R80, R104.reuse, R110, R80 ;  /* 0x0000006e6850723c */ /* 0x040fe20000001850 */
[----:B------:R1:W2:Y:S01]  /*7560*/  MUFU.EX2 R157, R102 ;  /* 0x00000066009d7308 */ /* 0x0002a20000000800 */
[----:B------:R-:W2:Y:S02]  /*7570*/  LDSM.16.MT88.4 R108, [R173+0x800] ;  /* 0x00080000ad6c783b */ /* 0x000ea40000004200 */
[----:B------:R-:W-:Y:S02]  /*7580*/  FMUL.FTZ R91, R0, R91 ;  /* 0x0000005b005b7220 */ /* 0x000fe40000410000 */
[C---:B------:R-:W-:Y:S02]  /*7590*/  FMUL.FTZ R92, R2.reuse, R92 ;  /* 0x0000005c025c7220 */ /* 0x040fe40000410000 */
[----:B------:R-:W-:Y:S01]  /*75a0*/  FMUL.FTZ R93, R2, R93 ;  /* 0x0000005d025d7220 */ /* 0x000fe20000410000 */
[C---:B---3--:R-:W-:Y:S03]  /*75b0*/  HMMA.16816.F32 R84, R104.reuse, R112, R84 ;  /* 0x000000706854723c */ /* 0x048fe60000001854 */
[C---:B------:R-:W-:Y:S02]  /*75c0*/  FMUL.FTZ R94, R0.reuse, R94 ;  /* 0x0000005e005e7220 */ /* 0x040fe40000410000 */
[----:B------:R-:W-:Y:S02]  /*75d0*/  FMUL.FTZ R95, R0, R95 ;  /* 0x0000005f005f7220 */ /* 0x000fe40000410000 */
[C---:B------:R-:W-:Y:S01]  /*75e0*/  FMUL.FTZ R96, R2.reuse, R96 ;  /* 0x0000006002607220 */ /* 0x040fe20000410000 */
[C---:B------:R-:W-:Y:S01]  /*75f0*/  HMMA.16816.F32 R88, R104.reuse, R114, R88 ;  /* 0x000000726858723c */ /* 0x040fe20000001858 */
[----:B------:R-:W3:Y:S03]  /*7600*/  LDSM.16.MT88.4 R112, [R174+0x800] ;  /* 0x00080000ae70783b */ /* 0x000ee60000004200 */
[----:B------:R-:W-:Y:S02]  /*7610*/  FMUL.FTZ R97, R2, R97 ;  /* 0x0000006102617220 */ /* 0x000fe40000410000 */
[C---:B------:R-:W-:Y:S02]  /*7620*/  FMUL.FTZ R98, R0.reuse, R98 ;  /* 0x0000006200627220 */ /* 0x040fe40000410000 */
[C---:B----4-:R-:W-:Y:S04]  /*7630*/  HMMA.16816.F32 R92, R104.reuse, R116, R92 ;  /* 0x00000074685c723c */ /* 0x050fe8000000185c */
[----:B-1----:R-:W-:Y:S02]  /*7640*/  FFMA.FTZ R102, R165, c[0x0][0x2d0], -R138 ;  /* 0x0000b400a5667a23 */ /* 0x002fe4000001088a */
[----:B------:R-:W-:Y:S02]  /*7650*/  FMUL.FTZ R99, R0, R99 ;  /* 0x0000006300637220 */ /* 0x000fe40000410000 */
[----:B------:R1:W4:Y:S01]  /*7660*/  MUFU.EX2 R168, R102 ;  /* 0x0000006600a87308 */ /* 0x0003220000000800 */
[----:B------:R-:W-:Y:S03]  /*7670*/  FFMA.FTZ R2, R2, R218, R201 ;  /* 0x000000da02027223 */ /* 0x000fe600000100c9 */
[----:B------:R-:W-:Y:S01]  /*7680*/  FFMA.FTZ R0, R0, R219, R164 ;  /* 0x000000db00007223 */ /* 0x000fe200000100a4 */
[----:B------:R-:W-:Y:S01]  /*7690*/  HMMA.16816.F32 R96, R104, R118, R96 ;  /* 0x000000766860723c */ /* 0x000fe20000001860 */
[----:B------:R-:W4:Y:S02]  /*76a0*/  LDSM.16.MT88.4 R116, [R177+0x2800] ;  /* 0x00280000b174783b */ /* 0x000f240000004200 */
[----:B------:R-:W-:Y:S02]  /*76b0*/  FADD.FTZ R2, R200, R2 ;  /* 0x00000002c8027221 */ /* 0x000fe40000010000 */
[----:B------:R-:W-:Y:S02]  /*76c0*/  FADD.FTZ R0, R163, R0 ;  /* 0x00000000a3007221 */ /* 0x000fe40000010000 */
[----:B------:R-:W-:Y:S01]  /*76d0*/  F2FP.PACK_AB R104, R171, R197 ;  /* 0x000000c5ab68723e */ /* 0x000fe200000000ff */
[----:B------:R-:W-:Y:S01]  /*76e0*/  FADD.FTZ R2, R199, R2 ;  /* 0x00000002c7027221 */ /* 0x000fe20000010000 */
[----:B-----5:R-:W-:Y:S03]  /*76f0*/  F2FP.PACK_AB R105, R159, R160 ;  /* 0x000000a09f69723e */ /* 0x020fe600000000ff */
[----:B------:R-:W-:Y:S01]  /*7700*/  F2FP.PACK_AB R106, R169, R170 ;  /* 0x000000aaa96a723e */ /* 0x000fe200000000ff */
[----:B------:R-:W-:Y:S01]  /*7710*/  FADD.FTZ R0, R162, R0 ;  /* 0x00000000a2007221 */ /* 0x000fe20000010000 */
[----:B--2---:R-:W-:Y:S01]  /*7720*/  F2FP.PACK_AB R107, R157, R158 ;  /* 0x0000009e9d6b723e */ /* 0x004fe200000000ff */
[----:B------:R-:W-:Y:S02]  /*7730*/  FADD.FTZ R2, R198, R2 ;  /* 0x00000002c6027221 */ /* 0x000fe40000010000 */
[----:B------:R-:W-:Y:S02]  /*7740*/  FADD.FTZ R0, R161, R0 ;  /* 0x00000000a1007221 */ /* 0x000fe40000010000 */
[----:B-1----:R-:W-:Y:S02]  /*7750*/  FFMA.FTZ R102, R166, c[0x0][0x2d0], -R138 ;  /* 0x0000b400a6667a23 */ /* 0x002fe4000001088a */
[C---:B------:R-:W-:Y:S02]  /*7760*/  HMMA.16816.F32 R4, R104.reuse, R108, R4 ;  /* 0x0000006c6804723c */ /* 0x040fe40000001804 */
[----:B------:R1:W2:Y:S01]  /*7770*/  MUFU.EX2 R167, R102 ;  /* 0x0000006600a77308 */ /* 0x0002a20000000800 */
[----:B------:R-:W-:Y:S02]  /*7780*/  FADD.FTZ R2, R197, R2 ;  /* 0x00000002c5027221 */ /* 0x000fe40000010000 */
[----:B------:R-:W-:Y:S02]  /*7790*/  FADD.FTZ R0, R160, R0 ;  /* 0x00000000a0007221 */ /* 0x000fe40000010000 */
[----:B------:R-:W-:Y:S01]  /*77a0*/  FADD.FTZ R2, R171, R2 ;  /* 0x00000002ab027221 */ /* 0x000fe20000010000 */
[C---:B------:R-:W-:Y:S01]  /*77b0*/  HMMA.16816.F32 R8, R104.reuse, R110, R8 ;  /* 0x0000006e6808723c */ /* 0x040fe20000001808 */
[----:B------:R-:W5:Y:S03]  /*77c0*/  LDSM.16.MT88.4 R108, [R176+0x2800] ;  /* 0x00280000b06c783b */ /* 0x000f660000004200 */
[----:B------:R-:W-:Y:S02]  /*77d0*/  FADD.FTZ R0, R159, R0 ;  /* 0x000000009f007221 */ /* 0x000fe40000010000 */
[----:B------:R-:W-:Y:S02]  /*77e0*/  FADD.FTZ R2, R170, R2 ;  /* 0x00000002aa027221 */ /* 0x000fe40000010000 */
[C---:B---3--:R-:W-:Y:S04]  /*77f0*/  HMMA.16816.F32 R12, R104.reuse, R112, R12 ;  /* 0x00000070680c723c */ /* 0x048fe8000000180c */
[----:B------:R-:W-:Y:S02]  /*7800*/  FADD.FTZ R0, R158, R0 ;  /* 0x000000009e007221 */ /* 0x000fe40000010000 */
[----:B------:R-:W-:Y:S02]  /*7810*/  FADD.FTZ R2, R169, R2 ;  /* 0x00000002a9027221 */ /* 0x000fe40000010000 */
[C---:B------:R-:W-:Y:S01]  /*7820*/  HMMA.16816.F32 R16, R104.reuse, R114, R16 ;  /* 0x000000726810723c */ /* 0x040fe20000001810 */
[----:B------:R-:W3:Y:S03]  /*7830*/  LDSM.16.MT88.4 R112, [R173+0x4800] ;  /* 0x00480000ad70783b */ /* 0x000ee60000004200 */
[--C-:B-1----:R-:W-:Y:S02]  /*7840*/  FFMA.FTZ R102, R202, c[0x0][0x2d0], -R101.reuse ;  /* 0x0000b400ca667a23 */ /* 0x102fe40000010865 */
[----:B------:R-:W-:Y:S02]  /*7850*/  FADD.FTZ R0, R157, R0 ;  /* 0x000000009d007221 */ /* 0x000fe40000010000 */
[C---:B------:R-:W-:Y:S01]  /*7860*/  HMMA.16816.F32 R20, R104.reuse, R120, R20 ;  /* 0x000000786814723c */ /* 0x040fe20000001814 */
[----:B------:R1:W1:Y:S03]  /*7870*/  MUFU.EX2 R153, R102 ;  /* 0x0000006600997308 */ /* 0x0002660000000800 */
[----:B----4-:R-:W-:Y:S04]  /*7880*/  FADD.FTZ R2, R168, R2 ;  /* 0x00000002a8027221 */ /* 0x010fe80000010000 */
[C---:B------:R-:W-:Y:S01]  /*7890*/  HMMA.16816.F32 R24, R104.reuse, R122, R24 ;  /* 0x0000007a6818723c */ /* 0x040fe20000001818 */
[----:B------:R-:W4:Y:S03]  /*78a0*/  LDSM.16.MT88.4 R120, [R174+0x4800] ;  /* 0x00480000ae78783b */ /* 0x000f260000004200 */
[----:B--2---:R-:W-:Y:S04]  /*78b0*/  FADD.FTZ R2, R167, R2 ;  /* 0x00000002a7027221 */ /* 0x004fe80000010000 */
[C---:B------:R-:W-:Y:S08]  /*78c0*/  HMMA.16816.F32 R28, R104.reuse, R124, R28 ;  /* 0x0000007c681c723c */ /* 0x040ff0000000181c */
[C---:B------:R-:W-:Y:S01]  /*78d0*/  HMMA.16816.F32 R32, R104.reuse, R126, R32 ;  /* 0x0000007e6820723c */ /* 0x040fe20000001820 */
[----:B------:R-:W-:Y:S03]  /*78e0*/  LDSM.16.MT88.4 R124, [R177+0x1000] ;  /* 0x00100000b17c783b */ /* 0x000fe60000004200 */
[--C-:B-1----:R-:W-:Y:S02]  /*78f0*/  FFMA.FTZ R102, R204, c[0x0][0x2d0], -R101.reuse ;  /* 0x0000b400cc667a23 */ /* 0x102fe40000010865 */
[----:B------:R-:W-:Y:S02]  /*7900*/  FADD.FTZ R0, R153, R0 ;  /* 0x0000000099007221 */ /* 0x000fe40000010000 */
[C---:B------:R-:W-:Y:S01]  /*7910*/  HMMA.16816.F32 R36, R104.reuse, R128, R36 ;  /* 0x000000806824723c */ /* 0x040fe20000001824 */
[----:B------:R1:W2:Y:S07]  /*7920*/  MUFU.EX2 R152, R102 ;  /* 0x0000006600987308 */ /* 0x0002ae0000000800 */
[C---:B------:R-:W-:Y:S01]  /*7930*/  HMMA.16816.F32 R40, R104.reuse, R130, R40 ;  /* 0x000000826828723c */ /* 0x040fe20000001828 */
[----:B------:R-:W-:Y:S07]  /*7940*/  LDSM.16.MT88.4 R128, [R176+0x1000] ;  /* 0x00100000b080783b */ /* 0x000fee0000004200 */
[C---:B------:R-:W-:Y:S08]  /*7950*/  HMMA.16816.F32 R44, R104.reuse, R132, R44 ;  /* 0x00000084682c723c */ /* 0x040ff0000000182c */
[C---:B------:R-:W-:Y:S01]  /*7960*/  HMMA.16816.F32 R48, R104.reuse, R134, R48 ;  /* 0x000000866830723c */ /* 0x040fe20000001830 */
[----:B------:R-:W-:Y:S03]  /*7970*/  LDSM.16.MT88.4 R132, [R173+0x3000] ;  /* 0x00300000ad84783b */ /* 0x000fe60000004200 */
[----:B-1----:R-:W-:Y:S02]  /*7980*/  FFMA.FTZ R102, R203, c[0x0][0x2d0], -R138 ;  /* 0x0000b400cb667a23 */ /* 0x002fe4000001088a */
[----:B--2---:R-:W-:Y:S02]  /*7990*/  FADD.FTZ R0, R152, R0 ;  /* 0x0000000098007221 */ /* 0x004fe40000010000 */
[C---:B------:R-:W-:Y:S01]  /*79a0*/  HMMA.16816.F32 R52, R104.reuse, R116, R52 ;  /* 0x000000746834723c */ /* 0x040fe20000001834 */
[----:B------:R1:W2:Y:S07]  /*79b0*/  MUFU.EX2 R166, R102 ;  /* 0x0000006600a67308 */ /* 0x0002ae0000000800 */
[C---:B------:R-:W-:Y:S01]  /*79c0*/  HMMA.16816.F32 R56, R104.reuse, R118, R56 ;  /* 0x000000766838723c */ /* 0x040fe20000001838 */
[----:B------:R-:W4:Y:S07]  /*79d0*/  LDSM.16.MT88.4 R116, [R177+0x4800] ;  /* 0x00480000b174783b */ /* 0x000f2e0000004200 */
[C---:B-----5:R-:W-:Y:S08]  /*79e0*/  HMMA.16816.F32 R60, R104.reuse, R108, R60 ;  /* 0x0000006c683c723c */ /* 0x060ff0000000183c */
[C---:B------:R-:W-:Y:S01]  /*79f0*/  HMMA.16816.F32 R64, R104.reuse, R110, R64 ;  /* 0x0000006e6840723c */ /* 0x040fe20000001840 */
[----:B------:R-:W5:Y:S03]  /*7a00*/  LDSM.16.MT88.4 R108, [R176+0x4800] ;  /* 0x00480000b06c783b */ /* 0x000f660000004200 */
[----:B-1----:R-:W-:Y:S02]  /*7a10*/  FFMA.FTZ R102, R205, c[0x0][0x2d0], -R138 ;  /* 0x0000b400cd667a23 */ /* 0x002fe4000001088a */
[----:B--2---:R-:W-:Y:S02]  /*7a20*/  FADD.FTZ R2, R166, R2 ;  /* 0x00000002a6027221 */ /* 0x004fe40000010000 */
[C---:B---3--:R-:W-:Y:S01]  /*7a30*/  HMMA.16816.F32 R68, R104.reuse, R112, R68 ;  /* 0x000000706844723c */ /* 0x048fe20000001844 */
[----:B------:R1:W-:Y:S07]  /*7a40*/  MUFU.EX2 R165, R102 ;  /* 0x0000006600a57308 */ /* 0x0003ee0000000800 */
[C---:B------:R-:W-:Y:S01]  /*7a50*/  HMMA.16816.F32 R72, R104.reuse, R114, R72 ;  /* 0x000000726848723c */ /* 0x040fe20000001848 */
[----:B------:R-:W2:Y:S07]  /*7a60*/  LDSM.16.MT88.4 R112, [R173+0x1000] ;  /* 0x00100000ad70783b */ /* 0x000eae0000004200 */
[C---:B----4-:R-:W-:Y:S08]  /*7a70*/  HMMA.16816.F32 R76, R104.reuse, R120, R76 ;  /* 0x00000078684c723c */ /* 0x050ff0000000184c */
[C---:B------:R-:W-:Y:S01]  /*7a80*/  HMMA.16816.F32 R80, R104.reuse, R122, R80 ;  /* 0x0000007a6850723c */ /* 0x040fe20000001850 */
[----:B------:R-:W3:Y:S03]  /*7a90*/  LDSM.16.MT88.4 R120, [R174+0x1000] ;  /* 0x00100000ae78783b */ /* 0x000ee60000004200 */
[--C-:B-1----:R-:W-:Y:S04]  /*7aa0*/  FFMA.FTZ R102, R206, c[0x0][0x2d0], -R101.reuse ;  /* 0x0000b400ce667a23 */ /* 0x102fe80000010865 */
[C---:B------:R-:W-:Y:S01]  /*7ab0*/  HMMA.16816.F32 R84, R104.reuse, R116, R84 ;  /* 0x000000746854723c */ /* 0x040fe20000001854 */
[----:B------:R1:W4:Y:S07]  /*7ac0*/  MUFU.EX2 R151, R102 ;  /* 0x0000006600977308 */ /* 0x00032e0000000800 */
[C---:B------:R-:W-:Y:S01]  /*7ad0*/  HMMA.16816.F32 R88, R104.reuse, R118, R88 ;  /* 0x000000766858723c */ /* 0x040fe20000001858 */
[----:B------:R-:W2:Y:S07]  /*7ae0*/  LDSM.16.MT88.4 R116, [R174+0x3000] ;  /* 0x00300000ae74783b */ /* 0x000eae0000004200 */
[C---:B-----5:R-:W-:Y:S08]  /*7af0*/  HMMA.16816.F32 R92, R104.reuse, R108, R92 ;  /* 0x0000006c685c723c */ /* 0x060ff0000000185c */
[----:B------:R-:W-:Y:S01]  /*7b00*/  HMMA.16816.F32 R96, R104, R110, R96 ;  /* 0x0000006e6860723c */ /* 0x000fe20000001860 */
[----:B------:R-:W5:Y:S03]  /*7b10*/  LDSM.16.MT88.4 R108, [R177+0x3000] ;  /* 0x00300000b16c783b */ /* 0x000f660000004200 */
[--C-:B-1----:R-:W-:Y:S02]  /*7b20*/  FFMA.FTZ R102, R207, c[0x0][0x2d0], -R101.reuse ;  /* 0x0000b400cf667a23 */ /* 0x102fe40000010865 */
[----:B----4-:R-:W-:Y:S01]  /*7b30*/  FADD.FTZ R0, R151, R0 ;  /* 0x0000000097007221 */ /* 0x010fe20000010000 */
[----:B------:R-:W-:Y:S01]  /*7b40*/  F2FP.PACK_AB R104, R167, R168 ;  /* 0x000000a8a768723e */ /* 0x000fe200000000ff */
[----:B------:R-:W1:Y:S01]  /*7b50*/  MUFU.EX2 R150, R102 ;  /* 0x0000006600967308 */ /* 0x000e620000000800 */
[----:B------:R-:W-:Y:S03]  /*7b60*/  F2FP.PACK_AB R105, R152, R153 ;  /* 0x000000999869723e */ /* 0x000fe600000000ff */
[----:B------:R-:W-:Y:S02]  /*7b70*/  F2FP.PACK_AB R106, R165, R166 ;  /* 0x000000a6a56a723e */ /* 0x000fe400000000ff */
[----:B-1----:R-:W-:Y:S01]  /*7b80*/  F2FP.PACK_AB R107, R150, R151 ;  /* 0x00000097966b723e */ /* 0x002fe200000000ff */
[--C-:B------:R-:W-:Y:S04]  /*7b90*/  FFMA.FTZ R102, R154, c[0x0][0x2d0], -R138.reuse ;  /* 0x0000b4009a667a23 */ /* 0x100fe8000001088a */
[----:B------:R1:W-:Y:S02]  /*7ba0*/  MUFU.EX2 R156, R102 ;  /* 0x00000066009c7308 */ /* 0x0003e40000000800 */
[C---:B--2---:R-:W-:Y:S08]  /*7bb0*/  HMMA.16816.F32 R4, R104.reuse, R112, R4 ;  /* 0x000000706804723c */ /* 0x044ff00000001804 */
[C---:B------:R-:W-:Y:S01]  /*7bc0*/  HMMA.16816.F32 R8, R104.reuse, R114, R8 ;  /* 0x000000726808723c */ /* 0x040fe20000001808 */
[----:B------:R-:W2:Y:S07]  /*7bd0*/  LDSM.16.MT88.4 R112, [R176+0x3000] ;  /* 0x00300000b070783b */ /* 0x000eae0000004200 */
[C---:B---3--:R-:W-:Y:S04]  /*7be0*/  HMMA.16816.F32 R12, R104.reuse, R120, R12 ;  /* 0x00000078680c723c */ /* 0x048fe8000000180c */
[--C-:B-1----:R-:W-:Y:S04]  /*7bf0*/  FFMA.FTZ R102, R155, c[0x0][0x2d0], -R138.reuse ;  /* 0x0000b4009b667a23 */ /* 0x102fe8000001088a */
[C---:B------:R-:W-:Y:S01]  /*7c00*/  HMMA.16816.F32 R16, R104.reuse, R122, R16 ;  /* 0x0000007a6810723c */ /* 0x040fe20000001810 */
[----:B------:R-:W1:Y:S01]  /*7c10*/  LDSM.16.MT88.4 R120, [R173+0x5000] ;  /* 0x00500000ad78783b */ /* 0x000e620000004200 */
[----:B------:R3:W4:Y:S06]  /*7c20*/  MUFU.EX2 R155, R102 ;  /* 0x00000066009b7308 */ /* 0x00072c0000000800 */
[C---:B------:R-:W-:Y:S08]  /*7c30*/  HMMA.16816.F32 R20, R104.reuse, R124, R20 ;  /* 0x0000007c6814723c */ /* 0x040ff00000001814 */
[C---:B------:R-:W-:Y:S01]  /*7c40*/  HMMA.16816.F32 R24, R104.reuse, R126, R24 ;  /* 0x0000007e6818723c */ /* 0x040fe20000001818 */
[----:B------:R-:W-:Y:S07]  /*7c50*/  LDSM.16.MT88.4 R124, [R174+0x1800] ;  /* 0x00180000ae7c783b */ /* 0x000fee0000004200 */
[C---:B------:R-:W-:Y:S04]  /*7c60*/  HMMA.16816.F32 R28, R104.reuse, R128, R28 ;  /* 0x00000080681c723c */ /* 0x040fe8000000181c */
[--C-:B---3--:R-:W-:Y:S04]  /*7c70*/  FFMA.FTZ R102, R214, c[0x0][0x2d0], -R101.reuse ;  /* 0x0000b400d6667a23 */ /* 0x108fe80000010865 */
[C---:B------:R-:W-:Y:S01]  /*7c80*/  HMMA.16816.F32 R32, R104.reuse, R130, R32 ;  /* 0x000000826820723c */ /* 0x040fe20000001820 */
[----:B------:R-:W-:Y:S01]  /*7c90*/  LDSM.16.MT88.4 R128, [R177+0x1800] ;  /* 0x00180000b180783b */ /* 0x000fe20000004200 */
[----:B------:R3:W-:Y:S06]  /*7ca0*/  MUFU.EX2 R149, R102 ;  /* 0x0000006600957308 */ /* 0x0007ec0000000800 */
[C---:B------:R-:W-:Y:S08]  /*7cb0*/  HMMA.16816.F32 R36, R104.reuse, R132, R36 ;  /* 0x000000846824723c */ /* 0x040ff00000001824 */
[C---:B------:R-:W-:Y:S01]  /*7cc0*/  HMMA.16816.F32 R40, R104.reuse, R134, R40 ;  /* 0x000000866828723c */ /* 0x040fe20000001828 */
[----:B------:R-:W-:Y:S07]  /*7cd0*/  LDSM.16.MT88.4 R132, [R176+0x1800] ;  /* 0x00180000b084783b */ /* 0x000fee0000004200 */
[C---:B------:R-:W-:Y:S04]  /*7ce0*/  HMMA.16816.F32 R44, R104.reuse, R116, R44 ;  /* 0x00000074682c723c */ /* 0x040fe8000000182c */
[--C-:B---3--:R-:W-:Y:S02]  /*7cf0*/  FFMA.FTZ R102, R215, c[0x0][0x2d0], -R101.reuse ;  /* 0x0000b400d7667a23 */ /* 0x108fe40000010865 */
[----:B------:R-:W-:Y:S01]  /*7d00*/  FFMA.FTZ R101, R136, c[0x0][0x2d0], -R101 ;  /* 0x0000b40088657a23 */ /* 0x000fe20000010865 */
[----:B----4-:R-:W-:Y:S01]  /*7d10*/  F2FP.PACK_AB R136, R155, R156 ;  /* 0x0000009c9b88723e */ /* 0x010fe200000000ff */
[C---:B------:R-:W-:Y:S01]  /*7d20*/  HMMA.16816.F32 R48, R104.reuse, R118, R48 ;  /* 0x000000766830723c */ /* 0x040fe20000001830 */
[----:B------:R-:W3:Y:S01]  /*7d30*/  LDSM.16.MT88.4 R116, [R174+0x5000] ;  /* 0x00500000ae74783b */ /* 0x000ee20000004200 */
[----:B------:R-:W4:Y:S06]  /*7d40*/  MUFU.EX2 R148, R102 ;  /* 0x0000006600947308 */ /* 0x000f2c0000000800 */
[C---:B-----5:R-:W-:Y:S04]  /*7d50*/  HMMA.16816.F32 R52, R104.reuse, R108, R52 ;  /* 0x0000006c6834723c */ /* 0x060fe80000001834 */
[----:B------:R-:W5:Y:S04]  /*7d60*/  MUFU.EX2 R101, R101 ;  /* 0x0000006500657308 */ /* 0x000f680000000800 */
[C---:B------:R-:W-:Y:S01]  /*7d70*/  HMMA.16816.F32 R56, R104.reuse, R110, R56 ;  /* 0x0000006e6838723c */ /* 0x040fe20000001838 */
[----:B------:R-:W3:Y:S07]  /*7d80*/  LDSM.16.MT88.4 R108, [R177+0x5000] ;  /* 0x00500000b16c783b */ /* 0x000eee0000004200 */
[C---:B--2---:R-:W-:Y:S04]  /*7d90*/  HMMA.16816.F32 R60, R104.reuse, R112, R60 ;  /* 0x00000070683c723c */ /* 0x044fe8000000183c */
[----:B----4-:R-:W-:Y:S01]  /*7da0*/  F2FP.PACK_AB R137, R148, R149 ;  /* 0x000000959489723e */ /* 0x010fe200000000ff */
[--C-:B------:R-:W-:Y:S03]  /*7db0*/  FFMA.FTZ R102, R216, c[0x0][0x2d0], -R138.reuse ;  /* 0x0000b400d8667a23 */ /* 0x100fe6000001088a */
[C---:B------:R-:W-:Y:S01]  /*7dc0*/  HMMA.16816.F32 R64, R104.reuse, R114, R64 ;  /* 0x000000726840723c */ /* 0x040fe20000001840 */
[----:B------:R-:W2:Y:S01]  /*7dd0*/  LDSM.16.MT88.4 R112, [R176+0x5000] ;  /* 0x00500000b070783b */ /* 0x000ea20000004200 */
[----:B------:R4:W-:Y:S02]  /*7de0*/  MUFU.EX2 R154, R102 ;  /* 0x00000066009a7308 */ /* 0x0009e40000000800 */
[----:B-----5:R-:W-:Y:S04]  /*7df0*/  F2FP.PACK_AB R139, R101, R103 ;  /* 0x00000067658b723e */ /* 0x020fe800000000ff */
[C---:B-1----:R-:W-:Y:S08]  /*7e00*/  HMMA.16816.F32 R68, R104.reuse, R120, R68 ;  /* 0x000000786844723c */ /* 0x042ff00000001844 */
[C---:B------:R-:W-:Y:S01]  /*7e10*/  HMMA.16816.F32 R72, R104.reuse, R122, R72 ;  /* 0x0000007a6848723c */ /* 0x040fe20000001848 */
[----:B------:R-:W1:Y:S07]  /*7e20*/  LDSM.16.MT88.4 R120, [R173+0x1800] ;  /* 0x00180000ad78783b */ /* 0x000e6e0000004200 */
[C---:B---3--:R-:W-:Y:S04]  /*7e30*/  HMMA.16816.F32 R76, R104.reuse, R116, R76 ;  /* 0x00000074684c723c */ /* 0x048fe8000000184c */
[----:B----4-:R-:W-:Y:S04]  /*7e40*/  FFMA.FTZ R102, R217, c[0x0][0x2d0], -R138 ;  /* 0x0000b400d9667a23 */ /* 0x010fe8000001088a */
[C---:B------:R-:W-:Y:S02]  /*7e50*/  HMMA.16816.F32 R80, R104.reuse, R118, R80 ;  /* 0x000000766850723c */ /* 0x040fe40000001850 */
[----:B------:R-:W3:Y:S06]  /*7e60*/  MUFU.EX2 R102, R102 ;  /* 0x0000006600667308 */ /* 0x000eec0000000800 */
[C---:B------:R-:W-:Y:S08]  /*7e70*/  HMMA.16816.F32 R84, R104.reuse, R108, R84 ;  /* 0x0000006c6854723c */ /* 0x040ff00000001854 */
[C---:B------:R-:W-:Y:S08]  /*7e80*/  HMMA.16816.F32 R88, R104.reuse, R110, R88 ;  /* 0x0000006e6858723c */ /* 0x040ff00000001858 */
[C---:B--2---:R-:W-:Y:S04]  /*7e90*/  HMMA.16816.F32 R92, R104.reuse, R112, R92 ;  /* 0x00000070685c723c */ /* 0x044fe8000000185c */
[----:B---3--:R-:W-:Y:S04]  /*7ea0*/  F2FP.PACK_AB R138, R102, R154 ;  /* 0x0000009a668a723e */ /* 0x008fe800000000ff */
[----:B------:R-:W-:Y:S08]  /*7eb0*/  HMMA.16816.F32 R96, R104, R114, R96 ;  /* 0x000000726860723c */ /* 0x000ff00000001860 */
[C---:B-1----:R-:W-:Y:S01]  /*7ec0*/  HMMA.16816.F32 R104, R136.reuse, R120, R4 ;  /* 0x000000788868723c */ /* 0x042fe20000001804 */
[----:B------:R-:W1:Y:S07]  /*7ed0*/  LDSM.16.MT88.4 R4, [R174+0x3800] ;  /* 0x00380000ae04783b */ /* 0x000e6e0000004200 */
[C---:B------:R-:W-:Y:S01]  /*7ee0*/  HMMA.16816.F32 R108, R136.reuse, R122, R8 ;  /* 0x0000007a886c723c */ /* 0x040fe20000001808 */
[----:B------:R-:W2:Y:S07]  /*7ef0*/  LDSM.16.MT88.4 R8, [R177+0x3800] ;  /* 0x00380000b108783b */ /* 0x000eae0000004200 */
[C---:B------:R-:W-:Y:S01]  /*7f00*/  HMMA.16816.F32 R112, R136.reuse, R124, R12 ;  /* 0x0000007c8870723c */ /* 0x040fe2000000180c */
[----:B------:R-:W3:Y:S07]  /*7f10*/  LDSM.16.MT88.4 R12, [R173+0x5800] ;  /* 0x00580000ad0c783b */ /* 0x000eee0000004200 */
[C---:B------:R-:W-:Y:S01]  /*7f20*/  HMMA.16816.F32 R116, R136.reuse, R126, R16 ;  /* 0x0000007e8874723c */ /* 0x040fe20000001810 */
[----:B------:R-:W4:Y:S07]  /*7f30*/  LDSM.16.MT88.4 R16, [R174+0x5800] ;  /* 0x00580000ae10783b */ /* 0x000f2e0000004200 */
[C---:B------:R-:W-:Y:S01]  /*7f40*/  HMMA.16816.F32 R120, R136.reuse, R128, R20 ;  /* 0x000000808878723c */ /* 0x040fe20000001814 */
[----:B------:R-:W5:Y:S07]  /*7f50*/  LDSM.16.MT88.4 R20, [R177+0x5800] ;  /* 0x00580000b114783b */ /* 0x000f6e0000004200 */
[C---:B------:R-:W-:Y:S08]  /*7f60*/  HMMA.16816.F32 R124, R136.reuse, R130, R24 ;  /* 0x00000082887c723c */ /* 0x040ff00000001818 */
[C---:B------:R-:W-:Y:S08]  /*7f70*/  HMMA.16816.F32 R128, R136.reuse, R132, R28 ;  /* 0x000000848880723c */ /* 0x040ff0000000181c */
[C---:B------:R-:W-:Y:S08]  /*7f80*/  HMMA.16816.F32 R132, R136.reuse, R134, R32 ;  /* 0x000000868884723c */ /* 0x040ff00000001820 */
[C---:B------:R-:W-:Y:S08]  /*7f90*/  HMMA.16816.F32 R36, R136.reuse, R140, R36 ;  /* 0x0000008c8824723c */ /* 0x040ff00000001824 */
[C---:B------:R-:W-:Y:S08]  /*7fa0*/  HMMA.16816.F32 R40, R136.reuse, R142, R40 ;  /* 0x0000008e8828723c */ /* 0x040ff00000001828 */
[C---:B-1----:R-:W-:Y:S08]  /*7fb0*/  HMMA.16816.F32 R44, R136.reuse, R4, R44 ;  /* 0x00000004882c723c */ /* 0x042ff0000000182c */
[C---:B------:R-:W-:Y:S01]  /*7fc0*/  HMMA.16816.F32 R48, R136.reuse, R6, R48 ;  /* 0x000000068830723c */ /* 0x040fe20000001830 */
[----:B------:R-:W1:Y:S07]  /*7fd0*/  LDSM.16.MT88.4 R4, [R176+0x5800] ;  /* 0x00580000b004783b */ /* 0x000e6e0000004200 */
[C---:B--2---:R-:W-:Y:S07]  /*7fe0*/  HMMA.16816.F32 R52, R136.reuse, R8, R52 ;  /* 0x000000088834723c */ /* 0x044fee0000001834 */
[-C--:B------:R-:W-:Y:S01]  /*7ff0*/  MOV R8, R3.reuse ;  /* 0x0000000300087202 */ /* 0x080fe20000000f00 */
[C---:B------:R-:W-:Y:S08]  /*8000*/  HMMA.16816.F32 R56, R136.reuse, R10, R56 ;  /* 0x0000000a8838723c */ /* 0x040ff00000001838 */
[C---:B------:R-:W-:Y:S08]  /*8010*/  HMMA.16816.F32 R60, R136.reuse, R144, R60 ;  /* 0x00000090883c723c */ /* 0x040ff0000000183c */
[C---:B------:R-:W-:Y:S08]  /*8020*/  HMMA.16816.F32 R64, R136.reuse, R146, R64 ;  /* 0x000000928840723c */ /* 0x040ff00000001840 */
[C---:B---3--:R-:W-:Y:S08]  /*8030*/  HMMA.16816.F32 R68, R136.reuse, R12, R68 ;  /* 0x0000000c8844723c */ /* 0x048ff00000001844 */
[C---:B------:R-:W-:Y:S08]  /*8040*/  HMMA.16816.F32 R72, R136.reuse, R14, R72 ;  /* 0x0000000e8848723c */ /* 0x040ff00000001848 */
[C---:B----4-:R-:W-:Y:S08]  /*8050*/  HMMA.16816.F32 R76, R136.reuse, R16, R76 ;  /* 0x00000010884c723c */ /* 0x050ff0000000184c */
[C---:B------:R-:W-:Y:S08]  /*8060*/  HMMA.16816.F32 R80, R136.reuse, R18, R80 ;  /* 0x000000128850723c */ /* 0x040ff00000001850 */
[C---:B-----5:R-:W-:Y:S08]  /*8070*/  HMMA.16816.F32 R84, R136.reuse, R20, R84 ;  /* 0x000000148854723c */ /* 0x060ff00000001854 */
[C---:B------:R-:W-:Y:S08]  /*8080*/  HMMA.16816.F32 R88, R136.reuse, R22, R88 ;  /* 0x000000168858723c */ /* 0x040ff00000001858 */
[C---:B-1----:R-:W-:Y:S07]  /*8090*/  HMMA.16816.F32 R92, R136.reuse, R4, R92 ;  /* 0x00000004885c723c */ /* 0x042fee000000185c */
[----:B------:R-:W-:Y:S01]  /*80a0*/  FADD.FTZ R4, R165, R2 ;  /* 0x00000002a5047221 */ /* 0x000fe20000010000 */
[----:B------:R-:W-:Y:S04]  /*80b0*/  HMMA.16816.F32 R96, R136, R6, R96 ;  /* 0x000000068860723c */ /* 0x000fe80000001860 */
[----:B------:R-:W-:Y:S02]  /*80c0*/  FADD.FTZ R2, R150, R0 ;  /* 0x0000000096027221 */ /* 0x000fe40000010000 */
[----:B------:R-:W-:Y:S02]  /*80d0*/  FADD.FTZ R0, R156, R4 ;  /* 0x000000049c007221 */ /* 0x000fe40000010000 */
[----:B------:R-:W-:Y:S04]  /*80e0*/  FADD.FTZ R2, R149, R2 ;  /* 0x0000000295027221 */ /* 0x000fe80000010000 */
[----:B------:R-:W-:Y:S02]  /*80f0*/  FADD.FTZ R0, R155, R0 ;  /* 0x000000009b007221 */ /* 0x000fe40000010000 */
[----:B------:R-:W-:Y:S02]  /*8100*/  FADD.FTZ R4, R148, R2 ;  /* 0x0000000294047221 */ /* 0x000fe40000010000 */
[----:B------:R-:W-:Y:S02]  /*8110*/  FADD.FTZ R2, R154, R0 ;  /* 0x000000009a027221 */ /* 0x000fe40000010000 */
[----:B------:R-:W-:Y:S02]  /*8120*/  FADD.FTZ R0, R103, R4 ;  /* 0x0000000467007221 */ /* 0x000fe40000010000 */
[----:B------:R-:W-:Y:S01]  /*8130*/  FADD.FTZ R218, R102, R2 ;  /* 0x0000000266da7221 */ /* 0x000fe20000010000 */
[----:B------:R-:W-:Y:S01]  /*8140*/  MOV R102, R3 ;  /* 0x0000000300667202 */ /* 0x000fe20000000f00 */
[----:B------:R-:W-:Y:S01]  /*8150*/  FADD.FTZ R219, R101, R0 ;  /* 0x0000000065db7221 */ /* 0x000fe20000010000 */
[----:B------:R-:W-:Y:S01]  /*8160*/  MOV R101, R100 ;  /* 0x0000006400657202 */ /* 0x000fe20000000f00 */
[----:B------:R-:W-:-:S05]  /*8170*/  @P3 BRA `(.L_x_44) ;  /* 0xffffd27000003947 */ /* 0x000fca000383ffff */
.L_x_43:
[----:B------:R-:W-:Y:S05]  /*8180*/  BRA.DIV ~URZ, `(.L_x_45) ;  /* 0x000050227f007947 */ /* 0x000fea000b800000 */
[----:B------:R-:W1:Y:S04]  /*8190*/  SHFL.BFLY PT, R0, R218, 0x2, 0x1f ;  /* 0x0c401f00da007f89 */ /* 0x000e6800000e0000 */
[----:B------:R-:W2:Y:S01]  /*81a0*/  SHFL.BFLY PT, R2, R219, 0x2, 0x1f ;  /* 0x0c401f00db027f89 */ /* 0x000ea200000e0000 */
[----:B-1----:R-:W-:-:S02]  /*81b0*/  FADD.FTZ R0, R0, R218 ;  /* 0x000000da00007221 */ /* 0x002fc40000010000 */
[----:B--2---:R-:W-:-:S03]  /*81c0*/  FADD.FTZ R4, R2, R219 ;  /* 0x000000db02047221 */ /* 0x004fc60000010000 */
[----:B------:R-:W1:Y:S04]  /*81d0*/  SHFL.BFLY PT, R5, R0, 0x1, 0x1f ;  /* 0x0c201f0000057f89 */ /* 0x000e6800000e0000 */
[----:B------:R2:W3:Y:S01]  /*81e0*/  SHFL.BFLY PT, R3, R4, 0x1, 0x1f ;  /* 0x0c201f0004037f89 */ /* 0x0004e200000e0000 */
[----:B-1----:R-:W-:-:S05]  /*81f0*/  FADD.FTZ R0, R0, R5 ;  /* 0x0000000500007221 */ /* 0x002fca0000010000 */
.L_x_114:
[----:B------:R-:W-:Y:S01]  /*8200*/  FSETP.NE.FTZ.AND P1, PT, R0, RZ, PT ;  /* 0x000000ff0000720b */ /* 0x000fe20003f35000 */
[----:B---3--:R-:W-:Y:S01]  /*8210*/  FADD.FTZ R3, R3, R4 ;  /* 0x0000000403037221 */ /* 0x008fe20000010000 */
[----:B------:R-:W-:Y:S02]  /*8220*/  MOV R2, RZ ;  /* 0x000000ff00027202 */ /* 0x000fe40000000f00 */
[----:B------:R-:W-:Y:S02]  /*8230*/  MOV R21, 0xff800000 ;  /* 0xff80000000157802 */ /* 0x000fe40000000f00 */
[----:B------:R-:W-:-:S02]  /*8240*/  FSETP.NE.FTZ.AND P0, PT, R3, RZ, PT ;  /* 0x000000ff0300720b */ /* 0x000fc40003f15000 */
[----:B------:R-:W-:-:S05]  /*8250*/  MOV R20, 0xff800000 ;  /* 0xff80000000147802 */ /* 0x000fca0000000f00 */
[----:B------:R-:W1:Y:S01]  /*8260*/  @P1 MUFU.LG2 R5, R0 ;  /* 0x0000000000051308 */ /* 0x000e620000000c00 */
[----:B--2---:R-:W-:-:S05]  /*8270*/  @P1 MOV R4, 0x3f317218 ;  /* 0x3f31721800041802 */ /* 0x004fca0000000f00 */
[----:B------:R-:W-:Y:S02]  /*8280*/  @P1 FMUL.FTZ R4, R4, c[0x0][0x2d0] ;  /* 0x0000b40004041a20 */ /* 0x000fe40000410000 */
[----:B------:R2:W3:Y:S01]  /*8290*/  @P1 MUFU.RCP R2, R0 ;  /* 0x0000000000021308 */ /* 0x0004e20000001000 */
[----:B-1----:R-:W-:-:S04]  /*82a0*/  @P1 FMUL.FTZ R5, R5, 0.69314718246459960938 ;  /* 0x3f31721805051820 */ /* 0x002fc80000410000 */
[----:B------:R-:W-:Y:S01]  /*82b0*/  @P1 FFMA.FTZ R21, R4, R100, R5 ;  /* 0x0000006404151223 */ /* 0x000fe20000010005 */
[----:B------:R-:W-:Y:S02]  /*82c0*/  MOV R4, 0x1 ;  /* 0x0000000100047802 */ /* 0x000fe40000000f00 */
[----:B--2---:R-:W-:Y:S01]  /*82d0*/  MOV R0, RZ ;  /* 0x000000ff00007202 */ /* 0x004fe20000000f00 */
[C---:B---3--:R-:W-:Y:S02]  /*82e0*/  FMUL.FTZ R140, R2.reuse, R68 ;  /* 0x00000044028c7220 */ /* 0x048fe40000410000 */
[C---:B------:R-:W-:Y:S02]  /*82f0*/  FMUL.FTZ R141, R2.reuse, R69 ;  /* 0x00000045028d7220 */ /* 0x040fe40000410000 */
[C---:B------:R-:W-:Y:S01]  /*8300*/  FMUL.FTZ R138, R2.reuse, R104 ;  /* 0x00000068028a7220 */ /* 0x040fe20000410000 */
[----:B------:R-:W1:Y:S01]  /*8310*/  @P0 MUFU.RCP R0, R3 ;  /* 0x0000000300000308 */ /* 0x000e620000001000 */
        /* <DEDUP_REMOVED lines=45> */
[----:B------:R2:W3:Y:S01]  /*85f0*/  @P0 MUFU.LG2 R2, R3 ;  /* 0x0000000300020308 */ /* 0x0004e20000000c00 */
[C---:B-1----:R-:W-:Y:S02]  /*8600*/  FMUL.FTZ R88, R0.reuse, R118 ;  /* 0x0000007600587220 */ /* 0x042fe40000410000 */
[C---:B------:R-:W-:Y:S02]  /*8610*/  FMUL.FTZ R89, R0.reuse, R119 ;  /* 0x0000007700597220 */ /* 0x040fe40000410000 */
[C---:B------:R-:W-:Y:S02]  /*8620*/  FMUL.FTZ R150, R0.reuse, R126 ;  /* 0x0000007e00967220 */ /* 0x040fe40000410000 */
[----:B------:R-:W-:-:S02]  /*8630*/  FMUL.FTZ R151, R0, R127 ;  /* 0x0000007f00977220 */ /* 0x000fc40000410000 */
[C---:B------:R-:W-:Y:S02]  /*8640*/  FMUL.FTZ R118, R0.reuse, R134 ;  /* 0x0000008600767220 */ /* 0x040fe40000410000 */
[C---:B------:R-:W-:Y:S02]  /*8650*/  FMUL.FTZ R119, R0.reuse, R135 ;  /* 0x0000008700777220 */ /* 0x040fe40000410000 */
[C---:B------:R-:W-:Y:S02]  /*8660*/  FMUL.FTZ R146, R0.reuse, R110 ;  /* 0x0000006e00927220 */ /* 0x040fe40000410000 */
[----:B------:R-:W-:Y:S01]  /*8670*/  FMUL.FTZ R147, R0, R111 ;  /* 0x0000006f00937220 */ /* 0x000fe20000410000 */
[----:B--2---:R-:W-:Y:S01]  /*8680*/  @P0 MOV R3, 0x3f317218 ;  /* 0x3f31721800030802 */ /* 0x004fe20000000f00 */
[----:B---3--:R-:W-:Y:S02]  /*8690*/  @P0 FMUL.FTZ R2, R2, 0.69314718246459960938 ;  /* 0x3f31721802020820 */ /* 0x008fe40000410000 */
[----:B------:R-:W-:-:S02]  /*86a0*/  FMUL.FTZ R144, R0, R114 ;  /* 0x0000007200907220 */ /* 0x000fc40000410000 */
[----:B------:R-:W-:Y:S02]  /*86b0*/  @P0 FMUL.FTZ R3, R3, c[0x0][0x2d0] ;  /* 0x0000b40003030a20 */ /* 0x000fe40000410000 */
        /* <DEDUP_REMOVED lines=38> */
[----:B------:R-:W-:Y:S01]  /*8920*/  FMUL.FTZ R47, R0, R99 ;  /* 0x00000063002f7220 */ /* 0x000fe20000410000 */
[----:B------:R-:W-:Y:S01]  /*8930*/  PRMT R0, R4, 0x7610, R0 ;  /* 0x0000761004007816 */ /* 0x000fe20000000000 */
[----:B------:R-:W-:Y:S02]  /*8940*/  @P0 FFMA.FTZ R20, R3, R8, R2 ;  /* 0x0000000803140223 */ /* 0x000fe40000010002 */
.L_x_28:
[----:B--2---:R-:W2:Y:S01]  /*8950*/  S2R R2, SR_TID.X ;  /* 0x0000000000027919 */ /* 0x004ea20000002100 */
[----:B------:R-:W-:Y:S01]  /*8960*/  BSSY B0, `(.L_x_46) ;  /* 0x0000010000007945 */ /* 0x000fe20003800000 */
[----:B--2---:R-:W-:-:S13]  /*8970*/  LOP3.LUT P0, RZ, R2, 0xff, RZ, 0xc0, !PT ;  /* 0x000000ff02ff7812 */ /* 0x004fda000780c0ff */
[----:B------:R-:W-:Y:S05]  /*8980*/  @P0 BRA `(.L_x_47) ;  /* 0x000000d000000947 */ /* 0x000fea0003800000 */
[----:B------:R-:W2:Y:S01]  /*8990*/  S2R R4, SR_LANEID ;  /* 0x0000000000047919 */ /* 0x000ea20000000000 */
[----:B------:R-:W-:Y:S01]  /*89a0*/  VOTEU.ANY UR4, UPT, PT ;  /* 0x0000000000047886 */ /* 0x000fe200038e0100 */
[----:B-1----:R-:W-:Y:S01]  /*89b0*/  IMAD.MOV.U32 R5, RZ, RZ, c[0x0][0x564] ;  /* 0x00015900ff057624 */ /* 0x002fe200078e00ff */
[----:B------:R-:W2:Y:S08]  /*89c0*/  FLO.U32 R3, UR4 ;  /* 0x0000000400037d00 */ /* 0x000eb000080e0000 */
[----:B------:R-:W1:Y:S01]  /*89d0*/  POPC R2, UR4 ;  /* 0x0000000400027d09 */ /* 0x000e620008000000 */
[----:B--2---:R-:W-:Y:S01]  /*89e0*/  ISETP.EQ.U32.AND P0, PT, R3, R4, PT ;  /* 0x000000040300720c */ /* 0x004fe20003f02070 */
[----:B------:R-:W-:-:S12]  /*89f0*/  IMAD.MOV.U32 R4, RZ, RZ, c[0x0][0x560] ;  /* 0x00015800ff047624 */ /* 0x000fd800078e00ff */
[----:B-1----:R1:W2:Y:S04]  /*8a00*/  @P0 ATOMG.E.ADD.STRONG.GPU PT, R2, [R4.64], R2 ;  /* 0x00000002040209a8 */ /* 0x0022a800081ee1c6 */
[----:B-1----:R-:W1:Y:S04]  /*8a10*/  S2R R4, SR_LTMASK ;  /* 0x0000000000047919 */ /* 0x002e680000003900 */
[----:B--2---:R1:W2:Y:S02]  /*8a20*/  SHFL.IDX PT, R3, R2, R3, 0x1f ;  /* 0x00001f0302037589 */ /* 0x0042a400000e0000 */
[----:B-1----:R-:W-:-:S06]  /*8a30*/  LOP3.LUT R2, R4, UR4, RZ, 0xc0, !PT ;  /* 0x0000000404027c12 */ /* 0x002fcc000f8ec0ff */
[----:B------:R-:W2:Y:S02]  /*8a40*/  POPC R2, R2 ;  /* 0x0000000200027309 */ /* 0x000ea40000000000 */
[----:B--2---:R-:W-:-:S06]  /*8a50*/  IADD3 R224, R3, c[0x0][0xc], R2 ;  /* 0x0000030003e07a10 */ /* 0x004fcc0007ffe002 */
.L_x_47:
[----:B------:R-:W-:Y:S05]  /*8a60*/  BSYNC B0 ;  /* 0x0000000000007941 */ /* 0x000fea0003800000 */
.L_x_46:
[----:B------:R-:W-:Y:S01]  /*8a70*/  PRMT R0, R0, 0x9910, RZ ;  /* 0x0000991000007816 */ /* 0x000fe200000000ff */
[----:B------:R-:W-:Y:S01]  /*8a80*/  BSSY B1, `(.L_x_48) ;  /* 0x000034d000017945 */ /* 0x000fe20003800000 */
[----:B------:R-:W-:Y:S02]  /*8a90*/  IMAD.MOV.U32 R78, RZ, RZ, R224 ;  /* 0x000000ffff4e7224 */ /* 0x000fe400078e00e0 */
[----:B------:R-:W-:-:S13]  /*8aa0*/  ISETP.NE.AND P0, PT, R0, RZ, PT ;  /* 0x000000ff0000720c */ /* 0x000fda0003f05270 */
[----:B------:R-:W-:Y:S05]  /*8ab0*/  @!P0 BRA `(.L_x_49) ;  /* 0x0000283000008947 */ /* 0x000fea0003800000 */
[----:B------:R-:W2:Y:S04]  /*8ac0*/  LDL R12, [R1+0x10] ;  /* 0x00001000010c7983 */ /* 0x000ea80000100800 */
[----:B------:R-:W3:Y:S04]  /*8ad0*/  LDL R11, [R1+0x14] ;  /* 0x00001400010b7983 */ /* 0x000ee80000100800 */
[----:B------:R-:W4:Y:S04]  /*8ae0*/  LDL R8, [R1+0x1c] ;  /* 0x00001c0001087983 */ /* 0x000f280000100800 */
[----:B------:R-:W4:Y:S04]  /*8af0*/  LDL R10, [R1+0x18] ;  /* 0x00001800010a7983 */ /* 0x000f280000100800 */
[----:B------:R-:W4:Y:S04]  /*8b00*/  LDL R7, [R1+0x2c] ;  /* 0x00002c0001077983 */ /* 0x000f280000100800 */
[----:B------:R-:W4:Y:S04]  /*8b10*/  LDL R6, [R1+0x24] ;  /* 0x0000240001067983 */ /* 0x000f280000100800 */
[----:B-1----:R-:W4:Y:S04]  /*8b20*/  LDL R5, [R1+0x28] ;  /* 0x0000280001057983 */ /* 0x002f280000100800 */
[----:B------:R-:W4:Y:S01]  /*8b30*/  LDL R9, [R1+0x20] ;  /* 0x0000200001097983 */ /* 0x000f220000100800 */
[----:B------:R-:W-:Y:S01]  /*8b40*/  WARPSYNC 0xffffffff ;  /* 0xffffffff00007948 */ /* 0x000fe20003800000 */
[----:B------:R-:W-:-:S02]  /*8b50*/  F2FP.PACK_AB R0, R139, R138 ;  /* 0x0000008a8b00723e */ /* 0x000fc400000000ff */
[----:B------:R-:W-:Y:S01]  /*8b60*/  BAR.SYNC.DEFER_BLOCKING 0x1, 0x100 ;  /* 0x0044000000007b1d */ /* 0x000fe20000010000 */
[----:B------:R-:W-:Y:S02]  /*8b70*/  F2FP.PACK_AB R2, R149, R148 ;  /* 0x000000949502723e */ /* 0x000fe400000000ff */
[----:B------:R-:W-:Y:S02]  /*8b80*/  F2FP.PACK_AB R3, R101, R100 ;  /* 0x000000646503723e */ /* 0x000fe400000000ff */
[----:B------:R-:W-:Y:S02]  /*8b90*/  F2FP.PACK_AB R4, R123, R122 ;  /* 0x0000007a7b04723e */ /* 0x000fe400000000ff */
[----:B------:R-:W-:-:S04]  /*8ba0*/  ISETP.NE.U32.AND P2, PT, RZ, c[0x0][0x508], PT ;  /* 0x00014200ff007a0c */ /* 0x000fc80003f45070 */
[----:B------:R-:W-:Y:S02]  /*8bb0*/  ISETP.NE.AND.EX P2, PT, RZ, c[0x0][0x50c], PT, P2 ;  /* 0x00014300ff007a0c */ /* 0x000fe40003f45320 */
[----:B------:R-:W-:-:S04]  /*8bc0*/  ISETP.NE.U32.AND P1, PT, RZ, c[0x0][0x500], PT ;  /* 0x00014000ff007a0c */ /* 0x000fc80003f25070 */
[----:B------:R-:W-:Y:S01]  /*8bd0*/  ISETP.NE.AND.EX P1, PT, RZ, c[0x0][0x504], PT, P1 ;  /* 0x00014100ff007a0c */ /* 0x000fe20003f25310 */
[----:B--2---:R1:W-:Y:S04]  /*8be0*/  STS [R12], R0 ;  /* 0x000000000c007388 */ /* 0x0043e80000000800 */
[----:B------:R2:W-:Y:S04]  /*8bf0*/  STS [R12+0x400], R2 ;  /* 0x000400020c007388 */ /* 0x0005e80000000800 */
[----:B---3--:R3:W-:Y:S01]  /*8c00*/  STS [R11], R3 ;  /* 0x000000030b007388 */ /* 0x0087e20000000800 */
[----:B-1----:R-:W-:-:S02]  /*8c10*/  F2FP.PACK_AB R0, R147, R146 ;  /* 0x000000929300723e */ /* 0x002fc400000000ff */
[----:B--2---:R-:W-:-:S03]  /*8c20*/  F2FP.PACK_AB R2, R103, R102 ;  /* 0x000000666702723e */ /* 0x004fc600000000ff */
[----:B------:R1:W-:Y:S01]  /*8c30*/  STS [R11+0x400], R0 ;  /* 0x000400000b007388 */ /* 0x0003e20000000800 */
[----:B---3--:R-:W-:-:S03]  /*8c40*/  F2FP.PACK_AB R3, R145, R144 ;  /* 0x000000909103723e */ /* 0x008fc600000000ff */
[----:B----4-:R2:W-:Y:S04]  /*8c50*/  STS [R8], R2 ;  /* 0x0000000208007388 */ /* 0x0105e80000000800 */
[----:B------:R3:W-:Y:S01]  /*8c60*/  STS [R8+0x400], R3 ;  /* 0x0004000308007388 */ /* 0x0007e20000000800 */
[----:B-1----:R-:W-:Y:S02]  /*8c70*/  F2FP.PACK_AB R0, R105, R104 ;  /* 0x000000686900723e */ /* 0x002fe400000000ff */
[----:B--2---:R-:W-:-:S03]  /*8c80*/  F2FP.PACK_AB R2, R89, R88 ;  /* 0x000000585902723e */ /* 0x004fc600000000ff */
[----:B------:R1:W-:Y:S01]  /*8c90*/  STS [R10], R0 ;  /* 0x000000000a007388 */ /* 0x0003e20000000800 */
[----:B---3--:R-:W-:-:S03]  /*8ca0*/  F2FP.PACK_AB R3, R109, R108 ;  /* 0x0000006c6d03723e */ /* 0x008fc600000000ff */
[----:B------:R2:W-:Y:S04]  /*8cb0*/  STS [R10+0x400], R2 ;  /* 0x000400020a007388 */ /* 0x0005e80000000800 */
[----:B------:R3:W-:Y:S01]  /*8cc0*/  STS [R7], R3 ;  /* 0x0000000307007388 */ /* 0x0007e20000000800 */
[----:B-1----:R-:W-:Y:S02]  /*8cd0*/  F2FP.PACK_AB R0, R93, R92 ;  /* 0x0000005c5d00723e */ /* 0x002fe400000000ff */
[----:B--2---:R-:W-:-:S03]  /*8ce0*/  F2FP.PACK_AB R2, R113, R112 ;  /* 0x000000707102723e */ /* 0x004fc600000000ff */
[----:B------:R1:W-:Y:S01]  /*8cf0*/  STS [R7+0x400], R0 ;  /* 0x0004000007007388 */ /* 0x0003e20000000800 */
[----:B---3--:R-:W-:-:S03]  /*8d00*/  F2FP.PACK_AB R3, R151, R150 ;  /* 0x000000969703723e */ /* 0x008fc600000000ff */
[----:B------:R2:W-:Y:S04]  /*8d10*/  STS [R6], R2 ;  /* 0x0000000206007388 */ /* 0x0005e80000000800 */
        /* <DEDUP_REMOVED lines=11> */
[----:B------:R2:W-:Y:S04]  /*8dd0*/  STS [R12+0x4000], R2 ;  /* 0x004000020c007388 */ /* 0x0005e80000000800 */
[----:B------:R3:W-:Y:S01]  /*8de0*/  STS [R12+0x4400], R3 ;  /* 0x004400030c007388 */ /* 0x0007e20000000800 */
        /* <DEDUP_REMOVED lines=29> */
[----:B------:R3:W-:Y:S04]  /*8fc0*/  STS [R12+0x8000], R4 ;  /* 0x008000040c007388 */ /* 0x0007e80000000800 */
[----:B------:R4:W-:Y:S01]  /*8fd0*/  STS [R12+0x8400], R2 ;  /* 0x008400020c007388 */ /* 0x0009e20000000800 */
[----:B-1----:R-:W-:Y:S02]  /*8fe0*/  F2FP.PACK_AB R0, R69, R68 ;  /* 0x000000444500723e */ /* 0x002fe400000000ff */
[----:B--2---:R-:W-:-:S03]  /*8ff0*/  F2FP.PACK_AB R3, R73, R72 ;  /* 0x000000484903723e */ /* 0x004fc600000000ff */
[----:B------:R1:W-:Y:S01]  /*9000*/  STS [R11+0x8000], R0 ;  /* 0x008000000b007388 */ /* 0x0003e20000000800 */
[----:B---3--:R-:W-:Y:S02]  /*9010*/  F2FP.PACK_AB R4, R59, R58 ;  /* 0x0000003a3b04723e */ /* 0x008fe400000000ff */
[----:B----4-:R-:W-:-:S03]  /*9020*/  F2FP.PACK_AB R2, R63, R62 ;  /* 0x0000003e3f02723e */ /* 0x010fc600000000ff */
[----:B------:R2:W-:Y:S04]  /*9030*/  STS [R11+0x8400], R4 ;  /* 0x008400040b007388 */ /* 0x0005e80000000800 */
[----:B------:R3:W-:Y:S04]  /*9040*/  STS [R8+0x8000], R3 ;  /* 0x0080000308007388 */ /* 0x0007e80000000800 */
[----:B------:R4:W-:Y:S01]  /*9050*/  STS [R8+0x8400], R2 ;  /* 0x0084000208007388 */ /* 0x0009e20000000800 */
[----:B-1----:R-:W-:-:S05]  /*9060*/  F2FP.PACK_AB R0, R77, R76 ;  /* 0x0000004c4d00723e */ /* 0x002fca00000000ff */
[----:B------:R1:W-:Y:S01]  /*9070*/  STS [R10+0x8000], R0 ;  /* 0x008000000a007388 */ /* 0x0003e20000000800 */
[----:B--2---:R-:W-:Y:S02]  /*9080*/  F2FP.PACK_AB R4, R75, R74 ;  /* 0x0000004a4b04723e */ /* 0x004fe400000000ff */
[----:B---3--:R-:W-:-:S03]  /*9090*/  F2FP.PACK_AB R3, R143, R142 ;  /* 0x0000008e8f03723e */ /* 0x008fc600000000ff */
[----:B------:R2:W-:Y:S01]  /*90a0*/  STS [R10+0x8400], R4 ;  /* 0x008400040a007388 */ /* 0x0005e20000000800 */
[----:B----4-:R-:W-:-:S03]  /*90b0*/  F2FP.PACK_AB R2, R71, R70 ;  /* 0x000000464702723e */ /* 0x010fc600000000ff */
[----:B------:R3:W-:Y:S04]  /*90c0*/  STS [R7+0x8000], R3 ;  /* 0x0080000307007388 */ /* 0x0007e80000000800 */
[----:B------:R3:W-:Y:S01]  /*90d0*/  STS [R7+0x8400], R2 ;  /* 0x0084000207007388 */ /* 0x0007e20000000800 */
[----:B------:R-:W-:-:S03]  /*90e0*/  IMAD.MOV.U32 R12, RZ, RZ, c[0x0][0x388] ;  /* 0x0000e200ff0c7624 */ /* 0x000fc600078e00ff */
[----:B------:R-:W4:Y:S01]  /*90f0*/  LDL.LU R8, [R1+0x8] ;  /* 0x0000080001087983 */ /* 0x000f220000300800 */
[----:B-1----:R-:W-:-:S05]  /*9100*/  F2FP.PACK_AB R0, R85, R84 ;  /* 0x000000545500723e */ /* 0x002fca00000000ff */
[----:B------:R1:W-:Y:S01]  /*9110*/  STS [R6+0x8000], R0 ;  /* 0x0080000006007388 */ /* 0x0003e20000000800 */
[----:B--2---:R-:W-:Y:S02]  /*9120*/  @P2 LEA R4, P0, R228, c[0x0][0x508], 0x2 ;  /* 0x00014200e4042a11 */ /* 0x004fe400078010ff */
[----:B---3--:R-:W-:Y:S02]  /*9130*/  F2FP.PACK_AB R3, R67, R66 ;  /* 0x000000424303723e */ /* 0x008fe400000000ff */
[----:B------:R-:W-:-:S03]  /*9140*/  F2FP.PACK_AB R2, R81, R80 ;  /* 0x000000505102723e */ /* 0x000fc600000000ff */
[----:B------:R2:W-:Y:S04]  /*9150*/  STS [R6+0x8400], R3 ;  /* 0x0084000306007388 */ /* 0x0005e80000000800 */
[----:B------:R3:W-:Y:S01]  /*9160*/  STS [R5+0x8000], R2 ;  /* 0x0080000205007388 */ /* 0x0007e20000000800 */
[----:B-1----:R-:W-:-:S05]  /*9170*/  F2FP.PACK_AB R0, R55, R54 ;  /* 0x000000363700723e */ /* 0x002fca00000000ff */
[----:B------:R1:W-:Y:S01]  /*9180*/  STS [R5+0x8400], R0 ;  /* 0x0084000005007388 */ /* 0x0003e20000000800 */
[----:B--2---:R-:W-:Y:S01]  /*9190*/  F2FP.PACK_AB R3, R49, R48 ;  /* 0x000000303103723e */ /* 0x004fe200000000ff */
[----:B------:R-:W-:Y:S02]  /*91a0*/  IMAD.MOV.U32 R6, RZ, RZ, 0x4 ;  /* 0x00000004ff067424 */ /* 0x000fe400078e00ff */
[----:B---3--:R-:W-:Y:S02]  /*91b0*/  IMAD.MOV.U32 R2, RZ, RZ, RZ ;  /* 0x000000ffff027224 */ /* 0x008fe400078e00ff */
[----:B------:R-:W-:Y:S01]  /*91c0*/  STS [R9+0x8000], R3 ;  /* 0x0080000309007388 */ /* 0x000fe20000000800 */
[C---:B------:R-:W-:Y:S01]  /*91d0*/  IMAD.WIDE R6, R228.reuse, R6, c[0x0][0x500] ;  /* 0x00014000e4067625 */ /* 0x040fe200078e0206 */
[----:B-1----:R-:W-:Y:S02]  /*91e0*/  F2FP.PACK_AB R0, R47, R46 ;  /* 0x0000002e2f00723e */ /* 0x002fe400000000ff */
[----:B------:R-:W-:-:S03]  /*91f0*/  @P2 LEA.HI.X R5, R228, c[0x0][0x50c], R251, 0x2, P0 ;  /* 0x00014300e4052a11 */ /* 0x000fc600000f14fb */
[----:B------:R1:W-:Y:S04]  /*9200*/  STS [R9+0x8400], R0 ;  /* 0x0084000009007388 */ /* 0x0003e80000000800 */
[----:B------:R-:W-:Y:S06]  /*9210*/  BAR.SYNC.DEFER_BLOCKING 0x1, 0x100 ;  /* 0x0044000000007b1d */ /* 0x000fec0000010000 */
[----:B------:R2:W5:Y:S04]  /*9220*/  @P2 LDG.E R12, [R4.64] ;  /* 0x00000006040c2981 */ /* 0x000568000c1e1900 */
[----:B------:R2:W5:Y:S01]  /*9230*/  @P1 LDG.E R2, [R6.64] ;  /* 0x0000000606021981 */ /* 0x000562000c1e1900 */
[----:B----4-:R-:W-:-:S04]  /*9240*/  ISETP.NE.AND P0, PT, R8, RZ, PT ;  /* 0x000000ff0800720c */ /* 0x010fc80003f05270 */
[----:B-1----:R-:W-:Y:S01]  /*9250*/  SEL R0, R8, c[0x0][0x3d4], P0 ;  /* 0x0000f50008007a07 */ /* 0x002fe20000000000 */
[----:B------:R-:W-:Y:S05]  /*9260*/  @P2 BRA `(.L_x_50) ;  /* 0x0000004000002947 */ /* 0x000fea0003800000 */
[----:B--2---:R-:W-:Y:S05]  /*9270*/  @!P1 BRA `(.L_x_50) ;  /* 0x0000003000009947 */ /* 0x004fea0003800000 */
[----:B-----5:R1:W2:Y:S04]  /*9280*/  LDG.E R12, [R6.64] ;  /* 0x00000006060c7981 */ /* 0x0202a8000c1e1900 */
[----:B-1----:R-:W2:Y:S02]  /*9290*/  LDG.E R6, [R6.64+0x4] ;  /* 0x0000040606067981 */ /* 0x002ea4000c1e1900 */
[----:B--2---:R-:W-:Y:S02]  /*92a0*/  IADD3 R12, -R12, R6, RZ ;  /* 0x000000060c0c7210 */ /* 0x004fe40007ffe1ff */
.L_x_50:
[----:B--2---:R-:W2:Y:S04]  /*92b0*/  LDL R3, [R1+0x3c] ;  /* 0x00003c0001037983 */ /* 0x004ea80000100800 */
[----:B------:R-:W3:Y:S01]  /*92c0*/  LDL R13, [R1+0xc] ;  /* 0x00000c00010d7983 */ /* 0x000ee20000100800 */
[----:B------:R-:W-:Y:S01]  /*92d0*/  IMAD.MOV.U32 R10, RZ, RZ, 0x368 ;  /* 0x00000368ff0a7424 */ /* 0x000fe200078e00ff */
[----:B------:R-:W-:Y:S01]  /*92e0*/  ISETP.GT.AND P3, PT, R0, 0x1, PT ;  /* 0x000000010000780c */ /* 0x000fe20003f64270 */
[----:B------:R-:W-:Y:S01]  /*92f0*/  IMAD.MOV.U32 R0, RZ, RZ, c[0x0][0x4e8] ;  /* 0x00013a00ff007624 */ /* 0x000fe200078e00ff */
[----:B------:R-:W4:Y:S01]  /*9300*/  LDL R22, [R1+0x38] ;  /* 0x0000380001167983 */ /* 0x000f220000100800 */
[----:B------:R-:W-:-:S02]  /*9310*/  ISETP.NE.U32.AND P0, PT, RZ, c[0x0][0x500], PT ;  /* 0x00014000ff007a0c */ /* 0x000fc40003f05070 */
[----:B------:R-:W-:Y:S02]  /*9320*/  SEL R10, R10, 0x328, P3 ;  /* 0x000003280a0a7807 */ /* 0x000fe40001800000 */
[----:B------:R-:W-:Y:S02]  /*9330*/  ISETP.NE.AND.EX P0, PT, RZ, c[0x0][0x504], PT, P0 ;  /* 0x00014100ff007a0c */ /* 0x000fe40003f05300 */
[----:B------:R-:W1:Y:S01]  /*9340*/  LDC.64 R6, c[0x0][R10+0x170] ;  /* 0x00005c000a067b82 */ /* 0x000e620000000a00 */
[----:B------:R-:W-:Y:S02]  /*9350*/  ISETP.NE.AND P2, PT, R0, 0x1, PT ;  /* 0x000000010000780c */ /* 0x000fe40003f45270 */
[----:B------:R-:W-:Y:S02]  /*9360*/  SEL R0, R228, RZ, !P0 ;  /* 0x000000ffe4007207 */ /* 0x000fe40004000000 */
[----:B------:R-:W-:-:S03]  /*9370*/  SEL R5, R251, RZ, !P0 ;  /* 0x000000fffb057207 */ /* 0x000fc60004000000 */
[----:B------:R-:W1:Y:S08]  /*9380*/  LDC.64 R14, c[0x0][R10+0x168] ;  /* 0x00005a000a0e7b82 */ /* 0x000e700000000a00 */
[----:B------:R1:W2:Y:S08]  /*9390*/  LDC.64 R18, c[0x0][R10+0x178] ;  /* 0x00005e000a127b82 */ /* 0x0002b00000000a00 */
[----:B------:R1:W2:Y:S01]  /*93a0*/  LDC.64 R16, c[0x0][R10+0x160] ;  /* 0x000058000a107b82 */ /* 0x0002a20000000a00 */
[----:B------:R-:W1:Y:S02]  /*93b0*/  S2R R23, SR_TID.X ;  /* 0x0000000000177919 */ /* 0x000e640000002100 */
[----:B-1----:R-:W-:-:S04]  /*93c0*/  IMAD R4, R7, R0, RZ ;  /* 0x0000000007047224 */ /* 0x002fc800078e02ff */
[C---:B------:R-:W-:Y:S02]  /*93d0*/  IMAD R11, R6.reuse, R5, R4 ;  /* 0x00000005060b7224 */ /* 0x040fe400078e0204 */
[----:B------:R-:W-:-:S04]  /*93e0*/  IMAD.WIDE.U32 R6, R6, R0, RZ ;  /* 0x0000000006067225 */ /* 0x000fc800078e00ff */
[----:B------:R-:W-:-:S04]  /*93f0*/  IMAD.WIDE.U32 R8, R14, R234, RZ ;  /* 0x000000ea0e087225 */ /* 0x000fc800078e00ff */
[----:B------:R-:W-:Y:S01]  /*9400*/  IMAD R10, R15, R234, RZ ;  /* 0x000000ea0f0a7224 */ /* 0x000fe200078e02ff */
[--C-:B-----5:R-:W-:Y:S02]  /*9410*/  IADD3 R14, P1, P0, R6, R8, R2.reuse ;  /* 0x00000008060e7210 */ /* 0x120fe4000783e002 */
[----:B------:R-:W-:Y:S02]  /*9420*/  SHF.R.S32.HI R6, RZ, 0x1f, R2 ;  /* 0x0000001fff067819 */ /* 0x000fe40000011402 */
[----:B------:R-:W-:-:S04]  /*9430*/  SHF.R.S32.HI R15, RZ, 0x1f, R23 ;  /* 0x0000001fff0f7819 */ /* 0x000fc80000011417 */
[----:B------:R-:W-:-:S04]  /*9440*/  LEA.HI R15, R15, R23, RZ, 0x5 ;  /* 0x000000170f0f7211 */ /* 0x000fc800078f28ff */
[----:B------:R-:W-:-:S05]  /*9450*/  LOP3.LUT R15, R15, 0xffffffe0, RZ, 0xc0, !PT ;  /* 0xffffffe00f0f7812 */ /* 0x000fca00078ec0ff */
[----:B------:R-:W-:Y:S02]  /*9460*/  IMAD.IADD R15, R23, 0x1, -R15 ;  /* 0x00000001170f7824 */ /* 0x000fe400078e0a0f */
[----:B--2---:R-:W-:-:S04]  /*9470*/  IMAD R3, R225, 0x80, R3 ;  /* 0x00000080e1037824 */ /* 0x004fc800078e0203 */
[----:B------:R-:W-:-:S04]  /*9480*/  @P2 IMAD.HI.U32 R5, R3, c[0x0][0x4ec], RZ ;  /* 0x00013b0003052a27 */ /* 0x000fc800078e00ff */
[----:B------:R-:W-:Y:S01]  /*9490*/  IMAD.MOV.U32 R4, RZ, RZ, R3 ;  /* 0x000000ffff047224 */ /* 0x000fe200078e0003 */
[----:B------:R-:W-:Y:S02]  /*94a0*/  @P2 SHF.R.U32.HI R4, RZ, c[0x0][0x4f0], R5 ;  /* 0x00013c00ff042a19 */ /* 0x000fe40000011605 */
[----:B---3--:R-:W-:Y:S01]  /*94b0*/  SEL R5, R13, RZ, P3 ;  /* 0x000000ff0d057207 */ /* 0x008fe20001800000 */
[----:B------:R-:W-:Y:S02]  /*94c0*/  IMAD.IADD R13, R7, 0x1, R11 ;  /* 0x00000001070d7824 */ /* 0x000fe400078e020b */
[----:B------:R-:W-:Y:S02]  /*94d0*/  IMAD.IADD R7, R9, 0x1, R10 ;  /* 0x0000000109077824 */ /* 0x000fe400078e020a */
[----:B------:R-:W-:Y:S02]  /*94e0*/  IMAD.MOV R10, RZ, RZ, -R4 ;  /* 0x000000ffff0a7224 */ /* 0x000fe400078e0a04 */
[----:B------:R-:W-:-:S02]  /*94f0*/  IMAD R11, R19, R5, RZ ;  /* 0x00000005130b7224 */ /* 0x000fc400078e02ff */
[----:B------:R-:W-:Y:S01]  /*9500*/  IMAD.WIDE.U32 R8, R18, R5, RZ ;  /* 0x0000000512087225 */ /* 0x000fe200078e00ff */
[----:B------:R-:W-:-:S03]  /*9510*/  IADD3.X R13, R13, R7, R6, P1, P0 ;  /* 0x000000070d0d7210 */ /* 0x000fc60000fe0406 */
[----:B------:R-:W-:Y:S01]  /*9520*/  IMAD R5, R10, c[0x0][0x4e8], R3 ;  /* 0x00013a000a057a24 */ /* 0x000fe200078e0203 */
[----:B------:R-:W-:Y:S01]  /*9530*/  IADD3 R8, P1, P0, R4, R14, R8 ;  /* 0x0000000e04087210 */ /* 0x000fe2000783e008 */
[----:B------:R-:W-:Y:S01]  /*9540*/  IMAD.IADD R11, R9, 0x1, R11 ;  /* 0x00000001090b7824 */ /* 0x000fe200078e020b */
[----:B------:R-:W-:Y:S01]  /*9550*/  SHF.R.S32.HI R7, RZ, 0x1f, R4 ;  /* 0x0000001fff077819 */ /* 0x000fe20000011404 */
[----:B------:R-:W-:Y:S01]  /*9560*/  IMAD R4, R17, R5, RZ ;  /* 0x0000000511047224 */ /* 0x000fe200078e02ff */
[----:B------:R-:W-:Y:S02]  /*9570*/  SHF.R.S32.HI R10, RZ, 0x1f, R5 ;  /* 0x0000001fff0a7819 */ /* 0x000fe40000011405 */
[----:B------:R-:W-:Y:S01]  /*9580*/  IADD3.X R9, R7, R13, R11, P1, P0 ;  /* 0x0000000d07097210 */ /* 0x000fe20000fe040b */
[----:B------:R-:W-:Y:S02]  /*9590*/  IMAD.MOV.U32 R11, RZ, RZ, c[0x0][0x4a8] ;  /* 0x00012a00ff0b7624 */ /* 0x000fe400078e00ff */
[----:B------:R-:W-:-:S02]  /*95a0*/  IMAD R7, R16, R10, R4 ;  /* 0x0000000a10077224 */ /* 0x000fc400078e0204 */
[----:B------:R-:W-:Y:S01]  /*95b0*/  IMAD.WIDE.U32 R4, R16, R5, R8 ;  /* 0x0000000510047225 */ /* 0x000fe200078e0008 */
[----:B------:R-:W-:-:S03]  /*95c0*/  SEL R8, R11, c[0x0][0x450], P3 ;  /* 0x000114000b087a07 */ /* 0x000fc60001800000 */
[----:B------:R-:W-:Y:S01]  /*95d0*/  IMAD.MOV.U32 R9, RZ, RZ, c[0x0][0x4ac] ;  /* 0x00012b00ff097624 */ /* 0x000fe200078e00ff */
[----:B------:R-:W-:Y:S01]  /*95e0*/  LEA R8, P0, R4, R8, 0x2 ;  /* 0x0000000804087211 */ /* 0x000fe200078010ff */
[----:B------:R-:W-:-:S03]  /*95f0*/  IMAD.IADD R5, R5, 0x1, R7 ;  /* 0x0000000105057824 */ /* 0x000fc600078e0207 */
[----:B------:R-:W-:-:S04]  /*9600*/  SEL R9, R9, c[0x0][0x454], P3 ;  /* 0x0001150009097a07 */ /* 0x000fc80001800000 */
[----:B------:R-:W-:Y:S01]  /*9610*/  LEA.HI.X R4, R4, R9, R5, 0x2, P0 ;  /* 0x0000000904047211 */ /* 0x000fe200000f1405 */
[----:B------:R-:W-:Y:S01]  /*9620*/  SHFL.IDX PT, R10, R8, RZ, 0x1c1f ;  /* 0x001c1fff080a7589 */ /* 0x000fe200000e0000 */
[----:B----4-:R-:W-:-:S03]  /*9630*/  IMAD R5, R225, 0x80, R22 ;  /* 0x00000080e1057824 */ /* 0x010fc600078e0216 */
[----:B------:R-:W1:Y:S04]  /*9640*/  SHFL.IDX PT, R11, R4, RZ, 0x1c1f ;  /* 0x001c1fff040b7589 */ /* 0x000e6800000e0000 */
[----:B------:R-:W-:Y:S04]  /*9650*/  SHFL.IDX PT, R8, R8, 0x1, 0x1c1f ;  /* 0x003c1f0008087f89 */ /* 0x000fe800000e0000 */
[----:B------:R2:W3:Y:S01]  /*9660*/  SHFL.IDX PT, R9, R4, 0x1, 0x1c1f ;  /* 0x003c1f0004097f89 */ /* 0x0004e200000e0000 */
[----:B------:R-:W-:Y:S02]  /*9670*/  LOP3.LUT P0, RZ, R15, 0x3, RZ, 0xc0, !PT ;  /* 0x000000030fff7812 */ /* 0x000fe4000780c0ff */
[----:B------:R-:W-:Y:S01]  /*9680*/  IADD3 R7, R5, 0x8, RZ ;  /* 0x0000000805077810 */ /* 0x000fe20007ffe0ff */
[----:B--2---:R-:W-:-:S05]  /*9690*/  IMAD R4, R12, c[0x0][0x4e8], RZ ;  /* 0x00013a000c047a24 */ /* 0x004fca00078e02ff */
[-C--:B------:R-:W-:Y:S02]  /*96a0*/  ISETP.GE.OR P1, PT, R5, R4.reuse, P0 ;  /* 0x000000040500720c */ /* 0x080fe40000726670 */
[----:B------:R-:W-:-:S11]  /*96b0*/  ISETP.GE.OR P0, PT, R7, R4, P0 ;  /* 0x000000040700720c */ /* 0x000fd60000706670 */
[----:B-1----:R1:W-:Y:S01]  /*96c0*/  @!P1 ST.E [R10.64], R21 ;  /* 0x000000150a009985 */ /* 0x0023e2000c101906 */
[----:B------:R-:W-:-:S03]  /*96d0*/  ISETP.GE.AND P1, PT, R5, R4, PT ;  /* 0x000000040500720c */ /* 0x000fc60003f26270 */
[----:B---3--:R1:W-:Y:S01]  /*96e0*/  @!P0 ST.E [R8.64], R20 ;  /* 0x0000001408008985 */ /* 0x0083e2000c101906 */
[----:B------:R-:W-:Y:S01]  /*96f0*/  ISETP.GE.AND P0, PT, R7, R4, PT ;  /* 0x000000040700720c */ /* 0x000fe20003f06270 */
[----:B------:R-:W-:Y:S05]  /*9700*/  @P3 BRA `(.L_x_51) ;  /* 0x0000085000003947 */ /* 0x000fea0003800000 */
[----:B------:R-:W2:Y:S01]  /*9710*/  LDL R15, [R1+0x30] ;  /* 0x00003000010f7983 */ /* 0x000ea20000100800 */
[----:B------:R-:W-:Y:S01]  /*9720*/  IMAD R3, R6, c[0x0][0x3a0], RZ ;  /* 0x0000e80006037a24 */ /* 0x000fe200078e02ff */
[----:B-1----:R-:W-:Y:S01]  /*9730*/  SHF.R.S32.HI R8, RZ, 0x1f, R0 ;  /* 0x0000001fff087819 */ /* 0x002fe20000011400 */
[C---:B------:R-:W-:Y:S01]  /*9740*/  IMAD.WIDE.U32 R6, R2.reuse, c[0x0][0x3a0], RZ ;  /* 0x0000e80002067a25 */ /* 0x040fe200078e00ff */
[----:B------:R1:W3:Y:S03]  /*9750*/  LDS.128 R24, [R195+0x80] ;  /* 0x00008000c3187984 */ /* 0x0002e60000000c00 */
[----:B------:R-:W-:Y:S01]  /*9760*/  IMAD R2, R2, c[0x0][0x3a4], R3 ;  /* 0x0000e90002027a24 */ /* 0x000fe200078e0203 */
[----:B------:R1:W4:Y:S04]  /*9770*/  LDS.128 R36, [R195+0x1080] ;  /* 0x00108000c3247984 */ /* 0x0003280000000c00 */
[----:B------:R-:W-:Y:S01]  /*9780*/  IADD3 R3, R7, R2, RZ ;  /* 0x0000000207037210 */ /* 0x000fe20007ffe0ff */
[----:B------:R1:W1:Y:S01]  /*9790*/  LDS.128 R48, [R195+0x2080] ;  /* 0x00208000c3307984 */ /* 0x0002620000000c00 */
[----:B------:R-:W-:-:S03]  /*97a0*/  MOV R2, R6 ;  /* 0x0000000600027202 */ /* 0x000fc60000000f00 */
[----:B------:R1:W1:Y:S02]  /*97b0*/  LDS.128 R56, [R195+0x3080] ;  /* 0x00308000c3387984 */ /* 0x0002640000000c00 */
[----:B------:R-:W-:Y:S02]  /*97c0*/  IMAD.WIDE.U32 R6, R234, c[0x0][0x3e8], R2 ;  /* 0x0000fa00ea067a25 */ /* 0x000fe400078e0002 */
[----:B------:R1:W1:Y:S02]  /*97d0*/  LDS.128 R20, [R195+0x4080] ;  /* 0x00408000c3147984 */ /* 0x0002640000000c00 */
[----:B------:R-:W-:Y:S02]  /*97e0*/  IMAD R3, R8, c[0x0][0x3f0], RZ ;  /* 0x0000fc0008037a24 */ /* 0x000fe400078e02ff */
[----:B------:R1:W1:Y:S01]  /*97f0*/  LDS.128 R32, [R195+0x5080] ;  /* 0x00508000c3207984 */ /* 0x0002620000000c00 */
[----:B------:R-:W-:-:S03]  /*9800*/  IMAD R7, R234, c[0x0][0x3ec], R7 ;  /* 0x0000fb00ea077a24 */ /* 0x000fc600078e0207 */
[----:B------:R1:W1:Y:S01]  /*9810*/  LDS.128 R44, [R195+0x6080] ;  /* 0x00608000c32c7984 */ /* 0x0002620000000c00 */
[----:B------:R-:W-:-:S03]  /*9820*/  IMAD.WIDE.U32 R6, R0, c[0x0][0x3f0], R6 ;  /* 0x0000fc0000067a25 */ /* 0x000fc600078e0006 */
[----:B------:R1:W1:Y:S04]  /*9830*/  LDS.128 R52, [R195+0x7080] ;  /* 0x00708000c3347984 */ /* 0x0002680000000c00 */
[----:B------:R1:W1:Y:S04]  /*9840*/  LDS.128 R16, [R195+0x8080] ;  /* 0x00808000c3107984 */ /* 0x0002680000000c00 */
[----:B------:R1:W1:Y:S04]  /*9850*/  LDS.128 R28, [R195+0x9080] ;  /* 0x00908000c31c7984 */ /* 0x0002680000000c00 */
[----:B------:R1:W1:Y:S04]  /*9860*/  LDS.128 R40, [R195+0xa080] ;  /* 0x00a08000c3287984 */ /* 0x0002680000000c00 */
[----:B------:R1:W1:Y:S04]  /*9870*/  LDS.128 R60, [R195+0xb080] ;  /* 0x00b08000c33c7984 */ /* 0x0002680000000c00 */
[----:B------:R-:W5:Y:S02]  /*9880*/  S2R R10, SR_TID.X ;  /* 0x00000000000a7919 */ /* 0x000f640000002100 */
[----:B-----5:R-:W-:-:S04]  /*9890*/  SHF.R.S32.HI R9, RZ, 0x1f, R10 ;  /* 0x0000001fff097819 */ /* 0x020fc8000001140a */
[----:B------:R-:W-:-:S04]  /*98a0*/  LEA.HI R9, R9, R10, RZ, 0x3 ;  /* 0x0000000a09097211 */ /* 0x000fc800078f18ff */
[----:B------:R-:W-:-:S04]  /*98b0*/  SHF.R.S32.HI R9, RZ, 0x3, R9 ;  /* 0x00000003ff097819 */ /* 0x000fc80000011409 */
[C---:B------:R-:W-:Y:S02]  /*98c0*/  LEA R11, R225.reuse, R9, 0x7 ;  /* 0x00000009e10b7211 */ /* 0x040fe400078e38ff */
[----:B--2---:R-:W-:-:S04]  /*98d0*/  LEA R5, R225, R15, 0x7 ;  /* 0x0000000fe1057211 */ /* 0x004fc800078e38ff */
[----:B------:R-:W-:Y:S01]  /*98e0*/  MOV R2, R5 ;  /* 0x0000000500027202 */ /* 0x000fe20000000f00 */
[----:B------:R-:W-:-:S05]  /*98f0*/  @P2 IMAD.HI.U32 R8, R5, c[0x0][0x4ec], RZ ;  /* 0x00013b0005082a27 */ /* 0x000fca00078e00ff */
[----:B------:R-:W-:Y:S01]  /*9900*/  @P2 SHF.R.U32.HI R2, RZ, c[0x0][0x4f0], R8 ;  /* 0x00013c00ff022a19 */ /* 0x000fe20000011608 */
[----:B------:R-:W-:-:S03]  /*9910*/  IMAD R8, R0, c[0x0][0x3f4], R3 ;  /* 0x0000fd0000087a24 */ /* 0x000fc600078e0203 */
[----:B------:R-:W-:Y:S02]  /*9920*/  SHF.R.S32.HI R3, RZ, 0x1f, R2 ;  /* 0x0000001fff037819 */ /* 0x000fe40000011402 */
[----:B------:R-:W-:Y:S02]  /*9930*/  IADD3 R0, -R2, RZ, RZ ;  /* 0x000000ff02007210 */ /* 0x000fe40007ffe1ff */
[----:B------:R-:W-:Y:S01]  /*9940*/  IADD3 R7, R7, R8, RZ ;  /* 0x0000000807077210 */ /* 0x000fe20007ffe0ff */
[----:B------:R-:W-:Y:S02]  /*9950*/  IMAD R3, R3, c[0x0][0x3e0], RZ ;  /* 0x0000f80003037a24 */ /* 0x000fe400078e02ff */
[----:B------:R-:W-:Y:S02]  /*9960*/  IMAD R0, R0, c[0x0][0x4e8], R5 ;  /* 0x00013a0000007a24 */ /* 0x000fe400078e0205 */
[C---:B------:R-:W-:Y:S02]  /*9970*/  IMAD R8, R2.reuse, c[0x0][0x3e4], R3 ;  /* 0x0000f90002087a24 */ /* 0x040fe400078e0203 */
[----:B------:R-:W-:Y:S01]  /*9980*/  IMAD.WIDE.U32 R2, R2, c[0x0][0x3e0], R6 ;  /* 0x0000f80002027a25 */ /* 0x000fe200078e0006 */
[----:B------:R-:W-:-:S04]  /*9990*/  SHF.R.S32.HI R5, RZ, 0x1f, R0 ;  /* 0x0000001fff057819 */ /* 0x000fc80000011400 */
[----:B------:R-:W-:Y:S01]  /*99a0*/  IADD3 R3, R3, R8, RZ ;  /* 0x0000000803037210 */ /* 0x000fe20007ffe0ff */
[----:B------:R-:W-:-:S04]  /*99b0*/  IMAD R5, R5, c[0x0][0x3d8], RZ ;  /* 0x0000f60005057a24 */ /* 0x000fc800078e02ff */
[----:B------:R-:W-:-:S04]  /*99c0*/  IMAD.WIDE.U32 R2, R0, c[0x0][0x3d8], R2 ;  /* 0x0000f60000027a25 */ /* 0x000fc800078e0002 */
[----:B------:R-:W-:Y:S01]  /*99d0*/  IMAD R0, R0, c[0x0][0x3dc], R5 ;  /* 0x0000f70000007a24 */ /* 0x000fe200078e0205 */
[----:B------:R-:W-:-:S04]  /*99e0*/  LEA R13, P0, R2, c[0x0][0x380], 0x1 ;  /* 0x0000e000020d7a11 */ /* 0x000fc800078008ff */
[----:B------:R-:W-:-:S04]  /*99f0*/  IADD3 R0, R3, R0, RZ ;  /* 0x0000000003007210 */ /* 0x000fc80007ffe0ff */
[----:B------:R-:W-:Y:S01]  /*9a00*/  LEA.HI.X R12, R2, c[0x0][0x384], R0, 0x1, P0 ;  /* 0x0000e100020c7a11 */ /* 0x000fe200000f0c00 */
[----:B------:R-:W-:Y:S05]  /*9a10*/  BRA.DIV ~URZ, `(.L_x_52) ;  /* 0x000039027f007947 */ /* 0x000fea000b800000 */
[----:B-1-34-:R1:W2:Y:S02]  /*9a20*/  SHFL.IDX PT, R10, R12, RZ, 0x181f ;  /* 0x00181fff0c0a7589 */ /* 0x01a2a400000e0000 */
.L_x_115:
[----:B------:R-:W-:Y:S05]  /*9a30*/  BRA.DIV ~URZ, `(.L_x_53) ;  /* 0x000039527f007947 */ /* 0x000fea000b800000 */
[----:B------:R3:W4:Y:S02]  /*9a40*/  SHFL.IDX PT, R0, R13, RZ, 0x181f ;  /* 0x00181fff0d007589 */ /* 0x00072400000e0000 */
.L_x_116:
[----:B------:R-:W-:Y:S01]  /*9a50*/  ISETP.GE.AND P0, PT, R11, R4, PT ;  /* 0x000000040b00720c */ /* 0x000fe20003f06270 */
[----:B------:R-:W-:-:S12]  /*9a60*/  BSSY B0, `(.L_x_54) ;  /* 0x000000f000007945 */ /* 0x000fd80003800000 */
[----:B------:R-:W-:Y:S05]  /*9a70*/  @P0 BRA `(.L_x_55) ;  /* 0x000000d000000947 */ /* 0x000fea0003800000 */
[----:B------:R-:W5:Y:S01]  /*9a80*/  LDL R5, [R1] ;  /* 0x0000000001057983 */ /* 0x000f620000100800 */
[----:B------:R-:W-:Y:S02]  /*9a90*/  ISETP.GE.AND P5, PT, R220, c[0x0][0x3c8], PT ;  /* 0x0000f200dc007a0c */ /* 0x000fe40003fa6270 */
[----:B------:R-:W-:Y:S02]  /*9aa0*/  ISETP.GE.AND P4, PT, R222, c[0x0][0x3c8], PT ;  /* 0x0000f200de007a0c */ /* 0x000fe40003f86270 */
[----:B------:R-:W-:-:S09]  /*9ab0*/  ISETP.GE.AND P3, PT, R223, c[0x0][0x3c8], PT ;  /* 0x0000f200df007a0c */ /* 0x000fd20003f66270 */
[-C--:B----4-:R-:W-:Y:S02]  /*9ac0*/  @!P5 LEA R8, P2, R220, R0.reuse, 0x1 ;  /* 0x00000000dc08d211 */ /* 0x090fe400078408ff */
[-C--:B------:R-:W-:Y:S02]  /*9ad0*/  @!P4 LEA R6, P1, R222, R0.reuse, 0x1 ;  /* 0x00000000de06c211 */ /* 0x080fe400078208ff */
[C---:B------:R-:W-:Y:S02]  /*9ae0*/  @!P3 LEA R2, P0, R223.reuse, R0, 0x1 ;  /* 0x00000000df02b211 */ /* 0x040fe400078008ff */
[-C--:B--2---:R-:W-:Y:S02]  /*9af0*/  @!P5 LEA.HI.X R9, R220, R10.reuse, R221, 0x1, P2 ;  /* 0x0000000adc09d211 */ /* 0x084fe400010f0cdd */
[----:B------:R-:W-:-:S03]  /*9b00*/  @!P3 LEA.HI.X R3, R223, R10, R252, 0x1, P0 ;  /* 0x0000000adf03b211 */ /* 0x000fc600000f0cfc */
[----:B------:R2:W-:Y:S01]  /*9b10*/  @!P5 ST.E.128 [R8.64], R24 ;  /* 0x000000180800d985 */ /* 0x0005e2000c101d06 */
[----:B-----5:R-:W-:-:S05]  /*9b20*/  @!P4 LEA.HI.X R7, R222, R10, R5, 0x1, P1 ;  /* 0x0000000ade07c211 */ /* 0x020fca00008f0c05 */
[----:B------:R2:W-:Y:S04]  /*9b30*/  @!P4 ST.E.128 [R6.64], R20 ;  /* 0x000000140600c985 */ /* 0x0005e8000c101d06 */
[----:B------:R2:W-:Y:S02]  /*9b40*/  @!P3 ST.E.128 [R2.64], R16 ;  /* 0x000000100200b985 */ /* 0x0005e4000c101d06 */
.L_x_55:
[----:B------:R-:W-:Y:S05]  /*9b50*/  BSYNC B0 ;  /* 0x0000000000007941 */ /* 0x000fea0003800000 */
.L_x_54:
[----:B------:R-:W-:Y:S05]  /*9b60*/  BRA.DIV ~URZ, `(.L_x_56) ;  /* 0x000038827f007947 */ /* 0x000fea000b800000 */
[----:B--2---:R2:W1:Y:S04]  /*9b70*/  SHFL.IDX PT, R10, R12, 0x1, 0x181f ;  /* 0x00381f000c0a7f89 */ /* 0x00446800000e0000 */
[----:B----4-:R2:W4:Y:S02]  /*9b80*/  SHFL.IDX PT, R0, R13, 0x1, 0x181f ;  /* 0x00381f000d007f89 */ /* 0x01052400000e0000 */
.L_x_117:
[----:B------:R-:W-:Y:S01]  /*9b90*/  IADD3 R2, R11, 0x20, RZ ;  /* 0x000000200b027810 */ /* 0x000fe20007ffe0ff */
[----:B------:R-:W-:Y:S03]  /*9ba0*/  BSSY B0, `(.L_x_57) ;  /* 0x0000010000007945 */ /* 0x000fe60003800000 */
[----:B------:R-:W-:-:S13]  /*9bb0*/  ISETP.GE.AND P0, PT, R2, R4, PT ;  /* 0x000000040200720c */ /* 0x000fda0003f06270 */
        /* <DEDUP_REMOVED lines=8> */
[-C--:B-1----:R-:W-:Y:S02]  /*9c40*/  @!P2 LEA.HI.X R9, R220, R10.reuse, R221, 0x1, P5 ;  /* 0x0000000adc09a211 */ /* 0x082fe400028f0cdd */
[----:B------:R-:W-:-:S03]  /*9c50*/  @!P0 LEA.HI.X R3, R223, R10, R252, 0x1, P3 ;  /* 0x0000000adf038211 */ /* 0x000fc600018f0cfc */
[----:B------:R1:W-:Y:S01]  /*9c60*/  @!P2 ST.E.128 [R8.64], R36 ;  /* 0x000000240800a985 */ /* 0x0003e2000c101d06 */
[----:B-----5:R-:W-:-:S05]  /*9c70*/  @!P1 LEA.HI.X R7, R222, R10, R5, 0x1, P4 ;  /* 0x0000000ade079211 */ /* 0x020fca00020f0c05 */
[----:B------:R1:W-:Y:S04]  /*9c80*/  @!P1 ST.E.128 [R6.64], R32 ;  /* 0x0000002006009985 */ /* 0x0003e8000c101d06 */
[----:B------:R1:W-:Y:S02]  /*9c90*/  @!P0 ST.E.128 [R2.64], R28 ;  /* 0x0000001c02008985 */ /* 0x0003e4000c101d06 */
.L_x_58:
[----:B------:R-:W-:Y:S05]  /*9ca0*/  BSYNC B0 ;  /* 0x0000000000007941 */ /* 0x000fea0003800000 */
.L_x_57:
[----:B------:R-:W-:Y:S05]  /*9cb0*/  BRA.DIV ~URZ, `(.L_x_59) ;  /* 0x000037f27f007947 */ /* 0x000fea000b800000 */
[----:B-1----:R1:W2:Y:S02]  /*9cc0*/  SHFL.IDX PT, R10, R12, 0x2, 0x181f ;  /* 0x00581f000c0a7f89 */ /* 0x0022a400000e0000 */
.L_x_118:
[----:B------:R-:W-:Y:S05]  /*9cd0*/  BRA.DIV ~URZ, `(.L_x_60) ;  /* 0x000038427f007947 */ /* 0x000fea000b800000 */
[----:B----4-:R4:W1:Y:S02]  /*9ce0*/  SHFL.IDX PT, R0, R13, 0x2, 0x181f ;  /* 0x00581f000d007f89 */ /* 0x01086400000e0000 */
.L_x_119:
        /* <DEDUP_REMOVED lines=8> */
[-C--:B-1----:R-:W-:Y:S02]  /*9d70*/  @!P2 LEA R8, P5, R220, R0.reuse, 0x1 ;  /* 0x00000000dc08a211 */ /* 0x082fe400078a08ff */
        /* <DEDUP_REMOVED lines=8> */
.L_x_62:
[----:B------:R-:W-:Y:S05]  /*9e00*/  BSYNC B0 ;  /* 0x0000000000007941 */ /* 0x000fea0003800000 */
.L_x_61:
[----:B------:R-:W-:Y:S05]  /*9e10*/  BRA.DIV ~URZ, `(.L_x_63) ;  /* 0x000037627f007947 */ /* 0x000fea000b800000 */
[----:B-1----:R1:W3:Y:S04]  /*9e20*/  SHFL.IDX PT, R6, R12, 0x3, 0x181f ;  /* 0x00781f000c067f89 */ /* 0x0022e800000e0000 */
[----:B------:R1:W4:Y:S02]  /*9e30*/  SHFL.IDX PT, R0, R13, 0x3, 0x181f ;  /* 0x00781f000d007f89 */ /* 0x00032400000e0000 */
.L_x_120:
[----:B------:R-:W-:-:S04]  /*9e40*/  IADD3 R2, R11, 0x60, RZ ;  /* 0x000000600b027810 */ /* 0x000fc80007ffe0ff */
[----:B------:R-:W-:-:S13]  /*9e50*/  ISETP.GE.AND P0, PT, R2, R4, PT ;  /* 0x000000040200720c */ /* 0x000fda0003f06270 */
[----:B------:R-:W-:Y:S05]  /*9e60*/  @P0 BRA `(.L_x_64) ;  /* 0x000020e000000947 */ /* 0x000fea0003800000 */
[----:B------:R-:W5:Y:S01]  /*9e70*/  LDL R7, [R1] ;  /* 0x0000000001077983 */ /* 0x000f620000100800 */
[----:B------:R-:W-:Y:S02]  /*9e80*/  ISETP.GE.AND P1, PT, R220, c[0x0][0x3c8], PT ;  /* 0x0000f200dc007a0c */ /* 0x000fe40003f26270 */
[----:B------:R-:W-:-:S11]  /*9e90*/  ISETP.GE.AND P0, PT, R222, c[0x0][0x3c8], PT ;  /* 0x0000f200de007a0c */ /* 0x000fd60003f06270 */
[-C--:B----4-:R-:W-:Y:S02]  /*9ea0*/  @!P1 LEA R4, P3, R220, R0.reuse, 0x1 ;  /* 0x00000000dc049211 */ /* 0x090fe400078608ff */
[----:B------:R-:W-:Y:S02]  /*9eb0*/  @!P0 LEA R2, P2, R222, R0, 0x1 ;  /* 0x00000000de028211 */ /* 0x000fe400078408ff */
[----:B---3--:R-:W-:-:S05]  /*9ec0*/  @!P1 LEA.HI.X R5, R220, R6, R221, 0x1, P3 ;  /* 0x00000006dc059211 */ /* 0x008fca00018f0cdd */
[----:B------:R3:W-:Y:S01]  /*9ed0*/  @!P1 ST.E.128 [R4.64], R56 ;  /* 0x0000003804009985 */ /* 0x0007e2000c101d06 */
[----:B-----5:R-:W-:-:S05]  /*9ee0*/  @!P0 LEA.HI.X R3, R222, R6, R7, 0x1, P2 ;  /* 0x00000006de038211 */ /* 0x020fca00010f0c07 */
[----:B------:R3:W-:Y:S01]  /*9ef0*/  @!P0 ST.E.128 [R2.64], R52 ;  /* 0x0000003402008985 */ /* 0x0007e2000c101d06 */
[----:B------:R-:W-:-:S13]  /*9f00*/  ISETP.GE.AND P0, PT, R223, c[0x0][0x3c8], PT ;  /* 0x0000f200df007a0c */ /* 0x000fda0003f06270 */
[----:B------:R-:W-:Y:S05]  /*9f10*/  @P0 BRA `(.L_x_64) ;  /* 0x0000203000000947 */ /* 0x000fea0003800000 */
[----:B---3--:R-:W-:-:S04]  /*9f20*/  LEA R2, P0, R223, R0, 0x1 ;  /* 0x00000000df027211 */ /* 0x008fc800078008ff */
[----:B------:R-:W-:-:S05]  /*9f30*/  LEA.HI.X R3, R223, R6, R252, 0x1, P0 ;  /* 0x00000006df037211 */ /* 0x000fca00000f0cfc */
[----:B------:R3:W-:Y:S01]  /*9f40*/  ST.E.128 [R2.64], R60 ;  /* 0x0000003c02007985 */ /* 0x0007e2000c101d06 */
[----:B------:R-:W-:Y:S05]  /*9f50*/  BRA `(.L_x_64) ;  /* 0x00001ff000007947 */ /* 0x000fea0003800000 */
.L_x_51:
[----:B------:R-:W2:Y:S01]  /*9f60*/  LDL.LU R7, [R1+0xc] ;  /* 0x00000c0001077983 */ /* 0x000ea20000300800 */
[----:B------:R-:W-:Y:S02]  /*9f70*/  IMAD R6, R6, c[0x0][0x408], RZ ;  /* 0x0001020006067a24 */ /* 0x000fe400078e02ff */
[----:B------:R-:W-:-:S04]  /*9f80*/  IMAD.WIDE.U32 R4, R2, c[0x0][0x408], RZ ;  /* 0x0001020002047a25 */ /* 0x000fc800078e00ff */
[----:B------:R-:W-:Y:S02]  /*9f90*/  IMAD R2, R2, c[0x0][0x40c], R6 ;  /* 0x0001030002027a24 */ /* 0x000fe400078e0206 */
[----:B------:R-:W-:-:S03]  /*9fa0*/  @P2 IMAD.HI.U32 R6, R3, c[0x0][0x4ec], RZ ;  /* 0x00013b0003062a27 */ /* 0x000fc600078e00ff */
[----:B------:R-:W-:Y:S02]  /*9fb0*/  IADD3 R5, R5, R2, RZ ;  /* 0x0000000205057210 */ /* 0x000fe40007ffe0ff */
[----:B------:R-:W-:-:S03]  /*9fc0*/  SHF.R.S32.HI R2, RZ, 0x1f, R0 ;  /* 0x0000001fff027819 */ /* 0x000fc60000011400 */
[----:B------:R-:W-:-:S04]  /*9fd0*/  IMAD.WIDE.U32 R4, R234, c[0x0][0x438], R4 ;  /* 0x00010e00ea047a25 */ /* 0x000fc800078e0004 */
[----:B------:R-:W-:Y:S02]  /*9fe0*/  IMAD R2, R2, c[0x0][0x440], RZ ;  /* 0x0001100002027a24 */ /* 0x000fe400078e02ff */
[----:B------:R-:W-:Y:S02]  /*9ff0*/  IMAD R5, R234, c[0x0][0x43c], R5 ;  /* 0x00010f00ea057a24 */ /* 0x000fe400078e0205 */
[C---:B------:R-:W-:Y:S02]  /*a000*/  IMAD R2, R0.reuse, c[0x0][0x444], R2 ;  /* 0x0001110000027a24 */ /* 0x040fe400078e0202 */
[----:B------:R-:W-:Y:S01]  /*a010*/  IMAD.WIDE.U32 R4, R0, c[0x0][0x440], R4 ;  /* 0x0001100000047a25 */ /* 0x000fe200078e0004 */
[----:B------:R-:W-:Y:S02]  /*a020*/  MOV R0, R3 ;  /* 0x0000000300007202 */ /* 0x000fe40000000f00 */
[----:B------:R-:W-:Y:S02]  /*a030*/  @P2 SHF.R.U32.HI R0, RZ, c[0x0][0x4f0], R6 ;  /* 0x00013c00ff002a19 */ /* 0x000fe40000011606 */
[----:B------:R-:W-:-:S02]  /*a040*/  IADD3 R5, R5, R2, RZ ;  /* 0x0000000205057210 */ /* 0x000fc40007ffe0ff */
[----:B------:R-:W-:Y:S02]  /*a050*/  SHF.R.S32.HI R2, RZ, 0x1f, R0 ;  /* 0x0000001fff027819 */ /* 0x000fe40000011400 */
[----:B------:R-:W-:-:S03]  /*a060*/  IADD3 R6, -R0, RZ, RZ ;  /* 0x000000ff00067210 */ /* 0x000fc60007ffe1ff */
[----:B------:R-:W-:Y:S02]  /*a070*/  IMAD R2, R2, c[0x0][0x430], RZ ;  /* 0x00010c0002027a24 */ /* 0x000fe400078e02ff */
[----:B------:R-:W-:Y:S02]  /*a080*/  IMAD R6, R6, c[0x0][0x4e8], R3 ;  /* 0x00013a0006067a24 */ /* 0x000fe400078e0203 */
[----:B--2---:R-:W-:-:S04]  /*a090*/  IMAD.WIDE.U32 R4, R7, c[0x0][0x448], R4 ;  /* 0x0001120007047a25 */ /* 0x004fc800078e0004 */
        /* <DEDUP_REMOVED lines=12> */
[----:B------:R2:W3:Y:S02]  /*a160*/  SHFL.IDX PT, R4, R27, RZ, 0x1c1f ;  /* 0x001c1fff1b047589 */ /* 0x0004e400000e0000 */
.L_x_121:
[----:B------:R-:W-:Y:S05]  /*a170*/  BRA.DIV ~URZ, `(.L_x_66) ;  /* 0x000035327f007947 */ /* 0x000fea000b800000 */
[----:B------:R4:W1:Y:S02]  /*a180*/  SHFL.IDX PT, R0, R28, RZ, 0x1c1f ;  /* 0x001c1fff1c007589 */ /* 0x00086400000e0000 */
.L_x_122:
[C---:B------:R-:W-:Y:S01]  /*a190*/  IADD3 R13, R233.reuse, 0x8, RZ ;  /* 0x00000008e90d7810 */ /* 0x040fe20007ffe0ff */
[----:B------:R-:W-:Y:S01]  /*a1a0*/  BSSY B0, `(.L_x_67) ;  /* 0x0000097000007945 */ /* 0x000fe20003800000 */
[C---:B------:R-:W-:Y:S02]  /*a1b0*/  IADD3 R12, R233.reuse, 0x10, RZ ;  /* 0x00000010e90c7810 */ /* 0x040fe40007ffe0ff */
[C---:B------:R-:W-:Y:S02]  /*a1c0*/  IADD3 R15, R233.reuse, 0x18, RZ ;  /* 0x00000018e90f7810 */ /* 0x040fe40007ffe0ff */
[C---:B------:R-:W-:Y:S02]  /*a1d0*/  IADD3 R14, R233.reuse, 0x20, RZ ;  /* 0x00000020e90e7810 */ /* 0x040fe40007ffe0ff */
[C---:B------:R-:W-:Y:S02]  /*a1e0*/  IADD3 R16, R233.reuse, 0x28, RZ ;  /* 0x00000028e9107810 */ /* 0x040fe40007ffe0ff */
[----:B------:R-:W-:-:S02]  /*a1f0*/  IADD3 R17, R233, 0x30, RZ ;  /* 0x00000030e9117810 */ /* 0x000fc40007ffe0ff */
[C---:B------:R-:W-:Y:S02]  /*a200*/  IADD3 R18, R233.reuse, 0x38, RZ ;  /* 0x00000038e9127810 */ /* 0x040fe40007ffe0ff */
[C---:B-1----:R-:W-:Y:S02]  /*a210*/  IADD3 R20, R233.reuse, 0x40, RZ ;  /* 0x00000040e9147810 */ /* 0x042fe40007ffe0ff */
[C---:B------:R-:W-:Y:S02]  /*a220*/  IADD3 R19, R233.reuse, 0x48, RZ ;  /* 0x00000048e9137810 */ /* 0x040fe40007ffe0ff */
[C---:B------:R-:W-:Y:S02]  /*a230*/  IADD3 R21, R233.reuse, 0x50, RZ ;  /* 0x00000050e9157810 */ /* 0x040fe40007ffe0ff */
[C---:B------:R-:W-:Y:S02]  /*a240*/  IADD3 R22, R233.reuse, 0x58, RZ ;  /* 0x00000058e9167810 */ /* 0x040fe40007ffe0ff */
[----:B------:R-:W-:-:S02]  /*a250*/  IADD3 R23, R233, 0x60, RZ ;  /* 0x00000060e9177810 */ /* 0x000fc40007ffe0ff */
[C---:B------:R-:W-:Y:S02]  /*a260*/  IADD3 R45, R233.reuse, 0x80, RZ ;  /* 0x00000080e92d7810 */ /* 0x040fe40007ffe0ff */
[C---:B------:R-:W-:Y:S02]  /*a270*/  IADD3 R25, R233.reuse, 0x68, RZ ;  /* 0x00000068e9197810 */ /* 0x040fe40007ffe0ff */
[C---:B------:R-:W-:Y:S02]  /*a280*/  IADD3 R24, R233.reuse, 0x70, RZ ;  /* 0x00000070e9187810 */ /* 0x040fe40007ffe0ff */
[----:B------:R-:W-:Y:S02]  /*a290*/  IADD3 R26, R233, 0x78, RZ ;  /* 0x00000078e91a7810 */ /* 0x000fe40007ffe0ff */
[----:B------:R-:W-:Y:S02]  /*a2a0*/  SHF.R.S32.HI R44, RZ, 0x1f, R45 ;  /* 0x0000001fff2c7819 */ /* 0x000fe4000001142d */
[----:B------:R-:W-:-:S02]  /*a2b0*/  SHF.R.S32.HI R30, RZ, 0x1f, R13 ;  /* 0x0000001fff1e7819 */ /* 0x000fc4000001140d */
[----:B------:R-:W-:Y:S02]  /*a2c0*/  SHF.R.S32.HI R29, RZ, 0x1f, R12 ;  /* 0x0000001fff1d7819 */ /* 0x000fe4000001140c */
[----:B------:R-:W-:Y:S02]  /*a2d0*/  SHF.R.S32.HI R32, RZ, 0x1f, R15 ;  /* 0x0000001fff207819 */ /* 0x000fe4000001140f */
[----:B------:R-:W-:Y:S02]  /*a2e0*/  SHF.R.S32.HI R31, RZ, 0x1f, R14 ;  /* 0x0000001fff1f7819 */ /* 0x000fe4000001140e */
[----:B------:R-:W-:Y:S02]  /*a2f0*/  SHF.R.S32.HI R33, RZ, 0x1f, R16 ;  /* 0x0000001fff217819 */ /* 0x000fe40000011410 */
        /* <DEDUP_REMOVED lines=9> */
[----:B------:R-:W-:Y:S01]  /*a390*/  SHF.R.S32.HI R43, RZ, 0x1f, R26 ;  /* 0x0000001fff2b7819 */ /* 0x000fe2000001141a */
[----:B------:R-:W-:Y:S05]  /*a3a0*/  @P1 BRA `(.L_x_68) ;  /* 0x0000076000001947 */ /* 0x000fea0003800000 */
[----:B------:R-:W-:Y:S02]  /*a3b0*/  ISETP.GE.AND P4, PT, R233, c[0x0][0x3c8], PT ;  /* 0x0000f200e9007a0c */ /* 0x000fe40003f86270 */
[----:B------:R-:W-:Y:S02]  /*a3c0*/  ISETP.GE.AND P2, PT, R13, c[0x0][0x3c8], PT ;  /* 0x0000f2000d007a0c */ /* 0x000fe40003f46270 */
[----:B------:R-:W-:Y:S02]  /*a3d0*/  ISETP.GE.AND P5, PT, R12, c[0x0][0x3c8], PT ;  /* 0x0000f2000c007a0c */ /* 0x000fe40003fa6270 */
[----:B------:R-:W-:Y:S02]  /*a3e0*/  ISETP.GE.AND P1, PT, R15, c[0x0][0x3c8], PT ;  /* 0x0000f2000f007a0c */ /* 0x000fe40003f26270 */
[----:B------:R-:W-:-:S02]  /*a3f0*/  ISETP.GE.AND P6, PT, R14, c[0x0][0x3c8], PT ;  /* 0x0000f2000e007a0c */ /* 0x000fc40003fc6270 */
[C---:B------:R-:W-:Y:S02]  /*a400*/  IADD3 R11, R233.reuse, 0x88, RZ ;  /* 0x00000088e90b7810 */ /* 0x040fe40007ffe0ff */
[C---:B------:R-:W-:Y:S01]  /*a410*/  IADD3 R5, R233.reuse, 0x90, RZ ;  /* 0x00000090e9057810 */ /* 0x040fe20007ffe0ff */
[----:B------:R-:W-:Y:S01]  /*a420*/  @!P4 IMAD.MOV.U32 R6, RZ, RZ, R0 ;  /* 0x000000ffff06c224 */ /* 0x000fe200078e0000 */
[----:B------:R-:W-:Y:S01]  /*a430*/  IADD3 R79, R233, 0x88, RZ ;  /* 0x00000088e94f7810 */ /* 0x000fe20007ffe0ff */
[----:B---3--:R-:W-:Y:S01]  /*a440*/  @!P4 IMAD.MOV.U32 R7, RZ, RZ, R4 ;  /* 0x000000ffff07c224 */ /* 0x008fe200078e0004 */
[----:B------:R-:W-:Y:S02]  /*a450*/  @!P2 LEA R2, P3, R13, R0, 0x2 ;  /* 0x000000000d02a211 */ /* 0x000fe400078610ff */
[----:B------:R-:W-:Y:S01]  /*a460*/  SHF.R.S32.HI R79, RZ, 0x1f, R79 ;  /* 0x0000001fff4f7819 */ /* 0x000fe2000001144f */
[----:B------:R-:W-:Y:S01]  /*a470*/  @!P4 IMAD.WIDE R6, R233, 0x4, R6 ;  /* 0x00000004e906c825 */ /* 0x000fe200078e0206 */
[----:B------:R-:W-:-:S02]  /*a480*/  @!P2 LEA.HI.X R3, R13, R4, R30, 0x2, P3 ;  /* 0x000000040d03a211 */ /* 0x000fc400018f141e */
[C---:B------:R-:W-:Y:S02]  /*a490*/  IADD3 R10, R233.reuse, 0x98, RZ ;  /* 0x00000098e90a7810 */ /* 0x040fe40007ffe0ff */
[----:B------:R1:W-:Y:S01]  /*a4a0*/  @!P4 ST.E.64 [R6.64], R138 ;  /* 0x0000008a0600c985 */ /* 0x0003e2000c101b06 */
[C---:B------:R-:W-:Y:S02]  /*a4b0*/  IADD3 R83, R233.reuse, 0xa8, RZ ;  /* 0x000000a8e9537810 */ /* 0x040fe40007ffe0ff */
[C---:B------:R-:W-:Y:S01]  /*a4c0*/  IADD3 R82, R233.reuse, 0xa0, RZ ;  /* 0x000000a0e9527810 */ /* 0x040fe20007ffe0ff */
[----:B------:R3:W-:Y:S01]  /*a4d0*/  @!P2 ST.E.64 [R2.64], R100 ;  /* 0x000000640200a985 */ /* 0x0007e2000c101b06 */
[----:B------:R-:W-:Y:S02]  /*a4e0*/  ISETP.GE.AND P2, PT, R16, c[0x0][0x3c8], PT ;  /* 0x0000f20010007a0c */ /* 0x000fe40003f46270 */
[----:B------:R-:W-:Y:S02]  /*a4f0*/  SHF.R.S32.HI R82, RZ, 0x1f, R82 ;  /* 0x0000001fff527819 */ /* 0x000fe40000011452 */
[----:B------:R-:W-:-:S04]  /*a500*/  IADD3 R86, R233, 0xa8, RZ ;  /* 0x000000a8e9567810 */ /* 0x000fc80007ffe0ff */
[----:B------:R-:W-:Y:S02]  /*a510*/  SHF.R.S32.HI R86, RZ, 0x1f, R86 ;  /* 0x0000001fff567819 */ /* 0x000fe40000011456 */
[CC--:B-1----:R-:W-:Y:S02]  /*a520*/  @!P5 LEA R6, P4, R12.reuse, R0.reuse, 0x2 ;  /* 0x000000000c06d211 */ /* 0x0c2fe400078810ff */
[C---:B---3--:R-:W-:Y:S02]  /*a530*/  @!P1 LEA R2, P3, R15.reuse, R0, 0x2 ;  /* 0x000000000f029211 */ /* 0x048fe400078610ff */
[-C--:B------:R-:W-:Y:S02]  /*a540*/  @!P5 LEA.HI.X R7, R12, R4.reuse, R29, 0x2, P4 ;  /* 0x000000040c07d211 */ /* 0x080fe400020f141d */
[----:B------:R-:W-:-:S03]  /*a550*/  @!P1 LEA.HI.X R3, R15, R4, R32, 0x2, P3 ;  /* 0x000000040f039211 */ /* 0x000fc600018f1420 */
[----:B------:R1:W-:Y:S01]  /*a560*/  @!P5 ST.E.64 [R6.64], R102 ;  /* 0x000000660600d985 */ /* 0x0003e2000c101b06 */
[----:B------:R-:W-:-:S03]  /*a570*/  ISETP.GE.AND P5, PT, R17, c[0x0][0x3c8], PT ;  /* 0x0000f20011007a0c */ /* 0x000fc60003fa6270 */
[----:B------:R3:W-:Y:S01]  /*a580*/  @!P1 ST.E.64 [R2.64], R104 ;  /* 0x0000006802009985 */ /* 0x0007e2000c101b06 */
[----:B------:R-:W-:Y:S02]  /*a590*/  ISETP.GE.AND P1, PT, R18, c[0x0][0x3c8], PT ;  /* 0x0000f20012007a0c */ /* 0x000fe40003f26270 */
[-C--:B-1----:R-:W-:Y:S02]  /*a5a0*/  @!P6 LEA R6, P4, R14, R0.reuse, 0x2 ;  /* 0x000000000e06e211 */ /* 0x082fe400078810ff */
[----:B---3--:R-:W-:Y:S02]  /*a5b0*/  @!P2 LEA R2, P3, R16, R0, 0x2 ;  /* 0x000000001002a211 */ /* 0x008fe400078610ff */
[-C--:B------:R-:W-:Y:S02]  /*a5c0*/  @!P6 LEA.HI.X R7, R14, R4.reuse, R31, 0x2, P4 ;  /* 0x000000040e07e211 */ /* 0x080fe400020f141f */
[----:B------:R-:W-:-:S03]  /*a5d0*/  @!P2 LEA.HI.X R3, R16, R4, R33, 0x2, P3 ;  /* 0x000000041003a211 */ /* 0x000fc600018f1421 */
[----:B------:R1:W-:Y:S01]  /*a5e0*/  @!P6 ST.E.64 [R6.64], R108 ;  /* 0x0000006c0600e985 */ /* 0x0003e2000c101b06 */
[----:B------:R-:W-:-:S03]  /*a5f0*/  ISETP.GE.AND P6, PT, R20, c[0x0][0x3c8], PT ;  /* 0x0000f20014007a0c */ /* 0x000fc60003fc6270 */
[----:B------:R3:W-:Y:S01]  /*a600*/  @!P2 ST.E.64 [R2.64], R112 ;  /* 0x000000700200a985 */ /* 0x0007e2000c101b06 */
[----:B------:R-:W-:Y:S02]  /*a610*/  ISETP.GE.AND P2, PT, R19, c[0x0][0x3c8], PT ;  /* 0x0000f20013007a0c */ /* 0x000fe40003f46270 */
        /* <DEDUP_REMOVED lines=27> */
[----:B------:R-:W-:Y:S02]  /*a7d0*/  @!P2 LEA.HI.X R3, R25, R4, R42, 0x2, P3 ;  /* 0x000000041903a211 */ /* 0x000fe400018f142a */
[----:B------:R-:W-:Y:S01]  /*a7e0*/  ISETP.GE.AND P4, PT, R11, c[0x0][0x3c8], PT ;  /* 0x0000f2000b007a0c */ /* 0x000fe20003f86270 */
[----:B------:R1:W-:Y:S01]  /*a7f0*/  @!P6 ST.E.64 [R6.64], R52 ;  /* 0x000000340600e985 */ /* 0x0003e2000c101b06 */
[----:B------:R-:W-:-:S03]  /*a800*/  ISETP.GE.AND P6, PT, R45, c[0x0][0x3c8], PT ;  /* 0x0000f2002d007a0c */ /* 0x000fc60003fc6270 */
[----:B------:R3:W-:Y:S01]  /*a810*/  @!P2 ST.E.64 [R2.64], R56 ;  /* 0x000000380200a985 */ /* 0x0007e2000c101b06 */
[-C--:B-1----:R-:W-:Y:S02]  /*a820*/  @!P5 LEA R6, P3, R24, R0.reuse, 0x2 ;  /* 0x000000001806d211 */ /* 0x082fe400078610ff */
[----:B---3--:R-:W-:Y:S02]  /*a830*/  @!P1 LEA R2, P2, R26, R0, 0x2 ;  /* 0x000000001a029211 */ /* 0x008fe400078410ff */
[-C--:B------:R-:W-:Y:S02]  /*a840*/  @!P5 LEA.HI.X R7, R24, R4.reuse, R41, 0x2, P3 ;  /* 0x000000041807d211 */ /* 0x080fe400018f1429 */
[----:B------:R-:W-:Y:S02]  /*a850*/  @!P1 LEA.HI.X R3, R26, R4, R43, 0x2, P2 ;  /* 0x000000041a039211 */ /* 0x000fe400010f142b */
[----:B------:R-:W-:Y:S01]  /*a860*/  ISETP.GE.AND P3, PT, R5, c[0x0][0x3c8], PT ;  /* 0x0000f20005007a0c */ /* 0x000fe20003f66270 */
[----:B------:R1:W-:Y:S01]  /*a870*/  @!P5 ST.E.64 [R6.64], R60 ;  /* 0x0000003c0600d985 */ /* 0x0003e2000c101b06 */
[----:B------:R-:W-:-:S03]  /*a880*/  @!P6 LEA R8, P2, R45, R0, 0x2 ;  /* 0x000000002d08e211 */ /* 0x000fc600078410ff */
[----:B------:R3:W-:Y:S01]  /*a890*/  @!P1 ST.E.64 [R2.64], R64 ;  /* 0x0000004002009985 */ /* 0x0007e2000c101b06 */
[----:B------:R-:W-:Y:S02]  /*a8a0*/  @!P6 LEA.HI.X R9, R45, R4, R44, 0x2, P2 ;  /* 0x000000042d09e211 */ /* 0x000fe400010f142c */
[----:B------:R-:W-:Y:S02]  /*a8b0*/  ISETP.GE.AND P1, PT, R10, c[0x0][0x3c8], PT ;  /* 0x0000f2000a007a0c */ /* 0x000fe40003f26270 */
[----:B------:R-:W-:Y:S01]  /*a8c0*/  IADD3 R45, R233, 0xa0, RZ ;  /* 0x000000a0e92d7810 */ /* 0x000fe20007ffe0ff */
[----:B------:R-:W-:Y:S03]  /*a8d0*/  @!P6 ST.E.64 [R8.64], R140 ;  /* 0x0000008c0800e985 */ /* 0x000fe6000c101b06 */
[----:B------:R-:W-:Y:S02]  /*a8e0*/  ISETP.GE.AND P6, PT, R45, c[0x0][0x3c8], PT ;  /* 0x0000f2002d007a0c */ /* 0x000fe40003fc6270 */
[----:B-1----:R-:W-:-:S02]  /*a8f0*/  @!P3 LEA R6, P2, R5, R0, 0x2 ;  /* 0x000000000506b211 */ /* 0x002fc400078410ff */
[----:B---3--:R-:W-:-:S04]  /*a900*/  @!P4 LEA R2, P5, R11, R0, 0x2 ;  /* 0x000000000b02c211 */ /* 0x008fc800078a10ff */
[-C--:B------:R-:W-:Y:S02]  /*a910*/  @!P4 LEA.HI.X R3, R11, R4.reuse, R79, 0x2, P5 ;  /* 0x000000040b03c211 */ /* 0x080fe400028f144f */
[C---:B------:R-:W-:Y:S02]  /*a920*/  IADD3 R11, R233.reuse, 0x90, RZ ;  /* 0x00000090e90b7810 */ /* 0x040fe40007ffe0ff */
[----:B------:R-:W-:Y:S01]  /*a930*/  IADD3 R79, R233, 0xb0, RZ ;  /* 0x000000b0e94f7810 */ /* 0x000fe20007ffe0ff */
[----:B------:R1:W-:Y:S01]  /*a940*/  @!P4 ST.E.64 [R2.64], R68 ;  /* 0x000000440200c985 */ /* 0x0003e2000c101b06 */
[----:B------:R-:W-:Y:S02]  /*a950*/  SHF.R.S32.HI R11, RZ, 0x1f, R11 ;  /* 0x0000001fff0b7819 */ /* 0x000fe4000001140b */
[----:B------:R-:W-:Y:S02]  /*a960*/  ISETP.GE.AND P5, PT, R83, c[0x0][0x3c8], PT ;  /* 0x0000f20053007a0c */ /* 0x000fe40003fa6270 */
[----:B------:R-:W-:-:S02]  /*a970*/  @!P3 LEA.HI.X R7, R5, R4, R11, 0x2, P2 ;  /* 0x000000040507b211 */ /* 0x000fc400010f140b */
[C---:B------:R-:W-:Y:S02]  /*a980*/  IADD3 R11, R233.reuse, 0x98, RZ ;  /* 0x00000098e90b7810 */ /* 0x040fe40007ffe0ff */
[----:B------:R-:W-:Y:S01]  /*a990*/  IADD3 R5, R233, 0xb8, RZ ;  /* 0x000000b8e9057810 */ /* 0x000fe20007ffe0ff */
[----:B------:R3:W-:Y:S01]  /*a9a0*/  @!P3 ST.E.64 [R6.64], R72 ;  /* 0x000000480600b985 */ /* 0x0007e2000c101b06 */
[----:B------:R-:W-:Y:S02]  /*a9b0*/  SHF.R.S32.HI R11, RZ, 0x1f, R11 ;  /* 0x0000001fff0b7819 */ /* 0x000fe4000001140b */
[----:B------:R-:W-:Y:S02]  /*a9c0*/  ISETP.GE.AND P4, PT, R79, c[0x0][0x3c8], PT ;  /* 0x0000f2004f007a0c */ /* 0x000fe40003f86270 */
[----:B------:R-:W-:Y:S02]  /*a9d0*/  ISETP.GE.AND P3, PT, R5, c[0x0][0x3c8], PT ;  /* 0x0000f20005007a0c */ /* 0x000fe40003f66270 */
[----:B-1----:R-:W-:-:S04]  /*a9e0*/  @!P1 LEA R2, P2, R10, R0, 0x2 ;  /* 0x000000000a029211 */ /* 0x002fc800078410ff */
[----:B------:R-:W-:Y:S02]  /*a9f0*/  @!P1 LEA.HI.X R3, R10, R4, R11, 0x2, P2 ;  /* 0x000000040a039211 */ /* 0x000fe400010f140b */
[----:B------:R-:W-:-:S03]  /*aa00*/  @!P6 LEA R10, P2, R45, R0, 0x2 ;  /* 0x000000002d0ae211 */ /* 0x000fc600078410ff */
[----:B------:R1:W-:Y:S01]  /*aa10*/  @!P1 ST.E.64 [R2.64], R76 ;  /* 0x0000004c02009985 */ /* 0x0003e2000c101b06 */
[----:B------:R-:W-:Y:S02]  /*aa20*/  @!P6 LEA.HI.X R11, R45, R4, R82, 0x2, P2 ;  /* 0x000000042d0be211 */ /* 0x000fe400010f1452 */
[-C--:B------:R-:W-:Y:S02]  /*aa30*/  @!P5 LEA R8, P1, R83, R0.reuse, 0x2 ;  /* 0x000000005308d211 */ /* 0x080fe400078210ff */
[C---:B------:R-:W-:Y:S01]  /*aa40*/  IADD3 R82, R233.reuse, 0xb0, RZ ;  /* 0x000000b0e9527810 */ /* 0x040fe20007ffe0ff */
[----:B------:R2:W-:Y:S01]  /*aa50*/  @!P6 ST.E.64 [R10.64], R142 ;  /* 0x0000008e0a00e985 */ /* 0x0005e2000c101b06 */
[----:B------:R-:W-:Y:S02]  /*aa60*/  IADD3 R45, R233, 0xb8, RZ ;  /* 0x000000b8e92d7810 */ /* 0x000fe40007ffe0ff */
[----:B---3--:R-:W-:Y:S02]  /*aa70*/  @!P4 LEA R6, P2, R79, R0, 0x2 ;  /* 0x000000004f06c211 */ /* 0x008fe400078410ff */
[----:B------:R-:W-:-:S02]  /*aa80*/  SHF.R.S32.HI R82, RZ, 0x1f, R82 ;  /* 0x0000001fff527819 */ /* 0x000fc40000011452 */
[-C--:B------:R-:W-:Y:S02]  /*aa90*/  @!P5 LEA.HI.X R9, R83, R4.reuse, R86, 0x2, P1 ;  /* 0x000000045309d211 */ /* 0x080fe400008f1456 */
[----:B------:R-:W-:Y:S02]  /*aaa0*/  SHF.R.S32.HI R45, RZ, 0x1f, R45 ;  /* 0x0000001fff2d7819 */ /* 0x000fe4000001142d */
[----:B------:R-:W-:Y:S01]  /*aab0*/  @!P4 LEA.HI.X R7, R79, R4, R82, 0x2, P2 ;  /* 0x000000044f07c211 */ /* 0x000fe200010f1452 */
[----:B------:R2:W-:Y:S04]  /*aac0*/  @!P5 ST.E.64 [R8.64], R84 ;  /* 0x000000540800d985 */ /* 0x0005e8000c101b06 */
[----:B------:R2:W-:Y:S01]  /*aad0*/  @!P4 ST.E.64 [R6.64], R80 ;  /* 0x000000500600c985 */ /* 0x0005e2000c101b06 */
[----:B-1----:R-:W-:-:S04]  /*aae0*/  @!P3 LEA R2, P1, R5, R0, 0x2 ;  /* 0x000000000502b211 */ /* 0x002fc800078210ff */
[----:B------:R-:W-:-:S05]  /*aaf0*/  @!P3 LEA.HI.X R3, R5, R4, R45, 0x2, P1 ;  /* 0x000000040503b211 */ /* 0x000fca00008f142d */
[----:B------:R2:W-:Y:S04]  /*ab00*/  @!P3 ST.E.64 [R2.64], R48 ;  /* 0x000000300200b985 */ /* 0x0005e8000c101b06 */
.L_x_68:
[----:B------:R-:W-:Y:S05]  /*ab10*/  BSYNC B0 ;  /* 0x0000000000007941 */ /* 0x000fea0003800000 */
.L_x_67:
[----:B------:R-:W-:Y:S05]  /*ab20*/  BRA.DIV ~URZ, `(.L_x_69) ;  /* 0x00002be27f007947 */ /* 0x000fea000b800000 */
[----:B---3--:R1:W3:Y:S04]  /*ab30*/  SHFL.IDX PT, R4, R27, 0x1, 0x1c1f ;  /* 0x003c1f001b047f89 */ /* 0x0082e800000e0000 */
[----:B------:R1:W2:Y:S02]  /*ab40*/  SHFL.IDX PT, R0, R28, 0x1, 0x1c1f ;  /* 0x003c1f001c007f89 */ /* 0x0002a400000e0000 */
.L_x_123:
[----:B------:R-:W-:Y:S05]  /*ab50*/  @P0 BRA `(.L_x_64) ;  /* 0x000013f000000947 */ /* 0x000fea0003800000 */
[----:B------:R-:W-:Y:S02]  /*ab60*/  ISETP.GE.AND P2, PT, R13, c[0x0][0x3c8], PT ;  /* 0x0000f2000d007a0c */ /* 0x000fe40003f46270 */
[----:B------:R-:W-:Y:S02]  /*ab70*/  ISETP.GE.AND P1, PT, R12, c[0x0][0x3c8], PT ;  /* 0x0000f2000c007a0c */ /* 0x000fe40003f26270 */
[----:B------:R-:W-:Y:S02]  /*ab80*/  ISETP.GE.AND P3, PT, R233, c[0x0][0x3c8], PT ;  /* 0x0000f200e9007a0c */ /* 0x000fe40003f66270 */
[----:B------:R-:W-:-:S02]  /*ab90*/  ISETP.GE.AND P6, PT, R14, c[0x0][0x3c8], PT ;  /* 0x0000f2000e007a0c */ /* 0x000fc40003fc6270 */
[----:B------:R-:W-:Y:S02]  /*aba0*/  ISETP.GE.AND P0, PT, R15, c[0x0][0x3c8], PT ;  /* 0x0000f2000f007a0c */ /* 0x000fe40003f06270 */
[C---:B------:R-:W-:Y:S02]  /*abb0*/  IADD3 R5, R233.reuse, 0x80, RZ ;  /* 0x00000080e9057810 */ /* 0x040fe40007ffe0ff */
[----:B------:R-:W-:Y:S02]  /*abc0*/  IADD3 R52, R233, 0x88, RZ ;  /* 0x00000088e9347810 */ /* 0x000fe40007ffe0ff */
[CC--:B--2---:R-:W-:Y:S02]  /*abd0*/  @!P2 LEA R10, P5, R13.reuse, R0.reuse, 0x2 ;  /* 0x000000000d0aa211 */ /* 0x0c4fe400078a10ff */
[C---:B------:R-:W-:Y:S02]  /*abe0*/  @!P1 LEA R8, P4, R12.reuse, R0, 0x2 ;  /* 0x000000000c089211 */ /* 0x040fe400078810ff */
[-C--:B---3--:R-:W-:Y:S01]  /*abf0*/  @!P2 LEA.HI.X R11, R13, R4.reuse, R30, 0x2, P5 ;  /* 0x000000040d0ba211 */ /* 0x088fe200028f141e */
[----:B------:R-:W-:Y:S01]  /*ac00*/  @!P3 IMAD.MOV.U32 R13, RZ, RZ, R4 ;  /* 0x000000ffff0db224 */ /* 0x000fe200078e0004 */
[----:B------:R-:W-:Y:S01]  /*ac10*/  @!P1 LEA.HI.X R9, R12, R4, R29, 0x2, P4 ;  /* 0x000000040c099211 */ /* 0x000fe200020f141d */
[----:B------:R-:W-:Y:S01]  /*ac20*/  @!P3 IMAD.MOV.U32 R12, RZ, RZ, R0 ;  /* 0x000000ffff0cb224 */ /* 0x000fe200078e0000 */
[----:B------:R-:W-:-:S02]  /*ac30*/  @!P6 LEA R2, P4, R14, R0, 0x2 ;  /* 0x000000000e02e211 */ /* 0x000fc400078810ff */
[----:B------:R-:W-:Y:S01]  /*ac40*/  @!P0 LEA R6, P5, R15, R0, 0x2 ;  /* 0x000000000f068211 */ /* 0x000fe200078a10ff */
[----:B------:R-:W-:Y:S01]  /*ac50*/  @!P3 IMAD.WIDE R12, R233, 0x4, R12 ;  /* 0x00000004e90cb825 */ /* 0x000fe200078e020c */
[-C--:B------:R-:W-:Y:S02]  /*ac60*/  @!P6 LEA.HI.X R3, R14, R4.reuse, R31, 0x2, P4 ;  /* 0x000000040e03e211 */ /* 0x080fe400020f141f */
[----:B------:R-:W-:Y:S02]  /*ac70*/  ISETP.GE.AND P4, PT, R16, c[0x0][0x3c8], PT ;  /* 0x0000f20010007a0c */ /* 0x000fe40003f86270 */
[----:B------:R2:W-:Y:S01]  /*ac80*/  @!P3 ST.E.64 [R12.64], R148 ;  /* 0x000000940c00b985 */ /* 0x0005e2000c101b06 */
[----:B------:R-:W-:Y:S02]  /*ac90*/  @!P0 LEA.HI.X R7, R15, R4, R32, 0x2, P5 ;  /* 0x000000040f078211 */ /* 0x000fe400028f1420 */
[----:B------:R-:W-:Y:S01]  /*aca0*/  ISETP.GE.AND P3, PT, R17, c[0x0][0x3c8], PT ;  /* 0x0000f20011007a0c */ /* 0x000fe20003f66270 */
[----:B------:R-:W-:Y:S01]  /*acb0*/  @!P2 ST.E.64 [R10.64], R146 ;  /* 0x000000920a00a985 */ /* 0x000fe2000c101b06 */
[----:B------:R-:W-:-:S02]  /*acc0*/  ISETP.GE.AND P2, PT, R18, c[0x0][0x3c8], PT ;  /* 0x0000f20012007a0c */ /* 0x000fc40003f46270 */
[C---:B------:R-:W-:Y:S01]  /*acd0*/  IADD3 R45, R233.reuse, 0x90, RZ ;  /* 0x00000090e92d7810 */ /* 0x040fe20007ffe0ff */
[----:B------:R3:W-:Y:S01]  /*ace0*/  @!P1 ST.E.64 [R8.64], R144 ;  /* 0x0000009008009985 */ /* 0x0007e2000c101b06 */
[----:B------:R-:W-:Y:S02]  /*acf0*/  ISETP.GE.AND P1, PT, R20, c[0x0][0x3c8], PT ;  /* 0x0000f20014007a0c */ /* 0x000fe40003f26270 */
[----:B-1----:R-:W-:Y:S01]  /*ad00*/  IADD3 R27, R233, 0x98, RZ ;  /* 0x00000098e91b7810 */ /* 0x002fe20007ffe0ff */
[----:B------:R1:W-:Y:S01]  /*ad10*/  @!P0 ST.E.64 [R6.64], R88 ;  /* 0x0000005806008985 */ /* 0x0003e2000c101b06 */
[----:B------:R-:W-:Y:S02]  /*ad20*/  ISETP.GE.AND P0, PT, R19, c[0x0][0x3c8], PT ;  /* 0x0000f20013007a0c */ /* 0x000fe40003f06270 */
[C---:B------:R-:W-:Y:S01]  /*ad30*/  IADD3 R53, R233.reuse, 0x88, RZ ;  /* 0x00000088e9357810 */ /* 0x040fe20007ffe0ff */
[----:B------:R5:W-:Y:S01]  /*ad40*/  @!P6 ST.E.64 [R2.64], R92 ;  /* 0x0000005c0200e985 */ /* 0x000be2000c101b06 */
[----:B------:R-:W-:-:S02]  /*ad50*/  IADD3 R49, R233, 0x90, RZ ;  /* 0x00000090e9317810 */ /* 0x000fc40007ffe0ff */
[----:B------:R-:W-:Y:S02]  /*ad60*/  SHF.R.S32.HI R53, RZ, 0x1f, R53 ;  /* 0x0000001fff357819 */ /* 0x000fe40000011435 */
[C---:B------:R-:W-:Y:S02]  /*ad70*/  IADD3 R48, R233.reuse, 0xa0, RZ ;  /* 0x000000a0e9307810 */ /* 0x040fe40007ffe0ff */
[----:B------:R-:W-:Y:S02]  /*ad80*/  SHF.R.S32.HI R49, RZ, 0x1f, R49 ;  /* 0x0000001fff317819 */ /* 0x000fe40000011431 */
[----:B----4-:R-:W-:Y:S02]  /*ad90*/  IADD3 R28, R233, 0xa8, RZ ;  /* 0x000000a8e91c7810 */ /* 0x010fe40007ffe0ff */
[----:B--2---:R-:W-:-:S04]  /*ada0*/  @!P4 LEA R12, P5, R16, R0, 0x2 ;  /* 0x00000000100cc211 */ /* 0x004fc800078a10ff */
[----:B------:R-:W-:Y:S02]  /*adb0*/  @!P4 LEA.HI.X R13, R16, R4, R33, 0x2, P5 ;  /* 0x00000004100dc211 */ /* 0x000fe400028f1421 */
[----:B---3--:R-:W-:-:S03]  /*adc0*/  @!P3 LEA R8, P6, R17, R0, 0x2 ;  /* 0x000000001108b211 */ /* 0x008fc600078c10ff */
[----:B------:R2:W-:Y:S01]  /*add0*/  @!P4 ST.E.64 [R12.64], R150 ;  /* 0x000000960c00c985 */ /* 0x0005e2000c101b06 */
[----:B------:R-:W-:Y:S02]  /*ade0*/  ISETP.GE.AND P4, PT, R23, c[0x0][0x3c8], PT ;  /* 0x0000f20017007a0c */ /* 0x000fe40003f86270 */
[C---:B-1----:R-:W-:Y:S02]  /*adf0*/  @!P2 LEA R6, P5, R18.reuse, R0, 0x2 ;  /* 0x000000001206a211 */ /* 0x042fe400078a10ff */
[-C--:B------:R-:W-:Y:S02]  /*ae00*/  @!P3 LEA.HI.X R9, R17, R4.reuse, R34, 0x2, P6 ;  /* 0x000000041109b211 */ /* 0x080fe400030f1422 */
[----:B------:R-:W-:Y:S02]  /*ae10*/  @!P2 LEA.HI.X R7, R18, R4, R35, 0x2, P5 ;  /* 0x000000041207a211 */ /* 0x000fe400028f1423 */
[-C--:B-----5:R-:W-:Y:S01]  /*ae20*/  @!P1 LEA R2, P6, R20, R0.reuse, 0x2 ;  /* 0x0000000014029211 */ /* 0x0a0fe200078c10ff */
[----:B------:R-:W-:Y:S01]  /*ae30*/  @!P3 ST.E.64 [R8.64], R126 ;  /* 0x0000007e0800b985 */ /* 0x000fe2000c101b06 */
[----:B------:R-:W-:-:S02]  /*ae40*/  @!P0 LEA R10, P5, R19, R0, 0x2 ;  /* 0x00000000130a8211 */ /* 0x000fc400078a10ff */
[-C--:B------:R-:W-:Y:S01]  /*ae50*/  @!P1 LEA.HI.X R3, R20, R4.reuse, R37, 0x2, P6 ;  /* 0x0000000414039211 */ /* 0x080fe200030f1425 */
[----:B------:R-:W-:Y:S01]  /*ae60*/  @!P2 ST.E.64 [R6.64], R118 ;  /* 0x000000760600a985 */ /* 0x000fe2000c101b06 */
[----:B------:R-:W-:Y:S02]  /*ae70*/  @!P0 LEA.HI.X R11, R19, R4, R36, 0x2, P5 ;  /* 0x00000004130b8211 */ /* 0x000fe400028f1424 */
[----:B------:R-:W-:Y:S01]  /*ae80*/  ISETP.GE.AND P6, PT, R21, c[0x0][0x3c8], PT ;  /* 0x0000f20015007a0c */ /* 0x000fe20003fc6270 */
[----:B------:R1:W-:Y:S01]  /*ae90*/  @!P1 ST.E.64 [R2.64], R96 ;  /* 0x0000006002009985 */ /* 0x0003e2000c101b06 */
[----:B------:R-:W-:Y:S02]  /*aea0*/  ISETP.GE.AND P5, PT, R22, c[0x0][0x3c8], PT ;  /* 0x0000f20016007a0c */ /* 0x000fe40003fa6270 */
[----:B------:R-:W-:Y:S01]  /*aeb0*/  ISETP.GE.AND P3, PT, R25, c[0x0][0x3c8], PT ;  /* 0x0000f20019007a0c */ /* 0x000fe20003f66270 */
[----:B------:R3:W-:Y:S01]  /*aec0*/  @!P0 ST.E.64 [R10.64], R106 ;  /* 0x0000006a0a008985 */ /* 0x0007e2000c101b06 */
[----:B------:R-:W-:-:S09]  /*aed0*/  ISETP.GE.AND P2, PT, R24, c[0x0][0x3c8], PT ;  /* 0x0000f20018007a0c */ /* 0x000fd20003f46270 */
[----:B--2---:R-:W-:-:S04]  /*aee0*/  @!P5 LEA R12, P0, R22, R0, 0x2 ;  /* 0x00000000160cd211 */ /* 0x004fc800078010ff */
[----:B------:R-:W-:Y:S02]  /*aef0*/  @!P5 LEA.HI.X R13, R22, R4, R39, 0x2, P0 ;  /* 0x00000004160dd211 */ /* 0x000fe400000f1427 */
[----:B-1----:R-:W-:-:S04]  /*af00*/  @!P6 LEA R2, P1, R21, R0, 0x2 ;  /* 0x000000001502e211 */ /* 0x002fc800078210ff */
[----:B------:R-:W-:Y:S02]  /*af10*/  @!P6 LEA.HI.X R3, R21, R4, R38, 0x2, P1 ;  /* 0x000000041503e211 */ /* 0x000fe400008f1426 */
[C---:B---3--:R-:W-:Y:S02]  /*af20*/  @!P3 LEA R10, P0, R25.reuse, R0, 0x2 ;  /* 0x00000000190ab211 */ /* 0x048fe400078010ff */
[----:B------:R-:W-:Y:S01]  /*af30*/  ISETP.GE.AND P1, PT, R26, c[0x0][0x3c8], PT ;  /* 0x0000f2001a007a0c */ /* 0x000fe20003f26270 */
[----:B------:R1:W-:Y:S01]  /*af40*/  @!P6 ST.E.64 [R2.64], R110 ;  /* 0x0000006e0200e985 */ /* 0x0003e2000c101b06 */
[----:B------:R-:W-:Y:S02]  /*af50*/  @!P3 LEA.HI.X R11, R25, R4, R42, 0x2, P0 ;  /* 0x00000004190bb211 */ /* 0x000fe400000f142a */
[----:B------:R-:W-:Y:S01]  /*af60*/  ISETP.GE.AND P0, PT, R5, c[0x0][0x3c8], PT ;  /* 0x0000f20005007a0c */ /* 0x000fe20003f06270 */
[----:B------:R-:W-:Y:S01]  /*af70*/  @!P5 ST.E.64 [R12.64], R152 ;  /* 0x000000980c00d985 */ /* 0x000fe2000c101b06 */
[----:B-1----:R-:W-:-:S04]  /*af80*/  @!P4 LEA R2, P6, R23, R0, 0x2 ;  /* 0x000000001702c211 */ /* 0x002fc800078c10ff */
[----:B------:R-:W-:Y:S02]  /*af90*/  @!P4 LEA.HI.X R3, R23, R4, R40, 0x2, P6 ;  /* 0x000000041703c211 */ /* 0x000fe400030f1428 */
[----:B------:R-:W-:-:S03]  /*afa0*/  @!P2 LEA R8, P6, R24, R0, 0x2 ;  /* 0x000000001808a211 */ /* 0x000fc600078c10ff */
[----:B------:R1:W-:Y:S01]  /*afb0*/  @!P4 ST.E.64 [R2.64], R130 ;  /* 0x000000820200c985 */ /* 0x0003e2000c101b06 */
[----:B------:R-:W-:Y:S02]  /*afc0*/  ISETP.GE.AND P4, PT, R52, c[0x0][0x3c8], PT ;  /* 0x0000f20034007a0c */ /* 0x000fe40003f86270 */
[----:B------:R-:W-:Y:S01]  /*afd0*/  @!P2 LEA.HI.X R9, R24, R4, R41, 0x2, P6 ;  /* 0x000000041809a211 */ /* 0x000fe200030f1429 */
[----:B------:R-:W-:Y:S01]  /*afe0*/  @!P3 ST.E.64 [R10.64], R134 ;  /* 0x000000860a00b985 */ /* 0x000fe2000c101b06 */
[----:B------:R-:W-:Y:S02]  /*aff0*/  ISETP.GE.AND P3, PT, R45, c[0x0][0x3c8], PT ;  /* 0x0000f2002d007a0c */ /* 0x000fe40003f66270 */
[----:B------:R-:W-:Y:S01]  /*b000*/  @!P1 LEA R6, P6, R26, R0, 0x2 ;  /* 0x000000001a069211 */ /* 0x000fe200078c10ff */
[----:B------:R-:W-:Y:S01]  /*b010*/  @!P2 ST.E.64 [R8.64], R122 ;  /* 0x0000007a0800a985 */ /* 0x000fe2000c101b06 */
[----:B------:R-:W-:Y:S02]  /*b020*/  ISETP.GE.AND P2, PT, R48, c[0x0][0x3c8], PT ;  /* 0x0000f20030007a0c */ /* 0x000fe40003f46270 */
[----:B------:R-:W-:-:S05]  /*b030*/  @!P1 LEA.HI.X R7, R26, R4, R43, 0x2, P6 ;  /* 0x000000041a079211 */ /* 0x000fca00030f142b */
[----:B------:R2:W-:Y:S01]  /*b040*/  @!P1 ST.E.64 [R6.64], R114 ;  /* 0x0000007206009985 */ /* 0x0005e2000c101b06 */
[----:B------:R-:W-:Y:S02]  /*b050*/  ISETP.GE.AND P1, PT, R28, c[0x0][0x3c8], PT ;  /* 0x0000f2001c007a0c */ /* 0x000fe40003f26270 */
[----:B-1----:R-:W-:-:S04]  /*b060*/  @!P0 LEA R2, P5, R5, R0, 0x2 ;  /* 0x0000000005028211 */ /* 0x002fc800078a10ff */
[----:B------:R-:W-:Y:S02]  /*b070*/  @!P0 LEA.HI.X R3, R5, R4, R44, 0x2, P5 ;  /* 0x0000000405038211 */ /* 0x000fe400028f142c */
[----:B------:R-:W-:Y:S02]  /*b080*/  ISETP.GE.AND P5, PT, R27, c[0x0][0x3c8], PT ;  /* 0x0000f2001b007a0c */ /* 0x000fe40003fa6270 */
[----:B------:R-:W-:Y:S01]  /*b090*/  IADD3 R5, R233, 0xb0, RZ ;  /* 0x000000b0e9057810 */ /* 0x000fe20007ffe0ff */
[----:B------:R1:W-:Y:S01]  /*b0a0*/  @!P0 ST.E.64 [R2.64], R50 ;  /* 0x0000003202008985 */ /* 0x0003e2000c101b06 */
[----:B--2---:R-:W-:-:S04]  /*b0b0*/  @!P4 LEA R6, P0, R52, R0, 0x2 ;  /* 0x000000003406c211 */ /* 0x004fc800078010ff */
[----:B------:R-:W-:Y:S02]  /*b0c0*/  @!P4 LEA.HI.X R7, R52, R4, R53, 0x2, P0 ;  /* 0x000000043407c211 */ /* 0x000fe400000f1435 */
[----:B------:R-:W-:-:S03]  /*b0d0*/  ISETP.GE.AND P0, PT, R5, c[0x0][0x3c8], PT ;  /* 0x0000f20005007a0c */ /* 0x000fc60003f06270 */
[----:B------:R2:W-:Y:S01]  /*b0e0*/  @!P4 ST.E.64 [R6.64], R58 ;  /* 0x0000003a0600c985 */ /* 0x0005e2000c101b06 */
[-C--:B------:R-:W-:Y:S02]  /*b0f0*/  @!P5 LEA R10, P4, R27, R0.reuse, 0x2 ;  /* 0x000000001b0ad211 */ /* 0x080fe400078810ff */
[----:B-1----:R-:W-:-:S04]  /*b100*/  @!P3 LEA R2, P6, R45, R0, 0x2 ;  /* 0x000000002d02b211 */ /* 0x002fc800078c10ff */
[----:B------:R-:W-:Y:S02]  /*b110*/  @!P3 LEA.HI.X R3, R45, R4, R49, 0x2, P6 ;  /* 0x000000042d03b211 */ /* 0x000fe400030f1431 */
[C---:B------:R-:W-:Y:S02]  /*b120*/  IADD3 R45, R233.reuse, 0x98, RZ ;  /* 0x00000098e92d7810 */ /* 0x040fe40007ffe0ff */
[----:B------:R-:W-:Y:S01]  /*b130*/  IADD3 R49, R233, 0xa0, RZ ;  /* 0x000000a0e9317810 */ /* 0x000fe20007ffe0ff */
[----:B------:R1:W-:Y:S01]  /*b140*/  @!P3 ST.E.64 [R2.64], R62 ;  /* 0x0000003e0200b985 */ /* 0x0003e2000c101b06 */
[----:B------:R-:W-:Y:S02]  /*b150*/  SHF.R.S32.HI R45, RZ, 0x1f, R45 ;  /* 0x0000001fff2d7819 */ /* 0x000fe4000001142d */
[----:B------:R-:W-:Y:S02]  /*b160*/  @!P2 LEA R8, P6, R48, R0, 0x2 ;  /* 0x000000003008a211 */ /* 0x000fe400078c10ff */
[----:B------:R-:W-:-:S02]  /*b170*/  @!P5 LEA.HI.X R11, R27, R4, R45, 0x2, P4 ;  /* 0x000000041b0bd211 */ /* 0x000fc400020f142d */
[C---:B------:R-:W-:Y:S02]  /*b180*/  IADD3 R45, R233.reuse, 0xa8, RZ ;  /* 0x000000a8e92d7810 */ /* 0x040fe40007ffe0ff */
[----:B------:R-:W-:Y:S01]  /*b190*/  IADD3 R27, R233, 0xb0, RZ ;  /* 0x000000b0e91b7810 */ /* 0x000fe20007ffe0ff */
[----:B------:R3:W-:Y:S01]  /*b1a0*/  @!P5 ST.E.64 [R10.64], R74 ;  /* 0x0000004a0a00d985 */ /* 0x0007e2000c101b06 */
[----:B------:R-:W-:Y:S02]  /*b1b0*/  SHF.R.S32.HI R49, RZ, 0x1f, R49 ;  /* 0x0000001fff317819 */ /* 0x000fe40000011431 */
[----:B--2---:R-:W-:Y:S02]  /*b1c0*/  @!P1 LEA R6, P3, R28, R0, 0x2 ;  /* 0x000000001c069211 */ /* 0x004fe400078610ff */
[----:B------:R-:W-:Y:S02]  /*b1d0*/  SHF.R.S32.HI R45, RZ, 0x1f, R45 ;  /* 0x0000001fff2d7819 */ /* 0x000fe4000001142d */
[----:B------:R-:W-:-:S02]  /*b1e0*/  SHF.R.S32.HI R27, RZ, 0x1f, R27 ;  /* 0x0000001fff1b7819 */ /* 0x000fc4000001141b */
[-C--:B------:R-:W-:Y:S02]  /*b1f0*/  @!P2 LEA.HI.X R9, R48, R4.reuse, R49, 0x2, P6 ;  /* 0x000000043009a211 */ /* 0x080fe400030f1431 */
[----:B------:R-:W-:-:S03]  /*b200*/  @!P1 LEA.HI.X R7, R28, R4, R45, 0x2, P3 ;  /* 0x000000041c079211 */ /* 0x000fc600018f142d */
[----:B------:R3:W-:Y:S04]  /*b210*/  @!P2 ST.E.64 [R8.64], R70 ;  /* 0x000000460800a985 */ /* 0x0007e8000c101b06 */
[----:B------:R3:W-:Y:S01]  /*b220*/  @!P1 ST.E.64 [R6.64], R66 ;  /* 0x0000004206009985 */ /* 0x0007e2000c101b06 */
[----:B-1----:R-:W-:-:S04]  /*b230*/  @!P0 LEA R2, P4, R5, R0, 0x2 ;  /* 0x0000000005028211 */ /* 0x002fc800078810ff */
[----:B------:R-:W-:Y:S02]  /*b240*/  @!P0 LEA.HI.X R3, R5, R4, R27, 0x2, P4 ;  /* 0x0000000405038211 */ /* 0x000fe400020f141b */
[----:B------:R-:W-:-:S03]  /*b250*/  IADD3 R5, R233, 0xb8, RZ ;  /* 0x000000b8e9057810 */ /* 0x000fc60007ffe0ff */
[----:B------:R3:W-:Y:S01]  /*b260*/  @!P0 ST.E.64 [R2.64], R54 ;  /* 0x0000003602008985 */ /* 0x0007e2000c101b06 */
[----:B------:R-:W-:-:S13]  /*b270*/  ISETP.GE.AND P0, PT, R5, c[0x0][0x3c8], PT ;  /* 0x0000f20005007a0c */ /* 0x000fda0003f06270 */
[----:B------:R-:W-:Y:S05]  /*b280*/  @P0 BRA `(.L_x_64) ;  /* 0x00000cc000000947 */ /* 0x000fea0003800000 */
[----:B------:R-:W-:Y:S02]  /*b290*/  IADD3 R27, R233, 0xb8, RZ ;  /* 0x000000b8e91b7810 */ /* 0x000fe40007ffe0ff */
[----:B---3--:R-:W-:Y:S02]  /*b2a0*/  LEA R2, P0, R5, R0, 0x2 ;  /* 0x0000000005027211 */ /* 0x008fe400078010ff */
[----:B------:R-:W-:-:S04]  /*b2b0*/  SHF.R.S32.HI R27, RZ, 0x1f, R27 ;  /* 0x0000001fff1b7819 */ /* 0x000fc8000001141b */
[----:B------:R-:W-:-:S05]  /*b2c0*/  LEA.HI.X R3, R5, R4, R27, 0x2, P0 ;  /* 0x0000000405037211 */ /* 0x000fca00000f141b */
[----:B------:R1:W-:Y:S01]  /*b2d0*/  ST.E.64 [R2.64], R46 ;  /* 0x0000002e02007985 */ /* 0x0003e2000c101b06 */
[----:B------:R-:W-:Y:S05]  /*b2e0*/  BRA `(.L_x_64) ;  /* 0x00000c6000007947 */ /* 0x000fea0003800000 */
.L_x_49:
[----:B------:R-:W-:Y:S01]  /*b2f0*/  ISETP.NE.U32.AND P1, PT, RZ, c[0x0][0x508], PT ;  /* 0x00014200ff007a0c */ /* 0x000fe20003f25070 */
[----:B------:R-:W2:Y:S01]  /*b300*/  LDL.LU R6, [R1+0x8] ;  /* 0x0000080001067983 */ /* 0x000ea20000300800 */
[----:B------:R-:W-:Y:S01]  /*b310*/  ISETP.NE.U32.AND P2, PT, RZ, c[0x0][0x500], PT ;  /* 0x00014000ff007a0c */ /* 0x000fe20003f45070 */
[----:B------:R-:W-:Y:S01]  /*b320*/  IMAD.MOV.U32 R4, RZ, RZ, 0x4 ;  /* 0x00000004ff047424 */ /* 0x000fe200078e00ff */
[----:B------:R-:W-:Y:S01]  /*b330*/  ISETP.NE.AND.EX P1, PT, RZ, c[0x0][0x50c], PT, P1 ;  /* 0x00014300ff007a0c */ /* 0x000fe20003f25310 */
[----:B------:R-:W-:Y:S01]  /*b340*/  IMAD.MOV.U32 R0, RZ, RZ, RZ ;  /* 0x000000ffff007224 */ /* 0x000fe200078e00ff */
[----:B------:R-:W-:Y:S01]  /*b350*/  ISETP.NE.AND.EX P2, PT, RZ, c[0x0][0x504], PT, P2 ;  /* 0x00014100ff007a0c */ /* 0x000fe20003f45320 */
[----:B------:R-:W-:Y:S02]  /*b360*/  IMAD.MOV.U32 R18, RZ, RZ, c[0x0][0x388] ;  /* 0x0000e200ff127624 */ /* 0x000fe400078e00ff */
[----:B-1----:R-:W-:-:S08]  /*b370*/  IMAD.WIDE R4, R228, R4, c[0x0][0x500] ;  /* 0x00014000e4047625 */ /* 0x002fd000078e0204 */
[C---:B------:R-:W-:Y:S02]  /*b380*/  @P1 LEA R2, P0, R228.reuse, c[0x0][0x508], 0x2 ;  /* 0x00014200e4021a11 */ /* 0x040fe400078010ff */
[----:B------:R1:W5:Y:S02]  /*b390*/  @P2 LDG.E R0, [R4.64] ;  /* 0x0000000604002981 */ /* 0x000364000c1e1900 */
[----:B------:R-:W-:-:S05]  /*b3a0*/  @P1 LEA.HI.X R3, R228, c[0x0][0x50c], R251, 0x2, P0 ;  /* 0x00014300e4031a11 */ /* 0x000fca00000f14fb */
[----:B------:R1:W5:Y:S01]  /*b3b0*/  @P1 LDG.E R18, [R2.64] ;  /* 0x0000000602121981 */ /* 0x000362000c1e1900 */
[----:B--2---:R-:W-:-:S04]  /*b3c0*/  ISETP.NE.AND P0, PT, R6, RZ, PT ;  /* 0x000000ff0600720c */ /* 0x004fc80003f05270 */
[----:B------:R-:W-:Y:S01]  /*b3d0*/  SEL R17, R6, c[0x0][0x3d4], P0 ;  /* 0x0000f50006117a07 */ /* 0x000fe20000000000 */
[----:B------:R-:W-:Y:S05]  /*b3e0*/  @P1 BRA `(.L_x_70) ;  /* 0x0000004000001947 */ /* 0x000fea0003800000 */
[----:B-1----:R-:W-:Y:S05]  /*b3f0*/  @!P2 BRA `(.L_x_70) ;  /* 0x000000300000a947 */ /* 0x002fea0003800000 */
[----:B------:R1:W2:Y:S04]  /*b400*/  LDG.E R2, [R4.64] ;  /* 0x0000000604027981 */ /* 0x0002a8000c1e1900 */
[----:B-1----:R-:W2:Y:S02]  /*b410*/  LDG.E R4, [R4.64+0x4] ;  /* 0x0000040604047981 */ /* 0x002ea4000c1e1900 */
[----:B--2--5:R-:W-:Y:S02]  /*b420*/  IADD3 R18, -R2, R4, RZ ;  /* 0x0000000402127210 */ /* 0x024fe40007ffe1ff */
.L_x_70:
[----:B-1----:R-:W1:Y:S01]  /*b430*/  S2R R3, SR_TID.X ;  /* 0x0000000000037919 */ /* 0x002e620000002100 */
[----:B------:R-:W-:Y:S01]  /*b440*/  BSSY B0, `(.L_x_71) ;  /* 0x0000036000007945 */ /* 0x000fe20003800000 */
[----:B------:R-:W-:Y:S02]  /*b450*/  SEL R8, R228, RZ, !P2 ;  /* 0x000000ffe4087207 */ /* 0x000fe40005000000 */
[----:B------:R-:W-:-:S02]  /*b460*/  SEL R20, R251, RZ, !P2 ;  /* 0x000000fffb147207 */ /* 0x000fc40005000000 */
[----:B-----5:R-:W-:Y:S02]  /*b470*/  SHF.R.S32.HI R16, RZ, 0x1f, R0 ;  /* 0x0000001fff107819 */ /* 0x020fe40000011400 */
[----:B-1----:R-:W-:-:S13]  /*b480*/  ISETP.GT.AND P0, PT, R3, 0x7f, PT ;  /* 0x0000007f0300780c */ /* 0x002fda0003f04270 */
[----:B------:R-:W-:Y:S05]  /*b490*/  @P0 BRA `(.L_x_72) ;  /* 0x0000030000000947 */ /* 0x000fea0003800000 */
[----:B------:R-:W-:Y:S01]  /*b4a0*/  IMAD R2, R18, c[0x0][0x4e8], RZ ;  /* 0x00013a0012027a24 */ /* 0x000fe200078e02ff */
[----:B------:R-:W-:-:S04]  /*b4b0*/  LEA R9, R225, R3, 0x7 ;  /* 0x00000003e1097211 */ /* 0x000fc800078e38ff */
[----:B------:R-:W-:-:S13]  /*b4c0*/  ISETP.GE.AND P0, PT, R9, R2, PT ;  /* 0x000000020900720c */ /* 0x000fda0003f06270 */
[----:B------:R-:W-:Y:S05]  /*b4d0*/  @P0 BRA `(.L_x_72) ;  /* 0x000002c000000947 */ /* 0x000fea0003800000 */
[----:B------:R-:W2:Y:S01]  /*b4e0*/  LDL.LU R21, [R1+0xc] ;  /* 0x00000c0001157983 */ /* 0x000ea20000300800 */
[----:B------:R-:W-:Y:S01]  /*b4f0*/  IMAD.MOV.U32 R2, RZ, RZ, 0x368 ;  /* 0x00000368ff027424 */ /* 0x000fe200078e00ff */
[----:B------:R-:W-:-:S04]  /*b500*/  ISETP.GT.AND P2, PT, R17, 0x1, PT ;  /* 0x000000011100780c */ /* 0x000fc80003f44270 */
[----:B------:R-:W-:-:S04]  /*b510*/  SEL R2, R2, 0x328, P2 ;  /* 0x0000032802027807 */ /* 0x000fc80001000000 */
[----:B------:R1:W3:Y:S08]  /*b520*/  LDC.64 R10, c[0x0][R2+0x170] ;  /* 0x00005c00020a7b82 */ /* 0x0002f00000000a00 */
[----:B------:R1:W4:Y:S08]  /*b530*/  LDC.64 R6, c[0x0][R2+0x168] ;  /* 0x00005a0002067b82 */ /* 0x0003300000000a00 */
[----:B------:R1:W5:Y:S08]  /*b540*/  LDC.64 R14, c[0x0][R2+0x178] ;  /* 0x00005e00020e7b82 */ /* 0x0003700000000a00 */
[----:B------:R1:W2:Y:S02]  /*b550*/  LDC.64 R12, c[0x0][R2+0x160] ;  /* 0x00005800020c7b82 */ /* 0x0002a40000000a00 */
[----:B-1----:R-:W-:-:S02]  /*b560*/  IMAD.MOV.U32 R2, RZ, RZ, c[0x0][0x4e8] ;  /* 0x00013a00ff027624 */ /* 0x002fc400078e00ff */
[-C--:B---3--:R-:W-:Y:S02]  /*b570*/  IMAD R3, R11, R8.reuse, RZ ;  /* 0x000000080b037224 */ /* 0x088fe400078e02ff */
[----:B------:R-:W-:Y:S01]  /*b580*/  IMAD.WIDE.U32 R4, R10, R8, RZ ;  /* 0x000000080a047225 */ /* 0x000fe200078e00ff */
[----:B------:R-:W-:Y:S02]  /*b590*/  ISETP.NE.AND P0, PT, R2, 0x1, PT ;  /* 0x000000010200780c */ /* 0x000fe40003f05270 */
[----:B------:R-:W-:Y:S01]  /*b5a0*/  MOV R2, R9 ;  /* 0x0000000900027202 */ /* 0x000fe20000000f00 */
[----:B------:R-:W-:Y:S02]  /*b5b0*/  IMAD R10, R10, R20, R3 ;  /* 0x000000140a0a7224 */ /* 0x000fe400078e0203 */
[-C--:B----4-:R-:W-:Y:S02]  /*b5c0*/  IMAD R11, R7, R234.reuse, RZ ;  /* 0x000000ea070b7224 */ /* 0x090fe400078e02ff */
[----:B------:R-:W-:-:S04]  /*b5d0*/  IMAD.WIDE.U32 R6, R6, R234, RZ ;  /* 0x000000ea06067225 */ /* 0x000fc800078e00ff */
[----:B------:R-:W-:Y:S01]  /*b5e0*/  IMAD.IADD R11, R7, 0x1, R11 ;  /* 0x00000001070b7824 */ /* 0x000fe200078e020b */
[----:B------:R-:W-:Y:S01]  /*b5f0*/  IADD3 R7, R5, R10, RZ ;  /* 0x0000000a05077210 */ /* 0x000fe20007ffe0ff */
[----:B------:R-:W-:-:S05]  /*b600*/  @P0 IMAD.HI.U32 R19, R9, c[0x0][0x4ec], RZ ;  /* 0x00013b0009130a27 */ /* 0x000fca00078e00ff */
[----:B------:R-:W-:Y:S02]  /*b610*/  @P0 SHF.R.U32.HI R2, RZ, c[0x0][0x4f0], R19 ;  /* 0x00013c00ff020a19 */ /* 0x000fe40000011613 */
[----:B------:R-:W-:-:S03]  /*b620*/  IADD3 R19, P1, P0, R4, R6, R0 ;  /* 0x0000000604137210 */ /* 0x000fc6000783e000 */
[----:B------:R-:W-:Y:S01]  /*b630*/  IMAD.MOV R6, RZ, RZ, -R2 ;  /* 0x000000ffff067224 */ /* 0x000fe200078e0a02 */
[----:B--2---:R-:W-:-:S05]  /*b640*/  SEL R3, R21, RZ, P2 ;  /* 0x000000ff15037207 */ /* 0x004fca0001000000 */
[-C--:B-----5:R-:W-:Y:S02]  /*b650*/  IMAD R10, R15, R3.reuse, RZ ;  /* 0x000000030f0a7224 */ /* 0x0a0fe400078e02ff */
[----:B------:R-:W-:-:S04]  /*b660*/  IMAD.WIDE.U32 R4, R14, R3, RZ ;  /* 0x000000030e047225 */ /* 0x000fc800078e00ff */
[----:B------:R-:W-:Y:S01]  /*b670*/  IMAD R3, R6, c[0x0][0x4e8], R9 ;  /* 0x00013a0006037a24 */ /* 0x000fe200078e0209 */
[----:B------:R-:W-:Y:S02]  /*b680*/  IADD3.X R9, R7, R11, R16, P1, P0 ;  /* 0x0000000b07097210 */ /* 0x000fe40000fe0410 */
[----:B------:R-:W-:Y:S02]  /*b690*/  IADD3 R7, R5, R10, RZ ;  /* 0x0000000a05077210 */ /* 0x000fe40007ffe0ff */
[----:B------:R-:W-:Y:S02]  /*b6a0*/  IADD3 R4, P1, P0, R2, R19, R4 ;  /* 0x0000001302047210 */ /* 0x000fe4000783e004 */
[----:B------:R-:W-:Y:S01]  /*b6b0*/  SHF.R.S32.HI R5, RZ, 0x1f, R2 ;  /* 0x0000001fff057819 */ /* 0x000fe20000011402 */
[----:B------:R-:W-:Y:S01]  /*b6c0*/  IMAD R2, R13, R3, RZ ;  /* 0x000000030d027224 */ /* 0x000fe200078e02ff */
[----:B------:R-:W-:Y:S02]  /*b6d0*/  SHF.R.S32.HI R6, RZ, 0x1f, R3 ;  /* 0x0000001fff067819 */ /* 0x000fe40000011403 */
[----:B------:R-:W-:Y:S01]  /*b6e0*/  IADD3.X R5, R5, R9, R7, P1, P0 ;  /* 0x0000000905057210 */ /* 0x000fe20000fe0407 */
[----:B------:R-:W-:-:S02]  /*b6f0*/  IMAD.MOV.U32 R7, RZ, RZ, c[0x0][0x4a8] ;  /* 0x00012a00ff077624 */ /* 0x000fc400078e00ff */
[C---:B------:R-:W-:Y:S02]  /*b700*/  IMAD R6, R12.reuse, R6, R2 ;  /* 0x000000060c067224 */ /* 0x040fe400078e0202 */
[----:B------:R-:W-:Y:S01]  /*b710*/  IMAD.WIDE.U32 R2, R12, R3, R4 ;  /* 0x000000030c027225 */ /* 0x000fe200078e0004 */
[----:B------:R-:W-:Y:S02]  /*b720*/  MOV R5, c[0x0][0x4ac] ;  /* 0x00012b0000057a02 */ /* 0x000fe40000000f00 */
[----:B------:R-:W-:Y:S01]  /*b730*/  SEL R4, R7, c[0x0][0x450], P2 ;  /* 0x0001140007047a07 */ /* 0x000fe20001000000 */
[----:B------:R-:W-:Y:S01]  /*b740*/  IMAD.IADD R3, R3, 0x1, R6 ;  /* 0x0000000103037824 */ /* 0x000fe200078e0206 */
[----:B------:R-:W-:Y:S02]  /*b750*/  SEL R5, R5, c[0x0][0x454], P2 ;  /* 0x0001150005057a07 */ /* 0x000fe40001000000 */
[----:B------:R-:W-:-:S04]  /*b760*/  LEA R4, P0, R2, R4, 0x2 ;  /* 0x0000000402047211 */ /* 0x000fc800078010ff */
[----:B------:R-:W-:Y:S02]  /*b770*/  LEA.HI.X R5, R2, R5, R3, 0x2, P0 ;  /* 0x0000000502057211 */ /* 0x000fe400000f1403 */
[----:B------:R-:W-:-:S05]  /*b780*/  MOV R2, 0xff800000 ;  /* 0xff80000000027802 */ /* 0x000fca0000000f00 */
[----:B------:R1:W-:Y:S02]  /*b790*/  STG.E [R4.64], R2 ;  /* 0x0000000204007986 */ /* 0x0003e4000c101906 */
.L_x_72:
[----:B------:R-:W-:Y:S05]  /*b7a0*/  BSYNC B0 ;  /* 0x0000000000007941 */ /* 0x000fea0003800000 */
.L_x_71:
[----:B------:R-:W-:-:S13]  /*b7b0*/  ISETP.GT.AND P0, PT, R17, 0x1, PT ;  /* 0x000000011100780c */ /* 0x000fda0003f04270 */
[----:B------:R-:W-:Y:S05]  /*b7c0*/  @P0 BRA `(.L_x_64) ;  /* 0x0000078000000947 */ /* 0x000fea0003800000 */
[----:B-1----:R-:W2:Y:S01]  /*b7d0*/  LDL R5, [R1+0x30] ;  /* 0x0000300001057983 */ /* 0x002ea20000100800 */
[----:B------:R-:W-:Y:S01]  /*b7e0*/  MOV R2, c[0x0][0x4e8] ;  /* 0x00013a0000027a02 */ /* 0x000fe20000000f00 */
[----:B------:R-:W-:Y:S02]  /*b7f0*/  IMAD R4, R16, c[0x0][0x3a0], RZ ;  /* 0x0000e80010047a24 */ /* 0x000fe400078e02ff */
[----:B------:R-:W1:Y:S01]  /*b800*/  S2R R10, SR_TID.X ;  /* 0x00000000000a7919 */ /* 0x000e620000002100 */
[----:B------:R-:W-:Y:S01]  /*b810*/  ISETP.NE.AND P0, PT, R2, 0x1, PT ;  /* 0x000000010200780c */ /* 0x000fe20003f05270 */
[----:B------:R-:W-:-:S04]  /*b820*/  IMAD.WIDE.U32 R2, R0, c[0x0][0x3a0], RZ ;  /* 0x0000e80000027a25 */ /* 0x000fc800078e00ff */
[----:B------:R-:W-:-:S05]  /*b830*/  IMAD R0, R0, c[0x0][0x3a4], R4 ;  /* 0x0000e90000007a24 */ /* 0x000fca00078e0204 */
[----:B------:R-:W-:-:S05]  /*b840*/  IADD3 R3, R3, R0, RZ ;  /* 0x0000000003037210 */ /* 0x000fca0007ffe0ff */
[----:B------:R-:W-:-:S04]  /*b850*/  IMAD.WIDE.U32 R2, R234, c[0x0][0x3e8], R2 ;  /* 0x0000fa00ea027a25 */ /* 0x000fc800078e0002 */
[----:B------:R-:W-:-:S04]  /*b860*/  IMAD R3, R234, c[0x0][0x3ec], R3 ;  /* 0x0000fb00ea037a24 */ /* 0x000fc800078e0203 */
[----:B------:R-:W-:Y:S01]  /*b870*/  IMAD.WIDE.U32 R2, R8, c[0x0][0x3f0], R2 ;  /* 0x0000fc0008027a25 */ /* 0x000fe200078e0002 */
[----:B-1----:R-:W-:-:S04]  /*b880*/  SHF.R.S32.HI R9, RZ, 0x1f, R10 ;  /* 0x0000001fff097819 */ /* 0x002fc8000001140a */
[----:B------:R-:W-:-:S04]  /*b890*/  LEA.HI R9, R9, R10, RZ, 0x3 ;  /* 0x0000000a09097211 */ /* 0x000fc800078f18ff */
[----:B------:R-:W-:-:S04]  /*b8a0*/  SHF.R.S32.HI R9, RZ, 0x3, R9 ;  /* 0x00000003ff097819 */ /* 0x000fc80000011409 */
[C---:B------:R-:W-:Y:S02]  /*b8b0*/  LEA R11, R225.reuse, R9, 0x7 ;  /* 0x00000009e10b7211 */ /* 0x040fe400078e38ff */
[----:B--2---:R-:W-:Y:S01]  /*b8c0*/  LEA R4, R225, R5, 0x7 ;  /* 0x00000005e1047211 */ /* 0x004fe200078e38ff */
[----:B------:R-:W-:-:S03]  /*b8d0*/  IMAD R5, R20, c[0x0][0x3f0], RZ ;  /* 0x0000fc0014057a24 */ /* 0x000fc600078e02ff */
[----:B------:R-:W-:Y:S01]  /*b8e0*/  MOV R0, R4 ;  /* 0x0000000400007202 */ /* 0x000fe20000000f00 */
[----:B------:R-:W-:-:S04]  /*b8f0*/  @P0 IMAD.HI.U32 R6, R4, c[0x0][0x4ec], RZ ;  /* 0x00013b0004060a27 */ /* 0x000fc800078e00ff */
[----:B------:R-:W-:Y:S01]  /*b900*/  IMAD R7, R8, c[0x0][0x3f4], R5 ;  /* 0x0000fd0008077a24 */ /* 0x000fe200078e0205 */
[----:B------:R-:W-:-:S04]  /*b910*/  @P0 SHF.R.U32.HI R0, RZ, c[0x0][0x4f0], R6 ;  /* 0x00013c00ff000a19 */ /* 0x000fc80000011606 */
        /* <DEDUP_REMOVED lines=16> */
[----:B------:R1:W2:Y:S02]  /*ba20*/  SHFL.IDX PT, R8, R9, RZ, 0x181f ;  /* 0x00181fff09087589 */ /* 0x0002a400000e0000 */
.L_x_124:
[----:B------:R-:W-:Y:S05]  /*ba30*/  BRA.DIV ~URZ, `(.L_x_74) ;  /* 0x00001e027f007947 */ /* 0x000fea000b800000 */
[----:B------:R3:W4:Y:S02]  /*ba40*/  SHFL.IDX PT, R0, R12, RZ, 0x181f ;  /* 0x00181fff0c007589 */ /* 0x00072400000e0000 */
.L_x_125:
[----:B------:R-:W-:Y:S01]  /*ba50*/  IMAD R10, R18, c[0x0][0x4e8], RZ ;  /* 0x00013a00120a7a24 */ /* 0x000fe200078e02ff */
[----:B------:R-:W-:Y:S04]  /*ba60*/  BSSY B0, `(.L_x_75) ;  /* 0x0000010000007945 */ /* 0x000fe80003800000 */
        /* <DEDUP_REMOVED lines=11> */
[----:B------:R2:W-:Y:S01]  /*bb20*/  @!P2 ST.E.128 [R6.64], RZ ;  /* 0x000000ff0600a985 */ /* 0x0005e2000c101d06 */
[----:B-----5:R-:W-:-:S05]  /*bb30*/  @!P1 LEA.HI.X R5, R222, R8, R13, 0x1, P4 ;  /* 0x00000008de059211 */ /* 0x020fca00020f0c0d */
[----:B------:R2:W-:Y:S04]  /*bb40*/  @!P1 ST.E.128 [R4.64], RZ ;  /* 0x000000ff04009985 */ /* 0x0005e8000c101d06 */
[----:B------:R2:W-:Y:S02]  /*bb50*/  @!P0 ST.E.128 [R2.64], RZ ;  /* 0x000000ff02008985 */ /* 0x0005e4000c101d06 */
.L_x_76:
[----:B------:R-:W-:Y:S05]  /*bb60*/  BSYNC B0 ;  /* 0x0000000000007941 */ /* 0x000fea0003800000 */
.L_x_75:
[----:B------:R-:W-:Y:S05]  /*bb70*/  BRA.DIV ~URZ, `(.L_x_77) ;  /* 0x00001d227f007947 */ /* 0x000fea000b800000 */
[----:B--2---:R2:W1:Y:S04]  /*bb80*/  SHFL.IDX PT, R8, R9, 0x1, 0x181f ;  /* 0x00381f0009087f89 */ /* 0x00446800000e0000 */
[----:B----4-:R2:W4:Y:S02]  /*bb90*/  SHFL.IDX PT, R0, R12, 0x1, 0x181f ;  /* 0x00381f000c007f89 */ /* 0x01052400000e0000 */
.L_x_126:
        /* <DEDUP_REMOVED lines=13> */
[----:B------:R1:W-:Y:S01]  /*bc70*/  @!P2 ST.E.128 [R6.64], RZ ;  /* 0x000000ff0600a985 */ /* 0x0003e2000c101d06 */
[----:B-----5:R-:W-:-:S05]  /*bc80*/  @!P1 LEA.HI.X R5, R222, R8, R13, 0x1, P4 ;  /* 0x00000008de059211 */ /* 0x020fca00020f0c0d */
[----:B------:R1:W-:Y:S04]  /*bc90*/  @!P1 ST.E.128 [R4.64], RZ ;  /* 0x000000ff04009985 */ /* 0x0003e8000c101d06 */
[----:B------:R1:W-:Y:S02]  /*bca0*/  @!P0 ST.E.128 [R2.64], RZ ;  /* 0x000000ff02008985 */ /* 0x0003e4000c101d06 */
.L_x_79:
[----:B------:R-:W-:Y:S05]  /*bcb0*/  BSYNC B0 ;  /* 0x0000000000007941 */ /* 0x000fea0003800000 */
.L_x_78:
[----:B------:R-:W-:Y:S05]  /*bcc0*/  BRA.DIV ~URZ, `(.L_x_80) ;  /* 0x00001c927f007947 */ /* 0x000fea000b800000 */
[----:B-1----:R1:W2:Y:S02]  /*bcd0*/  SHFL.IDX PT, R8, R9, 0x2, 0x181f ;  /* 0x00581f0009087f89 */ /* 0x0022a400000e0000 */
.L_x_127:
[----:B------:R-:W-:Y:S05]  /*bce0*/  BRA.DIV ~URZ, `(.L_x_81) ;  /* 0x00001ce27f007947 */ /* 0x000fea000b800000 */
[----:B----4-:R4:W1:Y:S02]  /*bcf0*/  SHFL.IDX PT, R0, R12, 0x2, 0x181f ;  /* 0x00581f000c007f89 */ /* 0x01086400000e0000 */
.L_x_128:
        /* <DEDUP_REMOVED lines=17> */
.L_x_83:
[----:B------:R-:W-:Y:S05]  /*be10*/  BSYNC B0 ;  /* 0x0000000000007941 */ /* 0x000fea0003800000 */
.L_x_82:
[----:B------:R-:W-:Y:S05]  /*be20*/  BRA.DIV ~URZ, `(.L_x_84) ;  /* 0x00001c027f007947 */ /* 0x000fea000b800000 */
[----:B--2---:R2:W3:Y:S04]  /*be30*/  SHFL.IDX PT, R8, R9, 0x3, 0x181f ;  /* 0x00781f0009087f89 */ /* 0x0044e800000e0000 */
[----:B-1----:R2:W1:Y:S02]  /*be40*/  SHFL.IDX PT, R0, R12, 0x3, 0x181f ;  /* 0x00781f000c007f89 */ /* 0x00246400000e0000 */
.L_x_129:
[----:B------:R-:W-:-:S04]  /*be50*/  IADD3 R11, R11, 0x60, RZ ;  /* 0x000000600b0b7810 */ /* 0x000fc80007ffe0ff */
[----:B------:R-:W-:-:S13]  /*be60*/  ISETP.GE.AND P0, PT, R11, R10, PT ;  /* 0x0000000a0b00720c */ /* 0x000fda0003f06270 */
[----:B------:R-:W-:Y:S05]  /*be70*/  @P0 BRA `(.L_x_64) ;  /* 0x000000d000000947 */ /* 0x000fea0003800000 */
[----:B--2---:R-:W2:Y:S01]  /*be80*/  LDL R9, [R1] ;  /* 0x0000000001097983 */ /* 0x004ea20000100800 */
[----:B------:R-:W-:Y:S02]  /*be90*/  ISETP.GE.AND P2, PT, R220, c[0x0][0x3c8], PT ;  /* 0x0000f200dc007a0c */ /* 0x000fe40003f46270 */
[----:B------:R-:W-:Y:S02]  /*bea0*/  ISETP.GE.AND P1, PT, R222, c[0x0][0x3c8], PT ;  /* 0x0000f200de007a0c */ /* 0x000fe40003f26270 */
[----:B------:R-:W-:-:S09]  /*beb0*/  ISETP.GE.AND P0, PT, R223, c[0x0][0x3c8], PT ;  /* 0x0000f200df007a0c */ /* 0x000fd20003f06270 */
[-C--:B-1----:R-:W-:Y:S02]  /*bec0*/  @!P2 LEA R6, P5, R220, R0.reuse, 0x1 ;  /* 0x00000000dc06a211 */ /* 0x082fe400078a08ff */
[-C--:B------:R-:W-:Y:S02]  /*bed0*/  @!P1 LEA R4, P4, R222, R0.reuse, 0x1 ;  /* 0x00000000de049211 */ /* 0x080fe400078808ff */
[C---:B------:R-:W-:Y:S02]  /*bee0*/  @!P0 LEA R2, P3, R223.reuse, R0, 0x1 ;  /* 0x00000000df028211 */ /* 0x040fe400078608ff */
[-C--:B---3--:R-:W-:Y:S02]  /*bef0*/  @!P2 LEA.HI.X R7, R220, R8.reuse, R221, 0x1, P5 ;  /* 0x00000008dc07a211 */ /* 0x088fe400028f0cdd */
[----:B------:R-:W-:-:S03]  /*bf00*/  @!P0 LEA.HI.X R3, R223, R8, R252, 0x1, P3 ;  /* 0x00000008df038211 */ /* 0x000fc600018f0cfc */
[----:B------:R1:W-:Y:S01]  /*bf10*/  @!P2 ST.E.128 [R6.64], RZ ;  /* 0x000000ff0600a985 */ /* 0x0003e2000c101d06 */
[----:B--2---:R-:W-:-:S05]  /*bf20*/  @!P1 LEA.HI.X R5, R222, R8, R9, 0x1, P4 ;  /* 0x00000008de059211 */ /* 0x004fca00020f0c09 */
[----:B------:R1:W-:Y:S04]  /*bf30*/  @!P1 ST.E.128 [R4.64], RZ ;  /* 0x000000ff04009985 */ /* 0x0003e8000c101d06 */
[----:B------:R1:W-:Y:S02]  /*bf40*/  @!P0 ST.E.128 [R2.64], RZ ;  /* 0x000000ff02008985 */ /* 0x0003e4000c101d06 */
.L_x_64:
[----:B------:R-:W-:Y:S05]  /*bf50*/  BSYNC B1 ;  /* 0x0000000000017941 */ /* 0x000fea0003800000 */
.L_x_48:
[----:B-12-4-:R-:W2:Y:S02]  /*bf60*/  LDL R0, [R1+0x34] ;  /* 0x0000340001007983 */ /* 0x016ea40000100800 */
[----:B--2---:R-:W-:-:S13]  /*bf70*/  ISETP.NE.AND P0, PT, R0, RZ, PT ;  /* 0x000000ff0000720c */ /* 0x004fda0003f05270 */
[----:B------:R-:W-:Y:S01]  /*bf80*/  @P0 WARPSYNC 0xffffffff ;  /* 0xffffffff00000948 */ /* 0x000fe20003800000 */
[----:B------:R-:W-:Y:S06]  /*bf90*/  @P0 BAR.SYNC.DEFER_BLOCKING 0x5, 0x100 ;  /* 0x0144000000000b1d */ /* 0x000fec0000010000 */
[----:B------:R-:W1:Y:S04]  /*bfa0*/  @P0 LDS.128 R224, [0x18100] ;  /* 0x01810000ffe00984 */ /* 0x000e680000000c00 */
[----:B------:R-:W-:Y:S06]  /*bfb0*/  @P0 BAR.ARV 0x4, 0x100 ;  /* 0x0104000000000b1d */ /* 0x000fec0000002000 */
[----:B------:R-:W-:Y:S05]  /*bfc0*/  @P0 BRA `(.L_x_85) ;  /* 0x00000ae000000947 */ /* 0x000fea0003800000 */
[----:B------:R-:W2:Y:S01]  /*bfd0*/  S2R R0, SR_TID.X ;  /* 0x0000000000007919 */ /* 0x000ea20000002100 */
[----:B---3--:R-:W-:Y:S01]  /*bfe0*/  IMAD.MOV.U32 R7, RZ, RZ, RZ ;  /* 0x000000ffff077224 */ /* 0x008fe200078e00ff */
[----:B--2---:R-:W-:-:S04]  /*bff0*/  LOP3.LUT R14, R0, 0x1f, RZ, 0xc0, !PT ;  /* 0x0000001f000e7812 */ /* 0x004fc800078ec0ff */
[----:B------:R-:W-:Y:S01]  /*c000*/  ISETP.NE.AND P5, PT, R14, 0x1f, PT ;  /* 0x0000001f0e00780c */ /* 0x000fe20003fa5270 */
[----:B------:R-:W-:Y:S10]  /*c010*/  BRA.DIV ~URZ, `(.L_x_86) ;  /* 0x00001ad27f007947 */ /* 0x000ff4000b800000 */
[----:B------:R2:W3:Y:S02]  /*c020*/  SHFL.IDX PT, R9, R78, RZ, 0x1f ;  /* 0x00001fff4e097589 */ /* 0x0004e400000e0000 */
.L_x_130:
[----:B------:R-:W-:Y:S05]  /*c030*/  BRA.DIV ~URZ, `(.L_x_87) ;  /* 0x00001b227f007947 */ /* 0x000fea000b800000 */
[----:B------:R4:W2:Y:S02]  /*c040*/  SHFL.IDX PT, R8, R78, 0x1, 0x1f ;  /* 0x00201f004e087f89 */ /* 0x0008a400000e0000 */
.L_x_131:
[----:B-1----:R-:W-:Y:S02]  /*c050*/  IMAD.IADD R0, R227, 0x1, R14 ;  /* 0x00000001e3007824 */ /* 0x002fe400078e020e */
[----:B------:R-:W-:-:S03]  /*c060*/  IMAD.MOV.U32 R6, RZ, RZ, RZ ;  /* 0x000000ffff067224 */ /* 0x000fc600078e00ff */
[----:B------:R-:W-:-:S13]  /*c070*/  ISETP.GE.OR P0, PT, R0, c[0x0][0x53c], !P5 ;  /* 0x00014f0000007a0c */ /* 0x000fda0006f06670 */
[----:B------:R-:W-:Y:S01]  /*c080*/  @!P0 IMAD.MOV.U32 R2, RZ, RZ, 0x4 ;  /* 0x00000004ff028424 */ /* 0x000fe200078e00ff */
[----:B------:R-:W-:-:S03]  /*c090*/  @!P0 MOV R3, 0x4 ;  /* 0x0000000400038802 */ /* 0x000fc60000000f00 */
[----:B------:R-:W-:-:S04]  /*c0a0*/  @!P0 IMAD.WIDE R4, R0, R2, c[0x0][0x580] ;  /* 0x0001600000048625 */ /* 0x000fc800078e0202 */
[----:B------:R-:W-:Y:S01]  /*c0b0*/  @!P0 IMAD.WIDE R2, R0, R3, c[0x0][0x578] ;  /* 0x00015e0000028625 */ /* 0x000fe200078e0203 */
[----:B------:R-:W5:Y:S04]  /*c0c0*/  @!P0 LDG.E R6, [R4.64] ;  /* 0x0000000604068981 */ /* 0x000f68000c1e1900 */
[----:B------:R-:W5:Y:S01]  /*c0d0*/  @!P0 LDG.E R7, [R2.64] ;  /* 0x0000000602078981 */ /* 0x000f62000c1e1900 */
[C---:B------:R-:W-:Y:S02]  /*c0e0*/  ISETP.GE.U32.AND P4, PT, R14.reuse, 0x10, PT ;  /* 0x000000100e00780c */ /* 0x040fe40003f86070 */
[C---:B------:R-:W-:Y:S02]  /*c0f0*/  ISETP.GE.U32.AND P3, PT, R14.reuse, 0x8, PT ;  /* 0x000000080e00780c */ /* 0x040fe40003f66070 */
[----:B------:R-:W-:-:S02]  /*c100*/  ISETP.GE.U32.AND P2, PT, R14, 0x4, PT ;  /* 0x000000040e00780c */ /* 0x000fc40003f46070 */
[C---:B------:R-:W-:Y:S02]  /*c110*/  ISETP.GE.U32.AND P1, PT, R14.reuse, 0x2, PT ;  /* 0x000000020e00780c */ /* 0x040fe40003f26070 */
[----:B------:R-:W-:Y:S02]  /*c120*/  ISETP.NE.AND P0, PT, R14, RZ, PT ;  /* 0x000000ff0e00720c */ /* 0x000fe40003f05270 */
[----:B------:R-:W-:Y:S01]  /*c130*/  MOV R13, RZ ;  /* 0x000000ff000d7202 */ /* 0x000fe20000000f00 */
[----:B-----5:R-:W-:Y:S01]  /*c140*/  IMAD R0, R7, R6, RZ ;  /* 0x0000000607007224 */ /* 0x020fe200078e02ff */
[----:B------:R-:W-:Y:S07]  /*c150*/  BRA.DIV ~URZ, `(.L_x_88) ;  /* 0x00001a727f007947 */ /* 0x000fee000b800000 */
[----:B------:R1:W4:Y:S02]  /*c160*/  SHFL.UP PT, R4, R0, 0x1, RZ ;  /* 0x0420000000047989 */ /* 0x00032400000e00ff */
.L_x_132:
[----:B----4-:R-:W-:-:S04]  /*c170*/  SEL R4, R4, RZ, P0 ;  /* 0x000000ff04047207 */ /* 0x010fc80000000000 */
        /* <DEDUP_REMOVED lines=14> */
[----:B------:R1:W4:Y:S02]  /*c260*/  SHFL.IDX PT, R0, R4, 0x1f, 0x1f ;  /* 0x03e01f0004007f89 */ /* 0x00032400000e0000 */
.L_x_133:
[----:B----4-:R-:W-:Y:S01]  /*c270*/  IMAD R0, R0, c[0x0][0x538], RZ ;  /* 0x00014e0000007a24 */ /* 0x010fe200078e02ff */
[----:B------:R-:W-:Y:S04]  /*c280*/  BSSY B1, `(.L_x_90) ;  /* 0x000007d000017945 */ /* 0x000fe80003800000 */
[----:B--2---:R-:W-:-:S04]  /*c290*/  IADD3 R8, R0, R8, RZ ;  /* 0x0000000800087210 */ /* 0x004fc80007ffe0ff */
[----:B---3--:R-:W-:-:S13]  /*c2a0*/  ISETP.GT.AND P6, PT, R8, R9, PT ;  /* 0x000000090800720c */ /* 0x008fda0003fc4270 */
[----:B------:R-:W-:Y:S05]  /*c2b0*/  @P6 BRA `(.L_x_91) ;  /* 0x0000024000006947 */ /* 0x000fea0003800000 */
.L_x_95:
[----:B------:R-:W-:-:S04]  /*c2c0*/  IADD3 R0, R227, 0x1f, RZ ;  /* 0x0000001fe3007810 */ /* 0x000fc80007ffe0ff */
[----:B------:R-:W-:-:S13]  /*c2d0*/  ISETP.GE.AND P6, PT, R0, c[0x0][0x53c], PT ;  /* 0x00014f0000007a0c */ /* 0x000fda0003fc6270 */
[----:B------:R-:W-:Y:S05]  /*c2e0*/  @P6 BRA `(.L_x_92) ;  /* 0x0000072000006947 */ /* 0x000fea0003800000 */
[----:B------:R-:W-:Y:S01]  /*c2f0*/  MOV R227, R0 ;  /* 0x0000000000e37202 */ /* 0x000fe20000000f00 */
[----:B------:R-:W-:-:S03]  /*c300*/  CS2R R6, SRZ ;  /* 0x0000000000067805 */ /* 0x000fc6000001ff00 */
[----:B------:R-:W-:-:S04]  /*c310*/  IADD3 R0, R227, R14, RZ ;  /* 0x0000000ee3007210 */ /* 0x000fc80007ffe0ff */
[----:B------:R-:W-:-:S13]  /*c320*/  ISETP.GE.OR P6, PT, R0, c[0x0][0x53c], !P5 ;  /* 0x00014f0000007a0c */ /* 0x000fda0006fc6670 */
[----:B------:R-:W-:Y:S02]  /*c330*/  @!P6 MOV R2, 0x4 ;  /* 0x000000040002e802 */ /* 0x000fe40000000f00 */
[----:B------:R-:W-:-:S03]  /*c340*/  @!P6 MOV R3, 0x4 ;  /* 0x000000040003e802 */ /* 0x000fc60000000f00 */
[----:B-1----:R-:W-:-:S04]  /*c350*/  @!P6 IMAD.WIDE R4, R0, R2, c[0x0][0x580] ;  /* 0x000160000004e625 */ /* 0x002fc800078e0202 */
[----:B------:R-:W-:Y:S01]  /*c360*/  @!P6 IMAD.WIDE R2, R0, R3, c[0x0][0x578] ;  /* 0x00015e000002e625 */ /* 0x000fe200078e0203 */
[----:B------:R-:W2:Y:S04]  /*c370*/  @!P6 LDG.E R6, [R4.64] ;  /* 0x000000060406e981 */ /* 0x000ea8000c1e1900 */
[----:B------:R-:W2:Y:S02]  /*c380*/  @!P6 LDG.E R7, [R2.64] ;  /* 0x000000060207e981 */ /* 0x000ea4000c1e1900 */
[----:B--2---:R-:W-:Y:S01]  /*c390*/  IMAD R0, R7, R6, RZ ;  /* 0x0000000607007224 */ /* 0x004fe200078e02ff */
[----:B------:R-:W-:Y:S05]  /*c3a0*/  BRA.DIV ~URZ, `(.L_x_93) ;  /* 0x00001a027f007947 */ /* 0x000fea000b800000 */
[----:B------:R1:W2:Y:S02]  /*c3b0*/  SHFL.UP PT, R2, R0, 0x1, RZ ;  /* 0x0420000000027989 */ /* 0x0002a400000e00ff */
.L_x_134:
[----:B--2---:R-:W-:-:S04]  /*c3c0*/  SEL R2, R2, RZ, P0 ;  /* 0x000000ff02027207 */ /* 0x004fc80000000000 */
        /* <DEDUP_REMOVED lines=14> */
[----:B------:R1:W2:Y:S02]  /*c4b0*/  SHFL.IDX PT, R0, R4, 0x1f, 0x1f ;  /* 0x03e01f0004007f89 */ /* 0x0002a400000e0000 */
.L_x_135:
[----:B--2---:R-:W-:-:S05]  /*c4c0*/  IMAD R0, R0, c[0x0][0x538], RZ ;  /* 0x00014e0000007a24 */ /* 0x004fca00078e02ff */
[----:B------:R-:W-:-:S04]  /*c4d0*/  IADD3 R8, R0, R8, RZ ;  /* 0x0000000800087210 */ /* 0x000fc80007ffe0ff */
[----:B------:R-:W-:-:S13]  /*c4e0*/  ISETP.GT.AND P6, PT, R8, R9, PT ;  /* 0x000000090800720c */ /* 0x000fda0003fc4270 */
[----:B-1----:R-:W-:Y:S05]  /*c4f0*/  @!P6 BRA `(.L_x_95) ;  /* 0xfffffdc00000e947 */ /* 0x002fea000383ffff */
.L_x_91:
[----:B------:R-:W-:-:S05]  /*c500*/  IADD3 R12, -R0, R8, RZ ;  /* 0x00000008000c7210 */ /* 0x000fca0007ffe1ff */
[----:B------:R-:W-:-:S05]  /*c510*/  IMAD R0, R4, c[0x0][0x538], R12 ;  /* 0x00014e0004007a24 */ /* 0x000fca00078e020c */
[----:B------:R-:W-:Y:S01]  /*c520*/  ISETP.GT.AND P0, PT, R0, R9, PT ;  /* 0x000000090000720c */ /* 0x000fe20003f04270 */
[----:B------:R-:W-:-:S12]  /*c530*/  BRA.DIV ~URZ, `(.L_x_96) ;  /* 0x00001a627f007947 */ /* 0x000fd8000b800000 */
[----:B------:R-:W-:-:S04]  /*c540*/  VOTE.ANY R11, PT, !P0 ;  /* 0x00000000000b7806 */ /* 0x000fc800040e0100 */
.L_x_136:
[----:B------:R2:W3:Y:S01]  /*c550*/  POPC R10, R11 ;  /* 0x0000000b000a7309 */ /* 0x0004e20000000000 */
[----:B------:R-:W-:Y:S05]  /*c560*/  BRA.DIV ~URZ, `(.L_x_97) ;  /* 0x00001a827f007947 */ /* 0x000fea000b800000 */
[----:B---3--:R3:W4:Y:S04]  /*c570*/  SHFL.IDX PT, R8, R6, R10, 0x1f ;  /* 0x00001f0a06087589 */ /* 0x00872800000e0000 */
[----:B------:R3:W1:Y:S02]  /*c580*/  SHFL.IDX PT, R7, R7, R10, 0x1f ;  /* 0x00001f0a07077589 */ /* 0x00066400000e0000 */
.L_x_137:
[----:B------:R-:W-:Y:S01]  /*c590*/  ISETP.NE.AND P0, PT, R11, RZ, PT ;  /* 0x000000ff0b00720c */ /* 0x000fe20003f05270 */
[----:B------:R-:W-:-:S12]  /*c5a0*/  BSSY B0, `(.L_x_98) ;  /* 0x0000005000007945 */ /* 0x000fd80003800000 */
[----:B------:R-:W-:Y:S05]  /*c5b0*/  @!P0 BRA `(.L_x_99) ;  /* 0x0000003000008947 */ /* 0x000fea0003800000 */
[----:B------:R-:W-:Y:S01]  /*c5c0*/  IADD3 R3, R10, -0x1, RZ ;  /* 0xffffffff0a037810 */ /* 0x000fe20007ffe0ff */
[----:B------:R-:W-:Y:S05]  /*c5d0*/  BRA.DIV ~URZ, `(.L_x_100) ;  /* 0x00001ae27f007947 */ /* 0x000fea000b800000 */
[----:B------:R2:W3:Y:S02]  /*c5e0*/  SHFL.IDX PT, R13, R4, R3, 0x1f ;  /* 0x00001f03040d7589 */ /* 0x0004e400000e0000 */
.L_x_99:
[----:B------:R-:W-:Y:S05]  /*c5f0*/  BSYNC B0 ;  /* 0x0000000000007941 */ /* 0x000fea0003800000 */
.L_x_98:
[----:B----4-:R-:W-:Y:S01]  /*c600*/  IABS R2, R8 ;  /* 0x0000000800027213 */ /* 0x010fe20000000000 */
[----:B---3--:R-:W-:Y:S01]  /*c610*/  IMAD R224, R13, c[0x0][0x538], R12 ;  /* 0x00014e000de07a24 */ /* 0x008fe200078e020c */
[----:B-12---:R-:W-:Y:S01]  /*c620*/  IABS R3, R7 ;  /* 0x0000000700037213 */ /* 0x006fe20000000000 */
[----:B------:R-:W-:Y:S01]  /*c630*/  IMAD.IADD R227, R10, 0x1, R227 ;  /* 0x000000010ae37824 */ /* 0x000fe200078e02e3 */
[----:B------:R-:W1:Y:S01]  /*c640*/  I2F.RP R4, R2 ;  /* 0x0000000200047306 */ /* 0x000e620000209400 */
[----:B------:R-:W-:Y:S01]  /*c650*/  IMAD.IADD R9, R9, 0x1, -R224 ;  /* 0x0000000109097824 */ /* 0x000fe200078e0ae0 */
[----:B------:R-:W-:-:S04]  /*c660*/  MOV R6, R3 ;  /* 0x0000000300067202 */ /* 0x000fc80000000f00 */
[----:B------:R-:W-:Y:S02]  /*c670*/  IABS R11, R9 ;  /* 0x00000009000b7213 */ /* 0x000fe40000000000 */
[----:B------:R-:W-:Y:S08]  /*c680*/  I2F.RP R12, R6 ;  /* 0x00000006000c7306 */ /* 0x000ff00000209400 */
[----:B-1----:R-:W1:Y:S02]  /*c690*/  MUFU.RCP R4, R4 ;  /* 0x0000000400047308 */ /* 0x002e640000001000 */
[----:B-1----:R-:W-:-:S06]  /*c6a0*/  IADD3 R4, R4, 0xffffffe, RZ ;  /* 0x0ffffffe04047810 */ /* 0x002fcc0007ffe0ff */
[----:B------:R-:W1:Y:S02]  /*c6b0*/  F2I.FTZ.U32.TRUNC.NTZ R5, R4 ;  /* 0x0000000400057305 */ /* 0x000e64000021f000 */
[----:B-1----:R-:W-:-:S04]  /*c6c0*/  IMAD.MOV R0, RZ, RZ, -R5 ;  /* 0x000000ffff007224 */ /* 0x002fc800078e0a05 */
[----:B------:R-:W-:Y:S01]  /*c6d0*/  IMAD.MOV.U32 R4, RZ, RZ, R0 ;  /* 0x000000ffff047224 */ /* 0x000fe200078e0000 */
[----:B------:R-:W-:-:S03]  /*c6e0*/  IABS R0, R8 ;  /* 0x0000000800007213 */ /* 0x000fc60000000000 */
[----:B------:R-:W-:Y:S02]  /*c6f0*/  IMAD R3, R4, R2, RZ ;  /* 0x0000000204037224 */ /* 0x000fe400078e02ff */
[----:B------:R-:W-:Y:S02]  /*c700*/  IMAD.MOV.U32 R4, RZ, RZ, RZ ;  /* 0x000000ffff047224 */ /* 0x000fe400078e00ff */
[----:B------:R-:W-:Y:S02]  /*c710*/  IMAD.MOV R0, RZ, RZ, -R0 ;  /* 0x000000ffff007224 */ /* 0x000fe400078e0a00 */
[----:B------:R-:W-:-:S03]  /*c720*/  IMAD.HI.U32 R5, R5, R3, R4 ;  /* 0x0000000305057227 */ /* 0x000fc600078e0004 */
[----:B------:R-:W-:Y:S01]  /*c730*/  MOV R4, R0 ;  /* 0x0000000000047202 */ /* 0x000fe20000000f00 */
        /* <DEDUP_REMOVED lines=13> */
[----:B------:R-:W-:Y:S01]  /*c810*/  @P2 IADD3 R0, R0, 0x1, RZ ;  /* 0x0000000100002810 */ /* 0x000fe20007ffe0ff */
[----:B-1----:R-:W-:-:S06]  /*c820*/  IMAD.MOV R2, RZ, RZ, -R3 ;  /* 0x000000ffff027224 */ /* 0x002fcc00078e0a03 */
[----:B------:R-:W-:Y:S01]  /*c830*/  @!P0 IMAD.MOV R0, RZ, RZ, -R0 ;  /* 0x000000ffff008224 */ /* 0x000fe200078e0a00 */
[----:B------:R-:W-:Y:S02]  /*c840*/  @!P1 LOP3.LUT R0, RZ, R8, RZ, 0x33, !PT ;  /* 0x00000008ff009212 */ /* 0x000fe400078e33ff */
[----:B------:R-:W-:Y:S02]  /*c850*/  MOV R4, R2 ;  /* 0x0000000200047202 */ /* 0x000fe40000000f00 */
[----:B------:R-:W-:Y:S02]  /*c860*/  IABS R2, R7 ;  /* 0x0000000700027213 */ /* 0x000fe40000000000 */
[----:B------:R-:W-:Y:S01]  /*c870*/  IABS R11, R0 ;  /* 0x00000000000b7213 */ /* 0x000fe20000000000 */
[----:B------:R-:W-:Y:S02]  /*c880*/  IMAD R4, R4, R6, RZ ;  /* 0x0000000604047224 */ /* 0x000fe400078e02ff */
[----:B------:R-:W-:-:S02]  /*c890*/  IMAD.MOV R5, RZ, RZ, -R2 ;  /* 0x000000ffff057224 */ /* 0x000fc400078e0a02 */
[----:B------:R-:W-:-:S04]  /*c8a0*/  IMAD.MOV.U32 R2, RZ, RZ, RZ ;  /* 0x000000ffff027224 */ /* 0x000fc800078e00ff */
[----:B------:R-:W-:Y:S01]  /*c8b0*/  IMAD.HI.U32 R2, R3, R4, R2 ;  /* 0x0000000403027227 */ /* 0x000fe200078e0002 */
[----:B------:R-:W-:-:S03]  /*c8c0*/  MOV R4, R5 ;  /* 0x0000000500047202 */ /* 0x000fc60000000f00 */
[----:B------:R-:W-:-:S04]  /*c8d0*/  IMAD.MOV.U32 R3, RZ, RZ, R11 ;  /* 0x000000ffff037224 */ /* 0x000fc800078e000b */
        /* <DEDUP_REMOVED lines=13> */
[----:B------:R-:W-:-:S04]  /*c9b0*/  @!P1 LOP3.LUT R2, RZ, R7, RZ, 0x33, !PT ;  /* 0x00000007ff029212 */ /* 0x000fc800078e33ff */
[----:B------:R-:W-:Y:S01]  /*c9c0*/  IADD3 R3, -R2, RZ, RZ ;  /* 0x000000ff02037210 */ /* 0x000fe20007ffe1ff */
[----:B------:R-:W-:-:S04]  /*c9d0*/  IMAD R2, R7, 0x1000000, R2 ;  /* 0x0100000007027824 */ /* 0x000fc800078e0202 */
[----:B------:R-:W-:-:S04]  /*c9e0*/  IMAD R0, R7, R3, R0 ;  /* 0x0000000307007224 */ /* 0x000fc800078e0200 */
[----:B------:R-:W-:Y:S01]  /*c9f0*/  IMAD R226, R0, 0x10000, R2 ;  /* 0x0001000000e27824 */ /* 0x000fe200078e0202 */
[----:B------:R-:W-:Y:S05]  /*ca00*/  BRA `(.L_x_101) ;  /* 0x0000004000007947 */ /* 0x000fea0003800000 */
.L_x_92:
[----:B------:R-:W-:Y:S01]  /*ca10*/  IMAD.MOV.U32 R224, RZ, RZ, R9 ;  /* 0x000000ffffe07224 */ /* 0x000fe200078e0009 */
[----:B------:R-:W-:Y:S01]  /*ca20*/  MOV R226, RZ ;  /* 0x000000ff00e27202 */ /* 0x000fe20000000f00 */
[----:B------:R-:W-:Y:S01]  /*ca30*/  IMAD.MOV.U32 R225, RZ, RZ, RZ ;  /* 0x000000ffffe17224 */ /* 0x000fe200078e00ff */
[----:B------:R-:W-:Y:S02]  /*ca40*/  MOV R227, c[0x0][0x53c] ;  /* 0x00014f0000e37a02 */ /* 0x000fe40000000f00 */
.L_x_101:
[----:B------:R-:W-:Y:S05]  /*ca50*/  BSYNC B1 ;  /* 0x0000000000017941 */ /* 0x000fea0003800000 */
.L_x_90:
[----:B------:R-:W-:Y:S01]  /*ca60*/  WARPSYNC 0xffffffff ;  /* 0xffffffff00007948 */ /* 0x000fe20003800000 */
[----:B------:R-:W-:Y:S01]  /*ca70*/  BAR.SYNC.DEFER_BLOCKING 0x4, 0x100 ;  /* 0x0104000000007b1d */ /* 0x000fe20000010000 */
[----:B------:R-:W-:-:S13]  /*ca80*/  ISETP.NE.AND P0, PT, R14, RZ, PT ;  /* 0x000000ff0e00720c */ /* 0x000fda0003f05270 */
[----:B------:R2:W-:Y:S04]  /*ca90*/  @!P0 STS.128 [0x18100], R224 ;  /* 0x018100e0ff008388 */ /* 0x0005e80000000c00 */
[----:B------:R-:W-:Y:S06]  /*caa0*/  BAR.ARV 0x5, 0x100 ;  /* 0x0144000000007b1d */ /* 0x000fec0000002000 */
.L_x_85:
[----:B-1----:R-:W-:-:S13]  /*cab0*/  ISETP.GE.AND P0, PT, R227, c[0x0][0x53c], PT ;  /* 0x00014f00e3007a0c */ /* 0x002fda0003f06270 */
[----:B--23--:R-:W-:Y:S01]  /*cac0*/  @P0 CALL.REL.NOINC `(.L_x_102) ;  /* 0x0000001000000944 */ /* 0x00cfe20003c00000 */
[----:B------:R-:W-:Y:S05]  /*cad0*/  BRA `(.L_x_103) ;  /* 0xffff4a3000007947 */ /* 0x000fea000383ffff */
.L_x_102:
[----:B------:R-:W-:Y:S05]  /*cae0*/  EXIT ;  /* 0x000000000000794d */ /* 0x000fea0003800000 */
.L_x_14:
[----:B------:R-:W-:Y:S01]  /*caf0*/  IMAD.MOV.U32 R0, RZ, RZ, R5 ;  /* 0x000000ffff007224 */ /* 0x000fe200078e0005 */
[----:B------:R-:W-:Y:S02]  /*cb00*/  MOV R2, 0x1 ;  /* 0x0000000100027802 */ /* 0x000fe40000000f00 */
[----:B------:R-:W-:Y:S02]  /*cb10*/  MOV R3, 0xcb30 ;  /* 0x0000cb3000037802 */ /* 0x000fe40000000f00 */
[----:B--2---:R-:W-:Y:S05]  /*cb20*/  CALL.REL.NOINC `($__internal_2_$__cuda_sm70_shflsync_up_p) ;  /* 0x0000169000007944 */ /* 0x004fea0003c00000 */
[----:B------:R-:W-:Y:S01]  /*cb30*/  MOV R0, R4 ;  /* 0x0000000400007202 */ /* 0x000fe20000000f00 */
[----:B------:R-:W-:Y:S05]  /*cb40*/  BRA `(.L_x_104) ;  /* 0xffff390000007947 */ /* 0x000fea000383ffff */
.L_x_15:
[----:B------:R-:W-:Y:S01]  /*cb50*/  IMAD.MOV.U32 R0, RZ, RZ, R5 ;  /* 0x000000ffff007224 */ /* 0x000fe200078e0005 */
[----:B------:R-:W-:Y:S02]  /*cb60*/  MOV R2, 0x2 ;  /* 0x0000000200027802 */ /* 0x000fe40000000f00 */
[----:B------:R-:W-:Y:S02]  /*cb70*/  MOV R3, 0xcb90 ;  /* 0x0000cb9000037802 */ /* 0x000fe40000000f00 */
[----:B--2---:R-:W-:Y:S05]  /*cb80*/  CALL.REL.NOINC `($__internal_2_$__cuda_sm70_shflsync_up_p) ;  /* 0x0000163000007944 */ /* 0x004fea0003c00000 */
[----:B------:R-:W-:Y:S01]  /*cb90*/  SEL R0, R4, RZ, P4 ;  /* 0x000000ff04007207 */ /* 0x000fe20002000000 */
[----:B------:R-:W-:Y:S01]  /*cba0*/  IMAD.MOV.U32 R2, RZ, RZ, 0x4 ;  /* 0x00000004ff027424 */ /* 0x000fe200078e00ff */
[----:B------:R-:W-:-:S03]  /*cbb0*/  MOV R3, 0xcbe0 ;  /* 0x0000cbe000037802 */ /* 0x000fc60000000f00 */
[----:B------:R-:W-:Y:S02]  /*cbc0*/  IMAD.IADD R0, R5, 0x1, R0 ;  /* 0x0000000105007824 */ /* 0x000fe400078e0200 */
[----:B------:R-:W-:Y:S05]  /*cbd0*/  CALL.REL.NOINC `($__internal_2_$__cuda_sm70_shflsync_up_p) ;  /* 0x000015e000007944 */ /* 0x000fea0003c00000 */
        /* <DEDUP_REMOVED lines=13> */
[----:B------:R-:W-:Y:S01]  /*ccb0*/  IMAD.IADD R4, R0, 0x1, R4 ;  /* 0x0000000100047824 */ /* 0x000fe200078e0204 */
[----:B------:R-:W-:-:S03]  /*ccc0*/  MOV R0, 0x1f ;  /* 0x0000001f00007802 */ /* 0x000fc60000000f00 */
[----:B------:R-:W-:Y:S02]  /*ccd0*/  IMAD.MOV.U32 R5, RZ, RZ, R4 ;  /* 0x000000ffff057224 */ /* 0x000fe400078e0004 */
[----:B------:R-:W-:Y:S05]  /*cce0*/  CALL.REL.NOINC `($__internal_1_$__cuda_sm70_shflsync_idx_p) ;  /* 0x0000148000007944 */ /* 0x000fea0003c00000 */
[----:B------:R-:W-:Y:S05]  /*ccf0*/  BRA `(.L_x_105) ;  /* 0xffff385000007947 */ /* 0x000fea000383ffff */
.L_x_17:
[----:B------:R-:W-:Y:S02]  /*cd00*/  SEL R0, RZ, 0x1, P0 ;  /* 0x00000001ff007807 */ /* 0x000fe40000000000 */
[----:B------:R-:W-:Y:S02]  /*cd10*/  MOV R2, 0xcd30 ;  /* 0x0000cd3000027802 */ /* 0x000fe40000000f00 */
[----:B------:R-:W-:Y:S05]  /*cd20*/  CALL.REL.NOINC `($__internal_3_$__cuda_sm70_votesync_ballot) ;  /* 0x0000150000007944 */ /* 0x000fea0003c00000 */
[----:B------:R-:W-:Y:S01]  /*cd30*/  MOV R6, R0 ;  /* 0x0000000000067202 */ /* 0x000fe20000000f00 */
[----:B------:R-:W-:Y:S05]  /*cd40*/  BRA `(.L_x_106) ;  /* 0xffff389000007947 */ /* 0x000fea000383ffff */
.L_x_18:
[----:B------:R-:W-:Y:S01]  /*cd50*/  IMAD.MOV.U32 R5, RZ, RZ, R8 ;  /* 0x000000ffff057224 */ /* 0x000fe200078e0008 */
[----:B--2---:R-:W-:Y:S01]  /*cd60*/  MOV R3, R227 ;  /* 0x000000e300037202 */ /* 0x004fe20000000f00 */
[----:B------:R-:W-:Y:S01]  /*cd70*/  IMAD.MOV.U32 R0, RZ, RZ, 0x1f ;  /* 0x0000001fff007424 */ /* 0x000fe200078e00ff */
[----:B------:R-:W-:Y:S02]  /*cd80*/  MOV R2, 0xcda0 ;  /* 0x0000cda000027802 */ /* 0x000fe40000000f00 */
[----:B-1----:R-:W-:Y:S05]  /*cd90*/  CALL.REL.NOINC `($__internal_1_$__cuda_sm70_shflsync_idx_p) ;  /* 0x000013d000007944 */ /* 0x002fea0003c00000 */
[----:B------:R-:W-:Y:S01]  /*cda0*/  IMAD.MOV.U32 R11, RZ, RZ, R0 ;  /* 0x000000ffff0b7224 */ /* 0x000fe200078e0000 */
[----:B------:R-:W-:Y:S01]  /*cdb0*/  MOV R5, R7 ;  /* 0x0000000700057202 */ /* 0x000fe20000000f00 */
[----:B------:R-:W-:Y:S01]  /*cdc0*/  IMAD.MOV.U32 R7, RZ, RZ, RZ ;  /* 0x000000ffff077224 */ /* 0x000fe200078e00ff */
[----:B------:R-:W-:Y:S01]  /*cdd0*/  MOV R3, R227 ;  /* 0x000000e300037202 */ /* 0x000fe20000000f00 */
[----:B------:R-:W-:Y:S01]  /*cde0*/  IMAD.MOV.U32 R0, RZ, RZ, 0x1f ;  /* 0x0000001fff007424 */ /* 0x000fe200078e00ff */
[----:B------:R-:W-:-:S02]  /*cdf0*/  MOV R2, 0xce10 ;  /* 0x0000ce1000027802 */ /* 0x000fc40000000f00 */
[----:B------:R-:W-:Y:S05]  /*ce00*/  CALL.REL.NOINC `($__internal_1_$__cuda_sm70_shflsync_idx_p) ;  /* 0x0000136000007944 */ /* 0x000fea0003c00000 */
[----:B------:R-:W-:Y:S01]  /*ce10*/  MOV R10, R0 ;  /* 0x00000000000a7202 */ /* 0x000fe20000000f00 */
[----:B------:R-:W-:Y:S05]  /*ce20*/  BRA `(.L_x_107) ;  /* 0xffff380000007947 */ /* 0x000fea000383ffff */
.L_x_21:
[----:B------:R-:W-:Y:S01]  /*ce30*/  IMAD.MOV.U32 R5, RZ, RZ, R4 ;  /* 0x000000ffff057224 */ /* 0x000fe200078e0004 */
[----:B------:R-:W-:-:S02]  /*ce40*/  MOV R0, 0x1f ;  /* 0x0000001f00007802 */ /* 0x000fc40000000f00 */
[----:B------:R-:W-:Y:S02]  /*ce50*/  MOV R2, 0xce70 ;  /* 0x0000ce7000027802 */ /* 0x000fe40000000f00 */
[----:B-1----:R-:W-:Y:S05]  /*ce60*/  CALL.REL.NOINC `($__internal_1_$__cuda_sm70_shflsync_idx_p) ;  /* 0x0000130000007944 */ /* 0x002fea0003c00000 */
[----:B------:R-:W-:Y:S01]  /*ce70*/  MOV R7, R0 ;  /* 0x0000000000077202 */ /* 0x000fe20000000f00 */
[----:B------:R-:W-:Y:S05]  /*ce80*/  BRA `(.L_x_20) ;  /* 0xffff380000007947 */ /* 0x000fea000383ffff */
.L_x_29:
[----:B------:R-:W-:Y:S01]  /*ce90*/  IMAD.MOV.U32 R5, RZ, RZ, R10 ;  /* 0x000000ffff057224 */ /* 0x000fe200078e000a */
[----:B------:R-:W-:Y:S01]  /*cea0*/  MOV R3, RZ ;  /* 0x000000ff00037202 */ /* 0x000fe20000000f00 */
[----:B------:R-:W-:Y:S01]  /*ceb0*/  IMAD.MOV.U32 R0, RZ, RZ, 0x181f ;  /* 0x0000181fff007424 */ /* 0x000fe200078e00ff */
[----:B------:R-:W-:Y:S02]  /*cec0*/  MOV R2, 0xcee0 ;  /* 0x0000cee000027802 */ /* 0x000fe40000000f00 */
[----:B------:R-:W-:Y:S05]  /*ced0*/  CALL.REL.NOINC `($__internal_1_$__cuda_sm70_shflsync_idx_p) ;  /* 0x0000129000007944 */ /* 0x000fea0003c00000 */
[----:B------:R-:W-:Y:S01]  /*cee0*/  MOV R8, R0 ;  /* 0x0000000000087202 */ /* 0x000fe20000000f00 */
[----:B------:R-:W-:Y:S05]  /*cef0*/  BRA `(.L_x_108) ;  /* 0xffff553000007947 */ /* 0x000fea000383ffff */
.L_x_30:
[----:B------:R-:W-:Y:S01]  /*cf00*/  IMAD.MOV.U32 R5, RZ, RZ, R12 ;  /* 0x000000ffff057224 */ /* 0x000fe200078e000c */
[----:B------:R-:W-:Y:S01]  /*cf10*/  MOV R3, RZ ;  /* 0x000000ff00037202 */ /* 0x000fe20000000f00 */
[----:B------:R-:W-:Y:S01]  /*cf20*/  IMAD.MOV.U32 R0, RZ, RZ, 0x181f ;  /* 0x0000181fff007424 */ /* 0x000fe200078e00ff */
[----:B------:R-:W-:Y:S02]  /*cf30*/  MOV R2, 0xcf50 ;  /* 0x0000cf5000027802 */ /* 0x000fe40000000f00 */
[----:B-12---:R-:W-:Y:S05]  /*cf40*/  CALL.REL.NOINC `($__internal_1_$__cuda_sm70_shflsync_idx_p) ;  /* 0x0000122000007944 */ /* 0x006fea0003c00000 */
[----:B------:R-:W-:Y:S05]  /*cf50*/  BRA `(.L_x_109) ;  /* 0xffff54f000007947 */ /* 0x000fea000383ffff */
.L_x_33:
[----:B--2---:R-:W-:Y:S01]  /*cf60*/  IMAD.MOV.U32 R5, RZ, RZ, R10 ;  /* 0x000000ffff057224 */ /* 0x004fe200078e000a */
[----:B------:R-:W-:Y:S01]  /*cf70*/  MOV R3, 0x1 ;  /* 0x0000000100037802 */ /* 0x000fe20000000f00 */
[----:B----4-:R-:W-:Y:S01]  /*cf80*/  IMAD.MOV.U32 R0, RZ, RZ, 0x181f ;  /* 0x0000181fff007424 */ /* 0x010fe200078e00ff */
[----:B------:R-:W-:-:S02]  /*cf90*/  MOV R2, 0xcfb0 ;  /* 0x0000cfb000027802 */ /* 0x000fc40000000f00 */
[----:B-1-3--:R-:W-:Y:S05]  /*cfa0*/  CALL.REL.NOINC `($__internal_1_$__cuda_sm70_shflsync_idx_p) ;  /* 0x000011c000007944 */ /* 0x00afea0003c00000 */
[----:B------:R-:W-:Y:S01]  /*cfb0*/  IMAD.MOV.U32 R8, RZ, RZ, R0 ;  /* 0x000000ffff087224 */ /* 0x000fe200078e0000 */
[----:B------:R-:W-:Y:S01]  /*cfc0*/  MOV R3, 0x1 ;  /* 0x0000000100037802 */ /* 0x000fe20000000f00 */
[----:B------:R-:W-:Y:S01]  /*cfd0*/  IMAD.MOV.U32 R5, RZ, RZ, R12 ;  /* 0x000000ffff057224 */ /* 0x000fe200078e000c */
[----:B------:R-:W-:-:S02]  /*cfe0*/  MOV R0, 0x181f ;  /* 0x0000181f00007802 */ /* 0x000fc40000000f00 */
[----:B------:R-:W-:Y:S02]  /*cff0*/  MOV R2, 0xd010 ;  /* 0x0000d01000027802 */ /* 0x000fe40000000f00 */
[----:B------:R-:W-:Y:S05]  /*d000*/  CALL.REL.NOINC `($__internal_1_$__cuda_sm70_shflsync_idx_p) ;  /* 0x0000116000007944 */ /* 0x000fea0003c00000 */
[----:B------:R-:W-:Y:S05]  /*d010*/  BRA `(.L_x_110) ;  /* 0xffff558000007947 */ /* 0x000fea000383ffff */
.L_x_36:
[----:B-1----:R-:W-:Y:S01]  /*d020*/  IMAD.MOV.U32 R5, RZ, RZ, R10 ;  /* 0x000000ffff057224 */ /* 0x002fe200078e000a */
[----:B------:R-:W-:Y:S01]  /*d030*/  MOV R3, 0x2 ;  /* 0x0000000200037802 */ /* 0x000fe20000000f00 */
[----:B----4-:R-:W-:Y:S01]  /*d040*/  IMAD.MOV.U32 R0, RZ, RZ, 0x181f ;  /* 0x0000181fff007424 */ /* 0x010fe200078e00ff */
[----:B------:R-:W-:Y:S02]  /*d050*/  MOV R2, 0xd070 ;  /* 0x0000d07000027802 */ /* 0x000fe40000000f00 */
[----:B--23--:R-:W-:Y:S05]  /*d060*/  CALL.REL.NOINC `($__internal_1_$__cuda_sm70_shflsync_idx_p) ;  /* 0x0000110000007944 */ /* 0x00cfea0003c00000 */
[----:B------:R-:W-:Y:S01]  /*d070*/  MOV R8, R0 ;  /* 0x0000000000087202 */ /* 0x000fe20000000f00 */
[----:B------:R-:W-:Y:S05]  /*d080*/  BRA `(.L_x_111) ;  /* 0xffff565000007947 */ /* 0x000fea000383ffff */
.L_x_37:
[----:B------:R-:W-:Y:S01]  /*d090*/  IMAD.MOV.U32 R5, RZ, RZ, R12 ;  /* 0x000000ffff057224 */ /* 0x000fe200078e000c */
[----:B------:R-:W-:Y:S01]  /*d0a0*/  MOV R3, 0x2 ;  /* 0x0000000200037802 */ /* 0x000fe20000000f00 */
[----:B----4-:R-:W-:Y:S01]  /*d0b0*/  IMAD.MOV.U32 R0, RZ, RZ, 0x181f ;  /* 0x0000181fff007424 */ /* 0x010fe200078e00ff */
[----:B------:R-:W-:Y:S02]  /*d0c0*/  MOV R2, 0xd0e0 ;  /* 0x0000d0e000027802 */ /* 0x000fe40000000f00 */
[----:B-123--:R-:W-:Y:S05]  /*d0d0*/  CALL.REL.NOINC `($__internal_1_$__cuda_sm70_shflsync_idx_p) ;  /* 0x0000109000007944 */ /* 0x00efea0003c00000 */
[----:B------:R-:W-:Y:S05]  /*d0e0*/  BRA `(.L_x_112) ;  /* 0xffff561000007947 */ /* 0x000fea000383ffff */
.L_x_40:
[----:B-1----:R-:W-:Y:S01]  /*d0f0*/  IMAD.MOV.U32 R5, RZ, RZ, R10 ;  /* 0x000000ffff057224 */ /* 0x002fe200078e000a */
[----:B------:R-:W-:Y:S01]  /*d100*/  MOV R3, 0x3 ;  /* 0x0000000300037802 */ /* 0x000fe20000000f00 */
[----:B------:R-:W-:Y:S01]  /*d110*/  IMAD.MOV.U32 R0, RZ, RZ, 0x181f ;  /* 0x0000181fff007424 */ /* 0x000fe200078e00ff */
[----:B------:R-:W-:-:S02]  /*d120*/  MOV R2, 0xd140 ;  /* 0x0000d14000027802 */ /* 0x000fc40000000f00 */
[----:B--234-:R-:W-:Y:S05]  /*d130*/  CALL.REL.NOINC `($__internal_1_$__cuda_sm70_shflsync_idx_p) ;  /* 0x0000103000007944 */ /* 0x01cfea0003c00000 */
[----:B------:R-:W-:Y:S01]  /*d140*/  IMAD.MOV.U32 R7, RZ, RZ, R0 ;  /* 0x000000ffff077224 */ /* 0x000fe200078e0000 */
[----:B------:R-:W-:Y:S01]  /*d150*/  MOV R3, 0x3 ;  /* 0x0000000300037802 */ /* 0x000fe20000000f00 */
[----:B------:R-:W-:Y:S01]  /*d160*/  IMAD.MOV.U32 R5, RZ, RZ, R12 ;  /* 0x000000ffff057224 */ /* 0x000fe200078e000c */
[----:B------:R-:W-:-:S02]  /*d170*/  MOV R0, 0x181f ;  /* 0x0000181f00007802 */ /* 0x000fc40000000f00 */
[----:B------:R-:W-:Y:S02]  /*d180*/  MOV R2, 0xd1a0 ;  /* 0x0000d1a000027802 */ /* 0x000fe40000000f00 */
[----:B------:R-:W-:Y:S05]  /*d190*/  CALL.REL.NOINC `($__internal_1_$__cuda_sm70_shflsync_idx_p) ;  /* 0x00000fd000007944 */ /* 0x000fea0003c00000 */
[----:B------:R-:W-:Y:S05]  /*d1a0*/  BRA `(.L_x_113) ;  /* 0xffff56a000007947 */ /* 0x000fea000383ffff */
.L_x_45:
[----:B------:R-:W-:Y:S01]  /*d1b0*/  IMAD.MOV.U32 R2, RZ, RZ, R218 ;  /* 0x000000ffff027224 */ /* 0x000fe200078e00da */
[----:B------:R-:W-:Y:S01]  /*d1c0*/  MOV R7, 0x1f ;  /* 0x0000001f00077802 */ /* 0x000fe20000000f00 */
[----:B------:R-:W-:Y:S01]  /*d1d0*/  IMAD.MOV.U32 R5, RZ, RZ, 0x2 ;  /* 0x00000002ff057424 */ /* 0x000fe200078e00ff */
[----:B------:R-:W-:Y:S02]  /*d1e0*/  MOV R6, 0xffffffff ;  /* 0xffffffff00067802 */ /* 0x000fe40000000f00 */
[----:B------:R-:W-:Y:S02]  /*d1f0*/  MOV R3, 0xd210 ;  /* 0x0000d21000037802 */ /* 0x000fe40000000f00 */
[----:B------:R-:W-:Y:S05]  /*d200*/  CALL.REL.NOINC `($__internal_0_$__cuda_sm70_shflsync_bfly_p) ;  /* 0x00000f1000007944 */ /* 0x000fea0003c00000 */
[----:B------:R-:W-:Y:S01]  /*d210*/  FADD.FTZ R0, R218, R5 ;  /* 0x00000005da007221 */ /* 0x000fe20000010000 */
[----:B------:R-:W-:Y:S02]  /*d220*/  MOV R5, 0x1 ;  /* 0x0000000100057802 */ /* 0x000fe40000000f00 */
[----:B------:R-:W-:Y:S02]  /*d230*/  MOV R3, 0xd260 ;  /* 0x0000d26000037802 */ /* 0x000fe40000000f00 */
[----:B------:R-:W-:-:S02]  /*d240*/  MOV R2, R0 ;  /* 0x0000000000027202 */ /* 0x000fc40000000f00 */
[----:B------:R-:W-:Y:S05]  /*d250*/  CALL.REL.NOINC `($__internal_0_$__cuda_sm70_shflsync_bfly_p) ;  /* 0x00000ec000007944 */ /* 0x000fea0003c00000 */
[----:B------:R-:W-:Y:S01]  /*d260*/  FADD.FTZ R0, R0, R5 ;  /* 0x0000000500007221 */ /* 0x000fe20000010000 */
[----:B------:R-:W-:-:S02]  /*d270*/  MOV R2, R219 ;  /* 0x000000db00027202 */ /* 0x000fc40000000f00 */
[----:B------:R-:W-:Y:S02]  /*d280*/  MOV R5, 0x2 ;  /* 0x0000000200057802 */ /* 0x000fe40000000f00 */
[----:B------:R-:W-:Y:S02]  /*d290*/  MOV R3, 0xd2b0 ;  /* 0x0000d2b000037802 */ /* 0x000fe40000000f00 */
[----:B------:R-:W-:Y:S05]  /*d2a0*/  CALL.REL.NOINC `($__internal_0_$__cuda_sm70_shflsync_bfly_p) ;  /* 0x00000e7000007944 */ /* 0x000fea0003c00000 */
[----:B------:R-:W-:Y:S01]  /*d2b0*/  FADD.FTZ R4, R219, R5 ;  /* 0x00000005db047221 */ /* 0x000fe20000010000 */
[----:B------:R-:W-:Y:S02]  /*d2c0*/  MOV R5, 0x1 ;  /* 0x0000000100057802 */ /* 0x000fe40000000f00 */
[----:B------:R-:W-:Y:S02]  /*d2d0*/  MOV R3, 0xd300 ;  /* 0x0000d30000037802 */ /* 0x000fe40000000f00 */
[----:B------:R-:W-:Y:S02]  /*d2e0*/  MOV R2, R4 ;  /* 0x0000000400027202 */ /* 0x000fe40000000f00 */
[----:B------:R-:W-:Y:S05]  /*d2f0*/  CALL.REL.NOINC `($__internal_0_$__cuda_sm70_shflsync_bfly_p) ;  /* 0x00000e2000007944 */ /* 0x000fea0003c00000 */
[----:B------:R-:W-:Y:S01]  /*d300*/  MOV R3, R5 ;  /* 0x0000000500037202 */ /* 0x000fe20000000f00 */
[----:B------:R-:W-:Y:S05]  /*d310*/  BRA `(.L_x_114) ;  /* 0xffffaee000007947 */ /* 0x000fea000383ffff */
.L_x_52:
[----:B-1-34-:R-:W-:Y:S01]  /*d320*/  IMAD.MOV.U32 R5, RZ, RZ, R12 ;  /* 0x000000ffff057224 */ /* 0x01afe200078e000c */
[----:B------:R-:W-:Y:S01]  /*d330*/  MOV R3, RZ ;  /* 0x000000ff00037202 */ /* 0x000fe20000000f00 */
[----:B------:R-:W-:Y:S01]  /*d340*/  IMAD.MOV.U32 R0, RZ, RZ, 0x181f ;  /* 0x0000181fff007424 */ /* 0x000fe200078e00ff */
[----:B------:R-:W-:-:S02]  /*d350*/  MOV R2, 0xd370 ;  /* 0x0000d37000027802 */ /* 0x000fc40000000f00 */
[----:B------:R-:W-:Y:S05]  /*d360*/  CALL.REL.NOINC `($__internal_1_$__cuda_sm70_shflsync_idx_p) ;  /* 0x00000e0000007944 */ /* 0x000fea0003c00000 */
[----:B------:R-:W-:Y:S01]  /*d370*/  MOV R10, R0 ;  /* 0x00000000000a7202 */ /* 0x000fe20000000f00 */
[----:B------:R-:W-:Y:S05]  /*d380*/  BRA `(.L_x_115) ;  /* 0xffffc6a000007947 */ /* 0x000fea000383ffff */
.L_x_53:
[----:B------:R-:W-:Y:S01]  /*d390*/  IMAD.MOV.U32 R5, RZ, RZ, R13 ;  /* 0x000000ffff057224 */ /* 0x000fe200078e000d */
[----:B------:R-:W-:Y:S01]  /*d3a0*/  MOV R3, RZ ;  /* 0x000000ff00037202 */ /* 0x000fe20000000f00 */
[----:B------:R-:W-:Y:S01]  /*d3b0*/  IMAD.MOV.U32 R0, RZ, RZ, 0x181f ;  /* 0x0000181fff007424 */ /* 0x000fe200078e00ff */
[----:B------:R-:W-:-:S02]  /*d3c0*/  MOV R2, 0xd3e0 ;  /* 0x0000d3e000027802 */ /* 0x000fc40000000f00 */
[----:B-12---:R-:W-:Y:S05]  /*d3d0*/  CALL.REL.NOINC `($__internal_1_$__cuda_sm70_shflsync_idx_p) ;  /* 0x00000d9000007944 */ /* 0x006fea0003c00000 */
[----:B------:R-:W-:Y:S05]  /*d3e0*/  BRA `(.L_x_116) ;  /* 0xffffc66000007947 */ /* 0x000fea000383ffff */
.L_x_56:
[----:B------:R-:W-:Y:S01]  /*d3f0*/  IMAD.MOV.U32 R5, RZ, RZ, R12 ;  /* 0x000000ffff057224 */ /* 0x000fe200078e000c */
[----:B--2---:R-:W-:Y:S01]  /*d400*/  MOV R3, 0x1 ;  /* 0x0000000100037802 */ /* 0x004fe20000000f00 */
        /* <DEDUP_REMOVED lines=10> */
.L_x_59:
[----:B------:R-:W-:Y:S01]  /*d4b0*/  IMAD.MOV.U32 R5, RZ, RZ, R12 ;  /* 0x000000ffff057224 */ /* 0x000fe200078e000c */
[----:B-1----:R-:W-:Y:S01]  /*d4c0*/  MOV R3, 0x2 ;  /* 0x0000000200037802 */ /* 0x002fe20000000f00 */
[----:B----4-:R-:W-:Y:S01]  /*d4d0*/  IMAD.MOV.U32 R0, RZ, RZ, 0x181f ;  /* 0x0000181fff007424 */ /* 0x010fe200078e00ff */
[----:B------:R-:W-:Y:S02]  /*d4e0*/  MOV R2, 0xd500 ;  /* 0x0000d50000027802 */ /* 0x000fe40000000f00 */
[----:B--23--:R-:W-:Y:S05]  /*d4f0*/  CALL.REL.NOINC `($__internal_1_$__cuda_sm70_shflsync_idx_p) ;  /* 0x00000c7000007944 */ /* 0x00cfea0003c00000 */
[----:B------:R-:W-:Y:S01]  /*d500*/  MOV R10, R0 ;  /* 0x00000000000a7202 */ /* 0x000fe20000000f00 */
[----:B------:R-:W-:Y:S05]  /*d510*/  BRA `(.L_x_118) ;  /* 0xffffc7b000007947 */ /* 0x000fea000383ffff */
.L_x_60:
[----:B------:R-:W-:Y:S01]  /*d520*/  IMAD.MOV.U32 R5, RZ, RZ, R13 ;  /* 0x000000ffff057224 */ /* 0x000fe200078e000d */
[----:B------:R-:W-:Y:S01]  /*d530*/  MOV R3, 0x2 ;  /* 0x0000000200037802 */ /* 0x000fe20000000f00 */
[----:B----4-:R-:W-:Y:S01]  /*d540*/  IMAD.MOV.U32 R0, RZ, RZ, 0x181f ;  /* 0x0000181fff007424 */ /* 0x010fe200078e00ff */
[----:B------:R-:W-:Y:S02]  /*d550*/  MOV R2, 0xd570 ;  /* 0x0000d57000027802 */ /* 0x000fe40000000f00 */
[----:B-123--:R-:W-:Y:S05]  /*d560*/  CALL.REL.NOINC `($__internal_1_$__cuda_sm70_shflsync_idx_p) ;  /* 0x00000c0000007944 */ /* 0x00efea0003c00000 */
[----:B------:R-:W-:Y:S05]  /*d570*/  BRA `(.L_x_119) ;  /* 0xffffc77000007947 */ /* 0x000fea000383ffff */
.L_x_63:
[----:B------:R-:W-:Y:S01]  /*d580*/  IMAD.MOV.U32 R5, RZ, RZ, R12 ;  /* 0x000000ffff057224 */ /* 0x000fe200078e000c */
[----:B-1----:R-:W-:Y:S01]  /*d590*/  MOV R3, 0x3 ;  /* 0x0000000300037802 */ /* 0x002fe20000000f00 */
        /* <DEDUP_REMOVED lines=10> */
.L_x_65:
[----:B------:R-:W-:Y:S01]  /*d640*/  IMAD.MOV.U32 R5, RZ, RZ, R27 ;  /* 0x000000ffff057224 */ /* 0x000fe200078e001b */
[----:B------:R-:W-:Y:S01]  /*d650*/  MOV R3, RZ ;  /* 0x000000ff00037202 */ /* 0x000fe20000000f00 */
[----:B------:R-:W-:Y:S01]  /*d660*/  IMAD.MOV.U32 R0, RZ, RZ, 0x1c1f ;  /* 0x00001c1fff007424 */ /* 0x000fe200078e00ff */
[----:B------:R-:W-:Y:S02]  /*d670*/  MOV R2, 0xd690 ;  /* 0x0000d69000027802 */ /* 0x000fe40000000f00 */
[----:B-1----:R-:W-:Y:S05]  /*d680*/  CALL.REL.NOINC `($__internal_1_$__cuda_sm70_shflsync_idx_p) ;  /* 0x00000ae000007944 */ /* 0x002fea0003c00000 */
[----:B------:R-:W-:Y:S01]  /*d690*/  MOV R4, R0 ;  /* 0x0000000000047202 */ /* 0x000fe20000000f00 */
[----:B------:R-:W-:Y:S05]  /*d6a0*/  BRA `(.L_x_121) ;  /* 0xffffcac000007947 */ /* 0x000fea000383ffff */
.L_x_66:
[----:B------:R-:W-:Y:S01]  /*d6b0*/  IMAD.MOV.U32 R5, RZ, RZ, R28 ;  /* 0x000000ffff057224 */ /* 0x000fe200078e001c */
[----:B------:R-:W-:Y:S01]  /*d6c0*/  MOV R3, RZ ;  /* 0x000000ff00037202 */ /* 0x000fe20000000f00 */
[----:B------:R-:W-:Y:S01]  /*d6d0*/  IMAD.MOV.U32 R0, RZ, RZ, 0x1c1f ;  /* 0x00001c1fff007424 */ /* 0x000fe200078e00ff */
[----:B------:R-:W-:Y:S02]  /*d6e0*/  MOV R2, 0xd700 ;  /* 0x0000d70000027802 */ /* 0x000fe40000000f00 */
[----:B-123--:R-:W-:Y:S05]  /*d6f0*/  CALL.REL.NOINC `($__internal_1_$__cuda_sm70_shflsync_idx_p) ;  /* 0x00000a7000007944 */ /* 0x00efea0003c00000 */
[----:B------:R-:W-:Y:S05]  /*d700*/  BRA `(.L_x_122) ;  /* 0xffffca8000007947 */ /* 0x000fea000383ffff */
.L_x_69:
[----:B------:R-:W-:Y:S01]  /*d710*/  IMAD.MOV.U32 R5, RZ, RZ, R27 ;  /* 0x000000ffff057224 */ /* 0x000fe200078e001b */
[----:B--2---:R-:W-:Y:S01]  /*d720*/  MOV R3, 0x1 ;  /* 0x0000000100037802 */ /* 0x004fe20000000f00 */
[----:B------:R-:W-:Y:S01]  /*d730*/  IMAD.MOV.U32 R0, RZ, RZ, 0x1c1f ;  /* 0x00001c1fff007424 */ /* 0x000fe200078e00ff */
[----:B------:R-:W-:-:S02]  /*d740*/  MOV R2, 0xd760 ;  /* 0x0000d76000027802 */ /* 0x000fc40000000f00 */
[----:B---34-:R-:W-:Y:S05]  /*d750*/  CALL.REL.NOINC `($__internal_1_$__cuda_sm70_shflsync_idx_p) ;  /* 0x00000a1000007944 */ /* 0x018fea0003c00000 */
[----:B------:R-:W-:Y:S01]  /*d760*/  IMAD.MOV.U32 R4, RZ, RZ, R0 ;  /* 0x000000ffff047224 */ /* 0x000fe200078e0000 */
[----:B------:R-:W-:Y:S01]  /*d770*/  MOV R3, 0x1 ;  /* 0x0000000100037802 */ /* 0x000fe20000000f00 */
[----:B------:R-:W-:Y:S01]  /*d780*/  IMAD.MOV.U32 R5, RZ, RZ, R28 ;  /* 0x000000ffff057224 */ /* 0x000fe200078e001c */
[----:B------:R-:W-:-:S02]  /*d790*/  MOV R0, 0x1c1f ;  /* 0x00001c1f00007802 */ /* 0x000fc40000000f00 */
[----:B------:R-:W-:Y:S02]  /*d7a0*/  MOV R2, 0xd7c0 ;  /* 0x0000d7c000027802 */ /* 0x000fe40000000f00 */
[----:B------:R-:W-:Y:S05]  /*d7b0*/  CALL.REL.NOINC `($__internal_1_$__cuda_sm70_shflsync_idx_p) ;  /* 0x000009b000007944 */ /* 0x000fea0003c00000 */
[----:B------:R-:W-:Y:S05]  /*d7c0*/  BRA `(.L_x_123) ;  /* 0xffffd38000007947 */ /* 0x000fea000383ffff */
.L_x_73:
[----:B------:R-:W-:Y:S01]  /*d7d0*/  IMAD.MOV.U32 R5, RZ, RZ, R9 ;  /* 0x000000ffff057224 */ /* 0x000fe200078e0009 */
[----:B------:R-:W-:Y:S01]  /*d7e0*/  MOV R3, RZ ;  /* 0x000000ff00037202 */ /* 0x000fe20000000f00 */
[----:B------:R-:W-:Y:S01]  /*d7f0*/  IMAD.MOV.U32 R0, RZ, RZ, 0x181f ;  /* 0x0000181fff007424 */ /* 0x000fe200078e00ff */
[----:B------:R-:W-:Y:S02]  /*d800*/  MOV R2, 0xd820 ;  /* 0x0000d82000027802 */ /* 0x000fe40000000f00 */
[----:B------:R-:W-:Y:S05]  /*d810*/  CALL.REL.NOINC `($__internal_1_$__cuda_sm70_shflsync_idx_p) ;  /* 0x0000095000007944 */ /* 0x000fea0003c00000 */
[----:B------:R-:W-:Y:S01]  /*d820*/  MOV R8, R0 ;  /* 0x0000000000087202 */ /* 0x000fe20000000f00 */
[----:B------:R-:W-:Y:S05]  /*d830*/  BRA `(.L_x_124) ;  /* 0xffffe1f000007947 */ /* 0x000fea000383ffff */
.L_x_74:
[----:B------:R-:W-:Y:S01]  /*d840*/  IMAD.MOV.U32 R5, RZ, RZ, R12 ;  /* 0x000000ffff057224 */ /* 0x000fe200078e000c */
[----:B------:R-:W-:Y:S01]  /*d850*/  MOV R3, RZ ;  /* 0x000000ff00037202 */ /* 0x000fe20000000f00 */
[----:B------:R-:W-:Y:S01]  /*d860*/  IMAD.MOV.U32 R0, RZ, RZ, 0x181f ;  /* 0x0000181fff007424 */ /* 0x000fe200078e00ff */
[----:B------:R-:W-:Y:S02]  /*d870*/  MOV R2, 0xd890 ;  /* 0x0000d89000027802 */ /* 0x000fe40000000f00 */
[----:B-12---:R-:W-:Y:S05]  /*d880*/  CALL.REL.NOINC `($__internal_1_$__cuda_sm70_shflsync_idx_p) ;  /* 0x000008e000007944 */ /* 0x006fea0003c00000 */
[----:B------:R-:W-:Y:S05]  /*d890*/  BRA `(.L_x_125) ;  /* 0xffffe1b000007947 */ /* 0x000fea000383ffff */
.L_x_77:
        /* <DEDUP_REMOVED lines=12> */
.L_x_80:
[----:B-1----:R-:W-:Y:S01]  /*d960*/  IMAD.MOV.U32 R5, RZ, RZ, R9 ;  /* 0x000000ffff057224 */ /* 0x002fe200078e0009 */
[----:B------:R-:W-:Y:S01]  /*d970*/  MOV R3, 0x2 ;  /* 0x0000000200037802 */ /* 0x000fe20000000f00 */
[----:B----4-:R-:W-:Y:S01]  /*d980*/  IMAD.MOV.U32 R0, RZ, RZ, 0x181f ;  /* 0x0000181fff007424 */ /* 0x010fe200078e00ff */
[----:B------:R-:W-:Y:S02]  /*d990*/  MOV R2, 0xd9b0 ;  /* 0x0000d9b000027802 */ /* 0x000fe40000000f00 */
[----:B--23--:R-:W-:Y:S05]  /*d9a0*/  CALL.REL.NOINC `($__internal_1_$__cuda_sm70_shflsync_idx_p) ;  /* 0x000007c000007944 */ /* 0x00cfea0003c00000 */
[----:B------:R-:W-:Y:S01]  /*d9b0*/  MOV R8, R0 ;  /* 0x0000000000087202 */ /* 0x000fe20000000f00 */
[----:B------:R-:W-:Y:S05]  /*d9c0*/  BRA `(.L_x_127) ;  /* 0xffffe31000007947 */ /* 0x000fea000383ffff */
.L_x_81:
[----:B------:R-:W-:Y:S01]  /*d9d0*/  IMAD.MOV.U32 R5, RZ, RZ, R12 ;  /* 0x000000ffff057224 */ /* 0x000fe200078e000c */
[----:B------:R-:W-:Y:S01]  /*d9e0*/  MOV R3, 0x2 ;  /* 0x0000000200037802 */ /* 0x000fe20000000f00 */
[----:B----4-:R-:W-:Y:S01]  /*d9f0*/  IMAD.MOV.U32 R0, RZ, RZ, 0x181f ;  /* 0x0000181fff007424 */ /* 0x010fe200078e00ff */
[----:B------:R-:W-:Y:S02]  /*da00*/  MOV R2, 0xda20 ;  /* 0x0000da2000027802 */ /* 0x000fe40000000f00 */
[----:B-123--:R-:W-:Y:S05]  /*da10*/  CALL.REL.NOINC `($__internal_1_$__cuda_sm70_shflsync_idx_p) ;  /* 0x0000075000007944 */ /* 0x00efea0003c00000 */
[----:B------:R-:W-:Y:S05]  /*da20*/  BRA `(.L_x_128) ;  /* 0xffffe2d000007947 */ /* 0x000fea000383ffff */
.L_x_84:
        /* <DEDUP_REMOVED lines=12> */
.L_x_86:
[----:B------:R-:W-:Y:S01]  /*daf0*/  IMAD.MOV.U32 R5, RZ, RZ, R78 ;  /* 0x000000ffff057224 */ /* 0x000fe200078e004e */
[----:B------:R-:W-:Y:S01]  /*db00*/  MOV R3, RZ ;  /* 0x000000ff00037202 */ /* 0x000fe20000000f00 */
[----:B------:R-:W-:Y:S01]  /*db10*/  IMAD.MOV.U32 R0, RZ, RZ, 0x1f ;  /* 0x0000001fff007424 */ /* 0x000fe200078e00ff */
[----:B------:R-:W-:Y:S02]  /*db20*/  MOV R2, 0xdb40 ;  /* 0x0000db4000027802 */ /* 0x000fe40000000f00 */
[----:B-1----:R-:W-:Y:S05]  /*db30*/  CALL.REL.NOINC `($__internal_1_$__cuda_sm70_shflsync_idx_p) ;  /* 0x0000063000007944 */ /* 0x002fea0003c00000 */
[----:B------:R-:W-:Y:S01]  /*db40*/  MOV R9, R0 ;  /* 0x0000000000097202 */ /* 0x000fe20000000f00 */
[----:B------:R-:W-:Y:S05]  /*db50*/  BRA `(.L_x_130) ;  /* 0xffffe4d000007947 */ /* 0x000fea000383ffff */
.L_x_87:
[----:B------:R-:W-:Y:S01]  /*db60*/  IMAD.MOV.U32 R5, RZ, RZ, R78 ;  /* 0x000000ffff057224 */ /* 0x000fe200078e004e */
[----:B------:R-:W-:Y:S01]  /*db70*/  MOV R3, 0x1 ;  /* 0x0000000100037802 */ /* 0x000fe20000000f00 */
[----:B------:R-:W-:Y:S01]  /*db80*/  IMAD.MOV.U32 R0, RZ, RZ, 0x1f ;  /* 0x0000001fff007424 */ /* 0x000fe200078e00ff */
[----:B------:R-:W-:Y:S02]  /*db90*/  MOV R2, 0xdbb0 ;  /* 0x0000dbb000027802 */ /* 0x000fe40000000f00 */
[----:B-123--:R-:W-:Y:S05]  /*dba0*/  CALL.REL.NOINC `($__internal_1_$__cuda_sm70_shflsync_idx_p) ;  /* 0x000005c000007944 */ /* 0x00efea0003c00000 */
[----:B------:R-:W-:Y:S01]  /*dbb0*/  MOV R8, R0 ;  /* 0x0000000000087202 */ /* 0x000fe20000000f00 */
[----:B------:R-:W-:Y:S05]  /*dbc0*/  BRA `(.L_x_131) ;  /* 0xffffe48000007947 */ /* 0x000fea000383ffff */
.L_x_88:
[----:B------:R-:W-:Y:S02]  /*dbd0*/  MOV R2, 0x1 ;  /* 0x0000000100027802 */ /* 0x000fe40000000f00 */
[----:B------:R-:W-:-:S02]  /*dbe0*/  MOV R3, 0xdc00 ;  /* 0x0000dc0000037802 */ /* 0x000fc40000000f00 */
[----:B--234-:R-:W-:Y:S05]  /*dbf0*/  CALL.REL.NOINC `($__internal_2_$__cuda_sm70_shflsync_up_p) ;  /* 0x000005c000007944 */ /* 0x01cfea0003c00000 */
[----:B------:R-:W-:Y:S05]  /*dc00*/  BRA `(.L_x_132) ;  /* 0xffffe56000007947 */ /* 0x000fea000383ffff */
.L_x_89:
[----:B------:R-:W-:Y:S02]  /*dc10*/  MOV R2, 0x2 ;  /* 0x0000000200027802 */ /* 0x000fe40000000f00 */
[----:B------:R-:W-:-:S02]  /*dc20*/  MOV R3, 0xdc40 ;  /* 0x0000dc4000037802 */ /* 0x000fc40000000f00 */
[----:B--23--:R-:W-:Y:S05]  /*dc30*/  CALL.REL.NOINC `($__internal_2_$__cuda_sm70_shflsync_up_p) ;  /* 0x0000058000007944 */ /* 0x00cfea0003c00000 */
        /* <DEDUP_REMOVED lines=23> */
.L_x_93:
[----:B------:R-:W-:Y:S02]  /*ddb0*/  MOV R2, 0x1 ;  /* 0x0000000100027802 */ /* 0x000fe40000000f00 */
[----:B------:R-:W-:Y:S02]  /*ddc0*/  MOV R3, 0xdde0 ;  /* 0x0000dde000037802 */ /* 0x000fe40000000f00 */
[----:B------:R-:W-:Y:S05]  /*ddd0*/  CALL.REL.NOINC `($__internal_2_$__cuda_sm70_shflsync_up_p) ;  /* 0x000003e000007944 */ /* 0x000fea0003c00000 */
[----:B------:R-:W-:Y:S01]  /*dde0*/  MOV R2, R4 ;  /* 0x0000000400027202 */ /* 0x000fe20000000f00 */
[----:B------:R-:W-:Y:S05]  /*ddf0*/  BRA `(.L_x_134) ;  /* 0xffffe5c000007947 */ /* 0x000fea000383ffff */
.L_x_94:
[----:B------:R-:W-:Y:S02]  /*de00*/  MOV R2, 0x2 ;  /* 0x0000000200027802 */ /* 0x000fe40000000f00 */
[----:B------:R-:W-:Y:S02]  /*de10*/  MOV R3, 0xde30 ;  /* 0x0000de3000037802 */ /* 0x000fe40000000f00 */
        /* <DEDUP_REMOVED lines=24> */
.L_x_96:
[----:B------:R-:W-:Y:S02]  /*dfa0*/  SEL R0, RZ, 0x1, P0 ;  /* 0x00000001ff007807 */ /* 0x000fe40000000000 */
[----:B------:R-:W-:Y:S02]  /*dfb0*/  MOV R2, 0xdfd0 ;  /* 0x0000dfd000027802 */ /* 0x000fe40000000f00 */
[----:B-1----:R-:W-:Y:S05]  /*dfc0*/  CALL.REL.NOINC `($__internal_3_$__cuda_sm70_votesync_ballot) ;  /* 0x0000026000007944 */ /* 0x002fea0003c00000 */
[----:B------:R-:W-:Y:S01]  /*dfd0*/  MOV R11, R0 ;  /* 0x00000000000b7202 */ /* 0x000fe20000000f00 */
[----:B------:R-:W-:Y:S05]  /*dfe0*/  BRA `(.L_x_136) ;  /* 0xffffe56000007947 */ /* 0x000fea000383ffff */
.L_x_97:
[----:B------:R-:W-:Y:S01]  /*dff0*/  IMAD.MOV.U32 R5, RZ, RZ, R6 ;  /* 0x000000ffff057224 */ /* 0x000fe200078e0006 */
[----:B---3--:R-:W-:Y:S01]  /*e000*/  MOV R3, R10 ;  /* 0x0000000a00037202 */ /* 0x008fe20000000f00 */
[----:B------:R-:W-:Y:S01]  /*e010*/  IMAD.MOV.U32 R0, RZ, RZ, 0x1f ;  /* 0x0000001fff007424 */ /* 0x000fe200078e00ff */
[----:B------:R-:W-:Y:S02]  /*e020*/  MOV R2, 0xe040 ;  /* 0x0000e04000027802 */ /* 0x000fe40000000f00 */
[----:B-12---:R-:W-:Y:S05]  /*e030*/  CALL.REL.NOINC `($__internal_1_$__cuda_sm70_shflsync_idx_p) ;  /* 0x0000013000007944 */ /* 0x006fea0003c00000 */
[----:B------:R-:W-:Y:S01]  /*e040*/  IMAD.MOV.U32 R8, RZ, RZ, R0 ;  /* 0x000000ffff087224 */ /* 0x000fe200078e0000 */
[----:B------:R-:W-:Y:S01]  /*e050*/  MOV R3, R10 ;  /* 0x0000000a00037202 */ /* 0x000fe20000000f00 */
[----:B------:R-:W-:Y:S01]  /*e060*/  IMAD.MOV.U32 R5, RZ, RZ, R7 ;  /* 0x000000ffff057224 */ /* 0x000fe200078e0007 */
[----:B------:R-:W-:Y:S02]  /*e070*/  MOV R0, 0x1f ;  /* 0x0000001f00007802 */ /* 0x000fe40000000f00 */
[----:B------:R-:W-:-:S02]  /*e080*/  MOV R2, 0xe0a0 ;  /* 0x0000e0a000027802 */ /* 0x000fc40000000f00 */
[----:B------:R-:W-:Y:S05]  /*e090*/  CALL.REL.NOINC `($__internal_1_$__cuda_sm70_shflsync_idx_p) ;  /* 0x000000d000007944 */ /* 0x000fea0003c00000 */
[----:B------:R-:W-:Y:S01]  /*e0a0*/  MOV R7, R0 ;  /* 0x0000000000077202 */ /* 0x000fe20000000f00 */
[----:B------:R-:W-:Y:S05]  /*e0b0*/  BRA `(.L_x_137) ;  /* 0xffffe4d000007947 */ /* 0x000fea000383ffff */
.L_x_100:
[----:B------:R-:W-:Y:S01]  /*e0c0*/  IMAD.MOV.U32 R5, RZ, RZ, R4 ;  /* 0x000000ffff057224 */ /* 0x000fe200078e0004 */
[----:B------:R-:W-:-:S02]  /*e0d0*/  MOV R0, 0x1f ;  /* 0x0000001f00007802 */ /* 0x000fc40000000f00 */
[----:B------:R-:W-:Y:S02]  /*e0e0*/  MOV R2, 0xe100 ;  /* 0x0000e10000027802 */ /* 0x000fe40000000f00 */
[----:B-1234-:R-:W-:Y:S05]  /*e0f0*/  CALL.REL.NOINC `($__internal_1_$__cuda_sm70_shflsync_idx_p) ;  /* 0x0000007000007944 */ /* 0x01efea0003c00000 */
[----:B------:R-:W-:Y:S01]  /*e100*/  MOV R13, R0 ;  /* 0x00000000000d7202 */ /* 0x000fe20000000f00 */
[----:B------:R-:W-:Y:S05]  /*e110*/  BRA `(.L_x_99) ;  /* 0xffffe4d000007947 */ /* 0x000fea000383ffff */
        .weak           $__internal_0_$__cuda_sm70_shflsync_bfly_p
        .type           $__internal_0_$__cuda_sm70_shflsync_bfly_p,@function
        .size           $__internal_0_$__cuda_sm70_shflsync_bfly_p,($__internal_1_$__cuda_sm70_shflsync_idx_p - $__internal_0_$__cuda_sm70_shflsync_bfly_p)
$__internal_0_$__cuda_sm70_shflsync_bfly_p:
[----:B------:R-:W-:Y:S04]  /*e120*/  WARPSYNC R6 ;  /* 0x0000000600007348 */ /* 0x000fe80003800000 */
[----:B------:R1:W2:Y:S02]  /*e130*/  SHFL.BFLY PT, R5, R2, R5, R7 ;  /* 0x0c00000502057389 */ /* 0x0002a400000e0007 */
[----:B-1----:R-:W-:Y:S02]  /*e140*/  MOV R2, R3 ;  /* 0x0000000300027202 */ /* 0x002fe40000000f00 */
[----:B------:R-:W-:-:S04]  /*e150*/  MOV R3, 0x0 ;  /* 0x0000000000037802 */ /* 0x000fc80000000f00 */
[----:B--2---:R-:W-:Y:S05]  /*e160*/  RET.REL.NODEC R2 `(_ZN7cutlass13device_kernelIN5flash19enable_sm80_to_sm89INS1_16FlashAttnFwdSm80INS1_25CollectiveMainloopFwdSm80ILi8ELi1ELb0EN4cute5tupleIJNS5_1CILi128EEENS7_ILi64EEENS7_ILi192EEEEEELi192ENS_6half_tEfNS_4arch4Sm80ELb0ELb0ELb1ELb1ELb0ELb0ELb1ELb1EEENS1_21CollectiveEpilogueFwdINS6_IJS8_SA_S9_EEENS6_IJNS7_ILi1EEESI_SI_EEESC_SE_Li256ELb1ELb1ELb1ELb0EEENS1_36VarlenDynamicPersistentTileSchedulerILi128ELi64ELi256ELi256ELb1ELb1ELb0ELb0ELb1ELb1EEEEEEEEEvNT_6ParamsE) ;  /* 0xffff1e9002007950 */ /* 0x004fea0003c3ffff */
        .weak           $__internal_1_$__cuda_sm70_shflsync_idx_p
        .type           $__internal_1_$__cuda_sm70_shflsync_idx_p,@function
        .size           $__internal_1_$__cuda_sm70_shflsync_idx_p,($__internal_2_$__cuda_sm70_shflsync_up_p - $__internal_1_$__cuda_sm70_shflsync_idx_p)
$__internal_1_$__cuda_sm70_shflsync_idx_p:
[----:B------:R-:W-:-:S04]  /*e170*/  MOV R79, 0xffffffff ;  /* 0xffffffff004f7802 */ /* 0x000fc80000000f00 */
[----:B------:R-:W-:Y:S04]  /*e180*/  WARPSYNC R79 ;  /* 0x0000004f00007348 */ /* 0x000fe80003800000 */
[----:B------:R1:W2:Y:S02]  /*e190*/  SHFL.IDX PT, R0, R5, R3, R0 ;  /* 0x0000000305007389 */ /* 0x0002a400000e0000 */
[----:B-1----:R-:W-:-:S04]  /*e1a0*/  MOV R3, 0x0 ;  /* 0x0000000000037802 */ /* 0x002fc80000000f00 */
[----:B--2---:R-:W-:Y:S05]  /*e1b0*/  RET.REL.NODEC R2 `(_ZN7cutlass13device_kernelIN5flash19enable_sm80_to_sm89INS1_16FlashAttnFwdSm80INS1_25CollectiveMainloopFwdSm80ILi8ELi1ELb0EN4cute5tupleIJNS5_1CILi128EEENS7_ILi64EEENS7_ILi192EEEEEELi192ENS_6half_tEfNS_4arch4Sm80ELb0ELb0ELb1ELb1ELb0ELb0ELb1ELb1EEENS1_21CollectiveEpilogueFwdINS6_IJS8_SA_S9_EEENS6_IJNS7_ILi1EEESI_SI_EEESC_SE_Li256ELb1ELb1ELb1ELb0EEENS1_36VarlenDynamicPersistentTileSchedulerILi128ELi64ELi256ELi256ELb1ELb1ELb0ELb0ELb1ELb1EEEEEEEEEvNT_6ParamsE) ;  /* 0xffff1e4002007950 */ /* 0x004fea0003c3ffff */
        .weak           $__internal_2_$__cuda_sm70_shflsync_up_p
        .type           $__internal_2_$__cuda_sm70_shflsync_up_p,@function
        .size           $__internal_2_$__cuda_sm70_shflsync_up_p,($__internal_3_$__cuda_sm70_votesync_ballot - $__internal_2_$__cuda_sm70_shflsync_up_p)
$__internal_2_$__cuda_sm70_shflsync_up_p:
[----:B------:R-:W-:Y:S02]  /*e1c0*/  IMAD.MOV.U32 R4, RZ, RZ, RZ ;  /* 0x000000ffff047224 */ /* 0x000fe400078e00ff */
[----:B------:R-:W-:-:S04]  /*e1d0*/  IMAD.MOV.U32 R10, RZ, RZ, -0x1 ;  /* 0xffffffffff0a7424 */ /* 0x000fc800078e00ff */
[----:B------:R-:W-:Y:S04]  /*e1e0*/  WARPSYNC R10 ;  /* 0x0000000a00007348 */ /* 0x000fe80003800000 */
[----:B------:R1:W2:Y:S02]  /*e1f0*/  SHFL.UP PT, R4, R0, R2, R4 ;  /* 0x0400000200047389 */ /* 0x0002a400000e0004 */
[----:B-1----:R-:W-:Y:S02]  /*e200*/  MOV R2, R3 ;  /* 0x0000000300027202 */ /* 0x002fe40000000f00 */
[----:B------:R-:W-:-:S04]  /*e210*/  MOV R3, 0x0 ;  /* 0x0000000000037802 */ /* 0x000fc80000000f00 */
[----:B--2---:R-:W-:Y:S05]  /*e220*/  RET.REL.NODEC R2 `(_ZN7cutlass13device_kernelIN5flash19enable_sm80_to_sm89INS1_16FlashAttnFwdSm80INS1_25CollectiveMainloopFwdSm80ILi8ELi1ELb0EN4cute5tupleIJNS5_1CILi128EEENS7_ILi64EEENS7_ILi192EEEEEELi192ENS_6half_tEfNS_4arch4Sm80ELb0ELb0ELb1ELb1ELb0ELb0ELb1ELb1EEENS1_21CollectiveEpilogueFwdINS6_IJS8_SA_S9_EEENS6_IJNS7_ILi1EEESI_SI_EEESC_SE_Li256ELb1ELb1ELb1ELb0EEENS1_36VarlenDynamicPersistentTileSchedulerILi128ELi64ELi256ELi256ELb1ELb1ELb0ELb0ELb1ELb1EEEEEEEEEvNT_6ParamsE) ;  /* 0xffff1dd002007950 */ /* 0x004fea0003c3ffff */
        .weak           $__internal_3_$__cuda_sm70_votesync_ballot
        .type           $__internal_3_$__cuda_sm70_votesync_ballot,@function
        .size           $__internal_3_$__cuda_sm70_votesync_ballot,(.L_x_2453 - $__internal_3_$__cuda_sm70_votesync_ballot)
$__internal_3_$__cuda_sm70_votesync_ballot:
[----:B------:R-:W-:Y:S01]  /*e230*/  ISETP.NE.U32.AND P0, PT, R0, 0x1, PT ;  /* 0x000000010000780c */ /* 0x000fe20003f05070 */
[----:B------:R-:W-:-:S04]  /*e240*/  IMAD.MOV.U32 R3, RZ, RZ, -0x1 ;  /* 0xffffffffff037424 */ /* 0x000fc800078e00ff */
[----:B------:R-:W-:Y:S08]  /*e250*/  WARPSYNC R3 ;  /* 0x0000000300007348 */ /* 0x000ff00003800000 */
[----:B------:R-:W-:-:S04]  /*e260*/  VOTE.ANY R0, PT, !P0 ;  /* 0x0000000000007806 */ /* 0x000fc800040e0100 */
[----:B------:R-:W-:Y:S01]  /*e270*/  LOP3.LUT R0, R0, R3, RZ, 0xc0, !PT ;  /* 0x0000000300007212 */ /* 0x000fe200078ec0ff */
[----:B------:R-:W-:-:S04]  /*e280*/  IMAD.MOV.U32 R3, RZ, RZ, 0x0 ;  /* 0x00000000ff037424 */ /* 0x000fc800078e00ff */
[----:B------:R-:W-:Y:S05]  /*e290*/  RET.REL.NODEC R2 `(_ZN7cutlass13device_kernelIN5flash19enable_sm80_to_sm89INS1_16FlashAttnFwdSm80INS1_25CollectiveMainloopFwdSm80ILi8ELi1ELb0EN4cute5tupleIJNS5_1CILi128EEENS7_ILi64EEENS7_ILi192EEEEEELi192ENS_6half_tEfNS_4arch4Sm80ELb0ELb0ELb1ELb1ELb0ELb0ELb1ELb1EEENS1_21CollectiveEpilogueFwdINS6_IJS8_SA_S9_EEENS6_IJNS7_ILi1EEESI_SI_EEESC_SE_Li256ELb1ELb1ELb1ELb0EEENS1_36VarlenDynamicPersistentTileSchedulerILi128ELi64ELi256ELi256ELb1ELb1ELb0ELb0ELb1ELb1EEEEEEEEEvNT_6ParamsE) ;  /* 0xffff1d6002007950 */ /* 0x000fea0003c3ffff */
.L_x_138:
        /* <DEDUP_REMOVED lines=14> */
.L_x_2453:


//--------------------- .text._ZN7cutlass13device_kernelIN5flash19enable_sm80_to_sm89INS1_16FlashAttnFwdSm80INS1_25CollectiveMainloopFwdSm80ILi8ELi1ELb0EN4cute5tupleIJNS5_1CILi128EEENS7_ILi64EEENS7_ILi192EEEEEELi192ENS_6half_tEfNS_4arch4Sm80ELb0ELb0ELb1ELb1ELb0ELb1ELb1ELb1EEENS1_21CollectiveEpilogueFwdINS6_IJS8_SA_S9_EEENS6_IJNS7_ILi1EEESI_SI_EEESC_SE_Li256ELb1ELb1ELb1ELb0EEENS1_36VarlenDynamicPersistentTileSchedulerILi128ELi64ELi256ELi256ELb1ELb1ELb0ELb0ELb1ELb1EEEEEEEEEvNT_6ParamsE --------------------------
	.section	.text._ZN7cutlass13device_kernelIN5flash19enable_sm80_to_sm89INS1_16FlashAttnFwdSm80INS1_25CollectiveMainloopFwdSm80ILi8ELi1ELb0EN4cute5tupleIJNS5_1CILi128EEENS7_ILi64EEENS7_ILi192EEEEEELi192ENS_6half_tEfNS_4arch4Sm80ELb0ELb0ELb1ELb1ELb0ELb1ELb1ELb1EEENS1_21CollectiveEpilogueFwdINS6_IJS8_SA_S9_EEENS6_IJNS7_ILi1EEESI_SI_EEESC_SE_Li256ELb1ELb1ELb1ELb0EEENS1_36VarlenDynamicPersistentTileSchedulerILi128ELi64ELi256ELi256ELb1ELb1ELb0ELb0ELb1ELb1EEEEEEEEEvNT_6ParamsE,"ax",@progbits
	.sectioninfo	@"SHI_REGISTERS=255"
	.align	128
.text._ZN7cutlass13device_kernelIN5flash19enable_sm80_to_sm89INS1_16FlashAttnFwdSm80INS1_25CollectiveMainloopFwdSm80ILi8ELi1ELb0EN4cute5tupleIJNS5_1CILi128EEENS7_ILi64EEENS7_ILi192EEEEEELi192ENS_6half_tEfNS_4arch4Sm80ELb0ELb0ELb1ELb1ELb0ELb1ELb1ELb1EEENS1_21CollectiveEpilogueFwdINS6_IJS8_SA_S9_EEENS6_IJNS7_ILi1EEESI_SI_EEESC_SE_Li256ELb1ELb1ELb1ELb0EEENS1_36VarlenDynamicPersistentTileSchedulerILi128ELi64ELi256ELi256ELb1ELb1ELb0ELb0ELb1ELb1EEEEEEEEEvNT_6ParamsE:
        .type           _ZN7cutlass13device_kernelIN5flash19enable_sm80_to_sm89INS1_16FlashAttnFwdSm80INS1_25CollectiveMainloopFwdSm80ILi8ELi1ELb0EN4cute5tupleIJNS5_1CILi128EEENS7_ILi64EEENS7_ILi192EEEEEELi192ENS_6half_tEfNS_4arch4Sm80ELb0ELb0ELb1ELb1ELb0ELb1ELb1ELb1EEENS1_21CollectiveEpilogueFwdINS6_IJS8_SA_S9_EEENS6_IJNS7_ILi1EEESI_SI_EEESC_SE_Li256ELb1ELb1ELb1ELb0EEENS1_36VarlenDynamicPersistentTileSchedulerILi128ELi64ELi256ELi256ELb1ELb1ELb0ELb0ELb1ELb1EEEEEEEEEvNT_6ParamsE,@function
        .size           _ZN7cutlass13device_kernelIN5flash19enable_sm80_to_sm89INS1_16FlashAttnFwdSm80INS1_25CollectiveMainloopFwdSm80ILi8ELi1ELb0EN4cute5tupleIJNS5_1CILi128EEENS7_ILi64EEENS7_ILi192EEEEEELi192ENS_6half_tEfNS_4arch4Sm80ELb0ELb0ELb1ELb1ELb0ELb1ELb1ELb1EEENS1_21CollectiveEpilogueFwdINS6_IJS8_SA_S9_EEENS6_IJNS7_ILi1EEESI_SI_EEESC_SE_Li256ELb1ELb1ELb1ELb0EEENS1_36VarlenDynamicPersistentTileSchedulerILi128ELi64ELi256ELi256ELb1ELb1ELb0ELb0ELb1ELb1EEEEEEEEEvNT_6ParamsE,(.L_x_2458 - _ZN7cutlass13device_kernelIN5flash19enable_sm80_to_sm89INS1_16FlashAttnFwdSm80INS1_25CollectiveMainloopFwdSm80ILi8ELi1ELb0EN4cute5tupleIJNS5_1CILi128EEENS7_ILi64EEENS7_ILi192EEEEEELi192ENS_6half_tEfNS_4arch4Sm80ELb0ELb0ELb1ELb1ELb0ELb1ELb1ELb1EEENS1_21CollectiveEpilogueFwdINS6_IJS8_SA_S9_EEENS6_IJNS7_ILi1EEESI_SI_EEESC_SE_Li256ELb1ELb1ELb1ELb0EEENS1_36VarlenDynamicPersistentTileSchedulerILi128ELi64ELi256ELi256ELb1ELb1ELb0ELb0ELb1ELb1EEEEEEEEEvNT_6ParamsE)
        .other          _ZN7cutlass13device_kernelIN5flash19enable_sm80_to_sm89INS1_16FlashAttnFwdSm80INS1_25CollectiveMainloopFwdSm80ILi8ELi1ELb0EN4cute5tupleIJNS5_1CILi128EEENS7_ILi64EEENS7_ILi192EEEEEELi192ENS_6half_tEfNS_4arch4Sm80ELb0ELb0ELb1ELb1ELb0ELb1ELb1ELb1EEENS1_21CollectiveEpilogueFwdINS6_IJS8_SA_S9_EEENS6_IJNS7_ILi1EEESI_SI_EEESC_SE_Li256ELb1ELb1ELb1ELb0EEENS1_36VarlenDynamicPersistentTileSchedulerILi128ELi64ELi256ELi256ELb1ELb1ELb0ELb0ELb1ELb1EEEEEEEEEvNT_6ParamsE,@"STO_CUDA_ENTRY STV_DEFAULT"
_ZN7cutlass13device_kernelIN5flash19enable_sm80_to_sm89INS1_16FlashAttnFwdSm80INS1_25CollectiveMainloopFwdSm80ILi8ELi1ELb0EN4cute5tupleIJNS5_1CILi128EEENS7_ILi64EEENS7_ILi192EEEEEELi192ENS_6half_tEfNS_4arch4Sm80ELb0ELb0ELb1ELb1ELb0ELb1ELb1ELb1EEENS1_21CollectiveEpilogueFwdINS6_IJS8_SA_S9_EEENS6_IJNS7_ILi1EEESI_SI_EEESC_SE_Li256ELb1ELb1ELb1ELb0EEENS1_36VarlenDynamicPersistentTileSchedulerILi128ELi64ELi256ELi256ELb1ELb1ELb0ELb0ELb1ELb1EEEEEEEEEvNT_6ParamsE:
        /* <DEDUP_REMOVED lines=13> */
[----:B------:R-:W-:-:S02]  /*00d0*/  IMAD.MOV.U32 R8, RZ, RZ, RZ ;  /* 0x000000ffff087224 */ /* 0x000fc400078e00ff */
[----:B------:R-:W-:Y:S01]  /*00e0*/  IMAD.MOV.U32 R7, RZ, RZ, RZ ;  /* 0x000000ffff077224 */ /* 0x000fe200078e00ff */
        /* <DEDUP_REMOVED lines=13> */
[----:B------:R-:W-:Y:S02]  /*01c0*/  ISETP.GE.U32.AND P1, PT, R15, 0x10, PT ;  /* 0x000000100f00780c */ /* 0x000fe40003f26070 */
[----:B------:R-:W-:Y:S01]  /*01d0*/  MOV R10, RZ ;  /* 0x000000ff000a7202 */ /* 0x000fe20000000f00 */
[----:B---3--:R-:W-:-:S05]  /*01e0*/  IMAD R4, R8, R7, RZ ;  /* 0x0000000708047224 */ /* 0x008fca00078e02ff */
[----:B------:R-:W3:Y:S02]  /*01f0*/  SHFL.UP PT, R0, R4, 0x1, RZ ;  /* 0x0420000004007989 */ /* 0x000ee400000e00ff */
[----:B---3--:R-:W-:-:S05]  /*0200*/  SEL R0, R0, RZ, P5 ;  /* 0x000000ff00007207 */ /* 0x008fca0002800000 */
[----:B------:R-:W-:-:S05]  /*0210*/  IMAD.IADD R4, R4, 0x1, R0 ;  /* 0x0000000104047824 */ /* 0x000fca00078e0200 */
[----:B------:R-:W3:Y:S02]  /*0220*/  SHFL.UP PT, R0, R4, 0x2, RZ ;  /* 0x0440000004007989 */ /* 0x000ee400000e00ff */
[----:B---3--:R-:W-:-:S04]  /*0230*/  SEL R0, R0, RZ, P4 ;  /* 0x000000ff00007207 */ /* 0x008fc80002000000 */
[----:B------:R-:W-:-:S05]  /*0240*/  IADD3 R4, R4, R0, RZ ;  /* 0x0000000004047210 */ /* 0x000fca0007ffe0ff */
        /* <DEDUP_REMOVED lines=16> */
.L_x_144:
        /* <DEDUP_REMOVED lines=17> */
.L_x_300:
        /* <DEDUP_REMOVED lines=16> */
.L_x_301:
[----:B---3--:R-:W-:-:S05]  /*0560*/  IMAD R0, R0, c[0x0][0x538], RZ ;  /* 0x00014e0000007a24 */ /* 0x008fca00078e02ff */
[----:B------:R-:W-:-:S04]  /*0570*/  IADD3 R6, R0, R6, RZ ;  /* 0x0000000600067210 */ /* 0x000fc80007ffe0ff */
[----:B------:R-:W-:-:S13]  /*0580*/  ISETP.GT.AND P0, PT, R6, UR4, PT ;  /* 0x0000000406007c0c */ /* 0x000fda000bf04270 */
[----:B-12---:R-:W-:Y:S05]  /*0590*/  @!P0 BRA `(.L_x_144) ;  /* 0xfffffdb000008947 */ /* 0x006fea000383ffff */
.L_x_140:
[----:B------:R-:W-:-:S05]  /*05a0*/  IADD3 R13, -R0, R6, RZ ;  /* 0x00000006000d7210 */ /* 0x000fca0007ffe1ff */
[----:B------:R-:W-:-:S05]  /*05b0*/  IMAD R0, R4, c[0x0][0x538], R13 ;  /* 0x00014e0004007a24 */ /* 0x000fca00078e020d */
[----:B------:R-:W-:Y:S01]  /*05c0*/  ISETP.GT.AND P0, PT, R0, UR4, PT ;  /* 0x0000000400007c0c */ /* 0x000fe2000bf04270 */
[----:B------:R-:W-:-:S12]  /*05d0*/  BRA.DIV ~URZ, `(.L_x_145) ;  /* 0x000179627f007947 */ /* 0x000fd8000b800000 */
[----:B------:R-:W-:-:S04]  /*05e0*/  VOTE.ANY R5, PT, !P0 ;  /* 0x0000000000057806 */ /* 0x000fc800040e0100 */
.L_x_302:
[----:B------:R1:W3:Y:S01]  /*05f0*/  POPC R14, R5 ;  /* 0x00000005000e7309 */ /* 0x0002e20000000000 */
[----:B------:R-:W-:Y:S05]  /*0600*/  BRA.DIV ~URZ, `(.L_x_146) ;  /* 0x000179827f007947 */ /* 0x000fea000b800000 */
[----:B---3--:R3:W4:Y:S01]  /*0610*/  SHFL.IDX PT, R12, R8, R14, 0x1f ;  /* 0x00001f0e080c7589 */ /* 0x00872200000e0000 */
[----:B------:R-:W-:-:S03]  /*0620*/  MOV R6, RZ ;  /* 0x000000ff00067202 */ /* 0x000fc60000000f00 */
[----:B------:R3:W1:Y:S04]  /*0630*/  SHFL.IDX PT, R11, R7, R14, 0x1f ;  /* 0x00001f0e070b7589 */ /* 0x00066800000e0000 */
.L_x_303:
[----:B------:R-:W-:Y:S01]  /*0640*/  ISETP.NE.AND P0, PT, R5, RZ, PT ;  /* 0x000000ff0500720c */ /* 0x000fe20003f05270 */
[----:B------:R-:W-:-:S12]  /*0650*/  BSSY B0, `(.L_x_147) ;  /* 0x0000005000007945 */ /* 0x000fd80003800000 */
[----:B------:R-:W-:Y:S05]  /*0660*/  @!P0 BRA `(.L_x_148) ;  /* 0x0000003000008947 */ /* 0x000fea0003800000 */
[----:B------:R-:W-:Y:S01]  /*0670*/  IADD3 R3, R14, -0x1, RZ ;  /* 0xffffffff0e037810 */ /* 0x000fe20007ffe0ff */
[----:B------:R-:W-:Y:S05]  /*0680*/  BRA.DIV ~URZ, `(.L_x_149) ;  /* 0x000179e27f007947 */ /* 0x000fea000b800000 */
[----:B------:R3:W4:Y:S02]  /*0690*/  SHFL.IDX PT, R6, R4, R3, 0x1f ;  /* 0x00001f0304067589 */ /* 0x00072400000e0000 */
.L_x_148:
[----:B------:R-:W-:Y:S05]  /*06a0*/  BSYNC B0 ;  /* 0x0000000000007941 */ /* 0x000fea0003800000 */
.L_x_147:
[----:B----4-:R-:W-:Y:S01]  /*06b0*/  IABS R0, R12 ;  /* 0x0000000c00007213 */ /* 0x010fe20000000000 */
[----:B--2---:R-:W-:Y:S02]  /*06c0*/  IMAD R244, R6, c[0x0][0x538], R13 ;  /* 0x00014e0006f47a24 */ /* 0x004fe400078e020d */
[----:B------:R-:W-:Y:S02]  /*06d0*/  IMAD.IADD R247, R14, 0x1, R10 ;  /* 0x000000010ef77824 */ /* 0x000fe400078e020a */
[----:B-1----:R-:W-:Y:S01]  /*06e0*/  IMAD.MOV.U32 R5, RZ, RZ, R0 ;  /* 0x000000ffff057224 */ /* 0x002fe200078e0000 */
[----:B------:R-:W-:Y:S02]  /*06f0*/  IABS R0, R11 ;  /* 0x0000000b00007213 */ /* 0x000fe40000000000 */
[----:B------:R-:W-:Y:S01]  /*0700*/  IADD3 R245, -R244, UR4, RZ ;  /* 0x00000004f4f57c10 */ /* 0x000fe2000fffe1ff */
[----:B------:R-:W1:Y:S02]  /*0710*/  I2F.RP R2, R5 ;  /* 0x0000000500027306 */ /* 0x000e640000209400 */
[----:B---3--:R-:W-:Y:S01]  /*0720*/  IMAD.MOV.U32 R7, RZ, RZ, R0 ;  /* 0x000000ffff077224 */ /* 0x008fe200078e0000 */
[----:B------:R-:W-:-:S02]  /*0730*/  IABS R6, R245 ;  /* 0x000000f500067213 */ /* 0x000fc40000000000 */
[----:B------:R-:W-:-:S03]  /*0740*/  IABS R0, R12 ;  /* 0x0000000c00007213 */ /* 0x000fc60000000000 */
[----:B------:R-:W-:Y:S01]  /*0750*/  I2F.RP R8, R7 ;  /* 0x0000000700087306 */ /* 0x000fe20000209400 */
[----:B------:R-:W-:-:S07]  /*0760*/  IADD3 R0, RZ, -R0, RZ ;  /* 0x80000000ff007210 */ /* 0x000fce0007ffe0ff */
[----:B-1----:R-:W1:Y:S02]  /*0770*/  MUFU.RCP R2, R2 ;  /* 0x0000000200027308 */ /* 0x002e640000001000 */
[----:B-1----:R-:W-:-:S06]  /*0780*/  IADD3 R2, R2, 0xffffffe, RZ ;  /* 0x0ffffffe02027810 */ /* 0x002fcc0007ffe0ff */
[----:B------:R-:W1:Y:S02]  /*0790*/  F2I.FTZ.U32.TRUNC.NTZ R3, R2 ;  /* 0x0000000200037305 */ /* 0x000e64000021f000 */
        /* <DEDUP_REMOVED lines=8> */
[----:B------:R-:W-:Y:S02]  /*0820*/  ISETP.GT.U32.AND P0, PT, R5, R0, PT ;  /* 0x000000000500720c */ /* 0x000fe40003f04070 */
[----:B-1----:R-:W-:-:S11]  /*0830*/  IADD3 R3, R3, 0xffffffe, RZ ;  /* 0x0ffffffe03037810 */ /* 0x002fd60007ffe0ff */
[----:B------:R-:W-:Y:S01]  /*0840*/  @!P0 IMAD.IADD R0, R0, 0x1, -R5 ;  /* 0x0000000100008824 */ /* 0x000fe200078e0a05 */
[----:B------:R-:W-:Y:S02]  /*0850*/  @!P0 IADD3 R2, R2, 0x1, RZ ;  /* 0x0000000102028810 */ /* 0x000fe40007ffe0ff */
[----:B------:R-:W-:Y:S01]  /*0860*/  ISETP.NE.AND P0, PT, R12, RZ, PT ;  /* 0x000000ff0c00720c */ /* 0x000fe20003f05270 */
[----:B------:R-:W1:Y:S01]  /*0870*/  F2I.FTZ.U32.TRUNC.NTZ R3, R3 ;  /* 0x0000000300037305 */ /* 0x000e62000021f000 */
[----:B------:R-:W-:Y:S02]  /*0880*/  ISETP.GE.U32.AND P2, PT, R0, R5, PT ;  /* 0x000000050000720c */ /* 0x000fe40003f46070 */
[----:B------:R-:W-:-:S04]  /*0890*/  LOP3.LUT R0, R245, R12, RZ, 0x3c, !PT ;  /* 0x0000000cf5007212 */ /* 0x000fc800078e3cff */
[----:B------:R-:W-:-:S07]  /*08a0*/  ISETP.GE.AND P1, PT, R0, RZ, PT ;  /* 0x000000ff0000720c */ /* 0x000fce0003f26270 */
[----:B------:R-:W-:Y:S02]  /*08b0*/  @P2 IADD3 R2, R2, 0x1, RZ ;  /* 0x0000000102022810 */ /* 0x000fe40007ffe0ff */
[----:B-1----:R-:W-:-:S03]  /*08c0*/  IADD3 R0, RZ, -R3, RZ ;  /* 0x80000003ff007210 */ /* 0x002fc60007ffe0ff */
[----:B------:R-:W-:Y:S02]  /*08d0*/  IMAD.MOV.U32 R4, RZ, RZ, R2 ;  /* 0x000000ffff047224 */ /* 0x000fe400078e0002 */
[----:B------:R-:W-:Y:S01]  /*08e0*/  IMAD.MOV.U32 R2, RZ, RZ, R0 ;  /* 0x000000ffff027224 */ /* 0x000fe200078e0000 */
[----:B------:R-:W-:Y:S01]  /*08f0*/  IABS R0, R11 ;  /* 0x0000000b00007213 */ /* 0x000fe20000000000 */
[----:B------:R-:W-:Y:S01]  /*0900*/  @!P1 IMAD.MOV R4, RZ, RZ, -R4 ;  /* 0x000000ffff049224 */ /* 0x000fe200078e0a04 */
[----:B------:R-:W-:Y:S01]  /*0910*/  @!P0 LOP3.LUT R4, RZ, R12, RZ, 0x33, !PT ;  /* 0x0000000cff048212 */ /* 0x000fe200078e33ff */
[----:B------:R-:W-:Y:S01]  /*0920*/  IMAD R5, R2, R7, RZ ;  /* 0x0000000702057224 */ /* 0x000fe200078e02ff */
[----:B------:R-:W-:Y:S01]  /*0930*/  MOV R2, RZ ;  /* 0x000000ff00027202 */ /* 0x000fe20000000f00 */
[----:B------:R-:W-:Y:S01]  /*0940*/  IMAD.MOV R6, RZ, RZ, -R0 ;  /* 0x000000ffff067224 */ /* 0x000fe200078e0a00 */
[----:B------:R-:W-:-:S03]  /*0950*/  IABS R8, R4 ;  /* 0x0000000400087213 */ /* 0x000fc60000000000 */
        /* <DEDUP_REMOVED lines=22> */
.L_x_141:
[----:B--2---:R-:W-:Y:S01]  /*0ac0*/  IMAD.MOV.U32 R245, RZ, RZ, RZ ;  /* 0x000000fffff57224 */ /* 0x004fe200078e00ff */
[----:B------:R-:W-:Y:S01]  /*0ad0*/  MOV R246, RZ ;  /* 0x000000ff00f67202 */ /* 0x000fe20000000f00 */
[----:B------:R-:W-:Y:S01]  /*0ae0*/  IMAD.U32 R244, RZ, RZ, UR4 ;  /* 0x00000004fff47e24 */ /* 0x000fe2000f8e00ff */
[----:B------:R-:W-:Y:S02]  /*0af0*/  MOV R247, c[0x0][0x53c] ;  /* 0x00014f0000f77a02 */ /* 0x000fe40000000f00 */
.L_x_150:
[----:B------:R-:W-:Y:S01]  /*0b00*/  ISETP.NE.AND P0, PT, R15, RZ, PT ;  /* 0x000000ff0f00720c */ /* 0x000fe20003f05270 */
[----:B------:R-:W-:-:S12]  /*0b10*/  WARPSYNC 0xffffffff ;  /* 0xffffffff00007948 */ /* 0x000fd80003800000 */
[----:B------:R1:W-:Y:S04]  /*0b20*/  @!P0 STS.128 [0x18100], R244 ;  /* 0x018100f4ff008388 */ /* 0x0003e80000000c00 */
[----:B------:R-:W-:Y:S06]  /*0b30*/  BAR.ARV 0x5, 0x100 ;  /* 0x0144000000007b1d */ /* 0x000fec0000002000 */
.L_x_139:
[----:B-12---:R-:W-:-:S13]  /*0b40*/  ISETP.GE.AND P0, PT, R247, c[0x0][0x53c], PT ;  /* 0x00014f00f7007a0c */ /* 0x006fda0003f06270 */
[----:B------:R-:W-:Y:S05]  /*0b50*/  @P0 EXIT ;  /* 0x000000000000094d */ /* 0x000fea0003800000 */
[----:B------:R-:W1:Y:S02]  /*0b60*/  S2R R12, SR_TID.X ;  /* 0x00000000000c7919 */ /* 0x000e640000002100 */
[----:B-1----:R-:W-:-:S04]  /*0b70*/  SHF.R.S32.HI R10, RZ, 0x1f, R12 ;  /* 0x0000001fff0a7819 */ /* 0x002fc8000001140c */
[CC--:B------:R-:W-:Y:S02]  /*0b80*/  LEA.HI R9, R10.reuse, R12.reuse, RZ, 0x3 ;  /* 0x0000000c0a097211 */ /* 0x0c0fe400078f18ff */
[----:B------:R-:W-:Y:S02]  /*0b90*/  LEA.HI R2, R10, R12, RZ, 0x4 ;  /* 0x0000000c0a027211 */ /* 0x000fe400078f20ff */
[----:B------:R-:W-:Y:S02]  /*0ba0*/  LOP3.LUT R4, R9, 0xfffffff8, RZ, 0xc0, !PT ;  /* 0xfffffff809047812 */ /* 0x000fe400078ec0ff */
[----:B------:R-:W-:Y:S02]  /*0bb0*/  SHF.R.S32.HI R21, RZ, 0x3, R9 ;  /* 0x00000003ff157819 */ /* 0x000fe40000011409 */
[----:B------:R-:W-:Y:S01]  /*0bc0*/  SHF.R.S32.HI R3, RZ, 0x4, R2 ;  /* 0x00000004ff037819 */ /* 0x000fe20000011402 */
[----:B------:R-:W-:Y:S01]  /*0bd0*/  IMAD.IADD R11, R12, 0x1, -R4 ;  /* 0x000000010c0b7824 */ /* 0x000fe200078e0a04 */
[C---:B------:R-:W-:Y:S01]  /*0be0*/  LOP3.LUT R0, R2.reuse, 0xfffffff0, RZ, 0xc0, !PT ;  /* 0xfffffff002007812 */ /* 0x040fe200078ec0ff */
[----:B------:R-:W-:Y:S01]  /*0bf0*/  IMAD.SHL.U32 R5, R21, 0x40, RZ ;  /* 0x0000004015057824 */ /* 0x000fe200078e00ff */
[----:B------:R-:W-:Y:S01]  /*0c00*/  LEA.HI R4, R2, R3, RZ, 0x1 ;  /* 0x0000000302047211 */ /* 0x000fe200078f08ff */
[----:B------:R-:W-:-:S02]  /*0c10*/  IMAD.SHL.U32 R232, R11, 0x8, RZ ;  /* 0x000000080be87824 */ /* 0x000fc400078e00ff */
[----:B------:R-:W-:Y:S01]  /*0c20*/  IMAD.IADD R2, R12, 0x1, -R0 ;  /* 0x000000010c027824 */ /* 0x000fe200078e0a00 */
[----:B------:R-:W-:Y:S01]  /*0c30*/  LOP3.LUT R0, R5, 0x1c0, RZ, 0xc0, !PT ;  /* 0x000001c005007812 */ /* 0x000fe200078ec0ff */
[----:B------:R-:W-:Y:S01]  /*0c40*/  IMAD.SHL.U32 R7, R11, 0x40, RZ ;  /* 0x000000400b077824 */ /* 0x000fe200078e00ff */
[----:B------:R-:W-:Y:S02]  /*0c50*/  LOP3.LUT R4, R4, 0xfffffffe, RZ, 0xc0, !PT ;  /* 0xfffffffe04047812 */ /* 0x000fe400078ec0ff */
[----:B------:R-:W-:Y:S02]  /*0c60*/  SHF.R.S32.HI R8, RZ, 0x1f, R2 ;  /* 0x0000001fff087819 */ /* 0x000fe40000011402 */
[----:B------:R-:W-:Y:S01]  /*0c70*/  LOP3.LUT R6, R0, 0x38, R232, 0xf8, !PT ;  /* 0x0000003800067812 */ /* 0x000fe200078ef8e8 */
[----:B------:R-:W-:Y:S01]  /*0c80*/  IMAD.IADD R15, R3, 0x1, -R4 ;  /* 0x00000001030f7824 */ /* 0x000fe200078e0a04 */
[----:B------:R-:W-:Y:S02]  /*0c90*/  SHF.R.U32.HI R5, RZ, 0x3, R0 ;  /* 0x00000003ff057819 */ /* 0x000fe40000011600 */
[----:B------:R-:W-:-:S02]  /*0ca0*/  LEA.HI R16, R8, R2, RZ, 0x3 ;  /* 0x0000000208107211 */ /* 0x000fc400078f18ff */
[----:B------:R-:W-:Y:S02]  /*0cb0*/  LOP3.LUT R6, R6, R5, RZ, 0x3c, !PT ;  /* 0x0000000506067212 */ /* 0x000fe400078e3cff */
[----:B------:R-:W-:Y:S02]  /*0cc0*/  LOP3.LUT R0, R7, 0x1c0, RZ, 0xc0, !PT ;  /* 0x000001c007007812 */ /* 0x000fe400078ec0ff */
[----:B------:R-:W-:Y:S02]  /*0cd0*/  LOP3.LUT R5, R16, 0xfffffff8, RZ, 0xc0, !PT ;  /* 0xfffffff810057812 */ /* 0x000fe400078ec0ff */
[-C--:B------:R-:W-:Y:S02]  /*0ce0*/  LEA.HI R3, R10, R12.reuse, RZ, 0x6 ;  /* 0x0000000c0a037211 */ /* 0x080fe400078f30ff */
[----:B------:R-:W-:Y:S01]  /*0cf0*/  LOP3.LUT R4, R0, 0x8, R9, 0xf8, !PT ;  /* 0x0000000800047812 */ /* 0x000fe200078ef809 */
[----:B------:R-:W-:Y:S01]  /*0d00*/  IMAD.IADD R7, R2, 0x1, -R5 ;  /* 0x0000000102077824 */ /* 0x000fe200078e0a05 */
[----:B------:R-:W-:Y:S01]  /*0d10*/  SHF.R.U32.HI R0, RZ, 0x3, R0 ;  /* 0x00000003ff007819 */ /* 0x000fe20000011600 */
[----:B------:R-:W-:Y:S01]  /*0d20*/  IMAD.SHL.U32 R3, R3, 0x8, RZ ;  /* 0x0000000803037824 */ /* 0x000fe200078e00ff */
[----:B------:R-:W-:-:S02]  /*0d30*/  LEA.HI R5, R10, R12, RZ, 0x2 ;  /* 0x0000000c0a057211 */ /* 0x000fc400078f10ff */
[----:B------:R-:W-:Y:S02]  /*0d40*/  LOP3.LUT R17, R4, R0, RZ, 0x3c, !PT ;  /* 0x0000000004117212 */ /* 0x000fe400078e3cff */
[----:B------:R-:W-:Y:S02]  /*0d50*/  LEA.HI R2, R10, R12, RZ, 0x5 ;  /* 0x0000000c0a027211 */ /* 0x000fe400078f28ff */
[--C-:B------:R-:W-:Y:S02]  /*0d60*/  SHF.R.S32.HI R229, RZ, 0x2, R5.reuse ;  /* 0x00000002ffe57819 */ /* 0x100fe40000011405 */
[----:B------:R-:W-:Y:S02]  /*0d70*/  SHF.R.S32.HI R0, RZ, 0x1f, R5 ;  /* 0x0000001fff007819 */ /* 0x000fe40000011405 */
[----:B------:R-:W-:Y:S02]  /*0d80*/  LOP3.LUT R203, R6, 0x7ffffe00, R3, 0xf8, !PT ;  /* 0x7ffffe0006cb7812 */ /* 0x000fe400078ef803 */
[----:B------:R-:W-:-:S02]  /*0d90*/  SHF.R.S32.HI R6, RZ, 0x5, R2 ;  /* 0x00000005ff067819 */ /* 0x000fc40000011402 */
[----:B------:R-:W-:Y:S01]  /*0da0*/  SHF.R.S32.HI R3, RZ, 0x1f, R2 ;  /* 0x0000001fff037819 */ /* 0x000fe20000011402 */
[----:B------:R-:W-:Y:S01]  /*0db0*/  IMAD.SHL.U32 R203, R203, 0x2, RZ ;  /* 0x00000002cbcb7824 */ /* 0x000fe200078e00ff */
[----:B------:R-:W-:Y:S01]  /*0dc0*/  LEA.HI R0, R0, R229, RZ, 0x3 ;  /* 0x000000e500007211 */ /* 0x000fe200078f18ff */
[----:B------:R-:W-:Y:S01]  /*0dd0*/  IMAD.SHL.U32 R14, R6, 0x400, RZ ;  /* 0x00000400060e7824 */ /* 0x000fe200078e00ff */
[----:B------:R-:W-:Y:S02]  /*0de0*/  LOP3.LUT R2, R2, 0xffffffe0, RZ, 0xc0, !PT ;  /* 0xffffffe002027812 */ /* 0x000fe400078ec0ff */
[----:B------:R-:W-:Y:S02]  /*0df0*/  LOP3.LUT R4, R5, 0xfffffffc, RZ, 0xc0, !PT ;  /* 0xfffffffc05047812 */ /* 0x000fe400078ec0ff */
[----:B------:R-:W-:Y:S01]  /*0e00*/  LEA.HI R3, R3, R6, RZ, 0x3 ;  /* 0x0000000603037211 */ /* 0x000fe200078f18ff */
[----:B------:R-:W-:Y:S01]  /*0e10*/  IMAD.IADD R5, R12, 0x1, -R2 ;  /* 0x000000010c057824 */ /* 0x000fe200078e0a02 */
[----:B------:R-:W-:Y:S01]  /*0e20*/  LOP3.LUT R0, R0, 0xfffffff8, RZ, 0xc0, !PT ;  /* 0xfffffff800007812 */ /* 0x000fe200078ec0ff */
[----:B------:R-:W-:Y:S01]  /*0e30*/  IMAD.IADD R22, R12, 0x1, -R4 ;  /* 0x000000010c167824 */ /* 0x000fe200078e0a04 */
[----:B------:R-:W-:-:S02]  /*0e40*/  LOP3.LUT R2, R3, 0xffffff8, RZ, 0xc0, !PT ;  /* 0x0ffffff803027812 */ /* 0x000fc400078ec0ff */
[----:B------:R-:W-:Y:S01]  /*0e50*/  SHF.R.S32.HI R4, RZ, 0x1f, R5 ;  /* 0x0000001fff047819 */ /* 0x000fe20000011405 */
[C---:B------:R-:W-:Y:S01]  /*0e60*/  IMAD.IADD R3, R229.reuse, 0x1, -R0 ;  /* 0x00000001e5037824 */ /* 0x040fe200078e0a00 */
[----:B------:R-:W-:Y:S01]  /*0e70*/  IADD3 R18, R229, 0x40, RZ ;  /* 0x00000040e5127810 */ /* 0x000fe20007ffe0ff */
[----:B------:R-:W-:Y:S01]  /*0e80*/  IMAD.SHL.U32 R106, R22, 0x4, RZ ;  /* 0x00000004166a7824 */ /* 0x000fe200078e00ff */
[----:B------:R-:W-:Y:S01]  /*0e90*/  LEA.HI R0, R4, R5, RZ, 0x2 ;  /* 0x0000000504007211 */ /* 0x000fe200078f10ff */
[----:B------:R-:W-:Y:S01]  /*0ea0*/  IMAD.IADD R8, R6, 0x1, -R2 ;  /* 0x0000000106087824 */ /* 0x000fe200078e0a02 */
[----:B------:R-:W-:Y:S01]  /*0eb0*/  LOP3.LUT R9, R3, 0x1, RZ, 0xc0, !PT ;  /* 0x0000000103097812 */ /* 0x000fe200078ec0ff */
[----:B------:R-:W-:Y:S01]  /*0ec0*/  IMAD.SHL.U32 R100, R22, 0x8, RZ ;  /* 0x0000000816647824 */ /* 0x000fe200078e00ff */
[----:B------:R-:W-:Y:S02]  /*0ed0*/  IADD3 R140, R106, 0x20, RZ ;  /* 0x000000206a8c7810 */ /* 0x000fe40007ffe0ff */
[----:B------:R-:W-:-:S02]  /*0ee0*/  ISETP.NE.U32.AND P0, PT, R9, 0x1, PT ;  /* 0x000000010900780c */ /* 0x000fc40003f05070 */
[C---:B------:R-:W-:Y:S01]  /*0ef0*/  IADD3 R105, R106.reuse, 0x40, RZ ;  /* 0x000000406a697810 */ /* 0x040fe20007ffe0ff */
[C---:B------:R-:W-:Y:S01]  /*0f00*/  IMAD.IADD R2, R106.reuse, 0x1, R140 ;  /* 0x000000016a027824 */ /* 0x040fe200078e028c */
[C---:B------:R-:W-:Y:S01]  /*0f10*/  R2P PR, R3.reuse, 0x6 ;  /* 0x0000000603007804 */ /* 0x040fe20000000000 */
[----:B------:R-:W-:Y:S01]  /*0f20*/  IMAD.SHL.U32 R3, R3, 0x40, RZ ;  /* 0x0000004003037824 */ /* 0x000fe200078e00ff */
[----:B------:R-:W-:Y:S01]  /*0f30*/  SHF.R.S32.HI R4, RZ, 0x2, R0 ;  /* 0x00000002ff047819 */ /* 0x000fe20000011400 */
[----:B------:R-:W-:Y:S01]  /*0f40*/  IMAD.IADD R0, R106, 0x1, R105 ;  /* 0x000000016a007824 */ /* 0x000fe200078e0269 */
[----:B------:R-:W-:Y:S02]  /*0f50*/  SHF.R.S32.HI R5, RZ, 0x1f, R2 ;  /* 0x0000001fff057819 */ /* 0x000fe40000011402 */
[----:B------:R-:W-:Y:S01]  /*0f60*/  LOP3.LUT R20, R3, 0x1c0, RZ, 0xc0, !PT ;  /* 0x000001c003147812 */ /* 0x000fe200078ec0ff */
[----:B------:R-:W-:Y:S01]  /*0f70*/  IMAD R9, R8, 0x10, R4 ;  /* 0x0000001008097824 */ /* 0x000fe200078e0204 */
[----:B------:R-:W-:Y:S01]  /*0f80*/  SHF.R.S32.HI R4, RZ, 0x1f, R0 ;  /* 0x0000001fff047819 */ /* 0x000fe20000011400 */
[----:B------:R-:W-:Y:S01]  /*0f90*/  IMAD.SHL.U32 R3, R15, 0x8, RZ ;  /* 0x000000080f037824 */ /* 0x000fe200078e00ff */
[----:B------:R-:W-:-:S02]  /*0fa0*/  LEA.HI R8, R5, R2, RZ, 0x3 ;  /* 0x0000000205087211 */ /* 0x000fc400078f18ff */
[----:B------:R-:W-:Y:S01]  /*0fb0*/  LEA.HI R13, R5, R2, RZ, 0x6 ;  /* 0x00000002050d7211 */ /* 0x000fe200078f30ff */
[----:B------:R-:W-:Y:S01]  /*0fc0*/  IMAD.SHL.U32 R2, R7, 0x40, RZ ;  /* 0x0000004007027824 */ /* 0x000fe200078e00ff */
[----:B------:R-:W-:Y:S01]  /*0fd0*/  SHF.R.U32.HI R19, RZ, 0x3, R20 ;  /* 0x00000003ff137819 */ /* 0x000fe20000011614 */
[----:B------:R1:W-:Y:S01]  /*0fe0*/  STL [R1+0x50], R9 ;  /* 0x0000500901007387 */ /* 0x0003e20000100800 */
[CC--:B------:R-:W-:Y:S02]  /*0ff0*/  LEA.HI R10, R4.reuse, R0.reuse, RZ, 0x3 ;  /* 0x00000000040a7211 */ /* 0x0c0fe400078f18ff */
[----:B------:R-:W-:Y:S01]  /*1000*/  LEA.HI R12, R4, R0, RZ, 0x6 ;  /* 0x00000000040c7211 */ /* 0x000fe200078f30ff */
[----:B------:R-:W-:Y:S01]  /*1010*/  IMAD R0, R15, 0x200, R17 ;  /* 0x000002000f007824 */ /* 0x000fe200078e0211 */
[----:B------:R-:W-:Y:S01]  /*1020*/  LOP3.LUT R4, R19, R20, RZ, 0xfc, !PT ;  /* 0x0000001413047212 */ /* 0x000fe200078efcff */
[----:B------:R-:W-:Y:S01]  /*1030*/  STL [R1+0x4], R20 ;  /* 0x0000041401007387 */ /* 0x000fe20000100800 */
[----:B------:R-:W-:-:S02]  /*1040*/  LOP3.LUT P6, RZ, R7, 0x2, RZ, 0xc0, !PT ;  /* 0x0000000207ff7812 */ /* 0x000fc400078cc0ff */
[----:B------:R-:W-:Y:S01]  /*1050*/  LOP3.LUT P5, RZ, R7, 0x4, RZ, 0xc0, !PT ;  /* 0x0000000407ff7812 */ /* 0x000fe200078ac0ff */
[----:B------:R-:W-:Y:S01]  /*1060*/  STL [R1+0x8], R19 ;  /* 0x0000081301007387 */ /* 0x000fe20000100800 */
[----:B------:R-:W-:Y:S02]  /*1070*/  LOP3.LUT R2, R2, 0x1c0, RZ, 0xc0, !PT ;  /* 0x000001c002027812 */ /* 0x000fe400078ec0ff */
[----:B------:R-:W-:Y:S02]  /*1080*/  SHF.R.S32.HI R7, RZ, 0x1f, R18 ;  /* 0x0000001fff077819 */ /* 0x000fe40000011412 */
[----:B------:R-:W-:Y:S02]  /*1090*/  LOP3.LUT R5, R2, 0x8, R3, 0xf8, !PT ;  /* 0x0000000802057812 */ /* 0x000fe400078ef803 */
[----:B------:R-:W-:Y:S01]  /*10a0*/  SHF.R.U32.HI R3, RZ, 0x3, R2 ;  /* 0x00000003ff037819 */ /* 0x000fe20000011602 */
[----:B------:R-:W-:Y:S01]  /*10b0*/  IMAD.SHL.U32 R2, R18, 0x40, RZ ;  /* 0x0000004012027824 */ /* 0x000fe200078e00ff */
[----:B------:R-:W-:-:S02]  /*10c0*/  LOP3.LUT P4, RZ, R11, 0x2, RZ, 0xc0, !PT ;  /* 0x000000020bff7812 */ /* 0x000fc4000788c0ff */
[----:B------:R-:W-:Y:S02]  /*10d0*/  LOP3.LUT P3, RZ, R11, 0x4, RZ, 0xc0, !PT ;  /* 0x000000040bff7812 */ /* 0x000fe4000786c0ff */
[----:B------:R-:W-:Y:S01]  /*10e0*/  LOP3.LUT R24, R2, 0x1c0, RZ, 0xc0, !PT ;  /* 0x000001c002187812 */ /* 0x000fe200078ec0ff */
[----:B------:R-:W-:Y:S01]  /*10f0*/  IMAD.SHL.U32 R2, R16, 0x40, RZ ;  /* 0x0000004010027824 */ /* 0x000fe200078e00ff */
[----:B------:R-:W-:Y:S01]  /*1100*/  LEA R180, R0, 0x6100, 0x1 ;  /* 0x0000610000b47811 */ /* 0x000fe200078e08ff */
[----:B-1----:R-:W-:Y:S01]  /*1110*/  IMAD R9, R22, 0x2, R14 ;  /* 0x0000000216097824 */ /* 0x002fe200078e020e */
[----:B------:R-:W-:Y:S02]  /*1120*/  SHF.R.U32.HI R15, RZ, 0x3, R24 ;  /* 0x00000003ff0f7819 */ /* 0x000fe40000011618 */
[----:B------:R-:W-:Y:S01]  /*1130*/  IADD3 R191, R180, 0x20, RZ ;  /* 0x00000020b4bf7810 */ /* 0x000fe20007ffe0ff */
[----:B------:R-:W-:Y:S01]  /*1140*/  IMAD.IADD R17, R9, 0x1, R4 ;  /* 0x0000000109117824 */ /* 0x000fe200078e0204 */
[----:B------:R-:W-:Y:S01]  /*1150*/  LEA.HI R4, R7, R18, RZ, 0x3 ;  /* 0x0000001207047211 */ /* 0x000fe200078f18ff */
[----:B------:R-:W-:Y:S01]  /*1160*/  IMAD.SHL.U32 R18, R6, 0x200, RZ ;  /* 0x0000020006127824 */ /* 0x000fe200078e00ff */
[----:B------:R-:W-:-:S02]  /*1170*/  LOP3.LUT R9, R5, R3, RZ, 0x3c, !PT ;  /* 0x0000000305097212 */ /* 0x000fc400078e3cff */
[--C-:B------:R-:W-:Y:S01]  /*1180*/  LOP3.LUT R6, R24, 0x38, R8.reuse, 0xf8, !PT ;  /* 0x0000003818067812 */ /* 0x100fe200078ef808 */
[----:B------:R-:W-:Y:S01]  /*1190*/  IMAD.SHL.U32 R3, R4, 0x40, RZ ;  /* 0x0000004004037824 */ /* 0x000fe200078e00ff */
[----:B------:R-:W-:Y:S02]  /*11a0*/  LOP3.LUT R4, R20, 0x38, R8, 0xf8, !PT ;  /* 0x0000003814047812 */ /* 0x000fe400078ef808 */
[----:B------:R-:W-:Y:S01]  /*11b0*/  LOP3.LUT R5, R2, 0xfffffe00, RZ, 0xc0, !PT ;  /* 0xfffffe0002057812 */ /* 0x000fe200078ec0ff */
[----:B------:R-:W-:Y:S01]  /*11c0*/  IMAD.SHL.U32 R2, R12, 0x80, RZ ;  /* 0x000000800c027824 */ /* 0x000fe200078e00ff */
[----:B------:R-:W-:Y:S01]  /*11d0*/  LOP3.LUT R23, R3, 0xfffffe00, RZ, 0xc0, !PT ;  /* 0xfffffe0003177812 */ /* 0x000fe200078ec0ff */
[----:B------:R-:W-:Y:S01]  /*11e0*/  IMAD.SHL.U32 R3, R13, 0x80, RZ ;  /* 0x000000800d037824 */ /* 0x000fe200078e00ff */
[--C-:B------:R-:W-:Y:S02]  /*11f0*/  LOP3.LUT R7, R20, 0x38, R10.reuse, 0xf8, !PT ;  /* 0x0000003814077812 */ /* 0x100fe400078ef80a */
[----:B------:R-:W-:Y:S01]  /*1200*/  LOP3.LUT R10, R24, 0x38, R10, 0xf8, !PT ;  /* 0x00000038180a7812 */ /* 0x000fe200078ef80a */
[----:B------:R-:W-:Y:S01]  /*1210*/  STL [R1+0x38], R23 ;  /* 0x0000381701007387 */ /* 0x000fe20000100800 */
[----:B------:R-:W-:-:S02]  /*1220*/  LOP3.LUT R3, R3, 0xffffe000, RZ, 0xc0, !PT ;  /* 0xffffe00003037812 */ /* 0x000fc400078ec0ff */
[----:B------:R-:W-:Y:S02]  /*1230*/  LOP3.LUT R8, R4, R19, RZ, 0x3c, !PT ;  /* 0x0000001304087212 */ /* 0x000fe400078e3cff */
[-C--:B------:R-:W-:Y:S02]  /*1240*/  LOP3.LUT R6, R6, R15.reuse, RZ, 0x3c, !PT ;  /* 0x0000000f06067212 */ /* 0x080fe400078e3cff */
[----:B------:R-:W-:Y:S02]  /*1250*/  LOP3.LUT R4, R10, R15, RZ, 0x3c, !PT ;  /* 0x0000000f0a047212 */ /* 0x000fe400078e3cff */
[----:B------:R-:W-:Y:S02]  /*1260*/  LOP3.LUT R2, R2, 0xffffe000, RZ, 0xc0, !PT ;  /* 0xffffe00002027812 */ /* 0x000fe400078ec0ff */
[-C--:B------:R-:W-:Y:S02]  /*1270*/  IADD3 R15, R8, R3.reuse, R18 ;  /* 0x00000003080f7210 */ /* 0x080fe40007ffe012 */
[----:B------:R-:W-:Y:S01]  /*1280*/  IADD3 R13, R6, R3, R23 ;  /* 0x00000003060d7210 */ /* 0x000fe20007ffe017 */
[----:B------:R-:W-:Y:S01]  /*1290*/  IMAD R3, R11, 0x20, R21 ;  /* 0x000000200b037824 */ /* 0x000fe200078e0215 */
[----:B------:R-:W-:Y:S01]  /*12a0*/  IADD3 R10, R4, R2, R23 ;  /* 0x00000002040a7210 */ /* 0x000fe20007ffe017 */
[----:B------:R-:W-:Y:S01]  /*12b0*/  IMAD.MOV.U32 R6, RZ, RZ, 0x40 ;  /* 0x00000040ff067424 */ /* 0x000fe200078e00ff */
[----:B------:R-:W-:-:S02]  /*12c0*/  IADD3 R4, R9, R5, R14 ;  /* 0x0000000509047210 */ /* 0x000fc40007ffe00e */
[----:B------:R-:W-:Y:S01]  /*12d0*/  LOP3.LUT R5, R9, R5, RZ, 0xfc, !PT ;  /* 0x0000000509057212 */ /* 0x000fe200078efcff */
[----:B------:R1:W-:Y:S01]  /*12e0*/  STL [R1+0x3c], R3 ;  /* 0x00003c0301007387 */ /* 0x0003e20000100800 */
[----:B------:R-:W-:Y:S01]  /*12f0*/  LOP3.LUT R7, R7, R19, RZ, 0x3c, !PT ;  /* 0x0000001307077212 */ /* 0x000fe200078e3cff */
[----:B------:R-:W-:Y:S01]  /*1300*/  IMAD.MOV.U32 R9, RZ, RZ, 0x20 ;  /* 0x00000020ff097424 */ /* 0x000fe200078e00ff */
[----:B------:R-:W-:Y:S02]  /*1310*/  LEA R13, R13, 0xc100, 0x1 ;  /* 0x0000c1000d0d7811 */ /* 0x000fe400078e08ff */
[----:B------:R-:W-:Y:S02]  /*1320*/  IADD3 R12, R7, R2, R18 ;  /* 0x00000002070c7210 */ /* 0x000fe40007ffe012 */
[----:B------:R-:W-:Y:S02]  /*1330*/  SEL R8, R9, 0xffffffe0, !P1 ;  /* 0xffffffe009087807 */ /* 0x000fe40004800000 */
[----:B------:R-:W-:-:S02]  /*1340*/  SEL R2, R6, 0xffffffc0, !P3 ;  /* 0xffffffc006027807 */ /* 0x000fc40005800000 */
[C---:B------:R-:W-:Y:S02]  /*1350*/  SEL R7, R6.reuse, 0xffffffc0, !P2 ;  /* 0xffffffc006077807 */ /* 0x040fe40005000000 */
[----:B------:R-:W-:Y:S01]  /*1360*/  SEL R0, R6, 0xffffffc0, !P5 ;  /* 0xffffffc006007807 */ /* 0x000fe20006800000 */
[----:B------:R-:W-:Y:S01]  /*1370*/  IMAD.IADD R186, R180, 0x1, R2 ;  /* 0x00000001b4ba7824 */ /* 0x000fe200078e0202 */
[----:B------:R-:W-:Y:S02]  /*1380*/  LEA R11, R12, 0xc100, 0x1 ;  /* 0x0000c1000c0b7811 */ /* 0x000fe400078e08ff */
[----:B------:R-:W-:Y:S02]  /*1390*/  LEA R6, R17, 0x80, 0x1 ;  /* 0x0000008011067811 */ /* 0x000fe400078e08ff */
[----:B------:R-:W-:Y:S02]  /*13a0*/  @P4 IADD3 R191, R180, -0x20, RZ ;  /* 0xffffffe0b4bf4810 */ /* 0x000fe40007ffe0ff */
[----:B------:R-:W-:-:S02]  /*13b0*/  LEA R10, R10, 0xc100, 0x1 ;  /* 0x0000c1000a0a7811 */ /* 0x000fc400078e08ff */
[----:B------:R-:W-:Y:S01]  /*13c0*/  LEA R187, R4, 0xc100, 0x1 ;  /* 0x0000c10004bb7811 */ /* 0x000fe200078e08ff */
[----:B------:R-:W-:Y:S01]  /*13d0*/  IMAD.IADD R183, R2, 0x1, R191 ;  /* 0x0000000102b77824 */ /* 0x000fe200078e02bf */
[----:B-1----:R-:W-:Y:S01]  /*13e0*/  LOP3.LUT R3, R20, 0x18, R100, 0xf8, !PT ;  /* 0x0000001814037812 */ /* 0x002fe200078ef864 */
[----:B------:R-:W-:Y:S01]  /*13f0*/  IMAD.IADD R2, R6, 0x1, R7 ;  /* 0x0000000106027824 */ /* 0x000fe200078e0207 */
[----:B------:R-:W-:Y:S01]  /*1400*/  LEA R181, R5, 0x100, 0x1 ;  /* 0x0000010005b57811 */ /* 0x000fe200078e08ff */
[----:B------:R-:W-:Y:S01]  /*1410*/  IMAD.IADD R190, R187, 0x1, R0 ;  /* 0x00000001bbbe7824 */ /* 0x000fe200078e0200 */
[----:B------:R-:W-:Y:S02]  /*1420*/  LOP3.LUT R213, R18, R3, R19, 0xf6, !PT ;  /* 0x0000000312d57212 */ /* 0x000fe400078ef613 */
[----:B------:R-:W-:Y:S01]  /*1430*/  SEL R3, R9, 0xffffffe0, !P6 ;  /* 0xffffffe009037807 */ /* 0x000fe20007000000 */
[----:B------:R-:W-:Y:S01]  /*1440*/  IMAD.IADD R185, R0, 0x1, R181 ;  /* 0x0000000100b97824 */ /* 0x000fe200078e02b5 */
[----:B------:R-:W-:-:S02]  /*1450*/  LEA R9, R15, 0xc100, 0x1 ;  /* 0x0000c1000f097811 */ /* 0x000fc400078e08ff */
[----:B------:R-:W-:Y:S01]  /*1460*/  LEA R213, R213, 0x100, 0x1 ;  /* 0x00000100d5d57811 */ /* 0x000fe200078e08ff */
[----:B------:R-:W-:Y:S01]  /*1470*/  IMAD.IADD R188, R187, 0x1, R3 ;  /* 0x00000001bbbc7824 */ /* 0x000fe200078e0203 */
[----:B------:R-:W-:Y:S01]  /*1480*/  SHF.R.S32.HI R101, RZ, 0x1f, R100 ;  /* 0x0000001fff657819 */ /* 0x000fe20000011464 */
[----:B------:R1:W-:Y:S01]  /*1490*/  STL [R1+0x4c], R9 ;  /* 0x00004c0901007387 */ /* 0x0003e20000100800 */
[----:B------:R-:W-:Y:S01]  /*14a0*/  IMAD.IADD R182, R3, 0x1, R181 ;  /* 0x0000000103b67824 */ /* 0x000fe200078e02b5 */
[----:B------:R-:W-:Y:S01]  /*14b0*/  IADD3 R143, R106, 0x10, RZ ;  /* 0x000000106a8f7810 */ /* 0x000fe20007ffe0ff */
[----:B------:R-:W-:Y:S01]  /*14c0*/  IMAD.IADD R189, R188, 0x1, R0 ;  /* 0x00000001bcbd7824 */ /* 0x000fe200078e0200 */
[----:B------:R-:W-:Y:S01]  /*14d0*/  STL [R1+0x48], R13 ;  /* 0x0000480d01007387 */ /* 0x000fe20000100800 */
[----:B------:R-:W-:Y:S01]  /*14e0*/  IMAD.IADD R184, R0, 0x1, R182 ;  /* 0x0000000100b87824 */ /* 0x000fe200078e02b6 */
[C---:B------:R-:W-:Y:S01]  /*14f0*/  IADD3 R142, R106.reuse, 0x30, RZ ;  /* 0x000000306a8e7810 */ /* 0x040fe20007ffe0ff */
[----:B------:R-:W-:Y:S01]  /*1500*/  IMAD.IADD R214, R213, 0x1, R7 ;  /* 0x00000001d5d67824 */ /* 0x000fe200078e0207 */
[----:B------:R2:W-:Y:S01]  /*1510*/  STL [R1+0x44], R11 ;  /* 0x0000440b01007387 */ /* 0x0005e20000100800 */
[----:B------:R-:W-:-:S02]  /*1520*/  IADD3 R141, R106, 0x50, RZ ;  /* 0x000000506a8d7810 */ /* 0x000fc40007ffe0ff */
[C---:B------:R-:W-:Y:S01]  /*1530*/  IADD3 R231, R232.reuse, 0x40, RZ ;  /* 0x00000040e8e77810 */ /* 0x040fe20007ffe0ff */
[----:B------:R-:W-:Y:S01]  /*1540*/  STL [R1+0x40], R10 ;  /* 0x0000400a01007387 */ /* 0x000fe20000100800 */
[----:B------:R-:W-:Y:S02]  /*1550*/  IADD3 R230, R232, 0x80, RZ ;  /* 0x00000080e8e67810 */ /* 0x000fe40007ffe0ff */
[C---:B------:R-:W-:Y:S02]  /*1560*/  IADD3 R202, R191.reuse, 0x800, RZ ;  /* 0x00000800bfca7810 */ /* 0x040fe40007ffe0ff */
[C---:B------:R-:W-:Y:S02]  /*1570*/  IADD3 R201, R191.reuse, 0x1000, RZ ;  /* 0x00001000bfc97810 */ /* 0x040fe40007ffe0ff */
[C---:B------:R-:W-:Y:S02]  /*1580*/  IADD3 R200, R191.reuse, 0x1800, RZ ;  /* 0x00001800bfc87810 */ /* 0x040fe40007ffe0ff */
[----:B------:R-:W-:-:S02]  /*1590*/  IADD3 R199, R191, 0x2000, RZ ;  /* 0x00002000bfc77810 */ /* 0x000fc40007ffe0ff */
[C---:B------:R-:W-:Y:S02]  /*15a0*/  IADD3 R198, R191.reuse, 0x2800, RZ ;  /* 0x00002800bfc67810 */ /* 0x040fe40007ffe0ff */
[C---:B-1----:R-:W-:Y:S02]  /*15b0*/  IADD3 R9, R6.reuse, -0x10, RZ ;  /* 0xfffffff006097810 */ /* 0x042fe40007ffe0ff */
[C---:B------:R-:W-:Y:S02]  /*15c0*/  @P0 IADD3 R9, R6.reuse, 0x10, RZ ;  /* 0x0000001006090810 */ /* 0x040fe40007ffe0ff */
[C---:B------:R-:W-:Y:S02]  /*15d0*/  IADD3 R197, R191.reuse, 0x3000, RZ ;  /* 0x00003000bfc57810 */ /* 0x040fe40007ffe0ff */
[----:B------:R-:W-:Y:S01]  /*15e0*/  IADD3 R196, R191, 0x3800, RZ ;  /* 0x00003800bfc47810 */ /* 0x000fe20007ffe0ff */
[----:B------:R-:W-:Y:S01]  /*15f0*/  IMAD.IADD R3, R7, 0x1, R9 ;  /* 0x0000000107037824 */ /* 0x000fe200078e0209 */
[C---:B------:R-:W-:Y:S01]  /*1600*/  IADD3 R195, R191.reuse, 0x4000, RZ ;  /* 0x00004000bfc37810 */ /* 0x040fe20007ffe0ff */
[----:B--2---:R-:W-:Y:S01]  /*1610*/  IMAD.IADD R11, R6, 0x1, R8 ;  /* 0x00000001060b7824 */ /* 0x004fe200078e0208 */
[----:B------:R-:W-:-:S02]  /*1620*/  IADD3 R194, R191, 0x4800, RZ ;  /* 0x00004800bfc27810 */ /* 0x000fc40007ffe0ff */
[C---:B------:R-:W-:Y:S02]  /*1630*/  IADD3 R193, R191.reuse, 0x5000, RZ ;  /* 0x00005000bfc17810 */ /* 0x040fe40007ffe0ff */
[----:B------:R-:W-:Y:S01]  /*1640*/  STL [R1+0x24], R11 ;  /* 0x0000240b01007387 */ /* 0x000fe20000100800 */
[----:B------:R-:W-:-:S03]  /*1650*/  IADD3 R192, R191, 0x5800, RZ ;  /* 0x00005800bfc07810 */ /* 0x000fc60007ffe0ff */
[----:B------:R1:W-:Y:S04]  /*1660*/  STL [R1+0x34], R2 ;  /* 0x0000340201007387 */ /* 0x0003e80000100800 */
[----:B------:R-:W-:Y:S01]  /*1670*/  STL [R1+0x1c], R9 ;  /* 0x00001c0901007387 */ /* 0x000fe20000100800 */
[----:B-1----:R-:W-:-:S05]  /*1680*/  IMAD.IADD R2, R7, 0x1, R11 ;  /* 0x0000000107027824 */ /* 0x002fca00078e020b */
[----:B------:R1:W-:Y:S02]  /*1690*/  STL [R1+0x30], R2 ;  /* 0x0000300201007387 */ /* 0x0003e40000100800 */
[----:B-1----:R-:W-:-:S04]  /*16a0*/  IMAD.IADD R2, R8, 0x1, R9 ;  /* 0x0000000108027824 */ /* 0x002fc800078e0209 */
[----:B------:R-:W-:Y:S01]  /*16b0*/  IMAD.IADD R0, R7, 0x1, R2 ;  /* 0x0000000107007824 */ /* 0x000fe200078e0202 */
[----:B------:R1:W-:Y:S04]  /*16c0*/  STL [R1+0x20], R2 ;  /* 0x0000200201007387 */ /* 0x0003e80000100800 */
[----:B------:R1:W-:Y:S04]  /*16d0*/  STL [R1+0x2c], R3 ;  /* 0x00002c0301007387 */ /* 0x0003e80000100800 */
[----:B------:R1:W-:Y:S02]  /*16e0*/  STL [R1+0x28], R0 ;  /* 0x0000280001007387 */ /* 0x0003e40000100800 */
.L_x_299:
[----:B------:R-:W-:-:S04]  /*16f0*/  IMAD.MOV.U32 R12, RZ, RZ, 0x4 ;  /* 0x00000004ff0c7424 */ /* 0x000fc800078e00ff */
[----:B-1----:R-:W-:-:S05]  /*1700*/  IMAD.WIDE R2, R247, R12, c[0x0][0x588] ;  /* 0x00016200f7027625 */ /* 0x002fca00078e020c */
[----:B------:R-:W2:Y:S01]  /*1710*/  LDG.E R236, [R2.64] ;  /* 0x0000000602ec7981 */ /* 0x000ea2000c1e1900 */
[----:B------:R-:W-:Y:S01]  /*1720*/  ISETP.NE.U32.AND P4, PT, RZ, c[0x0][0x360], PT ;  /* 0x0000d800ff007a0c */ /* 0x000fe20003f85070 */
[----:B------:R-:W-:Y:S01]  /*1730*/  IMAD.MOV.U32 R144, RZ, RZ, RZ ;  /* 0x000000ffff907224 */ /* 0x000fe200078e00ff */
[----:B------:R-:W-:Y:S02]  /*1740*/  ISETP.NE.U32.AND P0, PT, RZ, c[0x0][0x370], PT ;  /* 0x0000dc00ff007a0c */ /* 0x000fe40003f05070 */
[----:B------:R-:W-:Y:S02]  /*1750*/  ISETP.NE.AND.EX P4, PT, RZ, c[0x0][0x364], PT, P4 ;  /* 0x0000d900ff007a0c */ /* 0x000fe40003f85340 */
[----:B------:R-:W-:Y:S02]  /*1760*/  ISETP.NE.AND.EX P2, PT, RZ, c[0x0][0x374], PT, P0 ;  /* 0x0000dd00ff007a0c */ /* 0x000fe40003f45300 */
[----:B------:R-:W-:Y:S02]  /*1770*/  ISETP.NE.U32.AND P3, PT, RZ, c[0x0][0x348], PT ;  /* 0x0000d200ff007a0c */ /* 0x000fe40003f65070 */
[----:B------:R-:W-:-:S02]  /*1780*/  ISETP.NE.U32.AND P5, PT, RZ, c[0x0][0x358], PT ;  /* 0x0000d600ff007a0c */ /* 0x000fc40003fa5070 */
[----:B------:R-:W-:Y:S02]  /*1790*/  ISETP.NE.AND.EX P3, PT, RZ, c[0x0][0x34c], PT, P3 ;  /* 0x0000d300ff007a0c */ /* 0x000fe40003f65330 */
[----:B------:R-:W-:Y:S01]  /*17a0*/  ISETP.NE.AND.EX P5, PT, RZ, c[0x0][0x35c], PT, P5 ;  /* 0x0000d700ff007a0c */ /* 0x000fe20003fa5350 */
[----:B------:R-:W-:Y:S02]  /*17b0*/  IMAD.MOV.U32 R174, RZ, RZ, RZ ;  /* 0x000000ffffae7224 */ /* 0x000fe400078e00ff */
[----:B------:R-:W-:Y:S02]  /*17c0*/  IMAD.MOV.U32 R139, RZ, RZ, RZ ;  /* 0x000000ffff8b7224 */ /* 0x000fe400078e00ff */
[----:B------:R-:W-:Y:S01]  /*17d0*/  IMAD.MOV.U32 R11, RZ, RZ, RZ ;  /* 0x000000ffff0b7224 */ /* 0x000fe200078e00ff */
[----:B--2---:R-:W-:Y:S02]  /*17e0*/  SHF.R.S32.HI R137, RZ, 0x1f, R236 ;  /* 0x0000001fff897819 */ /* 0x004fe400000114ec */
[----:B------:R-:W-:-:S02]  /*17f0*/  @P4 LEA R2, P0, R236, c[0x0][0x360], 0x2 ;  /* 0x0000d800ec024a11 */ /* 0x000fc400078010ff */
[C---:B------:R-:W-:Y:S02]  /*1800*/  @P2 LEA R4, P1, R236.reuse, c[0x0][0x370], 0x2 ;  /* 0x0000dc00ec042a11 */ /* 0x040fe400078210ff */
[C-C-:B------:R-:W-:Y:S02]  /*1810*/  @P4 LEA.HI.X R3, R236.reuse, c[0x0][0x364], R137.reuse, 0x2, P0 ;  /* 0x0000d900ec034a11 */ /* 0x140fe400000f1489 */
[----:B------:R-:W-:Y:S02]  /*1820*/  ISETP.NE.U32.AND P0, PT, RZ, c[0x0][0x350], PT ;  /* 0x0000d400ff007a0c */ /* 0x000fe40003f05070 */
[----:B------:R-:W-:Y:S01]  /*1830*/  @P2 LEA.HI.X R5, R236, c[0x0][0x374], R137, 0x2, P1 ;  /* 0x0000dd00ec052a11 */ /* 0x000fe200008f1489 */
[----:B------:R1:W5:Y:S01]  /*1840*/  @P4 LDG.E R175, [R2.64] ;  /* 0x0000000602af4981 */ /* 0x000362000c1e1900 */
[----:B------:R-:W-:-:S03]  /*1850*/  ISETP.NE.AND.EX P6, PT, RZ, c[0x0][0x354], PT, P0 ;  /* 0x0000d500ff007a0c */ /* 0x000fc60003fc5300 */
[----:B------:R2:W5:Y:S01]  /*1860*/  @P2 LDG.E R144, [R4.64] ;  /* 0x0000000604902981 */ /* 0x000562000c1e1900 */
[----:B------:R-:W-:-:S04]  /*1870*/  LEA R6, P2, R236, c[0x0][0x348], 0x2 ;  /* 0x0000d200ec067a11 */ /* 0x000fc800078410ff */
[----:B------:R-:W-:-:S05]  /*1880*/  LEA.HI.X R7, R236, c[0x0][0x34c], R137, 0x2, P2 ;  /* 0x0000d300ec077a11 */ /* 0x000fca00010f1489 */
[----:B------:R3:W5:Y:S01]  /*1890*/  @P3 LDG.E R174, [R6.64] ;  /* 0x0000000606ae3981 */ /* 0x000762000c1e1900 */
[C---:B-1----:R-:W-:Y:S02]  /*18a0*/  LEA R2, P0, R236.reuse, c[0x0][0x358], 0x2 ;  /* 0x0000d600ec027a11 */ /* 0x042fe400078010ff */
[C---:B--2---:R-:W-:Y:S02]  /*18b0*/  LEA R4, P1, R236.reuse, c[0x0][0x350], 0x2 ;  /* 0x0000d400ec047a11 */ /* 0x044fe400078210ff */
[C-C-:B------:R-:W-:Y:S02]  /*18c0*/  LEA.HI.X R3, R236.reuse, c[0x0][0x35c], R137.reuse, 0x2, P0 ;  /* 0x0000d700ec037a11 */ /* 0x140fe400000f1489 */
[----:B------:R-:W-:-:S03]  /*18d0*/  LEA.HI.X R5, R236, c[0x0][0x354], R137, 0x2, P1 ;  /* 0x0000d500ec057a11 */ /* 0x000fc600008f1489 */
[----:B------:R3:W5:Y:S04]  /*18e0*/  @P5 LDG.E R11, [R2.64] ;  /* 0x00000006020b5981 */ /* 0x000768000c1e1900 */
[----:B------:R3:W5:Y:S01]  /*18f0*/  @P6 LDG.E R139, [R4.64] ;  /* 0x00000006048b6981 */ /* 0x000762000c1e1900 */
[----:B------:R-:W-:-:S05]  /*1900*/  LOP3.LUT R15, R246, 0xffff, RZ, 0xc0, !PT ;  /* 0x0000fffff60f7812 */ /* 0x000fca00078ec0ff */
[----:B------:R3:W-:Y:S01]  /*1910*/  STL [R1], R15 ;  /* 0x0000000f01007387 */ /* 0x0007e20000100800 */
[----:B------:R-:W-:Y:S01]  /*1920*/  YIELD ;  /* 0x0000000000007946 */ /* 0x000fe20003800000 */
[----:B------:R-:W-:Y:S05]  /*1930*/  @P4 BRA `(.L_x_151) ;  /* 0x0000005000004947 */ /* 0x000fea0003800000 */
[----:B-----5:R-:W-:Y:S01]  /*1940*/  MOV R175, c[0x0][0x168] ;  /* 0x00005a0000af7a02 */ /* 0x020fe20000000f00 */
[----:B------:R-:W-:Y:S05]  /*1950*/  @!P3 BRA `(.L_x_151) ;  /* 0x000000300000b947 */ /* 0x000fea0003800000 */
[----:B------:R-:W2:Y:S04]  /*1960*/  LDG.E R8, [R6.64] ;  /* 0x0000000606087981 */ /* 0x000ea8000c1e1900 */
[----:B------:R-:W2:Y:S02]  /*1970*/  LDG.E R0, [R6.64+0x4] ;  /* 0x0000040606007981 */ /* 0x000ea4000c1e1900 */
[----:B--2---:R-:W-:Y:S02]  /*1980*/  IADD3 R175, -R8, R0, RZ ;  /* 0x0000000008af7210 */ /* 0x004fe40007ffe1ff */
.L_x_151:
[----:B------:R-:W-:-:S04]  /*1990*/  ISETP.NE.U32.AND P0, PT, RZ, c[0x0][0x368], PT ;  /* 0x0000da00ff007a0c */ /* 0x000fc80003f05070 */
[----:B------:R-:W-:-:S13]  /*19a0*/  ISETP.NE.AND.EX P0, PT, RZ, c[0x0][0x36c], PT, P0 ;  /* 0x0000db00ff007a0c */ /* 0x000fda0003f05300 */
[----:B------:R-:W-:Y:S05]  /*19b0*/  @!P0 BRA `(.L_x_152) ;  /* 0x0000004000008947 */ /* 0x000fea0003800000 */
[----:B---3--:R-:W-:-:S04]  /*19c0*/  LEA R6, P0, R236, c[0x0][0x368], 0x2 ;  /* 0x0000da00ec067a11 */ /* 0x008fc800078010ff */
[----:B------:R-:W-:-:S05]  /*19d0*/  LEA.HI.X R7, R236, c[0x0][0x36c], R137, 0x2, P0 ;  /* 0x0000db00ec077a11 */ /* 0x000fca00000f1489 */
[----:B------:R1:W5:Y:S01]  /*19e0*/  LDG.E R6, [R6.64] ;  /* 0x0000000606067981 */ /* 0x000362000c1e1900 */
[----:B------:R-:W-:Y:S05]  /*19f0*/  BRA `(.L_x_153) ;  /* 0x0000005000007947 */ /* 0x000fea0003800000 */
.L_x_152:
[----:B---3--:R-:W-:Y:S01]  /*1a00*/  MOV R6, c[0x0][0x1d0] ;  /* 0x0000740000067a02 */ /* 0x008fe20000000f00 */
[----:B------:R-:W-:Y:S05]  /*1a10*/  @!P6 BRA `(.L_x_153) ;  /* 0x000000300000e947 */ /* 0x000fea0003800000 */
[----:B------:R-:W2:Y:S04]  /*1a20*/  LDG.E R6, [R4.64] ;  /* 0x0000000604067981 */ /* 0x000ea8000c1e1900 */
[----:B------:R-:W2:Y:S02]  /*1a30*/  LDG.E R0, [R4.64+0x4] ;  /* 0x0000040604007981 */ /* 0x000ea4000c1e1900 */
[----:B--2---:R-:W-:Y:S02]  /*1a40*/  IADD3 R6, -R6, R0, RZ ;  /* 0x0000000006067210 */ /* 0x004fe40007ffe1ff */
.L_x_153:
[----:B------:R2:W3:Y:S04]  /*1a50*/  @P5 LDG.E R5, [R2.64] ;  /* 0x0000000602055981 */ /* 0x0004e8000c1e1900 */
[----:B------:R2:W3:Y:S01]  /*1a60*/  @P5 LDG.E R4, [R2.64+0x4] ;  /* 0x0000040602045981 */ /* 0x0004e2000c1e1900 */
[----:B------:R-:W-:Y:S01]  /*1a70*/  ISETP.NE.U32.AND P0, PT, RZ, c[0x0][0x378], PT ;  /* 0x0000de00ff007a0c */ /* 0x000fe20003f05070 */
[----:B-----5:R-:W-:-:S03]  /*1a80*/  IMAD.MOV.U32 R136, RZ, RZ, R6 ;  /* 0x000000ffff887224 */ /* 0x020fc600078e0006 */
[----:B------:R-:W-:Y:S02]  /*1a90*/  ISETP.NE.AND.EX P1, PT, RZ, c[0x0][0x37c], PT, P0 ;  /* 0x0000df00ff007a0c */ /* 0x000fe40003f25300 */
[----:B------:R-:W-:-:S04]  /*1aa0*/  LOP3.LUT R0, R246, 0xff000000, RZ, 0xc0, !PT ;  /* 0xff000000f6007812 */ /* 0x000fc800078ec0ff */
[----:B------:R-:W-:-:S07]  /*1ab0*/  SHF.R.U32.HI R0, RZ, 0x8, R0 ;  /* 0x00000008ff007819 */ /* 0x000fce0000011600 */
[----:B--2---:R-:W-:-:S04]  /*1ac0*/  @P1 LEA R2, P0, R236, c[0x0][0x378], 0x2 ;  /* 0x0000de00ec021a11 */ /* 0x004fc800078010ff */
[----:B------:R-:W-:-:S05]  /*1ad0*/  @P1 LEA.HI.X R3, R236, c[0x0][0x37c], R137, 0x2, P0 ;  /* 0x0000df00ec031a11 */ /* 0x000fca00000f1489 */
[----:B------:R2:W5:Y:S01]  /*1ae0*/  @P1 LDG.E R136, [R2.64] ;  /* 0x0000000602881981 */ /* 0x000562000c1e1900 */
[----:B------:R-:W-:Y:S01]  /*1af0*/  IMAD.MOV.U32 R80, RZ, RZ, c[0x0][0x228] ;  /* 0x00008a00ff507624 */ /* 0x000fe200078e00ff */
[----:B------:R-:W-:Y:S01]  /*1b00*/  BSSY B0, `(.L_x_154) ;  /* 0x000002f000007945 */ /* 0x000fe20003800000 */
[----:B-1----:R-:W-:Y:S01]  /*1b10*/  IMAD.IADD R7, R6, 0x1, -R144 ;  /* 0x0000000106077824 */ /* 0x002fe200078e0a90 */
[----:B--2---:R-:W-:-:S04]  /*1b20*/  LOP3.LUT R2, R246, 0xff0000, RZ, 0xc0, !PT ;  /* 0x00ff0000f6027812 */ /* 0x004fc800078ec0ff */
[----:B------:R-:W-:-:S04]  /*1b30*/  LEA.HI R3, R2, R0, RZ, 0x10 ;  /* 0x0000000002037211 */ /* 0x000fc800078f80ff */
[----:B------:R-:W-:Y:S02]  /*1b40*/  SHF.R.U32.HI R8, RZ, 0x10, R3 ;  /* 0x00000010ff087819 */ /* 0x000fe40000011603 */
[----:B------:R-:W-:Y:S02]  /*1b50*/  LOP3.LUT R13, R3, 0xff, RZ, 0xc0, !PT ;  /* 0x000000ff030d7812 */ /* 0x000fe400078ec0ff */
[C---:B------:R-:W-:Y:S01]  /*1b60*/  ISETP.NE.AND P1, PT, R8.reuse, RZ, PT ;  /* 0x000000ff0800720c */ /* 0x040fe20003f25270 */
[----:B------:R1:W-:Y:S03]  /*1b70*/  STL [R1+0x14], R8 ;  /* 0x0000140801007387 */ /* 0x0003e60000100800 */
[----:B------:R-:W-:Y:S01]  /*1b80*/  SEL R135, R8, c[0x0][0x338], P1 ;  /* 0x0000ce0008877a07 */ /* 0x000fe20000800000 */
[----:B------:R1:W-:Y:S01]  /*1b90*/  STL [R1+0x18], R13 ;  /* 0x0000180d01007387 */ /* 0x0003e20000100800 */
[----:B---3--:R-:W-:-:S04]  /*1ba0*/  @P5 IMAD.IADD R80, R4, 0x1, -R5 ;  /* 0x0000000104505824 */ /* 0x008fc800078e0a05 */
[----:B------:R-:W-:-:S05]  /*1bb0*/  IMAD.IADD R176, R7, 0x1, R80 ;  /* 0x0000000107b07824 */ /* 0x000fca00078e0250 */
[C---:B------:R-:W-:Y:S02]  /*1bc0*/  ISETP.GE.AND P0, PT, R176.reuse, 0x1, PT ;  /* 0x00000001b000780c */ /* 0x040fe40003f06270 */
[----:B------:R-:W-:-:S04]  /*1bd0*/  IADD3 R0, R176, 0x3f, RZ ;  /* 0x0000003fb0007810 */ /* 0x000fc80007ffe0ff */
[----:B------:R-:W-:-:S04]  /*1be0*/  SHF.R.S32.HI R2, RZ, 0x1f, R0 ;  /* 0x0000001fff027819 */ /* 0x000fc80000011400 */
[----:B------:R-:W-:Y:S01]  /*1bf0*/  LEA.HI R2, R2, R0, RZ, 0x6 ;  /* 0x0000000002027211 */ /* 0x000fe200078f30ff */
[----:B------:R-:W-:-:S03]  /*1c00*/  IMAD.MOV.U32 R0, RZ, RZ, RZ ;  /* 0x000000ffff007224 */ /* 0x000fc600078e00ff */
[----:B------:R-:W-:Y:S01]  /*1c10*/  SHF.R.S32.HI R138, RZ, 0x6, R2 ;  /* 0x00000006ff8a7819 */ /* 0x000fe20000011402 */
[----:B------:R-:W-:Y:S05]  /*1c20*/  @!P0 BRA `(.L_x_155) ;  /* 0x000001c000008947 */ /* 0x000fea0003800000 */
[----:B-1----:R-:W-:Y:S01]  /*1c30*/  IABS R2, R135 ;  /* 0x0000008700027213 */ /* 0x002fe20000000000 */
[----:B------:R-:W-:Y:S01]  /*1c40*/  IMAD.MOV.U32 R4, RZ, RZ, RZ ;  /* 0x000000ffff047224 */ /* 0x000fe200078e00ff */
[----:B------:R-:W-:Y:S02]  /*1c50*/  IADD3 R8, R138, -0x1, R135 ;  /* 0xffffffff8a087810 */ /* 0x000fe40007ffe087 */
[----:B------:R-:W1:Y:S02]  /*1c60*/  I2F.RP R0, R2 ;  /* 0x0000000200007306 */ /* 0x000e640000209400 */
[----:B------:R-:W-:-:S06]  /*1c70*/  IABS R10, R8 ;  /* 0x00000008000a7213 */ /* 0x000fcc0000000000 */
[----:B-1----:R-:W1:Y:S02]  /*1c80*/  MUFU.RCP R0, R0 ;  /* 0x0000000000007308 */ /* 0x002e640000001000 */
[----:B-1----:R-:W-:-:S06]  /*1c90*/  IADD3 R0, R0, 0xffffffe, RZ ;  /* 0x0ffffffe00007810 */ /* 0x002fcc0007ffe0ff */
[----:B------:R-:W1:Y:S02]  /*1ca0*/  F2I.FTZ.U32.TRUNC.NTZ R5, R0 ;  /* 0x0000000000057305 */ /* 0x000e64000021f000 */
[----:B-1----:R-:W-:-:S04]  /*1cb0*/  IMAD.MOV R0, RZ, RZ, -R5 ;  /* 0x000000ffff007224 */ /* 0x002fc800078e0a05 */
[----:B------:R-:W-:Y:S01]  /*1cc0*/  IMAD.MOV.U32 R3, RZ, RZ, R0 ;  /* 0x000000ffff037224 */ /* 0x000fe200078e0000 */
[----:B------:R-:W-:-:S03]  /*1cd0*/  IABS R0, R135 ;  /* 0x0000008700007213 */ /* 0x000fc60000000000 */
[----:B------:R-:W-:Y:S02]  /*1ce0*/  IMAD R3, R3, R2, RZ ;  /* 0x0000000203037224 */ /* 0x000fe400078e02ff */
        /* <DEDUP_REMOVED lines=16> */
.L_x_155:
[----:B-1----:R-:W-:Y:S05]  /*1df0*/  BSYNC B0 ;  /* 0x0000000000007941 */ /* 0x002fea0003800000 */
.L_x_154:
[----:B------:R-:W-:-:S04]  /*1e00*/  IMAD R2, R13, R0, RZ ;  /* 0x000000000d027224 */ /* 0x000fc800078e02ff */
[C---:B------:R-:W-:Y:S02]  /*1e10*/  IMAD.IADD R0, R2.reuse, 0x1, R0 ;  /* 0x0000000102007824 */ /* 0x040fe400078e0200 */
[----:B------:R-:W-:-:S03]  /*1e20*/  IMAD R3, R2, 0x40, -R7 ;  /* 0x0000004002037824 */ /* 0x000fc600078e0a07 */
[----:B------:R-:W-:Y:S02]  /*1e30*/  IMNMX R0, R138, R0, PT ;  /* 0x000000008a007217 */ /* 0x000fe40003800200 */
[----:B------:R-:W-:-:S03]  /*1e40*/  IMNMX R3, RZ, R3, !PT ;  /* 0x00000003ff037217 */ /* 0x000fc60007800200 */
[----:B------:R-:W-:Y:S01]  /*1e50*/  IMAD R0, R0, 0x40, -R7 ;  /* 0x0000004000007824 */ /* 0x000fe200078e0a07 */
[----:B------:R-:W-:-:S04]  /*1e60*/  SHF.R.U32.HI R130, RZ, 0x6, R3 ;  /* 0x00000006ff827819 */ /* 0x000fc80000011603 */
[----:B------:R-:W-:-:S04]  /*1e70*/  IMNMX R0, R0, R80, PT ;  /* 0x0000005000007217 */ /* 0x000fc80003800200 */
[----:B------:R-:W-:-:S13]  /*1e80*/  ISETP.GT.AND P0, PT, R0, R3, PT ;  /* 0x000000030000720c */ /* 0x000fda0003f04270 */
[----:B------:R-:W-:Y:S01]  /*1e90*/  @P0 IADD3 R2, R0, 0x3f, RZ ;  /* 0x0000003f00020810 */ /* 0x000fe20007ffe0ff */
[----:B------:R-:W-:-:S03]  /*1ea0*/  IMAD.MOV.U32 R0, RZ, RZ, R130 ;  /* 0x000000ffff007224 */ /* 0x000fc600078e0082 */
[----:B------:R-:W-:-:S04]  /*1eb0*/  @P0 SHF.R.S32.HI R3, RZ, 0x1f, R2 ;  /* 0x0000001fff030819 */ /* 0x000fc80000011402 */
[----:B------:R-:W-:-:S04]  /*1ec0*/  @P0 LEA.HI R2, R3, R2, RZ, 0x6 ;  /* 0x0000000203020211 */ /* 0x000fc800078f30ff */
[----:B------:R-:W-:-:S04]  /*1ed0*/  @P0 SHF.R.S32.HI R0, RZ, 0x6, R2 ;  /* 0x00000006ff000819 */ /* 0x000fc80000011402 */
[----:B------:R-:W-:-:S13]  /*1ee0*/  ISETP.GT.AND P0, PT, R0, R130, PT ;  /* 0x000000820000720c */ /* 0x000fda0003f04270 */
[----:B------:R-:W-:Y:S05]  /*1ef0*/  @!P0 BRA `(.L_x_156) ;  /* 0x00004f2000008947 */ /* 0x000fea0003800000 */
[----:B------:R-:W-:Y:S01]  /*1f00*/  ISETP.NE.U32.AND P0, PT, RZ, c[0x0][0x340], PT ;  /* 0x0000d000ff007a0c */ /* 0x000fe20003f05070 */
[----:B------:R-:W1:Y:S03]  /*1f10*/  S2R R4, SR_TID.X ;  /* 0x0000000000047919 */ /* 0x000e660000002100 */
[----:B------:R-:W-:-:S13]  /*1f20*/  ISETP.NE.AND.EX P2, PT, RZ, c[0x0][0x344], PT, P0 ;  /* 0x0000d100ff007a0c */ /* 0x000fda0003f45300 */
[----:B------:R-:W-:-:S05]  /*1f30*/  @P2 IMAD.WIDE R2, R236, R12, c[0x0][0x340] ;  /* 0x0000d000ec022625 */ /* 0x000fca00078e020c */
[----:B------:R2:W3:Y:S01]  /*1f40*/  @P2 LDG.E R10, [R2.64] ;  /* 0x00000006020a2981 */ /* 0x0004e2000c1e1900 */
[----:B-1----:R-:W-:-:S04]  /*1f50*/  SHF.R.S32.HI R5, RZ, 0x1f, R4 ;  /* 0x0000001fff057819 */ /* 0x002fc80000011404 */
[----:B------:R-:W-:-:S04]  /*1f60*/  LEA.HI R5, R5, R4, RZ, 0x3 ;  /* 0x0000000405057211 */ /* 0x000fc800078f18ff */
[----:B------:R-:W-:-:S04]  /*1f70*/  SHF.R.S32.HI R5, RZ, 0x3, R5 ;  /* 0x00000003ff057819 */ /* 0x000fc80000011405 */
[----:B------:R-:W-:Y:S02]  /*1f80*/  IADD3 R129, P0, R5, R11, RZ ;  /* 0x0000000b05817210 */ /* 0x000fe40007f1e0ff */
[----:B------:R-:W-:Y:S02]  /*1f90*/  SHF.R.S32.HI R233, RZ, 0x1f, R232 ;  /* 0x0000001fffe97819 */ /* 0x000fe400000114e8 */
[----:B--2---:R-:W-:-:S04]  /*1fa0*/  SHF.R.S32.HI R2, RZ, 0x1f, R5 ;  /* 0x0000001fff027819 */ /* 0x004fc80000011405 */
[----:B------:R-:W-:Y:S01]  /*1fb0*/  LEA.HI.X.SX32 R132, R11, R2, 0x1, P0 ;  /* 0x000000020b847211 */ /* 0x000fe200000f0eff */
[----:B------:R-:W-:-:S04]  /*1fc0*/  IMAD.WIDE.U32 R2, R129, c[0x0][0x238], R232 ;  /* 0x00008e0081027a25 */ /* 0x000fc800078e00e8 */
[----:B------:R-:W-:-:S04]  /*1fd0*/  IMAD R4, R132, c[0x0][0x238], RZ ;  /* 0x00008e0084047a24 */ /* 0x000fc800078e02ff */
[----:B------:R-:W-:Y:S01]  /*1fe0*/  IMAD R4, R129, c[0x0][0x23c], R4 ;  /* 0x00008f0081047a24 */ /* 0x000fe200078e0204 */
[----:B------:R-:W-:-:S03]  /*1ff0*/  IADD3 R62, R0, -0x1, RZ ;  /* 0xffffffff003e7810 */ /* 0x000fc60007ffe0ff */
[----:B------:R-:W-:Y:S01]  /*2000*/  IMAD.IADD R3, R3, 0x1, R4 ;  /* 0x0000000103037824 */ /* 0x000fe200078e0204 */
[----:B------:R-:W-:Y:S01]  /*2010*/  SEL R11, R137, RZ, !P5 ;  /* 0x000000ff890b7207 */ /* 0x000fe20006800000 */
[----:B------:R-:W-:Y:S02]  /*2020*/  IMAD.IADD R109, R80, 0x1, -R5 ;  /* 0x00000001506d7824 */ /* 0x000fe400078e0a05 */
[----:B------:R-:W-:Y:S01]  /*2030*/  IMAD.WIDE.U32 R2, R15, c[0x0][0x240], R2 ;  /* 0x000090000f027a25 */ /* 0x000fe200078e0002 */
[----:B------:R-:W-:-:S03]  /*2040*/  SEL R13, R236, RZ, !P5 ;  /* 0x000000ffec0d7207 */ /* 0x000fc60006800000 */
[----:B------:R-:W-:Y:S02]  /*2050*/  IMAD.MOV.U32 R14, RZ, RZ, c[0x0][0x238] ;  /* 0x00008e00ff0e7624 */ /* 0x000fe400078e00ff */
[----:B------:R-:W-:Y:S02]  /*2060*/  IMAD.MOV.U32 R147, RZ, RZ, 0x6 ;  /* 0x00000006ff937424 */ /* 0x000fe400078e00ff */
[----:B------:R-:W-:Y:S02]  /*2070*/  IMAD R3, R15, c[0x0][0x244], R3 ;  /* 0x000091000f037a24 */ /* 0x000fe400078e0203 */
[----:B------:R-:W-:Y:S02]  /*2080*/  IMAD R4, R11, c[0x0][0x248], RZ ;  /* 0x000092000b047a24 */ /* 0x000fe400078e02ff */
[----:B------:R-:W-:Y:S01]  /*2090*/  IMAD R0, R62, -0x40, R109 ;  /* 0xffffffc03e007824 */ /* 0x000fe200078e026d */
[----:B------:R-:W-:Y:S01]  /*20a0*/  SHF.L.U64.HI R149, R14, R147, c[0x0][0x23c] ;  /* 0x00008f000e957619 */ /* 0x000fe20000010293 */
[----:B------:R-:W-:-:S02]  /*20b0*/  IMAD R4, R13, c[0x0][0x24c], R4 ;  /* 0x000093000d047a24 */ /* 0x000fc400078e0204 */
[----:B------:R-:W-:Y:S01]  /*20c0*/  IMAD.WIDE.U32 R98, R13, c[0x0][0x248], R2 ;  /* 0x000092000d627a25 */ /* 0x000fe200078e0002 */
[----:B------:R-:W-:Y:S02]  /*20d0*/  ISETP.GE.AND P1, PT, R0, 0x1, PT ;  /* 0x000000010000780c */ /* 0x000fe40003f26270 */
[----:B------:R-:W-:Y:S01]  /*20e0*/  SHF.L.U32 R153, R14, 0x6, RZ ;  /* 0x000000060e997819 */ /* 0x000fe200000006ff */
[----:B------:R-:W-:Y:S01]  /*20f0*/  IMAD R2, R149, R62, RZ ;  /* 0x0000003e95027224 */ /* 0x000fe200078e02ff */
[----:B------:R-:W-:Y:S01]  /*2100*/  SHF.R.S32.HI R3, RZ, 0x1f, R62 ;  /* 0x0000001fff037819 */ /* 0x000fe2000001143e */
[----:B------:R-:W-:Y:S02]  /*2110*/  IMAD.IADD R89, R99, 0x1, R4 ;  /* 0x0000000163597824 */ /* 0x000fe400078e0204 */
[----:B------:R-:W-:Y:S02]  /*2120*/  IMAD.MOV.U32 R88, RZ, RZ, R98 ;  /* 0x000000ffff587224 */ /* 0x000fe400078e0062 */
[----:B------:R-:W-:-:S02]  /*2130*/  IMAD R2, R3, R153, R2 ;  /* 0x0000009903027224 */ /* 0x000fc400078e0202 */
[----:B------:R-:W-:Y:S01]  /*2140*/  IMAD.WIDE.U32 R4, R62, R153, R88 ;  /* 0x000000993e047225 */ /* 0x000fe200078e0058 */
[----:B------:R-:W-:-:S03]  /*2150*/  ISETP.GE.AND P5, PT, R232, c[0x0][0x1d4], PT ;  /* 0x00007500e8007a0c */ /* 0x000fc60003fa6270 */
[----:B------:R-:W-:Y:S01]  /*2160*/  IMAD.IADD R8, R6, 0x1, R139 ;  /* 0x0000000106087824 */ /* 0x000fe200078e028b */
[----:B------:R-:W-:Y:S02]  /*2170*/  IADD3 R9, R5, R2, RZ ;  /* 0x0000000205097210 */ /* 0x000fe40007ffe0ff */
[----:B------:R-:W-:Y:S02]  /*2180*/  @P1 LEA R2, P0, R4, c[0x0][0x220], 0x1 ;  /* 0x0000880004021a11 */ /* 0x000fe400078008ff */
[----:B------:R-:W-:Y:S02]  /*2190*/  ISETP.GE.AND P4, PT, R231, c[0x0][0x1d4], PT ;  /* 0x00007500e7007a0c */ /* 0x000fe40003f86270 */
[----:B------:R-:W-:Y:S02]  /*21a0*/  SHF.R.S32.HI R12, RZ, 0x1f, R8 ;  /* 0x0000001fff0c7819 */ /* 0x000fe40000011408 */
[----:B------:R-:W-:Y:S02]  /*21b0*/  ISETP.GE.AND P3, PT, R230, c[0x0][0x1d4], PT ;  /* 0x00007500e6007a0c */ /* 0x000fe40003f66270 */
[----:B------:R-:W-:-:S02]  /*21c0*/  @P1 LEA.HI.X R3, R4, c[0x0][0x224], R9, 0x1, P0 ;  /* 0x0000890004031a11 */ /* 0x000fc400000f0c09 */
[----:B------:R-:W-:Y:S01]  /*21d0*/  ISETP.GT.AND P0, PT, R0, 0x20, PT ;  /* 0x000000200000780c */ /* 0x000fe20003f04270 */
[----:B------:R-:W-:Y:S02]  /*21e0*/  IMAD R5, R12, c[0x0][0x1e0], RZ ;  /* 0x000078000c057a24 */ /* 0x000fe400078e02ff */
[----:B------:R-:W-:Y:S01]  /*21f0*/  IMAD.MOV.U32 R148, RZ, RZ, 0x5 ;  /* 0x00000005ff947424 */ /* 0x000fe200078e00ff */
[----:B------:R-:W-:Y:S01]  /*2200*/  @!PT LDS RZ, [RZ] ;  /* 0x00000000fffff984 */ /* 0x000fe20000000800 */
[----:B------:R-:W-:Y:S01]  /*2210*/  @!PT LDS RZ, [RZ] ;  /* 0x00000000fffff984 */ /* 0x000fe20000000800 */
[----:B------:R-:W-:Y:S01]  /*2220*/  @!PT LDS RZ, [RZ] ;  /* 0x00000000fffff984 */ /* 0x000fe20000000800 */
[----:B------:R1:W-:Y:S01]  /*2230*/  @P1 LDGSTS.E.BYPASS.LTC128B.128 [R203+0x6100], [R2.64], !P5 ;  /* 0x0610000002cb1fae */ /* 0x0003e2000e901d46 */
[----:B------:R-:W-:-:S03]  /*2240*/  IMAD.WIDE.U32 R6, R8, c[0x0][0x1e0], RZ ;  /* 0x0000780008067a25 */ /* 0x000fc600078e00ff */
[----:B------:R1:W-:Y:S01]  /*2250*/  @P1 LDGSTS.E.BYPASS.LTC128B.128 [R203+0x8100], [R2.64+0x80], !P4 ;  /* 0x0810008002cb1fae */ /* 0x0003e2000e101d46 */
[----:B------:R-:W-:Y:S02]  /*2260*/  IMAD R0, R8, c[0x0][0x1e4], R5 ;  /* 0x0000790008007a24 */ /* 0x000fe400078e0205 */
[C---:B------:R-:W-:Y:S01]  /*2270*/  IMAD.SHL.U32 R154, R14.reuse, 0x20, RZ ;  /* 0x000000200e9a7824 */ /* 0x040fe200078e00ff */
[----:B------:R1:W-:Y:S01]  /*2280*/  @P1 LDGSTS.E.BYPASS.LTC128B.128 [R203+0xa100], [R2.64+0x100], !P3 ;  /* 0x0a10010002cb1fae */ /* 0x0003e2000d901d46 */
[----:B------:R-:W-:Y:S01]  /*2290*/  IMAD.IADD R5, R7, 0x1, R0 ;  /* 0x0000000107057824 */ /* 0x000fe200078e0200 */
[----:B------:R-:W-:Y:S02]  /*22a0*/  SHF.L.U64.HI R148, R14, R148, c[0x0][0x23c] ;  /* 0x00008f000e947619 */ /* 0x000fe40000010294 */
[----:B------:R-:W-:Y:S02]  /*22b0*/  @P0 IADD3 R0, P1, R154, R4, RZ ;  /* 0x000000049a000210 */ /* 0x000fe40007f3e0ff */
[----:B------:R-:W-:-:S02]  /*22c0*/  MOV R4, R6 ;  /* 0x0000000600047202 */ /* 0x000fc40000000f00 */
[----:B------:R-:W-:-:S03]  /*22d0*/  SHF.R.S32.HI R6, RZ, 0x1f, R229 ;  /* 0x0000001fff067819 */ /* 0x000fc600000114e5 */
[----:B------:R-:W-:-:S04]  /*22e0*/  IMAD.WIDE.U32 R4, R15, c[0x0][0x1e8], R4 ;  /* 0x00007a000f047a25 */ /* 0x000fc800078e0004 */
[----:B-1----:R-:W-:Y:S01]  /*22f0*/  @P0 IMAD.X R3, R9, 0x1, R148, P1 ;  /* 0x0000000109030824 */ /* 0x002fe200008e0694 */
[----:B------:R-:W-:-:S04]  /*2300*/  @P0 LEA R2, P1, R0, c[0x0][0x220], 0x1 ;  /* 0x0000880000020a11 */ /* 0x000fc800078208ff */
[----:B------:R-:W-:Y:S01]  /*2310*/  @P0 LEA.HI.X R3, R0, c[0x0][0x224], R3, 0x1, P1 ;  /* 0x0000890000030a11 */ /* 0x000fe200008f0c03 */
[----:B------:R-:W-:-:S04]  /*2320*/  IMAD R5, R15, c[0x0][0x1ec], R5 ;  /* 0x00007b000f057a24 */ /* 0x000fc800078e0205 */
[----:B------:R1:W-:Y:S04]  /*2330*/  @P0 LDGSTS.E.BYPASS.LTC128B.128 [R203+0x7100], [R2.64], !P5 ;  /* 0x0710000002cb0fae */ /* 0x0003e8000e901d46 */
[----:B------:R1:W-:Y:S04]  /*2340*/  @P0 LDGSTS.E.BYPASS.LTC128B.128 [R203+0x9100], [R2.64+0x80], !P4 ;  /* 0x0910008002cb0fae */ /* 0x0003e8000e101d46 */
[----:B------:R1:W-:Y:S01]  /*2350*/  @P0 LDGSTS.E.BYPASS.LTC128B.128 [R203+0xb100], [R2.64+0x100], !P3 ;  /* 0x0b10010002cb0fae */ /* 0x0003e2000d901d46 */
[----:B------:R-:W-:Y:S01]  /*2360*/  IMAD.WIDE.U32 R156, R229, c[0x0][0x1e0], RZ ;  /* 0x00007800e59c7a25 */ /* 0x000fe200078e00ff */
[----:B------:R-:W-:-:S02]  /*2370*/  IADD3 R27, R100, 0x40, RZ ;  /* 0x00000040641b7810 */ /* 0x000fc40007ffe0ff */
[C---:B------:R-:W-:Y:S01]  /*2380*/  IADD3 R26, R100.reuse, 0x20, RZ ;  /* 0x00000020641a7810 */ /* 0x040fe20007ffe0ff */
[----:B------:R-:W-:Y:S01]  /*2390*/  IMAD.MOV.U32 R155, RZ, RZ, c[0x0][0x27c] ;  /* 0x00009f00ff9b7624 */ /* 0x000fe200078e00ff */
[----:B------:R-:W0:Y:S01]  /*23a0*/  LDGDEPBAR ;  /* 0x00000000000079af */ /* 0x000e220000000000 */
[----:B------:R-:W-:Y:S01]  /*23b0*/  WARPSYNC 0xffffffff ;  /* 0xffffffff00007948 */ /* 0x000fe20003800000 */
[----:B------:R-:W-:Y:S02]  /*23c0*/  ISETP.GE.AND P0, PT, R100, c[0x0][0x27c], PT ;  /* 0x00009f0064007a0c */ /* 0x000fe40003f06270 */
[----:B------:R-:W-:Y:S02]  /*23d0*/  ISETP.GE.AND P1, PT, R26, c[0x0][0x27c], PT ;  /* 0x00009f001a007a0c */ /* 0x000fe40003f26270 */
[----:B------:R-:W-:Y:S02]  /*23e0*/  SHF.R.S32.HI R107, RZ, 0x1f, R106 ;  /* 0x0000001fff6b7819 */ /* 0x000fe4000001146a */
[----:B-----5:R-:W-:-:S02]  /*23f0*/  SHF.R.S32.HI R29, RZ, 0x1f, R136 ;  /* 0x0000001fff1d7819 */ /* 0x020fc40000011488 */
[----:B---3--:R-:W-:Y:S02]  /*2400*/  @P2 SHF.R.S32.HI R0, RZ, 0x1f, R10 ;  /* 0x0000001fff002819 */ /* 0x008fe4000001140a */
[----:B------:R-:W-:Y:S01]  /*2410*/  @!P2 MOV R0, R137 ;  /* 0x000000890000a202 */ /* 0x000fe20000000f00 */
[----:B------:R-:W-:-:S03]  /*2420*/  @!P2 IMAD.MOV.U32 R10, RZ, RZ, R236 ;  /* 0x000000ffff0aa224 */ /* 0x000fc600078e00ec */
[----:B------:R-:W-:Y:S01]  /*2430*/  SEL R20, R0, RZ, !P6 ;  /* 0x000000ff00147207 */ /* 0x000fe20007000000 */
[----:B------:R-:W-:Y:S01]  /*2440*/  IMAD R0, R6, c[0x0][0x1e0], RZ ;  /* 0x0000780006007a24 */ /* 0x000fe200078e02ff */
[----:B------:R-:W-:-:S03]  /*2450*/  SEL R22, R10, RZ, !P6 ;  /* 0x000000ff0a167207 */ /* 0x000fc60007000000 */
[----:B-1----:R-:W-:Y:S02]  /*2460*/  IMAD R2, R20, c[0x0][0x1f0], RZ ;  /* 0x00007c0014027a24 */ /* 0x002fe400078e02ff */
[----:B------:R-:W-:Y:S02]  /*2470*/  IMAD R0, R229, c[0x0][0x1e4], R0 ;  /* 0x00007900e5007a24 */ /* 0x000fe400078e0200 */
[C---:B------:R-:W-:Y:S02]  /*2480*/  IMAD R2, R22.reuse, c[0x0][0x1f4], R2 ;  /* 0x00007d0016027a24 */ /* 0x040fe400078e0202 */
[----:B------:R-:W-:Y:S01]  /*2490*/  IMAD.WIDE.U32 R76, R22, c[0x0][0x1f0], R4 ;  /* 0x00007c00164c7a25 */ /* 0x000fe200078e0004 */
[----:B------:R-:W-:Y:S02]  /*24a0*/  ISETP.GE.AND P2, PT, R27, c[0x0][0x27c], PT ;  /* 0x00009f001b007a0c */ /* 0x000fe40003f46270 */
[----:B------:R-:W-:Y:S01]  /*24b0*/  IADD3 R131, R157, R0, RZ ;  /* 0x000000009d837210 */ /* 0x000fe20007ffe0ff */
[----:B------:R-:W-:-:S02]  /*24c0*/  IMAD.SHL.U32 R5, R155, 0x2, RZ ;  /* 0x000000029b057824 */ /* 0x000fc400078e00ff */
[----:B------:R-:W-:Y:S02]  /*24d0*/  IMAD.IADD R78, R77, 0x1, R2 ;  /* 0x000000014d4e7824 */ /* 0x000fe400078e0202 */
[----:B------:R-:W2:Y:S01]  /*24e0*/  LDL R34, [R1+0x4] ;  /* 0x0000040001227983 */ /* 0x000ea20000100800 */
[----:B------:R-:W-:Y:S01]  /*24f0*/  IMAD R0, R11, c[0x0][0x268], RZ ;  /* 0x00009a000b007a24 */ /* 0x000fe200078e02ff */
[----:B------:R-:W-:Y:S01]  /*2500*/  IADD3 R19, -R5, c[0x0][0x1d4], RZ ;  /* 0x0000750005137a10 */ /* 0x000fe20007ffe1ff */
[----:B------:R-:W-:Y:S01]  /*2510*/  IMAD.WIDE.U32 R2, R15, c[0x0][0x260], R232 ;  /* 0x000098000f027a25 */ /* 0x000fe200078e00e8 */
[----:B------:R-:W3:Y:S01]  /*2520*/  LDL R33, [R1+0x8] ;  /* 0x0000080001217983 */ /* 0x000ee20000100800 */
[----:B------:R-:W-:Y:S02]  /*2530*/  IADD3 R134, P6, R229, R8, RZ ;  /* 0x00000008e5867210 */ /* 0x000fe40007fde0ff */
[----:B------:R-:W-:Y:S01]  /*2540*/  IMAD R31, R13, c[0x0][0x26c], R0 ;  /* 0x00009b000d1f7a24 */ /* 0x000fe200078e0200 */
[----:B------:R-:W1:Y:S01]  /*2550*/  S2R R30, SR_TID.X ;  /* 0x00000000001e7919 */ /* 0x000e620000002100 */
[----:B------:R-:W-:Y:S01]  /*2560*/  IMAD R3, R15, c[0x0][0x264], R3 ;  /* 0x000099000f037a24 */ /* 0x000fe200078e0203 */
[CC--:B------:R-:W-:Y:S01]  /*2570*/  SEL R17, R5.reuse, R19.reuse, !P0 ;  /* 0x0000001305117207 */ /* 0x0c0fe20004000000 */
[----:B------:R-:W-:Y:S01]  /*2580*/  IMAD R0, R6, c[0x0][0x280], RZ ;  /* 0x0000a00006007a24 */ /* 0x000fe200078e02ff */
[CC--:B------:R-:W-:Y:S01]  /*2590*/  SEL R18, R5.reuse, R19.reuse, !P1 ;  /* 0x0000001305127207 */ /* 0x0c0fe20004800000 */
[----:B------:R-:W-:Y:S01]  /*25a0*/  IMAD.X R133, R12, 0x1, R6, P6 ;  /* 0x000000010c857824 */ /* 0x000fe200030e0606 */
[----:B------:R-:W-:Y:S01]  /*25b0*/  SEL R19, R5, R19, !P2 ;  /* 0x0000001305137207 */ /* 0x000fe20005000000 */
[----:B------:R-:W-:Y:S01]  /*25c0*/  IMAD.WIDE.U32 R82, R13, c[0x0][0x268], R2 ;  /* 0x00009a000d527a25 */ /* 0x000fe200078e0002 */
[----:B------:R-:W-:-:S03]  /*25d0*/  SEL R21, RZ, c[0x0][0x27c], !P0 ;  /* 0x00009f00ff157a07 */ /* 0x000fc60004000000 */
[----:B------:R-:W-:Y:S01]  /*25e0*/  IMAD R20, R20, c[0x0][0x218], RZ ;  /* 0x0000860014147a24 */ /* 0x000fe200078e02ff */
[----:B------:R-:W-:Y:S01]  /*25f0*/  ULDC.U8 UR4, c[0x0][0x298] ;  /* 0x0000a60000047ab9 */ /* 0x000fe20000000000 */
[----:B------:R-:W-:Y:S01]  /*2600*/  IMAD R8, R6, c[0x0][0x290], RZ ;  /* 0x0000a40006087a24 */ /* 0x000fe200078e02ff */
[----:B------:R-:W-:Y:S01]  /*2610*/  ISETP.GE.AND P6, PT, R155, 0x1, PT ;  /* 0x000000019b00780c */ /* 0x000fe20003fc6270 */
[C---:B------:R-:W-:Y:S02]  /*2620*/  IMAD R0, R229.reuse, c[0x0][0x284], R0 ;  /* 0x0000a100e5007a24 */ /* 0x040fe400078e0200 */
[----:B------:R-:W-:-:S04]  /*2630*/  IMAD.WIDE.U32 R4, R229, c[0x0][0x280], R106 ;  /* 0x0000a000e5047a25 */ /* 0x000fc800078e006a */
[----:B------:R-:W-:-:S04]  /*2640*/  IMAD.WIDE.U32 R2, R15, c[0x0][0x210], R100 ;  /* 0x000084000f027a25 */ /* 0x000fc800078e0064 */
[----:B------:R-:W-:-:S04]  /*2650*/  IMAD.WIDE.U32 R12, R229, c[0x0][0x280], R100 ;  /* 0x0000a000e50c7a25 */ /* 0x000fc800078e0064 */
[----:B------:R-:W-:Y:S02]  /*2660*/  IMAD R16, R229, c[0x0][0x294], R8 ;  /* 0x0000a500e5107a24 */ /* 0x000fe400078e0208 */
[----:B------:R-:W-:Y:S02]  /*2670*/  IMAD.IADD R9, R5, 0x1, R0 ;  /* 0x0000000105097824 */ /* 0x000fe400078e0200 */
[----:B------:R-:W-:Y:S02]  /*2680*/  IMAD R11, R15, c[0x0][0x214], R3 ;  /* 0x000085000f0b7a24 */ /* 0x000fe400078e0203 */
[----:B------:R-:W-:Y:S02]  /*2690*/  IMAD.IADD R5, R0, 0x1, R13 ;  /* 0x0000000100057824 */ /* 0x000fe400078e020d */
[----:B------:R-:W-:Y:S02]  /*26a0*/  IMAD.MOV.U32 R8, RZ, RZ, R4 ;  /* 0x000000ffff087224 */ /* 0x000fe400078e0004 */
[----:B------:R-:W-:-:S04]  /*26b0*/  IMAD.WIDE.U32 R14, R229, c[0x0][0x290], R100 ;  /* 0x0000a400e50e7a25 */ /* 0x000fc800078e0064 */
[----:B------:R-:W-:Y:S02]  /*26c0*/  IMAD.IADD R0, R100, 0x1, R21 ;  /* 0x0000000164007824 */ /* 0x000fe400078e0215 */
[----:B------:R-:W-:Y:S01]  /*26d0*/  IMAD.MOV.U32 R4, RZ, RZ, R12 ;  /* 0x000000ffff047224 */ /* 0x000fe200078e000c */
[----:B------:R-:W-:Y:S01]  /*26e0*/  SEL R12, RZ, c[0x0][0x27c], !P1 ;  /* 0x00009f00ff0c7a07 */ /* 0x000fe20004800000 */
[----:B------:R-:W-:Y:S01]  /*26f0*/  IMAD.IADD R3, R16, 0x1, R15 ;  /* 0x0000000110037824 */ /* 0x000fe200078e020f */
[----:B------:R-:W-:Y:S01]  /*2700*/  SHF.R.S32.HI R13, RZ, 0x1f, R0 ;  /* 0x0000001fff0d7819 */ /* 0x000fe20000011400 */
[----:B------:R-:W-:Y:S01]  /*2710*/  IMAD.WIDE.U32 R6, R229, c[0x0][0x290], R106 ;  /* 0x0000a400e5067a25 */ /* 0x000fe200078e006a */
[----:B------:R-:W-:-:S03]  /*2720*/  SEL R15, RZ, c[0x0][0x27c], !P2 ;  /* 0x00009f00ff0f7a07 */ /* 0x000fc60005000000 */
[----:B------:R-:W-:Y:S02]  /*2730*/  IMAD.IADD R12, R26, 0x1, R12 ;  /* 0x000000011a0c7824 */ /* 0x000fe400078e020c */
[----:B------:R-:W-:Y:S01]  /*2740*/  IMAD.MOV.U32 R10, RZ, RZ, R2 ;  /* 0x000000ffff0a7224 */ /* 0x000fe200078e0002 */
[CC--:B------:R-:W-:Y:S01]  /*2750*/  LEA.HI R23, R13.reuse, R0.reuse, RZ, 0x6 ;  /* 0x000000000d177211 */ /* 0x0c0fe200078f30ff */
[----:B------:R-:W-:Y:S01]  /*2760*/  IMAD.MOV.U32 R2, RZ, RZ, R14 ;  /* 0x000000ffff027224 */ /* 0x000fe200078e000e */
[----:B------:R-:W-:Y:S01]  /*2770*/  LEA.HI R14, R13, R0, RZ, 0x3 ;  /* 0x000000000d0e7211 */ /* 0x000fe200078f18ff */
[----:B------:R-:W-:Y:S01]  /*2780*/  IMAD.IADD R0, R27, 0x1, R15 ;  /* 0x000000011b007824 */ /* 0x000fe200078e020f */
[----:B------:R-:W-:Y:S01]  /*2790*/  SHF.R.S32.HI R15, RZ, 0x1f, R12 ;  /* 0x0000001fff0f7819 */ /* 0x000fe2000001140c */
[----:B------:R-:W-:Y:S01]  /*27a0*/  IMAD.IADD R7, R7, 0x1, R16 ;  /* 0x0000000107077824 */ /* 0x000fe200078e0210 */
[----:B------:R-:W-:Y:S02]  /*27b0*/  SHF.R.S32.HI R16, RZ, 0x1f, R17 ;  /* 0x0000001fff107819 */ /* 0x000fe40000011411 */
[----:B-1----:R-:W-:-:S02]  /*27c0*/  SHF.R.S32.HI R32, RZ, 0x1f, R30 ;  /* 0x0000001fff207819 */ /* 0x002fc4000001141e */
[CC--:B------:R-:W-:Y:S02]  /*27d0*/  LEA.HI R13, R15.reuse, R12.reuse, RZ, 0x3 ;  /* 0x0000000c0f0d7211 */ /* 0x0c0fe400078f18ff */
[----:B------:R-:W-:Y:S02]  /*27e0*/  LEA.HI R21, R15, R12, RZ, 0x6 ;  /* 0x0000000c0f157211 */ /* 0x000fe400078f30ff */
[----:B------:R-:W-:Y:S02]  /*27f0*/  LEA.HI R28, R16, R17, RZ, 0x4 ;  /* 0x00000011101c7211 */ /* 0x000fe400078f20ff */
[----:B------:R-:W-:Y:S02]  /*2800*/  SHF.R.S32.HI R15, RZ, 0x1f, R19 ;  /* 0x0000001fff0f7819 */ /* 0x000fe40000011413 */
[----:B------:R-:W-:Y:S02]  /*2810*/  SHF.R.S32.HI R16, RZ, 0x1f, R0 ;  /* 0x0000001fff107819 */ /* 0x000fe40000011400 */
[----:B------:R-:W-:-:S02]  /*2820*/  LEA.HI R32, R32, R30, RZ, 0x5 ;  /* 0x0000001e20207211 */ /* 0x000fc400078f28ff */
[----:B------:R-:W-:Y:S02]  /*2830*/  SHF.R.S32.HI R17, RZ, 0x1f, R18 ;  /* 0x0000001fff117819 */ /* 0x000fe40000011412 */
[----:B------:R-:W-:Y:S01]  /*2840*/  LEA.HI R19, R15, R19, RZ, 0x4 ;  /* 0x000000130f137211 */ /* 0x000fe200078f20ff */
[----:B------:R-:W-:Y:S01]  /*2850*/  IMAD.SHL.U32 R15, R23, 0x40, RZ ;  /* 0x00000040170f7824 */ /* 0x000fe200078e00ff */
[CC--:B------:R-:W-:Y:S02]  /*2860*/  LEA.HI R12, R16.reuse, R0.reuse, RZ, 0x3 ;  /* 0x00000000100c7211 */ /* 0x0c0fe400078f18ff */
[----:B------:R-:W-:Y:S01]  /*2870*/  LEA.HI R24, R16, R0, RZ, 0x6 ;  /* 0x0000000010187211 */ /* 0x000fe200078f30ff */
[----:B------:R-:W-:Y:S01]  /*2880*/  IMAD.SHL.U32 R0, R21, 0x40, RZ ;  /* 0x0000004015007824 */ /* 0x000fe200078e00ff */
[----:B------:R-:W-:Y:S02]  /*2890*/  SHF.R.S32.HI R32, RZ, 0x5, R32 ;  /* 0x00000005ff207819 */ /* 0x000fe40000011420 */
[----:B------:R-:W-:-:S02]  /*28a0*/  LEA.HI R25, R17, R18, RZ, 0x4 ;  /* 0x0000001211197211 */ /* 0x000fc400078f20ff */
[----:B------:R-:W-:Y:S01]  /*28b0*/  LOP3.LUT R18, R15, 0x7ffff000, RZ, 0xc0, !PT ;  /* 0x7ffff0000f127812 */ /* 0x000fe200078ec0ff */
[----:B------:R-:W-:Y:S01]  /*28c0*/  IMAD.SHL.U32 R32, R32, 0x200, RZ ;  /* 0x0000020020207824 */ /* 0x000fe200078e00ff */
[----:B------:R-:W-:Y:S01]  /*28d0*/  LOP3.LUT R15, R0, 0x7ffff000, RZ, 0xc0, !PT ;  /* 0x7ffff000000f7812 */ /* 0x000fe200078ec0ff */
[C---:B------:R-:W-:Y:S02]  /*28e0*/  IMAD R30, R22.reuse, c[0x0][0x21c], R20 ;  /* 0x00008700161e7a24 */ /* 0x040fe400078e0214 */
[----:B------:R-:W-:Y:S01]  /*28f0*/  IMAD.WIDE.U32 R102, R22, c[0x0][0x218], R10 ;  /* 0x0000860016667a25 */ /* 0x000fe200078e000a */
[----:B------:R-:W-:-:S04]  /*2900*/  SHF.R.S32.HI R10, RZ, 0x4, R25 ;  /* 0x00000004ff0a7819 */ /* 0x000fc80000011419 */
[----:B------:R-:W-:-:S05]  /*2910*/  LEA.HI.SX32 R10, R13, R10, 0x1d ;  /* 0x0000000a0d0a7211 */ /* 0x000fca00078feaff */
[----:B------:R-:W-:Y:S02]  /*2920*/  IMAD.SHL.U32 R81, R10, 0x8, RZ ;  /* 0x000000080a517824 */ /* 0x000fe400078e00ff */
[----:B------:R-:W-:Y:S02]  /*2930*/  IMAD.MOV.U32 R150, RZ, RZ, c[0x0][0x1e0] ;  /* 0x00007800ff967624 */ /* 0x000fe400078e00ff */
[----:B------:R-:W-:Y:S02]  /*2940*/  IMAD.MOV.U32 R151, RZ, RZ, c[0x0][0x280] ;  /* 0x0000a000ff977624 */ /* 0x000fe400078e00ff */
[----:B------:R-:W-:Y:S01]  /*2950*/  IMAD.MOV.U32 R152, RZ, RZ, c[0x0][0x290] ;  /* 0x0000a400ff987624 */ /* 0x000fe200078e00ff */
[----:B------:R-:W-:Y:S01]  /*2960*/  IADD3 R128, P1, P0, R76, R156, R100 ;  /* 0x0000009c4c807210 */ /* 0x000fe2000783e064 */
[----:B------:R-:W-:Y:S01]  /*2970*/  IMAD.WIDE.U32 R96, R136, c[0x0][0x280], R8 ;  /* 0x0000a00088607a25 */ /* 0x000fe200078e0008 */
[----:B------:R-:W-:Y:S02]  /*2980*/  LOP3.LUT R108, R14, 0xfffffff8, RZ, 0xc0, !PT ;  /* 0xfffffff80e6c7812 */ /* 0x000fe400078ec0ff */
[----:B------:R-:W-:Y:S01]  /*2990*/  LOP3.LUT R104, R13, 0xfffffff8, RZ, 0xc0, !PT ;  /* 0xfffffff80d687812 */ /* 0x000fe200078ec0ff */
[----:B------:R-:W-:Y:S01]  /*29a0*/  IMAD.WIDE.U32 R94, R136, c[0x0][0x290], R6 ;  /* 0x0000a400885e7a25 */ /* 0x000fe200078e0006 */
[----:B------:R-:W-:-:S03]  /*29b0*/  LOP3.LUT R87, R12, 0xfffffff8, RZ, 0xc0, !PT ;  /* 0xfffffff80c577812 */ /* 0x000fc600078ec0ff */
[----:B------:R-:W-:Y:S01]  /*29c0*/  IMAD.WIDE.U32 R92, R136, c[0x0][0x280], R4 ;  /* 0x0000a000885c7a25 */ /* 0x000fe200078e0004 */
[----:B------:R-:W-:-:S03]  /*29d0*/  SHF.L.U64.HI R145, R150, R147, c[0x0][0x1e4] ;  /* 0x0000790096917619 */ /* 0x000fc60000010293 */
[----:B------:R-:W-:Y:S01]  /*29e0*/  IMAD.WIDE.U32 R90, R136, c[0x0][0x290], R2 ;  /* 0x0000a400885a7a25 */ /* 0x000fe200078e0002 */
[CC--:B------:R-:W-:Y:S02]  /*29f0*/  SHF.L.U64.HI R146, R151.reuse, R147.reuse, c[0x0][0x284] ;  /* 0x0000a10097927619 */ /* 0x0c0fe40000010293 */
[----:B------:R-:W-:Y:S01]  /*2a00*/  SHF.L.U64.HI R147, R152, R147, c[0x0][0x294] ;  /* 0x0000a50098937619 */ /* 0x000fe20000010293 */
[----:B------:R-:W-:Y:S01]  /*2a10*/  IMAD.SHL.U32 R150, R150, 0x40, RZ ;  /* 0x0000004096967824 */ /* 0x000fe200078e00ff */
[----:B------:R-:W-:Y:S01]  /*2a20*/  ISETP.NE.AND P6, PT, RZ, UR4, PT ;  /* 0x00000004ff007c0c */ /* 0x000fe2000bfc5270 */
[----:B------:R-:W-:Y:S01]  /*2a30*/  IMAD.SHL.U32 R151, R151, 0x40, RZ ;  /* 0x0000004097977824 */ /* 0x000fe200078e00ff */
[----:B------:R-:W-:Y:S01]  /*2a40*/  IADD3.X R127, R78, R131, R101, P1, P0 ;  /* 0x000000834e7f7210 */ /* 0x000fe20000fe0465 */
[----:B------:R-:W-:Y:S01]  /*2a50*/  IMAD.SHL.U32 R152, R152, 0x40, RZ ;  /* 0x0000004098987824 */ /* 0x000fe200078e00ff */
[----:B------:R-:W-:Y:S01]  /*2a60*/  SHF.R.S32.HI R120, RZ, 0x1f, R108 ;  /* 0x0000001fff787819 */ /* 0x000fe2000001146c */
[----:B------:R-:W-:Y:S01]  /*2a70*/  IMAD.IADD R86, R83, 0x1, R31 ;  /* 0x0000000153567824 */ /* 0x000fe200078e021f */
[----:B------:R-:W-:Y:S01]  /*2a80*/  SHF.R.S32.HI R119, RZ, 0x1f, R104 ;  /* 0x0000001fff777819 */ /* 0x000fe20000011468 */
[----:B------:R-:W-:Y:S01]  /*2a90*/  IMAD.IADD R126, R103, 0x1, R30 ;  /* 0x00000001677e7824 */ /* 0x000fe200078e021e */
[----:B------:R-:W-:-:S02]  /*2aa0*/  SHF.R.S32.HI R118, RZ, 0x1f, R87 ;  /* 0x0000001fff767819 */ /* 0x000fc40000011457 */
[----:B------:R-:W-:Y:S02]  /*2ab0*/  SHF.R.S32.HI R114, RZ, 0x1f, R81 ;  /* 0x0000001fff727819 */ /* 0x000fe40000011451 */
[C---:B--2---:R-:W-:Y:S02]  /*2ac0*/  LOP3.LUT R17, R34.reuse, 0x38, R13, 0xf8, !PT ;  /* 0x0000003822117812 */ /* 0x044fe400078ef80d */
[----:B------:R-:W-:Y:S02]  /*2ad0*/  LOP3.LUT R16, R34, 0x38, R14, 0xf8, !PT ;  /* 0x0000003822107812 */ /* 0x000fe400078ef80e */
[-C--:B---3--:R-:W-:Y:S02]  /*2ae0*/  LOP3.LUT R0, R17, R33.reuse, RZ, 0x3c, !PT ;  /* 0x0000002111007212 */ /* 0x088fe400078e3cff */
[----:B------:R-:W-:Y:S02]  /*2af0*/  LOP3.LUT R16, R16, R33, RZ, 0x3c, !PT ;  /* 0x0000002110107212 */ /* 0x000fe400078e3cff */
[----:B------:R-:W-:-:S02]  /*2b00*/  IADD3 R22, R0, R15, R32 ;  /* 0x0000000f00167210 */ /* 0x000fc40007ffe020 */
[----:B------:R-:W-:Y:S02]  /*2b10*/  SHF.R.S32.HI R0, RZ, 0x4, R28 ;  /* 0x00000004ff007819 */ /* 0x000fe4000001141c */
[----:B------:R-:W-:Y:S02]  /*2b20*/  SHF.R.S32.HI R15, RZ, 0x4, R19 ;  /* 0x00000004ff0f7819 */ /* 0x000fe40000011413 */
[----:B------:R-:W-:Y:S01]  /*2b30*/  IADD3 R23, R16, R18, R32 ;  /* 0x0000001210177210 */ /* 0x000fe20007ffe020 */
[----:B------:R-:W-:Y:S01]  /*2b40*/  IMAD.SHL.U32 R16, R24, 0x40, RZ ;  /* 0x0000004018107824 */ /* 0x000fe200078e00ff */
[----:B------:R-:W-:Y:S02]  /*2b50*/  LEA.HI.SX32 R11, R14, R0, 0x1d ;  /* 0x000000000e0b7211 */ /* 0x000fe400078feaff */
[----:B------:R-:W-:Y:S02]  /*2b60*/  LEA.HI.SX32 R0, R12, R15, 0x1d ;  /* 0x0000000f0c007211 */ /* 0x000fe400078feaff */
[----:B------:R-:W-:-:S02]  /*2b70*/  SHF.R.S32.HI R15, RZ, 0x1f, R11 ;  /* 0x0000001fff0f7819 */ /* 0x000fc4000001140b */
[----:B------:R-:W-:Y:S02]  /*2b80*/  SHF.R.S32.HI R17, RZ, 0x1f, R0 ;  /* 0x0000001fff117819 */ /* 0x000fe40000011400 */
[----:B------:R-:W-:Y:S01]  /*2b90*/  LOP3.LUT R21, R16, 0x7ffff000, RZ, 0xc0, !PT ;  /* 0x7ffff00010157812 */ /* 0x000fe200078ec0ff */
[----:B------:R-:W-:Y:S01]  /*2ba0*/  IMAD.SHL.U32 R84, R11, 0x8, RZ ;  /* 0x000000080b547824 */ /* 0x000fe200078e00ff */
[----:B------:R-:W-:Y:S01]  /*2bb0*/  SHF.R.S32.HI R16, RZ, 0x1f, R10 ;  /* 0x0000001fff107819 */ /* 0x000fe2000001140a */
[----:B------:R-:W-:Y:S01]  /*2bc0*/  IMAD.SHL.U32 R85, R0, 0x8, RZ ;  /* 0x0000000800557824 */ /* 0x000fe200078e00ff */
[----:B------:R-:W-:Y:S02]  /*2bd0*/  LEA.HI R18, R15, R11, RZ, 0x3 ;  /* 0x0000000b0f127211 */ /* 0x000fe400078f18ff */
[----:B------:R-:W-:Y:S02]  /*2be0*/  LEA.HI R11, R17, R0, RZ, 0x3 ;  /* 0x00000000110b7211 */ /* 0x000fe400078f18ff */
[----:B------:R-:W-:-:S02]  /*2bf0*/  LOP3.LUT R0, R34, 0x38, R81, 0xf8, !PT ;  /* 0x0000003822007812 */ /* 0x000fc400078ef851 */
[----:B------:R-:W-:Y:S02]  /*2c00*/  LEA.HI R16, R16, R10, RZ, 0x3 ;  /* 0x0000000a10107211 */ /* 0x000fe400078f18ff */
[----:B------:R-:W-:Y:S01]  /*2c10*/  LOP3.LUT R19, R34, 0x38, R12, 0xf8, !PT ;  /* 0x0000003822137812 */ /* 0x000fe200078ef80c */
[----:B------:R-:W-:Y:S01]  /*2c20*/  IMAD.SHL.U32 R18, R18, 0x200, RZ ;  /* 0x0000020012127824 */ /* 0x000fe200078e00ff */
[C---:B------:R-:W-:Y:S02]  /*2c30*/  LOP3.LUT R10, R34.reuse, 0x38, R84, 0xf8, !PT ;  /* 0x00000038220a7812 */ /* 0x040fe400078ef854 */
[----:B------:R-:W-:Y:S02]  /*2c40*/  LOP3.LUT R15, R34, 0x38, R85, 0xf8, !PT ;  /* 0x00000038220f7812 */ /* 0x000fe400078ef855 */
[-C--:B------:R-:W-:Y:S01]  /*2c50*/  LOP3.LUT R17, R0, R33.reuse, RZ, 0x3c, !PT ;  /* 0x0000002100117212 */ /* 0x080fe200078e3cff */
[----:B------:R-:W-:Y:S01]  /*2c60*/  IMAD.SHL.U32 R0, R11, 0x200, RZ ;  /* 0x000002000b007824 */ /* 0x000fe200078e00ff */
[-C--:B------:R-:W-:Y:S01]  /*2c70*/  LOP3.LUT R20, R19, R33.reuse, RZ, 0x3c, !PT ;  /* 0x0000002113147212 */ /* 0x080fe200078e3cff */
[----:B------:R-:W-:Y:S01]  /*2c80*/  IMAD.SHL.U32 R16, R16, 0x200, RZ ;  /* 0x0000020010107824 */ /* 0x000fe200078e00ff */
[----:B------:R-:W-:-:S02]  /*2c90*/  LOP3.LUT R19, R10, R33, RZ, 0x3c, !PT ;  /* 0x000000210a137212 */ /* 0x000fc400078e3cff */
[----:B------:R-:W-:Y:S02]  /*2ca0*/  LOP3.LUT R10, R15, R33, RZ, 0x3c, !PT ;  /* 0x000000210f0a7212 */ /* 0x000fe400078e3cff */
[----:B------:R-:W-:Y:S02]  /*2cb0*/  LOP3.LUT R15, R18, 0x7ffff000, RZ, 0xc0, !PT ;  /* 0x7ffff000120f7812 */ /* 0x000fe400078ec0ff */
[----:B------:R-:W-:Y:S02]  /*2cc0*/  LOP3.LUT R0, R0, 0x7ffff000, RZ, 0xc0, !PT ;  /* 0x7ffff00000007812 */ /* 0x000fe400078ec0ff */
[----:B------:R-:W-:Y:S02]  /*2cd0*/  LOP3.LUT R11, R16, 0x7ffff000, RZ, 0xc0, !PT ;  /* 0x7ffff000100b7812 */ /* 0x000fe400078ec0ff */
[--C-:B------:R-:W-:Y:S02]  /*2ce0*/  IADD3 R18, R19, R15, R32.reuse ;  /* 0x0000000f13127210 */ /* 0x100fe40007ffe020 */
[--C-:B------:R-:W-:Y:S01]  /*2cf0*/  IADD3 R15, R10, R0, R32.reuse ;  /* 0x000000000a0f7210 */ /* 0x100fe20007ffe020 */
[----:B------:R-:W-:Y:S01]  /*2d00*/  IMAD R0, R29, c[0x0][0x280], RZ ;  /* 0x0000a0001d007a24 */ /* 0x000fe200078e02ff */
[--C-:B------:R-:W-:Y:S01]  /*2d10*/  IADD3 R16, R17, R11, R32.reuse ;  /* 0x0000000b11107210 */ /* 0x100fe20007ffe020 */
[----:B------:R-:W-:Y:S01]  /*2d20*/  IMAD R11, R29, c[0x0][0x290], RZ ;  /* 0x0000a4001d0b7a24 */ /* 0x000fe200078e02ff */
[----:B------:R-:W-:Y:S01]  /*2d30*/  IADD3 R20, R20, R21, R32 ;  /* 0x0000001514147210 */ /* 0x000fe20007ffe020 */
[----:B------:R-:W-:-:S02]  /*2d40*/  IMAD R10, R136, c[0x0][0x284], R0 ;  /* 0x0000a100880a7a24 */ /* 0x000fc400078e0200 */
[----:B------:R-:W-:Y:S01]  /*2d50*/  IMAD R0, R136, c[0x0][0x294], R11 ;  /* 0x0000a50088007a24 */ /* 0x000fe200078e020b */
[----:B------:R-:W-:Y:S01]  /*2d60*/  SHF.R.S32.HI R115, RZ, 0x1f, R84 ;  /* 0x0000001fff737819 */ /* 0x000fe20000011454 */
[----:B------:R-:W-:Y:S01]  /*2d70*/  IMAD.IADD R125, R97, 0x1, R10 ;  /* 0x00000001617d7824 */ /* 0x000fe200078e020a */
[----:B------:R-:W-:Y:S01]  /*2d80*/  SHF.R.S32.HI R113, RZ, 0x1f, R85 ;  /* 0x0000001fff717819 */ /* 0x000fe20000011455 */
[----:B------:R-:W-:Y:S02]  /*2d90*/  IMAD.IADD R123, R10, 0x1, R93 ;  /* 0x000000010a7b7824 */ /* 0x000fe400078e025d */
[----:B------:R-:W-:Y:S02]  /*2da0*/  IMAD.IADD R124, R95, 0x1, R0 ;  /* 0x000000015f7c7824 */ /* 0x000fe400078e0200 */
[----:B------:R-:W-:Y:S02]  /*2db0*/  IMAD.IADD R117, R0, 0x1, R91 ;  /* 0x0000000100757824 */ /* 0x000fe400078e025b */
[----:B------:R-:W-:-:S02]  /*2dc0*/  IMAD.SHL.U32 R122, R23, 0x2, RZ ;  /* 0x00000002177a7824 */ /* 0x000fc400078e00ff */
[----:B------:R-:W-:Y:S02]  /*2dd0*/  IMAD.SHL.U32 R121, R22, 0x2, RZ ;  /* 0x0000000216797824 */ /* 0x000fe400078e00ff */
[----:B------:R-:W-:Y:S02]  /*2de0*/  IMAD.SHL.U32 R116, R20, 0x2, RZ ;  /* 0x0000000214747824 */ /* 0x000fe400078e00ff */
[----:B------:R-:W-:Y:S02]  /*2df0*/  IMAD.SHL.U32 R112, R18, 0x2, RZ ;  /* 0x0000000212707824 */ /* 0x000fe400078e00ff */
[----:B------:R-:W-:Y:S02]  /*2e00*/  IMAD.SHL.U32 R111, R16, 0x2, RZ ;  /* 0x00000002106f7824 */ /* 0x000fe400078e00ff */
[----:B------:R-:W-:Y:S01]  /*2e10*/  IMAD.SHL.U32 R110, R15, 0x2, RZ ;  /* 0x000000020f6e7824 */ /* 0x000fe200078e00ff */
[----:B------:R-:W-:Y:S06]  /*2e20*/  BAR.SYNC.DEFER_BLOCKING 0x0 ;  /* 0x0000000000007b1d */ /* 0x000fec0000010000 */
.L_x_181:
[-C--:B------:R-:W-:Y:S01]  /*2e30*/  IMAD R0, R145, R62.reuse, RZ ;  /* 0x0000003e91007224 */ /* 0x080fe200078e02ff */
[----:B------:R-:W-:Y:S01]  /*2e40*/  SHF.R.S32.HI R79, RZ, 0x1f, R62 ;  /* 0x0000001fff4f7819 */ /* 0x000fe2000001143e */
[----:B------:R-:W-:Y:S01]  /*2e50*/  IMAD.WIDE.U32 R10, R150, R62, RZ ;  /* 0x0000003e960a7225 */ /* 0x000fe200078e00ff */
[----:B------:R-:W-:Y:S04]  /*2e60*/  DEPBAR.LE SB0, 0x0 ;  /* 0x000080000000791a */ /* 0x000fe80000000000 */
[----:B------:R-:W-:Y:S01]  /*2e70*/  WARPSYNC 0xffffffff ;  /* 0xffffffff00007948 */ /* 0x000fe20003800000 */
[----:B------:R-:W-:Y:S01]  /*2e80*/  BAR.SYNC.DEFER_BLOCKING 0x0 ;  /* 0x0000000000007b1d */ /* 0x000fe20000010000 */
[----:B------:R-:W-:Y:S01]  /*2e90*/  ISETP.GE.AND P2, PT, R155, 0x1, PT ;  /* 0x000000019b00780c */ /* 0x000fe20003f46270 */
[----:B-1----:R-:W-:Y:S01]  /*2ea0*/  IMAD R2, R79, R150, R0 ;  /* 0x000000964f027224 */ /* 0x002fe200078e0200 */
[----:B------:R-:W-:Y:S03]  /*2eb0*/  IADD3 R0, P1, R128, R10, RZ ;  /* 0x0000000a80007210 */ /* 0x000fe60007f3e0ff */
[----:B------:R-:W-:Y:S01]  /*2ec0*/  IMAD.IADD R16, R11, 0x1, R2 ;  /* 0x000000010b107824 */ /* 0x000fe200078e0202 */
[----:B------:R-:W-:Y:S03]  /*2ed0*/  LEA R52, P0, R0, c[0x0][0x1c8], 0x1 ;  /* 0x0000720000347a11 */ /* 0x000fe600078008ff */
[----:B------:R-:W-:Y:S05]  /*2ee0*/  IMAD.X R2, R16, 0x1, R127, P1 ;  /* 0x0000000110027824 */ /* 0x000fea00008e067f */
[----:B------:R-:W-:Y:S01]  /*2ef0*/  LEA.HI.X R53, R0, c[0x0][0x1cc], R2, 0x1, P0 ;  /* 0x0000730000357a11 */ /* 0x000fe200000f0c02 */
[----:B------:R-:W-:Y:S01]  /*2f00*/  BSSY B1, `(.L_x_157) ;  /* 0x0000389000017945 */ /* 0x000fe20003800000 */
[----:B------:R-:W-:-:S05]  /*2f10*/  @!P2 BRA `(.L_x_158) ;  /* 0x000036d00000a947 */ /* 0x000fca0003800000 */
[-C--:B------:R-:W-:Y:S02]  /*2f20*/  IMAD R2, R146, R62.reuse, RZ ;  /* 0x0000003e92027224 */ /* 0x080fe400078e02ff */
[-C--:B------:R-:W-:Y:S02]  /*2f30*/  IMAD R0, R147, R62.reuse, RZ ;  /* 0x0000003e93007224 */ /* 0x080fe400078e02ff */
[----:B------:R-:W-:Y:S02]  /*2f40*/  IMAD R4, R62, -0x40, R80 ;  /* 0xffffffc03e047824 */ /* 0x000fe400078e0250 */
[-C--:B------:R-:W-:Y:S04]  /*2f50*/  IMAD.WIDE.U32 R8, R151, R62.reuse, RZ ;  /* 0x0000003e97087225 */ /* 0x080fe800078e00ff */
[----:B------:R-:W-:Y:S04]  /*2f60*/  IMAD.WIDE.U32 R24, R152, R62, RZ ;  /* 0x0000003e98187225 */ /* 0x000fe800078e00ff */
[C---:B------:R-:W-:Y:S02]  /*2f70*/  IMAD R3, R79.reuse, R151, R2 ;  /* 0x000000974f037224 */ /* 0x040fe400078e0202 */
[----:B------:R-:W-:Y:S01]  /*2f80*/  IMAD R2, R79, R152, R0 ;  /* 0x000000984f027224 */ /* 0x000fe200078e0200 */
[----:B------:R-:W-:Y:S02]  /*2f90*/  IMNMX R0, R4, 0x40, PT ;  /* 0x0000004004007817 */ /* 0x000fe40003800200 */
[----:B------:R-:W-:Y:S02]  /*2fa0*/  IADD3 R28, R9, R3, RZ ;  /* 0x00000003091c7210 */ /* 0x000fe40007ffe0ff */
[----:B------:R-:W-:Y:S01]  /*2fb0*/  IADD3 R29, R25, R2, RZ ;  /* 0x00000002191d7210 */ /* 0x000fe20007ffe0ff */
[----:B------:R-:W-:-:S05]  /*2fc0*/  @!P6 BRA `(.L_x_159) ;  /* 0x00001b500000e947 */ /* 0x000fca0003800000 */
[----:B------:R-:W-:Y:S01]  /*2fd0*/  ISETP.GE.AND P1, PT, R229, R0, PT ;  /* 0x00000000e500720c */ /* 0x000fe20003f26270 */
[----:B------:R-:W-:Y:S01]  /*2fe0*/  BSSY B0, `(.L_x_160) ;  /* 0x000003a000007945 */ /* 0x000fe20003800000 */
        /* <DEDUP_REMOVED lines=12> */
[----:B------:R-:W-:-:S05]  /*30b0*/  @P1 BRA `(.L_x_161) ;  /* 0x000002c000001947 */ /* 0x000fca0003800000 */
[----:B------:R-:W-:Y:S01]  /*30c0*/  IADD3 R0, P0, R96, R8, RZ ;  /* 0x0000000860007210 */ /* 0x000fe20007f1e0ff */
[----:B------:R-:W-:Y:S01]  /*30d0*/  CS2R R30, SRZ ;  /* 0x00000000001e7805 */ /* 0x000fe2000001ff00 */
[----:B------:R-:W-:Y:S01]  /*30e0*/  CS2R R36, SRZ ;  /* 0x0000000000247805 */ /* 0x000fe2000001ff00 */
[----:B------:R-:W-:Y:S01]  /*30f0*/  CS2R R12, SRZ ;  /* 0x00000000000c7805 */ /* 0x000fe2000001ff00 */
[----:B------:R-:W-:Y:S01]  /*3100*/  CS2R R38, SRZ ;  /* 0x0000000000267805 */ /* 0x000fe2000001ff00 */
[----:B------:R-:W-:Y:S01]  /*3110*/  IMAD.X R3, R28, 0x1, R125, P0 ;  /* 0x000000011c037824 */ /* 0x000fe200000e067d */
[----:B------:R-:W-:Y:S01]  /*3120*/  IADD3 R2, P0, R94, R24, RZ ;  /* 0x000000185e027210 */ /* 0x000fe20007f1e0ff */
[----:B------:R-:W-:Y:S01]  /*3130*/  CS2R R14, SRZ ;  /* 0x00000000000e7805 */ /* 0x000fe2000001ff00 */
[----:B------:R-:W-:Y:S01]  /*3140*/  CS2R R40, SRZ ;  /* 0x0000000000287805 */ /* 0x000fe2000001ff00 */
[----:B------:R-:W-:Y:S01]  /*3150*/  CS2R R16, SRZ ;  /* 0x0000000000107805 */ /* 0x000fe2000001ff00 */
[----:B------:R-:W-:Y:S01]  /*3160*/  CS2R R42, SRZ ;  /* 0x00000000002a7805 */ /* 0x000fe2000001ff00 */
[----:B------:R-:W-:Y:S01]  /*3170*/  IMAD.X R5, R29, 0x1, R124, P0 ;  /* 0x000000011d057824 */ /* 0x000fe200000e067c */
[C---:B------:R-:W-:Y:S01]  /*3180*/  LEA R6, P0, R0.reuse, c[0x0][0x270], 0x1 ;  /* 0x00009c0000067a11 */ /* 0x040fe200078008ff */
[----:B------:R-:W-:Y:S01]  /*3190*/  CS2R R18, SRZ ;  /* 0x0000000000127805 */ /* 0x000fe2000001ff00 */
[----:B------:R-:W-:Y:S01]  /*31a0*/  CS2R R44, SRZ ;  /* 0x00000000002c7805 */ /* 0x000fe2000001ff00 */
[----:B------:R-:W-:Y:S01]  /*31b0*/  CS2R R20, SRZ ;  /* 0x0000000000147805 */ /* 0x000fe2000001ff00 */
[----:B------:R-:W-:Y:S02]  /*31c0*/  LEA.HI.X R7, R0, c[0x0][0x274], R3, 0x1, P0 ;  /* 0x00009d0000077a11 */ /* 0x000fe400000f0c03 */
[C---:B------:R-:W-:Y:S04]  /*31d0*/  LEA R4, P0, R2.reuse, c[0x0][0x288], 0x1 ;  /* 0x0000a20002047a11 */ /* 0x040fe800078008ff */
[----:B------:R-:W-:Y:S02]  /*31e0*/  LEA.HI.X R5, R2, c[0x0][0x28c], R5, 0x1, P0 ;  /* 0x0000a30002057a11 */ /* 0x000fe400000f0c05 */
[----:B------:R-:W-:Y:S01]  /*31f0*/  ISETP.GE.AND P0, PT, R106, c[0x0][0x27c], PT ;  /* 0x00009f006a007a0c */ /* 0x000fe20003f06270 */
[----:B------:R-:W-:Y:S11]  /*3200*/  CS2R R2, SRZ ;  /* 0x0000000000027805 */ /* 0x000ff6000001ff00 */
[----:B------:R-:W-:Y:S01]  /*3210*/  @!UPT UIADD3 URZ, URZ, URZ, URZ ;  /* 0x0000003f3f3ff290 */ /* 0x000fe2000fffe03f */
[----:B------:R1:W5:Y:S04]  /*3220*/  @!P0 LDG.E.64 R30, [R6.64] ;  /* 0x00000006061e8981 */ /* 0x000368000c1e1b00 */
[----:B------:R1:W5:Y:S01]  /*3230*/  @!P0 LDG.E.64 R2, [R4.64] ;  /* 0x0000000604028981 */ /* 0x000362000c1e1b00 */
[----:B------:R-:W-:Y:S11]  /*3240*/  ISETP.GE.AND P0, PT, R143, c[0x0][0x27c], PT ;  /* 0x00009f008f007a0c */ /* 0x000ff60003f06270 */
[----:B------:R-:W-:Y:S02]  /*3250*/  @!UPT UIADD3 URZ, URZ, URZ, URZ ;  /* 0x0000003f3f3ff290 */ /* 0x000fe4000fffe03f */
[----:B------:R1:W5:Y:S04]  /*3260*/  @!P0 LDG.E.64 R36, [R6.64+0x20] ;  /* 0x0000200606248981 */ /* 0x000368000c1e1b00 */
[----:B------:R1:W5:Y:S01]  /*3270*/  @!P0 LDG.E.64 R12, [R4.64+0x20] ;  /* 0x00002006040c8981 */ /* 0x000362000c1e1b00 */
        /* <DEDUP_REMOVED lines=15> */
[----:B------:R1:W5:Y:S02]  /*3370*/  @!P0 LDG.E.64 R20, [R4.64+0xa0] ;  /* 0x0000a00604148981 */ /* 0x000364000c1e1b00 */
.L_x_161:
[----:B------:R-:W-:Y:S05]  /*3380*/  BSYNC B0 ;  /* 0x0000000000007941 */ /* 0x000fea0003800000 */
.L_x_160:
[----:B------:R-:W-:-:S05]  /*3390*/  @P1 BRA `(.L_x_162) ;  /* 0x000033f000001947 */ /* 0x000fca0003800000 */
[----:B-----5:R-:W-:Y:S01]  /*33a0*/  MOV R0, R43 ;  /* 0x0000002b00007202 */ /* 0x020fe20000000f00 */
[----:B-1----:R-:W-:Y:S01]  /*33b0*/  IMAD.MOV.U32 R6, RZ, RZ, R44 ;  /* 0x000000ffff067224 */ /* 0x002fe200078e002c */
[----:B------:R-:W-:Y:S01]  /*33c0*/  ISETP.GE.AND P0, PT, R100, c[0x0][0x1d4], PT ;  /* 0x0000750064007a0c */ /* 0x000fe20003f06270 */
[----:B------:R-:W-:Y:S01]  /*33d0*/  IMAD.MOV.U32 R5, RZ, RZ, R45 ;  /* 0x000000ffff057224 */ /* 0x000fe200078e002d */
[----:B------:R-:W-:Y:S01]  /*33e0*/  BSSY B0, `(.L_x_163) ;  /* 0x0000054000007945 */ /* 0x000fe20003800000 */
[----:B------:R-:W-:Y:S03]  /*33f0*/  IMAD.MOV.U32 R4, RZ, RZ, R42 ;  /* 0x000000ffff047224 */ /* 0x000fe600078e002a */
[----:B------:R-:W-:Y:S01]  /*3400*/  PRMT R50, R6, 0x5410, R5 ;  /* 0x0000541006327816 */ /* 0x000fe20000000005 */
[----:B------:R-:W-:Y:S01]  /*3410*/  IMAD.MOV.U32 R6, RZ, RZ, R40 ;  /* 0x000000ffff067224 */ /* 0x000fe200078e0028 */
[----:B------:R-:W-:Y:S01]  /*3420*/  PRMT R49, R4, 0x5410, R0 ;  /* 0x0000541004317816 */ /* 0x000fe20000000000 */
[----:B------:R-:W-:Y:S01]  /*3430*/  IMAD.MOV.U32 R5, RZ, RZ, R41 ;  /* 0x000000ffff057224 */ /* 0x000fe200078e0029 */
[----:B------:R-:W-:Y:S01]  /*3440*/  MOV R4, R38 ;  /* 0x0000002600047202 */ /* 0x000fe20000000f00 */
        /* <DEDUP_REMOVED lines=11> */
[----:B------:R-:W-:Y:S02]  /*3500*/  MOV R6, R18 ;  /* 0x0000001200067202 */ /* 0x000fe40000000f00 */
[----:B------:R-:W-:Y:S02]  /*3510*/  MOV R0, R17 ;  /* 0x0000001100007202 */ /* 0x000fe40000000f00 */
[----:B------:R-:W-:Y:S01]  /*3520*/  PRMT R25, R6, 0x5410, R5 ;  /* 0x0000541006197816 */ /* 0x000fe20000000005 */
[----:B------:R-:W-:Y:S01]  /*3530*/  IMAD.MOV.U32 R6, RZ, RZ, R14 ;  /* 0x000000ffff067224 */ /* 0x000fe200078e000e */
[----:B------:R-:W-:Y:S01]  /*3540*/  PRMT R24, R4, 0x5410, R0 ;  /* 0x0000541004187816 */ /* 0x000fe20000000000 */
[----:B------:R-:W-:Y:S01]  /*3550*/  IMAD.MOV.U32 R5, RZ, RZ, R15 ;  /* 0x000000ffff057224 */ /* 0x000fe200078e000f */
[----:B------:R-:W-:Y:S01]  /*3560*/  MOV R4, R12 ;  /* 0x0000000c00047202 */ /* 0x000fe20000000f00 */
[----:B------:R-:W-:Y:S03]  /*3570*/  IMAD.MOV.U32 R0, RZ, RZ, R13 ;  /* 0x000000ffff007224 */ /* 0x000fe600078e000d */
[----:B------:R-:W-:Y:S02]  /*3580*/  PRMT R23, R6, 0x5410, R5 ;  /* 0x0000541006177816 */ /* 0x000fe40000000005 */
[----:B------:R-:W-:Y:S01]  /*3590*/  PRMT R22, R4, 0x5410, R0 ;  /* 0x0000541004167816 */ /* 0x000fe20000000000 */
[----:B------:R-:W-:-:S05]  /*35a0*/  @P0 BRA `(.L_x_164) ;  /* 0x0000037000000947 */ /* 0x000fca0003800000 */
[----:B------:R-:W-:Y:S01]  /*35b0*/  ISETP.GE.AND P0, PT, R106, c[0x0][0x27c], PT ;  /* 0x00009f006a007a0c */ /* 0x000fe20003f06270 */
[----:B------:R-:W1:Y:S01]  /*35c0*/  LDS.128 R8, [R213+0x6000] ;  /* 0x00600000d5087984 */ /* 0x000e620000000c00 */
[----:B------:R-:W-:Y:S02]  /*35d0*/  MOV R4, R2 ;  /* 0x0000000200047202 */ /* 0x000fe40000000f00 */
[----:B------:R-:W-:Y:S02]  /*35e0*/  MOV R32, R30 ;  /* 0x0000001e00207202 */ /* 0x000fe40000000f00 */
[----:B------:R-:W-:Y:S02]  /*35f0*/  MOV R6, R3 ;  /* 0x0000000300067202 */ /* 0x000fe40000000f00 */
[----:B------:R-:W-:Y:S05]  /*3600*/  MOV R34, R31 ;  /* 0x0000001f00227202 */ /* 0x000fea0000000f00 */
[--C-:B------:R-:W-:Y:S01]  /*3610*/  @!P0 SHF.R.U64 R5, R2, 0x10, R3.reuse ;  /* 0x0000001002058819 */ /* 0x100fe20000001203 */
[----:B------:R-:W-:Y:S01]  /*3620*/  @!P0 HADD2.F32 R4, -RZ, R4.H0_H0 ;  /* 0x20000004ff048230 */ /* 0x000fe20000004100 */
[----:B------:R-:W-:Y:S01]  /*3630*/  @!P0 SHF.R.U32.HI R7, RZ, 0x10, R3 ;  /* 0x00000010ff078819 */ /* 0x000fe20000011603 */
[----:B------:R-:W-:Y:S01]  /*3640*/  @!P0 HADD2.F32 R6, -RZ, R6.H0_H0 ;  /* 0x20000006ff068230 */ /* 0x000fe20000004100 */
[--C-:B------:R-:W-:Y:S01]  /*3650*/  @!P0 SHF.R.U64 R33, R30, 0x10, R31.reuse ;  /* 0x000000101e218819 */ /* 0x100fe2000000121f */
[----:B------:R-:W-:Y:S01]  /*3660*/  @!P0 HADD2.F32 R30, -RZ, R32.H0_H0 ;  /* 0x20000020ff1e8230 */ /* 0x000fe20000004100 */
[----:B------:R-:W-:Y:S01]  /*3670*/  @!P0 SHF.R.U32.HI R35, RZ, 0x10, R31 ;  /* 0x00000010ff238819 */ /* 0x000fe2000001161f */
[----:B------:R-:W-:Y:S02]  /*3680*/  @!P0 HADD2.F32 R5, -RZ, R5.H0_H0 ;  /* 0x20000005ff058230 */ /* 0x000fe40000004100 */
[----:B------:R-:W-:Y:S01]  /*3690*/  @!P0 HADD2.F32 R7, -RZ, R7.H0_H0 ;  /* 0x20000007ff078230 */ /* 0x000fe20000004100 */
[----:B-1----:R-:W-:Y:S01]  /*36a0*/  @!P0 IMAD.MOV.U32 R3, RZ, RZ, R9 ;  /* 0x000000ffff038224 */ /* 0x002fe200078e0009 */
[----:B------:R-:W-:Y:S04]  /*36b0*/  @!P0 MOV R0, R8 ;  /* 0x0000000800008202 */ /* 0x000fe80000000f00 */
[--C-:B------:R-:W-:Y:S02]  /*36c0*/  @!P0 HADD2.F32 R31, -RZ, R3.reuse.H1_H1 ;  /* 0x30000003ff1f8230 */ /* 0x100fe40000004100 */
[--C-:B------:R-:W-:Y:S02]  /*36d0*/  @!P0 HADD2.F32 R29, -RZ, R0.reuse.H1_H1 ;  /* 0x30000000ff1d8230 */ /* 0x100fe40000004100 */
[----:B------:R-:W-:Y:S02]  /*36e0*/  @!P0 HADD2.F32 R2, -RZ, R0.H0_H0 ;  /* 0x20000000ff028230 */ /* 0x000fe40000004100 */
[----:B------:R-:W-:Y:S01]  /*36f0*/  @!P0 HADD2.F32 R3, -RZ, R3.H0_H0 ;  /* 0x20000003ff038230 */ /* 0x000fe20000004100 */
[-C--:B------:R-:W-:Y:S02]  /*3700*/  @!P0 FMUL.FTZ R32, R29, R4.reuse ;  /* 0x000000041d208220 */ /* 0x080fe40000410000 */
[C---:B------:R-:W-:Y:S01]  /*3710*/  @!P0 FMUL.FTZ R0, R2.reuse, R4 ;  /* 0x0000000402008220 */ /* 0x040fe20000410000 */
[----:B------:R-:W-:Y:S01]  /*3720*/  @!P0 MOV R4, R10 ;  /* 0x0000000a00048202 */ /* 0x000fe20000000f00 */
[----:B------:R-:W-:Y:S01]  /*3730*/  @!P0 FFMA.FTZ R55, R2, R30, -R32 ;  /* 0x0000001e02378223 */ /* 0x000fe20000010820 */
[----:B------:R-:W-:Y:S01]  /*3740*/  @!P0 HADD2.F32 R32, -RZ, R33.H0_H0 ;  /* 0x20000021ff208230 */ /* 0x000fe20000004100 */
[-C--:B------:R-:W-:Y:S02]  /*3750*/  @!P0 FMUL.FTZ R33, R31, R5.reuse ;  /* 0x000000051f218220 */ /* 0x080fe40000410000 */
[C---:B------:R-:W-:Y:S02]  /*3760*/  @!P0 FMUL.FTZ R2, R3.reuse, R5 ;  /* 0x0000000503028220 */ /* 0x040fe40000410000 */
[----:B------:R-:W-:Y:S01]  /*3770*/  @!P0 FFMA.FTZ R54, R3, R32, -R33 ;  /* 0x0000002003368223 */ /* 0x000fe20000010821 */
[----:B------:R-:W-:Y:S01]  /*3780*/  @!P0 MOV R3, R11 ;  /* 0x0000000b00038202 */ /* 0x000fe20000000f00 */
[----:B------:R-:W-:Y:S01]  /*3790*/  @!P0 FFMA.FTZ R0, R29, R30, R0 ;  /* 0x0000001e1d008223 */ /* 0x000fe20000010000 */
[--C-:B------:R-:W-:Y:S01]  /*37a0*/  @!P0 HADD2.F32 R29, -RZ, R4.reuse.H1_H1 ;  /* 0x30000004ff1d8230 */ /* 0x100fe20000004100 */
[----:B------:R-:W-:Y:S01]  /*37b0*/  @!P0 FFMA.FTZ R2, R31, R32, R2 ;  /* 0x000000201f028223 */ /* 0x000fe20000010002 */
[----:B------:R-:W-:Y:S02]  /*37c0*/  @!P0 HADD2.F32 R4, -RZ, R4.H0_H0 ;  /* 0x20000004ff048230 */ /* 0x000fe40000004100 */
[--C-:B------:R-:W-:Y:S01]  /*37d0*/  @!P0 HADD2.F32 R5, -RZ, R3.reuse.H0_H0 ;  /* 0x20000003ff058230 */ /* 0x100fe20000004100 */
[----:B------:R-:W-:Y:S01]  /*37e0*/  @!P0 FMUL.FTZ R51, R29, R6 ;  /* 0x000000061d338220 */ /* 0x000fe20000410000 */
[----:B------:R-:W-:Y:S01]  /*37f0*/  @!P0 HADD2.F32 R30, -RZ, R34.H0_H0 ;  /* 0x20000022ff1e8230 */ /* 0x000fe20000004100 */
[----:B------:R-:W-:Y:S01]  /*3800*/  @!P0 F2FP.PACK_AB R2, R2, R54 ;  /* 0x000000360202823e */ /* 0x000fe200000000ff */
[----:B------:R-:W-:Y:S01]  /*3810*/  @!P0 HADD2.F32 R33, -RZ, R3.H1_H1 ;  /* 0x30000003ff218230 */ /* 0x000fe20000004100 */
[C---:B------:R-:W-:Y:S01]  /*3820*/  @!P0 FMUL.FTZ R3, R4.reuse, R6 ;  /* 0x0000000604038220 */ /* 0x040fe20000410000 */
[----:B------:R-:W-:Y:S01]  /*3830*/  @!P0 HADD2.F32 R34, -RZ, R35.H0_H0 ;  /* 0x20000023ff228230 */ /* 0x000fe20000004100 */
[----:B------:R-:W-:Y:S01]  /*3840*/  @!P0 FFMA.FTZ R51, R4, R30, -R51 ;  /* 0x0000001e04338223 */ /* 0x000fe20000010833 */
[----:B------:R-:W-:Y:S01]  /*3850*/  @!P0 MOV R9, R2 ;  /* 0x0000000200098202 */ /* 0x000fe20000000f00 */
[-C--:B------:R-:W-:Y:S02]  /*3860*/  @!P0 FMUL.FTZ R35, R33, R7.reuse ;  /* 0x0000000721238220 */ /* 0x080fe40000410000 */
[----:B------:R-:W-:Y:S02]  /*3870*/  @!P0 FMUL.FTZ R4, R5, R7 ;  /* 0x0000000705048220 */ /* 0x000fe40000410000 */
[----:B------:R-:W-:Y:S02]  /*3880*/  @!P0 FFMA.FTZ R3, R29, R30, R3 ;  /* 0x0000001e1d038223 */ /* 0x000fe40000010003 */
[-C--:B------:R-:W-:Y:S01]  /*3890*/  @!P0 FFMA.FTZ R35, R5, R34.reuse, -R35 ;  /* 0x0000002205238223 */ /* 0x080fe20000010823 */
[----:B------:R-:W-:Y:S01]  /*38a0*/  @!P0 F2FP.PACK_AB R5, R0, R55 ;  /* 0x000000370005823e */ /* 0x000fe200000000ff */
[----:B------:R-:W-:Y:S01]  /*38b0*/  @!P0 FFMA.FTZ R4, R33, R34, R4 ;  /* 0x0000002221048223 */ /* 0x000fe20000010004 */
[----:B------:R-:W-:Y:S03]  /*38c0*/  @!P0 F2FP.PACK_AB R3, R3, R51 ;  /* 0x000000330303823e */ /* 0x000fe600000000ff */
[----:B------:R-:W-:Y:S01]  /*38d0*/  @!P0 IMAD.MOV.U32 R8, RZ, RZ, R5 ;  /* 0x000000ffff088224 */ /* 0x000fe200078e0005 */
[----:B------:R-:W-:Y:S02]  /*38e0*/  @!P0 F2FP.PACK_AB R0, R4, R35 ;  /* 0x000000230400823e */ /* 0x000fe400000000ff */
[----:B------:R-:W-:Y:S02]  /*38f0*/  @!P0 MOV R10, R3 ;  /* 0x00000003000a8202 */ /* 0x000fe40000000f00 */
[----:B------:R-:W-:Y:S05]  /*3900*/  @!P0 MOV R11, R0 ;  /* 0x00000000000b8202 */ /* 0x000fea0000000f00 */
[----:B------:R1:W-:Y:S02]  /*3910*/  STG.E.128 [R52.64], R8 ;  /* 0x0000000834007986 */ /* 0x0003e4000c101d06 */
.L_x_164:
[----:B------:R-:W-:Y:S05]  /*3920*/  BSYNC B0 ;  /* 0x0000000000007941 */ /* 0x000fea0003800000 */
.L_x_163:
[----:B------:R-:W-:Y:S01]  /*3930*/  ISETP.GE.AND P0, PT, R26, c[0x0][0x1d4], PT ;  /* 0x000075001a007a0c */ /* 0x000fe20003f06270 */
[----:B------:R-:W-:Y:S01]  /*3940*/  @!UPT UIADD3 URZ, URZ, URZ, URZ ;  /* 0x0000003f3f3ff290 */ /* 0x000fe2000fffe03f */
[----:B------:R-:W-:Y:S11]  /*3950*/  BSSY B0, `(.L_x_165) ;  /* 0x0000036000007945 */ /* 0x000ff60003800000 */
[----:B------:R-:W-:-:S05]  /*3960*/  @P0 BRA `(.L_x_166) ;  /* 0x0000034000000947 */ /* 0x000fca0003800000 */
[----:B------:R-:W-:Y:S01]  /*3970*/  ISETP.GE.AND P0, PT, R143, c[0x0][0x27c], PT ;  /* 0x00009f008f007a0c */ /* 0x000fe20003f06270 */
[----:B-1----:R-:W1:Y:S11]  /*3980*/  LDS.128 R8, [R214+0x6000] ;  /* 0x00600000d6087984 */ /* 0x002e760000000c00 */
[----:B------:R-:W-:Y:S01]  /*3990*/  @!UPT UIADD3 URZ, URZ, URZ, URZ ;  /* 0x0000003f3f3ff290 */ /* 0x000fe2000fffe03f */
[----:B------:R-:W-:Y:S01]  /*39a0*/  @!P0 HADD2.F32 R0, -RZ, R22.H0_H0 ;  /* 0x20000016ff008230 */ /* 0x000fe20000004100 */
[--C-:B------:R-:W-:Y:S01]  /*39b0*/  @!P0 SHF.R.U64 R4, R12, 0x10, R13.reuse ;  /* 0x000000100c048819 */ /* 0x100fe2000000120d */
[----:B------:R-:W-:Y:S01]  /*39c0*/  @!P0 HADD2.F32 R6, -RZ, R46.H0_H0 ;  /* 0x2000002eff068230 */ /* 0x000fe20000004100 */
[----:B------:R-:W-:Y:S02]  /*39d0*/  @!P0 SHF.R.U32.HI R7, RZ, 0x10, R13 ;  /* 0x00000010ff078819 */ /* 0x000fe4000001160d */
[--C-:B------:R-:W-:Y:S01]  /*39e0*/  @!P0 SHF.R.U64 R13, R36, 0x10, R37.reuse ;  /* 0x00000010240d8819 */ /* 0x100fe20000001225 */
[----:B------:R-:W-:Y:S01]  /*39f0*/  @!P0 HADD2.F32 R4, -RZ, R4.H0_H0 ;  /* 0x20000004ff048230 */ /* 0x000fe20000004100 */
[----:B------:R-:W-:Y:S01]  /*3a00*/  @!P0 SHF.R.U32.HI R31, RZ, 0x10, R37 ;  /* 0x00000010ff1f8819 */ /* 0x000fe20000011625 */
[----:B------:R-:W-:Y:S02]  /*3a10*/  @!P0 HADD2.F32 R7, -RZ, R7.H0_H0 ;  /* 0x20000007ff078230 */ /* 0x000fe40000004100 */
[----:B------:R-:W-:Y:S02]  /*3a20*/  @!P0 HADD2.F32 R13, -RZ, R13.H0_H0 ;  /* 0x2000000dff0d8230 */ /* 0x000fe40000004100 */
[----:B------:R-:W-:Y:S01]  /*3a30*/  @!P0 HADD2.F32 R31, -RZ, R31.H0_H0 ;  /* 0x2000001fff1f8230 */ /* 0x000fe20000004100 */
[----:B-1----:R-:W-:Y:S02]  /*3a40*/  @!P0 MOV R2, R8 ;  /* 0x0000000800028202 */ /* 0x002fe40000000f00 */
[----:B------:R-:W-:Y:S03]  /*3a50*/  @!P0 MOV R3, R9 ;  /* 0x0000000900038202 */ /* 0x000fe60000000f00 */
[--C-:B------:R-:W-:Y:S02]  /*3a60*/  @!P0 HADD2.F32 R5, -RZ, R2.reuse.H1_H1 ;  /* 0x30000002ff058230 */ /* 0x100fe40000004100 */
[----:B------:R-:W-:Y:S02]  /*3a70*/  @!P0 HADD2.F32 R2, -RZ, R2.H0_H0 ;  /* 0x20000002ff028230 */ /* 0x000fe40000004100 */
[--C-:B------:R-:W-:Y:S01]  /*3a80*/  @!P0 HADD2.F32 R12, -RZ, R3.reuse.H1_H1 ;  /* 0x30000003ff0c8230 */ /* 0x100fe20000004100 */
[CC--:B------:R-:W-:Y:S01]  /*3a90*/  @!P0 FMUL.FTZ R29, R5.reuse, R0.reuse ;  /* 0x00000000051d8220 */ /* 0x0c0fe20000410000 */
[----:B------:R-:W-:Y:S01]  /*3aa0*/  @!P0 HADD2.F32 R3, -RZ, R3.H0_H0 ;  /* 0x20000003ff038230 */ /* 0x000fe20000004100 */
[C---:B------:R-:W-:Y:S02]  /*3ab0*/  @!P0 FMUL.FTZ R0, R2.reuse, R0 ;  /* 0x0000000002008220 */ /* 0x040fe40000410000 */
[-C--:B------:R-:W-:Y:S02]  /*3ac0*/  @!P0 FFMA.FTZ R34, R2, R6.reuse, -R29 ;  /* 0x0000000602228223 */ /* 0x080fe4000001081d */
[----:B------:R-:W-:Y:S01]  /*3ad0*/  @!P0 FFMA.FTZ R0, R5, R6, R0 ;  /* 0x0000000605008223 */ /* 0x000fe20000010000 */
[----:B------:R-:W-:Y:S01]  /*3ae0*/  @!P0 MOV R5, R10 ;  /* 0x0000000a00058202 */ /* 0x000fe20000000f00 */
[CC--:B------:R-:W-:Y:S02]  /*3af0*/  @!P0 FMUL.FTZ R29, R12.reuse, R4.reuse ;  /* 0x000000040c1d8220 */ /* 0x0c0fe40000410000 */
[C---:B------:R-:W-:Y:S01]  /*3b00*/  @!P0 FMUL.FTZ R2, R3.reuse, R4 ;  /* 0x0000000403028220 */ /* 0x040fe20000410000 */
[----:B------:R-:W-:Y:S01]  /*3b10*/  @!P0 MOV R4, R11 ;  /* 0x0000000b00048202 */ /* 0x000fe20000000f00 */
[-C--:B------:R-:W-:Y:S01]  /*3b20*/  @!P0 FFMA.FTZ R33, R3, R13.reuse, -R29 ;  /* 0x0000000d03218223 */ /* 0x080fe2000001081d */
[----:B------:R-:W-:Y:S01]  /*3b30*/  @!P0 HADD2.F32 R3, -RZ, R22.H1_H1 ;  /* 0x30000016ff038230 */ /* 0x000fe20000004100 */
[----:B------:R-:W-:Y:S01]  /*3b40*/  @!P0 FFMA.FTZ R2, R12, R13, R2 ;  /* 0x0000000d0c028223 */ /* 0x000fe20000010002 */
[--C-:B------:R-:W-:Y:S02]  /*3b50*/  @!P0 HADD2.F32 R22, -RZ, R5.reuse.H1_H1 ;  /* 0x30000005ff168230 */ /* 0x100fe40000004100 */
[----:B------:R-:W-:Y:S02]  /*3b60*/  @!P0 HADD2.F32 R6, -RZ, R5.H0_H0 ;  /* 0x20000005ff068230 */ /* 0x000fe40000004100 */
[----:B------:R-:W-:Y:S01]  /*3b70*/  @!P0 F2FP.PACK_AB R2, R2, R33 ;  /* 0x000000210202823e */ /* 0x000fe200000000ff */
[----:B------:R-:W-:Y:S02]  /*3b80*/  @!P0 HADD2.F32 R5, -RZ, R4.H0_H0 ;  /* 0x20000004ff058230 */ /* 0x000fe40000004100 */
[----:B------:R-:W-:Y:S01]  /*3b90*/  @!P0 HADD2.F32 R29, -RZ, R46.H1_H1 ;  /* 0x3000002eff1d8230 */ /* 0x000fe20000004100 */
[----:B------:R-:W-:Y:S01]  /*3ba0*/  @!P0 MOV R9, R2 ;  /* 0x0000000200098202 */ /* 0x000fe20000000f00 */
[----:B------:R-:W-:Y:S01]  /*3bb0*/  @!P0 HADD2.F32 R30, -RZ, R4.H1_H1 ;  /* 0x30000004ff1e8230 */ /* 0x000fe20000004100 */
[-C--:B------:R-:W-:Y:S02]  /*3bc0*/  @!P0 FMUL.FTZ R4, R22, R3.reuse ;  /* 0x0000000316048220 */ /* 0x080fe40000410000 */
[C---:B------:R-:W-:Y:S02]  /*3bd0*/  @!P0 FMUL.FTZ R3, R6.reuse, R3 ;  /* 0x0000000306038220 */ /* 0x040fe40000410000 */
[----:B------:R-:W-:Y:S02]  /*3be0*/  @!P0 FFMA.FTZ R6, R6, R29, -R4 ;  /* 0x0000001d06068223 */ /* 0x000fe40000010804 */
[CC--:B------:R-:W-:Y:S02]  /*3bf0*/  @!P0 FMUL.FTZ R4, R5.reuse, R7.reuse ;  /* 0x0000000705048220 */ /* 0x0c0fe40000410000 */
[----:B------:R-:W-:Y:S02]  /*3c00*/  @!P0 FMUL.FTZ R32, R30, R7 ;  /* 0x000000071e208220 */ /* 0x000fe40000410000 */
[----:B------:R-:W-:Y:S02]  /*3c10*/  @!P0 FFMA.FTZ R3, R22, R29, R3 ;  /* 0x0000001d16038223 */ /* 0x000fe40000010003 */
[-C--:B------:R-:W-:Y:S01]  /*3c20*/  @!P0 FFMA.FTZ R32, R5, R31.reuse, -R32 ;  /* 0x0000001f05208223 */ /* 0x080fe20000010820 */
[----:B------:R-:W-:Y:S01]  /*3c30*/  @!P0 F2FP.PACK_AB R5, R0, R34 ;  /* 0x000000220005823e */ /* 0x000fe200000000ff */
[----:B------:R-:W-:Y:S01]  /*3c40*/  @!P0 FFMA.FTZ R4, R30, R31, R4 ;  /* 0x0000001f1e048223 */ /* 0x000fe20000010004 */
[----:B------:R-:W-:Y:S02]  /*3c50*/  @!P0 F2FP.PACK_AB R3, R3, R6 ;  /* 0x000000060303823e */ /* 0x000fe400000000ff */
[----:B------:R-:W-:Y:S02]  /*3c60*/  @!P0 MOV R8, R5 ;  /* 0x0000000500088202 */ /* 0x000fe40000000f00 */
[----:B------:R-:W-:Y:S02]  /*3c70*/  @!P0 F2FP.PACK_AB R0, R4, R32 ;  /* 0x000000200400823e */ /* 0x000fe400000000ff */
[----:B------:R-:W-:Y:S02]  /*3c80*/  @!P0 MOV R10, R3 ;  /* 0x00000003000a8202 */ /* 0x000fe40000000f00 */
[----:B------:R-:W-:Y:S05]  /*3c90*/  @!P0 MOV R11, R0 ;  /* 0x00000000000b8202 */ /* 0x000fea0000000f00 */
[----:B------:R1:W-:Y:S02]  /*3ca0*/  STG.E.128 [R52.64+0x40], R8 ;  /* 0x0000400834007986 */ /* 0x0003e4000c101d06 */
.L_x_166:
[----:B------:R-:W-:Y:S05]  /*3cb0*/  BSYNC B0 ;  /* 0x0000000000007941 */ /* 0x000fea0003800000 */
.L_x_165:
        /* <DEDUP_REMOVED lines=8> */
[----:B------:R-:W-:Y:S01]  /*3d40*/  @!P0 SHF.R.U64 R4, R14, 0x10, R15 ;  /* 0x000000100e048819 */ /* 0x000fe2000000120f */
[----:B------:R-:W-:Y:S01]  /*3d50*/  @!P0 HADD2.F32 R6, -RZ, R47.H0_H0 ;  /* 0x2000002fff068230 */ /* 0x000fe20000004100 */
[----:B------:R-:W-:Y:S02]  /*3d60*/  @!P0 SHF.R.U64 R13, R38, 0x10, R39 ;  /* 0x00000010260d8819 */ /* 0x000fe40000001227 */
[----:B------:R-:W-:Y:S01]  /*3d70*/  @!P0 SHF.R.U32.HI R7, RZ, 0x10, R15 ;  /* 0x00000010ff078819 */ /* 0x000fe2000001160f */
[----:B------:R-:W-:Y:S01]  /*3d80*/  @!P0 HADD2.F32 R4, -RZ, R4.H0_H0 ;  /* 0x20000004ff048230 */ /* 0x000fe20000004100 */
[----:B------:R-:W-:Y:S01]  /*3d90*/  @!P0 SHF.R.U32.HI R29, RZ, 0x10, R39 ;  /* 0x00000010ff1d8819 */ /* 0x000fe20000011627 */
[----:B------:R-:W-:Y:S02]  /*3da0*/  @!P0 HADD2.F32 R13, -RZ, R13.H0_H0 ;  /* 0x2000000dff0d8230 */ /* 0x000fe40000004100 */
[----:B------:R-:W-:Y:S02]  /*3db0*/  @!P0 HADD2.F32 R15, -RZ, R47.H1_H1 ;  /* 0x3000002fff0f8230 */ /* 0x000fe40000004100 */
        /* <DEDUP_REMOVED lines=18> */
[----:B------:R-:W-:Y:S02]  /*3ee0*/  @!P0 HADD2.F32 R3, -RZ, R23.H1_H1 ;  /* 0x30000017ff038230 */ /* 0x000fe40000004100 */
[----:B------:R-:W-:Y:S02]  /*3ef0*/  @!P0 HADD2.F32 R6, -RZ, R5.H0_H0 ;  /* 0x20000005ff068230 */ /* 0x000fe40000004100 */
[----:B------:R-:W-:Y:S01]  /*3f00*/  @!P0 F2FP.PACK_AB R2, R2, R30 ;  /* 0x0000001e0202823e */ /* 0x000fe200000000ff */
[--C-:B------:R-:W-:Y:S02]  /*3f10*/  @!P0 HADD2.F32 R5, -RZ, R4.reuse.H0_H0 ;  /* 0x20000004ff058230 */ /* 0x100fe40000004100 */
[----:B------:R-:W-:Y:S01]  /*3f20*/  @!P0 HADD2.F32 R22, -RZ, R4.H1_H1 ;  /* 0x30000004ff168230 */ /* 0x000fe20000004100 */
[-C--:B------:R-:W-:Y:S01]  /*3f30*/  @!P0 FMUL.FTZ R4, R14, R3.reuse ;  /* 0x000000030e048220 */ /* 0x080fe20000410000 */
[----:B------:R-:W-:Y:S01]  /*3f40*/  @!P0 MOV R9, R2 ;  /* 0x0000000200098202 */ /* 0x000fe20000000f00 */
[C---:B------:R-:W-:Y:S01]  /*3f50*/  @!P0 FMUL.FTZ R3, R6.reuse, R3 ;  /* 0x0000000306038220 */ /* 0x040fe20000410000 */
[----:B------:R-:W-:Y:S01]  /*3f60*/  @!P0 HADD2.F32 R23, -RZ, R29.H0_H0 ;  /* 0x2000001dff178230 */ /* 0x000fe20000004100 */
[----:B------:R-:W-:Y:S02]  /*3f70*/  @!P0 FFMA.FTZ R6, R6, R15, -R4 ;  /* 0x0000000f06068223 */ /* 0x000fe40000010804 */
[CC--:B------:R-:W-:Y:S02]  /*3f80*/  @!P0 FMUL.FTZ R4, R5.reuse, R7.reuse ;  /* 0x0000000705048220 */ /* 0x0c0fe40000410000 */
[----:B------:R-:W-:Y:S02]  /*3f90*/  @!P0 FMUL.FTZ R29, R22, R7 ;  /* 0x00000007161d8220 */ /* 0x000fe40000410000 */
[----:B------:R-:W-:Y:S02]  /*3fa0*/  @!P0 FFMA.FTZ R3, R14, R15, R3 ;  /* 0x0000000f0e038223 */ /* 0x000fe40000010003 */
[----:B------:R-:W-:Y:S01]  /*3fb0*/  @!P0 FFMA.FTZ R29, R5, R23, -R29 ;  /* 0x00000017051d8223 */ /* 0x000fe2000001081d */
        /* <DEDUP_REMOVED lines=8> */
.L_x_168:
[----:B------:R-:W-:Y:S05]  /*4040*/  BSYNC B0 ;  /* 0x0000000000007941 */ /* 0x000fea0003800000 */
.L_x_167:
[----:B------:R-:W-:Y:S01]  /*4050*/  IADD3 R0, R100, 0x60, RZ ;  /* 0x0000006064007810 */ /* 0x000fe20007ffe0ff */
[----:B------:R-:W-:Y:S03]  /*4060*/  BSSY B0, `(.L_x_169) ;  /* 0x0000038000007945 */ /* 0x000fe60003800000 */
[----:B------:R-:W-:Y:S11]  /*4070*/  ISETP.GE.AND P0, PT, R0, c[0x0][0x1d4], PT ;  /* 0x0000750000007a0c */ /* 0x000ff60003f06270 */
[----:B------:R-:W-:Y:S02]  /*4080*/  @!UPT UIADD3 URZ, URZ, URZ, URZ ;  /* 0x0000003f3f3ff290 */ /* 0x000fe4000fffe03f */
[----:B------:R-:W-:-:S05]  /*4090*/  @P0 BRA `(.L_x_170) ;  /* 0x0000034000000947 */ /* 0x000fca0003800000 */
[----:B------:R-:W-:Y:S01]  /*40a0*/  ISETP.GE.AND P0, PT, R142, c[0x0][0x27c], PT ;  /* 0x00009f008e007a0c */ /* 0x000fe20003f06270 */
[----:B-1----:R-:W1:Y:S11]  /*40b0*/  LDS.128 R8, [R214+0x8000] ;  /* 0x00800000d6087984 */ /* 0x002e760000000c00 */
[----:B------:R-:W-:Y:S01]  /*40c0*/  @!UPT UIADD3 URZ, URZ, URZ, URZ ;  /* 0x0000003f3f3ff290 */ /* 0x000fe2000fffe03f */
[----:B------:R-:W-:Y:S01]  /*40d0*/  @!P0 HADD2.F32 R0, -RZ, R24.H0_H0 ;  /* 0x20000018ff008230 */ /* 0x000fe20000004100 */
[----:B------:R-:W-:Y:S01]  /*40e0*/  @!P0 SHF.R.U64 R4, R16, 0x10, R17 ;  /* 0x0000001010048819 */ /* 0x000fe20000001211 */
[--C-:B------:R-:W-:Y:S01]  /*40f0*/  @!P0 HADD2.F32 R6, -RZ, R48.reuse.H0_H0 ;  /* 0x20000030ff068230 */ /* 0x100fe20000004100 */
[----:B------:R-:W-:Y:S01]  /*4100*/  @!P0 SHF.R.U64 R13, R40, 0x10, R41 ;  /* 0x00000010280d8819 */ /* 0x000fe20000001229 */
[----:B------:R-:W-:Y:S01]  /*4110*/  @!P0 HADD2.F32 R15, -RZ, R48.H1_H1 ;  /* 0x30000030ff0f8230 */ /* 0x000fe20000004100 */
[----:B------:R-:W-:Y:S01]  /*4120*/  @!P0 SHF.R.U32.HI R7, RZ, 0x10, R17 ;  /* 0x00000010ff078819 */ /* 0x000fe20000011611 */
        /* <DEDUP_REMOVED lines=20> */
[--C-:B------:R-:W-:Y:S01]  /*4270*/  @!P0 HADD2.F32 R14, -RZ, R5.reuse.H1_H1 ;  /* 0x30000005ff0e8230 */ /* 0x100fe20000004100 */
        /* <DEDUP_REMOVED lines=8> */
[C---:B------:R-:W-:Y:S02]  /*4300*/  @!P0 FMUL.FTZ R3, R6.reuse, R3 ;  /* 0x0000000306038220 */ /* 0x040fe40000410000 */
        /* <DEDUP_REMOVED lines=13> */
.L_x_170:
[----:B------:R-:W-:Y:S05]  /*43e0*/  BSYNC B0 ;  /* 0x0000000000007941 */ /* 0x000fea0003800000 */
.L_x_169:
        /* <DEDUP_REMOVED lines=57> */
.L_x_172:
[----:B------:R-:W-:Y:S05]  /*4780*/  BSYNC B0 ;  /* 0x0000000000007941 */ /* 0x000fea0003800000 */
.L_x_171:
[----:B------:R-:W-:Y:S04]  /*4790*/  IADD3 R0, R100, 0xa0, RZ ;  /* 0x000000a064007810 */ /* 0x000fe80007ffe0ff */
        /* <DEDUP_REMOVED lines=54> */
[----:B------:R1:W-:Y:S01]  /*4b00*/  STG.E.128 [R52.64+0x140], R8 ;  /* 0x0001400834007986 */ /* 0x0003e2000c101d06 */
[----:B------:R-:W-:-:S05]  /*4b10*/  BRA `(.L_x_162) ;  /* 0x00001c7000007947 */ /* 0x000fca0003800000 */
.L_x_159:
        /* <DEDUP_REMOVED lines=37> */
[----:B------:R1:W5:Y:S04]  /*4d70*/  @!P0 LDG.E.128 R32, [R8.64] ;  /* 0x0000000608208981 */ /* 0x000368000c1e1d00 */
[----:B------:R1:W5:Y:S01]  /*4d80*/  @!P0 LDG.E.128 R4, [R2.64] ;  /* 0x0000000602048981 */ /* 0x000362000c1e1d00 */
[----:B------:R-:W-:Y:S11]  /*4d90*/  ISETP.GE.AND P0, PT, R26, c[0x0][0x27c], PT ;  /* 0x00009f001a007a0c */ /* 0x000ff60003f06270 */
[----:B------:R-:W-:Y:S02]  /*4da0*/  @!UPT UIADD3 URZ, URZ, URZ, URZ ;  /* 0x0000003f3f3ff290 */ /* 0x000fe4000fffe03f */
[----:B------:R1:W5:Y:S04]  /*4db0*/  @!P0 LDG.E.128 R44, [R8.64+0x40] ;  /* 0x00004006082c8981 */ /* 0x000368000c1e1d00 */
[----:B------:R1:W5:Y:S01]  /*4dc0*/  @!P0 LDG.E.128 R12, [R2.64+0x40] ;  /* 0x00004006020c8981 */ /* 0x000362000c1e1d00 */
[----:B------:R-:W-:Y:S11]  /*4dd0*/  ISETP.GE.AND P0, PT, R27, c[0x0][0x27c], PT ;  /* 0x00009f001b007a0c */ /* 0x000ff60003f06270 */
[----:B------:R-:W-:Y:S02]  /*4de0*/  @!UPT UIADD3 URZ, URZ, URZ, URZ ;  /* 0x0000003f3f3ff290 */ /* 0x000fe4000fffe03f */
[----:B------:R1:W5:Y:S04]  /*4df0*/  @!P0 LDG.E.128 R52, [R8.64+0x80] ;  /* 0x0000800608348981 */ /* 0x000368000c1e1d00 */
[----:B------:R1:W5:Y:S02]  /*4e00*/  @!P0 LDG.E.128 R20, [R2.64+0x80] ;  /* 0x0000800602148981 */ /* 0x000364000c1e1d00 */
.L_x_174:
[----:B------:R-:W-:Y:S05]  /*4e10*/  BSYNC B0 ;  /* 0x0000000000007941 */ /* 0x000fea0003800000 */
.L_x_173:
[----:B------:R-:W-:Y:S04]  /*4e20*/  IADD3 R69, P0, R156, R10, RZ ;  /* 0x0000000a9c457210 */ /* 0x000fe80007f1e0ff */
[----:B------:R-:W-:Y:S01]  /*4e30*/  IADD3.X R68, R16, R131, RZ, P0, !PT ;  /* 0x0000008310447210 */ /* 0x000fe200007fe4ff */
        /* <DEDUP_REMOVED lines=25> */
[----:B------:R-:W-:Y:S02]  /*4fd0*/  PRMT R29, R3, 0x5410, R8 ;  /* 0x00005410031d7816 */ /* 0x000fe40000000008 */
[----:B------:R-:W-:Y:S01]  /*4fe0*/  PRMT R28, R2, 0x5410, R0 ;  /* 0x00005410021c7816 */ /* 0x000fe20000000000 */
[----:B------:R-:W-:-:S05]  /*4ff0*/  @P0 BRA `(.L_x_176) ;  /* 0x0000077000000947 */ /* 0x000fca0003800000 */
[----:B------:R-:W-:Y:S01]  /*5000*/  IMAD.MOV.U32 R36, RZ, RZ, R33 ;  /* 0x000000ffff247224 */ /* 0x000fe200078e0021 */
[----:B------:R-:W-:Y:S01]  /*5010*/  ISETP.GE.AND P2, PT, R84, c[0x0][0x1d4], PT ;  /* 0x0000750054007a0c */ /* 0x000fe20003f46270 */
[----:B------:R-:W1:Y:S01]  /*5020*/  LDS.128 R48, [R112+0x6100] ;  /* 0x0061000070307984 */ /* 0x000e620000000c00 */
[-C--:B------:R-:W-:Y:S01]  /*5030*/  IADD3 R0, P1, P0, R76, R69.reuse, R108 ;  /* 0x000000454c007210 */ /* 0x080fe2000783e06c */
[----:B------:R-:W-:Y:S01]  /*5040*/  IMAD.MOV.U32 R24, RZ, RZ, R7 ;  /* 0x000000ffff187224 */ /* 0x000fe200078e0007 */
[----:B------:R-:W-:Y:S01]  /*5050*/  MOV R10, R6 ;  /* 0x00000006000a7202 */ /* 0x000fe20000000f00 */
[----:B------:R-:W-:Y:S01]  /*5060*/  IMAD.MOV.U32 R56, RZ, RZ, R35 ;  /* 0x000000ffff387224 */ /* 0x000fe200078e0023 */
[----:B------:R-:W-:Y:S02]  /*5070*/  IADD3.X R3, R78, R68, R120, P1, P0 ;  /* 0x000000444e037210 */ /* 0x000fe40000fe0478 */
[----:B------:R-:W-:Y:S01]  /*5080*/  MOV R41, R34 ;  /* 0x0000002200297202 */ /* 0x000fe20000000f00 */
[----:B------:R-:W2:Y:S04]  /*5090*/  LDS.128 R16, [R122+0x6100] ;  /* 0x006100007a107984 */ /* 0x000ea80000000c00 */
[----:B------:R-:W-:Y:S04]  /*50a0*/  @!P2 IADD3 R2, P1, P0, R76, R69, R84 ;  /* 0x000000454c02a210 */ /* 0x000fe8000783e054 */
[----:B------:R-:W-:Y:S02]  /*50b0*/  @!P2 IADD3.X R8, R78, R68, R115, P1, P0 ;  /* 0x000000444e08a210 */ /* 0x000fe40000fe0473 */
[C---:B------:R-:W-:Y:S04]  /*50c0*/  LEA R66, P0, R0.reuse, c[0x0][0x1c8], 0x1 ;  /* 0x0000720000427a11 */ /* 0x040fe800078008ff */
[----:B------:R-:W-:Y:S02]  /*50d0*/  LEA.HI.X R67, R0, c[0x0][0x1cc], R3, 0x1, P0 ;  /* 0x0000730000437a11 */ /* 0x000fe400000f0c03 */
[C---:B------:R-:W-:Y:S02]  /*50e0*/  @!P2 LEA R64, P0, R2.reuse, c[0x0][0x1c8], 0x1 ;  /* 0x000072000240aa11 */ /* 0x040fe400078008ff */
[----:B------:R-:W-:Y:S02]  /*50f0*/  MOV R0, R4 ;  /* 0x0000000400007202 */ /* 0x000fe40000000f00 */
[----:B------:R-:W-:Y:S01]  /*5100*/  @!P2 LEA.HI.X R65, R2, c[0x0][0x1cc], R8, 0x1, P0 ;  /* 0x000073000241aa11 */ /* 0x000fe200000f0c08 */
[----:B------:R-:W-:Y:S01]  /*5110*/  IMAD.MOV.U32 R2, RZ, RZ, R5 ;  /* 0x000000ffff027224 */ /* 0x000fe200078e0005 */
[----:B------:R-:W-:Y:S11]  /*5120*/  ISETP.GE.AND P0, PT, R100, c[0x0][0x27c], PT ;  /* 0x00009f0064007a0c */ /* 0x000ff60003f06270 */
[----:B------:R-:W-:Y:S02]  /*5130*/  @!UPT UIADD3 URZ, URZ, URZ, URZ ;  /* 0x0000003f3f3ff290 */ /* 0x000fe4000fffe03f */
[--C-:B------:R-:W-:Y:S01]  /*5140*/  @!P0 SHF.R.U32.HI R37, RZ, 0x10, R33.reuse ;  /* 0x00000010ff258819 */ /* 0x100fe20000011621 */
[----:B------:R-:W-:Y:S01]  /*5150*/  @!P0 HADD2.F32 R3, -RZ, R2.H0_H0 ;  /* 0x20000002ff038230 */ /* 0x000fe20000004100 */
[----:B------:R-:W-:Y:S01]  /*5160*/  @!P0 SHF.R.U64 R39, R32, 0x10, R33 ;  /* 0x0000001020278819 */ /* 0x000fe20000001221 */
[----:B------:R-:W-:Y:S01]  /*5170*/  @!P0 HADD2.F32 R0, -RZ, R0.H0_H0 ;  /* 0x20000000ff008230 */ /* 0x000fe20000004100 */
[--C-:B------:R-:W-:Y:S01]  /*5180*/  @!P0 SHF.R.U32.HI R9, RZ, 0x10, R5.reuse ;  /* 0x00000010ff098819 */ /* 0x100fe20000011605 */
[----:B------:R-:W-:Y:S01]  /*5190*/  @!P0 HADD2.F32 R37, -RZ, R37.H0_H0 ;  /* 0x20000025ff258230 */ /* 0x000fe20000004100 */
[----:B-1----:R-:W-:Y:S02]  /*51a0*/  @!P0 MOV R33, R49 ;  /* 0x0000003100218202 */ /* 0x002fe40000000f00 */
[----:B------:R-:W-:Y:S02]  /*51b0*/  @!P0 MOV R38, R48 ;  /* 0x0000003000268202 */ /* 0x000fe40000000f00 */
[----:B------:R-:W-:Y:S02]  /*51c0*/  @!P0 SHF.R.U64 R8, R4, 0x10, R5 ;  /* 0x0000001004088819 */ /* 0x000fe40000001205 */
[----:B--2---:R-:W-:Y:S02]  /*51d0*/  @!P0 MOV R5, R17 ;  /* 0x0000001100058202 */ /* 0x004fe40000000f00 */
[----:B------:R-:W-:Y:S01]  /*51e0*/  @!P0 SHF.R.U64 R11, R6, 0x10, R7 ;  /* 0x00000010060b8819 */ /* 0x000fe20000001207 */
[----:B------:R-:W-:Y:S01]  /*51f0*/  @!P0 IMAD.MOV.U32 R6, RZ, RZ, R16 ;  /* 0x000000ffff068224 */ /* 0x000fe200078e0010 */
[----:B------:R-:W-:Y:S02]  /*5200*/  MOV R4, R32 ;  /* 0x0000002000047202 */ /* 0x000fe40000000f00 */
[----:B------:R-:W-:Y:S01]  /*5210*/  @!P0 SHF.R.U64 R42, R34, 0x10, R35 ;  /* 0x00000010222a8819 */ /* 0x000fe20000001223 */
[----:B------:R-:W-:Y:S01]  /*5220*/  @!P0 HADD2.F32 R34, -RZ, R33.H0_H0 ;  /* 0x20000021ff228230 */ /* 0x000fe20000004100 */
[----:B------:R-:W-:Y:S01]  /*5230*/  @!P0 SHF.R.U32.HI R25, RZ, 0x10, R7 ;  /* 0x00000010ff198819 */ /* 0x000fe20000011607 */
[----:B------:R-:W-:Y:S01]  /*5240*/  @!P0 HADD2.F32 R7, -RZ, R38.H0_H0 ;  /* 0x20000026ff078230 */ /* 0x000fe20000004100 */
[----:B------:R-:W-:Y:S01]  /*5250*/  @!P0 SHF.R.U32.HI R57, RZ, 0x10, R35 ;  /* 0x00000010ff398819 */ /* 0x000fe20000011623 */
[----:B------:R-:W-:Y:S01]  /*5260*/  @!P0 HADD2.F32 R2, -RZ, R6.H0_H0 ;  /* 0x20000006ff028230 */ /* 0x000fe20000004100 */
[----:B------:R-:W-:Y:S01]  /*5270*/  @!P0 MOV R43, R51 ;  /* 0x00000033002b8202 */ /* 0x000fe20000000f00 */
[----:B------:R-:W-:Y:S01]  /*5280*/  @!P0 HADD2.F32 R32, -RZ, R4.H0_H0 ;  /* 0x20000004ff208230 */ /* 0x000fe20000004100 */
[CC--:B------:R-:W-:Y:S01]  /*5290*/  @!P0 FMUL.FTZ R40, R7.reuse, R0.reuse ;  /* 0x0000000007288220 */ /* 0x0c0fe20000410000 */
[----:B------:R-:W-:Y:S01]  /*52a0*/  @!P0 HADD2.F32 R4, -RZ, R5.H0_H0 ;  /* 0x20000005ff048230 */ /* 0x000fe20000004100 */
[----:B------:R-:W-:Y:S01]  /*52b0*/  @!P0 FMUL.FTZ R0, R2, R0 ;  /* 0x0000000002008220 */ /* 0x000fe20000410000 */
[----:B------:R-:W-:Y:S01]  /*52c0*/  @!P0 HADD2.F32 R35, -RZ, R36.H0_H0 ;  /* 0x20000024ff238230 */ /* 0x000fe20000004100 */
[-C--:B------:R-:W-:Y:S02]  /*52d0*/  @!P0 FMUL.FTZ R36, R34, R3.reuse ;  /* 0x0000000322248220 */ /* 0x080fe40000410000 */
[C---:B------:R-:W-:Y:S02]  /*52e0*/  @!P0 FMUL.FTZ R3, R4.reuse, R3 ;  /* 0x0000000304038220 */ /* 0x040fe40000410000 */
[----:B------:R-:W-:Y:S01]  /*52f0*/  @!P0 FFMA.FTZ R74, R4, R35, -R36 ;  /* 0x00000023044a8223 */ /* 0x000fe20000010824 */
[----:B------:R-:W-:Y:S01]  /*5300*/  @!P0 HADD2.F32 R4, -RZ, R9.H0_H0 ;  /* 0x20000009ff048230 */ /* 0x000fe20000004100 */
[-C--:B------:R-:W-:Y:S01]  /*5310*/  @!P0 FFMA.FTZ R75, R2, R32.reuse, -R40 ;  /* 0x00000020024b8223 */ /* 0x080fe20000010828 */
[----:B------:R-:W-:Y:S01]  /*5320*/  @!P0 HADD2.F32 R36, -RZ, R33.H1_H1 ;  /* 0x30000021ff248230 */ /* 0x000fe20000004100 */
[----:B------:R-:W-:Y:S01]  /*5330*/  @!P0 FFMA.FTZ R0, R7, R32, R0 ;  /* 0x0000002007008223 */ /* 0x000fe20000010000 */
[----:B------:R-:W-:Y:S02]  /*5340*/  @!P0 HADD2.F32 R32, -RZ, R38.H1_H1 ;  /* 0x30000026ff208230 */ /* 0x000fe40000004100 */
[----:B------:R-:W-:Y:S01]  /*5350*/  @!P0 HADD2.F32 R7, -RZ, R8.H0_H0 ;  /* 0x20000008ff078230 */ /* 0x000fe20000004100 */
[-C--:B------:R-:W-:Y:S01]  /*5360*/  @!P0 FMUL.FTZ R8, R36, R4.reuse ;  /* 0x0000000424088220 */ /* 0x080fe20000410000 */
[----:B------:R-:W-:Y:S02]  /*5370*/  @!P0 HADD2.F32 R2, -RZ, R5.H1_H1 ;  /* 0x30000005ff028230 */ /* 0x000fe40000004100 */
[----:B------:R-:W-:Y:S01]  /*5380*/  @!P0 HADD2.F32 R5, -RZ, R6.H1_H1 ;  /* 0x30000006ff058230 */ /* 0x000fe20000004100 */
[----:B------:R-:W-:Y:S01]  /*5390*/  @!P0 FMUL.FTZ R6, R32, R7 ;  /* 0x0000000720068220 */ /* 0x000fe20000410000 */
[----:B------:R-:W-:Y:S01]  /*53a0*/  @!P0 HADD2.F32 R33, -RZ, R39.H0_H0 ;  /* 0x20000027ff218230 */ /* 0x000fe20000004100 */
[C---:B------:R-:W-:Y:S01]  /*53b0*/  @!P0 FFMA.FTZ R73, R2.reuse, R37, -R8 ;  /* 0x0000002502498223 */ /* 0x040fe20000010808 */
[----:B------:R-:W-:Y:S01]  /*53c0*/  @!P0 HADD2.F32 R9, -RZ, R10.H0_H0 ;  /* 0x2000000aff098230 */ /* 0x000fe20000004100 */
[----:B------:R-:W-:Y:S01]  /*53d0*/  @!P0 IMAD.MOV.U32 R8, RZ, RZ, R50 ;  /* 0x000000ffff088224 */ /* 0x000fe200078e0032 */
[----:B------:R-:W-:Y:S01]  /*53e0*/  @!P0 HADD2.F32 R39, -RZ, R41.H0_H0 ;  /* 0x20000029ff278230 */ /* 0x000fe20000004100 */
[----:B------:R-:W-:Y:S01]  /*53f0*/  @!P0 FMUL.FTZ R4, R2, R4 ;  /* 0x0000000402048220 */ /* 0x000fe20000410000 */
[----:B------:R-:W-:Y:S01]  /*5400*/  @!P0 HADD2.F32 R41, -RZ, R42.H0_H0 ;  /* 0x2000002aff298230 */ /* 0x000fe20000004100 */
[C---:B------:R-:W-:Y:S01]  /*5410*/  @!P0 FMUL.FTZ R2, R5.reuse, R7 ;  /* 0x0000000705028220 */ /* 0x040fe20000410000 */
[--C-:B------:R-:W-:Y:S01]  /*5420*/  @!P0 HADD2.F32 R40, -RZ, R8.reuse.H1_H1 ;  /* 0x30000008ff288230 */ /* 0x100fe20000004100 */
[-C--:B------:R-:W-:Y:S01]  /*5430*/  @!P0 FFMA.FTZ R72, R5, R33.reuse, -R6 ;  /* 0x0000002105488223 */ /* 0x080fe20000010806 */
[----:B------:R-:W-:Y:S01]  /*5440*/  @!P0 MOV R5, R18 ;  /* 0x0000001200058202 */ /* 0x000fe20000000f00 */
[----:B------:R-:W-:Y:S01]  /*5450*/  @!P0 FFMA.FTZ R2, R32, R33, R2 ;  /* 0x0000002120028223 */ /* 0x000fe20000010002 */
[----:B------:R-:W-:Y:S01]  /*5460*/  @!P0 HADD2.F32 R6, -RZ, R11.H0_H0 ;  /* 0x2000000bff068230 */ /* 0x000fe20000004100 */
[----:B------:R-:W-:Y:S01]  /*5470*/  @!P0 FFMA.FTZ R3, R34, R35, R3 ;  /* 0x0000002322038223 */ /* 0x000fe20000010003 */
[----:B------:R-:W-:Y:S01]  /*5480*/  @!P0 HADD2.F32 R38, -RZ, R8.H0_H0 ;  /* 0x20000008ff268230 */ /* 0x000fe20000004100 */
[----:B------:R-:W-:Y:S01]  /*5490*/  @!P0 FFMA.FTZ R4, R36, R37, R4 ;  /* 0x0000002524048223 */ /* 0x000fe20000010004 */
[--C-:B------:R-:W-:Y:S01]  /*54a0*/  @!P0 HADD2.F32 R7, -RZ, R5.reuse.H1_H1 ;  /* 0x30000005ff078230 */ /* 0x100fe20000004100 */
[-C--:B------:R-:W-:Y:S01]  /*54b0*/  @!P0 FMUL.FTZ R10, R40, R6.reuse ;  /* 0x00000006280a8220 */ /* 0x080fe20000410000 */
[----:B------:R-:W-:Y:S01]  /*54c0*/  @!P0 HADD2.F32 R8, -RZ, R5.H0_H0 ;  /* 0x20000005ff088230 */ /* 0x000fe20000004100 */
[----:B------:R-:W-:Y:S01]  /*54d0*/  @!P0 FMUL.FTZ R11, R38, R9 ;  /* 0x00000009260b8220 */ /* 0x000fe20000410000 */
[----:B------:R-:W-:Y:S01]  /*54e0*/  @!P0 F2FP.PACK_AB R3, R4, R3 ;  /* 0x000000030403823e */ /* 0x000fe200000000ff */
[C---:B------:R-:W-:Y:S01]  /*54f0*/  @!P0 FMUL.FTZ R6, R7.reuse, R6 ;  /* 0x0000000607068220 */ /* 0x040fe20000410000 */
[----:B------:R-:W-:Y:S01]  /*5500*/  @!P0 HADD2.F32 R42, -RZ, R56.H0_H0 ;  /* 0x20000038ff2a8230 */ /* 0x000fe20000004100 */
[----:B------:R-:W-:Y:S01]  /*5510*/  @!P0 FFMA.FTZ R71, R7, R41, -R10 ;  /* 0x0000002907478223 */ /* 0x000fe2000001080a */
[----:B------:R-:W-:Y:S01]  /*5520*/  @!P0 HADD2.F32 R10, -RZ, R24.H0_H0 ;  /* 0x20000018ff0a8230 */ /* 0x000fe20000004100 */
[----:B------:R-:W-:Y:S01]  /*5530*/  @!P0 IMAD.MOV.U32 R7, RZ, RZ, R19 ;  /* 0x000000ffff078224 */ /* 0x000fe200078e0013 */
[----:B------:R-:W-:Y:S01]  /*5540*/  @!P0 HADD2.F32 R24, -RZ, R43.H0_H0 ;  /* 0x2000002bff188230 */ /* 0x000fe20000004100 */
[C---:B------:R-:W-:Y:S01]  /*5550*/  @!P0 FFMA.FTZ R70, R8.reuse, R39, -R11 ;  /* 0x0000002708468223 */ /* 0x040fe2000001080b */
[----:B------:R-:W-:Y:S01]  /*5560*/  @!P0 HADD2.F32 R11, -RZ, R25.H0_H0 ;  /* 0x20000019ff0b8230 */ /* 0x000fe20000004100 */
[----:B------:R-:W-:Y:S01]  /*5570*/  @!P0 FMUL.FTZ R5, R8, R9 ;  /* 0x0000000908058220 */ /* 0x000fe20000410000 */
[----:B------:R-:W-:Y:S01]  /*5580*/  @!P0 HADD2.F32 R25, -RZ, R43.H1_H1 ;  /* 0x3000002bff198230 */ /* 0x000fe20000004100 */
[----:B------:R-:W-:Y:S01]  /*5590*/  @!P0 FMUL.FTZ R63, R24, R10 ;  /* 0x0000000a183f8220 */ /* 0x000fe20000410000 */
[--C-:B------:R-:W-:Y:S01]  /*55a0*/  @!P0 HADD2.F32 R9, -RZ, R7.reuse.H1_H1 ;  /* 0x30000007ff098230 */ /* 0x100fe20000004100 */
[----:B------:R-:W-:Y:S01]  /*55b0*/  @!P0 FFMA.FTZ R5, R38, R39, R5 ;  /* 0x0000002726058223 */ /* 0x000fe20000010005 */
[----:B------:R-:W-:Y:S01]  /*55c0*/  @!P0 HADD2.F32 R8, -RZ, R7.H0_H0 ;  /* 0x20000007ff088230 */ /* 0x000fe20000004100 */
[----:B------:R-:W-:Y:S01]  /*55d0*/  @!P0 FMUL.FTZ R56, R25, R11 ;  /* 0x0000000b19388220 */ /* 0x000fe20000410000 */
[----:B------:R-:W-:Y:S01]  /*55e0*/  @!P0 HADD2.F32 R43, -RZ, R57.H0_H0 ;  /* 0x20000039ff2b8230 */ /* 0x000fe20000004100 */
[----:B------:R-:W-:Y:S02]  /*55f0*/  @!P0 FFMA.FTZ R6, R40, R41, R6 ;  /* 0x0000002928068223 */ /* 0x000fe40000010006 */
[C---:B------:R-:W-:Y:S02]  /*5600*/  @!P0 FFMA.FTZ R63, R8.reuse, R42, -R63 ;  /* 0x0000002a083f8223 */ /* 0x040fe4000001083f */
[----:B------:R-:W-:Y:S02]  /*5610*/  @!P0 FFMA.FTZ R56, R9, R43, -R56 ;  /* 0x0000002b09388223 */ /* 0x000fe40000010838 */
[----:B------:R-:W-:Y:S01]  /*5620*/  @!P0 FMUL.FTZ R7, R8, R10 ;  /* 0x0000000a08078220 */ /* 0x000fe20000410000 */
[----:B------:R-:W-:Y:S01]  /*5630*/  @!P0 F2FP.PACK_AB R10, R73, R74 ;  /* 0x0000004a490a823e */ /* 0x000fe200000000ff */
[----:B------:R-:W-:Y:S01]  /*5640*/  @!P0 FMUL.FTZ R8, R9, R11 ;  /* 0x0000000b09088220 */ /* 0x000fe20000410000 */
[----:B------:R-:W-:Y:S01]  /*5650*/  @!P0 F2FP.PACK_AB R11, R71, R70 ;  /* 0x00000046470b823e */ /* 0x000fe200000000ff */
[----:B------:R-:W-:Y:S01]  /*5660*/  @!P0 IMAD.MOV.U32 R49, RZ, RZ, R3 ;  /* 0x000000ffff318224 */ /* 0x000fe200078e0003 */
[----:B------:R-:W-:Y:S01]  /*5670*/  @!P0 F2FP.PACK_AB R9, R72, R75 ;  /* 0x0000004b4809823e */ /* 0x000fe200000000ff */
[----:B------:R-:W-:Y:S01]  /*5680*/  @!P0 FFMA.FTZ R7, R24, R42, R7 ;  /* 0x0000002a18078223 */ /* 0x000fe20000010007 */
[----:B------:R-:W-:Y:S01]  /*5690*/  @!P0 F2FP.PACK_AB R32, R56, R63 ;  /* 0x0000003f3820823e */ /* 0x000fe200000000ff */
[----:B------:R-:W-:Y:S01]  /*56a0*/  @!P0 FFMA.FTZ R8, R25, R43, R8 ;  /* 0x0000002b19088223 */ /* 0x000fe20000010008 */
[----:B------:R-:W-:Y:S01]  /*56b0*/  @!P0 MOV R16, R9 ;  /* 0x0000000900108202 */ /* 0x000fe20000000f00 */
[----:B------:R-:W-:Y:S01]  /*56c0*/  @!P0 IMAD.MOV.U32 R18, RZ, RZ, R11 ;  /* 0x000000ffff128224 */ /* 0x000fe200078e000b */
[----:B------:R-:W-:Y:S02]  /*56d0*/  @!P0 MOV R17, R10 ;  /* 0x0000000a00118202 */ /* 0x000fe40000000f00 */
[----:B------:R-:W-:Y:S02]  /*56e0*/  @!P0 MOV R19, R32 ;  /* 0x0000002000138202 */ /* 0x000fe40000000f00 */
[----:B------:R-:W-:Y:S02]  /*56f0*/  @!P0 F2FP.PACK_AB R9, R2, R0 ;  /* 0x000000000209823e */ /* 0x000fe400000000ff */
[----:B------:R-:W-:Y:S01]  /*5700*/  @!P0 F2FP.PACK_AB R2, R6, R5 ;  /* 0x000000050602823e */ /* 0x000fe200000000ff */
[----:B------:R1:W-:Y:S01]  /*5710*/  STG.E.128 [R66.64], R16 ;  /* 0x0000001042007986 */ /* 0x0003e2000c101d06 */
[----:B------:R-:W-:Y:S02]  /*5720*/  @!P0 F2FP.PACK_AB R0, R8, R7 ;  /* 0x000000070800823e */ /* 0x000fe400000000ff */
[----:B------:R-:W-:Y:S02]  /*5730*/  @!P0 MOV R48, R9 ;  /* 0x0000000900308202 */ /* 0x000fe40000000f00 */
[----:B------:R-:W-:Y:S02]  /*5740*/  @!P0 MOV R50, R2 ;  /* 0x0000000200328202 */ /* 0x000fe40000000f00 */
[----:B------:R-:W-:Y:S05]  /*5750*/  @!P0 MOV R51, R0 ;  /* 0x0000000000338202 */ /* 0x000fea0000000f00 */
[----:B------:R1:W-:Y:S02]  /*5760*/  @!P2 STG.E.128 [R64.64], R48 ;  /* 0x000000304000a986 */ /* 0x0003e4000c101d06 */
.L_x_176:
[----:B------:R-:W-:Y:S05]  /*5770*/  BSYNC B0 ;  /* 0x0000000000007941 */ /* 0x000fea0003800000 */
.L_x_175:
[----:B------:R-:W-:Y:S01]  /*5780*/  ISETP.GE.AND P0, PT, R26, c[0x0][0x1d4], PT ;  /* 0x000075001a007a0c */ /* 0x000fe20003f06270 */
[----:B------:R-:W-:Y:S01]  /*5790*/  @!UPT UIADD3 URZ, URZ, URZ, URZ ;  /* 0x0000003f3f3ff290 */ /* 0x000fe2000fffe03f */
[----:B------:R-:W-:Y:S11]  /*57a0*/  BSSY B0, `(.L_x_177) ;  /* 0x0000071000007945 */ /* 0x000ff60003800000 */
[----:B------:R-:W-:-:S05]  /*57b0*/  @P0 BRA `(.L_x_178) ;  /* 0x000006f000000947 */ /* 0x000fca0003800000 */
[----:B------:R-:W2:Y:S01]  /*57c0*/  LDS.128 R40, [R111+0x6100] ;  /* 0x006100006f287984 */ /* 0x000ea20000000c00 */
[----:B------:R-:W-:Y:S02]  /*57d0*/  ISETP.GE.AND P2, PT, R81, c[0x0][0x1d4], PT ;  /* 0x0000750051007a0c */ /* 0x000fe40003f46270 */
[-C--:B------:R-:W-:Y:S04]  /*57e0*/  IADD3 R0, P1, P0, R76, R69.reuse, R104 ;  /* 0x000000454c007210 */ /* 0x080fe8000783e068 */
[-C--:B------:R-:W-:Y:S01]  /*57f0*/  IADD3.X R3, R78, R68.reuse, R119, P1, P0 ;  /* 0x000000444e037210 */ /* 0x080fe20000fe0477 */
[----:B-1----:R-:W1:Y:S06]  /*5800*/  LDS.128 R16, [R121+0x6100] ;  /* 0x0061000079107984 */ /* 0x002e6c0000000c00 */
[----:B------:R-:W-:Y:S04]  /*5810*/  @!P2 IADD3 R2, P1, P0, R76, R69, R81 ;  /* 0x000000454c02a210 */ /* 0x000fe8000783e051 */
[----:B------:R-:W-:Y:S02]  /*5820*/  @!P2 IADD3.X R4, R78, R68, R114, P1, P0 ;  /* 0x000000444e04a210 */ /* 0x000fe40000fe0472 */
[C---:B------:R-:W-:Y:S04]  /*5830*/  LEA R50, P0, R0.reuse, c[0x0][0x1c8], 0x1 ;  /* 0x0000720000327a11 */ /* 0x040fe800078008ff */
[----:B------:R-:W-:Y:S02]  /*5840*/  LEA.HI.X R51, R0, c[0x0][0x1cc], R3, 0x1, P0 ;  /* 0x0000730000337a11 */ /* 0x000fe400000f0c03 */
[C---:B------:R-:W-:Y:S04]  /*5850*/  @!P2 LEA R48, P0, R2.reuse, c[0x0][0x1c8], 0x1 ;  /* 0x000072000230aa11 */ /* 0x040fe800078008ff */
[----:B------:R-:W-:Y:S02]  /*5860*/  @!P2 LEA.HI.X R49, R2, c[0x0][0x1cc], R4, 0x1, P0 ;  /* 0x000073000231aa11 */ /* 0x000fe400000f0c04 */
[----:B------:R-:W-:Y:S11]  /*5870*/  ISETP.GE.AND P0, PT, R26, c[0x0][0x27c], PT ;  /* 0x00009f001a007a0c */ /* 0x000ff60003f06270 */
[----:B------:R-:W-:Y:S02]  /*5880*/  @!UPT UIADD3 URZ, URZ, URZ, URZ ;  /* 0x0000003f3f3ff290 */ /* 0x000fe4000fffe03f */
[----:B------:R-:W-:Y:S01]  /*5890*/  @!P0 SHF.R.U64 R4, R12, 0x10, R13 ;  /* 0x000000100c048819 */ /* 0x000fe2000000120d */
[----:B------:R-:W-:Y:S01]  /*58a0*/  @!P0 HADD2.F32 R0, -RZ, R28.H0_H0 ;  /* 0x2000001cff008230 */ /* 0x000fe20000004100 */
[----:B------:R-:W-:Y:S01]  /*58b0*/  @!P0 SHF.R.U64 R10, R44, 0x10, R45 ;  /* 0x000000102c0a8819 */ /* 0x000fe2000000122d */
[----:B------:R-:W-:Y:S01]  /*58c0*/  @!P0 HADD2.F32 R6, -RZ, R58.H0_H0 ;  /* 0x2000003aff068230 */ /* 0x000fe20000004100 */
[----:B--2---:R-:W-:Y:S01]  /*58d0*/  @!P0 MOV R9, R40 ;  /* 0x0000002800098202 */ /* 0x004fe20000000f00 */
[----:B------:R-:W-:Y:S01]  /*58e0*/  @!P0 HADD2.F32 R4, -RZ, R4.H0_H0 ;  /* 0x20000004ff048230 */ /* 0x000fe20000004100 */
[----:B-1----:R-:W-:Y:S01]  /*58f0*/  @!P0 MOV R3, R16 ;  /* 0x0000001000038202 */ /* 0x002fe20000000f00 */
[----:B------:R-:W-:Y:S01]  /*5900*/  @!P0 HADD2.F32 R35, -RZ, R59.H0_H0 ;  /* 0x2000003bff238230 */ /* 0x000fe20000004100 */
[----:B------:R-:W-:Y:S01]  /*5910*/  @!P0 SHF.R.U32.HI R7, RZ, 0x10, R13 ;  /* 0x00000010ff078819 */ /* 0x000fe2000001160d */
[----:B------:R-:W-:Y:S01]  /*5920*/  @!P0 HADD2.F32 R5, -RZ, R9.H0_H0 ;  /* 0x20000009ff058230 */ /* 0x000fe20000004100 */
[----:B------:R-:W-:Y:S01]  /*5930*/  @!P0 SHF.R.U32.HI R25, RZ, 0x10, R45 ;  /* 0x00000010ff198819 */ /* 0x000fe2000001162d */
[----:B------:R-:W-:Y:S01]  /*5940*/  @!P0 HADD2.F32 R2, -RZ, R3.H0_H0 ;  /* 0x20000003ff028230 */ /* 0x000fe20000004100 */
[----:B------:R-:W-:Y:S01]  /*5950*/  @!P0 SHF.R.U32.HI R32, RZ, 0x10, R47 ;  /* 0x00000010ff208819 */ /* 0x000fe2000001162f */
[----:B------:R-:W-:Y:S01]  /*5960*/  @!P0 HADD2.F32 R12, -RZ, R9.H1_H1 ;  /* 0x30000009ff0c8230 */ /* 0x000fe20000004100 */
[CC--:B------:R-:W-:Y:S01]  /*5970*/  @!P0 FMUL.FTZ R13, R5.reuse, R0.reuse ;  /* 0x00000000050d8220 */ /* 0x0c0fe20000410000 */
[----:B------:R-:W-:Y:S01]  /*5980*/  @!P0 HADD2.F32 R3, -RZ, R3.H1_H1 ;  /* 0x30000003ff038230 */ /* 0x000fe20000004100 */
[C---:B------:R-:W-:Y:S01]  /*5990*/  @!P0 FMUL.FTZ R0, R2.reuse, R0 ;  /* 0x0000000002008220 */ /* 0x040fe20000410000 */
[----:B------:R-:W-:Y:S01]  /*59a0*/  @!P0 HADD2.F32 R7, -RZ, R7.H0_H0 ;  /* 0x20000007ff078230 */ /* 0x000fe20000004100 */
[-C--:B------:R-:W-:Y:S01]  /*59b0*/  @!P0 FFMA.FTZ R57, R2, R6.reuse, -R13 ;  /* 0x0000000602398223 */ /* 0x080fe2000001080d */
[----:B------:R-:W-:Y:S01]  /*59c0*/  @!P0 HADD2.F32 R13, -RZ, R10.H0_H0 ;  /* 0x2000000aff0d8230 */ /* 0x000fe20000004100 */
[----:B------:R-:W-:Y:S01]  /*59d0*/  @!P0 FFMA.FTZ R0, R5, R6, R0 ;  /* 0x0000000605008223 */ /* 0x000fe20000010000 */
[----:B------:R-:W-:Y:S01]  /*59e0*/  @!P0 HADD2.F32 R25, -RZ, R25.H0_H0 ;  /* 0x20000019ff198230 */ /* 0x000fe20000004100 */
[----:B------:R-:W-:Y:S01]  /*59f0*/  @!P0 IMAD.MOV.U32 R5, RZ, RZ, R41 ;  /* 0x000000ffff058224 */ /* 0x000fe200078e0029 */
[----:B------:R-:W-:Y:S01]  /*5a00*/  @!P0 SHF.R.U64 R33, R46, 0x10, R47 ;  /* 0x000000102e218819 */ /* 0x000fe2000000122f */
[CC--:B------:R-:W-:Y:S01]  /*5a10*/  @!P0 FMUL.FTZ R9, R12.reuse, R4.reuse ;  /* 0x000000040c098220 */ /* 0x0c0fe20000410000 */
[----:B------:R-:W-:Y:S01]  /*5a20*/  @!P0 HADD2.F32 R37, -RZ, R32.H0_H0 ;  /* 0x20000020ff258230 */ /* 0x000fe20000004100 */
[C---:B------:R-:W-:Y:S01]  /*5a30*/  @!P0 FMUL.FTZ R2, R3.reuse, R4 ;  /* 0x0000000403028220 */ /* 0x040fe20000410000 */
[----:B------:R-:W-:Y:S01]  /*5a40*/  @!P0 MOV R4, R17 ;  /* 0x0000001100048202 */ /* 0x000fe20000000f00 */
[-C--:B------:R-:W-:Y:S01]  /*5a50*/  @!P0 FFMA.FTZ R56, R3, R13.reuse, -R9 ;  /* 0x0000000d03388223 */ /* 0x080fe20000010809 */
[----:B------:R-:W-:Y:S01]  /*5a60*/  @!P0 HADD2.F32 R3, -RZ, R28.H1_H1 ;  /* 0x3000001cff038230 */ /* 0x000fe20000004100 */
[----:B------:R-:W-:Y:S01]  /*5a70*/  @!P0 FFMA.FTZ R2, R12, R13, R2 ;  /* 0x0000000d0c028223 */ /* 0x000fe20000010002 */
[--C-:B------:R-:W-:Y:S01]  /*5a80*/  @!P0 SHF.R.U64 R11, R14, 0x10, R15.reuse ;  /* 0x000000100e0b8819 */ /* 0x100fe2000000120f */
[--C-:B------:R-:W-:Y:S01]  /*5a90*/  @!P0 HADD2.F32 R14, -RZ, R5.reuse.H0_H0 ;  /* 0x20000005ff0e8230 */ /* 0x100fe20000004100 */
[----:B------:R-:W-:Y:S01]  /*5aa0*/  @!P0 SHF.R.U32.HI R8, RZ, 0x10, R15 ;  /* 0x00000010ff088819 */ /* 0x000fe2000001160f */
[----:B------:R-:W-:Y:S02]  /*5ab0*/  @!P0 HADD2.F32 R15, -RZ, R58.H1_H1 ;  /* 0x3000003aff0f8230 */ /* 0x000fe40000004100 */
[--C-:B------:R-:W-:Y:S01]  /*5ac0*/  @!P0 HADD2.F32 R6, -RZ, R4.reuse.H0_H0 ;  /* 0x20000004ff068230 */ /* 0x100fe20000004100 */
[----:B------:R-:W-:Y:S01]  /*5ad0*/  @!P0 FMUL.FTZ R9, R14, R3 ;  /* 0x000000030e098220 */ /* 0x000fe20000410000 */
[----:B------:R-:W-:Y:S02]  /*5ae0*/  @!P0 HADD2.F32 R24, -RZ, R5.H1_H1 ;  /* 0x30000005ff188230 */ /* 0x000fe40000004100 */
[----:B------:R-:W-:Y:S01]  /*5af0*/  @!P0 HADD2.F32 R5, -RZ, R4.H1_H1 ;  /* 0x30000004ff058230 */ /* 0x000fe20000004100 */
[----:B------:R-:W-:Y:S01]  /*5b00*/  @!P0 FFMA.FTZ R47, R6, R15, -R9 ;  /* 0x0000000f062f8223 */ /* 0x000fe20000010809 */
[----:B------:R-:W-:Y:S01]  /*5b10*/  @!P0 HADD2.F32 R11, -RZ, R11.H0_H0 ;  /* 0x2000000bff0b8230 */ /* 0x000fe20000004100 */
[-C--:B------:R-:W-:Y:S01]  /*5b20*/  @!P0 FMUL.FTZ R10, R24, R7.reuse ;  /* 0x00000007180a8220 */ /* 0x080fe20000410000 */
[----:B------:R-:W-:Y:S01]  /*5b30*/  @!P0 HADD2.F32 R33, -RZ, R33.H0_H0 ;  /* 0x20000021ff218230 */ /* 0x000fe20000004100 */
[----:B------:R-:W-:Y:S01]  /*5b40*/  @!P0 IMAD.MOV.U32 R9, RZ, RZ, R43 ;  /* 0x000000ffff098224 */ /* 0x000fe200078e002b */
[----:B------:R-:W-:Y:S01]  /*5b50*/  @!P0 HADD2.F32 R8, -RZ, R8.H0_H0 ;  /* 0x20000008ff088230 */ /* 0x000fe20000004100 */
[C---:B------:R-:W-:Y:S01]  /*5b60*/  @!P0 FMUL.FTZ R4, R5.reuse, R7 ;  /* 0x0000000705048220 */ /* 0x040fe20000410000 */
[----:B------:R-:W-:Y:S01]  /*5b70*/  @!P0 HADD2.F32 R7, -RZ, R29.H0_H0 ;  /* 0x2000001dff078230 */ /* 0x000fe20000004100 */
[----:B------:R-:W-:Y:S01]  /*5b80*/  @!P0 FFMA.FTZ R46, R5, R25, -R10 ;  /* 0x00000019052e8223 */ /* 0x000fe2000001080a */
[----:B------:R-:W-:Y:S01]  /*5b90*/  @!P0 MOV R5, R19 ;  /* 0x0000001300058202 */ /* 0x000fe20000000f00 */
[----:B------:R-:W-:Y:S01]  /*5ba0*/  @!P0 FMUL.FTZ R3, R6, R3 ;  /* 0x0000000306038220 */ /* 0x000fe20000410000 */
[--C-:B------:R-:W-:Y:S02]  /*5bb0*/  @!P0 HADD2.F32 R34, -RZ, R9.reuse.H0_H0 ;  /* 0x20000009ff228230 */ /* 0x100fe40000004100 */
[----:B------:R-:W-:Y:S01]  /*5bc0*/  @!P0 HADD2.F32 R36, -RZ, R9.H1_H1 ;  /* 0x30000009ff248230 */ /* 0x000fe20000004100 */
[----:B------:R-:W-:Y:S01]  /*5bd0*/  @!P0 FFMA.FTZ R3, R14, R15, R3 ;  /* 0x0000000f0e038223 */ /* 0x000fe20000010003 */
[--C-:B------:R-:W-:Y:S01]  /*5be0*/  @!P0 HADD2.F32 R6, -RZ, R5.reuse.H0_H0 ;  /* 0x20000005ff068230 */ /* 0x100fe20000004100 */
[----:B------:R-:W-:Y:S01]  /*5bf0*/  @!P0 FMUL.FTZ R9, R34, R7 ;  /* 0x0000000722098220 */ /* 0x000fe20000410000 */
[----:B------:R-:W-:Y:S01]  /*5c00*/  @!P0 HADD2.F32 R5, -RZ, R5.H1_H1 ;  /* 0x30000005ff058230 */ /* 0x000fe20000004100 */
[----:B------:R-:W-:Y:S02]  /*5c10*/  @!P0 FMUL.FTZ R10, R36, R8 ;  /* 0x00000008240a8220 */ /* 0x000fe40000410000 */
[C---:B------:R-:W-:Y:S01]  /*5c20*/  @!P0 FFMA.FTZ R45, R6.reuse, R35, -R9 ;  /* 0x00000023062d8223 */ /* 0x040fe20000010809 */
[----:B------:R-:W-:Y:S01]  /*5c30*/  @!P0 MOV R9, R42 ;  /* 0x0000002a00098202 */ /* 0x000fe20000000f00 */
[----:B------:R-:W-:Y:S02]  /*5c40*/  @!P0 FMUL.FTZ R7, R6, R7 ;  /* 0x0000000706078220 */ /* 0x000fe40000410000 */
[----:B------:R-:W-:Y:S02]  /*5c50*/  @!P0 IMAD.MOV.U32 R6, RZ, RZ, R18 ;  /* 0x000000ffff068224 */ /* 0x000fe400078e0012 */
[C---:B------:R-:W-:Y:S01]  /*5c60*/  @!P0 FMUL.FTZ R8, R5.reuse, R8 ;  /* 0x0000000805088220 */ /* 0x040fe20000410000 */
[----:B------:R-:W-:Y:S01]  /*5c70*/  @!P0 HADD2.F32 R28, -RZ, R9.H0_H0 ;  /* 0x20000009ff1c8230 */ /* 0x000fe20000004100 */
[----:B------:R-:W-:Y:S01]  /*5c80*/  @!P0 FFMA.FTZ R44, R5, R37, -R10 ;  /* 0x00000025052c8223 */ /* 0x000fe2000001080a */
[----:B------:R-:W-:Y:S01]  /*5c90*/  @!P0 HADD2.F32 R5, -RZ, R29.H1_H1 ;  /* 0x3000001dff058230 */ /* 0x000fe20000004100 */
[----:B------:R-:W-:Y:S01]  /*5ca0*/  @!P0 FFMA.FTZ R4, R24, R25, R4 ;  /* 0x0000001918048223 */ /* 0x000fe20000010004 */
[----:B------:R-:W-:Y:S02]  /*5cb0*/  @!P0 HADD2.F32 R32, -RZ, R9.H1_H1 ;  /* 0x30000009ff208230 */ /* 0x000fe40000004100 */
[----:B------:R-:W-:Y:S01]  /*5cc0*/  @!P0 F2FP.PACK_AB R12, R44, R45 ;  /* 0x0000002d2c0c823e */ /* 0x000fe200000000ff */
[--C-:B------:R-:W-:Y:S01]  /*5cd0*/  @!P0 HADD2.F32 R10, -RZ, R6.reuse.H0_H0 ;  /* 0x20000006ff0a8230 */ /* 0x100fe20000004100 */
[----:B------:R-:W-:Y:S01]  /*5ce0*/  @!P0 F2FP.PACK_AB R3, R4, R3 ;  /* 0x000000030403823e */ /* 0x000fe200000000ff */
[----:B------:R-:W-:Y:S01]  /*5cf0*/  @!P0 HADD2.F32 R9, -RZ, R6.H1_H1 ;  /* 0x30000006ff098230 */ /* 0x000fe20000004100 */
[----:B------:R-:W-:Y:S01]  /*5d00*/  @!P0 MOV R19, R12 ;  /* 0x0000000c00138202 */ /* 0x000fe20000000f00 */
[----:B------:R-:W-:Y:S01]  /*5d10*/  @!P0 FMUL.FTZ R6, R28, R5 ;  /* 0x000000051c068220 */ /* 0x000fe20000410000 */
[----:B------:R-:W-:Y:S01]  /*5d20*/  @!P0 HADD2.F32 R29, -RZ, R59.H1_H1 ;  /* 0x3000003bff1d8230 */ /* 0x000fe20000004100 */
[----:B------:R-:W-:Y:S02]  /*5d30*/  @!P0 FMUL.FTZ R38, R32, R11 ;  /* 0x0000000b20268220 */ /* 0x000fe40000410000 */
[C---:B------:R-:W-:Y:S02]  /*5d40*/  @!P0 FMUL.FTZ R5, R10.reuse, R5 ;  /* 0x000000050a058220 */ /* 0x040fe40000410000 */
[----:B------:R-:W-:Y:S01]  /*5d50*/  @!P0 FFMA.FTZ R39, R10, R29, -R6 ;  /* 0x0000001d0a278223 */ /* 0x000fe20000010806 */
[----:B------:R-:W-:Y:S01]  /*5d60*/  @!P0 F2FP.PACK_AB R10, R46, R47 ;  /* 0x0000002f2e0a823e */ /* 0x000fe200000000ff */
[C---:B------:R-:W-:Y:S02]  /*5d70*/  @!P0 FMUL.FTZ R6, R9.reuse, R11 ;  /* 0x0000000b09068220 */ /* 0x040fe40000410000 */
[----:B------:R-:W-:Y:S01]  /*5d80*/  @!P0 FFMA.FTZ R11, R9, R33, -R38 ;  /* 0x00000021090b8223 */ /* 0x000fe20000010826 */
[----:B------:R-:W-:Y:S01]  /*5d90*/  @!P0 F2FP.PACK_AB R9, R56, R57 ;  /* 0x000000393809823e */ /* 0x000fe200000000ff */
[----:B------:R-:W-:Y:S01]  /*5da0*/  @!P0 FFMA.FTZ R5, R28, R29, R5 ;  /* 0x0000001d1c058223 */ /* 0x000fe20000010005 */
[----:B------:R-:W-:Y:S01]  /*5db0*/  @!P0 MOV R17, R10 ;  /* 0x0000000a00118202 */ /* 0x000fe20000000f00 */
[----:B------:R-:W-:Y:S01]  /*5dc0*/  @!P0 FFMA.FTZ R6, R32, R33, R6 ;  /* 0x0000002120068223 */ /* 0x000fe20000010006 */
[----:B------:R-:W-:Y:S01]  /*5dd0*/  @!P0 F2FP.PACK_AB R11, R11, R39 ;  /* 0x000000270b0b823e */ /* 0x000fe200000000ff */
[----:B------:R-:W-:Y:S01]  /*5de0*/  @!P0 FFMA.FTZ R7, R34, R35, R7 ;  /* 0x0000002322078223 */ /* 0x000fe20000010007 */
[----:B------:R-:W-:Y:S01]  /*5df0*/  @!P0 MOV R16, R9 ;  /* 0x0000000900108202 */ /* 0x000fe20000000f00 */
[----:B------:R-:W-:Y:S01]  /*5e00*/  @!P0 FFMA.FTZ R8, R36, R37, R8 ;  /* 0x0000002524088223 */ /* 0x000fe20000010008 */
[----:B------:R-:W-:Y:S01]  /*5e10*/  @!P0 F2FP.PACK_AB R9, R2, R0 ;  /* 0x000000000209823e */ /* 0x000fe200000000ff */
[----:B------:R-:W-:Y:S01]  /*5e20*/  @!P0 IMAD.MOV.U32 R18, RZ, RZ, R11 ;  /* 0x000000ffff128224 */ /* 0x000fe200078e000b */
[----:B------:R-:W-:Y:S01]  /*5e30*/  @!P0 F2FP.PACK_AB R2, R6, R5 ;  /* 0x000000050602823e */ /* 0x000fe200000000ff */
[----:B------:R-:W-:Y:S01]  /*5e40*/  @!P0 IMAD.MOV.U32 R41, RZ, RZ, R3 ;  /* 0x000000ffff298224 */ /* 0x000fe200078e0003 */
[----:B------:R-:W-:Y:S02]  /*5e50*/  @!P0 F2FP.PACK_AB R0, R8, R7 ;  /* 0x000000070800823e */ /* 0x000fe400000000ff */
[----:B------:R1:W-:Y:S01]  /*5e60*/  STG.E.128 [R50.64], R16 ;  /* 0x0000001032007986 */ /* 0x0003e2000c101d06 */
[----:B------:R-:W-:Y:S02]  /*5e70*/  @!P0 MOV R40, R9 ;  /* 0x0000000900288202 */ /* 0x000fe40000000f00 */
[----:B------:R-:W-:Y:S02]  /*5e80*/  @!P0 MOV R42, R2 ;  /* 0x00000002002a8202 */ /* 0x000fe40000000f00 */
[----:B------:R-:W-:Y:S05]  /*5e90*/  @!P0 MOV R43, R0 ;  /* 0x00000000002b8202 */ /* 0x000fea0000000f00 */
[----:B------:R1:W-:Y:S02]  /*5ea0*/  @!P2 STG.E.128 [R48.64], R40 ;  /* 0x000000283000a986 */ /* 0x0003e4000c101d06 */
.L_x_178:
[----:B------:R-:W-:Y:S05]  /*5eb0*/  BSYNC B0 ;  /* 0x0000000000007941 */ /* 0x000fea0003800000 */
.L_x_177:
[----:B------:R-:W-:Y:S11]  /*5ec0*/  ISETP.GE.AND P0, PT, R27, c[0x0][0x1d4], PT ;  /* 0x000075001b007a0c */ /* 0x000ff60003f06270 */
[----:B------:R-:W-:Y:S02]  /*5ed0*/  @!UPT UIADD3 URZ, URZ, URZ, URZ ;  /* 0x0000003f3f3ff290 */ /* 0x000fe4000fffe03f */
[----:B------:R-:W-:-:S05]  /*5ee0*/  @P0 BRA `(.L_x_162) ;  /* 0x000008a000000947 */ /* 0x000fca0003800000 */
[----:B-1----:R-:W-:Y:S01]  /*5ef0*/  LDS.128 R40, [R110+0x6100] ;  /* 0x006100006e287984 */ /* 0x002fe20000000c00 */
[----:B------:R-:W-:Y:S04]  /*5f00*/  IADD3 R2, P1, P0, R76, R69, R87 ;  /* 0x000000454c027210 */ /* 0x000fe8000783e057 */
[----:B------:R-:W-:Y:S02]  /*5f10*/  IADD3.X R5, R78, R68, R118, P1, P0 ;  /* 0x000000444e057210 */ /* 0x000fe40000fe0476 */
[----:B------:R-:W-:Y:S01]  /*5f20*/  ISETP.GE.AND P0, PT, R27, c[0x0][0x27c], PT ;  /* 0x00009f001b007a0c */ /* 0x000fe20003f06270 */
[----:B------:R-:W1:Y:S01]  /*5f30*/  LDS.128 R12, [R116+0x6100] ;  /* 0x00610000740c7984 */ /* 0x000e620000000c00 */
[C---:B------:R-:W-:Y:S04]  /*5f40*/  LEA R44, P1, R2.reuse, c[0x0][0x1c8], 0x1 ;  /* 0x00007200022c7a11 */ /* 0x040fe800078208ff */
[----:B------:R-:W-:Y:S02]  /*5f50*/  LEA.HI.X R45, R2, c[0x0][0x1cc], R5, 0x1, P1 ;  /* 0x00007300022d7a11 */ /* 0x000fe400008f0c05 */
[----:B------:R-:W-:Y:S05]  /*5f60*/  ISETP.GE.AND P1, PT, R85, c[0x0][0x1d4], PT ;  /* 0x0000750055007a0c */ /* 0x000fea0003f26270 */
[----:B------:R-:W-:Y:S01]  /*5f70*/  @!P0 SHF.R.U64 R4, R20, 0x10, R21 ;  /* 0x0000001014048819 */ /* 0x000fe20000001215 */
[----:B------:R-:W-:Y:S01]  /*5f80*/  @!P0 HADD2.F32 R25, -RZ, R60.H0_H0 ;  /* 0x2000003cff198230 */ /* 0x000fe20000004100 */
[----:B------:R-:W-:Y:S01]  /*5f90*/  @!P0 SHF.R.U64 R9, R52, 0x10, R53 ;  /* 0x0000001034098819 */ /* 0x000fe20000001235 */
[----:B------:R-:W-:Y:S01]  /*5fa0*/  @!P0 HADD2.F32 R35, -RZ, R61.H0_H0 ;  /* 0x2000003dff238230 */ /* 0x000fe20000004100 */
[----:B------:R-:W-:Y:S01]  /*5fb0*/  @!P0 SHF.R.U64 R8, R22, 0x10, R23 ;  /* 0x0000001016088819 */ /* 0x000fe20000001217 */
[----:B------:R-:W-:Y:S01]  /*5fc0*/  @!P0 HADD2.F32 R3, -RZ, R30.H0_H0 ;  /* 0x2000001eff038230 */ /* 0x000fe20000004100 */
[----:B------:R-:W-:Y:S01]  /*5fd0*/  @!P0 SHF.R.U32.HI R10, RZ, 0x10, R21 ;  /* 0x00000010ff0a8819 */ /* 0x000fe20000011615 */
[----:B------:R-:W-:Y:S01]  /*5fe0*/  @!P0 HADD2.F32 R21, -RZ, R60.H1_H1 ;  /* 0x3000003cff158230 */ /* 0x000fe20000004100 */
[----:B------:R-:W-:Y:S01]  /*5ff0*/  @!P0 SHF.R.U32.HI R11, RZ, 0x10, R23 ;  /* 0x00000010ff0b8819 */ /* 0x000fe20000011617 */
[----:B------:R-:W-:Y:S01]  /*6000*/  @!P0 HADD2.F32 R23, -RZ, R9.H0_H0 ;  /* 0x20000009ff178230 */ /* 0x000fe20000004100 */
[----:B------:R-:W-:Y:S01]  /*6010*/  @!P0 SHF.R.U32.HI R34, RZ, 0x10, R55 ;  /* 0x00000010ff228819 */ /* 0x000fe20000011637 */
[----:B------:R-:W-:Y:S01]  /*6020*/  @!P0 HADD2.F32 R18, -RZ, R10.H0_H0 ;  /* 0x2000000aff128230 */ /* 0x000fe20000004100 */
[----:B------:R-:W-:Y:S01]  /*6030*/  @!P0 SHF.R.U32.HI R29, RZ, 0x10, R53 ;  /* 0x00000010ff1d8819 */ /* 0x000fe20000011635 */
[----:B------:R-:W-:Y:S01]  /*6040*/  @!P0 HADD2.F32 R17, -RZ, R8.H0_H0 ;  /* 0x20000008ff118230 */ /* 0x000fe20000004100 */
[----:B------:R-:W-:Y:S01]  /*6050*/  @!P0 SHF.R.U64 R33, R54, 0x10, R55 ;  /* 0x0000001036218819 */ /* 0x000fe20000001237 */
[----:B------:R-:W-:Y:S02]  /*6060*/  @!P0 HADD2.F32 R37, -RZ, R34.H0_H0 ;  /* 0x20000022ff258230 */ /* 0x000fe40000004100 */
[----:B------:R-:W-:Y:S02]  /*6070*/  @!P0 HADD2.F32 R29, -RZ, R29.H0_H0 ;  /* 0x2000001dff1d8230 */ /* 0x000fe40000004100 */
[----:B------:R-:W-:Y:S02]  /*6080*/  @!P0 HADD2.F32 R33, -RZ, R33.H0_H0 ;  /* 0x20000021ff218230 */ /* 0x000fe40000004100 */
[----:B------:R-:W-:Y:S02]  /*6090*/  @!P0 HADD2.F32 R16, -RZ, R31.H0_H0 ;  /* 0x2000001fff108230 */ /* 0x000fe40000004100 */
[----:B------:R-:W-:Y:S01]  /*60a0*/  @!P0 HADD2.F32 R19, -RZ, R11.H0_H0 ;  /* 0x2000000bff138230 */ /* 0x000fe20000004100 */
[----:B-1----:R-:W-:Y:S02]  /*60b0*/  @!P0 MOV R6, R13 ;  /* 0x0000000d00068202 */ /* 0x002fe40000000f00 */
[----:B------:R-:W-:Y:S02]  /*60c0*/  @!P0 MOV R28, R41 ;  /* 0x00000029001c8202 */ /* 0x000fe40000000f00 */
[----:B------:R-:W-:Y:S01]  /*60d0*/  @!P0 MOV R2, R12 ;  /* 0x0000000c00028202 */ /* 0x000fe20000000f00 */
[--C-:B------:R-:W-:Y:S01]  /*60e0*/  @!P0 HADD2.F32 R8, -RZ, R6.reuse.H1_H1 ;  /* 0x30000006ff088230 */ /* 0x100fe20000004100 */
[----:B------:R-:W-:Y:S01]  /*60f0*/  @!P0 MOV R5, R40 ;  /* 0x0000002800058202 */ /* 0x000fe20000000f00 */
[----:B------:R-:W-:Y:S01]  /*6100*/  @!P0 HADD2.F32 R0, -RZ, R6.H0_H0 ;  /* 0x20000006ff008230 */ /* 0x000fe20000004100 */
[----:B------:R-:W-:Y:S01]  /*6110*/  @!P0 MOV R32, R42 ;  /* 0x0000002a00208202 */ /* 0x000fe20000000f00 */
[----:B------:R-:W-:Y:S02]  /*6120*/  @!P0 HADD2.F32 R24, -RZ, R28.H0_H0 ;  /* 0x2000001cff188230 */ /* 0x000fe40000004100 */
[--C-:B------:R-:W-:Y:S02]  /*6130*/  @!P0 HADD2.F32 R20, -RZ, R5.reuse.H0_H0 ;  /* 0x20000005ff148230 */ /* 0x100fe40000004100 */
[----:B------:R-:W-:Y:S01]  /*6140*/  @!P0 HADD2.F32 R22, -RZ, R5.H1_H1 ;  /* 0x30000005ff168230 */ /* 0x000fe20000004100 */
[-C--:B------:R-:W-:Y:S01]  /*6150*/  @!P0 FMUL.FTZ R7, R24, R3.reuse ;  /* 0x0000000318078220 */ /* 0x080fe20000410000 */
[----:B------:R-:W-:Y:S01]  /*6160*/  @!P0 HADD2.F32 R5, -RZ, R2.H0_H0 ;  /* 0x20000002ff058230 */ /* 0x000fe20000004100 */
[C---:B------:R-:W-:Y:S01]  /*6170*/  @!P0 FMUL.FTZ R3, R0.reuse, R3 ;  /* 0x0000000300038220 */ /* 0x040fe20000410000 */
[----:B------:R-:W-:Y:S01]  /*6180*/  @!P0 HADD2.F32 R28, -RZ, R28.H1_H1 ;  /* 0x3000001cff1c8230 */ /* 0x000fe20000004100 */
[----:B------:R-:W-:Y:S01]  /*6190*/  @!P0 FFMA.FTZ R52, R0, R25, -R7 ;  /* 0x0000001900348223 */ /* 0x000fe20000010807 */
[----:B------:R-:W-:Y:S01]  /*61a0*/  @!P0 HADD2.F32 R0, -RZ, R30.H1_H1 ;  /* 0x3000001eff008230 */ /* 0x000fe20000004100 */
[----:B------:R-:W-:Y:S01]  /*61b0*/  @!P0 MOV R30, R43 ;  /* 0x0000002b001e8202 */ /* 0x000fe20000000f00 */
[----:B------:R-:W-:Y:S01]  /*61c0*/  @!P0 HADD2.F32 R7, -RZ, R4.H0_H0 ;  /* 0x20000004ff078230 */ /* 0x000fe20000004100 */
[----:B------:R-:W-:Y:S01]  /*61d0*/  @!P0 FMUL.FTZ R46, R28, R18 ;  /* 0x000000121c2e8220 */ /* 0x000fe20000410000 */
[----:B------:R-:W-:Y:S01]  /*61e0*/  @!P0 HADD2.F32 R4, -RZ, R2.H1_H1 ;  /* 0x30000002ff048230 */ /* 0x000fe20000004100 */
[-C--:B------:R-:W-:Y:S01]  /*61f0*/  @!P0 FMUL.FTZ R2, R20, R0.reuse ;  /* 0x0000000014028220 */ /* 0x080fe20000410000 */
[--C-:B------:R-:W-:Y:S01]  /*6200*/  @!P0 HADD2.F32 R34, -RZ, R30.reuse.H0_H0 ;  /* 0x2000001eff228230 */ /* 0x100fe20000004100 */
[----:B------:R-:W-:Y:S01]  /*6210*/  @!P0 FMUL.FTZ R9, R22, R7 ;  /* 0x0000000716098220 */ /* 0x000fe20000410000 */
[----:B------:R-:W-:Y:S01]  /*6220*/  @!P0 HADD2.F32 R36, -RZ, R30.H1_H1 ;  /* 0x3000001eff248230 */ /* 0x000fe20000004100 */
[C---:B------:R-:W-:Y:S01]  /*6230*/  @!P0 FMUL.FTZ R0, R5.reuse, R0 ;  /* 0x0000000005008220 */ /* 0x040fe20000410000 */
[--C-:B------:R-:W-:Y:S01]  /*6240*/  @!P0 HADD2.F32 R30, -RZ, R32.reuse.H0_H0 ;  /* 0x20000020ff1e8230 */ /* 0x100fe20000004100 */
[----:B------:R-:W-:Y:S01]  /*6250*/  @!P0 FFMA.FTZ R51, R5, R21, -R2 ;  /* 0x0000001505338223 */ /* 0x000fe20000010802 */
[----:B------:R-:W-:Y:S01]  /*6260*/  @!P0 MOV R5, R14 ;  /* 0x0000000e00058202 */ /* 0x000fe20000000f00 */
[C---:B------:R-:W-:Y:S01]  /*6270*/  @!P0 FMUL.FTZ R2, R4.reuse, R7 ;  /* 0x0000000704028220 */ /* 0x040fe20000410000 */
[----:B------:R-:W-:Y:S01]  /*6280*/  @!P0 HADD2.F32 R32, -RZ, R32.H1_H1 ;  /* 0x30000020ff208230 */ /* 0x000fe20000004100 */
[----:B------:R-:W-:Y:S01]  /*6290*/  @!P0 FFMA.FTZ R50, R4, R23, -R9 ;  /* 0x0000001704328223 */ /* 0x000fe20000010809 */
[----:B------:R-:W-:Y:S01]  /*62a0*/  @!P0 HADD2.F32 R9, -RZ, R31.H1_H1 ;  /* 0x3000001fff098230 */ /* 0x000fe20000004100 */
[----:B------:R-:W-:Y:S01]  /*62b0*/  @!P0 IMAD.MOV.U32 R4, RZ, RZ, R15 ;  /* 0x000000ffff048224 */ /* 0x000fe200078e000f */
[----:B------:R-:W-:Y:S01]  /*62c0*/  @!P0 HADD2.F32 R31, -RZ, R61.H1_H1 ;  /* 0x3000003dff1f8230 */ /* 0x000fe20000004100 */
[----:B------:R-:W-:Y:S01]  /*62d0*/  @!P0 FMUL.FTZ R38, R32, R17 ;  /* 0x0000001120268220 */ /* 0x000fe20000410000 */
[--C-:B------:R-:W-:Y:S01]  /*62e0*/  @!P0 HADD2.F32 R7, -RZ, R5.reuse.H0_H0 ;  /* 0x20000005ff078230 */ /* 0x100fe20000004100 */
[----:B------:R-:W-:Y:S01]  /*62f0*/  @!P0 FMUL.FTZ R39, R30, R9 ;  /* 0x000000091e278220 */ /* 0x000fe20000410000 */
[--C-:B------:R-:W-:Y:S01]  /*6300*/  @!P0 HADD2.F32 R11, -RZ, R4.reuse.H0_H0 ;  /* 0x20000004ff0b8230 */ /* 0x100fe20000004100 */
[----:B------:R-:W-:Y:S01]  /*6310*/  @!P0 FFMA.FTZ R49, R8, R29, -R46 ;  /* 0x0000001d08318223 */ /* 0x000fe2000001082e */
[----:B------:R-:W-:Y:S01]  /*6320*/  @!P0 HADD2.F32 R10, -RZ, R4.H1_H1 ;  /* 0x30000004ff0a8230 */ /* 0x000fe20000004100 */
[----:B------:R-:W-:Y:S01]  /*6330*/  @!P0 FMUL.FTZ R4, R36, R19 ;  /* 0x0000001324048220 */ /* 0x000fe20000410000 */
[----:B------:R-:W-:Y:S01]  /*6340*/  @!P0 HADD2.F32 R6, -RZ, R5.H1_H1 ;  /* 0x30000005ff068230 */ /* 0x000fe20000004100 */
[----:B------:R-:W-:Y:S02]  /*6350*/  @!P0 FMUL.FTZ R5, R34, R16 ;  /* 0x0000001022058220 */ /* 0x000fe40000410000 */
[----:B------:R-:W-:Y:S02]  /*6360*/  @!P0 FFMA.FTZ R47, R10, R37, -R4 ;  /* 0x000000250a2f8223 */ /* 0x000fe40000010804 */
[----:B------:R-:W-:Y:S02]  /*6370*/  @!P0 FFMA.FTZ R5, R11, R35, -R5 ;  /* 0x000000230b058223 */ /* 0x000fe40000010805 */
[----:B------:R-:W-:Y:S01]  /*6380*/  @!P0 FFMA.FTZ R48, R7, R31, -R39 ;  /* 0x0000001f07308223 */ /* 0x000fe20000010827 */
[----:B------:R-:W-:Y:S01]  /*6390*/  @!P0 F2FP.PACK_AB R39, R49, R52 ;  /* 0x000000343127823e */ /* 0x000fe200000000ff */
[----:B------:R-:W-:Y:S01]  /*63a0*/  @!P0 FFMA.FTZ R46, R6, R33, -R38 ;  /* 0x00000021062e8223 */ /* 0x000fe20000010826 */
[----:B------:R-:W-:Y:S01]  /*63b0*/  @!P0 F2FP.PACK_AB R38, R50, R51 ;  /* 0x000000333226823e */ /* 0x000fe200000000ff */
[----:B------:R-:W-:Y:S01]  /*63c0*/  @!P0 FMUL.FTZ R4, R8, R18 ;  /* 0x0000001208048220 */ /* 0x000fe20000410000 */
[----:B------:R-:W-:Y:S01]  /*63d0*/  @!P0 F2FP.PACK_AB R18, R47, R5 ;  /* 0x000000052f12823e */ /* 0x000fe200000000ff */
[----:B------:R-:W-:Y:S01]  /*63e0*/  @!P0 FFMA.FTZ R0, R20, R21, R0 ;  /* 0x0000001514008223 */ /* 0x000fe20000010000 */
[----:B------:R-:W-:Y:S01]  /*63f0*/  @!P0 F2FP.PACK_AB R8, R46, R48 ;  /* 0x000000302e08823e */ /* 0x000fe200000000ff */
[----:B------:R-:W-:Y:S01]  /*6400*/  @!P0 IMAD.MOV.U32 R12, RZ, RZ, R38 ;  /* 0x000000ffff0c8224 */ /* 0x000fe200078e0026 */
[----:B------:R-:W-:Y:S01]  /*6410*/  @!P0 MOV R13, R39 ;  /* 0x00000027000d8202 */ /* 0x000fe20000000f00 */
[----:B------:R-:W-:Y:S01]  /*6420*/  @!P0 FFMA.FTZ R2, R22, R23, R2 ;  /* 0x0000001716028223 */ /* 0x000fe20000010002 */
[----:B------:R-:W-:Y:S01]  /*6430*/  @!P0 MOV R14, R8 ;  /* 0x00000008000e8202 */ /* 0x000fe20000000f00 */
[----:B------:R-:W-:Y:S01]  /*6440*/  @!P0 FMUL.FTZ R5, R7, R9 ;  /* 0x0000000907058220 */ /* 0x000fe20000410000 */
[----:B------:R-:W-:Y:S01]  /*6450*/  @!P0 MOV R15, R18 ;  /* 0x00000012000f8202 */ /* 0x000fe20000000f00 */
[----:B------:R-:W-:Y:S01]  /*6460*/  @!P0 FFMA.FTZ R3, R24, R25, R3 ;  /* 0x0000001918038223 */ /* 0x000fe20000010003 */
[----:B------:R-:W-:Y:S01]  /*6470*/  @!P0 F2FP.PACK_AB R9, R2, R0 ;  /* 0x000000000209823e */ /* 0x000fe200000000ff */
[----:B------:R-:W-:Y:S02]  /*6480*/  @!P0 FMUL.FTZ R6, R6, R17 ;  /* 0x0000001106068220 */ /* 0x000fe40000410000 */
[----:B------:R-:W-:Y:S01]  /*6490*/  @!P0 FFMA.FTZ R4, R28, R29, R4 ;  /* 0x0000001d1c048223 */ /* 0x000fe20000010004 */
[----:B------:R1:W-:Y:S01]  /*64a0*/  STG.E.128 [R44.64], R12 ;  /* 0x0000000c2c007986 */ /* 0x0003e2000c101d06 */
[----:B------:R-:W-:Y:S02]  /*64b0*/  @!P0 FMUL.FTZ R7, R11, R16 ;  /* 0x000000100b078220 */ /* 0x000fe40000410000 */
[----:B------:R-:W-:Y:S01]  /*64c0*/  @!P0 FFMA.FTZ R5, R30, R31, R5 ;  /* 0x0000001f1e058223 */ /* 0x000fe20000010005 */
[----:B------:R-:W-:Y:S01]  /*64d0*/  @!P0 F2FP.PACK_AB R3, R4, R3 ;  /* 0x000000030403823e */ /* 0x000fe200000000ff */
[----:B------:R-:W-:Y:S02]  /*64e0*/  @!P0 FMUL.FTZ R8, R10, R19 ;  /* 0x000000130a088220 */ /* 0x000fe40000410000 */
[----:B------:R-:W-:Y:S01]  /*64f0*/  @!P0 FFMA.FTZ R6, R32, R33, R6 ;  /* 0x0000002120068223 */ /* 0x000fe20000010006 */
[----:B------:R-:W-:Y:S01]  /*6500*/  @!P0 MOV R41, R3 ;  /* 0x0000000300298202 */ /* 0x000fe20000000f00 */
[----:B------:R-:W-:Y:S02]  /*6510*/  @!P0 FFMA.FTZ R7, R34, R35, R7 ;  /* 0x0000002322078223 */ /* 0x000fe40000010007 */
[----:B------:R-:W-:Y:S01]  /*6520*/  @!P0 FFMA.FTZ R8, R36, R37, R8 ;  /* 0x0000002524088223 */ /* 0x000fe20000010008 */
[----:B------:R-:W-:Y:S01]  /*6530*/  @!P0 F2FP.PACK_AB R2, R6, R5 ;  /* 0x000000050602823e */ /* 0x000fe200000000ff */
[----:B------:R-:W-:Y:S03]  /*6540*/  @!P0 IMAD.MOV.U32 R40, RZ, RZ, R9 ;  /* 0x000000ffff288224 */ /* 0x000fe600078e0009 */
[----:B------:R-:W-:Y:S02]  /*6550*/  @!P0 F2FP.PACK_AB R0, R8, R7 ;  /* 0x000000070800823e */ /* 0x000fe400000000ff */
[----:B------:R-:W-:Y:S02]  /*6560*/  @!P0 MOV R42, R2 ;  /* 0x00000002002a8202 */ /* 0x000fe40000000f00 */
[----:B------:R-:W-:Y:S01]  /*6570*/  @!P0 MOV R43, R0 ;  /* 0x00000000002b8202 */ /* 0x000fe20000000f00 */
[----:B------:R-:W-:-:S05]  /*6580*/  @P1 BRA `(.L_x_162) ;  /* 0x0000020000001947 */ /* 0x000fca0003800000 */
[----:B------:R-:W-:Y:S04]  /*6590*/  IADD3 R0, P1, P0, R76, R69, R85 ;  /* 0x000000454c007210 */ /* 0x000fe8000783e055 */
[----:B------:R-:W-:Y:S02]  /*65a0*/  IADD3.X R3, R78, R68, R113, P1, P0 ;  /* 0x000000444e037210 */ /* 0x000fe40000fe0471 */
[C---:B------:R-:W-:Y:S04]  /*65b0*/  LEA R2, P0, R0.reuse, c[0x0][0x1c8], 0x1 ;  /* 0x0000720000027a11 */ /* 0x040fe800078008ff */
[----:B------:R-:W-:Y:S05]  /*65c0*/  LEA.HI.X R3, R0, c[0x0][0x1cc], R3, 0x1, P0 ;  /* 0x0000730000037a11 */ /* 0x000fea00000f0c03 */
[----:B------:R2:W-:Y:S01]  /*65d0*/  STG.E.128 [R2.64], R40 ;  /* 0x0000002802007986 */ /* 0x0005e2000c101d06 */
[----:B------:R-:W-:-:S05]  /*65e0*/  BRA `(.L_x_162) ;  /* 0x000001a000007947 */ /* 0x000fca0003800000 */
.L_x_158:
[----:B------:R-:W-:Y:S05]  /*65f0*/  IMAD R0, R62, -0x40, R80 ;  /* 0xffffffc03e007824 */ /* 0x000fea00078e0250 */
[----:B------:R-:W-:Y:S04]  /*6600*/  IMNMX R0, R0, 0x40, PT ;  /* 0x0000004000007817 */ /* 0x000fe80003800200 */
[----:B------:R-:W-:Y:S11]  /*6610*/  ISETP.GE.AND P0, PT, R229, R0, PT ;  /* 0x00000000e500720c */ /* 0x000ff60003f06270 */
[----:B------:R-:W-:Y:S02]  /*6620*/  @!UPT UIADD3 URZ, URZ, URZ, URZ ;  /* 0x0000003f3f3ff290 */ /* 0x000fe4000fffe03f */
[----:B------:R-:W-:-:S05]  /*6630*/  @P0 BRA `(.L_x_162) ;  /* 0x0000015000000947 */ /* 0x000fca0003800000 */
[----:B------:R-:W-:Y:S02]  /*6640*/  ISETP.GE.AND P0, PT, R100, c[0x0][0x1d4], PT ;  /* 0x0000750064007a0c */ /* 0x000fe40003f06270 */
[----:B------:R-:W-:Y:S02]  /*6650*/  ISETP.GE.AND P1, PT, R26, c[0x0][0x1d4], PT ;  /* 0x000075001a007a0c */ /* 0x000fe40003f26270 */
[C---:B------:R-:W-:Y:S02]  /*6660*/  IADD3 R0, R100.reuse, 0x60, RZ ;  /* 0x0000006064007810 */ /* 0x040fe40007ffe0ff */
[----:B------:R-:W-:Y:S02]  /*6670*/  IADD3 R2, R100, 0x80, RZ ;  /* 0x0000008064027810 */ /* 0x000fe40007ffe0ff */
[----:B------:R-:W-:Y:S02]  /*6680*/  ISETP.GE.AND P2, PT, R0, c[0x0][0x1d4], PT ;  /* 0x0000750000007a0c */ /* 0x000fe40003f46270 */
[----:B------:R-:W-:Y:S03]  /*6690*/  IADD3 R0, R100, 0xa0, RZ ;  /* 0x000000a064007810 */ /* 0x000fe60007ffe0ff */
[----:B------:R-:W1:Y:S04]  /*66a0*/  @!P0 LDS.128 R8, [R213+0x6000] ;  /* 0x00600000d5088984 */ /* 0x000e680000000c00 */
[----:B------:R-:W2:Y:S04]  /*66b0*/  @!P1 LDS.128 R4, [R214+0x6000] ;  /* 0x00600000d6049984 */ /* 0x000ea80000000c00 */
[----:B-1----:R-:W-:Y:S01]  /*66c0*/  @!P0 STG.E.128 [R52.64], R8 ;  /* 0x0000000834008986 */ /* 0x002fe2000c101d06 */
[----:B------:R-:W-:Y:S03]  /*66d0*/  ISETP.GE.AND P0, PT, R27, c[0x0][0x1d4], PT ;  /* 0x000075001b007a0c */ /* 0x000fe60003f06270 */
[----:B--2---:R-:W-:Y:S01]  /*66e0*/  @!P1 STG.E.128 [R52.64+0x40], R4 ;  /* 0x0000400434009986 */ /* 0x004fe2000c101d06 */
[----:B------:R-:W-:Y:S03]  /*66f0*/  ISETP.GE.AND P1, PT, R2, c[0x0][0x1d4], PT ;  /* 0x0000750002007a0c */ /* 0x000fe60003f26270 */
[----:B------:R-:W1:Y:S06]  /*6700*/  @!P2 LDS.128 R4, [R214+0x8000] ;  /* 0x00800000d604a984 */ /* 0x000e6c0000000c00 */
[----:B------:R-:W2:Y:S04]  /*6710*/  @!P0 LDS.128 R8, [R213+0x8000] ;  /* 0x00800000d5088984 */ /* 0x000ea80000000c00 */
[----:B-1----:R-:W-:Y:S04]  /*6720*/  @!P2 STG.E.128 [R52.64+0xc0], R4 ;  /* 0x0000c0043400a986 */ /* 0x002fe8000c101d06 */
[----:B--2---:R-:W-:Y:S01]  /*6730*/  @!P0 STG.E.128 [R52.64+0x80], R8 ;  /* 0x0000800834008986 */ /* 0x004fe2000c101d06 */
[----:B------:R-:W-:Y:S03]  /*6740*/  ISETP.GE.AND P0, PT, R0, c[0x0][0x1d4], PT ;  /* 0x0000750000007a0c */ /* 0x000fe60003f06270 */
[----:B------:R-:W1:Y:S10]  /*6750*/  @!P1 LDS.128 R8, [R213+0xa000] ;  /* 0x00a00000d5089984 */ /* 0x000e740000000c00 */
[----:B------:R-:W2:Y:S04]  /*6760*/  @!P0 LDS.128 R4, [R214+0xa000] ;  /* 0x00a00000d6048984 */ /* 0x000ea80000000c00 */
[----:B-1----:R1:W-:Y:S04]  /*6770*/  @!P1 STG.E.128 [R52.64+0x100], R8 ;  /* 0x0001000834009986 */ /* 0x0023e8000c101d06 */
[----:B--2---:R1:W-:Y:S02]  /*6780*/  @!P0 STG.E.128 [R52.64+0x140], R4 ;  /* 0x0001400434008986 */ /* 0x0043e4000c101d06 */
.L_x_162:
[----:B------:R-:W-:Y:S05]  /*6790*/  BSYNC B1 ;  /* 0x0000000000017941 */ /* 0x000fea0003800000 */
.L_x_157:
[C---:B-1----:R-:W-:Y:S01]  /*67a0*/  IMAD.SHL.U32 R10, R62.reuse, 0x40, RZ ;  /* 0x000000403e0a7824 */ /* 0x042fe200078e00ff */
[----:B------:R-:W-:Y:S01]  /*67b0*/  SHF.L.U64.HI R9, R62, 0x6, R79 ;  /* 0x000000063e097819 */ /* 0x000fe2000001024f */
[----:B------:R-:W-:Y:S02]  /*67c0*/  BSSY B0, `(.L_x_179) ;  /* 0x000004b000007945 */ /* 0x000fe40003800000 */
[----:B--2--5:R-:W-:Y:S01]  /*67d0*/  IMAD.IADD R3, R109, 0x1, -R10 ;  /* 0x000000016d037824 */ /* 0x024fe200078e0a0a */
[----:B------:R-:W-:Y:S04]  /*67e0*/  IADD3 R0, P1, R10, R129, RZ ;  /* 0x000000810a007210 */ /* 0x000fe80007f3e0ff */
[----:B------:R-:W-:Y:S02]  /*67f0*/  ISETP.GE.AND P0, PT, R3, 0x21, PT ;  /* 0x000000210300780c */ /* 0x000fe40003f06270 */
[----:B------:R-:W-:Y:S11]  /*6800*/  IADD3.X R2, R9, R132, RZ, P1, !PT ;  /* 0x0000008409027210 */ /* 0x000ff60000ffe4ff */
[----:B------:R-:W-:Y:S02]  /*6810*/  @P0 IADD3 R8, P1, R0, 0x20, RZ ;  /* 0x0000002000080810 */ /* 0x000fe40007f3e0ff */
[-C--:B------:R-:W-:Y:S03]  /*6820*/  @P0 MOV R7, R86.reuse ;  /* 0x0000005600070202 */ /* 0x080fe60000000f00 */
[----:B------:R-:W-:Y:S01]  /*6830*/  @P0 IMAD.X R6, RZ, RZ, R2, P1 ;  /* 0x000000ffff060224 */ /* 0x000fe200008e0602 */
[----:B------:R-:W-:Y:S11]  /*6840*/  ISETP.GE.AND P1, PT, R3, 0x1, PT ;  /* 0x000000010300780c */ /* 0x000ff60003f26270 */
[----:B------:R-:W-:Y:S02]  /*6850*/  @!UPT UIADD3 URZ, URZ, URZ, URZ ;  /* 0x0000003f3f3ff290 */ /* 0x000fe4000fffe03f */
[----:B------:R-:W-:Y:S01]  /*6860*/  @P1 MOV R3, R86 ;  /* 0x0000005600031202 */ /* 0x000fe20000000f00 */
[----:B------:R-:W-:Y:S02]  /*6870*/  @P1 IMAD R4, R2, c[0x0][0x258], RZ ;  /* 0x0000960002041a24 */ /* 0x000fe400078e02ff */
[----:B------:R-:W-:Y:S04]  /*6880*/  @P1 IMAD.MOV.U32 R2, RZ, RZ, R82 ;  /* 0x000000ffff021224 */ /* 0x000fe800078e0052 */
[C---:B------:R-:W-:Y:S04]  /*6890*/  @P1 IMAD.WIDE.U32 R2, R0.reuse, c[0x0][0x258], R2 ;  /* 0x0000960000021a25 */ /* 0x040fe800078e0002 */
[----:B------:R-:W-:Y:S01]  /*68a0*/  @P1 IMAD R0, R0, c[0x0][0x25c], R4 ;  /* 0x0000970000001a24 */ /* 0x000fe200078e0204 */
[C---:B------:R-:W-:Y:S03]  /*68b0*/  @P1 LEA R4, P2, R2.reuse, c[0x0][0x250], 0x1 ;  /* 0x0000940002041a11 */ /* 0x040fe600078408ff */
[----:B------:R-:W-:Y:S05]  /*68c0*/  @P1 IMAD.IADD R0, R3, 0x1, R0 ;  /* 0x0000000103001824 */ /* 0x000fea00078e0200 */
[----:B------:R-:W-:Y:S01]  /*68d0*/  @P1 LEA.HI.X R5, R2, c[0x0][0x254], R0, 0x1, P2 ;  /* 0x0000950002051a11 */ /* 0x000fe200010f0c00 */
[----:B------:R-:W-:Y:S02]  /*68e0*/  @P0 IMAD R0, R6, c[0x0][0x258], RZ ;  /* 0x0000960006000a24 */ /* 0x000fe400078e02ff */
[----:B------:R-:W-:Y:S02]  /*68f0*/  @P0 IMAD.MOV.U32 R6, RZ, RZ, R82 ;  /* 0x000000ffff060224 */ /* 0x000fe400078e0052 */
[----:B------:R-:W-:Y:S01]  /*6900*/  @!PT LDS RZ, [RZ] ;  /* 0x00000000fffff984 */ /* 0x000fe20000000800 */
[----:B------:R-:W-:Y:S01]  /*6910*/  @!PT LDS RZ, [RZ] ;  /* 0x00000000fffff984 */ /* 0x000fe20000000800 */
[----:B------:R-:W-:Y:S01]  /*6920*/  @!PT LDS RZ, [RZ] ;  /* 0x00000000fffff984 */ /* 0x000fe20000000800 */
[----:B------:R1:W-:Y:S01]  /*6930*/  @P1 LDGSTS.E.BYPASS.LTC128B.128 [R203+0x100], [R4.64], !P5 ;  /* 0x0010000004cb1fae */ /* 0x0003e2000e901d46 */
[C---:B------:R-:W-:Y:S02]  /*6940*/  @P0 IMAD R0, R8.reuse, c[0x0][0x25c], R0 ;  /* 0x0000970008000a24 */ /* 0x040fe400078e0200 */
[----:B------:R-:W-:Y:S01]  /*6950*/  @P0 IMAD.WIDE.U32 R6, R8, c[0x0][0x258], R6 ;  /* 0x0000960008060a25 */ /* 0x000fe200078e0006 */
[----:B------:R1:W-:Y:S03]  /*6960*/  @P1 LDGSTS.E.BYPASS.LTC128B.128 [R203+0x2100], [R4.64+0x80], !P4 ;  /* 0x0210008004cb1fae */ /* 0x0003e6000e101d46 */
[----:B------:R-:W-:Y:S01]  /*6970*/  @P0 IMAD.IADD R0, R7, 0x1, R0 ;  /* 0x0000000107000824 */ /* 0x000fe200078e0200 */
[----:B------:R1:W-:Y:S01]  /*6980*/  @P1 LDGSTS.E.BYPASS.LTC128B.128 [R203+0x4100], [R4.64+0x100], !P3 ;  /* 0x0410010004cb1fae */ /* 0x0003e2000d901d46 */
[C---:B------:R-:W-:Y:S04]  /*6990*/  @P0 LEA R2, P2, R6.reuse, c[0x0][0x250], 0x1 ;  /* 0x0000940006020a11 */ /* 0x040fe800078408ff */
[----:B------:R-:W-:Y:S02]  /*69a0*/  @P0 LEA.HI.X R3, R6, c[0x0][0x254], R0, 0x1, P2 ;  /* 0x0000950006030a11 */ /* 0x000fe400010f0c00 */
[----:B------:R-:W-:Y:S03]  /*69b0*/  IADD3 R0, -R10, R80, RZ ;  /* 0x000000500a007210 */ /* 0x000fe60007ffe1ff */
[----:B------:R1:W-:Y:S01]  /*69c0*/  @P0 LDGSTS.E.BYPASS.LTC128B.128 [R203+0x1100], [R2.64], !P5 ;  /* 0x0110000002cb0fae */ /* 0x0003e2000e901d46 */
[----:B------:R-:W-:Y:S03]  /*69d0*/  IMNMX R0, R0, 0x40, PT ;  /* 0x0000004000007817 */ /* 0x000fe60003800200 */
[----:B------:R1:W-:Y:S04]  /*69e0*/  @P0 LDGSTS.E.BYPASS.LTC128B.128 [R203+0x3100], [R2.64+0x80], !P4 ;  /* 0x0310008002cb0fae */ /* 0x0003e8000e101d46 */
[----:B------:R1:W-:Y:S01]  /*69f0*/  @P0 LDGSTS.E.BYPASS.LTC128B.128 [R203+0x5100], [R2.64+0x100], !P3 ;  /* 0x0510010002cb0fae */ /* 0x0003e2000d901d46 */
[----:B------:R-:W-:Y:S03]  /*6a00*/  ISETP.GE.AND P0, PT, R229, R0, PT ;  /* 0x00000000e500720c */ /* 0x000fe60003f06270 */
[----:B------:R-:W0:Y:S01]  /*6a10*/  LDGDEPBAR ;  /* 0x00000000000079af */ /* 0x000e220000000000 */
[----:B------:R-:W-:Y:S04]  /*6a20*/  DEPBAR.LE SB0, 0x0 ;  /* 0x000080000000791a */ /* 0x000fe80000000000 */
[----:B------:R-:W-:Y:S06]  /*6a30*/  BAR.SYNC.DEFER_BLOCKING 0x0 ;  /* 0x0000000000007b1d */ /* 0x000fec0000010000 */
[----:B------:R-:W-:-:S05]  /*6a40*/  @P0 BRA `(.L_x_180) ;  /* 0x0000022000000947 */ /* 0x000fca0003800000 */
[----:B-1----:R-:W-:Y:S01]  /*6a50*/  IADD3 R0, P0, R10, R134, RZ ;  /* 0x000000860a007210 */ /* 0x002fe20007f1e0ff */
[----:B------:R-:W-:Y:S01]  /*6a60*/  IMAD.MOV.U32 R4, RZ, RZ, R102 ;  /* 0x000000ffff047224 */ /* 0x000fe200078e0066 */
[C---:B------:R-:W-:Y:S01]  /*6a70*/  ISETP.GE.AND P1, PT, R100.reuse, c[0x0][0x1d4], PT ;  /* 0x0000750064007a0c */ /* 0x040fe20003f26270 */
[----:B------:R-:W-:Y:S01]  /*6a80*/  IMAD.MOV.U32 R5, RZ, RZ, R126 ;  /* 0x000000ffff057224 */ /* 0x000fe200078e007e */
[----:B------:R-:W-:Y:S01]  /*6a90*/  IADD3 R12, R100, 0x80, RZ ;  /* 0x00000080640c7810 */ /* 0x000fe20007ffe0ff */
[----:B------:R-:W-:Y:S02]  /*6aa0*/  IMAD.X R2, R9, 0x1, R133, P0 ;  /* 0x0000000109027824 */ /* 0x000fe400000e0685 */
[----:B------:R-:W-:Y:S04]  /*6ab0*/  IMAD.WIDE.U32 R4, R0, c[0x0][0x208], R4 ;  /* 0x0000820000047a25 */ /* 0x000fe800078e0004 */
[----:B------:R-:W-:Y:S04]  /*6ac0*/  IMAD R2, R2, c[0x0][0x208], RZ ;  /* 0x0000820002027a24 */ /* 0x000fe800078e02ff */
[----:B------:R-:W1:Y:S01]  /*6ad0*/  @!P1 LDS.128 R8, [R213] ;  /* 0x00000000d5089984 */ /* 0x000e620000000c00 */
[----:B------:R-:W-:Y:S01]  /*6ae0*/  IMAD R0, R0, c[0x0][0x20c], R2 ;  /* 0x0000830000007a24 */ /* 0x000fe200078e0202 */
[C---:B------:R-:W-:Y:S03]  /*6af0*/  LEA R2, P0, R4.reuse, c[0x0][0x1f8], 0x1 ;  /* 0x00007e0004027a11 */ /* 0x040fe600078008ff */
[----:B------:R-:W-:Y:S05]  /*6b00*/  IMAD.IADD R0, R5, 0x1, R0 ;  /* 0x0000000105007824 */ /* 0x000fea00078e0200 */
[----:B------:R-:W-:Y:S02]  /*6b10*/  LEA.HI.X R3, R4, c[0x0][0x1fc], R0, 0x1, P0 ;  /* 0x00007f0004037a11 */ /* 0x000fe400000f0c00 */
[----:B------:R-:W-:Y:S02]  /*6b20*/  ISETP.GE.AND P0, PT, R26, c[0x0][0x1d4], PT ;  /* 0x000075001a007a0c */ /* 0x000fe40003f06270 */
[----:B------:R-:W-:Y:S11]  /*6b30*/  IADD3 R0, R100, 0x60, RZ ;  /* 0x0000006064007810 */ /* 0x000ff60007ffe0ff */
[----:B------:R-:W2:Y:S04]  /*6b40*/  @!P0 LDS.128 R4, [R214] ;  /* 0x00000000d6048984 */ /* 0x000ea80000000c00 */
[----:B-1----:R-:W-:Y:S01]  /*6b50*/  @!P1 STG.E.128 [R2.64], R8 ;  /* 0x0000000802009986 */ /* 0x002fe2000c101d06 */
[----:B------:R-:W-:Y:S11]  /*6b60*/  ISETP.GE.AND P1, PT, R27, c[0x0][0x1d4], PT ;  /* 0x000075001b007a0c */ /* 0x000ff60003f26270 */
[----:B------:R-:W-:Y:S02]  /*6b70*/  @!UPT UIADD3 URZ, URZ, URZ, URZ ;  /* 0x0000003f3f3ff290 */ /* 0x000fe4000fffe03f */
[----:B------:R-:W1:Y:S04]  /*6b80*/  @!P1 LDS.128 R8, [R213+0x2000] ;  /* 0x00200000d5089984 */ /* 0x000e680000000c00 */
[----:B--2---:R-:W-:Y:S01]  /*6b90*/  @!P0 STG.E.128 [R2.64+0x40], R4 ;  /* 0x0000400402008986 */ /* 0x004fe2000c101d06 */
[----:B------:R-:W-:Y:S02]  /*6ba0*/  ISETP.GE.AND P0, PT, R0, c[0x0][0x1d4], PT ;  /* 0x0000750000007a0c */ /* 0x000fe40003f06270 */
[----:B------:R-:W-:Y:S11]  /*6bb0*/  IADD3 R0, R100, 0xa0, RZ ;  /* 0x000000a064007810 */ /* 0x000ff60007ffe0ff */
[----:B------:R-:W2:Y:S04]  /*6bc0*/  @!P0 LDS.128 R4, [R214+0x2000] ;  /* 0x00200000d6048984 */ /* 0x000ea80000000c00 */
[----:B-1----:R-:W-:Y:S01]  /*6bd0*/  @!P1 STG.E.128 [R2.64+0x80], R8 ;  /* 0x0000800802009986 */ /* 0x002fe2000c101d06 */
[----:B------:R-:W-:Y:S11]  /*6be0*/  ISETP.GE.AND P1, PT, R12, c[0x0][0x1d4], PT ;  /* 0x000075000c007a0c */ /* 0x000ff60003f26270 */
[----:B------:R-:W-:Y:S02]  /*6bf0*/  @!UPT UIADD3 URZ, URZ, URZ, URZ ;  /* 0x0000003f3f3ff290 */ /* 0x000fe4000fffe03f */
[----:B------:R-:W1:Y:S04]  /*6c00*/  @!P1 LDS.128 R8, [R213+0x4000] ;  /* 0x00400000d5089984 */ /* 0x000e680000000c00 */
[----:B--2---:R-:W-:Y:S01]  /*6c10*/  @!P0 STG.E.128 [R2.64+0xc0], R4 ;  /* 0x0000c00402008986 */ /* 0x004fe2000c101d06 */
[----:B------:R-:W-:Y:S11]  /*6c20*/  ISETP.GE.AND P0, PT, R0, c[0x0][0x1d4], PT ;  /* 0x0000750000007a0c */ /* 0x000ff60003f06270 */
[----:B------:R-:W-:Y:S02]  /*6c30*/  @!UPT UIADD3 URZ, URZ, URZ, URZ ;  /* 0x0000003f3f3ff290 */ /* 0x000fe4000fffe03f */
[----:B------:R-:W2:Y:S04]  /*6c40*/  @!P0 LDS.128 R4, [R214+0x4000] ;  /* 0x00400000d6048984 */ /* 0x000ea80000000c00 */
[----:B-1----:R1:W-:Y:S04]  /*6c50*/  @!P1 STG.E.128 [R2.64+0x100], R8 ;  /* 0x0001000802009986 */ /* 0x0023e8000c101d06 */
[----:B--2---:R1:W-:Y:S02]  /*6c60*/  @!P0 STG.E.128 [R2.64+0x140], R4 ;  /* 0x0001400402008986 */ /* 0x0043e4000c101d06 */
.L_x_180:
[----:B-1----:R-:W-:Y:S05]  /*6c70*/  BSYNC B0 ;  /* 0x0000000000007941 */ /* 0x002fea0003800000 */
.L_x_179:
[C---:B------:R-:W-:Y:S02]  /*6c80*/  ISETP.GT.AND P0, PT, R62.reuse, R130, PT ;  /* 0x000000823e00720c */ /* 0x040fe40003f04270 */
[----:B------:R-:W-:Y:S11]  /*6c90*/  IADD3 R62, R62, -0x1, RZ ;  /* 0xffffffff3e3e7810 */ /* 0x000ff60007ffe0ff */
[----:B------:R-:W-:Y:S01]  /*6ca0*/  @P0 SHF.R.S32.HI R2, RZ, 0x1f, R62 ;  /* 0x0000001fff020819 */ /* 0x000fe2000001143e */
[----:B------:R-:W-:Y:S02]  /*6cb0*/  @P0 IMAD R0, R149, R62, RZ ;  /* 0x0000003e95000224 */ /* 0x000fe400078e02ff */
[----:B------:R-:W-:Y:S02]  /*6cc0*/  @P0 IMAD.MOV.U32 R4, RZ, RZ, R98 ;  /* 0x000000ffff040224 */ /* 0x000fe400078e0062 */
[----:B------:R-:W-:Y:S02]  /*6cd0*/  @P0 IMAD.MOV.U32 R5, RZ, RZ, R89 ;  /* 0x000000ffff050224 */ /* 0x000fe400078e0059 */
[-C--:B------:R-:W-:Y:S02]  /*6ce0*/  @P0 IMAD R0, R2, R153.reuse, R0 ;  /* 0x0000009902000224 */ /* 0x080fe400078e0200 */
[----:B------:R-:W-:Y:S04]  /*6cf0*/  @P0 IMAD.WIDE.U32 R4, R62, R153, R4 ;  /* 0x000000993e040225 */ /* 0x000fe800078e0004 */
[----:B------:R-:W-:Y:S01]  /*6d00*/  @P0 IMAD.IADD R0, R5, 0x1, R0 ;  /* 0x0000000105000824 */ /* 0x000fe200078e0200 */
[C---:B------:R-:W-:Y:S04]  /*6d10*/  @P0 LEA R2, P1, R4.reuse, c[0x0][0x220], 0x1 ;  /* 0x0000880004020a11 */ /* 0x040fe800078208ff */
[----:B------:R-:W-:Y:S02]  /*6d20*/  @P0 LEA.HI.X R3, R4, c[0x0][0x224], R0, 0x1, P1 ;  /* 0x0000890004030a11 */ /* 0x000fe400008f0c00 */
[C---:B------:R-:W-:Y:S03]  /*6d30*/  @P0 LEA R4, P1, R154.reuse, R2, 0x1 ;  /* 0x000000029a040211 */ /* 0x040fe600078208ff */
[----:B------:R-:W-:Y:S01]  /*6d40*/  @!PT LDS RZ, [RZ] ;  /* 0x00000000fffff984 */ /* 0x000fe20000000800 */
[----:B------:R-:W-:Y:S01]  /*6d50*/  @!PT LDS RZ, [RZ] ;  /* 0x00000000fffff984 */ /* 0x000fe20000000800 */
[----:B------:R-:W-:Y:S01]  /*6d60*/  @!PT LDS RZ, [RZ] ;  /* 0x00000000fffff984 */ /* 0x000fe20000000800 */
[----:B------:R1:W-:Y:S01]  /*6d70*/  @P0 LDGSTS.E.BYPASS.LTC128B.128 [R203+0x6100], [R2.64], !P5 ;  /* 0x0610000002cb0fae */ /* 0x0003e2000e901d46 */
[----:B------:R-:W-:Y:S03]  /*6d80*/  @P0 LEA.HI.X R5, R154, R3, R148, 0x1, P1 ;  /* 0x000000039a050211 */ /* 0x000fe600008f0c94 */
[----:B------:R1:W-:Y:S04]  /*6d90*/  @P0 LDGSTS.E.BYPASS.LTC128B.128 [R203+0x8100], [R2.64+0x80], !P4 ;  /* 0x0810008002cb0fae */ /* 0x0003e8000e101d46 */
[----:B------:R1:W-:Y:S04]  /*6da0*/  @P0 LDGSTS.E.BYPASS.LTC128B.128 [R203+0xa100], [R2.64+0x100], !P3 ;  /* 0x0a10010002cb0fae */ /* 0x0003e8000d901d46 */
[----:B------:R1:W-:Y:S04]  /*6db0*/  @P0 LDGSTS.E.BYPASS.LTC128B.128 [R203+0x7100], [R4.64], !P5 ;  /* 0x0710000004cb0fae */ /* 0x0003e8000e901d46 */
[----:B------:R1:W-:Y:S04]  /*6dc0*/  @P0 LDGSTS.E.BYPASS.LTC128B.128 [R203+0x9100], [R4.64+0x80], !P4 ;  /* 0x0910008004cb0fae */ /* 0x0003e8000e101d46 */
[----:B------:R1:W-:Y:S04]  /*6dd0*/  @P0 LDGSTS.E.BYPASS.LTC128B.128 [R203+0xb100], [R4.64+0x100], !P3 ;  /* 0x0b10010004cb0fae */ /* 0x0003e8000d901d46 */
[----:B------:R-:W0:Y:S01]  /*6de0*/  LDGDEPBAR ;  /* 0x00000000000079af */ /* 0x000e220000000000 */
[----:B------:R-:W-:-:S05]  /*6df0*/  @P0 BRA `(.L_x_181) ;  /* 0xffffc03000000947 */ /* 0x000fca000383ffff */
[----:B------:R-:W-:Y:S01]  /*6e00*/  WARPSYNC 0xffffffff ;  /* 0xffffffff00007948 */ /* 0x000fe20003800000 */
[----:B------:R-:W-:Y:S06]  /*6e10*/  BAR.SYNC.DEFER_BLOCKING 0x0 ;  /* 0x0000000000007b1d */ /* 0x000fec0000010000 */
.L_x_156:
[----:B------:R-:W-:Y:S01]  /*6e20*/  ISETP.GE.AND P0, PT, R176, 0x1, PT ;  /* 0x00000001b000780c */ /* 0x000fe20003f06270 */
[----:B------:R-:W-:Y:S01]  /*6e30*/  BSSY B0, `(.L_x_182) ;  /* 0x0000020000007945 */ /* 0x000fe20003800000 */
[----:B------:R-:W-:Y:S01]  /*6e40*/  IMAD.IADD R9, R139, 0x1, R144 ;  /* 0x000000018b097824 */ /* 0x000fe200078e0290 */
[----:B------:R-:W-:-:S10]  /*6e50*/  MOV R0, RZ ;  /* 0x000000ff00007202 */ /* 0x000fd40000000f00 */
        /* <DEDUP_REMOVED lines=29> */
.L_x_183:
[----:B------:R-:W-:Y:S05]  /*7030*/  BSYNC B0 ;  /* 0x0000000000007941 */ /* 0x000fea0003800000 */
.L_x_182:
[----:B-1----:R-:W2:Y:S01]  /*7040*/  LDL R2, [R1+0x18] ;  /* 0x0000180001027983 */ /* 0x002ea20000100800 */
        /* <DEDUP_REMOVED lines=48> */
[----:B--2---:R-:W-:-:S04]  /*7350*/  IMAD R249, R2, R0, RZ ;  /* 0x0000000002f97224 */ /* 0x004fc800078e02ff */
[--C-:B------:R-:W-:Y:S01]  /*7360*/  IMAD.IADD R2, R249, 0x1, R0.reuse ;  /* 0x00000001f9027824 */ /* 0x100fe200078e0200 */
[----:B------:R-:W-:-:S04]  /*7370*/  PRMT R0, RZ, 0x7610, R0 ;  /* 0x00007610ff007816 */ /* 0x000fc80000000000 */
[----:B------:R-:W-:Y:S02]  /*7380*/  IMNMX R23, R138, R2, PT ;  /* 0x000000028a177217 */ /* 0x000fe40003800200 */
[----:B------:R-:W-:Y:S02]  /*7390*/  CS2R R138, SRZ ;  /* 0x00000000008a7805 */ /* 0x000fe4000001ff00 */
[----:B------:R-:W-:Y:S01]  /*73a0*/  ISETP.GT.AND P0, PT, R23, R249, PT ;  /* 0x000000f91700720c */ /* 0x000fe20003f04270 */
[----:B------:R1:W-:-:S12]  /*73b0*/  STL [R1+0x10], R23 ;  /* 0x0000101701007387 */ /* 0x0003d80000100800 */
[----:B------:R-:W-:Y:S05]  /*73c0*/  @!P0 BRA `(.L_x_184) ;  /* 0x0000c75000008947 */ /* 0x000fea0003800000 */
[----:B------:R-:W2:Y:S01]  /*73d0*/  LDL R12, [R1+0x3c] ;  /* 0x00003c00010c7983 */ /* 0x000ea20000100800 */
[----:B------:R-:W-:-:S03]  /*73e0*/  ISETP.NE.U32.AND P0, PT, RZ, c[0x0][0x340], PT ;  /* 0x0000d000ff007a0c */ /* 0x000fc60003f05070 */
[----:B------:R-:W3:Y:S01]  /*73f0*/  LDL.LU R15, [R1+0xc] ;  /* 0x00000c00010f7983 */ /* 0x000ee20000300800 */
[----:B------:R-:W-:-:S03]  /*7400*/  ISETP.NE.AND.EX P1, PT, RZ, c[0x0][0x344], PT, P0 ;  /* 0x0000d100ff007a0c */ /* 0x000fc60003f25300 */
[----:B------:R-:W4:Y:S04]  /*7410*/  LDL R24, [R1] ;  /* 0x0000000001187983 */ /* 0x000f280000100800 */
[----:B------:R-:W1:Y:S06]  /*7420*/  S2R R4, SR_TID.X ;  /* 0x0000000000047919 */ /* 0x000e6c0000002100 */
[----:B------:R-:W-:-:S04]  /*7430*/  @P1 IMAD.MOV.U32 R2, RZ, RZ, 0x4 ;  /* 0x00000004ff021424 */ /* 0x000fc800078e00ff */
[----:B------:R-:W-:-:S05]  /*7440*/  @P1 IMAD.WIDE R2, R236, R2, c[0x0][0x340] ;  /* 0x0000d000ec021625 */ /* 0x000fca00078e0202 */
[----:B------:R1:W4:Y:S01]  /*7450*/  @P1 LDG.E R13, [R2.64] ;  /* 0x00000006020d1981 */ /* 0x000322000c1e1900 */
[----:B------:R-:W-:Y:S01]  /*7460*/  SHF.R.S32.HI R0, RZ, 0x1f, R174 ;  /* 0x0000001fff007819 */ /* 0x000fe200000114ae */
[----:B------:R-:W-:Y:S01]  /*7470*/  IMAD.MOV.U32 R7, RZ, RZ, c[0x0][0x2c4] ;  /* 0x0000b100ff077624 */ /* 0x000fe200078e00ff */
[----:B------:R-:W-:Y:S02]  /*7480*/  SHF.R.S32.HI R5, RZ, 0x1f, R232 ;  /* 0x0000001fff057819 */ /* 0x000fe400000114e8 */
[----:B------:R-:W-:Y:S01]  /*7490*/  ISETP.GE.AND P4, PT, R231, c[0x0][0x1d4], PT ;  /* 0x00007500e7007a0c */ /* 0x000fe20003f86270 */
[----:B------:R-:W-:Y:S01]  /*74a0*/  IMAD R0, R0, c[0x0][0x178], RZ ;  /* 0x00005e0000007a24 */ /* 0x000fe200078e02ff */
[----:B------:R-:W-:Y:S02]  /*74b0*/  ISETP.NE.AND P2, PT, R7, 0x1, PT ;  /* 0x000000010700780c */ /* 0x000fe40003f45270 */
[----:B-1----:R-:W-:Y:S02]  /*74c0*/  SHF.R.S32.HI R22, RZ, 0x1f, R4 ;  /* 0x0000001fff167819 */ /* 0x002fe40000011404 */
[----:B------:R-:W-:-:S02]  /*74d0*/  SEL R14, RZ, 0xffffffff, P4 ;  /* 0xffffffffff0e7807 */ /* 0x000fc40002000000 */
[----:B------:R-:W-:Y:S01]  /*74e0*/  LEA.HI R22, R22, R4, RZ, 0x3 ;  /* 0x0000000416167211 */ /* 0x000fe200078f18ff */
[----:B------:R-:W-:Y:S01]  /*74f0*/  IMAD R4, R174, c[0x0][0x17c], R0 ;  /* 0x00005f00ae047a24 */ /* 0x000fe200078e0200 */
[----:B------:R-:W-:Y:S01]  /*7500*/  ISETP.GE.AND P3, PT, R232, c[0x0][0x1d4], PT ;  /* 0x00007500e8007a0c */ /* 0x000fe20003f66270 */
[----:B------:R-:W-:Y:S01]  /*7510*/  IMAD.SHL.U32 R19, R14, 0x2, RZ ;  /* 0x000000020e137824 */ /* 0x000fe200078e00ff */
[----:B------:R-:W-:Y:S02]  /*7520*/  SHF.R.S32.HI R22, RZ, 0x3, R22 ;  /* 0x00000003ff167819 */ /* 0x000fe40000011416 */
[----:B------:R-:W-:Y:S02]  /*7530*/  ISETP.GE.AND P6, PT, R230, c[0x0][0x1d4], PT ;  /* 0x00007500e6007a0c */ /* 0x000fe40003fc6270 */
[----:B------:R-:W-:Y:S02]  /*7540*/  SHF.R.S32.HI R6, RZ, 0x1f, R22 ;  /* 0x0000001fff067819 */ /* 0x000fe40000011416 */
[----:B------:R-:W-:Y:S01]  /*7550*/  IADD3 R0, P0, R22, R9, RZ ;  /* 0x0000000916007210 */ /* 0x000fe20007f1e0ff */
[----:B------:R-:W-:Y:S01]  /*7560*/  IMAD.WIDE.U32 R2, R174, c[0x0][0x178], RZ ;  /* 0x00005e00ae027a25 */ /* 0x000fe200078e00ff */
[----:B------:R-:W-:-:S02]  /*7570*/  ISETP.GE.AND P5, PT, R231, c[0x0][0x198], PT ;  /* 0x00006600e7007a0c */ /* 0x000fc40003fa6270 */
[----:B------:R-:W-:Y:S02]  /*7580*/  LEA.HI.X.SX32 R6, R9, R6, 0x1, P0 ;  /* 0x0000000609067211 */ /* 0x000fe400000f0eff */
[----:B------:R-:W-:Y:S02]  /*7590*/  ISETP.NE.U32.AND P0, PT, RZ, c[0x0][0x348], PT ;  /* 0x0000d200ff007a0c */ /* 0x000fe40003f05070 */
[----:B------:R-:W-:Y:S01]  /*75a0*/  IADD3 R3, R3, R4, RZ ;  /* 0x0000000403037210 */ /* 0x000fe20007ffe0ff */
[----:B------:R-:W-:Y:S01]  /*75b0*/  IMAD R9, R6, c[0x0][0x1e0], RZ ;  /* 0x0000780006097a24 */ /* 0x000fe200078e02ff */
[----:B------:R-:W-:Y:S01]  /*75c0*/  ISETP.NE.AND.EX P0, PT, RZ, c[0x0][0x34c], PT, P0 ;  /* 0x0000d300ff007a0c */ /* 0x000fe20003f05300 */
[----:B------:R-:W-:Y:S01]  /*75d0*/  IMAD.MOV.U32 R4, RZ, RZ, R232 ;  /* 0x000000ffff047224 */ /* 0x000fe200078e00e8 */
[----:B------:R-:W-:Y:S01]  /*75e0*/  IADD3 R102, R23, -0x1, RZ ;  /* 0xffffffff17667810 */ /* 0x000fe20007ffe0ff */
[----:B------:R-:W-:Y:S01]  /*75f0*/  IMAD R17, R0, c[0x0][0x1e4], R9 ;  /* 0x0000790000117a24 */ /* 0x000fe200078e0209 */
[----:B------:R-:W-:Y:S01]  /*7600*/  SEL R9, R137, RZ, !P0 ;  /* 0x000000ff89097207 */ /* 0x000fe20004000000 */
[----:B------:R-:W-:-:S02]  /*7610*/  IMAD R8, R6, c[0x0][0x208], RZ ;  /* 0x0000820006087a24 */ /* 0x000fc400078e02ff */
[----:B------:R-:W-:-:S04]  /*7620*/  IMAD.WIDE.U32 R6, R0, c[0x0][0x1e0], R4 ;  /* 0x0000780000067a25 */ /* 0x000fc800078e0004 */
[----:B------:R-:W-:Y:S02]  /*7630*/  IMAD R18, R9, c[0x0][0x1c0], RZ ;  /* 0x0000700009127a24 */ /* 0x000fe400078e02ff */
[----:B------:R-:W-:-:S04]  /*7640*/  IMAD.WIDE.U32 R10, R0, c[0x0][0x208], R4 ;  /* 0x00008200000a7a25 */ /* 0x000fc800078e0004 */
[----:B------:R-:W-:Y:S01]  /*7650*/  IMAD R16, R0, c[0x0][0x20c], R8 ;  /* 0x0000830000107a24 */ /* 0x000fe200078e0208 */
[----:B------:R-:W-:Y:S02]  /*7660*/  SEL R8, R236, RZ, !P0 ;  /* 0x000000ffec087207 */ /* 0x000fe40004000000 */
[----:B------:R-:W-:-:S03]  /*7670*/  ISETP.NE.U32.AND P0, PT, RZ, c[0x0][0x350], PT ;  /* 0x0000d400ff007a0c */ /* 0x000fc60003f05070 */
[----:B------:R-:W-:Y:S01]  /*7680*/  IMAD R14, R8, c[0x0][0x1c4], R18 ;  /* 0x00007100080e7a24 */ /* 0x000fe200078e0212 */
[----:B------:R-:W-:Y:S01]  /*7690*/  ISETP.NE.AND.EX P0, PT, RZ, c[0x0][0x354], PT, P0 ;  /* 0x0000d500ff007a0c */ /* 0x000fe20003f05300 */
[----:B--2---:R-:W-:-:S04]  /*76a0*/  IMAD R12, R245, 0x80, R12 ;  /* 0x00000080f50c7824 */ /* 0x004fc800078e020c */
[----:B------:R-:W-:Y:S01]  /*76b0*/  @P2 IMAD.HI.U32 R9, R12, c[0x0][0x2c8], RZ ;  /* 0x0000b2000c092a27 */ /* 0x000fe200078e00ff */
[----:B------:R-:W-:Y:S02]  /*76c0*/  MOV R0, R12 ;  /* 0x0000000c00007202 */ /* 0x000fe40000000f00 */
[----:B---3--:R-:W-:Y:S01]  /*76d0*/  LOP3.LUT R15, R15, 0xfffffffe, RZ, 0xc0, !PT ;  /* 0xfffffffe0f0f7812 */ /* 0x008fe200078ec0ff */
[C---:B----4-:R-:W-:Y:S01]  /*76e0*/  IMAD.WIDE.U32 R2, R24.reuse, c[0x0][0x1b8], R2 ;  /* 0x00006e0018027a25 */ /* 0x050fe200078e0002 */
[----:B------:R-:W-:Y:S02]  /*76f0*/  @P2 SHF.R.U32.HI R0, RZ, c[0x0][0x2cc], R9 ;  /* 0x0000b300ff002a19 */ /* 0x000fe40000011609 */
[----:B------:R-:W-:Y:S01]  /*7700*/  @P4 LOP3.LUT R15, R15, 0x1, RZ, 0xfc, !PT ;  /* 0x000000010f0f4812 */ /* 0x000fe200078efcff */
[----:B------:R-:W-:Y:S01]  /*7710*/  IMAD R3, R24, c[0x0][0x1bc], R3 ;  /* 0x00006f0018037a24 */ /* 0x000fe200078e0203 */
[----:B------:R-:W-:Y:S01]  /*7720*/  ISETP.GE.AND P4, PT, R230, c[0x0][0x198], PT ;  /* 0x00006600e6007a0c */ /* 0x000fe20003f86270 */
[----:B------:R-:W-:Y:S01]  /*7730*/  IMAD.IADD R9, R7, 0x1, R17 ;  /* 0x0000000107097824 */ /* 0x000fe200078e0211 */
[----:B------:R-:W-:Y:S01]  /*7740*/  IADD3 R7, R11, R16, RZ ;  /* 0x000000100b077210 */ /* 0x000fe20007ffe0ff */
[----:B------:R-:W-:Y:S01]  /*7750*/  IMAD.WIDE.U32 R2, R8, c[0x0][0x1c0], R2 ;  /* 0x0000700008027a25 */ /* 0x000fe200078e0002 */
[----:B------:R-:W-:-:S02]  /*7760*/  SHF.R.S32.HI R11, RZ, 0x1f, R0 ;  /* 0x0000001fff0b7819 */ /* 0x000fc40000011400 */
[----:B------:R-:W-:Y:S01]  /*7770*/  LOP3.LUT R15, R15, 0xfffffffd, RZ, 0xc0, !PT ;  /* 0xfffffffd0f0f7812 */ /* 0x000fe200078ec0ff */
[----:B------:R-:W-:Y:S01]  /*7780*/  IMAD.MOV.U32 R8, RZ, RZ, R6 ;  /* 0x000000ffff087224 */ /* 0x000fe200078e0006 */
[----:B------:R-:W-:Y:S01]  /*7790*/  MOV R6, R10 ;  /* 0x0000000a00067202 */ /* 0x000fe20000000f00 */
[----:B------:R-:W-:Y:S01]  /*77a0*/  IMAD.IADD R3, R3, 0x1, R14 ;  /* 0x0000000103037824 */ /* 0x000fe200078e020e */
[----:B------:R-:W-:Y:S01]  /*77b0*/  @P3 LOP3.LUT R15, R15, 0x2, RZ, 0xfc, !PT ;  /* 0x000000020f0f3812 */ /* 0x000fe200078efcff */
[----:B------:R-:W-:Y:S01]  /*77c0*/  IMAD R10, R11, c[0x0][0x1b0], RZ ;  /* 0x00006c000b0a7a24 */ /* 0x000fe200078e02ff */
[----:B------:R-:W-:Y:S01]  /*77d0*/  SEL R14, RZ, 0x4, P6 ;  /* 0x00000004ff0e7807 */ /* 0x000fe20003000000 */
[----:B------:R-:W-:Y:S02]  /*77e0*/  IMAD.MOV R11, RZ, RZ, -R0 ;  /* 0x000000ffff0b7224 */ /* 0x000fe400078e0a00 */
[C---:B------:R-:W-:Y:S01]  /*77f0*/  IMAD R10, R0.reuse, c[0x0][0x1b4], R10 ;  /* 0x00006d00000a7a24 */ /* 0x040fe200078e020a */
[----:B------:R1:W-:Y:S01]  /*7800*/  STL [R1+0xc], R15 ;  /* 0x00000c0f01007387 */ /* 0x0003e20000100800 */
[----:B------:R-:W-:-:S04]  /*7810*/  IMAD.WIDE.U32 R2, R0, c[0x0][0x1b0], R2 ;  /* 0x00006c0000027a25 */ /* 0x000fc800078e0002 */
[----:B------:R-:W-:Y:S02]  /*7820*/  IMAD R0, R11, c[0x0][0x2c4], R12 ;  /* 0x0000b1000b007a24 */ /* 0x000fe400078e020c */
[----:B------:R-:W-:Y:S01]  /*7830*/  IMAD.IADD R3, R3, 0x1, R10 ;  /* 0x0000000103037824 */ /* 0x000fe200078e020a */
[----:B------:R-:W-:Y:S01]  /*7840*/  @P1 SHF.R.S32.HI R10, RZ, 0x1f, R13 ;  /* 0x0000001fff0a1819 */ /* 0x000fe2000001140d */
[----:B------:R-:W-:Y:S01]  /*7850*/  @!P1 IMAD.MOV.U32 R13, RZ, RZ, R236 ;  /* 0x000000ffff0d9224 */ /* 0x000fe200078e00ec */
[----:B------:R-:W-:Y:S01]  /*7860*/  SHF.R.S32.HI R11, RZ, 0x1f, R0 ;  /* 0x0000001fff0b7819 */ /* 0x000fe20000011400 */
[----:B------:R-:W-:Y:S01]  /*7870*/  IMAD.WIDE.U32 R6, R24, c[0x0][0x210], R6 ;  /* 0x0000840018067a25 */ /* 0x000fe200078e0006 */
[----:B------:R-:W-:Y:S02]  /*7880*/  @!P1 MOV R10, R137 ;  /* 0x00000089000a9202 */ /* 0x000fe40000000f00 */
[----:B------:R-:W-:Y:S01]  /*7890*/  ISETP.GE.AND P1, PT, R232, c[0x0][0x198], PT ;  /* 0x00006600e8007a0c */ /* 0x000fe20003f26270 */
[----:B------:R-:W-:Y:S01]  /*78a0*/  IMAD R11, R11, c[0x0][0x1a8], RZ ;  /* 0x00006a000b0b7a24 */ /* 0x000fe200078e02ff */
[----:B------:R-:W-:Y:S01]  /*78b0*/  SEL R10, R10, RZ, !P0 ;  /* 0x000000ff0a0a7207 */ /* 0x000fe20004000000 */
[----:B------:R-:W-:-:S04]  /*78c0*/  IMAD.WIDE.U32 R8, R24, c[0x0][0x1e8], R8 ;  /* 0x00007a0018087a25 */ /* 0x000fc800078e0008 */
[C---:B------:R-:W-:Y:S02]  /*78d0*/  IMAD R11, R0.reuse, c[0x0][0x1ac], R11 ;  /* 0x00006b00000b7a24 */ /* 0x040fe400078e020b */
[----:B------:R-:W-:Y:S01]  /*78e0*/  IMAD.WIDE.U32 R2, R0, c[0x0][0x1a8], R2 ;  /* 0x00006a0000027a25 */ /* 0x000fe200078e0002 */
[----:B------:R-:W-:Y:S02]  /*78f0*/  SEL R0, R13, RZ, !P0 ;  /* 0x000000ff0d007207 */ /* 0x000fe40004000000 */
[----:B-1----:R-:W-:Y:S01]  /*7900*/  SEL R15, RZ, 0x1, P3 ;  /* 0x00000001ff0f7807 */ /* 0x002fe20001800000 */
[----:B------:R-:W-:Y:S01]  /*7910*/  IMAD R7, R24, c[0x0][0x214], R7 ;  /* 0x0000850018077a24 */ /* 0x000fe200078e0207 */
[----:B------:R-:W-:Y:S01]  /*7920*/  LEA R13, P0, R2, c[0x0][0x160], 0x1 ;  /* 0x00005800020d7a11 */ /* 0x000fe200078008ff */
[----:B------:R-:W-:Y:S01]  /*7930*/  IMAD R9, R24, c[0x0][0x1ec], R9 ;  /* 0x00007b0018097a24 */ /* 0x000fe200078e0209 */
[----:B------:R-:W-:Y:S01]  /*7940*/  LOP3.LUT R15, R19, 0x2, R15, 0xe2, !PT ;  /* 0x00000002130f7812 */ /* 0x000fe200078ee20f */
[----:B------:R-:W-:-:S02]  /*7950*/  IMAD R12, R10, c[0x0][0x1f0], RZ ;  /* 0x00007c000a0c7a24 */ /* 0x000fc400078e02ff */
[----:B------:R-:W-:Y:S01]  /*7960*/  IMAD R10, R10, c[0x0][0x218], RZ ;  /* 0x000086000a0a7a24 */ /* 0x000fe200078e02ff */
[----:B------:R-:W-:Y:S01]  /*7970*/  LOP3.LUT R68, R15, R14, RZ, 0xfc, !PT ;  /* 0x0000000e0f447212 */ /* 0x000fe200078efcff */
[----:B------:R-:W-:-:S04]  /*7980*/  IMAD.WIDE.U32 R226, R0, c[0x0][0x218], R6 ;  /* 0x0000860000e27a25 */ /* 0x000fc800078e0006 */
[----:B------:R-:W-:-:S04]  /*7990*/  IMAD.WIDE.U32 R224, R0, c[0x0][0x1f0], R8 ;  /* 0x00007c0000e07a25 */ /* 0x000fc800078e0008 */
[C---:B------:R-:W-:Y:S02]  /*79a0*/  IMAD R6, R0.reuse, c[0x0][0x1f4], R12 ;  /* 0x00007d0000067a24 */ /* 0x040fe400078e020c */
[----:B------:R-:W-:Y:S01]  /*79b0*/  IMAD.IADD R3, R3, 0x1, R11 ;  /* 0x0000000103037824 */ /* 0x000fe200078e020b */
[----:B------:R-:W-:Y:S01]  /*79c0*/  LEA R11, R245, R22, 0x7 ;  /* 0x00000016f50b7211 */ /* 0x000fe200078e38ff */
[----:B------:R-:W-:Y:S02]  /*79d0*/  IMAD R0, R0, c[0x0][0x21c], R10 ;  /* 0x0000870000007a24 */ /* 0x000fe400078e020a */
[----:B------:R-:W-:Y:S01]  /*79e0*/  IMAD.IADD R223, R225, 0x1, R6 ;  /* 0x00000001e1df7824 */ /* 0x000fe200078e0206 */
[----:B------:R-:W-:Y:S02]  /*79f0*/  LEA.HI.X R12, R2, c[0x0][0x164], R3, 0x1, P0 ;  /* 0x00005900020c7a11 */ /* 0x000fe400000f0c03 */
[----:B------:R-:W-:Y:S01]  /*7a00*/  IADD3 R228, R227, R0, RZ ;  /* 0x00000000e3e47210 */ /* 0x000fe20007ffe0ff */
[----:B------:R-:W-:Y:S05]  /*7a10*/  BRA.DIV ~URZ, `(.L_x_185) ;  /* 0x000106b27f007947 */ /* 0x000fea000b800000 */
[----:B------:R1:W2:Y:S02]  /*7a20*/  SHFL.IDX PT, R10, R12, RZ, 0x181f ;  /* 0x00181fff0c0a7589 */ /* 0x0002a400000e0000 */
.L_x_304:
[----:B------:R-:W-:Y:S05]  /*7a30*/  BRA.DIV ~URZ, `(.L_x_186) ;  /* 0x000107027f007947 */ /* 0x000fea000b800000 */
[----:B------:R3:W4:Y:S02]  /*7a40*/  SHFL.IDX PT, R0, R13, RZ, 0x181f ;  /* 0x00181fff0d007589 */ /* 0x00072400000e0000 */
.L_x_305:
[----:B------:R-:W-:Y:S01]  /*7a50*/  IMAD R34, R175, c[0x0][0x2c4], RZ ;  /* 0x0000b100af227a24 */ /* 0x000fe200078e02ff */
[----:B------:R-:W-:Y:S01]  /*7a60*/  BSSY B0, `(.L_x_187) ;  /* 0x0000011000007945 */ /* 0x000fe20003800000 */
[----:B------:R-:W-:-:S02]  /*7a70*/  SHF.R.S32.HI R15, RZ, 0x1f, R230 ;  /* 0x0000001fff0f7819 */ /* 0x000fc400000114e6 */
[----:B------:R-:W-:Y:S02]  /*7a80*/  SHF.R.S32.HI R14, RZ, 0x1f, R231 ;  /* 0x0000001fff0e7819 */ /* 0x000fe400000114e7 */
[----:B------:R-:W-:-:S13]  /*7a90*/  ISETP.GE.AND P0, PT, R11, R34, PT ;  /* 0x000000220b00720c */ /* 0x000fda0003f06270 */
[----:B------:R-:W-:Y:S05]  /*7aa0*/  @P0 BRA `(.L_x_188) ;  /* 0x000000c000000947 */ /* 0x000fea0003800000 */
[----:B----4-:R-:W-:-:S04]  /*7ab0*/  LEA R8, P0, R232, R0, 0x1 ;  /* 0x00000000e8087211 */ /* 0x010fc800078008ff */
[----:B--2---:R-:W-:Y:S02]  /*7ac0*/  LEA.HI.X R9, R232, R10, R5, 0x1, P0 ;  /* 0x0000000ae8097211 */ /* 0x004fe400000f0c05 */
[----:B------:R-:W-:-:S03]  /*7ad0*/  LEA R6, P0, R231, R0, 0x1 ;  /* 0x00000000e7067211 */ /* 0x000fc600078008ff */
[----:B------:R-:W-:Y:S01]  /*7ae0*/  @!PT LDS RZ, [RZ] ;  /* 0x00000000fffff984 */ /* 0x000fe20000000800 */
[----:B------:R-:W-:Y:S01]  /*7af0*/  @!PT LDS RZ, [RZ] ;  /* 0x00000000fffff984 */ /* 0x000fe20000000800 */
[----:B------:R-:W-:Y:S01]  /*7b00*/  @!PT LDS RZ, [RZ] ;  /* 0x00000000fffff984 */ /* 0x000fe20000000800 */
[----:B------:R2:W-:Y:S01]  /*7b10*/  LDGSTS.E.BYPASS.LTC128B.128 [R203+0xc100], [R8.64], !P1 ;  /* 0x0c10000008cb7fae */ /* 0x0005e2000c901d46 */
[----:B------:R-:W-:Y:S02]  /*7b20*/  LEA.HI.X R7, R231, R10, R14, 0x1, P0 ;  /* 0x0000000ae7077211 */ /* 0x000fe400000f0c0e */
[----:B------:R-:W-:-:S03]  /*7b30*/  LEA R2, P0, R230, R0, 0x1 ;  /* 0x00000000e6027211 */ /* 0x000fc600078008ff */
[----:B------:R2:W-:Y:S01]  /*7b40*/  LDGSTS.E.BYPASS.LTC128B.128 [R203+0x10100], [R6.64], !P5 ;  /* 0x1010000006cb7fae */ /* 0x0005e2000e901d46 */
[----:B------:R-:W-:-:S05]  /*7b50*/  LEA.HI.X R3, R230, R10, R15, 0x1, P0 ;  /* 0x0000000ae6037211 */ /* 0x000fca00000f0c0f */
[----:B------:R2:W-:Y:S04]  /*7b60*/  LDGSTS.E.BYPASS.LTC128B.128 [R203+0x14100], [R2.64], !P4 ;  /* 0x1410000002cb7fae */ /* 0x0005e8000e101d46 */
.L_x_188:
[----:B------:R-:W-:Y:S05]  /*7b70*/  BSYNC B0 ;  /* 0x0000000000007941 */ /* 0x000fea0003800000 */
.L_x_187:
[----:B------:R-:W-:Y:S05]  /*7b80*/  BRA.DIV ~URZ, `(.L_x_189) ;  /* 0x000106127f007947 */ /* 0x000fea000b800000 */
[----:B--2---:R2:W1:Y:S04]  /*7b90*/  SHFL.IDX PT, R10, R12, 0x1, 0x181f ;  /* 0x00381f000c0a7f89 */ /* 0x00446800000e0000 */
[----:B----4-:R2:W4:Y:S02]  /*7ba0*/  SHFL.IDX PT, R0, R13, 0x1, 0x181f ;  /* 0x00381f000d007f89 */ /* 0x01052400000e0000 */
.L_x_306:
[----:B------:R-:W-:Y:S01]  /*7bb0*/  IADD3 R2, R11, 0x20, RZ ;  /* 0x000000200b027810 */ /* 0x000fe20007ffe0ff */
[----:B------:R-:W-:Y:S03]  /*7bc0*/  BSSY B0, `(.L_x_190) ;  /* 0x000000f000007945 */ /* 0x000fe60003800000 */
[----:B------:R-:W-:-:S13]  /*7bd0*/  ISETP.GE.AND P0, PT, R2, R34, PT ;  /* 0x000000220200720c */ /* 0x000fda0003f06270 */
[----:B------:R-:W-:Y:S05]  /*7be0*/  @P0 BRA `(.L_x_191) ;  /* 0x000000c000000947 */ /* 0x000fea0003800000 */
[----:B----4-:R-:W-:-:S04]  /*7bf0*/  LEA R8, P0, R232, R0, 0x1 ;  /* 0x00000000e8087211 */ /* 0x010fc800078008ff */
[----:B-1----:R-:W-:Y:S02]  /*7c00*/  LEA.HI.X R9, R232, R10, R5, 0x1, P0 ;  /* 0x0000000ae8097211 */ /* 0x002fe400000f0c05 */
        /* <DEDUP_REMOVED lines=10> */
.L_x_191:
[----:B------:R-:W-:Y:S05]  /*7cb0*/  BSYNC B0 ;  /* 0x0000000000007941 */ /* 0x000fea0003800000 */
.L_x_190:
[----:B------:R-:W-:Y:S05]  /*7cc0*/  BRA.DIV ~URZ, `(.L_x_192) ;  /* 0x000105927f007947 */ /* 0x000fea000b800000 */
[----:B-1----:R1:W2:Y:S02]  /*7cd0*/  SHFL.IDX PT, R10, R12, 0x2, 0x181f ;  /* 0x00581f000c0a7f89 */ /* 0x0022a400000e0000 */
.L_x_307:
[----:B------:R-:W-:Y:S05]  /*7ce0*/  BRA.DIV ~URZ, `(.L_x_193) ;  /* 0x000105e27f007947 */ /* 0x000fea000b800000 */
[----:B----4-:R4:W1:Y:S02]  /*7cf0*/  SHFL.IDX PT, R0, R13, 0x2, 0x181f ;  /* 0x00581f000d007f89 */ /* 0x01086400000e0000 */
.L_x_308:
[----:B------:R-:W-:Y:S01]  /*7d00*/  IADD3 R2, R11, 0x40, RZ ;  /* 0x000000400b027810 */ /* 0x000fe20007ffe0ff */
[----:B------:R-:W-:Y:S03]  /*7d10*/  BSSY B0, `(.L_x_194) ;  /* 0x000000f000007945 */ /* 0x000fe60003800000 */
[----:B------:R-:W-:-:S13]  /*7d20*/  ISETP.GE.AND P0, PT, R2, R34, PT ;  /* 0x000000220200720c */ /* 0x000fda0003f06270 */
[----:B------:R-:W-:Y:S05]  /*7d30*/  @P0 BRA `(.L_x_195) ;  /* 0x000000c000000947 */ /* 0x000fea0003800000 */
[----:B-1----:R-:W-:-:S04]  /*7d40*/  LEA R8, P0, R232, R0, 0x1 ;  /* 0x00000000e8087211 */ /* 0x002fc800078008ff */
        /* <DEDUP_REMOVED lines=11> */
.L_x_195:
[----:B------:R-:W-:Y:S05]  /*7e00*/  BSYNC B0 ;  /* 0x0000000000007941 */ /* 0x000fea0003800000 */
.L_x_194:
[----:B------:R-:W-:Y:S05]  /*7e10*/  BRA.DIV ~URZ, `(.L_x_196) ;  /* 0x000105127f007947 */ /* 0x000fea000b800000 */
[----:B-1----:R1:W3:Y:S04]  /*7e20*/  SHFL.IDX PT, R7, R12, 0x3, 0x181f ;  /* 0x00781f000c077f89 */ /* 0x0022e800000e0000 */
[----:B------:R1:W4:Y:S02]  /*7e30*/  SHFL.IDX PT, R0, R13, 0x3, 0x181f ;  /* 0x00781f000d007f89 */ /* 0x00032400000e0000 */
.L_x_309:
[----:B----4-:R-:W4:Y:S01]  /*7e40*/  LDL R104, [R1+0xc] ;  /* 0x00000c0001687983 */ /* 0x010f220000100800 */
[----:B------:R-:W-:Y:S01]  /*7e50*/  IADD3 R2, R11, 0x60, RZ ;  /* 0x000000600b027810 */ /* 0x000fe20007ffe0ff */
[----:B--2---:R-:W-:Y:S01]  /*7e60*/  IMAD.MOV.U32 R10, RZ, RZ, 0x20 ;  /* 0x00000020ff0a7424 */ /* 0x004fe200078e00ff */
[----:B------:R-:W-:Y:S01]  /*7e70*/  SHF.R.S32.HI R66, RZ, 0x1f, R102 ;  /* 0x0000001fff427819 */ /* 0x000fe20000011466 */
[----:B------:R-:W2:Y:S01]  /*7e80*/  S2R R6, SR_TID.X ;  /* 0x0000000000067919 */ /* 0x000ea20000002100 */
[----:B------:R-:W-:Y:S01]  /*7e90*/  ISETP.GE.AND P2, PT, R2, R34, PT ;  /* 0x000000220200720c */ /* 0x000fe20003f46270 */
[----:B------:R-:W-:-:S12]  /*7ea0*/  IMAD R11, R10, c[0x0][0x1e4], RZ ;  /* 0x000079000a0b7a24 */ /* 0x000fd800078e02ff */
[----:B------:R-:W-:-:S04]  /*7eb0*/  @!P2 LEA R2, P0, R232, R0, 0x1 ;  /* 0x00000000e802a211 */ /* 0x000fc800078008ff */
[----:B---3--:R-:W-:Y:S01]  /*7ec0*/  @!P2 LEA.HI.X R3, R232, R7, R5, 0x1, P0 ;  /* 0x00000007e803a211 */ /* 0x008fe200000f0c05 */
[----:B------:R-:W-:Y:S01]  /*7ed0*/  IMAD.WIDE.U32 R4, R102, c[0x0][0x1e0], RZ ;  /* 0x0000780066047a25 */ /* 0x000fe200078e00ff */
[----:B------:R-:W-:-:S03]  /*7ee0*/  @!P2 LEA R8, P0, R231, R0, 0x1 ;  /* 0x00000000e708a211 */ /* 0x000fc600078008ff */
[----:B------:R-:W-:Y:S01]  /*7ef0*/  @!PT LDS RZ, [RZ] ;  /* 0x00000000fffff984 */ /* 0x000fe20000000800 */
[----:B------:R-:W-:Y:S01]  /*7f00*/  @!PT LDS RZ, [RZ] ;  /* 0x00000000fffff984 */ /* 0x000fe20000000800 */
[----:B------:R-:W-:Y:S01]  /*7f10*/  @!PT LDS RZ, [RZ] ;  /* 0x00000000fffff984 */ /* 0x000fe20000000800 */
[----:B------:R3:W-:Y:S01]  /*7f20*/  @!P2 LDGSTS.E.BYPASS.LTC128B.128 [R203+0xf100], [R2.64], !P1 ;  /* 0x0f10000002cbafae */ /* 0x0007e2000c901d46 */
[----:B--2---:R-:W-:Y:S02]  /*7f30*/  SHF.R.S32.HI R67, RZ, 0x1f, R6 ;  /* 0x0000001fff437819 */ /* 0x004fe40000011406 */
[-C--:B------:R-:W-:Y:S02]  /*7f40*/  @!P2 LEA.HI.X R9, R231, R7.reuse, R14, 0x1, P0 ;  /* 0x00000007e709a211 */ /* 0x080fe400000f0c0e */
[----:B------:R-:W-:Y:S02]  /*7f50*/  LEA.HI R67, R67, R6, RZ, 0x3 ;  /* 0x0000000643437211 */ /* 0x000fe400078f18ff */
[C---:B------:R-:W-:Y:S01]  /*7f60*/  @!P2 LEA R6, P0, R230.reuse, R0, 0x1 ;  /* 0x00000000e606a211 */ /* 0x040fe200078008ff */
[----:B------:R2:W-:Y:S01]  /*7f70*/  @!P2 LDGSTS.E.BYPASS.LTC128B.128 [R203+0x13100], [R8.64], !P5 ;  /* 0x1310000008cbafae */ /* 0x0005e2000e901d46 */
[----:B------:R-:W-:Y:S02]  /*7f80*/  SHF.R.S32.HI R67, RZ, 0x3, R67 ;  /* 0x00000003ff437819 */ /* 0x000fe40000011443 */
[----:B------:R-:W-:-:S02]  /*7f90*/  @!P2 LEA.HI.X R7, R230, R7, R15, 0x1, P0 ;  /* 0x00000007e607a211 */ /* 0x000fc400000f0c0f */
[----:B------:R-:W-:-:S03]  /*7fa0*/  LEA R0, P0, R4, R224, 0x6 ;  /* 0x000000e004007211 */ /* 0x000fc600078030ff */
[----:B------:R2:W-:Y:S04]  /*7fb0*/  @!P2 LDGSTS.E.BYPASS.LTC128B.128 [R203+0x17100], [R6.64], !P4 ;  /* 0x1710000006cbafae */ /* 0x0005e8000e101d46 */
[----:B------:R-:W0:Y:S01]  /*7fc0*/  LDGDEPBAR ;  /* 0x00000000000079af */ /* 0x000e220000000000 */
[----:B------:R-:W-:Y:S01]  /*7fd0*/  WARPSYNC 0xffffffff ;  /* 0xffffffff00007948 */ /* 0x000fe20003800000 */
[----:B---3--:R-:W-:Y:S02]  /*7fe0*/  IMAD R3, R66, c[0x0][0x1e0], RZ ;  /* 0x0000780042037a24 */ /* 0x008fe400078e02ff */
[----:B------:R-:W-:Y:S02]  /*7ff0*/  IMAD.IADD R2, R176, 0x1, -R67 ;  /* 0x00000001b0027824 */ /* 0x000fe400078e0a43 */
[----:B------:R-:W-:-:S02]  /*8000*/  IMAD R3, R102, c[0x0][0x1e4], R3 ;  /* 0x0000790066037a24 */ /* 0x000fc400078e0203 */
[----:B------:R-:W-:Y:S02]  /*8010*/  IMAD R2, R102, -0x40, R2 ;  /* 0xffffffc066027824 */ /* 0x000fe400078e0202 */
[----:B------:R-:W-:-:S05]  /*8020*/  IMAD.IADD R3, R5, 0x1, R3 ;  /* 0x0000000105037824 */ /* 0x000fca00078e0203 */
[----:B------:R-:W-:Y:S01]  /*8030*/  LEA.HI.X R3, R4, R223, R3, 0x6, P0 ;  /* 0x000000df04037211 */ /* 0x000fe200000f3403 */
[----:B------:R-:W-:Y:S01]  /*8040*/  IMAD.WIDE.U32 R4, R10, c[0x0][0x1e0], RZ ;  /* 0x000078000a047a25 */ /* 0x000fe200078e00ff */
[----:B------:R-:W-:Y:S01]  /*8050*/  BAR.SYNC.DEFER_BLOCKING 0x0 ;  /* 0x0000000000007b1d */ /* 0x000fe20000010000 */
[----:B------:R-:W-:-:S13]  /*8060*/  ISETP.GE.AND P0, PT, R2, 0x21, PT ;  /* 0x000000210200780c */ /* 0x000fda0003f06270 */
[----:B------:R-:W-:-:S04]  /*8070*/  @P0 IADD3 R10, P1, R0, R4, RZ ;  /* 0x00000004000a0210 */ /* 0x000fc80007f3e0ff */
[----:B------:R-:W-:Y:S02]  /*8080*/  @P0 IADD3.X R11, R3, R5, R11, P1, !PT ;  /* 0x00000005030b0210 */ /* 0x000fe40000ffe40b */
[----:B------:R-:W-:-:S13]  /*8090*/  ISETP.GE.AND P1, PT, R2, 0x1, PT ;  /* 0x000000010200780c */ /* 0x000fda0003f26270 */
[----:B------:R-:W-:-:S04]  /*80a0*/  @P1 LEA R4, P3, R0, c[0x0][0x1c8], 0x1 ;  /* 0x0000720000041a11 */ /* 0x000fc800078608ff */
[----:B------:R-:W-:Y:S02]  /*80b0*/  @P1 LEA.HI.X R5, R0, c[0x0][0x1cc], R3, 0x1, P3 ;  /* 0x0000730000051a11 */ /* 0x000fe400018f0c03 */
[----:B------:R-:W-:-:S04]  /*80c0*/  @P0 LEA R2, P3, R10, c[0x0][0x1c8], 0x1 ;  /* 0x000072000a020a11 */ /* 0x000fc800078608ff */
[----:B------:R-:W-:Y:S02]  /*80d0*/  @P0 LEA.HI.X R3, R10, c[0x0][0x1cc], R11, 0x1, P3 ;  /* 0x000073000a030a11 */ /* 0x000fe400018f0c0b */
[C---:B----4-:R-:W-:Y:S02]  /*80e0*/  LOP3.LUT P3, RZ, R104.reuse, 0x2, RZ, 0xc0, !PT ;  /* 0x0000000268ff7812 */ /* 0x050fe4000786c0ff */
[----:B------:R-:W-:-:S11]  /*80f0*/  LOP3.LUT P5, RZ, R104, 0x1, RZ, 0xc0, !PT ;  /* 0x0000000168ff7812 */ /* 0x000fd600078ac0ff */
        /* <DEDUP_REMOVED lines=8> */
[----:B------:R2:W-:Y:S01]  /*8180*/  @P0 LDGSTS.E.BYPASS.LTC128B.128 [R203+0xb100], [R2.64+0x100], !P6 ;  /* 0x0b10010002cb0fae */ /* 0x0005e2000f101d46 */
[----:B------:R-:W-:-:S03]  /*8190*/  ISETP.LT.AND P0, PT, RZ, c[0x0][0x27c], PT ;  /* 0x00009f00ff007a0c */ /* 0x000fc60003f01270 */
[----:B------:R-:W0:Y:S10]  /*81a0*/  LDGDEPBAR ;  /* 0x00000000000079af */ /* 0x000e340000000000 */
[----:B------:R-:W-:Y:S05]  /*81b0*/  @P0 BRA `(.L_x_197) ;  /* 0x0000002000000947 */ /* 0x000fea0003800000 */
[----:B------:R-:W-:-:S04]  /*81c0*/  DEPBAR.LE SB0, 0x1 ;  /* 0x000080400000791a */ /* 0x000fc80000000000 */
[----:B------:R-:W-:Y:S05]  /*81d0*/  BRA `(.L_x_198) ;  /* 0x0000597000007947 */ /* 0x000fea0003800000 */
.L_x_197:
[----:B-----5:R-:W-:Y:S01]  /*81e0*/  SHF.R.S32.HI R0, RZ, 0x1f, R136 ;  /* 0x0000001fff007819 */ /* 0x020fe20000011488 */
[----:B------:R-:W-:Y:S01]  /*81f0*/  ULDC.U8 UR4, c[0x0][0x298] ;  /* 0x0000a60000047ab9 */ /* 0x000fe20000000000 */
[----:B--2---:R-:W-:Y:S01]  /*8200*/  IMAD.WIDE.U32 R2, R136, c[0x0][0x280], RZ ;  /* 0x0000a00088027a25 */ /* 0x004fe200078e00ff */
[----:B------:R-:W-:Y:S01]  /*8210*/  ISETP.NE.AND P2, PT, RZ, UR4, PT ;  /* 0x00000004ff007c0c */ /* 0x000fe2000bf45270 */
[----:B------:R-:W-:Y:S02]  /*8220*/  BSSY B2, `(.L_x_198) ;  /* 0x0000592000027945 */ /* 0x000fe40003800000 */
[----:B------:R-:W-:Y:S01]  /*8230*/  IMAD R6, R0, c[0x0][0x280], RZ ;  /* 0x0000a00000067a24 */ /* 0x000fe200078e02ff */
[----:B------:R-:W-:Y:S01]  /*8240*/  LEA R7, P1, R2, c[0x0][0x270], 0x1 ;  /* 0x00009c0002077a11 */ /* 0x000fe200078208ff */
[----:B------:R-:W-:Y:S02]  /*8250*/  IMAD R0, R0, c[0x0][0x290], RZ ;  /* 0x0000a40000007a24 */ /* 0x000fe400078e02ff */
[----:B------:R-:W-:-:S02]  /*8260*/  IMAD R6, R136, c[0x0][0x284], R6 ;  /* 0x0000a10088067a24 */ /* 0x000fc400078e0206 */
[----:B------:R-:W-:-:S03]  /*8270*/  IMAD.WIDE.U32 R4, R136, c[0x0][0x290], RZ ;  /* 0x0000a40088047a25 */ /* 0x000fc600078e00ff */
[----:B------:R-:W-:Y:S01]  /*8280*/  IADD3 R3, R6, R3, RZ ;  /* 0x0000000306037210 */ /* 0x000fe20007ffe0ff */
[----:B------:R-:W-:Y:S01]  /*8290*/  IMAD R0, R136, c[0x0][0x294], R0 ;  /* 0x0000a50088007a24 */ /* 0x000fe200078e0200 */
[----:B------:R-:W-:Y:S02]  /*82a0*/  LEA R8, P0, R4, c[0x0][0x288], 0x1 ;  /* 0x0000a20004087a11 */ /* 0x000fe400078008ff */
[----:B------:R-:W-:Y:S02]  /*82b0*/  LEA R6, R245, R229, 0x7 ;  /* 0x000000e5f5067211 */ /* 0x000fe400078e38ff */
[----:B------:R-:W-:Y:S02]  /*82c0*/  IADD3 R5, R0, R5, RZ ;  /* 0x0000000500057210 */ /* 0x000fe40007ffe0ff */
[----:B------:R-:W-:Y:S02]  /*82d0*/  LEA.HI.X R0, R2, c[0x0][0x274], R3, 0x1, P1 ;  /* 0x00009d0002007a11 */ /* 0x000fe400008f0c03 */
[----:B------:R-:W-:Y:S01]  /*82e0*/  LEA.HI.X R2, R4, c[0x0][0x28c], R5, 0x1, P0 ;  /* 0x0000a30004027a11 */ /* 0x000fe200000f0c05 */
[----:B------:R-:W-:Y:S05]  /*82f0*/  @!P2 BRA `(.L_x_199) ;  /* 0x00002ab00000a947 */ /* 0x000fea0003800000 */
[----:B------:R-:W-:Y:S01]  /*8300*/  ISETP.GE.AND P0, PT, R6, R34, PT ;  /* 0x000000220600720c */ /* 0x000fe20003f06270 */
[----:B------:R-:W2:Y:S01]  /*8310*/  SHFL.IDX PT, R3, R2, RZ, 0x1c1f ;  /* 0x001c1fff02037589 */ /* 0x000ea200000e0000 */
[----:B------:R-:W-:Y:S01]  /*8320*/  BSSY B0, `(.L_x_200) ;  /* 0x0000054000007945 */ /* 0x000fe20003800000 */
[----:B------:R-:W-:Y:S01]  /*8330*/  CS2R R28, SRZ ;  /* 0x00000000001c7805 */ /* 0x000fe2000001ff00 */
[----:B------:R-:W-:Y:S01]  /*8340*/  CS2R R26, SRZ ;  /* 0x00000000001a7805 */ /* 0x000fe2000001ff00 */
[----:B------:R-:W3:Y:S01]  /*8350*/  SHFL.IDX PT, R5, R0, RZ, 0x1c1f ;  /* 0x001c1fff00057589 */ /* 0x000ee200000e0000 */
[----:B------:R-:W-:Y:S01]  /*8360*/  CS2R R24, SRZ ;  /* 0x0000000000187805 */ /* 0x000fe2000001ff00 */
[----:B------:R-:W-:Y:S01]  /*8370*/  CS2R R22, SRZ ;  /* 0x0000000000167805 */ /* 0x000fe2000001ff00 */
[----:B------:R-:W-:Y:S01]  /*8380*/  CS2R R20, SRZ ;  /* 0x0000000000147805 */ /* 0x000fe2000001ff00 */
[----:B------:R4:W1:Y:S01]  /*8390*/  SHFL.IDX PT, R4, R7, RZ, 0x1c1f ;  /* 0x001c1fff07047589 */ /* 0x00086200000e0000 */
[----:B------:R-:W-:Y:S01]  /*83a0*/  CS2R R18, SRZ ;  /* 0x0000000000127805 */ /* 0x000fe2000001ff00 */
[----:B------:R-:W-:Y:S01]  /*83b0*/  CS2R R16, SRZ ;  /* 0x0000000000107805 */ /* 0x000fe2000001ff00 */
[----:B------:R-:W-:Y:S01]  /*83c0*/  CS2R R14, SRZ ;  /* 0x00000000000e7805 */ /* 0x000fe2000001ff00 */
[----:B------:R5:W1:Y:S02]  /*83d0*/  SHFL.IDX PT, R2, R8, RZ, 0x1c1f ;  /* 0x001c1fff08027589 */ /* 0x000a6400000e0000 */
[----:B-1----:R-:W-:Y:S01]  /*83e0*/  CS2R R12, SRZ ;  /* 0x00000000000c7805 */ /* 0x002fe2000001ff00 */
[----:B------:R-:W-:Y:S01]  /*83f0*/  CS2R R10, SRZ ;  /* 0x00000000000a7805 */ /* 0x000fe2000001ff00 */
[----:B----4-:R-:W-:Y:S01]  /*8400*/  CS2R R6, SRZ ;  /* 0x0000000000067805 */ /* 0x010fe2000001ff00 */
[----:B-----5:R-:W-:Y:S01]  /*8410*/  CS2R R8, SRZ ;  /* 0x0000000000087805 */ /* 0x020fe2000001ff00 */
[----:B------:R-:W-:Y:S05]  /*8420*/  @P0 BRA `(.L_x_201) ;  /* 0x0000043000000947 */ /* 0x000fea0003800000 */
[C---:B--23--:R-:W-:Y:S01]  /*8430*/  ISETP.GE.AND P1, PT, R140.reuse, c[0x0][0x27c], PT ;  /* 0x00009f008c007a0c */ /* 0x04cfe20003f26270 */
[----:B------:R-:W-:Y:S01]  /*8440*/  IMAD.SHL.U32 R0, R140, 0x2, RZ ;  /* 0x000000028c007824 */ /* 0x000fe200078e00ff */
[C---:B------:R-:W-:Y:S01]  /*8450*/  ISETP.GE.AND P0, PT, R142.reuse, c[0x0][0x27c], PT ;  /* 0x00009f008e007a0c */ /* 0x040fe20003f06270 */
[----:B------:R-:W-:Y:S01]  /*8460*/  IMAD.SHL.U32 R14, R142, 0x2, RZ ;  /* 0x000000028e0e7824 */ /* 0x000fe200078e00ff */
[----:B------:R-:W-:Y:S01]  /*8470*/  SHF.R.S32.HI R7, RZ, 0x1f, R140 ;  /* 0x0000001fff077819 */ /* 0x000fe2000001148c */
[----:B------:R-:W-:Y:S01]  /*8480*/  CS2R R22, SRZ ;  /* 0x0000000000167805 */ /* 0x000fe2000001ff00 */
[----:B------:R-:W-:-:S02]  /*8490*/  SHF.R.S32.HI R10, RZ, 0x1f, R142 ;  /* 0x0000001fff0a7819 */ /* 0x000fc4000001148e */
[----:B------:R-:W-:-:S05]  /*84a0*/  SHF.L.U64.HI R7, R140, 0x1, R7 ;  /* 0x000000018c077819 */ /* 0x000fca0000010207 */
[-C--:B------:R-:W-:Y:S02]  /*84b0*/  @!P1 IADD3 R8, P2, R4, R0.reuse, RZ ;  /* 0x0000000004089210 */ /* 0x080fe40007f5e0ff */
[----:B------:R-:W-:Y:S02]  /*84c0*/  @!P1 IADD3 R6, P3, R2, R0, RZ ;  /* 0x0000000002069210 */ /* 0x000fe40007f7e0ff */
[----:B------:R-:W-:Y:S01]  /*84d0*/  SHF.L.U64.HI R0, R142, 0x1, R10 ;  /* 0x000000018e007819 */ /* 0x000fe2000001020a */
[--C-:B------:R-:W-:Y:S01]  /*84e0*/  @!P1 IMAD.X R9, R5, 0x1, R7.reuse, P2 ;  /* 0x0000000105099824 */ /* 0x100fe200010e0607 */
[----:B------:R-:W-:Y:S01]  /*84f0*/  @!P0 IADD3 R12, P2, R4, R14, RZ ;  /* 0x0000000e040c8210 */ /* 0x000fe20007f5e0ff */
[----:B------:R-:W-:Y:S01]  /*8500*/  CS2R R10, SRZ ;  /* 0x00000000000a7805 */ /* 0x000fe2000001ff00 */
[----:B------:R-:W-:Y:S01]  /*8510*/  @!P1 IMAD.X R7, R3, 0x1, R7, P3 ;  /* 0x0000000103079824 */ /* 0x000fe200018e0607 */
[----:B------:R-:W-:Y:S01]  /*8520*/  CS2R R24, SRZ ;  /* 0x0000000000187805 */ /* 0x000fe2000001ff00 */
[----:B------:R-:W-:Y:S01]  /*8530*/  ISETP.GE.AND P3, PT, R105, c[0x0][0x27c], PT ;  /* 0x00009f0069007a0c */ /* 0x000fe20003f66270 */
[----:B------:R-:W-:Y:S01]  /*8540*/  @!P0 IMAD.X R13, R5, 0x1, R0, P2 ;  /* 0x00000001050d8824 */ /* 0x000fe200010e0600 */
[----:B------:R1:W5:Y:S04]  /*8550*/  @!P1 LD.E.64 R22, [R8.64] ;  /* 0x0000000608169980 */ /* 0x000368000c101b00 */
[----:B------:R2:W5:Y:S01]  /*8560*/  @!P1 LD.E.64 R10, [R6.64] ;  /* 0x00000006060a9980 */ /* 0x000562000c101b00 */
[----:B------:R-:W-:-:S03]  /*8570*/  ISETP.GE.AND P2, PT, R143, c[0x0][0x27c], PT ;  /* 0x00009f008f007a0c */ /* 0x000fc60003f46270 */
[----:B------:R3:W5:Y:S01]  /*8580*/  @!P0 LD.E.64 R24, [R12.64] ;  /* 0x000000060c188980 */ /* 0x000762000c101b00 */
[----:B--2---:R-:W-:Y:S01]  /*8590*/  @!P0 IADD3 R6, P1, R2, R14, RZ ;  /* 0x0000000e02068210 */ /* 0x004fe20007f3e0ff */
[----:B---3--:R-:W-:-:S04]  /*85a0*/  CS2R R12, SRZ ;  /* 0x00000000000c7805 */ /* 0x008fc8000001ff00 */
[----:B------:R-:W-:Y:S01]  /*85b0*/  @!P0 IMAD.X R7, R3, 0x1, R0, P1 ;  /* 0x0000000103078824 */ /* 0x000fe200008e0600 */
[----:B-1----:R-:W-:Y:S01]  /*85c0*/  SHF.R.S32.HI R8, RZ, 0x1f, R105 ;  /* 0x0000001fff087819 */ /* 0x002fe20000011469 */
[----:B------:R-:W-:-:S03]  /*85d0*/  IMAD.SHL.U32 R0, R105, 0x2, RZ ;  /* 0x0000000269007824 */ /* 0x000fc600078e00ff */
[----:B------:R1:W5:Y:S02]  /*85e0*/  @!P0 LD.E.64 R12, [R6.64] ;  /* 0x00000006060c8980 */ /* 0x000364000c101b00 */
[-C--:B------:R-:W-:Y:S02]  /*85f0*/  @!P3 IADD3 R16, P0, R2, R0.reuse, RZ ;  /* 0x000000000210b210 */ /* 0x080fe40007f1e0ff */
[----:B------:R-:W-:Y:S02]  /*8600*/  SHF.R.S32.HI R14, RZ, 0x1f, R143 ;  /* 0x0000001fff0e7819 */ /* 0x000fe4000001148f */
[----:B-1----:R-:W-:Y:S01]  /*8610*/  SHF.L.U64.HI R6, R105, 0x1, R8 ;  /* 0x0000000169067819 */ /* 0x002fe20000010208 */
[C---:B------:R-:W-:Y:S01]  /*8620*/  IMAD.SHL.U32 R7, R143.reuse, 0x2, RZ ;  /* 0x000000028f077824 */ /* 0x040fe200078e00ff */
[C---:B------:R-:W-:Y:S02]  /*8630*/  @!P3 IADD3 R8, P1, R4.reuse, R0, RZ ;  /* 0x000000000408b210 */ /* 0x040fe40007f3e0ff */
[----:B------:R-:W-:Y:S01]  /*8640*/  SHF.L.U64.HI R0, R143, 0x1, R14 ;  /* 0x000000018f007819 */ /* 0x000fe2000001020e */
[--C-:B------:R-:W-:Y:S01]  /*8650*/  @!P3 IMAD.X R17, R3, 0x1, R6.reuse, P0 ;  /* 0x000000010311b824 */ /* 0x100fe200000e0606 */
[----:B------:R-:W-:Y:S01]  /*8660*/  @!P2 IADD3 R28, P0, R4, R7, RZ ;  /* 0x00000007041ca210 */ /* 0x000fe20007f1e0ff */
[----:B------:R-:W-:Y:S01]  /*8670*/  @!P3 IMAD.X R9, R5, 0x1, R6, P1 ;  /* 0x000000010509b824 */ /* 0x000fe200008e0606 */
[----:B------:R-:W-:-:S03]  /*8680*/  ISETP.GE.AND P1, PT, R106, c[0x0][0x27c], PT ;  /* 0x00009f006a007a0c */ /* 0x000fc60003f26270 */
[----:B------:R-:W-:Y:S01]  /*8690*/  @!P2 IMAD.X R29, R5, 0x1, R0, P0 ;  /* 0x00000001051da824 */ /* 0x000fe200000e0600 */
[----:B------:R-:W-:-:S05]  /*86a0*/  @!P2 IADD3 R30, P0, R2, R7, RZ ;  /* 0x00000007021ea210 */ /* 0x000fca0007f1e0ff */
[----:B------:R-:W-:Y:S01]  /*86b0*/  @!P2 IMAD.X R31, R3, 0x1, R0, P0 ;  /* 0x00000001031fa824 */ /* 0x000fe200000e0600 */
[----:B------:R-:W-:Y:S01]  /*86c0*/  ISETP.GE.AND P0, PT, R141, c[0x0][0x27c], PT ;  /* 0x00009f008d007a0c */ /* 0x000fe20003f06270 */
[----:B------:R-:W-:Y:S01]  /*86d0*/  CS2R R18, SRZ ;  /* 0x0000000000127805 */ /* 0x000fe2000001ff00 */
[----:B------:R-:W-:Y:S01]  /*86e0*/  CS2R R6, SRZ ;  /* 0x0000000000067805 */ /* 0x000fe2000001ff00 */
[----:B------:R-:W-:Y:S01]  /*86f0*/  @!P1 IMAD.WIDE R20, R106, 0x2, R4 ;  /* 0x000000026a149825 */ /* 0x000fe200078e0204 */
[----:B------:R-:W-:-:S03]  /*8700*/  SHF.R.S32.HI R26, RZ, 0x1f, R141 ;  /* 0x0000001fff1a7819 */ /* 0x000fc6000001148d */
[----:B------:R-:W-:Y:S01]  /*8710*/  @!P1 IMAD.WIDE R14, R106, 0x2, R2 ;  /* 0x000000026a0e9825 */ /* 0x000fe200078e0202 */
[----:B------:R1:W5:Y:S03]  /*8720*/  @!P1 LD.E.64 R18, [R20.64] ;  /* 0x0000000614129980 */ /* 0x000366000c101b00 */
[C---:B------:R-:W-:Y:S01]  /*8730*/  IMAD.SHL.U32 R0, R141.reuse, 0x2, RZ ;  /* 0x000000028d007824 */ /* 0x040fe200078e00ff */
[----:B------:R2:W5:Y:S04]  /*8740*/  @!P1 LD.E.64 R6, [R14.64] ;  /* 0x000000060e069980 */ /* 0x000568000c101b00 */
[----:B------:R-:W-:Y:S02]  /*8750*/  @!P0 IADD3 R4, P1, R4, R0, RZ ;  /* 0x0000000004048210 */ /* 0x000fe40007f3e0ff */
[----:B--2---:R-:W-:-:S05]  /*8760*/  SHF.L.U64.HI R14, R141, 0x1, R26 ;  /* 0x000000018d0e7819 */ /* 0x004fca000001021a */
[----:B------:R-:W-:Y:S01]  /*8770*/  @!P0 IMAD.X R5, R5, 0x1, R14, P1 ;  /* 0x0000000105058824 */ /* 0x000fe200008e060e */
[----:B------:R-:W-:Y:S01]  /*8780*/  @!P0 IADD3 R2, P1, R2, R0, RZ ;  /* 0x0000000002028210 */ /* 0x000fe20007f3e0ff */
[----:B------:R-:W-:Y:S01]  /*8790*/  CS2R R26, SRZ ;  /* 0x00000000001a7805 */ /* 0x000fe2000001ff00 */
[----:B-1----:R-:W-:-:S03]  /*87a0*/  CS2R R20, SRZ ;  /* 0x0000000000147805 */ /* 0x002fc6000001ff00 */
[----:B------:R-:W-:Y:S02]  /*87b0*/  @!P0 IMAD.X R3, R3, 0x1, R14, P1 ;  /* 0x0000000103038824 */ /* 0x000fe400008e060e */
[----:B------:R-:W-:Y:S01]  /*87c0*/  CS2R R14, SRZ ;  /* 0x00000000000e7805 */ /* 0x000fe2000001ff00 */
[----:B------:R1:W5:Y:S04]  /*87d0*/  @!P3 LD.E.64 R26, [R8.64] ;  /* 0x00000006081ab980 */ /* 0x000368000c101b00 */
[----:B------:R2:W5:Y:S04]  /*87e0*/  @!P2 LD.E.64 R20, [R28.64] ;  /* 0x000000061c14a980 */ /* 0x000568000c101b00 */
[----:B------:R3:W5:Y:S01]  /*87f0*/  @!P3 LD.E.64 R14, [R16.64] ;  /* 0x00000006100eb980 */ /* 0x000762000c101b00 */
[----:B-1----:R-:W-:Y:S01]  /*8800*/  CS2R R8, SRZ ;  /* 0x0000000000087805 */ /* 0x002fe2000001ff00 */
[----:B--2---:R-:W-:-:S05]  /*8810*/  CS2R R28, SRZ ;  /* 0x00000000001c7805 */ /* 0x004fca000001ff00 */
[----:B------:R1:W5:Y:S01]  /*8820*/  @!P2 LD.E.64 R8, [R30.64] ;  /* 0x000000061e08a980 */ /* 0x000362000c101b00 */
[----:B---3--:R-:W-:-:S03]  /*8830*/  CS2R R16, SRZ ;  /* 0x0000000000107805 */ /* 0x008fc6000001ff00 */
[----:B------:R1:W5:Y:S04]  /*8840*/  @!P0 LD.E.64 R28, [R4.64] ;  /* 0x00000006041c8980 */ /* 0x000368000c101b00 */
[----:B------:R1:W5:Y:S02]  /*8850*/  @!P0 LD.E.64 R16, [R2.64] ;  /* 0x0000000602108980 */ /* 0x000364000c101b00 */
.L_x_201:
[----:B--23--:R-:W-:Y:S05]  /*8860*/  BSYNC B0 ;  /* 0x0000000000007941 */ /* 0x00cfea0003800000 */
.L_x_200:
[--C-:B-----5:R-:W-:Y:S01]  /*8870*/  IMAD.MOV.U32 R39, RZ, RZ, R27.reuse ;  /* 0x000000ffff277224 */ /* 0x120fe200078e001b */
[--C-:B------:R-:W-:Y:S01]  /*8880*/  SHF.R.U64 R37, R26, 0x10, R27.reuse ;  /* 0x000000101a257819 */ /* 0x100fe2000000121b */
[----:B------:R-:W-:Y:S01]  /*8890*/  IMAD.MOV.U32 R52, RZ, RZ, R20 ;  /* 0x000000ffff347224 */ /* 0x000fe200078e0014 */
[----:B------:R-:W-:Y:S01]  /*88a0*/  SHF.R.U32.HI R33, RZ, 0x10, R27 ;  /* 0x00000010ff217819 */ /* 0x000fe2000001161b */
[----:B------:R-:W-:Y:S01]  /*88b0*/  IMAD.MOV.U32 R27, RZ, RZ, R8 ;  /* 0x000000ffff1b7224 */ /* 0x000fe200078e0008 */
[----:B------:R-:W-:Y:S01]  /*88c0*/  SHF.R.U64 R45, R22, 0x10, R23 ;  /* 0x00000010162d7819 */ /* 0x000fe20000001217 */
[----:B------:R-:W-:Y:S01]  /*88d0*/  IMAD.MOV.U32 R48, RZ, RZ, R22 ;  /* 0x000000ffff307224 */ /* 0x000fe200078e0016 */
[----:B------:R-:W-:Y:S01]  /*88e0*/  SHF.R.U64 R41, R24, 0x10, R25 ;  /* 0x0000001018297819 */ /* 0x000fe20000001219 */
[----:B------:R-:W-:Y:S01]  /*88f0*/  IMAD.MOV.U32 R44, RZ, RZ, R24 ;  /* 0x000000ffff2c7224 */ /* 0x000fe200078e0018 */
[----:B------:R-:W-:Y:S01]  /*8900*/  SHF.R.U32.HI R50, RZ, 0x10, R19 ;  /* 0x00000010ff327819 */ /* 0x000fe20000011613 */
[----:B------:R-:W-:Y:S01]  /*8910*/  IMAD.MOV.U32 R22, RZ, RZ, R11 ;  /* 0x000000ffff167224 */ /* 0x000fe200078e000b */
[----:B------:R-:W-:Y:S01]  /*8920*/  SHF.R.U64 R24, R8, 0x10, R9 ;  /* 0x0000001008187819 */ /* 0x000fe20000001209 */
[--C-:B------:R-:W-:Y:S01]  /*8930*/  IMAD.MOV.U32 R47, RZ, RZ, R23.reuse ;  /* 0x000000ffff2f7224 */ /* 0x100fe200078e0017 */
[----:B------:R-:W-:Y:S01]  /*8940*/  PRMT R27, R27, 0x5410, R52 ;  /* 0x000054101b1b7816 */ /* 0x000fe20000000034 */
[----:B------:R-:W-:Y:S01]  /*8950*/  IMAD.MOV.U32 R36, RZ, RZ, R28 ;  /* 0x000000ffff247224 */ /* 0x000fe200078e001c */
[----:B------:R-:W-:Y:S01]  /*8960*/  SHF.R.U32.HI R42, RZ, 0x10, R23 ;  /* 0x00000010ff2a7819 */ /* 0x000fe20000011617 */
[----:B------:R-:W-:Y:S01]  /*8970*/  IMAD.MOV.U32 R23, RZ, RZ, R10 ;  /* 0x000000ffff177224 */ /* 0x000fe200078e000a */
[----:B------:R-:W-:Y:S01]  /*8980*/  PRMT R24, R24, 0x5410, R50 ;  /* 0x0000541018187816 */ /* 0x000fe20000000032 */
[----:B-1----:R-:W-:Y:S01]  /*8990*/  IMAD.MOV.U32 R31, RZ, RZ, R6 ;  /* 0x000000ffff1f7224 */ /* 0x002fe200078e0006 */
[----:B------:R-:W-:Y:S01]  /*89a0*/  PRMT R22, R22, 0x5410, R27 ;  /* 0x0000541016167816 */ /* 0x000fe2000000001b */
[----:B------:R-:W-:Y:S01]  /*89b0*/  IMAD.MOV.U32 R30, RZ, RZ, R7 ;  /* 0x000000ffff1e7224 */ /* 0x000fe200078e0007 */
[----:B------:R-:W-:Y:S01]  /*89c0*/  SHF.R.U64 R2, R10, 0x10, R11 ;  /* 0x000000100a027819 */ /* 0x000fe2000000120b */
[----:B------:R-:W-:Y:S01]  /*89d0*/  IMAD.MOV.U32 R54, RZ, RZ, R19 ;  /* 0x000000ffff367224 */ /* 0x000fe200078e0013 */
[--C-:B------:R-:W-:Y:S01]  /*89e0*/  PRMT R23, R23, 0x5410, R24.reuse ;  /* 0x0000541017177816 */ /* 0x100fe20000000018 */
[----:B------:R-:W-:Y:S01]  /*89f0*/  IMAD.MOV.U32 R51, RZ, RZ, R21 ;  /* 0x000000ffff337224 */ /* 0x000fe200078e0015 */
[----:B------:R-:W-:Y:S01]  /*8a00*/  PRMT R24, R22, 0x7610, R24 ;  /* 0x0000761016187816 */ /* 0x000fe20000000018 */
[--C-:B------:R-:W-:Y:S01]  /*8a10*/  IMAD.MOV.U32 R35, RZ, RZ, R29.reuse ;  /* 0x000000ffff237224 */ /* 0x100fe200078e001d */
[----:B------:R-:W-:Y:S01]  /*8a20*/  PRMT R22, R2, 0x7610, R22 ;  /* 0x0000761002167816 */ /* 0x000fe20000000016 */
[----:B------:R-:W-:Y:S01]  /*8a30*/  IMAD R2, R245, -0x80, R34 ;  /* 0xffffff80f5027824 */ /* 0x000fe200078e0222 */
[----:B------:R-:W-:Y:S01]  /*8a40*/  SHF.R.U64 R32, R28, 0x10, R29 ;  /* 0x000000101c207819 */ /* 0x000fe2000000121d */
[----:B------:R-:W-:Y:S01]  /*8a50*/  IMAD.MOV.U32 R43, RZ, RZ, R25 ;  /* 0x000000ffff2b7224 */ /* 0x000fe200078e0019 */
[----:B------:R-:W-:Y:S01]  /*8a60*/  SHF.R.U64 R28, R6, 0x10, R7 ;  /* 0x00000010061c7819 */ /* 0x000fe20000001207 */
[----:B------:R-:W-:Y:S01]  /*8a70*/  IMAD.MOV.U32 R6, RZ, RZ, R16 ;  /* 0x000000ffff067224 */ /* 0x000fe200078e0010 */
[----:B------:R-:W-:Y:S01]  /*8a80*/  SHF.R.U64 R3, R16, 0x10, R17 ;  /* 0x0000001010037819 */ /* 0x000fe20000001211 */
[----:B------:R-:W-:Y:S01]  /*8a90*/  IMAD.MOV.U32 R40, RZ, RZ, R26 ;  /* 0x000000ffff287224 */ /* 0x000fe200078e001a */
[----:B------:R-:W-:Y:S01]  /*8aa0*/  IMNMX R16, R2, 0x80, PT ;  /* 0x0000008002107817 */ /* 0x000fe20003800200 */
[----:B------:R-:W-:Y:S01]  /*8ab0*/  IMAD.MOV.U32 R55, RZ, RZ, R18 ;  /* 0x000000ffff377224 */ /* 0x000fe200078e0012 */
[----:B------:R-:W-:Y:S01]  /*8ac0*/  SHF.R.U64 R53, R18, 0x10, R19 ;  /* 0x0000001012357819 */ /* 0x000fe20000001213 */
[----:B------:R-:W-:Y:S01]  /*8ad0*/  IMAD.MOV.U32 R19, RZ, RZ, R13 ;  /* 0x000000ffff137224 */ /* 0x000fe200078e000d */
[----:B------:R-:W-:Y:S01]  /*8ae0*/  ISETP.GE.AND P0, PT, R229, R16, PT ;  /* 0x00000010e500720c */ /* 0x000fe20003f06270 */
[----:B------:R-:W-:Y:S01]  /*8af0*/  IMAD.MOV.U32 R26, RZ, RZ, R9 ;  /* 0x000000ffff1a7224 */ /* 0x000fe200078e0009 */
[----:B------:R-:W-:Y:S01]  /*8b00*/  SHF.R.U32.HI R38, RZ, 0x10, R25 ;  /* 0x00000010ff267819 */ /* 0x000fe20000011619 */
[----:B------:R-:W-:Y:S01]  /*8b10*/  IMAD.MOV.U32 R10, RZ, RZ, R14 ;  /* 0x000000ffff0a7224 */ /* 0x000fe200078e000e */
[----:B------:R-:W-:Y:S01]  /*8b20*/  SHF.R.U32.HI R29, RZ, 0x10, R29 ;  /* 0x00000010ff1d7819 */ /* 0x000fe2000001161d */
[----:B------:R-:W-:Y:S01]  /*8b30*/  IMAD.MOV.U32 R5, RZ, RZ, R17 ;  /* 0x000000ffff057224 */ /* 0x000fe200078e0011 */
[----:B------:R-:W-:Y:S01]  /*8b40*/  SHF.R.U32.HI R46, RZ, 0x10, R21 ;  /* 0x00000010ff2e7819 */ /* 0x000fe20000011615 */
[----:B------:R-:W-:-:S04]  /*8b50*/  DEPBAR.LE SB0, 0x1 ;  /* 0x000080400000791a */ /* 0x000fc80000000000 */
[----:B------:R-:W-:Y:S01]  /*8b60*/  SHF.R.U32.HI R25, RZ, 0x10, R7 ;  /* 0x00000010ff197819 */ /* 0x000fe20000011607 */
[----:B------:R-:W-:Y:S01]  /*8b70*/  BSSY B1, `(.L_x_202) ;  /* 0x0000125000017945 */ /* 0x000fe20003800000 */
[----:B------:R-:W-:Y:S02]  /*8b80*/  PRMT R30, R30, 0x5410, R45 ;  /* 0x000054101e1e7816 */ /* 0x000fe4000000002d */
[----:B------:R-:W-:Y:S01]  /*8b90*/  SHF.R.U64 R49, R20, 0x10, R21 ;  /* 0x0000001014317819 */ /* 0x000fe20000001215 */
[----:B------:R-:W-:Y:S01]  /*8ba0*/  IMAD.MOV.U32 R20, RZ, RZ, R12 ;  /* 0x000000ffff147224 */ /* 0x000fe200078e000c */
[----:B------:R-:W-:Y:S01]  /*8bb0*/  SHF.R.U32.HI R21, RZ, 0x10, R9 ;  /* 0x00000010ff157819 */ /* 0x000fe20000011609 */
[----:B------:R-:W-:Y:S01]  /*8bc0*/  IMAD.MOV.U32 R9, RZ, RZ, R15 ;  /* 0x000000ffff097224 */ /* 0x000fe200078e000f */
[----:B------:R-:W-:Y:S02]  /*8bd0*/  PRMT R29, R29, 0x5410, R51 ;  /* 0x000054101d1d7816 */ /* 0x000fe40000000033 */
[----:B------:R-:W-:-:S02]  /*8be0*/  PRMT R35, R35, 0x5410, R41 ;  /* 0x0000541023237816 */ /* 0x000fc40000000029 */
[----:B------:R-:W-:Y:S02]  /*8bf0*/  SHF.R.U32.HI R18, RZ, 0x10, R11 ;  /* 0x00000010ff127819 */ /* 0x000fe4000001160b */
[----:B------:R-:W-:Y:S02]  /*8c00*/  PRMT R25, R25, 0x5410, R54 ;  /* 0x0000541019197816 */ /* 0x000fe40000000036 */
[----:B------:R-:W-:Y:S02]  /*8c10*/  PRMT R28, R28, 0x5410, R46 ;  /* 0x000054101c1c7816 */ /* 0x000fe4000000002e */
[----:B------:R-:W-:Y:S02]  /*8c20*/  PRMT R31, R31, 0x5410, R48 ;  /* 0x000054101f1f7816 */ /* 0x000fe40000000030 */
[----:B------:R-:W-:Y:S02]  /*8c30*/  PRMT R33, R33, 0x5410, R47 ;  /* 0x0000541021217816 */ /* 0x000fe4000000002f */
[----:B------:R-:W-:-:S02]  /*8c40*/  PRMT R32, R32, 0x5410, R42 ;  /* 0x0000541020207816 */ /* 0x000fc4000000002a */
[----:B------:R-:W-:Y:S02]  /*8c50*/  PRMT R19, R19, 0x5410, R30 ;  /* 0x0000541013137816 */ /* 0x000fe4000000001e */
[--C-:B------:R-:W-:Y:S02]  /*8c60*/  SHF.R.U64 R11, R12, 0x10, R13.reuse ;  /* 0x000000100c0b7819 */ /* 0x100fe4000000120d */
[----:B------:R-:W-:Y:S02]  /*8c70*/  SHF.R.U32.HI R8, RZ, 0x10, R13 ;  /* 0x00000010ff087819 */ /* 0x000fe4000001160d */
[--C-:B------:R-:W-:Y:S02]  /*8c80*/  SHF.R.U64 R7, R14, 0x10, R15.reuse ;  /* 0x000000100e077819 */ /* 0x100fe4000000120f */
[----:B------:R-:W-:Y:S02]  /*8c90*/  SHF.R.U32.HI R4, RZ, 0x10, R15 ;  /* 0x00000010ff047819 */ /* 0x000fe4000001160f */
[----:B------:R-:W-:-:S02]  /*8ca0*/  SHF.R.U32.HI R0, RZ, 0x10, R17 ;  /* 0x00000010ff007819 */ /* 0x000fc40000011611 */
[----:B------:R-:W-:Y:S02]  /*8cb0*/  PRMT R38, R38, 0x5410, R40 ;  /* 0x0000541026267816 */ /* 0x000fe40000000028 */
[----:B------:R-:W-:Y:S02]  /*8cc0*/  PRMT R40, R29, 0x5410, R35 ;  /* 0x000054101d287816 */ /* 0x000fe40000000023 */
[----:B------:R-:W-:Y:S02]  /*8cd0*/  PRMT R39, R33, 0x5410, R39 ;  /* 0x0000541021277816 */ /* 0x000fe40000000027 */
[----:B------:R-:W-:Y:S02]  /*8ce0*/  PRMT R35, R32, 0x7610, R35 ;  /* 0x0000761020237816 */ /* 0x000fe40000000023 */
[----:B------:R-:W-:Y:S02]  /*8cf0*/  PRMT R17, R31, 0x5410, R28 ;  /* 0x000054101f117816 */ /* 0x000fe4000000001c */
[----:B------:R-:W-:-:S02]  /*8d00*/  PRMT R18, R18, 0x5410, R25 ;  /* 0x0000541012127816 */ /* 0x000fc40000000019 */
        /* <DEDUP_REMOVED lines=14> */
[----:B------:R-:W-:Y:S01]  /*8df0*/  PRMT R33, R3, 0x7610, R33 ;  /* 0x0000761003217816 */ /* 0x000fe20000000021 */
[----:B------:R-:W-:Y:S06]  /*8e00*/  BAR.SYNC.DEFER_BLOCKING 0x0 ;  /* 0x0000000000007b1d */ /* 0x000fec0000010000 */
[----:B------:R-:W-:Y:S05]  /*8e10*/  @P0 BRA `(.L_x_203) ;  /* 0x00000fa000000947 */ /* 0x000fea0003800000 */
[----:B------:R-:W-:Y:S01]  /*8e20*/  ISETP.GE.AND P0, PT, R106, c[0x0][0x27c], PT ;  /* 0x00009f006a007a0c */ /* 0x000fe20003f06270 */
[----:B------:R-:W-:-:S12]  /*8e30*/  BSSY B0, `(.L_x_204) ;  /* 0x0000028000007945 */ /* 0x000fd80003800000 */
[----:B------:R-:W-:Y:S05]  /*8e40*/  @P0 BRA `(.L_x_205) ;  /* 0x0000026000000947 */ /* 0x000fea0003800000 */
[----:B------:R-:W1:Y:S01]  /*8e50*/  LDS.128 R4, [R213+0xc000] ;  /* 0x00c00000d5047984 */ /* 0x000e620000000c00 */
[--C-:B------:R-:W-:Y:S02]  /*8e60*/  HADD2.F32 R9, -RZ, R17.reuse.H0_H0 ;  /* 0x20000011ff097230 */ /* 0x100fe40000004100 */
[----:B------:R-:W-:Y:S02]  /*8e70*/  HADD2.F32 R0, -RZ, R17.H1_H1 ;  /* 0x30000011ff007230 */ /* 0x000fe40000004100 */
[----:B------:R-:W-:Y:S02]  /*8e80*/  HADD2.F32 R3, -RZ, R21.H1_H1 ;  /* 0x30000015ff037230 */ /* 0x000fe40000004100 */
[----:B------:R-:W-:Y:S02]  /*8e90*/  HADD2.F32 R2, -RZ, R20.H1_H1 ;  /* 0x30000014ff027230 */ /* 0x000fe40000004100 */
[--C-:B-1----:R-:W-:Y:S02]  /*8ea0*/  HADD2.F32 R10, -RZ, R4.reuse.H0_H0 ;  /* 0x20000004ff0a7230 */ /* 0x102fe40000004100 */
[----:B------:R-:W-:-:S02]  /*8eb0*/  HADD2.F32 R8, -RZ, R4.H1_H1 ;  /* 0x30000004ff087230 */ /* 0x000fc40000004100 */
[--C-:B------:R-:W-:Y:S01]  /*8ec0*/  HADD2.F32 R4, -RZ, R5.reuse.H0_H0 ;  /* 0x20000005ff047230 */ /* 0x100fe20000004100 */
[-C--:B------:R-:W-:Y:S01]  /*8ed0*/  FMUL.FTZ R13, R10, R9.reuse ;  /* 0x000000090a0d7220 */ /* 0x080fe20000410000 */
[----:B------:R-:W-:Y:S01]  /*8ee0*/  HADD2.F32 R5, -RZ, R5.H1_H1 ;  /* 0x30000005ff057230 */ /* 0x000fe20000004100 */
[----:B------:R-:W-:Y:S01]  /*8ef0*/  FMUL.FTZ R14, R8, R9 ;  /* 0x00000009080e7220 */ /* 0x000fe20000410000 */
[--C-:B------:R-:W-:Y:S02]  /*8f00*/  HADD2.F32 R12, -RZ, R6.reuse.H0_H0 ;  /* 0x20000006ff0c7230 */ /* 0x100fe40000004100 */
[----:B------:R-:W-:Y:S01]  /*8f10*/  HADD2.F32 R11, -RZ, R6.H1_H1 ;  /* 0x30000006ff0b7230 */ /* 0x000fe20000004100 */
[-C--:B------:R-:W-:Y:S01]  /*8f20*/  FMUL.FTZ R9, R5, R0.reuse ;  /* 0x0000000005097220 */ /* 0x080fe20000410000 */
[--C-:B------:R-:W-:Y:S01]  /*8f30*/  HADD2.F32 R6, -RZ, R7.reuse.H0_H0 ;  /* 0x20000007ff067230 */ /* 0x100fe20000004100 */
[----:B------:R-:W-:Y:S01]  /*8f40*/  FMUL.FTZ R0, R4, R0 ;  /* 0x0000000004007220 */ /* 0x000fe20000410000 */
[----:B------:R-:W-:Y:S01]  /*8f50*/  HADD2.F32 R7, -RZ, R7.H1_H1 ;  /* 0x30000007ff077230 */ /* 0x000fe20000004100 */
[----:B------:R-:W-:-:S02]  /*8f60*/  FFMA.FTZ R15, R10, R3, -R14 ;  /* 0x000000030a0f7223 */ /* 0x000fc4000001080e */
[----:B------:R-:W-:Y:S01]  /*8f70*/  FFMA.FTZ R14, R8, R3, R13 ;  /* 0x00000003080e7223 */ /* 0x000fe2000001000d */
[----:B------:R-:W-:Y:S01]  /*8f80*/  HADD2.F32 R3, -RZ, R25.H1_H1 ;  /* 0x30000019ff037230 */ /* 0x000fe20000004100 */
[-C--:B------:R-:W-:Y:S01]  /*8f90*/  FFMA.FTZ R13, R4, R2.reuse, -R9 ;  /* 0x00000002040d7223 */ /* 0x080fe20000010809 */
[----:B------:R-:W-:Y:S01]  /*8fa0*/  HADD2.F32 R4, -RZ, R19.H1_H1 ;  /* 0x30000013ff047230 */ /* 0x000fe20000004100 */
[----:B------:R-:W-:Y:S01]  /*8fb0*/  FFMA.FTZ R10, R5, R2, R0 ;  /* 0x00000002050a7223 */ /* 0x000fe20000010000 */
[----:B------:R-:W-:Y:S02]  /*8fc0*/  HADD2.F32 R0, -RZ, R18.H1_H1 ;  /* 0x30000012ff007230 */ /* 0x000fe40000004100 */
[----:B------:R-:W-:Y:S01]  /*8fd0*/  HADD2.F32 R2, -RZ, R24.H1_H1 ;  /* 0x30000018ff027230 */ /* 0x000fe20000004100 */
[----:B------:R-:W-:Y:S02]  /*8fe0*/  FMUL.FTZ R9, R11, R4 ;  /* 0x000000040b097220 */ /* 0x000fe40000410000 */
[----:B------:R-:W-:-:S02]  /*8ff0*/  FMUL.FTZ R8, R7, R0 ;  /* 0x0000000007087220 */ /* 0x000fc40000410000 */
[----:B------:R-:W-:Y:S02]  /*9000*/  FMUL.FTZ R4, R12, R4 ;  /* 0x000000040c047220 */ /* 0x000fe40000410000 */
[----:B------:R-:W-:Y:S02]  /*9010*/  FMUL.FTZ R5, R6, R0 ;  /* 0x0000000006057220 */ /* 0x000fe40000410000 */
[-C--:B------:R-:W-:Y:S02]  /*9020*/  FFMA.FTZ R9, R12, R3.reuse, -R9 ;  /* 0x000000030c097223 */ /* 0x080fe40000010809 */
[-C--:B------:R-:W-:Y:S02]  /*9030*/  FFMA.FTZ R0, R6, R2.reuse, -R8 ;  /* 0x0000000206007223 */ /* 0x080fe40000010808 */
[----:B------:R-:W-:Y:S01]  /*9040*/  FFMA.FTZ R3, R11, R3, R4 ;  /* 0x000000030b037223 */ /* 0x000fe20000010004 */
[----:B------:R-:W-:Y:S01]  /*9050*/  F2FP.PACK_AB R4, R14, R15 ;  /* 0x0000000f0e04723e */ /* 0x000fe200000000ff */
[----:B------:R-:W-:Y:S01]  /*9060*/  FFMA.FTZ R2, R7, R2, R5 ;  /* 0x0000000207027223 */ /* 0x000fe20000010005 */
[----:B------:R-:W-:-:S02]  /*9070*/  F2FP.PACK_AB R5, R10, R13 ;  /* 0x0000000d0a05723e */ /* 0x000fc400000000ff */
[----:B------:R-:W-:Y:S02]  /*9080*/  F2FP.PACK_AB R6, R3, R9 ;  /* 0x000000090306723e */ /* 0x000fe400000000ff */
[----:B------:R-:W-:-:S05]  /*9090*/  F2FP.PACK_AB R7, R2, R0 ;  /* 0x000000000207723e */ /* 0x000fca00000000ff */
[----:B------:R1:W-:Y:S02]  /*90a0*/  STS.128 [R213+0xc000], R4 ;  /* 0x00c00004d5007388 */ /* 0x0003e40000000c00 */
.L_x_205:
[----:B------:R-:W-:Y:S05]  /*90b0*/  BSYNC B0 ;  /* 0x0000000000007941 */ /* 0x000fea0003800000 */
.L_x_204:
[----:B------:R-:W-:Y:S01]  /*90c0*/  ISETP.GE.AND P0, PT, R143, c[0x0][0x27c], PT ;  /* 0x00009f008f007a0c */ /* 0x000fe20003f06270 */
[----:B------:R-:W-:-:S12]  /*90d0*/  BSSY B0, `(.L_x_206) ;  /* 0x0000028000007945 */ /* 0x000fd80003800000 */
[----:B------:R-:W-:Y:S05]  /*90e0*/  @P0 BRA `(.L_x_207) ;  /* 0x0000026000000947 */ /* 0x000fea0003800000 */
[----:B-1----:R-:W1:Y:S01]  /*90f0*/  LDS.128 R4, [R214+0xc000] ;  /* 0x00c00000d6047984 */ /* 0x002e620000000c00 */
[----:B------:R-:W-:Y:S02]  /*9100*/  HADD2.F32 R9, -RZ, R22.H1_H1 ;  /* 0x30000016ff097230 */ /* 0x000fe40000004100 */
        /* <DEDUP_REMOVED lines=19> */
[----:B------:R-:W-:Y:S01]  /*9240*/  HADD2.F32 R4, -RZ, R26.H0_H0 ;  /* 0x2000001aff047230 */ /* 0x000fe20000004100 */
[----:B------:R-:W-:Y:S01]  /*9250*/  FFMA.FTZ R10, R5, R2, R0 ;  /* 0x00000002050a7223 */ /* 0x000fe20000010000 */
[----:B------:R-:W-:Y:S02]  /*9260*/  HADD2.F32 R0, -RZ, R21.H0_H0 ;  /* 0x20000015ff007230 */ /* 0x000fe40000004100 */
        /* <DEDUP_REMOVED lines=14> */
.L_x_207:
[----:B------:R-:W-:Y:S05]  /*9350*/  BSYNC B0 ;  /* 0x0000000000007941 */ /* 0x000fea0003800000 */
.L_x_206:
[----:B------:R-:W-:Y:S01]  /*9360*/  ISETP.GE.AND P0, PT, R140, c[0x0][0x27c], PT ;  /* 0x00009f008c007a0c */ /* 0x000fe20003f06270 */
[----:B------:R-:W-:-:S12]  /*9370*/  BSSY B0, `(.L_x_208) ;  /* 0x0000028000007945 */ /* 0x000fd80003800000 */
[----:B------:R-:W-:Y:S05]  /*9380*/  @P0 BRA `(.L_x_209) ;  /* 0x0000026000000947 */ /* 0x000fea0003800000 */
[----:B-1----:R-:W1:Y:S01]  /*9390*/  LDS.128 R4, [R213+0x10000] ;  /* 0x01000000d5047984 */ /* 0x002e620000000c00 */
[----:B------:R-:W-:Y:S02]  /*93a0*/  HADD2.F32 R9, -RZ, R23.H0_H0 ;  /* 0x20000017ff097230 */ /* 0x000fe40000004100 */
[----:B------:R-:W-:Y:S02]  /*93b0*/  HADD2.F32 R0, -RZ, R22.H0_H0 ;  /* 0x20000016ff007230 */ /* 0x000fe40000004100 */
        /* <DEDUP_REMOVED lines=35> */
.L_x_209:
[----:B------:R-:W-:Y:S05]  /*95f0*/  BSYNC B0 ;  /* 0x0000000000007941 */ /* 0x000fea0003800000 */
.L_x_208:
        /* <DEDUP_REMOVED lines=27> */
[----:B------:R-:W-:Y:S01]  /*97b0*/  HADD2.F32 R2, -RZ, R38.H0_H0 ;  /* 0x20000026ff027230 */ /* 0x000fe20000004100 */
        /* <DEDUP_REMOVED lines=13> */
.L_x_211:
[----:B------:R-:W-:Y:S05]  /*9890*/  BSYNC B0 ;  /* 0x0000000000007941 */ /* 0x000fea0003800000 */
.L_x_210:
[----:B------:R-:W-:Y:S01]  /*98a0*/  ISETP.GE.AND P0, PT, R105, c[0x0][0x27c], PT ;  /* 0x00009f0069007a0c */ /* 0x000fe20003f06270 */
[----:B------:R-:W-:-:S12]  /*98b0*/  BSSY B0, `(.L_x_212) ;  /* 0x0000028000007945 */ /* 0x000fd80003800000 */
[----:B------:R-:W-:Y:S05]  /*98c0*/  @P0 BRA `(.L_x_213) ;  /* 0x0000026000000947 */ /* 0x000fea0003800000 */
[----:B-1----:R-:W1:Y:S01]  /*98d0*/  LDS.128 R4, [R213+0x14000] ;  /* 0x01400000d5047984 */ /* 0x002e620000000c00 */
[----:B------:R-:W-:Y:S02]  /*98e0*/  HADD2.F32 R9, -RZ, R28.H0_H0 ;  /* 0x2000001cff097230 */ /* 0x000fe40000004100 */
[----:B------:R-:W-:Y:S02]  /*98f0*/  HADD2.F32 R0, -RZ, R29.H0_H0 ;  /* 0x2000001dff007230 */ /* 0x000fe40000004100 */
[----:B------:R-:W-:Y:S02]  /*9900*/  HADD2.F32 R3, -RZ, R38.H1_H1 ;  /* 0x30000026ff037230 */ /* 0x000fe40000004100 */
[----:B------:R-:W-:Y:S02]  /*9910*/  HADD2.F32 R2, -RZ, R37.H0_H0 ;  /* 0x20000025ff027230 */ /* 0x000fe40000004100 */
        /* <DEDUP_REMOVED lines=33> */
.L_x_213:
[----:B------:R-:W-:Y:S05]  /*9b30*/  BSYNC B0 ;  /* 0x0000000000007941 */ /* 0x000fea0003800000 */
.L_x_212:
[----:B------:R-:W-:-:S13]  /*9b40*/  ISETP.GE.AND P0, PT, R141, c[0x0][0x27c], PT ;  /* 0x00009f008d007a0c */ /* 0x000fda0003f06270 */
[----:B------:R-:W-:Y:S05]  /*9b50*/  @P0 BRA `(.L_x_203) ;  /* 0x0000026000000947 */ /* 0x000fea0003800000 */
[----:B-1----:R-:W1:Y:S01]  /*9b60*/  LDS.128 R4, [R214+0x14000] ;  /* 0x01400000d6047984 */ /* 0x002e620000000c00 */
[----:B------:R-:W-:Y:S02]  /*9b70*/  HADD2.F32 R9, -RZ, R32.H0_H0 ;  /* 0x20000020ff097230 */ /* 0x000fe40000004100 */
[----:B------:R-:W-:Y:S02]  /*9b80*/  HADD2.F32 R0, -RZ, R33.H0_H0 ;  /* 0x20000021ff007230 */ /* 0x000fe40000004100 */
[----:B------:R-:W-:Y:S02]  /*9b90*/  HADD2.F32 R3, -RZ, R36.H0_H0 ;  /* 0x20000024ff037230 */ /* 0x000fe40000004100 */
        /* <DEDUP_REMOVED lines=17> */
[--C-:B------:R-:W-:Y:S01]  /*9cb0*/  HADD2.F32 R4, -RZ, R34.reuse.H1_H1 ;  /* 0x30000022ff047230 */ /* 0x100fe20000004100 */
        /* <DEDUP_REMOVED lines=16> */
.L_x_203:
[----:B------:R-:W-:Y:S05]  /*9dc0*/  BSYNC B1 ;  /* 0x0000000000017941 */ /* 0x000fea0003800000 */
.L_x_202:
[----:B------:R-:W-:-:S04]  /*9dd0*/  IADD3 R0, R229, 0x40, RZ ;  /* 0x00000040e5007810 */ /* 0x000fc80007ffe0ff */
[----:B------:R-:W-:-:S13]  /*9de0*/  ISETP.GE.AND P0, PT, R0, R16, PT ;  /* 0x000000100000720c */ /* 0x000fda0003f06270 */
[----:B------:R-:W-:Y:S05]  /*9df0*/  @P0 BRA `(.L_x_214) ;  /* 0x00003d4000000947 */ /* 0x000fea0003800000 */
[----:B------:R-:W-:Y:S01]  /*9e00*/  ISETP.GE.AND P0, PT, R106, c[0x0][0x27c], PT ;  /* 0x00009f006a007a0c */ /* 0x000fe20003f06270 */
[----:B------:R-:W-:-:S12]  /*9e10*/  BSSY B0, `(.L_x_215) ;  /* 0x0000028000007945 */ /* 0x000fd80003800000 */
[----:B------:R-:W-:Y:S05]  /*9e20*/  @P0 BRA `(.L_x_216) ;  /* 0x0000026000000947 */ /* 0x000fea0003800000 */
[----:B-1----:R-:W1:Y:S01]  /*9e30*/  LDS.128 R4, [R213+0xe000] ;  /* 0x00e00000d5047984 */ /* 0x002e620000000c00 */
[--C-:B------:R-:W-:Y:S02]  /*9e40*/  HADD2.F32 R9, -RZ, R17.reuse.H0_H0 ;  /* 0x20000011ff097230 */ /* 0x100fe40000004100 */
[----:B------:R-:W-:Y:S02]  /*9e50*/  HADD2.F32 R0, -RZ, R17.H1_H1 ;  /* 0x30000011ff007230 */ /* 0x000fe40000004100 */
[----:B------:R-:W-:Y:S02]  /*9e60*/  HADD2.F32 R3, -RZ, R21.H1_H1 ;  /* 0x30000015ff037230 */ /* 0x000fe40000004100 */
[----:B------:R-:W-:Y:S02]  /*9e70*/  HADD2.F32 R2, -RZ, R20.H1_H1 ;  /* 0x30000014ff027230 */ /* 0x000fe40000004100 */
[--C-:B-1----:R-:W-:Y:S02]  /*9e80*/  HADD2.F32 R10, -RZ, R4.reuse.H0_H0 ;  /* 0x20000004ff0a7230 */ /* 0x102fe40000004100 */
[----:B------:R-:W-:-:S02]  /*9e90*/  HADD2.F32 R8, -RZ, R4.H1_H1 ;  /* 0x30000004ff087230 */ /* 0x000fc40000004100 */
[--C-:B------:R-:W-:Y:S01]  /*9ea0*/  HADD2.F32 R4, -RZ, R5.reuse.H0_H0 ;  /* 0x20000005ff047230 */ /* 0x100fe20000004100 */
[C---:B------:R-:W-:Y:S01]  /*9eb0*/  FMUL.FTZ R13, R9.reuse, R10 ;  /* 0x0000000a090d7220 */ /* 0x040fe20000410000 */
[----:B------:R-:W-:Y:S01]  /*9ec0*/  HADD2.F32 R5, -RZ, R5.H1_H1 ;  /* 0x30000005ff057230 */ /* 0x000fe20000004100 */
[----:B------:R-:W-:Y:S01]  /*9ed0*/  FMUL.FTZ R14, R9, R8 ;  /* 0x00000008090e7220 */ /* 0x000fe20000410000 */
[--C-:B------:R-:W-:Y:S02]  /*9ee0*/  HADD2.F32 R12, -RZ, R6.reuse.H0_H0 ;  /* 0x20000006ff0c7230 */ /* 0x100fe40000004100 */
[----:B------:R-:W-:Y:S01]  /*9ef0*/  HADD2.F32 R11, -RZ, R6.H1_H1 ;  /* 0x30000006ff0b7230 */ /* 0x000fe20000004100 */
[C---:B------:R-:W-:Y:S01]  /*9f00*/  FMUL.FTZ R9, R0.reuse, R5 ;  /* 0x0000000500097220 */ /* 0x040fe20000410000 */
[--C-:B------:R-:W-:Y:S01]  /*9f10*/  HADD2.F32 R6, -RZ, R7.reuse.H0_H0 ;  /* 0x20000007ff067230 */ /* 0x100fe20000004100 */
[----:B------:R-:W-:Y:S01]  /*9f20*/  FMUL.FTZ R0, R0, R4 ;  /* 0x0000000400007220 */ /* 0x000fe20000410000 */
[----:B------:R-:W-:Y:S01]  /*9f30*/  HADD2.F32 R7, -RZ, R7.H1_H1 ;  /* 0x30000007ff077230 */ /* 0x000fe20000004100 */
[----:B------:R-:W-:-:S02]  /*9f40*/  FFMA.FTZ R15, R3, R10, -R14 ;  /* 0x0000000a030f7223 */ /* 0x000fc4000001080e */
[----:B------:R-:W-:Y:S01]  /*9f50*/  FFMA.FTZ R14, R3, R8, R13 ;  /* 0x00000008030e7223 */ /* 0x000fe2000001000d */
[----:B------:R-:W-:Y:S01]  /*9f60*/  HADD2.F32 R3, -RZ, R25.H1_H1 ;  /* 0x30000019ff037230 */ /* 0x000fe20000004100 */
[C---:B------:R-:W-:Y:S01]  /*9f70*/  FFMA.FTZ R13, R2.reuse, R4, -R9 ;  /* 0x00000004020d7223 */ /* 0x040fe20000010809 */
        /* <DEDUP_REMOVED lines=8> */
[C---:B------:R-:W-:Y:S02]  /*a000*/  FFMA.FTZ R9, R3.reuse, R12, -R9 ;  /* 0x0000000c03097223 */ /* 0x040fe40000010809 */
[----:B------:R-:W-:Y:S02]  /*a010*/  FFMA.FTZ R0, R2, R6, -R8 ;  /* 0x0000000602007223 */ /* 0x000fe40000010808 */
[----:B------:R-:W-:Y:S01]  /*a020*/  FFMA.FTZ R3, R3, R11, R4 ;  /* 0x0000000b03037223 */ /* 0x000fe20000010004 */
[----:B------:R-:W-:Y:S01]  /*a030*/  F2FP.PACK_AB R4, R14, R15 ;  /* 0x0000000f0e04723e */ /* 0x000fe200000000ff */
[----:B------:R-:W-:Y:S01]  /*a040*/  FFMA.FTZ R2, R2, R7, R5 ;  /* 0x0000000702027223 */ /* 0x000fe20000010005 */
[----:B------:R-:W-:-:S02]  /*a050*/  F2FP.PACK_AB R5, R10, R13 ;  /* 0x0000000d0a05723e */ /* 0x000fc400000000ff */
[----:B------:R-:W-:Y:S02]  /*a060*/  F2FP.PACK_AB R6, R3, R9 ;  /* 0x000000090306723e */ /* 0x000fe400000000ff */
[----:B------:R-:W-:-:S05]  /*a070*/  F2FP.PACK_AB R7, R2, R0 ;  /* 0x000000000207723e */ /* 0x000fca00000000ff */
[----:B------:R1:W-:Y:S02]  /*a080*/  STS.128 [R213+0xe000], R4 ;  /* 0x00e00004d5007388 */ /* 0x0003e40000000c00 */
.L_x_216:
[----:B------:R-:W-:Y:S05]  /*a090*/  BSYNC B0 ;  /* 0x0000000000007941 */ /* 0x000fea0003800000 */
.L_x_215:
        /* <DEDUP_REMOVED lines=41> */
.L_x_218:
[----:B------:R-:W-:Y:S05]  /*a330*/  BSYNC B0 ;  /* 0x0000000000007941 */ /* 0x000fea0003800000 */
.L_x_217:
        /* <DEDUP_REMOVED lines=41> */
.L_x_220:
[----:B------:R-:W-:Y:S05]  /*a5d0*/  BSYNC B0 ;  /* 0x0000000000007941 */ /* 0x000fea0003800000 */
.L_x_219:
        /* <DEDUP_REMOVED lines=41> */
.L_x_222:
[----:B------:R-:W-:Y:S05]  /*a870*/  BSYNC B0 ;  /* 0x0000000000007941 */ /* 0x000fea0003800000 */
.L_x_221:
        /* <DEDUP_REMOVED lines=41> */
.L_x_224:
[----:B------:R-:W-:Y:S05]  /*ab10*/  BSYNC B0 ;  /* 0x0000000000007941 */ /* 0x000fea0003800000 */
.L_x_223:
        /* <DEDUP_REMOVED lines=39> */
[----:B------:R1:W-:Y:S01]  /*ad90*/  STS.128 [R214+0x16000], R4 ;  /* 0x01600004d6007388 */ /* 0x0003e20000000c00 */
[----:B------:R-:W-:Y:S05]  /*ada0*/  BRA `(.L_x_214) ;  /* 0x00002d9000007947 */ /* 0x000fea0003800000 */
.L_x_199:
[----:B------:R-:W-:Y:S01]  /*adb0*/  ISETP.GE.AND P0, PT, R6, R34, PT ;  /* 0x000000220600720c */ /* 0x000fe20003f06270 */
[----:B------:R2:W3:Y:S01]  /*adc0*/  SHFL.IDX PT, R29, R0, RZ, 0x1c1f ;  /* 0x001c1fff001d7589 */ /* 0x0004e200000e0000 */
[C---:B------:R-:W-:Y:S01]  /*add0*/  IMAD.IADD R4, R106.reuse, 0x1, R140 ;  /* 0x000000016a047824 */ /* 0x040fe200078e028c */
[----:B------:R-:W-:Y:S01]  /*ade0*/  BSSY B0, `(.L_x_225) ;  /* 0x000003b000007945 */ /* 0x000fe20003800000 */
[----:B------:R-:W-:Y:S01]  /*adf0*/  CS2R R26, SRZ ;  /* 0x00000000001a7805 */ /* 0x000fe2000001ff00 */
[----:B------:R4:W1:Y:S01]  /*ae00*/  SHFL.IDX PT, R28, R7, RZ, 0x1c1f ;  /* 0x001c1fff071c7589 */ /* 0x00086200000e0000 */
[----:B------:R-:W-:Y:S01]  /*ae10*/  CS2R R24, SRZ ;  /* 0x0000000000187805 */ /* 0x000fe2000001ff00 */
[----:B------:R-:W-:Y:S01]  /*ae20*/  CS2R R22, SRZ ;  /* 0x0000000000167805 */ /* 0x000fe2000001ff00 */
[----:B------:R-:W-:Y:S01]  /*ae30*/  CS2R R20, SRZ ;  /* 0x0000000000147805 */ /* 0x000fe2000001ff00 */
[----:B------:R-:W1:Y:S01]  /*ae40*/  SHFL.IDX PT, R3, R2, RZ, 0x1c1f ;  /* 0x001c1fff02037589 */ /* 0x000e6200000e0000 */
[----:B------:R-:W-:Y:S01]  /*ae50*/  CS2R R18, SRZ ;  /* 0x0000000000127805 */ /* 0x000fe2000001ff00 */
[----:B------:R-:W-:Y:S01]  /*ae60*/  CS2R R16, SRZ ;  /* 0x0000000000107805 */ /* 0x000fe2000001ff00 */
[----:B------:R-:W-:Y:S01]  /*ae70*/  CS2R R14, SRZ ;  /* 0x00000000000e7805 */ /* 0x000fe2000001ff00 */
[----:B------:R5:W1:Y:S02]  /*ae80*/  SHFL.IDX PT, R2, R8, RZ, 0x1c1f ;  /* 0x001c1fff08027589 */ /* 0x000a6400000e0000 */
[----:B-1----:R-:W-:Y:S01]  /*ae90*/  CS2R R12, SRZ ;  /* 0x00000000000c7805 */ /* 0x002fe2000001ff00 */
[----:B------:R-:W-:Y:S01]  /*aea0*/  CS2R R10, SRZ ;  /* 0x00000000000a7805 */ /* 0x000fe2000001ff00 */
[----:B--2---:R-:W-:Y:S01]  /*aeb0*/  IMAD.IADD R0, R106, 0x1, R105 ;  /* 0x000000016a007824 */ /* 0x004fe200078e0269 */
[----:B----4-:R-:W-:-:S04]  /*aec0*/  SHF.R.S32.HI R7, RZ, 0x1f, R4 ;  /* 0x0000001fff077819 */ /* 0x010fc80000011404 */
[----:B------:R-:W-:Y:S02]  /*aed0*/  SHF.R.S32.HI R5, RZ, 0x1f, R0 ;  /* 0x0000001fff057819 */ /* 0x000fe40000011400 */
[----:B------:R-:W-:Y:S02]  /*aee0*/  LEA.HI R30, R7, R4, RZ, 0x3 ;  /* 0x00000004071e7211 */ /* 0x000fe400078f18ff */
[----:B------:R-:W-:Y:S01]  /*aef0*/  LEA.HI R0, R5, R0, RZ, 0x3 ;  /* 0x0000000005007211 */ /* 0x000fe200078f18ff */
[----:B------:R-:W-:Y:S01]  /*af00*/  CS2R R6, SRZ ;  /* 0x0000000000067805 */ /* 0x000fe2000001ff00 */
[----:B-----5:R-:W-:Y:S01]  /*af10*/  CS2R R8, SRZ ;  /* 0x0000000000087805 */ /* 0x020fe2000001ff00 */
[----:B------:R-:W-:Y:S01]  /*af20*/  CS2R R4, SRZ ;  /* 0x0000000000047805 */ /* 0x000fe2000001ff00 */
[----:B------:R-:W-:Y:S02]  /*af30*/  SHF.R.S32.HI R55, RZ, 0x3, R30 ;  /* 0x00000003ff377819 */ /* 0x000fe4000001141e */
[----:B------:R-:W-:Y:S01]  /*af40*/  SHF.R.S32.HI R56, RZ, 0x3, R0 ;  /* 0x00000003ff387819 */ /* 0x000fe20000011400 */
[----:B------:R-:W-:Y:S05]  /*af50*/  @P0 BRA `(.L_x_226) ;  /* 0x0000023000000947 */ /* 0x000fea0003800000 */
[C---:B---3--:R-:W-:Y:S01]  /*af60*/  ISETP.GE.AND P0, PT, R100.reuse, c[0x0][0x27c], PT ;  /* 0x00009f0064007a0c */ /* 0x048fe20003f06270 */
[----:B------:R-:W-:Y:S01]  /*af70*/  CS2R R22, SRZ ;  /* 0x0000000000167805 */ /* 0x000fe2000001ff00 */
[C---:B------:R-:W-:Y:S01]  /*af80*/  IADD3 R5, R100.reuse, 0x20, RZ ;  /* 0x0000002064057810 */ /* 0x040fe20007ffe0ff */
[----:B------:R-:W-:Y:S01]  /*af90*/  CS2R R20, SRZ ;  /* 0x0000000000147805 */ /* 0x000fe2000001ff00 */
[----:B------:R-:W-:Y:S01]  /*afa0*/  IADD3 R4, R100, 0x40, RZ ;  /* 0x0000004064047810 */ /* 0x000fe20007ffe0ff */
[----:B------:R-:W-:Y:S01]  /*afb0*/  CS2R R10, SRZ ;  /* 0x00000000000a7805 */ /* 0x000fe2000001ff00 */
[----:B------:R-:W-:Y:S01]  /*afc0*/  ISETP.GE.AND P2, PT, R5, c[0x0][0x27c], PT ;  /* 0x00009f0005007a0c */ /* 0x000fe20003f46270 */
[----:B------:R-:W-:Y:S01]  /*afd0*/  CS2R R8, SRZ ;  /* 0x0000000000087805 */ /* 0x000fe2000001ff00 */
[----:B------:R-:W-:Y:S01]  /*afe0*/  ISETP.GE.AND P1, PT, R4, c[0x0][0x27c], PT ;  /* 0x00009f0004007a0c */ /* 0x000fe20003f26270 */
[----:B------:R-:W-:Y:S01]  /*aff0*/  CS2R R26, SRZ ;  /* 0x00000000001a7805 */ /* 0x000fe2000001ff00 */
[----:B------:R-:W-:-:S03]  /*b000*/  CS2R R24, SRZ ;  /* 0x0000000000187805 */ /* 0x000fc6000001ff00 */
[C---:B------:R-:W-:Y:S01]  /*b010*/  @!P0 IMAD.SHL.U32 R0, R100.reuse, 0x2, RZ ;  /* 0x0000000264008824 */ /* 0x040fe200078e00ff */
[----:B------:R-:W-:-:S04]  /*b020*/  @!P0 SHF.L.U64.HI R5, R100, 0x1, R101 ;  /* 0x0000000164058819 */ /* 0x000fc80000010265 */
[----:B------:R-:W-:Y:S02]  /*b030*/  @!P0 IADD3 R32, P3, R28, R0, RZ ;  /* 0x000000001c208210 */ /* 0x000fe40007f7e0ff */
[----:B------:R-:W-:-:S03]  /*b040*/  @!P2 SHF.L.U32 R4, R55, 0x3, RZ ;  /* 0x000000033704a819 */ /* 0x000fc600000006ff */
[----:B------:R-:W-:Y:S01]  /*b050*/  @!P0 IMAD.X R33, R29, 0x1, R5, P3 ;  /* 0x000000011d218824 */ /* 0x000fe200018e0605 */
[----:B------:R-:W-:Y:S01]  /*b060*/  @!P0 IADD3 R30, P3, R2, R0, RZ ;  /* 0x00000000021e8210 */ /* 0x000fe20007f7e0ff */
[----:B------:R-:W-:Y:S02]  /*b070*/  @!P1 IMAD.SHL.U32 R0, R56, 0x8, RZ ;  /* 0x0000000838009824 */ /* 0x000fe400078e00ff */
[----:B------:R-:W-:Y:S01]  /*b080*/  @!P2 IMAD.WIDE R14, R4, 0x2, R28 ;  /* 0x00000002040ea825 */ /* 0x000fe200078e021c */
[----:B------:R-:W-:-:S03]  /*b090*/  @!P0 IADD3.X R31, R3, R5, RZ, P3, !PT ;  /* 0x00000005031f8210 */ /* 0x000fc60001ffe4ff */
[----:B------:R-:W-:Y:S01]  /*b0a0*/  @!P2 IMAD.WIDE R12, R4, 0x2, R2 ;  /* 0x00000002040ca825 */ /* 0x000fe200078e0202 */
[----:B------:R1:W5:Y:S03]  /*b0b0*/  @!P2 LD.E.128 R20, [R14.64] ;  /* 0x000000060e14a980 */ /* 0x000366000c101d00 */
[C---:B------:R-:W-:Y:S01]  /*b0c0*/  @!P1 IMAD.WIDE R6, R0.reuse, 0x2, R28 ;  /* 0x0000000200069825 */ /* 0x040fe200078e021c */
[----:B------:R2:W5:Y:S01]  /*b0d0*/  @!P2 LD.E.128 R8, [R12.64] ;  /* 0x000000060c08a980 */ /* 0x000562000c101d00 */
[----:B------:R-:W-:Y:S01]  /*b0e0*/  CS2R R18, SRZ ;  /* 0x0000000000127805 */ /* 0x000fe2000001ff00 */
[----:B------:R-:W-:Y:S01]  /*b0f0*/  CS2R R16, SRZ ;  /* 0x0000000000107805 */ /* 0x000fe2000001ff00 */
[----:B------:R-:W-:Y:S01]  /*b100*/  CS2R R4, SRZ ;  /* 0x0000000000047805 */ /* 0x000fe2000001ff00 */
[----:B------:R3:W5:Y:S01]  /*b110*/  @!P1 LD.E.128 R24, [R6.64] ;  /* 0x0000000606189980 */ /* 0x000762000c101d00 */
[----:B------:R-:W-:-:S03]  /*b120*/  @!P1 IMAD.WIDE R2, R0, 0x2, R2 ;  /* 0x0000000200029825 */ /* 0x000fc600078e0202 */
[----:B------:R4:W5:Y:S01]  /*b130*/  @!P0 LD.E.128 R16, [R32.64] ;  /* 0x0000000620108980 */ /* 0x000962000c101d00 */
[----:B-1----:R-:W-:Y:S01]  /*b140*/  CS2R R14, SRZ ;  /* 0x00000000000e7805 */ /* 0x002fe2000001ff00 */
[----:B--2---:R-:W-:Y:S01]  /*b150*/  CS2R R12, SRZ ;  /* 0x00000000000c7805 */ /* 0x004fe2000001ff00 */
[----:B---3--:R-:W-:-:S05]  /*b160*/  CS2R R6, SRZ ;  /* 0x0000000000067805 */ /* 0x008fca000001ff00 */
[----:B------:R4:W5:Y:S04]  /*b170*/  @!P1 LD.E.128 R12, [R2.64] ;  /* 0x00000006020c9980 */ /* 0x000968000c101d00 */
[----:B------:R4:W5:Y:S02]  /*b180*/  @!P0 LD.E.128 R4, [R30.64] ;  /* 0x000000061e048980 */ /* 0x000964000c101d00 */
.L_x_226:
[----:B---3--:R-:W-:Y:S05]  /*b190*/  BSYNC B0 ;  /* 0x0000000000007941 */ /* 0x008fea0003800000 */
.L_x_225:
[----:B-----5:R-:W-:Y:S01]  /*b1a0*/  IMAD.MOV.U32 R53, RZ, RZ, R17 ;  /* 0x000000ffff357224 */ /* 0x020fe200078e0011 */
[--C-:B------:R-:W-:Y:S01]  /*b1b0*/  SHF.R.U32.HI R41, RZ, 0x10, R21.reuse ;  /* 0x00000010ff297819 */ /* 0x100fe20000011615 */
[----:B------:R-:W-:Y:S01]  /*b1c0*/  IMAD.MOV.U32 R46, RZ, RZ, R21 ;  /* 0x000000ffff2e7224 */ /* 0x000fe200078e0015 */
[----:B----4-:R-:W-:Y:S01]  /*b1d0*/  SHF.R.U64 R2, R8, 0x10, R9 ;  /* 0x0000001008027819 */ /* 0x010fe20000001209 */
[----:B------:R-:W-:Y:S01]  /*b1e0*/  IMAD.MOV.U32 R39, RZ, RZ, R24 ;  /* 0x000000ffff277224 */ /* 0x000fe200078e0018 */
[----:B------:R-:W-:Y:S01]  /*b1f0*/  SHF.R.U64 R36, R24, 0x10, R25 ;  /* 0x0000001018247819 */ /* 0x000fe20000001219 */
[----:B------:R-:W-:Y:S01]  /*b200*/  IMAD.MOV.U32 R54, RZ, RZ, R16 ;  /* 0x000000ffff367224 */ /* 0x000fe200078e0010 */
[----:B------:R-:W-:Y:S01]  /*b210*/  PRMT R46, R46, 0x5410, R53 ;  /* 0x000054102e2e7816 */ /* 0x000fe20000000035 */
[----:B------:R-:W-:Y:S01]  /*b220*/  IMAD.MOV.U32 R47, RZ, RZ, R20 ;  /* 0x000000ffff2f7224 */ /* 0x000fe200078e0014 */
[----:B------:R-:W-:Y:S01]  /*b230*/  PRMT R62, R39, 0x5410, R36 ;  /* 0x00005410273e7816 */ /* 0x000fe20000000024 */
[----:B------:R-:W-:Y:S01]  /*b240*/  IMAD.MOV.U32 R50, RZ, RZ, R19 ;  /* 0x000000ffff327224 */ /* 0x000fe200078e0013 */
[----:B------:R-:W-:Y:S01]  /*b250*/  PRMT R53, R46, 0x5410, R41 ;  /* 0x000054102e357816 */ /* 0x000fe20000000029 */
[----:B------:R-:W-:Y:S01]  /*b260*/  IMAD.MOV.U32 R42, RZ, RZ, R23 ;  /* 0x000000ffff2a7224 */ /* 0x000fe200078e0017 */
[----:B------:R-:W-:Y:S01]  /*b270*/  PRMT R46, R2, 0x7610, R46 ;  /* 0x00007610022e7816 */ /* 0x000fe2000000002e */
[----:B------:R-:W-:Y:S01]  /*b280*/  IMAD R2, R245, -0x80, R34 ;  /* 0xffffff80f5027824 */ /* 0x000fe200078e0222 */
[----:B------:R-:W-:Y:S01]  /*b290*/  SHF.R.U32.HI R49, RZ, 0x10, R17 ;  /* 0x00000010ff317819 */ /* 0x000fe20000011611 */
        /* <DEDUP_REMOVED lines=9> */
[----:B------:R-:W-:Y:S01]  /*b330*/  SHF.R.U64 R48, R18, 0x10, R19 ;  /* 0x0000001012307819 */ /* 0x000fe20000001213 */
[----:B------:R-:W-:Y:S01]  /*b340*/  IMAD.MOV.U32 R29, RZ, RZ, R5 ;  /* 0x000000ffff1d7224 */ /* 0x000fe200078e0005 */
[----:B------:R-:W-:Y:S01]  /*b350*/  SHF.R.U32.HI R45, RZ, 0x10, R19 ;  /* 0x00000010ff2d7819 */ /* 0x000fe20000011613 */
[----:B------:R-:W-:Y:S01]  /*b360*/  IMAD.MOV.U32 R21, RZ, RZ, R9 ;  /* 0x000000ffff157224 */ /* 0x000fe200078e0009 */
[--C-:B------:R-:W-:Y:S01]  /*b370*/  SHF.R.U64 R40, R22, 0x10, R23.reuse ;  /* 0x0000001016287819 */ /* 0x100fe20000001217 */
[----:B------:R-:W-:Y:S01]  /*b380*/  IMAD.MOV.U32 R19, RZ, RZ, R10 ;  /* 0x000000ffff137224 */ /* 0x000fe200078e000a */
[----:B------:R-:W-:Y:S01]  /*b390*/  SHF.R.U32.HI R37, RZ, 0x10, R23 ;  /* 0x00000010ff257819 */ /* 0x000fe20000011617 */
[----:B------:R-:W-:Y:S01]  /*b3a0*/  IMAD.MOV.U32 R30, RZ, RZ, R4 ;  /* 0x000000ffff1e7224 */ /* 0x000fe200078e0004 */
[--C-:B------:R-:W-:Y:S01]  /*b3b0*/  SHF.R.U64 R31, R26, 0x10, R27.reuse ;  /* 0x000000101a1f7819 */ /* 0x100fe2000000121b */
[----:B------:R-:W-:Y:S01]  /*b3c0*/  IMAD.MOV.U32 R26, RZ, RZ, R6 ;  /* 0x000000ffff1a7224 */ /* 0x000fe200078e0006 */
[----:B------:R-:W-:Y:S01]  /*b3d0*/  SHF.R.U32.HI R28, RZ, 0x10, R27 ;  /* 0x00000010ff1c7819 */ /* 0x000fe2000001161b */
[----:B------:R-:W-:Y:S01]  /*b3e0*/  IMAD.MOV.U32 R22, RZ, RZ, R8 ;  /* 0x000000ffff167224 */ /* 0x000fe200078e0008 */
[----:B------:R-:W-:Y:S01]  /*b3f0*/  SHF.R.U32.HI R32, RZ, 0x10, R25 ;  /* 0x00000010ff207819 */ /* 0x000fe20000011619 */
[----:B------:R-:W-:Y:S01]  /*b400*/  IMAD.MOV.U32 R25, RZ, RZ, R7 ;  /* 0x000000ffff197224 */ /* 0x000fe200078e0007 */
[----:B------:R-:W-:Y:S01]  /*b410*/  SHF.R.U64 R27, R4, 0x10, R5 ;  /* 0x00000010041b7819 */ /* 0x000fe20000001205 */
        /* <DEDUP_REMOVED lines=10> */
[----:B------:R-:W-:-:S04]  /*b4c0*/  DEPBAR.LE SB0, 0x1 ;  /* 0x000080400000791a */ /* 0x000fc80000000000 */
[----:B------:R-:W-:Y:S01]  /*b4d0*/  PRMT R44, R44, 0x5410, R54 ;  /* 0x000054102c2c7816 */ /* 0x000fe20000000036 */
[----:B------:R-:W-:Y:S01]  /*b4e0*/  BSSY B1, `(.L_x_227) ;  /* 0x000013f000017945 */ /* 0x000fe20003800000 */
[----:B------:R-:W-:Y:S02]  /*b4f0*/  PRMT R47, R47, 0x5410, R49 ;  /* 0x000054102f2f7816 */ /* 0x000fe40000000031 */
[----:B------:R-:W-:Y:S02]  /*b500*/  SHF.R.U32.HI R8, RZ, 0x10, R11 ;  /* 0x00000010ff087819 */ /* 0x000fe4000001160b */
[--C-:B------:R-:W-:Y:S02]  /*b510*/  SHF.R.U64 R7, R12, 0x10, R13.reuse ;  /* 0x000000100c077819 */ /* 0x100fe4000000120d */
[----:B------:R-:W-:Y:S02]  /*b520*/  SHF.R.U32.HI R4, RZ, 0x10, R13 ;  /* 0x00000010ff047819 */ /* 0x000fe4000001160d */
[----:B------:R-:W-:-:S02]  /*b530*/  SHF.R.U64 R3, R14, 0x10, R15 ;  /* 0x000000100e037819 */ /* 0x000fc4000000120f */
[----:B------:R-:W-:Y:S02]  /*b540*/  SHF.R.U32.HI R0, RZ, 0x10, R15 ;  /* 0x00000010ff007819 */ /* 0x000fe4000001160f */
        /* <DEDUP_REMOVED lines=20> */
[----:B------:R-:W-:Y:S01]  /*b690*/  PRMT R61, R0, 0x5410, R5 ;  /* 0x00005410003d7816 */ /* 0x000fe20000000005 */
[----:B------:R-:W-:Y:S06]  /*b6a0*/  BAR.SYNC.DEFER_BLOCKING 0x0 ;  /* 0x0000000000007b1d */ /* 0x000fec0000010000 */
[----:B------:R-:W-:Y:S05]  /*b6b0*/  @P0 BRA `(.L_x_228) ;  /* 0x0000121000000947 */ /* 0x000fea0003800000 */
[----:B------:R1:W5:Y:S04]  /*b6c0*/  LDL R71, [R1+0x4] ;  /* 0x0000040001477983 */ /* 0x0003680000100800 */
[----:B------:R1:W5:Y:S04]  /*b6d0*/  LDL R70, [R1+0x8] ;  /* 0x0000080001467983 */ /* 0x0003680000100800 */
[----:B------:R-:W2:Y:S01]  /*b6e0*/  S2R R73, SR_TID.X ;  /* 0x0000000000497919 */ /* 0x000ea20000002100 */
[----:B------:R-:W-:Y:S01]  /*b6f0*/  ISETP.GE.AND P0, PT, R100, c[0x0][0x27c], PT ;  /* 0x00009f0064007a0c */ /* 0x000fe20003f06270 */
[----:B------:R-:W-:Y:S01]  /*b700*/  BSSY B0, `(.L_x_229) ;  /* 0x0000064000007945 */ /* 0x000fe20003800000 */
[----:B--2---:R-:W-:-:S04]  /*b710*/  SHF.R.S32.HI R69, RZ, 0x1f, R73 ;  /* 0x0000001fff457819 */ /* 0x004fc80000011449 */
[----:B------:R-:W-:-:S04]  /*b720*/  LEA.HI R69, R69, R73, RZ, 0x5 ;  /* 0x0000004945457211 */ /* 0x000fc800078f28ff */
[----:B------:R-:W-:-:S05]  /*b730*/  SHF.R.S32.HI R69, RZ, 0x5, R69 ;  /* 0x00000005ff457819 */ /* 0x000fca0000011445 */
[----:B------:R-:W-:Y:S01]  /*b740*/  IMAD.SHL.U32 R69, R69, 0x200, RZ ;  /* 0x0000020045457824 */ /* 0x000fe200078e00ff */
[----:B------:R-:W-:Y:S05]  /*b750*/  @P0 BRA `(.L_x_230) ;  /* 0x000005e000000947 */ /* 0x000fea0003800000 */
[----:B-1----:R-:W-:Y:S01]  /*b760*/  SHF.R.S32.HI R72, RZ, 0x1f, R73 ;  /* 0x0000001fff487819 */ /* 0x002fe20000011449 */
[----:B------:R-:W-:Y:S01]  /*b770*/  HADD2.F32 R13, -RZ, R44.H1_H1 ;  /* 0x3000002cff0d7230 */ /* 0x000fe20000004100 */
[----:B------:R-:W-:Y:S02]  /*b780*/  MOV R3, c[0x0][0x27c] ;  /* 0x00009f0000037a02 */ /* 0x000fe40000000f00 */
[----:B------:R-:W-:Y:S02]  /*b790*/  LEA.HI R72, R72, R73, RZ, 0x2 ;  /* 0x0000004948487211 */ /* 0x000fe400078f10ff */
[----:B-----5:R-:W-:Y:S02]  /*b7a0*/  LOP3.LUT R0, R71, 0x38, R100, 0xf8, !PT ;  /* 0x0000003847007812 */ /* 0x020fe400078ef864 */
[----:B------:R-:W-:-:S04]  /*b7b0*/  LOP3.LUT R72, R72, 0xfffffffc, RZ, 0xc0, !PT ;  /* 0xfffffffc48487812 */ /* 0x000fc800078ec0ff */
[----:B------:R-:W-:-:S04]  /*b7c0*/  IADD3 R72, -R72, R73, RZ ;  /* 0x0000004948487210 */ /* 0x000fc80007ffe1ff */
[----:B------:R-:W-:-:S04]  /*b7d0*/  LEA.HI R3, R3, R72, RZ, 0x1d ;  /* 0x0000004803037211 */ /* 0x000fc800078fe8ff */
[----:B------:R-:W-:Y:S02]  /*b7e0*/  SHF.R.S32.HI R4, RZ, 0x1f, R3 ;  /* 0x0000001fff047819 */ /* 0x000fe40000011403 */
[----:B------:R-:W-:Y:S02]  /*b7f0*/  SHF.L.U32 R2, R3, 0x3, RZ ;  /* 0x0000000303027819 */ /* 0x000fe400000006ff */
[----:B------:R-:W-:Y:S02]  /*b800*/  LEA.HI R4, R4, R3, RZ, 0x3 ;  /* 0x0000000304047211 */ /* 0x000fe400078f18ff */
[----:B------:R-:W-:Y:S02]  /*b810*/  LOP3.LUT R3, R69, R0, R70, 0xf6, !PT ;  /* 0x0000000045037212 */ /* 0x000fe400078ef646 */
[----:B------:R-:W-:Y:S02]  /*b820*/  LOP3.LUT R2, R71, 0x38, R2, 0xf8, !PT ;  /* 0x0000003847027812 */ /* 0x000fe400078ef802 */
[----:B------:R-:W-:-:S02]  /*b830*/  SHF.L.U32 R0, R4, 0xa, RZ ;  /* 0x0000000a04007819 */ /* 0x000fc400000006ff */
[----:B------:R-:W-:Y:S02]  /*b840*/  LOP3.LUT R2, R2, R70, RZ, 0x3c, !PT ;  /* 0x0000004602027212 */ /* 0x000fe400078e3cff */
[----:B------:R-:W-:Y:S02]  /*b850*/  LOP3.LUT R0, R0, 0x7fffe000, RZ, 0xc0, !PT ;  /* 0x7fffe00000007812 */ /* 0x000fe400078ec0ff */
[----:B------:R-:W-:Y:S02]  /*b860*/  LEA R28, R3, 0xc100, 0x1 ;  /* 0x0000c100031c7811 */ /* 0x000fe400078e08ff */
[----:B------:R-:W-:Y:S01]  /*b870*/  IADD3 R0, R2, R0, R69 ;  /* 0x0000000002007210 */ /* 0x000fe20007ffe045 */
[--C-:B------:R-:W-:Y:S02]  /*b880*/  HADD2.F32 R2, -RZ, R40.reuse.H0_H0 ;  /* 0x20000028ff027230 */ /* 0x100fe40000004100 */
[----:B------:R-:W1:Y:S01]  /*b890*/  LDS.128 R4, [R28] ;  /* 0x000000001c047984 */ /* 0x000e620000000c00 */
[----:B------:R-:W-:Y:S01]  /*b8a0*/  SHF.L.U32 R26, R0, 0x1, RZ ;  /* 0x00000001001a7819 */ /* 0x000fe200000006ff */
[----:B------:R-:W-:-:S04]  /*b8b0*/  HADD2.F32 R0, -RZ, R40.H1_H1 ;  /* 0x30000028ff007230 */ /* 0x000fc80000004100 */
[----:B------:R-:W2:Y:S01]  /*b8c0*/  LDS.128 R8, [R26+0xc100] ;  /* 0x00c100001a087984 */ /* 0x000ea20000000c00 */
[--C-:B-1----:R-:W-:Y:S02]  /*b8d0*/  HADD2.F32 R23, -RZ, R4.reuse.H0_H0 ;  /* 0x20000004ff177230 */ /* 0x102fe40000004100 */
[----:B------:R-:W-:Y:S02]  /*b8e0*/  HADD2.F32 R22, -RZ, R4.H1_H1 ;  /* 0x30000004ff167230 */ /* 0x000fe40000004100 */
[--C-:B------:R-:W-:Y:S02]  /*b8f0*/  HADD2.F32 R17, -RZ, R7.reuse.H0_H0 ;  /* 0x20000007ff117230 */ /* 0x100fe40000004100 */
[--C-:B--2---:R-:W-:Y:S02]  /*b900*/  HADD2.F32 R4, -RZ, R8.reuse.H0_H0 ;  /* 0x20000008ff047230 */ /* 0x104fe40000004100 */
[----:B------:R-:W-:Y:S01]  /*b910*/  HADD2.F32 R16, -RZ, R7.H1_H1 ;  /* 0x30000007ff107230 */ /* 0x000fe20000004100 */
[CC--:B------:R-:W-:Y:S01]  /*b920*/  FMUL.FTZ R7, R23.reuse, R2.reuse ;  /* 0x0000000217077220 */ /* 0x0c0fe20000410000 */
[--C-:B------:R-:W-:Y:S01]  /*b930*/  HADD2.F32 R15, -RZ, R11.reuse.H0_H0 ;  /* 0x2000000bff0f7230 */ /* 0x100fe20000004100 */
[----:B------:R-:W-:Y:S01]  /*b940*/  FMUL.FTZ R35, R4, R2 ;  /* 0x0000000204237220 */ /* 0x000fe20000410000 */
[----:B------:R-:W-:Y:S01]  /*b950*/  HADD2.F32 R14, -RZ, R11.H1_H1 ;  /* 0x3000000bff0e7230 */ /* 0x000fe20000004100 */
[----:B------:R-:W-:Y:S01]  /*b960*/  FMUL.FTZ R2, R22, R0 ;  /* 0x0000000016027220 */ /* 0x000fe20000410000 */
[--C-:B------:R-:W-:Y:S01]  /*b970*/  HADD2.F32 R21, -RZ, R5.reuse.H0_H0 ;  /* 0x20000005ff157230 */ /* 0x100fe20000004100 */
[-C--:B------:R-:W-:Y:S01]  /*b980*/  FFMA.FTZ R38, R4, R13.reuse, R7 ;  /* 0x0000000d04267223 */ /* 0x080fe20000010007 */
[----:B------:R-:W-:Y:S01]  /*b990*/  HADD2.F32 R20, -RZ, R5.H1_H1 ;  /* 0x30000005ff147230 */ /* 0x000fe20000004100 */
[----:B------:R-:W-:Y:S01]  /*b9a0*/  FFMA.FTZ R13, R23, R13, -R35 ;  /* 0x0000000d170d7223 */ /* 0x000fe20000010823 */
[----:B------:R-:W-:-:S02]  /*b9b0*/  HADD2.F32 R3, -RZ, R8.H1_H1 ;  /* 0x30000008ff037230 */ /* 0x000fc40000004100 */
[----:B------:R-:W-:Y:S02]  /*b9c0*/  HADD2.F32 R11, -RZ, R45.H1_H1 ;  /* 0x3000002dff0b7230 */ /* 0x000fe40000004100 */
[----:B------:R-:W-:Y:S01]  /*b9d0*/  HADD2.F32 R5, -RZ, R41.H0_H0 ;  /* 0x20000029ff057230 */ /* 0x000fe20000004100 */
[C---:B------:R-:W-:Y:S01]  /*b9e0*/  FMUL.FTZ R34, R3.reuse, R0 ;  /* 0x0000000003227220 */ /* 0x040fe20000410000 */
[--C-:B------:R-:W-:Y:S01]  /*b9f0*/  HADD2.F32 R19, -RZ, R6.reuse.H0_H0 ;  /* 0x20000006ff137230 */ /* 0x100fe20000004100 */
[----:B------:R-:W-:Y:S01]  /*ba00*/  FFMA.FTZ R37, R3, R11, R2 ;  /* 0x0000000b03257223 */ /* 0x000fe20000010002 */
[----:B------:R-:W-:Y:S01]  /*ba10*/  HADD2.F32 R18, -RZ, R6.H1_H1 ;  /* 0x30000006ff127230 */ /* 0x000fe20000004100 */
[----:B------:R-:W-:Y:S01]  /*ba20*/  FMUL.FTZ R4, R21, R5 ;  /* 0x0000000515047220 */ /* 0x000fe20000410000 */
[--C-:B------:R-:W-:Y:S02]  /*ba30*/  HADD2.F32 R8, -RZ, R10.reuse.H0_H0 ;  /* 0x2000000aff087230 */ /* 0x100fe40000004100 */
[----:B------:R-:W-:-:S02]  /*ba40*/  HADD2.F32 R12, -RZ, R10.H1_H1 ;  /* 0x3000000aff0c7230 */ /* 0x000fc40000004100 */
[----:B------:R-:W-:Y:S02]  /*ba50*/  HADD2.F32 R6, -RZ, R9.H0_H0 ;  /* 0x20000009ff067230 */ /* 0x000fe40000004100 */
[----:B------:R-:W-:Y:S02]  /*ba60*/  HADD2.F32 R10, -RZ, R46.H1_H1 ;  /* 0x3000002eff0a7230 */ /* 0x000fe40000004100 */
[----:B------:R-:W-:Y:S01]  /*ba70*/  HADD2.F32 R2, -RZ, R41.H1_H1 ;  /* 0x30000029ff027230 */ /* 0x000fe20000004100 */
[C---:B------:R-:W-:Y:S01]  /*ba80*/  FMUL.FTZ R32, R6.reuse, R5 ;  /* 0x0000000506207220 */ /* 0x040fe20000410000 */
[--C-:B------:R-:W-:Y:S01]  /*ba90*/  HADD2.F32 R0, -RZ, R42.reuse.H0_H0 ;  /* 0x2000002aff007230 */ /* 0x100fe20000004100 */
[----:B------:R-:W-:Y:S01]  /*baa0*/  FFMA.FTZ R36, R6, R10, R4 ;  /* 0x0000000a06247223 */ /* 0x000fe20000010004 */
[----:B------:R-:W-:Y:S01]  /*bab0*/  HADD2.F32 R9, -RZ, R9.H1_H1 ;  /* 0x30000009ff097230 */ /* 0x000fe20000004100 */
[----:B------:R-:W-:Y:S01]  /*bac0*/  FMUL.FTZ R5, R20, R2 ;  /* 0x0000000214057220 */ /* 0x000fe20000410000 */
[----:B------:R-:W-:Y:S01]  /*bad0*/  HADD2.F32 R7, -RZ, R47.H1_H1 ;  /* 0x3000002fff077230 */ /* 0x000fe20000004100 */
[----:B------:R-:W-:Y:S01]  /*bae0*/  FMUL.FTZ R4, R19, R0 ;  /* 0x0000000013047220 */ /* 0x000fe20000410000 */
[----:B------:R-:W-:Y:S01]  /*baf0*/  HADD2.F32 R6, -RZ, R51.H0_H0 ;  /* 0x20000033ff067230 */ /* 0x000fe20000004100 */
[C---:B------:R-:W-:Y:S01]  /*bb00*/  FMUL.FTZ R30, R9.reuse, R2 ;  /* 0x00000002091e7220 */ /* 0x040fe20000410000 */
[----:B------:R-:W-:Y:S01]  /*bb10*/  HADD2.F32 R3, -RZ, R42.H1_H1 ;  /* 0x3000002aff037230 */ /* 0x000fe20000004100 */
[----:B------:R-:W-:Y:S01]  /*bb20*/  FFMA.FTZ R33, R9, R7, R5 ;  /* 0x0000000709217223 */ /* 0x000fe20000010005 */
[----:B------:R-:W-:Y:S01]  /*bb30*/  HADD2.F32 R5, -RZ, R48.H0_H0 ;  /* 0x20000030ff057230 */ /* 0x000fe20000004100 */
[----:B------:R-:W-:Y:S01]  /*bb40*/  FFMA.FTZ R31, R8, R6, R4 ;  /* 0x00000006081f7223 */ /* 0x000fe20000010004 */
[----:B------:R-:W-:Y:S01]  /*bb50*/  HADD2.F32 R2, -RZ, R43.H1_H1 ;  /* 0x3000002bff027230 */ /* 0x000fe20000004100 */
[----:B------:R-:W-:-:S02]  /*bb60*/  FMUL.FTZ R4, R18, R3 ;  /* 0x0000000312047220 */ /* 0x000fc40000410000 */
[----:B------:R-:W-:Y:S01]  /*bb70*/  FMUL.FTZ R27, R8, R0 ;  /* 0x00000000081b7220 */ /* 0x000fe20000410000 */
[----:B------:R-:W-:Y:S01]  /*bb80*/  HADD2.F32 R0, -RZ, R43.H0_H0 ;  /* 0x2000002bff007230 */ /* 0x000fe20000004100 */
[C---:B------:R-:W-:Y:S01]  /*bb90*/  FFMA.FTZ R29, R12.reuse, R5, R4 ;  /* 0x000000050c1d7223 */ /* 0x040fe20000010004 */
[----:B------:R-:W-:Y:S01]  /*bba0*/  HADD2.F32 R4, -RZ, R50.H0_H0 ;  /* 0x20000032ff047230 */ /* 0x000fe20000004100 */
[----:B------:R-:W-:Y:S01]  /*bbb0*/  FMUL.FTZ R25, R12, R3 ;  /* 0x000000030c197220 */ /* 0x000fe20000410000 */
[----:B------:R-:W-:Y:S01]  /*bbc0*/  HADD2.F32 R3, -RZ, R45.H0_H0 ;  /* 0x2000002dff037230 */ /* 0x000fe20000004100 */
[----:B------:R-:W-:Y:S02]  /*bbd0*/  FMUL.FTZ R9, R17, R2 ;  /* 0x0000000211097220 */ /* 0x000fe40000410000 */
[----:B------:R-:W-:Y:S02]  /*bbe0*/  FMUL.FTZ R8, R16, R0 ;  /* 0x0000000010087220 */ /* 0x000fe40000410000 */
[----:B------:R-:W-:-:S02]  /*bbf0*/  FMUL.FTZ R24, R15, R2 ;  /* 0x000000020f187220 */ /* 0x000fc40000410000 */
[C---:B------:R-:W-:Y:S02]  /*bc00*/  FMUL.FTZ R12, R14.reuse, R0 ;  /* 0x000000000e0c7220 */ /* 0x040fe40000410000 */
[----:B------:R-:W-:Y:S02]  /*bc10*/  FFMA.FTZ R15, R15, R4, R9 ;  /* 0x000000040f0f7223 */ /* 0x000fe40000010009 */
[----:B------:R-:W-:Y:S02]  /*bc20*/  FFMA.FTZ R14, R14, R3, R8 ;  /* 0x000000030e0e7223 */ /* 0x000fe40000010008 */
[----:B------:R-:W-:Y:S02]  /*bc30*/  FFMA.FTZ R10, R21, R10, -R32 ;  /* 0x0000000a150a7223 */ /* 0x000fe40000010820 */
[----:B------:R-:W-:Y:S02]  /*bc40*/  FFMA.FTZ R9, R20, R7, -R30 ;  /* 0x0000000714097223 */ /* 0x000fe4000001081e */
[----:B------:R-:W-:-:S02]  /*bc50*/  FFMA.FTZ R8, R22, R11, -R34 ;  /* 0x0000000b16087223 */ /* 0x000fc40000010822 */
[----:B------:R-:W-:Y:S01]  /*bc60*/  FFMA.FTZ R7, R19, R6, -R27 ;  /* 0x0000000613077223 */ /* 0x000fe2000001081b */
[----:B------:R-:W-:Y:S01]  /*bc70*/  F2FP.PACK_AB R9, R9, R10 ;  /* 0x0000000a0909723e */ /* 0x000fe200000000ff */
[----:B------:R-:W-:Y:S01]  /*bc80*/  FFMA.FTZ R2, R18, R5, -R25 ;  /* 0x0000000512027223 */ /* 0x000fe20000010819 */
[----:B------:R-:W-:Y:S01]  /*bc90*/  F2FP.PACK_AB R8, R8, R13 ;  /* 0x0000000d0808723e */ /* 0x000fe200000000ff */
[----:B------:R-:W-:Y:S01]  /*bca0*/  FFMA.FTZ R0, R17, R4, -R24 ;  /* 0x0000000411007223 */ /* 0x000fe20000010818 */
[----:B------:R-:W-:Y:S01]  /*bcb0*/  F2FP.PACK_AB R4, R37, R38 ;  /* 0x000000262504723e */ /* 0x000fe200000000ff */
[----:B------:R-:W-:Y:S01]  /*bcc0*/  FFMA.FTZ R3, R16, R3, -R12 ;  /* 0x0000000310037223 */ /* 0x000fe2000001080c */
[----:B------:R-:W-:Y:S02]  /*bcd0*/  F2FP.PACK_AB R10, R2, R7 ;  /* 0x00000007020a723e */ /* 0x000fe400000000ff */
[----:B------:R-:W-:Y:S02]  /*bce0*/  F2FP.PACK_AB R5, R33, R36 ;  /* 0x000000242105723e */ /* 0x000fe400000000ff */
[----:B------:R-:W-:-:S02]  /*bcf0*/  F2FP.PACK_AB R11, R3, R0 ;  /* 0x00000000030b723e */ /* 0x000fc400000000ff */
[----:B------:R-:W-:Y:S02]  /*bd00*/  F2FP.PACK_AB R6, R29, R31 ;  /* 0x0000001f1d06723e */ /* 0x000fe400000000ff */
[----:B------:R-:W-:Y:S01]  /*bd10*/  F2FP.PACK_AB R7, R14, R15 ;  /* 0x0000000f0e07723e */ /* 0x000fe200000000ff */
[----:B------:R1:W-:Y:S04]  /*bd20*/  STS.128 [R28], R8 ;  /* 0x000000081c007388 */ /* 0x0003e80000000c00 */
[----:B------:R1:W-:Y:S02]  /*bd30*/  STS.128 [R26+0xc100], R4 ;  /* 0x00c100041a007388 */ /* 0x0003e40000000c00 */
.L_x_230:
[----:B-1----:R-:W-:Y:S05]  /*bd40*/  BSYNC B0 ;  /* 0x0000000000007941 */ /* 0x002fea0003800000 */
.L_x_229:
[----:B------:R-:W-:Y:S01]  /*bd50*/  IADD3 R0, R100, 0x20, RZ ;  /* 0x0000002064007810 */ /* 0x000fe20007ffe0ff */
[----:B------:R-:W-:Y:S03]  /*bd60*/  BSSY B0, `(.L_x_231) ;  /* 0x000005b000007945 */ /* 0x000fe60003800000 */
[----:B------:R-:W-:-:S13]  /*bd70*/  ISETP.GE.AND P0, PT, R0, c[0x0][0x27c], PT ;  /* 0x00009f0000007a0c */ /* 0x000fda0003f06270 */
[----:B------:R-:W-:Y:S05]  /*bd80*/  @P0 BRA `(.L_x_232) ;  /* 0x0000058000000947 */ /* 0x000fea0003800000 */
[----:B------:R-:W2:Y:S01]  /*bd90*/  LDL R38, [R1+0x4c] ;  /* 0x00004c0001267983 */ /* 0x000ea20000100800 */
[----:B------:R-:W-:Y:S01]  /*bda0*/  MOV R0, c[0x0][0x27c] ;  /* 0x00009f0000007a02 */ /* 0x000fe20000000f00 */
[----:B------:R-:W-:-:S03]  /*bdb0*/  HADD2.F32 R13, -RZ, R52.H0_H0 ;  /* 0x20000034ff0d7230 */ /* 0x000fc60000004100 */
[----:B------:R-:W-:-:S04]  /*bdc0*/  LEA.HI R0, R0, R55, RZ, 0x1d ;  /* 0x0000003700007211 */ /* 0x000fc800078fe8ff */
[----:B------:R-:W-:Y:S02]  /*bdd0*/  SHF.R.S32.HI R2, RZ, 0x1f, R0 ;  /* 0x0000001fff027819 */ /* 0x000fe40000011400 */
[----:B------:R-:W-:Y:S02]  /*bde0*/  SHF.L.U32 R3, R0, 0x3, RZ ;  /* 0x0000000300037819 */ /* 0x000fe400000006ff */
[----:B------:R-:W-:Y:S02]  /*bdf0*/  LEA.HI R0, R2, R0, RZ, 0x3 ;  /* 0x0000000002007211 */ /* 0x000fe400078f18ff */
[----:B-----5:R-:W-:Y:S02]  /*be00*/  LOP3.LUT R2, R71, 0x38, R3, 0xf8, !PT ;  /* 0x0000003847027812 */ /* 0x020fe400078ef803 */
[----:B------:R-:W-:Y:S02]  /*be10*/  SHF.L.U32 R0, R0, 0xa, RZ ;  /* 0x0000000a00007819 */ /* 0x000fe400000006ff */
[----:B------:R-:W-:-:S02]  /*be20*/  LOP3.LUT R2, R2, R70, RZ, 0x3c, !PT ;  /* 0x0000004602027212 */ /* 0x000fc400078e3cff */
[----:B------:R-:W-:-:S04]  /*be30*/  LOP3.LUT R0, R0, 0x7fffe000, RZ, 0xc0, !PT ;  /* 0x7fffe00000007812 */ /* 0x000fc800078ec0ff */
[----:B------:R-:W-:Y:S01]  /*be40*/  IADD3 R0, R2, R0, R69 ;  /* 0x0000000002007210 */ /* 0x000fe20007ffe045 */
[----:B------:R-:W-:-:S03]  /*be50*/  HADD2.F32 R2, -RZ, R44.H0_H0 ;  /* 0x2000002cff027230 */ /* 0x000fc60000004100 */
[----:B------:R-:W-:Y:S01]  /*be60*/  SHF.L.U32 R26, R0, 0x1, RZ ;  /* 0x00000001001a7819 */ /* 0x000fe200000006ff */
[----:B------:R-:W-:-:S04]  /*be70*/  HADD2.F32 R0, -RZ, R46.H0_H0 ;  /* 0x2000002eff007230 */ /* 0x000fc80000004100 */
[----:B------:R-:W1:Y:S02]  /*be80*/  LDS.128 R8, [R26+0xc100] ;  /* 0x00c100001a087984 */ /* 0x000e640000000c00 */
[--C-:B-1----:R-:W-:Y:S02]  /*be90*/  HADD2.F32 R15, -RZ, R11.reuse.H0_H0 ;  /* 0x2000000bff0f7230 */ /* 0x102fe40000004100 */
[----:B------:R-:W-:Y:S02]  /*bea0*/  HADD2.F32 R14, -RZ, R11.H1_H1 ;  /* 0x3000000bff0e7230 */ /* 0x000fe40000004100 */
[----:B------:R-:W-:Y:S02]  /*beb0*/  HADD2.F32 R3, -RZ, R8.H1_H1 ;  /* 0x30000008ff037230 */ /* 0x000fe40000004100 */
[----:B------:R-:W-:Y:S02]  /*bec0*/  HADD2.F32 R11, -RZ, R52.H1_H1 ;  /* 0x30000034ff0b7230 */ /* 0x000fe40000004100 */
[----:B------:R-:W-:Y:S01]  /*bed0*/  HADD2.F32 R12, -RZ, R10.H1_H1 ;  /* 0x3000000aff0c7230 */ /* 0x000fe20000004100 */
[----:B------:R-:W-:Y:S01]  /*bee0*/  FMUL.FTZ R33, R3, R0 ;  /* 0x0000000003217220 */ /* 0x000fe20000410000 */
[----:B--2---:R-:W1:Y:S02]  /*bef0*/  LDS.128 R4, [R38] ;  /* 0x0000000026047984 */ /* 0x004e640000000c00 */
[----:B-1----:R-:W-:-:S02]  /*bf00*/  HADD2.F32 R23, -RZ, R4.H0_H0 ;  /* 0x20000004ff177230 */ /* 0x002fc40000004100 */
[----:B------:R-:W-:Y:S02]  /*bf10*/  HADD2.F32 R22, -RZ, R4.H1_H1 ;  /* 0x30000004ff167230 */ /* 0x000fe40000004100 */
[----:B------:R-:W-:Y:S02]  /*bf20*/  HADD2.F32 R4, -RZ, R8.H0_H0 ;  /* 0x20000008ff047230 */ /* 0x000fe40000004100 */
[--C-:B------:R-:W-:Y:S02]  /*bf30*/  HADD2.F32 R17, -RZ, R7.reuse.H0_H0 ;  /* 0x20000007ff117230 */ /* 0x100fe40000004100 */
[----:B------:R-:W-:Y:S01]  /*bf40*/  HADD2.F32 R16, -RZ, R7.H1_H1 ;  /* 0x30000007ff107230 */ /* 0x000fe20000004100 */
[-C--:B------:R-:W-:Y:S01]  /*bf50*/  FMUL.FTZ R7, R23, R2.reuse ;  /* 0x0000000217077220 */ /* 0x080fe20000410000 */
[--C-:B------:R-:W-:Y:S01]  /*bf60*/  HADD2.F32 R21, -RZ, R5.reuse.H0_H0 ;  /* 0x20000005ff157230 */ /* 0x100fe20000004100 */
[----:B------:R-:W-:Y:S01]  /*bf70*/  FMUL.FTZ R34, R4, R2 ;  /* 0x0000000204227220 */ /* 0x000fe20000410000 */
[----:B------:R-:W-:Y:S01]  /*bf80*/  HADD2.F32 R20, -RZ, R5.H1_H1 ;  /* 0x30000005ff147230 */ /* 0x000fe20000004100 */
[----:B------:R-:W-:Y:S01]  /*bf90*/  FMUL.FTZ R2, R22, R0 ;  /* 0x0000000016027220 */ /* 0x000fe20000410000 */
[----:B------:R-:W-:Y:S01]  /*bfa0*/  HADD2.F32 R5, -RZ, R47.H0_H0 ;  /* 0x2000002fff057230 */ /* 0x000fe20000004100 */
[----:B------:R-:W-:Y:S01]  /*bfb0*/  FFMA.FTZ R37, R4, R13, R7 ;  /* 0x0000000d04257223 */ /* 0x000fe20000010007 */
[--C-:B------:R-:W-:Y:S01]  /*bfc0*/  HADD2.F32 R19, -RZ, R6.reuse.H0_H0 ;  /* 0x20000006ff137230 */ /* 0x100fe20000004100 */
[----:B------:R-:W-:Y:S01]  /*bfd0*/  FFMA.FTZ R36, R3, R11, R2 ;  /* 0x0000000b03247223 */ /* 0x000fe20000010002 */
[----:B------:R-:W-:Y:S01]  /*bfe0*/  HADD2.F32 R18, -RZ, R6.H1_H1 ;  /* 0x30000006ff127230 */ /* 0x000fe20000004100 */
[----:B------:R-:W-:Y:S01]  /*bff0*/  FMUL.FTZ R4, R21, R5 ;  /* 0x0000000515047220 */ /* 0x000fe20000410000 */
[----:B------:R-:W-:Y:S01]  /*c000*/  HADD2.F32 R8, -RZ, R10.H0_H0 ;  /* 0x2000000aff087230 */ /* 0x000fe20000004100 */
[----:B------:R-:W-:Y:S01]  /*c010*/  FFMA.FTZ R13, R23, R13, -R34 ;  /* 0x0000000d170d7223 */ /* 0x000fe20000010822 */
[----:B------:R-:W-:-:S02]  /*c020*/  HADD2.F32 R6, -RZ, R9.H0_H0 ;  /* 0x20000009ff067230 */ /* 0x000fc40000004100 */
[----:B------:R-:W-:Y:S02]  /*c030*/  HADD2.F32 R10, -RZ, R53.H0_H0 ;  /* 0x20000035ff0a7230 */ /* 0x000fe40000004100 */
[----:B------:R-:W-:Y:S01]  /*c040*/  HADD2.F32 R2, -RZ, R48.H1_H1 ;  /* 0x30000030ff027230 */ /* 0x000fe20000004100 */
[C---:B------:R-:W-:Y:S01]  /*c050*/  FMUL.FTZ R31, R6.reuse, R5 ;  /* 0x00000005061f7220 */ /* 0x040fe20000410000 */
[----:B------:R-:W-:Y:S01]  /*c060*/  HADD2.F32 R0, -RZ, R49.H0_H0 ;  /* 0x20000031ff007230 */ /* 0x000fe20000004100 */
[----:B------:R-:W-:Y:S01]  /*c070*/  FFMA.FTZ R35, R6, R10, R4 ;  /* 0x0000000a06237223 */ /* 0x000fe20000010004 */
[----:B------:R-:W-:Y:S01]  /*c080*/  HADD2.F32 R9, -RZ, R9.H1_H1 ;  /* 0x30000009ff097230 */ /* 0x000fe20000004100 */
[----:B------:R-:W-:Y:S01]  /*c090*/  FMUL.FTZ R5, R20, R2 ;  /* 0x0000000214057220 */ /* 0x000fe20000410000 */
[----:B------:R-:W-:Y:S01]  /*c0a0*/  HADD2.F32 R7, -RZ, R53.H1_H1 ;  /* 0x30000035ff077230 */ /* 0x000fe20000004100 */
[----:B------:R-:W-:Y:S01]  /*c0b0*/  FMUL.FTZ R4, R19, R0 ;  /* 0x0000000013047220 */ /* 0x000fe20000410000 */
[--C-:B------:R-:W-:Y:S01]  /*c0c0*/  HADD2.F32 R6, -RZ, R54.reuse.H0_H0 ;  /* 0x20000036ff067230 */ /* 0x100fe20000004100 */
[C---:B------:R-:W-:Y:S01]  /*c0d0*/  FMUL.FTZ R29, R9.reuse, R2 ;  /* 0x00000002091d7220 */ /* 0x040fe20000410000 */
[----:B------:R-:W-:Y:S01]  /*c0e0*/  HADD2.F32 R3, -RZ, R49.H1_H1 ;  /* 0x30000031ff037230 */ /* 0x000fe20000004100 */
[----:B------:R-:W-:Y:S01]  /*c0f0*/  FFMA.FTZ R32, R9, R7, R5 ;  /* 0x0000000709207223 */ /* 0x000fe20000010005 */
[----:B------:R-:W-:Y:S01]  /*c100*/  HADD2.F32 R5, -RZ, R54.H1_H1 ;  /* 0x30000036ff057230 */ /* 0x000fe20000004100 */
[----:B------:R-:W-:Y:S01]  /*c110*/  FFMA.FTZ R30, R8, R6, R4 ;  /* 0x00000006081e7223 */ /* 0x000fe20000010004 */
[----:B------:R-:W-:Y:S01]  /*c120*/  HADD2.F32 R2, -RZ, R51.H1_H1 ;  /* 0x30000033ff027230 */ /* 0x000fe20000004100 */
[----:B------:R-:W-:-:S02]  /*c130*/  FMUL.FTZ R4, R18, R3 ;  /* 0x0000000312047220 */ /* 0x000fc40000410000 */
[----:B------:R-:W-:Y:S01]  /*c140*/  FMUL.FTZ R27, R8, R0 ;  /* 0x00000000081b7220 */ /* 0x000fe20000410000 */
[----:B------:R-:W-:Y:S01]  /*c150*/  HADD2.F32 R0, -RZ, R50.H1_H1 ;  /* 0x30000032ff007230 */ /* 0x000fe20000004100 */
[C---:B------:R-:W-:Y:S01]  /*c160*/  FFMA.FTZ R28, R12.reuse, R5, R4 ;  /* 0x000000050c1c7223 */ /* 0x040fe20000010004 */
[--C-:B------:R-:W-:Y:S01]  /*c170*/  HADD2.F32 R4, -RZ, R57.reuse.H1_H1 ;  /* 0x30000039ff047230 */ /* 0x100fe20000004100 */
        /* <DEDUP_REMOVED lines=25> */
.L_x_232:
[----:B------:R-:W-:Y:S05]  /*c310*/  BSYNC B0 ;  /* 0x0000000000007941 */ /* 0x000fea0003800000 */
.L_x_231:
[----:B------:R-:W-:-:S04]  /*c320*/  IADD3 R0, R100, 0x40, RZ ;  /* 0x0000004064007810 */ /* 0x000fc80007ffe0ff */
[----:B------:R-:W-:-:S13]  /*c330*/  ISETP.GE.AND P0, PT, R0, c[0x0][0x27c], PT ;  /* 0x00009f0000007a0c */ /* 0x000fda0003f06270 */
[----:B------:R-:W-:Y:S05]  /*c340*/  @P0 BRA `(.L_x_228) ;  /* 0x0000058000000947 */ /* 0x000fea0003800000 */
[----:B-1----:R-:W2:Y:S01]  /*c350*/  LDL R38, [R1+0x44] ;  /* 0x0000440001267983 */ /* 0x002ea20000100800 */
        /* <DEDUP_REMOVED lines=13> */
[----:B------:R-:W-:-:S04]  /*c430*/  HADD2.F32 R0, -RZ, R58.H1_H1 ;  /* 0x3000003aff007230 */ /* 0x000fc80000004100 */
        /* <DEDUP_REMOVED lines=45> */
[----:B------:R-:W-:Y:S01]  /*c710*/  HADD2.F32 R0, -RZ, R61.H0_H0 ;  /* 0x2000003dff007230 */ /* 0x000fe20000004100 */
        /* <DEDUP_REMOVED lines=27> */
.L_x_228:
[----:B------:R-:W-:Y:S05]  /*c8d0*/  BSYNC B1 ;  /* 0x0000000000017941 */ /* 0x000fea0003800000 */
.L_x_227:
[----:B------:R-:W-:-:S04]  /*c8e0*/  IADD3 R0, R229, 0x40, RZ ;  /* 0x00000040e5007810 */ /* 0x000fc80007ffe0ff */
[----:B------:R-:W-:-:S13]  /*c8f0*/  ISETP.GE.AND P0, PT, R0, R39, PT ;  /* 0x000000270000720c */ /* 0x000fda0003f06270 */
[----:B------:R-:W-:Y:S05]  /*c900*/  @P0 BRA `(.L_x_214) ;  /* 0x0000123000000947 */ /* 0x000fea0003800000 */
[----:B------:R2:W5:Y:S01]  /*c910*/  LDL R69, [R1+0x38] ;  /* 0x0000380001457983 */ /* 0x0005620000100800 */
[----:B------:R-:W-:Y:S01]  /*c920*/  ISETP.GE.AND P0, PT, R100, c[0x0][0x27c], PT ;  /* 0x00009f0064007a0c */ /* 0x000fe20003f06270 */
[----:B------:R-:W-:Y:S01]  /*c930*/  BSSY B0, `(.L_x_233) ;  /* 0x0000068000007945 */ /* 0x000fe20003800000 */
[C---:B-----5:R-:W-:Y:S02]  /*c940*/  IADD3 R70, R229.reuse, 0x40, RZ ;  /* 0x00000040e5467810 */ /* 0x060fe40007ffe0ff */
[----:B------:R-:W-:-:S03]  /*c950*/  IADD3 R71, R229, 0x40, RZ ;  /* 0x00000040e5477810 */ /* 0x000fc60007ffe0ff */
[----:B------:R-:W-:Y:S02]  /*c960*/  IMAD.SHL.U32 R70, R70, 0x40, RZ ;  /* 0x0000004046467824 */ /* 0x000fe400078e00ff */
[----:B------:R-:W-:-:S03]  /*c970*/  IMAD.SHL.U32 R71, R71, 0x40, RZ ;  /* 0x0000004047477824 */ /* 0x000fc600078e00ff */
[----:B------:R-:W-:Y:S02]  /*c980*/  LOP3.LUT R70, R70, 0x1c0, RZ, 0xc0, !PT ;  /* 0x000001c046467812 */ /* 0x000fe400078ec0ff */
[----:B------:R-:W-:Y:S02]  /*c990*/  LOP3.LUT R71, R71, 0x1c0, RZ, 0xc0, !PT ;  /* 0x000001c047477812 */ /* 0x000fe400078ec0ff */
[----:B------:R-:W-:Y:S01]  /*c9a0*/  SHF.R.U32.HI R70, RZ, 0x3, R70 ;  /* 0x00000003ff467819 */ /* 0x000fe20000011646 */
[----:B------:R-:W-:Y:S05]  /*c9b0*/  @P0 BRA `(.L_x_234) ;  /* 0x000005f000000947 */ /* 0x000fea0003800000 */
[----:B------:R-:W3:Y:S01]  /*c9c0*/  S2R R2, SR_TID.X ;  /* 0x0000000000027919 */ /* 0x000ee20000002100 */
[----:B------:R-:W-:Y:S01]  /*c9d0*/  MOV R3, c[0x0][0x27c] ;  /* 0x00009f0000037a02 */ /* 0x000fe20000000f00 */
[----:B------:R-:W-:Y:S01]  /*c9e0*/  HADD2.F32 R13, -RZ, R44.H1_H1 ;  /* 0x3000002cff0d7230 */ /* 0x000fe20000004100 */
[----:B---3--:R-:W-:-:S04]  /*c9f0*/  SHF.R.S32.HI R0, RZ, 0x1f, R2 ;  /* 0x0000001fff007819 */ /* 0x008fc80000011402 */
[----:B------:R-:W-:-:S04]  /*ca00*/  LEA.HI R0, R0, R2, RZ, 0x2 ;  /* 0x0000000200007211 */ /* 0x000fc800078f10ff */
[----:B------:R-:W-:-:S04]  /*ca10*/  LOP3.LUT R0, R0, 0xfffffffc, RZ, 0xc0, !PT ;  /* 0xfffffffc00007812 */ /* 0x000fc800078ec0ff */
[----:B------:R-:W-:-:S04]  /*ca20*/  IADD3 R0, -R0, R2, RZ ;  /* 0x0000000200007210 */ /* 0x000fc80007ffe1ff */
[----:B------:R-:W-:Y:S02]  /*ca30*/  LEA.HI R3, R3, R0, RZ, 0x1d ;  /* 0x0000000003037211 */ /* 0x000fe400078fe8ff */
[----:B------:R-:W-:Y:S02]  /*ca40*/  LOP3.LUT R0, R71, 0x38, R100, 0xf8, !PT ;  /* 0x0000003847007812 */ /* 0x000fe400078ef864 */
[----:B-1----:R-:W-:Y:S02]  /*ca50*/  SHF.R.S32.HI R4, RZ, 0x1f, R3 ;  /* 0x0000001fff047819 */ /* 0x002fe40000011403 */
[----:B------:R-:W-:Y:S02]  /*ca60*/  SHF.L.U32 R2, R3, 0x3, RZ ;  /* 0x0000000303027819 */ /* 0x000fe400000006ff */
[----:B------:R-:W-:Y:S02]  /*ca70*/  LEA.HI R4, R4, R3, RZ, 0x3 ;  /* 0x0000000304047211 */ /* 0x000fe400078f18ff */
[----:B------:R-:W-:-:S02]  /*ca80*/  LOP3.LUT R3, R69, R0, R70, 0xf6, !PT ;  /* 0x0000000045037212 */ /* 0x000fc400078ef646 */
[----:B------:R-:W-:Y:S02]  /*ca90*/  LOP3.LUT R2, R71, 0x38, R2, 0xf8, !PT ;  /* 0x0000003847027812 */ /* 0x000fe400078ef802 */
[----:B------:R-:W-:Y:S02]  /*caa0*/  SHF.L.U32 R0, R4, 0xa, RZ ;  /* 0x0000000a04007819 */ /* 0x000fe400000006ff */
[----:B------:R-:W-:Y:S02]  /*cab0*/  LOP3.LUT R2, R2, R70, RZ, 0x3c, !PT ;  /* 0x0000004602027212 */ /* 0x000fe400078e3cff */
[----:B------:R-:W-:Y:S02]  /*cac0*/  LOP3.LUT R0, R0, 0x7fffe000, RZ, 0xc0, !PT ;  /* 0x7fffe00000007812 */ /* 0x000fe400078ec0ff */
[----:B------:R-:W-:Y:S02]  /*cad0*/  LEA R28, R3, 0xc100, 0x1 ;  /* 0x0000c100031c7811 */ /* 0x000fe400078e08ff */
[----:B------:R-:W-:Y:S01]  /*cae0*/  IADD3 R0, R2, R0, R69 ;  /* 0x0000000002007210 */ /* 0x000fe20007ffe045 */
[----:B------:R-:W-:-:S02]  /*caf0*/  HADD2.F32 R2, -RZ, R40.H0_H0 ;  /* 0x20000028ff027230 */ /* 0x000fc40000004100 */
[----:B------:R-:W1:Y:S01]  /*cb00*/  LDS.128 R4, [R28] ;  /* 0x000000001c047984 */ /* 0x000e620000000c00 */
[----:B------:R-:W-:Y:S01]  /*cb10*/  SHF.L.U32 R26, R0, 0x1, RZ ;  /* 0x00000001001a7819 */ /* 0x000fe200000006ff */
[----:B------:R-:W-:-:S04]  /*cb20*/  HADD2.F32 R0, -RZ, R40.H1_H1 ;  /* 0x30000028ff007230 */ /* 0x000fc80000004100 */
[----:B------:R-:W3:Y:S01]  /*cb30*/  LDS.128 R8, [R26+0xc100] ;  /* 0x00c100001a087984 */ /* 0x000ee20000000c00 */
[--C-:B-1----:R-:W-:Y:S02]  /*cb40*/  HADD2.F32 R23, -RZ, R4.reuse.H0_H0 ;  /* 0x20000004ff177230 */ /* 0x102fe40000004100 */
[----:B------:R-:W-:Y:S02]  /*cb50*/  HADD2.F32 R22, -RZ, R4.H1_H1 ;  /* 0x30000004ff167230 */ /* 0x000fe40000004100 */
[--C-:B------:R-:W-:Y:S02]  /*cb60*/  HADD2.F32 R17, -RZ, R7.reuse.H0_H0 ;  /* 0x20000007ff117230 */ /* 0x100fe40000004100 */
[--C-:B---3--:R-:W-:Y:S02]  /*cb70*/  HADD2.F32 R4, -RZ, R8.reuse.H0_H0 ;  /* 0x20000008ff047230 */ /* 0x108fe40000004100 */
[----:B------:R-:W-:Y:S01]  /*cb80*/  HADD2.F32 R16, -RZ, R7.H1_H1 ;  /* 0x30000007ff107230 */ /* 0x000fe20000004100 */
[CC--:B------:R-:W-:Y:S01]  /*cb90*/  FMUL.FTZ R7, R2.reuse, R23.reuse ;  /* 0x0000001702077220 */ /* 0x0c0fe20000410000 */
[--C-:B------:R-:W-:Y:S01]  /*cba0*/  HADD2.F32 R15, -RZ, R11.reuse.H0_H0 ;  /* 0x2000000bff0f7230 */ /* 0x100fe20000004100 */
[----:B------:R-:W-:Y:S01]  /*cbb0*/  FMUL.FTZ R35, R2, R4 ;  /* 0x0000000402237220 */ /* 0x000fe20000410000 */
[----:B------:R-:W-:Y:S01]  /*cbc0*/  HADD2.F32 R14, -RZ, R11.H1_H1 ;  /* 0x3000000bff0e7230 */ /* 0x000fe20000004100 */
[----:B------:R-:W-:Y:S01]  /*cbd0*/  FMUL.FTZ R2, R0, R22 ;  /* 0x0000001600027220 */ /* 0x000fe20000410000 */
[--C-:B------:R-:W-:Y:S01]  /*cbe0*/  HADD2.F32 R21, -RZ, R5.reuse.H0_H0 ;  /* 0x20000005ff157230 */ /* 0x100fe20000004100 */
[C---:B------:R-:W-:Y:S01]  /*cbf0*/  FFMA.FTZ R38, R13.reuse, R4, R7 ;  /* 0x000000040d267223 */ /* 0x040fe20000010007 */
[----:B------:R-:W-:Y:S01]  /*cc00*/  HADD2.F32 R20, -RZ, R5.H1_H1 ;  /* 0x30000005ff147230 */ /* 0x000fe20000004100 */
[----:B------:R-:W-:Y:S01]  /*cc10*/  FFMA.FTZ R13, R13, R23, -R35 ;  /* 0x000000170d0d7223 */ /* 0x000fe20000010823 */
[----:B------:R-:W-:-:S02]  /*cc20*/  HADD2.F32 R3, -RZ, R8.H1_H1 ;  /* 0x30000008ff037230 */ /* 0x000fc40000004100 */
[----:B------:R-:W-:Y:S02]  /*cc30*/  HADD2.F32 R11, -RZ, R45.H1_H1 ;  /* 0x3000002dff0b7230 */ /* 0x000fe40000004100 */
[----:B------:R-:W-:Y:S01]  /*cc40*/  HADD2.F32 R5, -RZ, R41.H0_H0 ;  /* 0x20000029ff057230 */ /* 0x000fe20000004100 */
[-C--:B------:R-:W-:Y:S01]  /*cc50*/  FMUL.FTZ R34, R0, R3.reuse ;  /* 0x0000000300227220 */ /* 0x080fe20000410000 */
        /* <DEDUP_REMOVED lines=9> */
[-C--:B------:R-:W-:Y:S01]  /*ccf0*/  FMUL.FTZ R32, R5, R6.reuse ;  /* 0x0000000605207220 */ /* 0x080fe20000410000 */
[--C-:B------:R-:W-:Y:S01]  /*cd00*/  HADD2.F32 R0, -RZ, R42.reuse.H0_H0 ;  /* 0x2000002aff007230 */ /* 0x100fe20000004100 */
[----:B------:R-:W-:Y:S01]  /*cd10*/  FFMA.FTZ R36, R10, R6, R4 ;  /* 0x000000060a247223 */ /* 0x000fe20000010004 */
[----:B------:R-:W-:Y:S01]  /*cd20*/  HADD2.F32 R9, -RZ, R9.H1_H1 ;  /* 0x30000009ff097230 */ /* 0x000fe20000004100 */
[----:B------:R-:W-:Y:S01]  /*cd30*/  FMUL.FTZ R5, R2, R20 ;  /* 0x0000001402057220 */ /* 0x000fe20000410000 */
[----:B------:R-:W-:Y:S01]  /*cd40*/  HADD2.F32 R7, -RZ, R47.H1_H1 ;  /* 0x3000002fff077230 */ /* 0x000fe20000004100 */
[----:B------:R-:W-:Y:S01]  /*cd50*/  FMUL.FTZ R4, R0, R19 ;  /* 0x0000001300047220 */ /* 0x000fe20000410000 */
[----:B------:R-:W-:Y:S01]  /*cd60*/  HADD2.F32 R6, -RZ, R51.H0_H0 ;  /* 0x20000033ff067230 */ /* 0x000fe20000004100 */
[-C--:B------:R-:W-:Y:S01]  /*cd70*/  FMUL.FTZ R30, R2, R9.reuse ;  /* 0x00000009021e7220 */ /* 0x080fe20000410000 */
        /* <DEDUP_REMOVED lines=8> */
[-C--:B------:R-:W-:Y:S01]  /*ce00*/  FFMA.FTZ R29, R5, R12.reuse, R4 ;  /* 0x0000000c051d7223 */ /* 0x080fe20000010004 */
[----:B------:R-:W-:Y:S01]  /*ce10*/  HADD2.F32 R4, -RZ, R50.H0_H0 ;  /* 0x20000032ff047230 */ /* 0x000fe20000004100 */
[----:B------:R-:W-:Y:S01]  /*ce20*/  FMUL.FTZ R25, R3, R12 ;  /* 0x0000000c03197220 */ /* 0x000fe20000410000 */
[----:B------:R-:W-:Y:S01]  /*ce30*/  HADD2.F32 R3, -RZ, R45.H0_H0 ;  /* 0x2000002dff037230 */ /* 0x000fe20000004100 */
[----:B------:R-:W-:Y:S02]  /*ce40*/  FMUL.FTZ R9, R2, R17 ;  /* 0x0000001102097220 */ /* 0x000fe40000410000 */
[----:B------:R-:W-:Y:S02]  /*ce50*/  FMUL.FTZ R8, R0, R16 ;  /* 0x0000001000087220 */ /* 0x000fe40000410000 */
[----:B------:R-:W-:-:S02]  /*ce60*/  FMUL.FTZ R24, R2, R15 ;  /* 0x0000000f02187220 */ /* 0x000fc40000410000 */
[-C--:B------:R-:W-:Y:S02]  /*ce70*/  FMUL.FTZ R12, R0, R14.reuse ;  /* 0x0000000e000c7220 */ /* 0x080fe40000410000 */
        /* <DEDUP_REMOVED lines=19> */
.L_x_234:
[----:B------:R-:W-:Y:S05]  /*cfb0*/  BSYNC B0 ;  /* 0x0000000000007941 */ /* 0x000fea0003800000 */
.L_x_233:
[----:B------:R-:W-:Y:S01]  /*cfc0*/  IADD3 R0, R100, 0x20, RZ ;  /* 0x0000002064007810 */ /* 0x000fe20007ffe0ff */
[----:B------:R-:W-:Y:S03]  /*cfd0*/  BSSY B0, `(.L_x_235) ;  /* 0x000005b000007945 */ /* 0x000fe60003800000 */
[----:B------:R-:W-:-:S13]  /*cfe0*/  ISETP.GE.AND P0, PT, R0, c[0x0][0x27c], PT ;  /* 0x00009f0000007a0c */ /* 0x000fda0003f06270 */
[----:B------:R-:W-:Y:S05]  /*cff0*/  @P0 BRA `(.L_x_236) ;  /* 0x0000058000000947 */ /* 0x000fea0003800000 */
[----:B-1----:R-:W3:Y:S01]  /*d000*/  LDL R38, [R1+0x48] ;  /* 0x0000480001267983 */ /* 0x002ee20000100800 */
[----:B------:R-:W-:Y:S01]  /*d010*/  MOV R0, c[0x0][0x27c] ;  /* 0x00009f0000007a02 */ /* 0x000fe20000000f00 */
[----:B------:R-:W-:-:S03]  /*d020*/  HADD2.F32 R13, -RZ, R52.H0_H0 ;  /* 0x20000034ff0d7230 */ /* 0x000fc60000004100 */
[----:B------:R-:W-:-:S04]  /*d030*/  LEA.HI R0, R0, R55, RZ, 0x1d ;  /* 0x0000003700007211 */ /* 0x000fc800078fe8ff */
[----:B------:R-:W-:Y:S02]  /*d040*/  SHF.R.S32.HI R2, RZ, 0x1f, R0 ;  /* 0x0000001fff027819 */ /* 0x000fe40000011400 */
[----:B------:R-:W-:Y:S02]  /*d050*/  SHF.L.U32 R3, R0, 0x3, RZ ;  /* 0x0000000300037819 */ /* 0x000fe400000006ff */
[----:B------:R-:W-:Y:S02]  /*d060*/  LEA.HI R0, R2, R0, RZ, 0x3 ;  /* 0x0000000002007211 */ /* 0x000fe400078f18ff */
[----:B------:R-:W-:Y:S02]  /*d070*/  LOP3.LUT R2, R71, 0x38, R3, 0xf8, !PT ;  /* 0x0000003847027812 */ /* 0x000fe400078ef803 */
        /* <DEDUP_REMOVED lines=14> */
[----:B---3--:R-:W1:Y:S02]  /*d160*/  LDS.128 R4, [R38] ;  /* 0x0000000026047984 */ /* 0x008e640000000c00 */
[----:B-1----:R-:W-:-:S02]  /*d170*/  HADD2.F32 R23, -RZ, R4.H0_H0 ;  /* 0x20000004ff177230 */ /* 0x002fc40000004100 */
[----:B------:R-:W-:Y:S02]  /*d180*/  HADD2.F32 R22, -RZ, R4.H1_H1 ;  /* 0x30000004ff167230 */ /* 0x000fe40000004100 */
[----:B------:R-:W-:Y:S02]  /*d190*/  HADD2.F32 R4, -RZ, R8.H0_H0 ;  /* 0x20000008ff047230 */ /* 0x000fe40000004100 */
[--C-:B------:R-:W-:Y:S02]  /*d1a0*/  HADD2.F32 R17, -RZ, R7.reuse.H0_H0 ;  /* 0x20000007ff117230 */ /* 0x100fe40000004100 */
[----:B------:R-:W-:Y:S01]  /*d1b0*/  HADD2.F32 R16, -RZ, R7.H1_H1 ;  /* 0x30000007ff107230 */ /* 0x000fe20000004100 */
[C---:B------:R-:W-:Y:S01]  /*d1c0*/  FMUL.FTZ R7, R2.reuse, R23 ;  /* 0x0000001702077220 */ /* 0x040fe20000410000 */
        /* <DEDUP_REMOVED lines=15> */
[-C--:B------:R-:W-:Y:S01]  /*d2c0*/  FMUL.FTZ R31, R5, R6.reuse ;  /* 0x00000006051f7220 */ /* 0x080fe20000410000 */
[----:B------:R-:W-:Y:S01]  /*d2d0*/  HADD2.F32 R0, -RZ, R49.H0_H0 ;  /* 0x20000031ff007230 */ /* 0x000fe20000004100 */
[----:B------:R-:W-:Y:S01]  /*d2e0*/  FFMA.FTZ R35, R10, R6, R4 ;  /* 0x000000060a237223 */ /* 0x000fe20000010004 */
[----:B------:R-:W-:Y:S01]  /*d2f0*/  HADD2.F32 R9, -RZ, R9.H1_H1 ;  /* 0x30000009ff097230 */ /* 0x000fe20000004100 */
[----:B------:R-:W-:Y:S01]  /*d300*/  FMUL.FTZ R5, R2, R20 ;  /* 0x0000001402057220 */ /* 0x000fe20000410000 */
[----:B------:R-:W-:Y:S01]  /*d310*/  HADD2.F32 R7, -RZ, R53.H1_H1 ;  /* 0x30000035ff077230 */ /* 0x000fe20000004100 */
[----:B------:R-:W-:Y:S01]  /*d320*/  FMUL.FTZ R4, R0, R19 ;  /* 0x0000001300047220 */ /* 0x000fe20000410000 */
[--C-:B------:R-:W-:Y:S01]  /*d330*/  HADD2.F32 R6, -RZ, R54.reuse.H0_H0 ;  /* 0x20000036ff067230 */ /* 0x100fe20000004100 */
[-C--:B------:R-:W-:Y:S01]  /*d340*/  FMUL.FTZ R29, R2, R9.reuse ;  /* 0x00000009021d7220 */ /* 0x080fe20000410000 */
        /* <DEDUP_REMOVED lines=8> */
[-C--:B------:R-:W-:Y:S01]  /*d3d0*/  FFMA.FTZ R28, R5, R12.reuse, R4 ;  /* 0x0000000c051c7223 */ /* 0x080fe20000010004 */
[--C-:B------:R-:W-:Y:S01]  /*d3e0*/  HADD2.F32 R4, -RZ, R57.reuse.H1_H1 ;  /* 0x30000039ff047230 */ /* 0x100fe20000004100 */
        /* <DEDUP_REMOVED lines=25> */
.L_x_236:
[----:B------:R-:W-:Y:S05]  /*d580*/  BSYNC B0 ;  /* 0x0000000000007941 */ /* 0x000fea0003800000 */
.L_x_235:
[----:B------:R-:W-:-:S04]  /*d590*/  IADD3 R0, R100, 0x40, RZ ;  /* 0x0000004064007810 */ /* 0x000fc80007ffe0ff */
        /* <DEDUP_REMOVED lines=90> */
.L_x_214:
[----:B------:R-:W-:Y:S05]  /*db40*/  BSYNC B2 ;  /* 0x0000000000027941 */ /* 0x000fea0003800000 */
.L_x_198:
[----:B------:R-:W-:-:S04]  /*db50*/  DEPBAR.LE SB0, 0x0 ;  /* 0x000080000000791a */ /* 0x000fc80000000000 */
[----:B------:R-:W-:Y:S01]  /*db60*/  BAR.SYNC.DEFER_BLOCKING 0x0 ;  /* 0x0000000000007b1d */ /* 0x000fe20000010000 */
[----:B------:R-:W-:Y:S02]  /*db70*/  IMAD R0, R66, c[0x0][0x208], RZ ;  /* 0x0000820042007a24 */ /* 0x000fe400078e02ff */
[----:B--2---:R-:W-:-:S03]  /*db80*/  IMAD.WIDE.U32 R2, R102, c[0x0][0x208], RZ ;  /* 0x0000820066027a25 */ /* 0x004fc600078e00ff */
[----:B------:R2:W5:Y:S01]  /*db90*/  LDL R126, [R1+0x10] ;  /* 0x00001000017e7983 */ /* 0x0005620000100800 */
[----:B-1----:R-:W-:Y:S01]  /*dba0*/  IMAD R4, R102, c[0x0][0x20c], R0 ;  /* 0x0000830066047a24 */ /* 0x002fe200078e0200 */
[----:B------:R-:W-:Y:S01]  /*dbb0*/  LEA R0, P0, R2, R226, 0x6 ;  /* 0x000000e202007211 */ /* 0x000fe200078030ff */
[----:B------:R-:W-:-:S03]  /*dbc0*/  IMAD R103, R102, -0x40, R176 ;  /* 0xffffffc066677824 */ /* 0x000fc600078e02b0 */
[----:B------:R-:W-:Y:S02]  /*dbd0*/  IADD3 R3, R3, R4, RZ ;  /* 0x0000000403037210 */ /* 0x000fe40007ffe0ff */
[----:B------:R-:W-:Y:S02]  /*dbe0*/  LOP3.LUT R4, R68, 0x1, RZ, 0xc0, !PT ;  /* 0x0000000144047812 */ /* 0x000fe400078ec0ff */
[----:B------:R-:W-:Y:S02]  /*dbf0*/  LEA.HI.X R3, R2, R228, R3, 0x6, P0 ;  /* 0x000000e402037211 */ /* 0x000fe400000f3403 */
[----:B------:R-:W-:Y:S02]  /*dc00*/  LEA R2, P0, R0, c[0x0][0x1f8], 0x1 ;  /* 0x00007e0000027a11 */ /* 0x000fe400078008ff */
[----:B------:R-:W-:Y:S02]  /*dc10*/  ISETP.NE.U32.AND P3, PT, R4, 0x1, PT ;  /* 0x000000010400780c */ /* 0x000fe40003f65070 */
[----:B------:R-:W-:Y:S01]  /*dc20*/  LEA.HI.X R3, R0, c[0x0][0x1fc], R3, 0x1, P0 ;  /* 0x00007f0000037a11 */ /* 0x000fe200000f0c03 */
[----:B------:R-:W-:Y:S01]  /*dc30*/  LDSM.16.M88.4 R8, [R187] ;  /* 0x00000000bb08783b */ /* 0x000fe20000000200 */
[----:B------:R-:W-:-:S02]  /*dc40*/  IADD3 R0, -R67, R103, RZ ;  /* 0x0000006743007210 */ /* 0x000fc40007ffe1ff */
[----:B------:R-:W-:Y:S01]  /*dc50*/  LOP3.LUT P1, RZ, R68, 0x2, RZ, 0xc0, !PT ;  /* 0x0000000244ff7812 */ /* 0x000fe2000782c0ff */
[----:B------:R-:W1:Y:S01]  /*dc60*/  LDSM.16.M88.4 R20, [R180] ;  /* 0x00000000b414783b */ /* 0x000e620000000200 */
[----:B------:R-:W-:-:S03]  /*dc70*/  MOV R4, c[0x0][0x208] ;  /* 0x0000820000047a02 */ /* 0x000fc60000000f00 */
[----:B------:R-:W3:Y:S04]  /*dc80*/  LDSM.16.M88.4 R32, [R180+0x800] ;  /* 0x00080000b420783b */ /* 0x000ee80000000200 */
[----:B------:R-:W4:Y:S01]  /*dc90*/  LDSM.16.M88.4 R24, [R180+0x1000] ;  /* 0x00100000b418783b */ /* 0x000f220000000200 */
[C---:B------:R-:W-:Y:S02]  /*dca0*/  ISETP.LT.OR P4, PT, R0.reuse, 0x1, P3 ;  /* 0x000000010000780c */ /* 0x040fe40001f81670 */
[----:B------:R-:W-:Y:S01]  /*dcb0*/  ISETP.LT.OR P2, PT, R0, 0x1, !P1 ;  /* 0x000000010000780c */ /* 0x000fe20004f41670 */
[----:B------:R-:W2:Y:S01]  /*dcc0*/  LDSM.16.M88.4 R16, [R180+0x1800] ;  /* 0x00180000b410783b */ /* 0x000ea20000000200 */
[----:B------:R-:W-:Y:S02]  /*dcd0*/  MOV R5, c[0x0][0x20c] ;  /* 0x0000830000057a02 */ /* 0x000fe40000000f00 */
[C---:B------:R-:W-:Y:S01]  /*dce0*/  LEA R12, P0, R4.reuse, R2, 0x6 ;  /* 0x00000002040c7211 */ /* 0x040fe200078030ff */
[----:B------:R-:W-:Y:S03]  /*dcf0*/  LDSM.16.M88.4 R44, [R191] ;  /* 0x00000000bf2c783b */ /* 0x000fe60000000200 */
[----:B------:R-:W-:Y:S01]  /*dd00*/  LEA.HI.X R13, R4, R3, R5, 0x6, P0 ;  /* 0x00000003040d7211 */ /* 0x000fe200000f3405 */
[----:B------:R-:W-:Y:S01]  /*dd10*/  LDSM.16.M88.4 R56, [R202] ;  /* 0x00000000ca38783b */ /* 0x000fe20000000200 */
[----:B------:R-:W-:-:S03]  /*dd20*/  LOP3.LUT P0, RZ, R68, 0x4, RZ, 0xc0, !PT ;  /* 0x0000000444ff7812 */ /* 0x000fc6000780c0ff */
[----:B------:R-:W2:Y:S04]  /*dd30*/  LDSM.16.M88.4 R4, [R188] ;  /* 0x00000000bc04783b */ /* 0x000ea80000000200 */
[----:B------:R-:W2:Y:S04]  /*dd40*/  LDSM.16.M88.4 R64, [R201] ;  /* 0x00000000c940783b */ /* 0x000ea80000000200 */
[----:B------:R-:W2:Y:S01]  /*dd50*/  LDSM.16.M88.4 R72, [R200] ;  /* 0x00000000c848783b */ /* 0x000ea20000000200 */
[----:B------:R-:W-:-:S03]  /*dd60*/  ISETP.LT.OR P3, PT, R0, 0x21, P3 ;  /* 0x000000210000780c */ /* 0x000fc60001f61670 */
[----:B------:R-:W-:Y:S01]  /*dd70*/  @!PT LDS RZ, [RZ] ;  /* 0x00000000fffff984 */ /* 0x000fe20000000800 */
[----:B------:R-:W-:Y:S01]  /*dd80*/  @!PT LDS RZ, [RZ] ;  /* 0x00000000fffff984 */ /* 0x000fe20000000800 */
[----:B------:R-:W-:Y:S01]  /*dd90*/  @!PT LDS RZ, [RZ] ;  /* 0x00000000fffff984 */ /* 0x000fe20000000800 */
[----:B------:R2:W-:Y:S01]  /*dda0*/  LDGSTS.E.BYPASS.LTC128B.128 [R203+0x100], [R2.64], !P4 ;  /* 0x0010000002cb7fae */ /* 0x0005e2000e101d46 */
[----:B------:R-:W-:-:S03]  /*ddb0*/  ISETP.LT.OR P1, PT, R0, 0x21, !P1 ;  /* 0x000000210000780c */ /* 0x000fc60004f21670 */
[----:B------:R2:W-:Y:S01]  /*ddc0*/  LDGSTS.E.BYPASS.LTC128B.128 [R203+0x2100], [R2.64+0x80], !P2 ;  /* 0x0210008002cb7fae */ /* 0x0005e2000d101d46 */
[C---:B------:R-:W-:Y:S02]  /*ddd0*/  ISETP.LT.OR P2, PT, R0.reuse, 0x1, !P0 ;  /* 0x000000010000780c */ /* 0x040fe40004741670 */
[----:B------:R-:W-:Y:S01]  /*dde0*/  ISETP.LT.OR P0, PT, R0, 0x21, !P0 ;  /* 0x000000210000780c */ /* 0x000fe20004701670 */
[C---:B-1----:R-:W-:Y:S08]  /*ddf0*/  HMMA.16816.F32 R28, R8.reuse, R20, RZ ;  /* 0x00000014081c723c */ /* 0x042ff000000018ff */
[C---:B---3--:R-:W-:Y:S02]  /*de00*/  HMMA.16816.F32 R40, R8.reuse, R32, RZ ;  /* 0x000000200828723c */ /* 0x048fe400000018ff */
[----:B------:R1:W-:Y:S04]  /*de10*/  LDGSTS.E.BYPASS.LTC128B.128 [R203+0x4100], [R2.64+0x100], !P2 ;  /* 0x0410010002cb7fae */ /* 0x0003e8000d101d46 */
[----:B------:R3:W-:Y:S02]  /*de20*/  LDGSTS.E.BYPASS.LTC128B.128 [R203+0x1100], [R12.64], !P3 ;  /* 0x011000000ccb7fae */ /* 0x0007e4000d901d46 */
[C---:B------:R-:W-:Y:S02]  /*de30*/  HMMA.16816.F32 R36, R8.reuse, R22, RZ ;  /* 0x000000160824723c */ /* 0x040fe400000018ff */
[----:B------:R3:W-:Y:S04]  /*de40*/  LDGSTS.E.BYPASS.LTC128B.128 [R203+0x3100], [R12.64+0x80], !P1 ;  /* 0x031000800ccb7fae */ /* 0x0007e8000c901d46 */
[----:B------:R3:W-:Y:S02]  /*de50*/  LDGSTS.E.BYPASS.LTC128B.128 [R203+0x5100], [R12.64+0x100], !P0 ;  /* 0x051001000ccb7fae */ /* 0x0007e4000c101d46 */
[C---:B----4-:R-:W-:Y:S02]  /*de60*/  HMMA.16816.F32 R48, R8.reuse, R24, RZ ;  /* 0x000000180830723c */ /* 0x050fe400000018ff */
[----:B------:R-:W-:Y:S04]  /*de70*/  LDSM.16.M88.4 R20, [R190] ;  /* 0x00000000be14783b */ /* 0x000fe80000000200 */
[----:B-----5:R-:W4:Y:S02]  /*de80*/  LDSM.16.M88.4 R68, [R186] ;  /* 0x00000000ba44783b */ /* 0x020f240000000200 */
[C---:B------:R-:W-:Y:S02]  /*de90*/  HMMA.16816.F32 R52, R8.reuse, R34, RZ ;  /* 0x000000220834723c */ /* 0x040fe400000018ff */
[----:B------:R-:W1:Y:S04]  /*dea0*/  LDSM.16.M88.4 R76, [R186+0x800] ;  /* 0x00080000ba4c783b */ /* 0x000e680000000200 */
[----:B------:R-:W1:Y:S02]  /*deb0*/  LDSM.16.M88.4 R84, [R186+0x1000] ;  /* 0x00100000ba54783b */ /* 0x000e640000000200 */
[C---:B------:R-:W-:Y:S02]  /*dec0*/  HMMA.16816.F32 R24, R8.reuse, R26, RZ ;  /* 0x0000001a0818723c */ /* 0x040fe400000018ff */
[----:B------:R-:W-:Y:S04]  /*ded0*/  LDSM.16.M88.4 R80, [R183+0x800] ;  /* 0x00080000b750783b */ /* 0x000fe80000000200 */
[----:B------:R-:W-:Y:S02]  /*dee0*/  LDSM.16.M88.4 R88, [R183+0x1000] ;  /* 0x00100000b758783b */ /* 0x000fe40000000200 */
[C---:B--2---:R-:W-:Y:S02]  /*def0*/  HMMA.16816.F32 R60, R8.reuse, R16, RZ ;  /* 0x00000010083c723c */ /* 0x044fe400000018ff */
[----:B------:R-:W0:Y:S06]  /*df00*/  LDGDEPBAR ;  /* 0x00000000000079af */ /* 0x000e2c0000000000 */
[----:B---3--:R-:W-:Y:S01]  /*df10*/  HMMA.16816.F32 R12, R8, R18, RZ ;  /* 0x00000012080c723c */ /* 0x008fe200000018ff */
[----:B------:R-:W-:Y:S07]  /*df20*/  LDSM.16.M88.4 R16, [R189] ;  /* 0x00000000bd10783b */ /* 0x000fee0000000200 */
[C---:B------:R-:W-:Y:S08]  /*df30*/  HMMA.16816.F32 R8, R4.reuse, R44, R28 ;  /* 0x0000002c0408723c */ /* 0x040ff0000000181c */
[C---:B------:R-:W-:Y:S08]  /*df40*/  HMMA.16816.F32 R32, R4.reuse, R56, R40 ;  /* 0x000000380420723c */ /* 0x040ff00000001828 */
[C---:B------:R-:W-:Y:S08]  /*df50*/  HMMA.16816.F32 R28, R4.reuse, R46, R36 ;  /* 0x0000002e041c723c */ /* 0x040ff00000001824 */
[C---:B------:R-:W-:Y:S01]  /*df60*/  HMMA.16816.F32 R40, R4.reuse, R64, R48 ;  /* 0x000000400428723c */ /* 0x040fe20000001830 */
[----:B------:R-:W2:Y:S07]  /*df70*/  LDSM.16.M88.4 R48, [R186+0x1800] ;  /* 0x00180000ba30783b */ /* 0x000eae0000000200 */
[C---:B------:R-:W-:Y:S01]  /*df80*/  HMMA.16816.F32 R36, R4.reuse, R58, R52 ;  /* 0x0000003a0424723c */ /* 0x040fe20000001834 */
[----:B------:R-:W3:Y:S07]  /*df90*/  LDSM.16.M88.4 R56, [R183] ;  /* 0x00000000b738783b */ /* 0x000eee0000000200 */
[C---:B------:R-:W-:Y:S01]  /*dfa0*/  HMMA.16816.F32 R44, R4.reuse, R66, R24 ;  /* 0x00000042042c723c */ /* 0x040fe20000001818 */
[----:B------:R-:W-:Y:S07]  /*dfb0*/  LDSM.16.M88.4 R64, [R199] ;  /* 0x00000000c740783b */ /* 0x000fee0000000200 */
[C---:B------:R-:W-:Y:S01]  /*dfc0*/  HMMA.16816.F32 R52, R4.reuse, R72, R60 ;  /* 0x000000480434723c */ /* 0x040fe2000000183c */
[----:B------:R-:W2:Y:S07]  /*dfd0*/  LDSM.16.M88.4 R60, [R183+0x1800] ;  /* 0x00180000b73c783b */ /* 0x000eae0000000200 */
[----:B------:R-:W-:Y:S01]  /*dfe0*/  HMMA.16816.F32 R24, R4, R74, R12 ;  /* 0x0000004a0418723c */ /* 0x000fe2000000180c */
[----:B------:R-:W-:Y:S04]  /*dff0*/  LDSM.16.M88.4 R12, [R187+0x4000] ;  /* 0x00400000bb0c783b */ /* 0x000fe80000000200 */
[----:B------:R-:W-:Y:S03]  /*e000*/  LDSM.16.M88.4 R72, [R180+0x2800] ;  /* 0x00280000b448783b */ /* 0x000fe60000000200 */
[C---:B----4-:R-:W-:Y:S08]  /*e010*/  HMMA.16816.F32 R8, R20.reuse, R68, R8 ;  /* 0x000000441408723c */ /* 0x050ff00000001808 */
[C---:B------:R-:W-:Y:S01]  /*e020*/  HMMA.16816.F32 R4, R20.reuse, R70, R28 ;  /* 0x000000461404723c */ /* 0x040fe2000000181c */
[----:B------:R-:W4:Y:S07]  /*e030*/  LDSM.16.M88.4 R68, [R180+0x2000] ;  /* 0x00200000b444783b */ /* 0x000f2e0000000200 */
[C---:B-1----:R-:W-:Y:S08]  /*e040*/  HMMA.16816.F32 R32, R20.reuse, R76, R32 ;  /* 0x0000004c1420723c */ /* 0x042ff00000001820 */
[C---:B------:R-:W-:Y:S01]  /*e050*/  HMMA.16816.F32 R36, R20.reuse, R78, R36 ;  /* 0x0000004e1424723c */ /* 0x040fe20000001824 */
[----:B------:R-:W-:Y:S07]  /*e060*/  LDSM.16.M88.4 R76, [R198] ;  /* 0x00000000c64c783b */ /* 0x000fee0000000200 */
[C---:B------:R-:W-:Y:S08]  /*e070*/  HMMA.16816.F32 R44, R20.reuse, R86, R44 ;  /* 0x00000056142c723c */ /* 0x040ff0000000182c */
[C---:B--2---:R-:W-:Y:S08]  /*e080*/  HMMA.16816.F32 R52, R20.reuse, R48, R52 ;  /* 0x000000301434723c */ /* 0x044ff00000001834 */
[C---:B------:R-:W-:Y:S01]  /*e090*/  HMMA.16816.F32 R40, R20.reuse, R84, R40 ;  /* 0x000000541428723c */ /* 0x040fe20000001828 */
[----:B------:R-:W1:Y:S07]  /*e0a0*/  LDSM.16.M88.4 R84, [R180+0x3000] ;  /* 0x00300000b454783b */ /* 0x000e6e0000000200 */
[----:B------:R-:W-:Y:S08]  /*e0b0*/  HMMA.16816.F32 R28, R20, R50, R24 ;  /* 0x00000032141c723c */ /* 0x000ff00000001818 */
[C---:B---3--:R-:W-:Y:S01]  /*e0c0*/  HMMA.16816.F32 R24, R16.reuse, R56, R8 ;  /* 0x000000381018723c */ /* 0x048fe20000001808 */
[----:B------:R-:W-:Y:S07]  /*e0d0*/  LDSM.16.M88.4 R8, [R188+0x4000] ;  /* 0x00400000bc08783b */ /* 0x000fee0000000200 */
[C---:B------:R-:W-:Y:S01]  /*e0e0*/  HMMA.16816.F32 R20, R16.reuse, R58, R4 ;  /* 0x0000003a1014723c */ /* 0x040fe20000001804 */
[----:B------:R-:W2:Y:S07]  /*e0f0*/  LDSM.16.M88.4 R56, [R180+0x3800] ;  /* 0x00380000b438783b */ /* 0x000eae0000000200 */
[C---:B------:R-:W-:Y:S08]  /*e100*/  HMMA.16816.F32 R4, R16.reuse, R80, R32 ;  /* 0x000000501004723c */ /* 0x040ff00000001820 */
[C---:B------:R-:W-:Y:S01]  /*e110*/  HMMA.16816.F32 R36, R16.reuse, R82, R36 ;  /* 0x000000521024723c */ /* 0x040fe20000001824 */
[----:B------:R-:W-:Y:S07]  /*e120*/  LDSM.16.M88.4 R80, [R186+0x2800] ;  /* 0x00280000ba50783b */ /* 0x000fee0000000200 */
[C---:B------:R-:W-:Y:S08]  /*e130*/  HMMA.16816.F32 R44, R16.reuse, R90, R44 ;  /* 0x0000005a102c723c */ /* 0x040ff0000000182c */
[C---:B------:R-:W-:Y:S08]  /*e140*/  HMMA.16816.F32 R52, R16.reuse, R60, R52 ;  /* 0x0000003c1034723c */ /* 0x040ff00000001834 */
[C---:B------:R-:W-:Y:S01]  /*e150*/  HMMA.16816.F32 R40, R16.reuse, R88, R40 ;  /* 0x000000581028723c */ /* 0x040fe20000001828 */
[----:B------:R-:W3:Y:S07]  /*e160*/  LDSM.16.M88.4 R88, [R197] ;  /* 0x00000000c558783b */ /* 0x000eee0000000200 */
[----:B------:R-:W-:Y:S01]  /*e170*/  HMMA.16816.F32 R32, R16, R62, R28 ;  /* 0x0000003e1020723c */ /* 0x000fe2000000181c */
[----:B------:R-:W2:Y:S07]  /*e180*/  LDSM.16.M88.4 R60, [R196] ;  /* 0x00000000c43c783b */ /* 0x000eae0000000200 */
[C---:B----4-:R-:W-:Y:S08]  /*e190*/  HMMA.16816.F32 R28, R12.reuse, R68, R24 ;  /* 0x000000440c1c723c */ /* 0x050ff00000001818 */
[C---:B------:R-:W-:Y:S01]  /*e1a0*/  HMMA.16816.F32 R24, R12.reuse, R70, R20 ;  /* 0x000000460c18723c */ /* 0x040fe20000001814 */
[----:B------:R-:W-:Y:S07]  /*e1b0*/  LDSM.16.M88.4 R68, [R183+0x2000] ;  /* 0x00200000b744783b */ /* 0x000fee0000000200 */
[C---:B------:R-:W-:Y:S01]  /*e1c0*/  HMMA.16816.F32 R20, R12.reuse, R72, R4 ;  /* 0x000000480c14723c */ /* 0x040fe20000001804 */
[----:B------:R-:W-:Y:S07]  /*e1d0*/  LDSM.16.M88.4 R4, [R190+0x4000] ;  /* 0x00400000be04783b */ /* 0x000fee0000000200 */
[C---:B------:R-:W-:Y:S01]  /*e1e0*/  HMMA.16816.F32 R16, R12.reuse, R74, R36 ;  /* 0x0000004a0c10723c */ /* 0x040fe20000001824 */
[----:B------:R-:W4:Y:S07]  /*e1f0*/  LDSM.16.M88.4 R72, [R186+0x2000] ;  /* 0x00200000ba48783b */ /* 0x000f2e0000000200 */
[C---:B-1----:R-:W-:Y:S08]  /*e200*/  HMMA.16816.F32 R48, R12.reuse, R86, R44 ;  /* 0x000000560c30723c */ /* 0x042ff0000000182c */
[C---:B--2---:R-:W-:Y:S08]  /*e210*/  HMMA.16816.F32 R44, R12.reuse, R56, R52 ;  /* 0x000000380c2c723c */ /* 0x044ff00000001834 */
[C---:B------:R-:W-:Y:S01]  /*e220*/  HMMA.16816.F32 R40, R12.reuse, R84, R40 ;  /* 0x000000540c28723c */ /* 0x040fe20000001828 */
[----:B------:R-:W1:Y:S07]  /*e230*/  LDSM.16.M88.4 R84, [R186+0x3000] ;  /* 0x00300000ba54783b */ /* 0x000e6e0000000200 */
[----:B------:R-:W-:Y:S08]  /*e240*/  HMMA.16816.F32 R36, R12, R58, R32 ;  /* 0x0000003a0c24723c */ /* 0x000ff00000001820 */
[C---:B------:R-:W-:Y:S08]  /*e250*/  HMMA.16816.F32 R32, R8.reuse, R64, R28 ;  /* 0x000000400820723c */ /* 0x040ff0000000181c */
[C---:B------:R-:W-:Y:S01]  /*e260*/  HMMA.16816.F32 R28, R8.reuse, R66, R24 ;  /* 0x00000042081c723c */ /* 0x040fe20000001818 */
[----:B------:R-:W2:Y:S07]  /*e270*/  LDSM.16.M88.4 R64, [R186+0x3800] ;  /* 0x00380000ba40783b */ /* 0x000eae0000000200 */
[C---:B------:R-:W-:Y:S01]  /*e280*/  HMMA.16816.F32 R24, R8.reuse, R76, R20 ;  /* 0x0000004c0818723c */ /* 0x040fe20000001814 */
[----:B------:R-:W1:Y:S07]  /*e290*/  LDSM.16.M88.4 R20, [R189+0x4000] ;  /* 0x00400000bd14783b */ /* 0x000e6e0000000200 */
[C---:B------:R-:W-:Y:S01]  /*e2a0*/  HMMA.16816.F32 R16, R8.reuse, R78, R16 ;  /* 0x0000004e0810723c */ /* 0x040fe20000001810 */
[----:B------:R-:W1:Y:S07]  /*e2b0*/  LDSM.16.M88.4 R76, [R183+0x2800] ;  /* 0x00280000b74c783b */ /* 0x000e6e0000000200 */
[C---:B---3--:R-:W-:Y:S08]  /*e2c0*/  HMMA.16816.F32 R56, R8.reuse, R90, R48 ;  /* 0x0000005a0838723c */ /* 0x048ff00000001830 */
[C---:B------:R-:W-:Y:S08]  /*e2d0*/  HMMA.16816.F32 R48, R8.reuse, R60, R44 ;  /* 0x0000003c0830723c */ /* 0x040ff0000000182c */
[C---:B------:R-:W-:Y:S01]  /*e2e0*/  HMMA.16816.F32 R12, R8.reuse, R88, R40 ;  /* 0x00000058080c723c */ /* 0x040fe20000001828 */
[----:B------:R-:W-:Y:S04]  /*e2f0*/  LDSM.16.M88.4 R40, [R183+0x3000] ;  /* 0x00300000b728783b */ /* 0x000fe80000000200 */
[----:B------:R-:W-:Y:S03]  /*e300*/  LDSM.16.M88.4 R88, [R183+0x3800] ;  /* 0x00380000b758783b */ /* 0x000fe60000000200 */
[----:B------:R-:W-:Y:S01]  /*e310*/  HMMA.16816.F32 R44, R8, R62, R36 ;  /* 0x0000003e082c723c */ /* 0x000fe20000001824 */
[----:B------:R-:W-:Y:S07]  /*e320*/  LDSM.16.M88.4 R60, [R180+0x4000] ;  /* 0x00400000b43c783b */ /* 0x000fee0000000200 */
[C---:B----4-:R-:W-:Y:S08]  /*e330*/  HMMA.16816.F32 R36, R4.reuse, R72, R32 ;  /* 0x000000480424723c */ /* 0x050ff00000001820 */
[C---:B------:R-:W-:Y:S01]  /*e340*/  HMMA.16816.F32 R52, R4.reuse, R82, R16 ;  /* 0x000000520434723c */ /* 0x040fe20000001810 */
[----:B------:R-:W3:Y:S07]  /*e350*/  LDSM.16.M88.4 R16, [R187+0x8000] ;  /* 0x00800000bb10783b */ /* 0x000eee0000000200 */
[C---:B------:R-:W-:Y:S01]  /*e360*/  HMMA.16816.F32 R28, R4.reuse, R74, R28 ;  /* 0x0000004a041c723c */ /* 0x040fe2000000181c */
[----:B------:R-:W-:Y:S07]  /*e370*/  LDSM.16.M88.4 R72, [R180+0x5800] ;  /* 0x00580000b448783b */ /* 0x000fee0000000200 */
[C---:B------:R-:W-:Y:S08]  /*e380*/  HMMA.16816.F32 R32, R4.reuse, R80, R24 ;  /* 0x000000500420723c */ /* 0x040ff00000001818 */
[C---:B-1----:R-:W-:Y:S01]  /*e390*/  HMMA.16816.F32 R24, R4.reuse, R84, R12 ;  /* 0x000000540418723c */ /* 0x042fe2000000180c */
[----:B------:R-:W-:Y:S07]  /*e3a0*/  LDSM.16.M88.4 R12, [R188+0x8000] ;  /* 0x00800000bc0c783b */ /* 0x000fee0000000200 */
[C---:B------:R-:W-:Y:S01]  /*e3b0*/  HMMA.16816.F32 R8, R4.reuse, R86, R56 ;  /* 0x000000560408723c */ /* 0x040fe20000001838 */
[----:B------:R-:W-:Y:S07]  /*e3c0*/  LDSM.16.M88.4 R56, [R183+0x4000] ;  /* 0x00400000b738783b */ /* 0x000fee0000000200 */
[C---:B--2---:R-:W-:Y:S08]  /*e3d0*/  HMMA.16816.F32 R48, R4.reuse, R64, R48 ;  /* 0x000000400430723c */ /* 0x044ff00000001830 */
[----:B------:R-:W-:Y:S01]  /*e3e0*/  HMMA.16816.F32 R96, R4, R66, R44 ;  /* 0x000000420460723c */ /* 0x000fe2000000182c */
[----:B------:R-:W-:Y:S04]  /*e3f0*/  LDSM.16.M88.4 R64, [R194] ;  /* 0x00000000c240783b */ /* 0x000fe80000000200 */
[----:B------:R-:W-:Y:S03]  /*e400*/  LDSM.16.M88.4 R44, [R180+0x5000] ;  /* 0x00500000b42c783b */ /* 0x000fe60000000200 */
[C---:B------:R-:W-:Y:S01]  /*e410*/  HMMA.16816.F32 R4, R20.reuse, R68, R36 ;  /* 0x000000441404723c */ /* 0x040fe20000001824 */
[----:B------:R-:W1:Y:S07]  /*e420*/  LDSM.16.M88.4 R36, [R195] ;  /* 0x00000000c324783b */ /* 0x000e6e0000000200 */
[C---:B------:R-:W-:Y:S08]  /*e430*/  HMMA.16816.F32 R28, R20.reuse, R70, R28 ;  /* 0x00000046141c723c */ /* 0x040ff0000000181c */
[----:B------:R-:W-:Y:S01]  /*e440*/  HMMA.16816.F32 R68, R20, R78, R52 ;  /* 0x0000004e1444723c */ /* 0x000fe20000001834 */
[----:B------:R-:W2:Y:S07]  /*e450*/  LDSM.16.M88.4 R52, [R180+0x4800] ;  /* 0x00480000b434783b */ /* 0x000eae0000000200 */
[----:B---3--:R-:W-:Y:S08]  /*e460*/  HMMA.16816.F32 R4, R16, R60, R4 ;  /* 0x0000003c1004723c */ /* 0x008ff00000001804 */
[C---:B------:R-:W-:Y:S01]  /*e470*/  HMMA.16816.F32 R80, R20.reuse, R42, R8 ;  /* 0x0000002a1450723c */ /* 0x040fe20000001808 */
[----:B------:R-:W-:Y:S07]  /*e480*/  LDSM.16.M88.4 R8, [R190+0x8000] ;  /* 0x00800000be08783b */ /* 0x000fee0000000200 */
[----:B------:R-:W-:Y:S01]  /*e490*/  HMMA.16816.F32 R92, R20, R88, R48 ;  /* 0x00000058145c723c */ /* 0x000fe20000001830 */
[----:B------:R-:W3:Y:S07]  /*e4a0*/  LDSM.16.M88.4 R48, [R186+0x4000] ;  /* 0x00400000ba30783b */ /* 0x000eee0000000200 */
[----:B------:R-:W-:Y:S01]  /*e4b0*/  HMMA.16816.F32 R28, R16, R62, R28 ;  /* 0x0000003e101c723c */ /* 0x000fe2000000181c */
[----:B------:R-:W-:Y:S07]  /*e4c0*/  LDSM.16.M88.4 R60, [R186+0x4800] ;  /* 0x00480000ba3c783b */ /* 0x000fee0000000200 */
[C---:B------:R-:W-:Y:S08]  /*e4d0*/  HMMA.16816.F32 R32, R20.reuse, R76, R32 ;  /* 0x0000004c1420723c */ /* 0x040ff00000001820 */
        /* <DEDUP_REMOVED lines=18> */
[----:B------:R-:W-:-:S07]  /*e600*/  FMUL.FTZ R0, R48, c[0x0][0x320] ;  /* 0x0000c80030007a20 */ /* 0x000fce0000410000 */
[----:B------:R-:W-:Y:S01]  /*e610*/  HMMA.16816.F32 R44, R16, R46, R80 ;  /* 0x0000002e102c723c */ /* 0x000fe20000001850 */
[----:B------:R4:W1:Y:S07]  /*e620*/  MUFU.TANH R82, R0 ;  /* 0x0000000000527308 */ /* 0x00086e0000002400 */
        /* <DEDUP_REMOVED lines=88> */
[----:B-1234-:R-:W-:Y:S01]  /*ebb0*/  IADD3 R0, R126, -0x2, RZ ;  /* 0xfffffffe7e007810 */ /* 0x01efe20007ffe0ff */
[----:B------:R-:W-:Y:S01]  /*ebc0*/  IMAD.MOV.U32 R6, RZ, RZ, c[0x0][0x1e4] ;  /* 0x00007900ff067624 */ /* 0x000fe200078e00ff */
[----:B------:R-:W-:Y:S02]  /*ebd0*/  LOP3.LUT P4, RZ, R104, 0x2, RZ, 0xc0, !PT ;  /* 0x0000000268ff7812 */ /* 0x000fe4000788c0ff */
        /* <DEDUP_REMOVED lines=21> */
.L_x_238:
[----:B--234-:R-:W-:Y:S05]  /*ed30*/  BSYNC B0 ;  /* 0x0000000000007941 */ /* 0x01cfea0003800000 */
.L_x_237:
[----:B-1----:R-:W1:Y:S04]  /*ed40*/  S2R R0, SR_TID.X ;  /* 0x0000000000007919 */ /* 0x002e680000002100 */
[----:B------:R-:W-:Y:S04]  /*ed50*/  LDSM.16.MT88.4 R36, [R182+0x2000] ;  /* 0x00200000b624783b */ /* 0x000fe80000004200 */
[----:B------:R-:W-:Y:S04]  /*ed60*/  LDSM.16.MT88.4 R32, [R185+0x2000] ;  /* 0x00200000b920783b */ /* 0x000fe80000004200 */
[----:B------:R-:W0:Y:S01]  /*ed70*/  LDGDEPBAR ;  /* 0x00000000000079af */ /* 0x000e220000000000 */
[----:B-1----:R-:W-:-:S04]  /*ed80*/  SHF.R.S32.HI R2, RZ, 0x1f, R0 ;  /* 0x0000001fff027819 */ /* 0x002fc80000011400 */
[----:B------:R-:W-:-:S04]  /*ed90*/  LEA.HI R2, R2, R0, RZ, 0x5 ;  /* 0x0000000002027211 */ /* 0x000fc800078f28ff */
[----:B------:R-:W-:-:S05]  /*eda0*/  LOP3.LUT R2, R2, 0xffffffe0, RZ, 0xc0, !PT ;  /* 0xffffffe002027812 */ /* 0x000fca00078ec0ff */
[----:B------:R-:W-:-:S05]  /*edb0*/  IMAD.IADD R2, R0, 0x1, -R2 ;  /* 0x0000000100027824 */ /* 0x000fca00078e0a02 */
[----:B------:R-:W-:-:S04]  /*edc0*/  SHF.R.S32.HI R0, RZ, 0x1f, R2 ;  /* 0x0000001fff007819 */ /* 0x000fc80000011402 */
[----:B------:R-:W-:-:S04]  /*edd0*/  LEA.HI R0, R0, R2, RZ, 0x2 ;  /* 0x0000000200007211 */ /* 0x000fc800078f10ff */
[----:B------:R-:W-:-:S05]  /*ede0*/  LOP3.LUT R0, R0, 0x7ffffffc, RZ, 0xc0, !PT ;  /* 0x7ffffffc00007812 */ /* 0x000fca00078ec0ff */
[----:B------:R-:W-:-:S04]  /*edf0*/  IMAD.IADD R0, R2, 0x1, -R0 ;  /* 0x0000000102007824 */ /* 0x000fc800078e0a00 */
[----:B------:R-:W-:-:S04]  /*ee00*/  IMAD.SHL.U32 R0, R0, 0x2, RZ ;  /* 0x0000000200007824 */ /* 0x000fc800078e00ff */
[----:B------:R-:W-:-:S05]  /*ee10*/  IMAD.IADD R0, R103, 0x1, -R0 ;  /* 0x0000000167007824 */ /* 0x000fca00078e0a00 */
[C---:B------:R-:W-:Y:S02]  /*ee20*/  ISETP.GT.AND P4, PT, R0.reuse, RZ, PT ;  /* 0x000000ff0000720c */ /* 0x040fe40003f84270 */
[C---:B------:R-:W-:Y:S02]  /*ee30*/  ISETP.GT.AND P3, PT, R0.reuse, 0x1, PT ;  /* 0x000000010000780c */ /* 0x040fe40003f64270 */
[----:B------:R-:W-:Y:S02]  /*ee40*/  ISETP.GT.AND P2, PT, R0, 0x8, PT ;  /* 0x000000080000780c */ /* 0x000fe40003f44270 */
[----:B------:R-:W-:Y:S02]  /*ee50*/  FSEL R6, R82, -INF , P4 ;  /* 0xff80000052067808 */ /* 0x000fe40002000000 */
[----:B------:R-:W-:Y:S02]  /*ee60*/  FSEL R7, R81, -INF , P3 ;  /* 0xff80000051077808 */ /* 0x000fe40001800000 */
[----:B------:R-:W-:-:S02]  /*ee70*/  ISETP.GT.AND P1, PT, R0, 0x9, PT ;  /* 0x000000090000780c */ /* 0x000fc40003f24270 */
[----:B------:R-:W-:Y:S02]  /*ee80*/  FSEL R9, R72, -INF , P2 ;  /* 0xff80000048097808 */ /* 0x000fe40001000000 */
[----:B------:R-:W-:Y:S02]  /*ee90*/  FMNMX.FTZ R2, R6, R7, !PT ;  /* 0x0000000706027209 */ /* 0x000fe40007810000 */
[C---:B------:R-:W-:Y:S02]  /*eea0*/  ISETP.GT.AND P0, PT, R0.reuse, 0x10, PT ;  /* 0x000000100000780c */ /* 0x040fe40003f04270 */
[----:B------:R-:W-:Y:S02]  /*eeb0*/  FSEL R10, R69, -INF , P1 ;  /* 0xff800000450a7808 */ /* 0x000fe40000800000 */
[----:B------:R-:W-:Y:S02]  /*eec0*/  FMNMX.FTZ R2, R9, R2, !PT ;  /* 0x0000000209027209 */ /* 0x000fe40007810000 */
[----:B------:R-:W-:-:S02]  /*eed0*/  ISETP.GT.AND P6, PT, R0, 0x11, PT ;  /* 0x000000110000780c */ /* 0x000fc40003fc4270 */
[----:B------:R-:W-:Y:S02]  /*eee0*/  FSEL R45, R55, -INF , P0 ;  /* 0xff800000372d7808 */ /* 0x000fe40000000000 */
[----:B------:R-:W-:Y:S02]  /*eef0*/  FMNMX.FTZ R2, R10, R2, !PT ;  /* 0x000000020a027209 */ /* 0x000fe40007810000 */
[----:B------:R-:W-:Y:S02]  /*ef00*/  FSEL R13, R68, -INF , P2 ;  /* 0xff800000440d7808 */ /* 0x000fe40001000000 */
[----:B------:R-:W-:Y:S02]  /*ef10*/  FSEL R44, R54, -INF , P6 ;  /* 0xff800000362c7808 */ /* 0x000fe40003000000 */
[----:B------:R-:W-:Y:S02]  /*ef20*/  FMNMX.FTZ R2, R45, R2, !PT ;  /* 0x000000022d027209 */ /* 0x000fe40007810000 */
[----:B------:R-:W-:-:S02]  /*ef30*/  ISETP.GT.AND P2, PT, R0, 0x18, PT ;  /* 0x000000180000780c */ /* 0x000fc40003f44270 */
[----:B------:R-:W-:Y:S02]  /*ef40*/  FSEL R20, R56, -INF , P1 ;  /* 0xff80000038147808 */ /* 0x000fe40000800000 */
[----:B------:R-:W-:Y:S02]  /*ef50*/  FSEL R11, R80, -INF , P4 ;  /* 0xff800000500b7808 */ /* 0x000fe40002000000 */
[----:B------:R-:W-:Y:S02]  /*ef60*/  FSEL R12, R73, -INF , P3 ;  /* 0xff800000490c7808 */ /* 0x000fe40001800000 */
[----:B------:R-:W-:Y:S02]  /*ef70*/  ISETP.GT.AND P1, PT, R0, 0x19, PT ;  /* 0x000000190000780c */ /* 0x000fe40003f24270 */
[----:B------:R-:W-:Y:S02]  /*ef80*/  FSEL R47, R43, -INF , P2 ;  /* 0xff8000002b2f7808 */ /* 0x000fe40001000000 */
[----:B------:R-:W-:-:S02]  /*ef90*/  FMNMX.FTZ R2, R44, R2, !PT ;  /* 0x000000022c027209 */ /* 0x000fc40007810000 */
[----:B------:R-:W-:Y:S02]  /*efa0*/  FSEL R48, R53, -INF , P0 ;  /* 0xff80000035307808 */ /* 0x000fe40000000000 */
[----:B------:R-:W-:Y:S02]  /*efb0*/  FSEL R46, R42, -INF , P1 ;  /* 0xff8000002a2e7808 */ /* 0x000fe40000800000 */
[----:B------:R-:W-:Y:S02]  /*efc0*/  ISETP.GT.AND P0, PT, R0, 0x20, PT ;  /* 0x000000200000780c */ /* 0x000fe40003f04270 */
[----:B------:R-:W-:Y:S02]  /*efd0*/  FMNMX.FTZ R3, R11, R12, !PT ;  /* 0x0000000c0b037209 */ /* 0x000fe40007810000 */
[----:B------:R-:W-:Y:S02]  /*efe0*/  FMNMX.FTZ R2, R47, R2, !PT ;  /* 0x000000022f027209 */ /* 0x000fe40007810000 */
[----:B------:R-:W-:-:S02]  /*eff0*/  FSEL R51, R52, -INF , P6 ;  /* 0xff80000034337808 */ /* 0x000fc40003000000 */
[----:B------:R-:W-:Y:S02]  /*f000*/  FSEL R103, R29, -INF , P0 ;  /* 0xff8000001d677808 */ /* 0x000fe40000000000 */
[----:B------:R-:W-:Y:S02]  /*f010*/  ISETP.GT.AND P6, PT, R0, 0x21, PT ;  /* 0x000000210000780c */ /* 0x000fe40003fc4270 */
[----:B------:R-:W-:Y:S02]  /*f020*/  FMNMX.FTZ R3, R13, R3, !PT ;  /* 0x000000030d037209 */ /* 0x000fe40007810000 */
[----:B------:R-:W-:Y:S02]  /*f030*/  FMNMX.FTZ R2, R46, R2, !PT ;  /* 0x000000022e027209 */ /* 0x000fe40007810000 */
[----:B------:R-:W-:Y:S02]  /*f040*/  ISETP.GT.AND P5, PT, R0, 0x28, PT ;  /* 0x000000280000780c */ /* 0x000fe40003fa4270 */
[----:B------:R-:W-:-:S02]  /*f050*/  FSEL R104, R28, -INF , P6 ;  /* 0xff8000001c687808 */ /* 0x000fc40003000000 */
[----:B------:R-:W-:Y:S02]  /*f060*/  FMNMX.FTZ R3, R20, R3, !PT ;  /* 0x0000000314037209 */ /* 0x000fe40007810000 */
[----:B------:R-:W-:Y:S02]  /*f070*/  FMNMX.FTZ R2, R103, R2, !PT ;  /* 0x0000000267027209 */ /* 0x000fe40007810000 */
[----:B------:R-:W-:Y:S02]  /*f080*/  ISETP.GT.AND P4, PT, R0, 0x29, PT ;  /* 0x000000290000780c */ /* 0x000fe40003f84270 */
[----:B------:R-:W-:Y:S02]  /*f090*/  FSEL R120, R25, -INF , P5 ;  /* 0xff80000019787808 */ /* 0x000fe40002800000 */
[----:B------:R-:W-:Y:S02]  /*f0a0*/  FMNMX.FTZ R3, R48, R3, !PT ;  /* 0x0000000330037209 */ /* 0x000fe40007810000 */
[----:B------:R-:W-:-:S02]  /*f0b0*/  FMNMX.FTZ R2, R104, R2, !PT ;  /* 0x0000000268027209 */ /* 0x000fc40007810000 */
[----:B------:R-:W-:Y:S02]  /*f0c0*/  ISETP.GT.AND P3, PT, R0, 0x30, PT ;  /* 0x000000300000780c */ /* 0x000fe40003f64270 */
[----:B------:R-:W-:Y:S02]  /*f0d0*/  FSEL R49, R41, -INF , P2 ;  /* 0xff80000029317808 */ /* 0x000fe40001000000 */
[----:B------:R-:W-:Y:S02]  /*f0e0*/  FSEL R121, R24, -INF , P4 ;  /* 0xff80000018797808 */ /* 0x000fe40002000000 */
[----:B------:R-:W-:Y:S02]  /*f0f0*/  FMNMX.FTZ R3, R51, R3, !PT ;  /* 0x0000000333037209 */ /* 0x000fe40007810000 */
[----:B------:R-:W-:Y:S02]  /*f100*/  FMNMX.FTZ R2, R120, R2, !PT ;  /* 0x0000000278027209 */ /* 0x000fe40007810000 */
[----:B------:R-:W-:-:S02]  /*f110*/  ISETP.GT.AND P2, PT, R0, 0x31, PT ;  /* 0x000000310000780c */ /* 0x000fc40003f44270 */
[----:B------:R-:W-:Y:S02]  /*f120*/  FSEL R50, R40, -INF , P1 ;  /* 0xff80000028327808 */ /* 0x000fe40000800000 */
[----:B------:R-:W-:Y:S01]  /*f130*/  FSEL R235, R17, -INF , P3 ;  /* 0xff80000011eb7808 */ /* 0x000fe20001800000 */
[----:B------:R-:W-:Y:S01]  /*f140*/  LDSM.16.MT88.4 R40, [R184+0x2000] ;  /* 0x00200000b828783b */ /* 0x000fe20000004200 */
[----:B------:R-:W-:Y:S02]  /*f150*/  FMNMX.FTZ R3, R49, R3, !PT ;  /* 0x0000000331037209 */ /* 0x000fe40007810000 */
[----:B------:R-:W-:Y:S02]  /*f160*/  FMNMX.FTZ R2, R121, R2, !PT ;  /* 0x0000000279027209 */ /* 0x000fe40007810000 */
[----:B------:R-:W-:Y:S02]  /*f170*/  FSEL R123, R30, -INF , P0 ;  /* 0xff8000001e7b7808 */ /* 0x000fe40000000000 */
[----:B------:R-:W-:-:S02]  /*f180*/  ISETP.GT.AND P1, PT, R0, 0x38, PT ;  /* 0x000000380000780c */ /* 0x000fc40003f24270 */
[----:B------:R-:W-:Y:S02]  /*f190*/  ISETP.GT.AND P0, PT, R0, 0x39, PT ;  /* 0x000000390000780c */ /* 0x000fe40003f04270 */
[----:B------:R-:W-:Y:S02]  /*f1a0*/  FSEL R237, R16, -INF , P2 ;  /* 0xff80000010ed7808 */ /* 0x000fe40001000000 */
[----:B------:R-:W-:Y:S02]  /*f1b0*/  FMNMX.FTZ R3, R50, R3, !PT ;  /* 0x0000000332037209 */ /* 0x000fe40007810000 */
[----:B------:R-:W-:Y:S02]  /*f1c0*/  FMNMX.FTZ R0, R235, R2, !PT ;  /* 0x00000002eb007209 */ /* 0x000fe40007810000 */
[----:B------:R-:W-:Y:S02]  /*f1d0*/  FSEL R124, R27, -INF , P6 ;  /* 0xff8000001b7c7808 */ /* 0x000fe40003000000 */
[----:B------:R-:W-:-:S02]  /*f1e0*/  FSEL R238, R14, -INF , P1 ;  /* 0xff8000000eee7808 */ /* 0x000fc40000800000 */
[----:B------:R-:W-:Y:S02]  /*f1f0*/  FMNMX.FTZ R2, R123, R3, !PT ;  /* 0x000000037b027209 */ /* 0x000fe40007810000 */
[----:B------:R-:W-:Y:S02]  /*f200*/  FMNMX.FTZ R0, R237, R0, !PT ;  /* 0x00000000ed007209 */ /* 0x000fe40007810000 */
[----:B------:R-:W-:Y:S02]  /*f210*/  FSEL R122, R26, -INF , P5 ;  /* 0xff8000001a7a7808 */ /* 0x000fe40002800000 */
[----:B------:R-:W-:Y:S01]  /*f220*/  FSEL R239, R8, -INF , P0 ;  /* 0xff80000008ef7808 */ /* 0x000fe20000000000 */
[----:B------:R-:W-:Y:S01]  /*f230*/  LDSM.16.MT88.4 R24, [R181] ;  /* 0x00000000b518783b */ /* 0x000fe20000004200 */
[----:B------:R-:W-:Y:S02]  /*f240*/  FMNMX.FTZ R2, R124, R2, !PT ;  /* 0x000000027c027209 */ /* 0x000fe40007810000 */
[----:B------:R-:W-:-:S02]  /*f250*/  FMNMX.FTZ R0, R238, R0, !PT ;  /* 0x00000000ee007209 */ /* 0x000fc40007810000 */
[----:B------:R-:W-:Y:S02]  /*f260*/  FSEL R125, R22, -INF , P4 ;  /* 0xff800000167d7808 */ /* 0x000fe40002000000 */
[----:B------:R-:W-:Y:S02]  /*f270*/  FMNMX.FTZ R2, R122, R2, !PT ;  /* 0x000000027a027209 */ /* 0x000fe40007810000 */
[----:B------:R-:W-:Y:S02]  /*f280*/  FMNMX.FTZ R0, R239, R0, !PT ;  /* 0x00000000ef007209 */ /* 0x000fe40007810000 */
[----:B------:R-:W-:Y:S02]  /*f290*/  FSEL R240, R21, -INF , P3 ;  /* 0xff80000015f07808 */ /* 0x000fe40001800000 */
[----:B------:R-:W-:Y:S01]  /*f2a0*/  FMNMX.FTZ R2, R125, R2, !PT ;  /* 0x000000027d027209 */ /* 0x000fe20007810000 */
[----:B------:R-:W1:Y:S01]  /*f2b0*/  SHFL.BFLY PT, R4, R0, 0x2, 0x1f ;  /* 0x0c401f0000047f89 */ /* 0x000e6200000e0000 */
[----:B------:R-:W-:-:S02]  /*f2c0*/  FSEL R241, R19, -INF , P2 ;  /* 0xff80000013f17808 */ /* 0x000fc40001000000 */
[----:B------:R-:W-:Y:S02]  /*f2d0*/  FMNMX.FTZ R2, R240, R2, !PT ;  /* 0x00000002f0027209 */ /* 0x000fe40007810000 */
[----:B------:R-:W-:Y:S02]  /*f2e0*/  FSEL R242, R18, -INF , P1 ;  /* 0xff80000012f27808 */ /* 0x000fe40000800000 */
[----:B------:R-:W-:Y:S01]  /*f2f0*/  FMNMX.FTZ R2, R241, R2, !PT ;  /* 0x00000002f1027209 */ /* 0x000fe20007810000 */
[----:B------:R-:W-:Y:S01]  /*f300*/  LDSM.16.MT88.4 R16, [R182] ;  /* 0x00000000b610783b */ /* 0x000fe20000004200 */
[----:B------:R-:W-:Y:S02]  /*f310*/  FSEL R243, R15, -INF , P0 ;  /* 0xff8000000ff37808 */ /* 0x000fe40000000000 */
[----:B------:R-:W-:-:S04]  /*f320*/  FMNMX.FTZ R2, R242, R2, !PT ;  /* 0x00000002f2027209 */ /* 0x000fc80007810000 */
        /* <DEDUP_REMOVED lines=11> */
[----:B------:R1:W3:Y:S01]  /*f3e0*/  MUFU.EX2 R23, R0 ;  /* 0x0000000000177308 */ /* 0x0002e20000000800 */
[----:B--2---:R-:W-:Y:S01]  /*f3f0*/  FMNMX.FTZ R8, R3, R5, !PT ;  /* 0x0000000503087209 */ /* 0x004fe20007810000 */
[----:B------:R-:W-:-:S03]  /*f400*/  FFMA.FTZ R3, R9, c[0x0][0x2d0], -R2 ;  /* 0x0000b40009037a23 */ /* 0x000fc60000010802 */
[----:B------:R-:W-:-:S03]  /*f410*/  FSETP.NEU.FTZ.AND P0, PT, R8, -INF , PT ;  /* 0xff8000000800780b */ /* 0x000fc60003f1d000 */
[----:B------:R2:W-:Y:S01]  /*f420*/  MUFU.EX2 R219, R3 ;  /* 0x0000000300db7308 */ /* 0x0005e20000000800 */
[----:B-1----:R-:W-:-:S07]  /*f430*/  FFMA.FTZ R0, R7, c[0x0][0x2d0], -R2 ;  /* 0x0000b40007007a23 */ /* 0x002fce0000010802 */
[----:B------:R1:W4:Y:S01]  /*f440*/  MUFU.EX2 R31, R0 ;  /* 0x00000000001f7308 */ /* 0x0003220000000800 */
[----:B--2---:R-:W-:Y:S02]  /*f450*/  FFMA.FTZ R3, R10, c[0x0][0x2d0], -R2 ;  /* 0x0000b4000a037a23 */ /* 0x004fe40000010802 */
[----:B---3--:R-:W-:-:S05]  /*f460*/  IMAD.MOV.U32 R10, RZ, RZ, R23 ;  /* 0x000000ffff0a7224 */ /* 0x008fca00078e0017 */
[----:B------:R-:W2:Y:S01]  /*f470*/  MUFU.EX2 R217, R3 ;  /* 0x0000000300d97308 */ /* 0x000ea20000000800 */
[----:B-1----:R-:W-:Y:S02]  /*f480*/  FMUL.FTZ R0, R8, c[0x0][0x2d0] ;  /* 0x0000b40008007a20 */ /* 0x002fe40000410000 */
[----:B----4-:R-:W-:Y:S02]  /*f490*/  IMAD.MOV.U32 R9, RZ, RZ, R31 ;  /* 0x000000ffff097224 */ /* 0x010fe400078e001f */
[----:B------:R-:W-:Y:S01]  /*f4a0*/  LDSM.16.MT88.4 R28, [R181+0x2000] ;  /* 0x00200000b51c783b */ /* 0x000fe20000004200 */
[----:B------:R-:W-:Y:S02]  /*f4b0*/  FSEL R0, R0, RZ, P0 ;  /* 0x000000ff00007208 */ /* 0x000fe40000000000 */
[----:B------:R-:W-:Y:S02]  /*f4c0*/  F2FP.PACK_AB R4, R9, R10 ;  /* 0x0000000a0904723e */ /* 0x000fe400000000ff */
[----:B--2---:R-:W-:Y:S01]  /*f4d0*/  F2FP.PACK_AB R6, R217, R219 ;  /* 0x000000dbd906723e */ /* 0x004fe200000000ff */
[----:B------:R-:W-:-:S04]  /*f4e0*/  FFMA.FTZ R3, R11, c[0x0][0x2d0], -R0 ;  /* 0x0000b4000b037a23 */ /* 0x000fc80000010800 */
[----:B------:R1:W-:Y:S02]  /*f4f0*/  MUFU.EX2 R220, R3 ;  /* 0x0000000300dc7308 */ /* 0x0003e40000000800 */
[----:B-1----:R-:W-:-:S06]  /*f500*/  FFMA.FTZ R3, R12, c[0x0][0x2d0], -R0 ;  /* 0x0000b4000c037a23 */ /* 0x002fcc0000010800 */
[----:B------:R1:W2:Y:S02]  /*f510*/  MUFU.EX2 R11, R3 ;  /* 0x00000003000b7308 */ /* 0x0002a40000000800 */
[--C-:B-1----:R-:W-:Y:S01]  /*f520*/  FFMA.FTZ R3, R13, c[0x0][0x2d0], -R0.reuse ;  /* 0x0000b4000d037a23 */ /* 0x102fe20000010800 */
[----:B--2---:R-:W-:Y:S01]  /*f530*/  F2FP.PACK_AB R5, R11, R220 ;  /* 0x000000dc0b05723e */ /* 0x004fe200000000ff */
[----:B------:R-:W1:Y:S04]  /*f540*/  LDSM.16.MT88.4 R12, [R185] ;  /* 0x00000000b90c783b */ /* 0x000e680000004200 */
[----:B------:R2:W-:Y:S02]  /*f550*/  MUFU.EX2 R218, R3 ;  /* 0x0000000300da7308 */ /* 0x0005e40000000800 */
[----:B--2---:R-:W-:-:S02]  /*f560*/  FFMA.FTZ R3, R20, c[0x0][0x2d0], -R0 ;  /* 0x0000b40014037a23 */ /* 0x004fc40000010800 */
[----:B------:R-:W-:Y:S04]  /*f570*/  LDSM.16.MT88.4 R20, [R184] ;  /* 0x00000000b814783b */ /* 0x000fe80000004200 */
[----:B------:R-:W2:Y:S02]  /*f580*/  MUFU.EX2 R216, R3 ;  /* 0x0000000300d87308 */ /* 0x000ea40000000800 */
[----:B--2---:R-:W-:Y:S01]  /*f590*/  F2FP.PACK_AB R7, R216, R218 ;  /* 0x000000dad807723e */ /* 0x004fe200000000ff */
[----:B------:R-:W-:-:S05]  /*f5a0*/  FFMA.FTZ R3, R45, c[0x0][0x2d0], -R2 ;  /* 0x0000b4002d037a23 */ /* 0x000fca0000010802 */
[----:B------:R2:W-:Y:S01]  /*f5b0*/  MUFU.EX2 R215, R3 ;  /* 0x0000000300d77308 */ /* 0x0005e20000000800 */
[C---:B-1----:R-:W-:Y:S08]  /*f5c0*/  HMMA.16816.F32 R96, R4.reuse, R12, RZ ;  /* 0x0000000c0460723c */ /* 0x042ff000000018ff */
[----:B------:R-:W-:Y:S01]  /*f5d0*/  HMMA.16816.F32 R68, R4, R14, RZ ;  /* 0x0000000e0444723c */ /* 0x000fe200000018ff */
[----:B------:R-:W1:Y:S01]  /*f5e0*/  LDSM.16.MT88.4 R12, [R181+0x4000] ;  /* 0x00400000b50c783b */ /* 0x000e620000004200 */
[----:B--2---:R-:W-:-:S06]  /*f5f0*/  FFMA.FTZ R3, R44, c[0x0][0x2d0], -R2 ;  /* 0x0000b4002c037a23 */ /* 0x004fcc0000010802 */
[C---:B------:R-:W-:Y:S01]  /*f600*/  HMMA.16816.F32 R88, R4.reuse, R36, RZ ;  /* 0x000000240458723c */ /* 0x040fe200000018ff */
[----:B------:R2:W3:Y:S07]  /*f610*/  MUFU.EX2 R212, R3 ;  /* 0x0000000300d47308 */ /* 0x0004ee0000000800 */
[C---:B------:R-:W-:Y:S08]  /*f620*/  HMMA.16816.F32 R56, R4.reuse, R38, RZ ;  /* 0x000000260438723c */ /* 0x040ff000000018ff */
[----:B------:R-:W-:Y:S01]  /*f630*/  HMMA.16816.F32 R84, R4, R32, RZ ;  /* 0x000000200454723c */ /* 0x000fe200000018ff */
[----:B--2---:R-:W-:-:S04]  /*f640*/  FFMA.FTZ R3, R47, c[0x0][0x2d0], -R2 ;  /* 0x0000b4002f037a23 */ /* 0x004fc80000010802 */
[----:B------:R2:W-:Y:S03]  /*f650*/  MUFU.EX2 R252, R3 ;  /* 0x0000000300fc7308 */ /* 0x0005e60000000800 */
[C---:B------:R-:W-:Y:S01]  /*f660*/  HMMA.16816.F32 R36, R4.reuse, R34, RZ ;  /* 0x000000220424723c */ /* 0x040fe200000018ff */
[----:B------:R-:W4:Y:S07]  /*f670*/  LDSM.16.MT88.4 R32, [R184+0x4000] ;  /* 0x00400000b820783b */ /* 0x000f2e0000004200 */
[----:B------:R-:W-:Y:S01]  /*f680*/  HMMA.16816.F32 R112, R4, R24, RZ ;  /* 0x000000180470723c */ /* 0x000fe200000018ff */
[----:B--2---:R-:W-:-:S07]  /*f690*/  FFMA.FTZ R3, R46, c[0x0][0x2d0], -R2 ;  /* 0x0000b4002e037a23 */ /* 0x004fce0000010802 */
[C---:B------:R-:W-:Y:S01]  /*f6a0*/  HMMA.16816.F32 R76, R4.reuse, R26, RZ ;  /* 0x0000001a044c723c */ /* 0x040fe200000018ff */
[----:B------:R-:W-:Y:S01]  /*f6b0*/  LDSM.16.MT88.4 R24, [R185+0x4000] ;  /* 0x00400000b918783b */ /* 0x000fe20000004200 */
[----:B------:R2:W5:Y:S06]  /*f6c0*/  MUFU.EX2 R127, R3 ;  /* 0x00000003007f7308 */ /* 0x00056c0000000800 */
[C---:B------:R-:W-:Y:S08]  /*f6d0*/  HMMA.16816.F32 R108, R4.reuse, R16, RZ ;  /* 0x00000010046c723c */ /* 0x040ff000000018ff */
[----:B------:R-:W-:Y:S01]  /*f6e0*/  HMMA.16816.F32 R72, R4, R18, RZ ;  /* 0x000000120448723c */ /* 0x000fe200000018ff */
[----:B------:R-:W3:Y:S01]  /*f6f0*/  LDSM.16.MT88.4 R16, [R182+0x4000] ;  /* 0x00400000b610783b */ /* 0x000ee20000004200 */
[----:B--2---:R-:W-:-:S04]  /*f700*/  FFMA.FTZ R3, R48, c[0x0][0x2d0], -R0 ;  /* 0x0000b40030037a23 */ /* 0x004fc80000010800 */
[----:B------:R2:W-:Y:S02]  /*f710*/  MUFU.EX2 R248, R3 ;  /* 0x0000000300f87308 */ /* 0x0005e40000000800 */
[C---:B-1----:R-:W-:Y:S08]  /*f720*/  HMMA.16816.F32 R116, R4.reuse, R12, RZ ;  /* 0x0000000c0474723c */ /* 0x042ff000000018ff */
[----:B------:R-:W-:Y:S01]  /*f730*/  HMMA.16816.F32 R44, R4, R14, RZ ;  /* 0x0000000e042c723c */ /* 0x000fe200000018ff */
[----:B------:R-:W1:Y:S01]  /*f740*/  LDSM.16.MT88.4 R12, [R182+0x800] ;  /* 0x00080000b60c783b */ /* 0x000e620000004200 */
[----:B--2---:R-:W-:-:S06]  /*f750*/  FFMA.FTZ R3, R51, c[0x0][0x2d0], -R0 ;  /* 0x0000b40033037a23 */ /* 0x004fcc0000010800 */
[C---:B------:R-:W-:Y:S01]  /*f760*/  HMMA.16816.F32 R52, R4.reuse, R20, RZ ;  /* 0x000000140434723c */ /* 0x040fe200000018ff */
[----:B------:R2:W1:Y:S07]  /*f770*/  MUFU.EX2 R251, R3 ;  /* 0x0000000300fb7308 */ /* 0x00046e0000000800 */
[C---:B------:R-:W-:Y:S01]  /*f780*/  HMMA.16816.F32 R64, R4.reuse, R22, RZ ;  /* 0x000000160440723c */ /* 0x040fe200000018ff */
[----:B------:R-:W1:Y:S07]  /*f790*/  LDSM.16.MT88.4 R20, [R181+0x800] ;  /* 0x00080000b514783b */ /* 0x000e6e0000004200 */
[----:B------:R-:W-:Y:S01]  /*f7a0*/  HMMA.16816.F32 R80, R4, R40, RZ ;  /* 0x000000280450723c */ /* 0x000fe200000018ff */
[----:B--2---:R-:W-:-:S04]  /*f7b0*/  FFMA.FTZ R3, R49, c[0x0][0x2d0], -R0 ;  /* 0x0000b40031037a23 */ /* 0x004fc80000010800 */
[----:B------:R2:W-:Y:S03]  /*f7c0*/  MUFU.EX2 R246, R3 ;  /* 0x0000000300f67308 */ /* 0x0005e60000000800 */
[C---:B----4-:R-:W-:Y:S08]  /*f7d0*/  HMMA.16816.F32 R148, R4.reuse, R32, RZ ;  /* 0x000000200494723c */ /* 0x050ff000000018ff */
[----:B------:R-:W-:Y:S01]  /*f7e0*/  HMMA.16816.F32 R92, R4, R28, RZ ;  /* 0x0000001c045c723c */ /* 0x000fe200000018ff */
[----:B--2---:R-:W-:-:S07]  /*f7f0*/  FFMA.FTZ R3, R50, c[0x0][0x2d0], -R0 ;  /* 0x0000b40032037a23 */ /* 0x004fce0000010800 */
[C---:B------:R-:W-:Y:S01]  /*f800*/  HMMA.16816.F32 R60, R4.reuse, R30, RZ ;  /* 0x0000001e043c723c */ /* 0x040fe200000018ff */
[----:B------:R-:W-:Y:S01]  /*f810*/  LDSM.16.MT88.4 R28, [R184+0x800] ;  /* 0x00080000b81c783b */ /* 0x000fe20000004200 */
[----:B------:R2:W4:Y:S06]  /*f820*/  MUFU.EX2 R250, R3 ;  /* 0x0000000300fa7308 */ /* 0x00052c0000000800 */
[C---:B------:R-:W-:Y:S08]  /*f830*/  HMMA.16816.F32 R40, R4.reuse, R42, RZ ;  /* 0x0000002a0428723c */ /* 0x040ff000000018ff */
[----:B---3--:R-:W-:Y:S01]  /*f840*/  HMMA.16816.F32 R128, R4, R16, RZ ;  /* 0x000000100480723c */ /* 0x008fe200000018ff */
[----:B--2---:R-:W-:-:S04]  /*f850*/  FFMA.FTZ R3, R103, c[0x0][0x2d0], -R2 ;  /* 0x0000b40067037a23 */ /* 0x004fc80000010802 */
[----:B------:R2:W-:Y:S03]  /*f860*/  MUFU.EX2 R234, R3 ;  /* 0x0000000300ea7308 */ /* 0x0005e60000000800 */
[C---:B------:R-:W-:Y:S01]  /*f870*/  HMMA.16816.F32 R132, R4.reuse, R18, RZ ;  /* 0x000000120484723c */ /* 0x040fe200000018ff */
[----:B------:R-:W-:Y:S07]  /*f880*/  LDSM.16.MT88.4 R16, [R181+0x2800] ;  /* 0x00280000b510783b */ /* 0x000fee0000004200 */
[----:B------:R-:W-:Y:S01]  /*f890*/  HMMA.16816.F32 R136, R4, R24, RZ ;  /* 0x000000180488723c */ /* 0x000fe200000018ff */
[----:B--2---:R-:W-:-:S07]  /*f8a0*/  FFMA.FTZ R3, R104, c[0x0][0x2d0], -R2 ;  /* 0x0000b40068037a23 */ /* 0x004fce0000010802 */
[C---:B------:R-:W-:Y:S01]  /*f8b0*/  HMMA.16816.F32 R144, R4.reuse, R26, RZ ;  /* 0x0000001a0490723c */ /* 0x040fe200000018ff */
[----:B------:R-:W2:Y:S01]  /*f8c0*/  LDSM.16.MT88.4 R24, [R185+0x800] ;  /* 0x00080000b918783b */ /* 0x000ea20000004200 */
[----:B------:R3:W1:Y:S06]  /*f8d0*/  MUFU.EX2 R222, R3 ;  /* 0x0000000300de7308 */ /* 0x00066c0000000800 */
[----:B------:R-:W-:Y:S07]  /*f8e0*/  HMMA.16816.F32 R32, R4, R34, RZ ;  /* 0x000000220420723c */ /* 0x000fee00000018ff */
[----:B------:R-:W-:-:S02]  /*f8f0*/  F2FP.PACK_AB R4, R212, R215 ;  /* 0x000000d7d404723e */ /* 0x000fc400000000ff */
[----:B-----5:R-:W-:Y:S01]  /*f900*/  F2FP.PACK_AB R6, R127, R252 ;  /* 0x000000fc7f06723e */ /* 0x020fe200000000ff */
[----:B---3--:R-:W-:Y:S01]  /*f910*/  FFMA.FTZ R3, R120, c[0x0][0x2d0], -R2 ;  /* 0x0000b40078037a23 */ /* 0x008fe20000010802 */
[----:B-1----:R-:W-:Y:S01]  /*f920*/  F2FP.PACK_AB R5, R251, R248 ;  /* 0x000000f8fb05723e */ /* 0x002fe200000000ff */
[----:B------:R-:W-:Y:S01]  /*f930*/  IMAD.MOV.U32 R120, RZ, RZ, R220 ;  /* 0x000000ffff787224 */ /* 0x000fe200078e00dc */
[----:B----4-:R-:W-:Y:S01]  /*f940*/  F2FP.PACK_AB R7, R250, R246 ;  /* 0x000000f6fa07723e */ /* 0x010fe200000000ff */
[----:B------:R1:W-:Y:S06]  /*f950*/  MUFU.EX2 R221, R3 ;  /* 0x0000000300dd7308 */ /* 0x0003ec0000000800 */
[C---:B------:R-:W-:Y:S08]  /*f960*/  HMMA.16816.F32 R176, R4.reuse, R12, R108 ;  /* 0x0000000c04b0723c */ /* 0x040ff0000000186c */
[----:B------:R-:W-:Y:S01]  /*f970*/  HMMA.16816.F32 R156, R4, R14, R72 ;  /* 0x0000000e049c723c */ /* 0x000fe20000001848 */
[----:B------:R-:W3:Y:S01]  /*f980*/  LDSM.16.MT88.4 R12, [R182+0x2800] ;  /* 0x00280000b60c783b */ /* 0x000ee20000004200 */
[----:B-1----:R-:W-:-:S02]  /*f990*/  FFMA.FTZ R3, R121, c[0x0][0x2d0], -R2 ;  /* 0x0000b40079037a23 */ /* 0x002fc40000010802 */
[----:B------:R-:W-:Y:S02]  /*f9a0*/  IMAD.MOV.U32 R121, RZ, RZ, R215 ;  /* 0x000000ffff797224 */ /* 0x000fe400078e00d7 */
[----:B------:R1:W4:Y:S02]  /*f9b0*/  MUFU.EX2 R220, R3 ;  /* 0x0000000300dc7308 */ /* 0x0003240000000800 */
[C---:B------:R-:W-:Y:S08]  /*f9c0*/  HMMA.16816.F32 R208, R4.reuse, R20, R112 ;  /* 0x0000001404d0723c */ /* 0x040ff00000001870 */
[----:B------:R-:W-:Y:S01]  /*f9d0*/  HMMA.16816.F32 R160, R4, R22, R76 ;  /* 0x0000001604a0723c */ /* 0x000fe2000000184c */
[----:B------:R-:W5:Y:S01]  /*f9e0*/  LDSM.16.MT88.4 R20, [R185+0x2800] ;  /* 0x00280000b914783b */ /* 0x000f620000004200 */
[----:B-1----:R-:W-:-:S06]  /*f9f0*/  FFMA.FTZ R3, R123, c[0x0][0x2d0], -R0 ;  /* 0x0000b4007b037a23 */ /* 0x002fcc0000010800 */
[C---:B--2---:R-:W-:Y:S01]  /*fa00*/  HMMA.16816.F32 R172, R4.reuse, R24, R96 ;  /* 0x0000001804ac723c */ /* 0x044fe20000001860 */
[----:B------:R-:W-:Y:S01]  /*fa10*/  IMAD.MOV.U32 R123, RZ, RZ, R212 ;  /* 0x000000ffff7b7224 */ /* 0x000fe200078e00d4 */
[----:B------:R1:W-:Y:S06]  /*fa20*/  MUFU.EX2 R215, R3 ;  /* 0x0000000300d77308 */ /* 0x0003ec0000000800 */
[C---:B------:R-:W-:Y:S01]  /*fa30*/  HMMA.16816.F32 R152, R4.reuse, R26, R68 ;  /* 0x0000001a0498723c */ /* 0x040fe20000001844 */
[----:B------:R-:W2:Y:S07]  /*fa40*/  LDSM.16.MT88.4 R24, [R184+0x2800] ;  /* 0x00280000b818783b */ /* 0x000eae0000004200 */
[----:B------:R-:W-:Y:S01]  /*fa50*/  HMMA.16816.F32 R164, R4, R16, R92 ;  /* 0x0000001004a4723c */ /* 0x000fe2000000185c */
[----:B-1----:R-:W-:-:S04]  /*fa60*/  FFMA.FTZ R3, R124, c[0x0][0x2d0], -R0 ;  /* 0x0000b4007c037a23 */ /* 0x002fc80000010800 */
[----:B------:R1:W1:Y:S03]  /*fa70*/  MUFU.EX2 R212, R3 ;  /* 0x0000000300d47308 */ /* 0x0002660000000800 */
[C---:B------:R-:W-:Y:S01]  /*fa80*/  HMMA.16816.F32 R112, R4.reuse, R18, R60 ;  /* 0x000000120470723c */ /* 0x040fe2000000183c */
[----:B------:R-:W2:Y:S07]  /*fa90*/  LDSM.16.MT88.4 R16, [R181+0x4800] ;  /* 0x00480000b510783b */ /* 0x000eae0000004200 */
[----:B---3--:R-:W-:Y:S01]  /*faa0*/  HMMA.16816.F32 R108, R4, R12, R88 ;  /* 0x0000000c046c723c */ /* 0x008fe20000001858 */
[----:B-1----:R-:W-:-:S07]  /*fab0*/  FFMA.FTZ R3, R122, c[0x0][0x2d0], -R0 ;  /* 0x0000b4007a037a23 */ /* 0x002fce0000010800 */
[C---:B------:R-:W-:Y:S01]  /*fac0*/  HMMA.16816.F32 R96, R4.reuse, R14, R56 ;  /* 0x0000000e0460723c */ /* 0x040fe20000001838 */
[----:B------:R-:W1:Y:S01]  /*fad0*/  LDSM.16.MT88.4 R12, [R182+0x4800] ;  /* 0x00480000b60c783b */ /* 0x000e620000004200 */
[----:B------:R3:W-:Y:S06]  /*fae0*/  MUFU.EX2 R104, R3 ;  /* 0x0000000300687308 */ /* 0x0007ec0000000800 */
[C---:B-----5:R-:W-:Y:S08]  /*faf0*/  HMMA.16816.F32 R92, R4.reuse, R20, R84 ;  /* 0x00000014045c723c */ /* 0x060ff00000001854 */
[----:B------:R-:W-:Y:S01]  /*fb00*/  HMMA.16816.F32 R60, R4, R22, R36 ;  /* 0x00000016043c723c */ /* 0x000fe20000001824 */
[----:B------:R-:W5:Y:S01]  /*fb10*/  LDSM.16.MT88.4 R20, [R185+0x4800] ;  /* 0x00480000b914783b */ /* 0x000f620000004200 */
[----:B---3--:R-:W-:-:S04]  /*fb20*/  FFMA.FTZ R3, R125, c[0x0][0x2d0], -R0 ;  /* 0x0000b4007d037a23 */ /* 0x008fc80000010800 */
[----:B------:R3:W1:Y:S02]  /*fb30*/  MUFU.EX2 R103, R3 ;  /* 0x0000000300677308 */ /* 0x0006640000000800 */
[C---:B------:R-:W-:Y:S08]  /*fb40*/  HMMA.16816.F32 R168, R4.reuse, R28, R52 ;  /* 0x0000001c04a8723c */ /* 0x040ff00000001834 */
[----:B------:R-:W-:Y:S01]  /*fb50*/  HMMA.16816.F32 R204, R4, R30, R64 ;  /* 0x0000001e04cc723c */ /* 0x000fe20000001840 */
[----:B------:R-:W4:Y:S01]  /*fb60*/  LDSM.16.MT88.4 R28, [R184+0x4800] ;  /* 0x00480000b81c783b */ /* 0x000f220000004200 */
[----:B---3--:R-:W-:-:S06]  /*fb70*/  FFMA.FTZ R3, R235, c[0x0][0x2d0], -R2 ;  /* 0x0000b400eb037a23 */ /* 0x008fcc0000010802 */
[----:B--2---:R-:W-:Y:S01]  /*fb80*/  HMMA.16816.F32 R56, R4, R26, R40 ;  /* 0x0000001a0438723c */ /* 0x004fe20000001828 */
[----:B------:R-:W-:-:S07]  /*fb90*/  IMAD.MOV.U32 R235, RZ, RZ, R121 ;  /* 0x000000ffffeb7224 */ /* 0x000fce00078e0079 */
[C---:B------:R-:W-:Y:S08]  /*fba0*/  HMMA.16816.F32 R52, R4.reuse, R18, R44 ;  /* 0x000000120434723c */ /* 0x040ff0000000182c */
[C---:B-1----:R-:W-:Y:S07]  /*fbb0*/  HMMA.16816.F32 R44, R4.reuse, R12, R128 ;  /* 0x0000000c042c723c */ /* 0x042fee0000001880 */
[----:B------:R-:W-:Y:S01]  /*fbc0*/  IMAD.MOV.U32 R131, RZ, RZ, R219 ;  /* 0x000000ffff837224 */ /* 0x000fe200078e00db */
[----:B------:R-:W-:Y:S01]  /*fbd0*/  HMMA.16816.F32 R40, R4, R14, R132 ;  /* 0x0000000e0428723c */ /* 0x000fe20000001884 */
[----:B------:R-:W1:Y:S01]  /*fbe0*/  LDSM.16.MT88.4 R12, [R181+0x1000] ;  /* 0x00100000b50c783b */ /* 0x000e620000004200 */
[----:B------:R-:W-:-:S02]  /*fbf0*/  IMAD.MOV.U32 R130, RZ, RZ, R218 ;  /* 0x000000ffff827224 */ /* 0x000fc400078e00da */
[----:B------:R-:W-:Y:S02]  /*fc00*/  IMAD.MOV.U32 R129, RZ, RZ, R217 ;  /* 0x000000ffff817224 */ /* 0x000fe400078e00d9 */
[----:B------:R-:W-:Y:S02]  /*fc10*/  IMAD.MOV.U32 R128, RZ, RZ, R216 ;  /* 0x000000ffff807224 */ /* 0x000fe400078e00d8 */
[C---:B-----5:R-:W-:Y:S07]  /*fc20*/  HMMA.16816.F32 R36, R4.reuse, R20, R136 ;  /* 0x000000140424723c */ /* 0x060fee0000001888 */
[----:B------:R-:W-:Y:S01]  /*fc30*/  IMAD.MOV.U32 R139, RZ, RZ, R127 ;  /* 0x000000ffff8b7224 */ /* 0x000fe200078e007f */
[----:B------:R-:W-:Y:S01]  /*fc40*/  HMMA.16816.F32 R64, R4, R22, R144 ;  /* 0x000000160440723c */ /* 0x000fe20000001890 */
[----:B------:R-:W2:Y:S01]  /*fc50*/  LDSM.16.MT88.4 R20, [R182+0x1000] ;  /* 0x00100000b614783b */ /* 0x000ea20000004200 */
[----:B------:R-:W-:-:S06]  /*fc60*/  IMAD.MOV.U32 R138, RZ, RZ, R126 ;  /* 0x000000ffff8a7224 */ /* 0x000fcc00078e007e */
[C---:B------:R-:W-:Y:S01]  /*fc70*/  HMMA.16816.F32 R48, R4.reuse, R24, R80 ;  /* 0x000000180430723c */ /* 0x040fe20000001850 */
[----:B------:R-:W3:Y:S07]  /*fc80*/  LDSM.16.MT88.4 R24, [R185+0x1000] ;  /* 0x00100000b918783b */ /* 0x000eee0000004200 */
[C---:B------:R-:W-:Y:S01]  /*fc90*/  HMMA.16816.F32 R68, R4.reuse, R16, R116 ;  /* 0x000000100444723c */ /* 0x040fe20000001874 */
[----:B------:R-:W-:Y:S07]  /*fca0*/  LDSM.16.MT88.4 R16, [R181+0x3000] ;  /* 0x00300000b510783b */ /* 0x000fee0000004200 */
[C---:B----4-:R-:W-:Y:S08]  /*fcb0*/  HMMA.16816.F32 R76, R4.reuse, R28, R148 ;  /* 0x0000001c044c723c */ /* 0x050ff00000001894 */
[----:B------:R-:W-:Y:S01]  /*fcc0*/  HMMA.16816.F32 R72, R4, R30, R32 ;  /* 0x0000001e0448723c */ /* 0x000fe20000001820 */
[----:B------:R-:W-:Y:S04]  /*fcd0*/  LDSM.16.MT88.4 R28, [R184+0x3000] ;  /* 0x00300000b81c783b */ /* 0x000fe80000004200 */
[----:B------:R-:W4:Y:S02]  /*fce0*/  LDSM.16.MT88.4 R32, [R184+0x1000] ;  /* 0x00100000b820783b */ /* 0x000f240000004200 */
        /* <DEDUP_REMOVED lines=10> */
[C---:B---3--:R-:W-:Y:S08]  /*fd90*/  HMMA.16816.F32 R124, R4.reuse, R24, R172 ;  /* 0x00000018047c723c */ /* 0x048ff000000018ac */
[C---:B------:R-:W-:Y:S01]  /*fda0*/  HMMA.16816.F32 R88, R4.reuse, R26, R152 ;  /* 0x0000001a0458723c */ /* 0x040fe20000001898 */
[----:B------:R-:W3:Y:S07]  /*fdb0*/  LDSM.16.MT88.4 R24, [R181+0x5000] ;  /* 0x00500000b518783b */ /* 0x000eee0000004200 */
[C---:B----4-:R-:W-:Y:S08]  /*fdc0*/  HMMA.16816.F32 R132, R4.reuse, R32, R168 ;  /* 0x000000200484723c */ /* 0x050ff000000018a8 */
[C---:B-1----:R-:W-:Y:S08]  /*fdd0*/  HMMA.16816.F32 R208, R4.reuse, R12, R108 ;  /* 0x0000000c04d0723c */ /* 0x042ff0000000186c */
[C---:B------:R-:W-:Y:S01]  /*fde0*/  HMMA.16816.F32 R176, R4.reuse, R14, R96 ;  /* 0x0000000e04b0723c */ /* 0x040fe20000001860 */
[----:B------:R-:W1:Y:S07]  /*fdf0*/  LDSM.16.MT88.4 R12, [R182+0x5000] ;  /* 0x00500000b60c783b */ /* 0x000e6e0000004200 */
[C---:B--2---:R-:W-:Y:S08]  /*fe00*/  HMMA.16816.F32 R172, R4.reuse, R22, R60 ;  /* 0x0000001604ac723c */ /* 0x044ff0000000183c */
[C---:B------:R-:W-:Y:S01]  /*fe10*/  HMMA.16816.F32 R60, R4.reuse, R28, R48 ;  /* 0x0000001c043c723c */ /* 0x040fe20000001830 */
[----:B------:R2:W-:Y:S01]  /*fe20*/  MUFU.EX2 R28, R3 ;  /* 0x00000003001c7308 */ /* 0x0005e20000000800 */
[----:B------:R-:W-:Y:S05]  /*fe30*/  LDSM.16.MT88.4 R48, [R182+0x3800] ;  /* 0x00380000b630783b */ /* 0x000fea0000004200 */
[----:B------:R-:W-:Y:S01]  /*fe40*/  IMAD.MOV.U32 R29, RZ, RZ, R138 ;  /* 0x000000ffff1d7224 */ /* 0x000fe200078e008a */
[C---:B---3--:R-:W-:Y:S08]  /*fe50*/  HMMA.16816.F32 R68, R4.reuse, R24, R68 ;  /* 0x000000180444723c */ /* 0x048ff00000001844 */
[----:B------:R-:W-:Y:S01]  /*fe60*/  HMMA.16816.F32 R168, R4, R16, R164 ;  /* 0x0000001004a8723c */ /* 0x000fe200000018a4 */
[----:B--2---:R-:W-:-:S02]  /*fe70*/  FFMA.FTZ R3, R237, c[0x0][0x2d0], -R2 ;  /* 0x0000b400ed037a23 */ /* 0x004fc40000010802 */
[----:B------:R-:W-:Y:S02]  /*fe80*/  IMAD.MOV.U32 R237, RZ, RZ, R128 ;  /* 0x000000ffffed7224 */ /* 0x000fe400078e0080 */
[----:B------:R2:W3:Y:S03]  /*fe90*/  MUFU.EX2 R25, R3 ;  /* 0x0000000300197308 */ /* 0x0004e60000000800 */
[C---:B------:R-:W-:Y:S01]  /*fea0*/  HMMA.16816.F32 R164, R4.reuse, R20, R92 ;  /* 0x0000001404a4723c */ /* 0x040fe2000000185c */
[----:B------:R-:W4:Y:S07]  /*feb0*/  LDSM.16.MT88.4 R20, [R184+0x5000] ;  /* 0x00500000b814783b */ /* 0x000f2e0000004200 */
[----:B------:R-:W-:Y:S01]  /*fec0*/  HMMA.16816.F32 R32, R4, R34, R204 ;  /* 0x000000220420723c */ /* 0x000fe200000018cc */
[--C-:B--2---:R-:W-:Y:S01]  /*fed0*/  FFMA.FTZ R3, R238, c[0x0][0x2d0], -R2.reuse ;  /* 0x0000b400ee037a23 */ /* 0x104fe20000010802 */
[----:B---3--:R-:W-:Y:S01]  /*fee0*/  F2FP.PACK_AB R96, R25, R28 ;  /* 0x0000001c1960723e */ /* 0x008fe200000000ff */
[----:B------:R-:W-:-:S05]  /*fef0*/  FFMA.FTZ R2, R239, c[0x0][0x2d0], -R2 ;  /* 0x0000b400ef027a23 */ /* 0x000fca0000010802 */
[----:B------:R-:W-:Y:S01]  /*ff00*/  HMMA.16816.F32 R92, R4, R26, R52 ;  /* 0x0000001a045c723c */ /* 0x000fe20000001834 */
[----:B------:R-:W-:Y:S01]  /*ff10*/  IMAD.MOV.U32 R238, RZ, RZ, R131 ;  /* 0x000000ffffee7224 */ /* 0x000fe200078e0083 */
[----:B------:R2:W-:Y:S01]  /*ff20*/  MUFU.EX2 R24, R3 ;  /* 0x0000000300187308 */ /* 0x0005e20000000800 */
[----:B------:R-:W-:-:S04]  /*ff30*/  IMAD.MOV.U32 R239, RZ, RZ, R11 ;  /* 0x000000ffffef7224 */ /* 0x000fc800078e000b */
[----:B------:R-:W-:Y:S01]  /*ff40*/  IMAD.MOV.U32 R27, RZ, RZ, R129 ;  /* 0x000000ffff1b7224 */ /* 0x000fe200078e0081 */
[C---:B------:R-:W-:Y:S01]  /*ff50*/  HMMA.16816.F32 R204, R4.reuse, R18, R112 ;  /* 0x0000001204cc723c */ /* 0x040fe20000001870 */
[----:B------:R-:W-:Y:S01]  /*ff60*/  IMAD.MOV.U32 R26, RZ, RZ, R130 ;  /* 0x000000ffff1a7224 */ /* 0x000fe200078e0082 */
[----:B------:R-:W3:Y:S04]  /*ff70*/  LDSM.16.MT88.4 R16, [R185+0x5000] ;  /* 0x00500000b910783b */ /* 0x000ee80000004200 */
[----:B------:R-:W5:Y:S02]  /*ff80*/  LDSM.16.MT88.4 R112, [R181+0x1800] ;  /* 0x00180000b570783b */ /* 0x000f640000004200 */
[----:B-1----:R-:W-:Y:S01]  /*ff90*/  HMMA.16816.F32 R148, R4, R12, R44 ;  /* 0x0000000c0494723c */ /* 0x002fe2000000182c */
[----:B------:R1:W1:Y:S01]  /*ffa0*/  MUFU.EX2 R13, R2 ;  /* 0x00000002000d7308 */ /* 0x0002620000000800 */
[----:B------:R-:W5:Y:S01]  /*ffb0*/  LDSM.16.MT88.4 R128, [R185+0x1800] ;  /* 0x00180000b980783b */ /* 0x000f620000004200 */
[----:B--2---:R-:W-:-:S05]  /*ffc0*/  IMAD.MOV.U32 R3, RZ, RZ, R120 ;  /* 0x000000ffff037224 */ /* 0x004fca00078e0078 */
[C---:B------:R-:W-:Y:S01]  /*ffd0*/  HMMA.16816.F32 R144, R4.reuse, R14, R40 ;  /* 0x0000000e0490723c */ /* 0x040fe20000001828 */
[----:B------:R-:W-:Y:S06]  /*ffe0*/  LDSM.16.MT88.4 R40, [R181+0x3800] ;  /* 0x00380000b528783b */ /* 0x000fec0000004200 */
[----:B------:R-:W-:Y:S01]  /*fff0*/  IMAD.MOV.U32 R15, RZ, RZ, R10 ;  /* 0x000000ffff0f7224 */ /* 0x000fe200078e000a */
[C---:B------:R-:W-:Y:S01]  /*10000*/  HMMA.16816.F32 R160, R4.reuse, R30, R56 ;  /* 0x0000001e04a0723c */ /* 0x040fe20000001838 */
[----:B-1----:R-:W-:Y:S01]  /*10010*/  FFMA.FTZ R2, R240, c[0x0][0x2d0], -R0 ;  /* 0x0000b400f0027a23 */ /* 0x002fe20000010800 */
[----:B------:R-:W-:Y:S01]  /*10020*/  F2FP.PACK_AB R98, R13, R24 ;  /* 0x000000180d62723e */ /* 0x000fe200000000ff */
[----:B------:R-:W-:Y:S01]  /*10030*/  IMAD.MOV.U32 R14, RZ, RZ, R9 ;  /* 0x000000ffff0e7224 */ /* 0x000fe200078e0009 */
[----:B------:R-:W-:Y:S01]  /*10040*/  LDSM.16.MT88.4 R56, [R185+0x3800] ;  /* 0x00380000b938783b */ /* 0x000fe20000004200 */
[----:B------:R1:W-:Y:S02]  /*10050*/  MUFU.EX2 R12, R2 ;  /* 0x00000002000c7308 */ /* 0x0003e40000000800 */
[----:B------:R-:W-:Y:S01]  /*10060*/  IMAD.MOV.U32 R30, RZ, RZ, R123 ;  /* 0x000000ffff1e7224 */ /* 0x000fe200078e007b */
[----:B----4-:R-:W-:Y:S01]  /*10070*/  HMMA.16816.F32 R156, R4, R20, R76 ;  /* 0x00000014049c723c */ /* 0x010fe2000000184c */
[----:B------:R-:W2:Y:S01]  /*10080*/  LDSM.16.MT88.4 R120, [R182+0x1800] ;  /* 0x00180000b678783b */ /* 0x000ea20000004200 */
[----:B------:R-:W-:-:S03]  /*10090*/  IMAD.MOV.U32 R31, RZ, RZ, R139 ;  /* 0x000000ffff1f7224 */ /* 0x000fc600078e008b */
[----:B------:R-:W-:Y:S03]  /*100a0*/  LDSM.16.MT88.4 R136, [R184+0x1800] ;  /* 0x00180000b888783b */ /* 0x000fe60000004200 */
[----:B------:R-:W-:Y:S01]  /*100b0*/  HMMA.16816.F32 R20, R4, R22, R72 ;  /* 0x000000160414723c */ /* 0x000fe20000001848 */
[----:B------:R-:W4:Y:S01]  /*100c0*/  LDSM.16.MT88.4 R72, [R181+0x5800] ;  /* 0x00580000b548783b */ /* 0x000f220000004200 */
[----:B-1----:R-:W-:-:S06]  /*100d0*/  FFMA.FTZ R2, R241, c[0x0][0x2d0], -R0 ;  /* 0x0000b400f1027a23 */ /* 0x002fcc0000010800 */
[C---:B---3--:R-:W-:Y:S01]  /*100e0*/  HMMA.16816.F32 R152, R4.reuse, R16, R36 ;  /* 0x000000100498723c */ /* 0x048fe20000001824 */
[----:B------:R1:W3:Y:S07]  /*100f0*/  MUFU.EX2 R11, R2 ;  /* 0x00000002000b7308 */ /* 0x0002ee0000000800 */
[----:B------:R-:W-:Y:S01]  /*10100*/  HMMA.16816.F32 R16, R4, R18, R64 ;  /* 0x000000120410723c */ /* 0x000fe20000001840 */
[----:B------:R-:W2:Y:S04]  /*10110*/  LDSM.16.MT88.4 R64, [R184+0x3800] ;  /* 0x00380000b840783b */ /* 0x000ea80000004200 */
[----:B------:R-:W-:Y:S01]  /*10120*/  LDSM.16.MT88.4 R4, [R184+0x5800] ;  /* 0x00580000b804783b */ /* 0x000fe20000004200 */
[--C-:B-1----:R-:W-:Y:S01]  /*10130*/  FFMA.FTZ R2, R242, c[0x0][0x2d0], -R0.reuse ;  /* 0x0000b400f2027a23 */ /* 0x102fe20000010800 */
[----:B---3--:R-:W-:Y:S01]  /*10140*/  F2FP.PACK_AB R97, R11, R12 ;  /* 0x0000000c0b61723e */ /* 0x008fe200000000ff */
[----:B------:R-:W-:-:S02]  /*10150*/  FFMA.FTZ R0, R243, c[0x0][0x2d0], -R0 ;  /* 0x0000b400f3007a23 */ /* 0x000fc40000010800 */
[----:B------:R1:W-:Y:S08]  /*10160*/  MUFU.EX2 R10, R2 ;  /* 0x00000002000a7308 */ /* 0x0003f00000000800 */
[----:B------:R3:W3:Y:S01]  /*10170*/  MUFU.EX2 R9, R0 ;  /* 0x0000000000097308 */ /* 0x0006e20000000800 */
[----:B-1----:R-:W-:-:S04]  /*10180*/  FADD.FTZ R2, R15, R14 ;  /* 0x0000000e0f027221 */ /* 0x002fc80000010000 */
[----:B------:R-:W-:Y:S02]  /*10190*/  FADD.FTZ R2, R238, R2 ;  /* 0x00000002ee027221 */ /* 0x000fe40000010000 */
[----:B---3--:R-:W-:Y:S01]  /*101a0*/  FADD.FTZ R0, R3, R239 ;  /* 0x000000ef03007221 */ /* 0x008fe20000010000 */
[----:B------:R-:W-:Y:S01]  /*101b0*/  F2FP.PACK_AB R99, R9, R10 ;  /* 0x0000000a0963723e */ /* 0x000fe200000000ff */
[----:B------:R-:W-:Y:S02]  /*101c0*/  FADD.FTZ R2, R27, R2 ;  /* 0x000000021b027221 */ /* 0x000fe40000010000 */
[----:B------:R-:W-:Y:S02]  /*101d0*/  FADD.FTZ R0, R26, R0 ;  /* 0x000000001a007221 */ /* 0x000fe40000010000 */
[----:B------:R-:W-:Y:S02]  /*101e0*/  FADD.FTZ R2, R235, R2 ;  /* 0x00000002eb027221 */ /* 0x000fe40000010000 */
[----:B------:R-:W-:Y:S01]  /*101f0*/  FADD.FTZ R0, R237, R0 ;  /* 0x00000000ed007221 */ /* 0x000fe20000010000 */
[----:B-----5:R-:W-:Y:S01]  /*10200*/  HMMA.16816.F32 R108, R96, R112, R216 ;  /* 0x00000070606c723c */ /* 0x020fe200000018d8 */
[----:B------:R-:W-:-:S02]  /*10210*/  FADD.FTZ R2, R30, R2 ;  /* 0x000000021e027221 */ /* 0x000fc40000010000 */
[----:B------:R-:W-:Y:S02]  /*10220*/  FADD.FTZ R0, R248, R0 ;  /* 0x00000000f8007221 */ /* 0x000fe40000010000 */
[----:B------:R-:W-:Y:S02]  /*10230*/  FADD.FTZ R2, R252, R2 ;  /* 0x00000002fc027221 */ /* 0x000fe40000010000 */
[----:B------:R-:W-:Y:S01]  /*10240*/  FADD.FTZ R0, R251, R0 ;  /* 0x00000000fb007221 */ /* 0x000fe20000010000 */
[----:B------:R-:W-:Y:S01]  /*10250*/  HMMA.16816.F32 R124, R96, R128, R124 ;  /* 0x00000080607c723c */ /* 0x000fe2000000187c */
[----:B------:R-:W-:Y:S02]  /*10260*/  FADD.FTZ R2, R31, R2 ;  /* 0x000000021f027221 */ /* 0x000fe40000010000 */
[----:B------:R-:W-:Y:S02]  /*10270*/  FADD.FTZ R0, R246, R0 ;  /* 0x00000000f6007221 */ /* 0x000fe40000010000 */
[----:B------:R-:W-:-:S02]  /*10280*/  FADD.FTZ R2, R234, R2 ;  /* 0x00000002ea027221 */ /* 0x000fc40000010000 */
[----:B------:R-:W-:Y:S01]  /*10290*/  FADD.FTZ R0, R250, R0 ;  /* 0x00000000fa007221 */ /* 0x000fe20000010000 */
[C---:B------:R-:W-:Y:S01]  /*102a0*/  HMMA.16816.F32 R112, R96.reuse, R114, R80 ;  /* 0x000000726070723c */ /* 0x040fe20000001850 */
[----:B------:R-:W1:Y:S01]  /*102b0*/  LDSM.16.MT88.4 R80, [R182+0x5800] ;  /* 0x00580000b650783b */ /* 0x000e620000004200 */
[----:B------:R-:W-:Y:S02]  /*102c0*/  FADD.FTZ R2, R222, R2 ;  /* 0x00000002de027221 */ /* 0x000fe40000010000 */
[----:B------:R-:W-:Y:S02]  /*102d0*/  FADD.FTZ R0, R215, R0 ;  /* 0x00000000d7007221 */ /* 0x000fe40000010000 */
[----:B------:R-:W-:Y:S02]  /*102e0*/  FADD.FTZ R2, R221, R2 ;  /* 0x00000002dd027221 */ /* 0x000fe40000010000 */
[----:B------:R-:W-:Y:S01]  /*102f0*/  HMMA.16816.F32 R128, R96, R130, R88 ;  /* 0x000000826080723c */ /* 0x000fe20000001858 */
[----:B------:R-:W3:Y:S01]  /*10300*/  LDSM.16.MT88.4 R88, [R185+0x5800] ;  /* 0x00580000b958783b */ /* 0x000ee20000004200 */
[----:B------:R-:W-:-:S02]  /*10310*/  FADD.FTZ R0, R212, R0 ;  /* 0x00000000d4007221 */ /* 0x000fc40000010000 */
[----:B------:R-:W-:Y:S02]  /*10320*/  FADD.FTZ R2, R220, R2 ;  /* 0x00000002dc027221 */ /* 0x000fe40000010000 */
[----:B------:R-:W-:Y:S02]  /*10330*/  FADD.FTZ R0, R104, R0 ;  /* 0x0000000068007221 */ /* 0x000fe40000010000 */
[----:B------:R-:W-:Y:S01]  /*10340*/  FADD.FTZ R3, R28, R2 ;  /* 0x000000021c037221 */ /* 0x000fe20000010000 */
[C---:B--2---:R-:W-:Y:S01]  /*10350*/  HMMA.16816.F32 R116, R96.reuse, R120, R116 ;  /* 0x000000786074723c */ /* 0x044fe20000001874 */
[----:B------:R-:W-:Y:S02]  /*10360*/  FADD.FTZ R0, R103, R0 ;  /* 0x0000000067007221 */ /* 0x000fe40000010000 */
[----:B------:R-:W-:Y:S02]  /*10370*/  FADD.FTZ R3, R25, R3 ;  /* 0x0000000319037221 */ /* 0x000fe40000010000 */
[----:B------:R-:W-:Y:S01]  /*10380*/  FADD.FTZ R2, R12, R0 ;  /* 0x000000000c027221 */ /* 0x000fe20000010000 */
[----:B------:R-:W-:Y:S01]  /*10390*/  IADD3 R0, R29, -0x2, RZ ;  /* 0xfffffffe1d007810 */ /* 0x000fe20007ffe0ff */
[----:B------:R-:W-:Y:S01]  /*103a0*/  FADD.FTZ R3, R24, R3 ;  /* 0x0000000318037221 */ /* 0x000fe20000010000 */
[----:B------:R-:W-:Y:S01]  /*103b0*/  HMMA.16816.F32 R120, R96, R122, R84 ;  /* 0x0000007a6078723c */ /* 0x000fe20000001854 */
[----:B------:R-:W-:Y:S01]  /*103c0*/  FADD.FTZ R2, R11, R2 ;  /* 0x000000020b027221 */ /* 0x000fe20000010000 */
[----:B------:R-:W-:Y:S01]  /*103d0*/  ISETP.GE.AND P0, PT, R0, R249, PT ;  /* 0x000000f90000720c */ /* 0x000fe20003f06270 */
[----:B------:R-:W-:-:S02]  /*103e0*/  FADD.FTZ R221, R13, R3 ;  /* 0x000000030ddd7221 */ /* 0x000fc40000010000 */
[----:B------:R-:W-:-:S03]  /*103f0*/  FADD.FTZ R2, R10, R2 ;  /* 0x000000020a027221 */ /* 0x000fc60000010000 */
[----:B----4-:R-:W-:Y:S01]  /*10400*/  HMMA.16816.F32 R68, R96, R72, R68 ;  /* 0x000000486044723c */ /* 0x010fe20000001844 */
[----:B------:R-:W-:-:S07]  /*10410*/  FADD.FTZ R222, R9, R2 ;  /* 0x0000000209de7221 */ /* 0x000fce0000010000 */
[C---:B------:R-:W-:Y:S08]  /*10420*/  HMMA.16816.F32 R132, R96.reuse, R136, R132 ;  /* 0x000000886084723c */ /* 0x040ff00000001884 */
[C---:B------:R-:W-:Y:S08]  /*10430*/  HMMA.16816.F32 R36, R96.reuse, R40, R168 ;  /* 0x000000286024723c */ /* 0x040ff000000018a8 */
[C---:B------:R-:W-:Y:S08]  /*10440*/  HMMA.16816.F32 R44, R96.reuse, R48, R208 ;  /* 0x00000030602c723c */ /* 0x040ff000000018d0 */
[C---:B------:R-:W-:Y:S08]  /*10450*/  HMMA.16816.F32 R52, R96.reuse, R56, R164 ;  /* 0x000000386034723c */ /* 0x040ff000000018a4 */
[C---:B------:R-:W-:Y:S08]  /*10460*/  HMMA.16816.F32 R60, R96.reuse, R64, R60 ;  /* 0x00000040603c723c */ /* 0x040ff0000000183c */
[C---:B------:R-:W-:Y:S08]  /*10470*/  HMMA.16816.F32 R72, R96.reuse, R74, R92 ;  /* 0x0000004a6048723c */ /* 0x040ff0000000185c */
[C---:B-1----:R-:W-:Y:S08]  /*10480*/  HMMA.16816.F32 R76, R96.reuse, R80, R148 ;  /* 0x00000050604c723c */ /* 0x042ff00000001894 */
[C---:B---3--:R-:W-:Y:S08]  /*10490*/  HMMA.16816.F32 R84, R96.reuse, R88, R152 ;  /* 0x000000586054723c */ /* 0x048ff00000001898 */
        /* <DEDUP_REMOVED lines=14> */
.L_x_240:
        /* <DEDUP_REMOVED lines=9> */
[----:B------:R-:W-:Y:S01]  /*10610*/  IADD3.X R23, RZ, R228, RZ, P0, !PT ;  /* 0x000000e4ff177210 */ /* 0x000fe200007fe4ff */
[----:B------:R-:W-:Y:S01]  /*10620*/  IMAD R0, R204, c[0x0][0x20c], R0 ;  /* 0x00008300cc007a24 */ /* 0x000fe200078e0200 */
[C---:B------:R-:W-:Y:S02]  /*10630*/  IADD3 R3, P6, R2.reuse, R226, RZ ;  /* 0x000000e202037210 */ /* 0x040fe40007fde0ff */
[----:B------:R-:W-:Y:S02]  /*10640*/  IADD3 R12, P4, R2, R21, RZ ;  /* 0x00000015020c7210 */ /* 0x000fe40007f9e0ff */
[----:B------:R-:W-:Y:S02]  /*10650*/  IADD3 R0, R5, R0, RZ ;  /* 0x0000000005007210 */ /* 0x000fe40007ffe0ff */
[----:B------:R-:W-:Y:S02]  /*10660*/  LEA R172, P5, R3, c[0x0][0x1f8], 0x1 ;  /* 0x00007e0003ac7a11 */ /* 0x000fe400078a08ff */
[----:B------:R-:W-:Y:S02]  /*10670*/  SHF.L.U64.HI R0, R4, 0x6, R0 ;  /* 0x0000000604007819 */ /* 0x000fe40000010200 */
[----:B------:R-:W-:Y:S02]  /*10680*/  LEA R176, P3, R12, c[0x0][0x1f8], 0x1 ;  /* 0x00007e000cb07a11 */ /* 0x000fe400078608ff */
[-C--:B------:R-:W-:Y:S01]  /*10690*/  IADD3.X R15, R0, R228.reuse, RZ, P6, !PT ;  /* 0x000000e4000f7210 */ /* 0x080fe200037fe4ff */
[----:B------:R-:W-:Y:S01]  /*106a0*/  LDSM.16.M88.4 R32, [R187] ;  /* 0x00000000bb20783b */ /* 0x000fe20000000200 */
[----:B------:R-:W-:Y:S02]  /*106b0*/  ISETP.GE.AND P6, PT, R231, c[0x0][0x1d4], PT ;  /* 0x00007500e7007a0c */ /* 0x000fe40003fc6270 */
[----:B------:R-:W-:Y:S02]  /*106c0*/  LEA.HI.X R173, R3, c[0x0][0x1fc], R15, 0x1, P5 ;  /* 0x00007f0003ad7a11 */ /* 0x000fe400028f0c0f */
[----:B------:R-:W-:Y:S02]  /*106d0*/  ISETP.GE.AND P5, PT, R232, c[0x0][0x1d4], PT ;  /* 0x00007500e8007a0c */ /* 0x000fe40003fa6270 */
[----:B------:R-:W-:Y:S01]  /*106e0*/  IADD3.X R28, R0, R23, RZ, P4, !PT ;  /* 0x00000017001c7210 */ /* 0x000fe200027fe4ff */
[----:B------:R-:W1:Y:S01]  /*106f0*/  LDSM.16.M88.4 R8, [R180] ;  /* 0x00000000b408783b */ /* 0x000e620000000200 */
[----:B------:R-:W-:Y:S02]  /*10700*/  ISETP.GE.AND P4, PT, R230, c[0x0][0x1d4], PT ;  /* 0x00007500e6007a0c */ /* 0x000fe40003f86270 */
[----:B------:R-:W-:Y:S02]  /*10710*/  LEA.HI.X R177, R12, c[0x0][0x1fc], R28, 0x1, P3 ;  /* 0x00007f000cb17a11 */ /* 0x000fe400018f0c1c */
[----:B------:R-:W-:Y:S02]  /*10720*/  MOV R29, c[0x0][0x208] ;  /* 0x00008200001d7a02 */ /* 0x000fe40000000f00 */
[----:B------:R-:W-:Y:S01]  /*10730*/  IADD3.X R22, RZ, R228, RZ, P1, !PT ;  /* 0x000000e4ff167210 */ /* 0x000fe20000ffe4ff */
[----:B------:R-:W2:Y:S01]  /*10740*/  LDSM.16.M88.4 R16, [R180+0x800] ;  /* 0x00080000b410783b */ /* 0x000ea20000000200 */
[----:B------:R-:W-:Y:S02]  /*10750*/  IADD3 R13, P2, R2, R20, RZ ;  /* 0x00000014020d7210 */ /* 0x000fe40007f5e0ff */
[----:B------:R-:W-:Y:S02]  /*10760*/  LEA R2, P0, R29, R2, 0x5 ;  /* 0x000000021d027211 */ /* 0x000fe400078028ff */
[C---:B------:R-:W-:Y:S02]  /*10770*/  LEA R174, P1, R13.reuse, c[0x0][0x1f8], 0x1 ;  /* 0x00007e000dae7a11 */ /* 0x040fe400078208ff */
[----:B------:R-:W-:Y:S01]  /*10780*/  IADD3.X R14, R0, R22, RZ, P2, !PT ;  /* 0x00000016000e7210 */ /* 0x000fe200017fe4ff */
[----:B------:R-:W3:Y:S01]  /*10790*/  LDSM.16.M88.4 R24, [R180+0x1000] ;  /* 0x00100000b418783b */ /* 0x000ee20000000200 */
[----:B------:R-:W-:Y:S02]  /*107a0*/  MOV R30, c[0x0][0x20c] ;  /* 0x00008300001e7a02 */ /* 0x000fe40000000f00 */
[----:B------:R-:W-:Y:S02]  /*107b0*/  LEA.HI.X R175, R13, c[0x0][0x1fc], R14, 0x1, P1 ;  /* 0x00007f000daf7a11 */ /* 0x000fe400008f0c0e */
[----:B------:R-:W-:Y:S02]  /*107c0*/  LEA.HI.X R0, R29, R0, R30, 0x5, P0 ;  /* 0x000000001d007211 */ /* 0x000fe400000f2c1e */
[C---:B------:R-:W-:Y:S01]  /*107d0*/  IADD3 R30, P1, R2.reuse, R21, RZ ;  /* 0x00000015021e7210 */ /* 0x040fe20007f3e0ff */
[----:B------:R-:W4:Y:S01]  /*107e0*/  LDSM.16.M88.4 R144, [R180+0x1800] ;  /* 0x00180000b490783b */ /* 0x000f220000000200 */
[C---:B------:R-:W-:Y:S02]  /*107f0*/  IADD3 R3, P0, R2.reuse, R20, RZ ;  /* 0x0000001402037210 */ /* 0x040fe40007f1e0ff */
[----:B------:R-:W-:Y:S02]  /*10800*/  IADD3 R2, P2, R2, R226, RZ ;  /* 0x000000e202027210 */ /* 0x000fe40007f5e0ff */
[----:B------:R-:W-:Y:S02]  /*10810*/  IADD3.X R102, R0, R23, RZ, P1, !PT ;  /* 0x0000001700667210 */ /* 0x000fe40000ffe4ff */
[----:B------:R-:W-:Y:S01]  /*10820*/  LEA R28, P3, R2, c[0x0][0x1f8], 0x1 ;  /* 0x00007e00021c7a11 */ /* 0x000fe200078608ff */
[----:B------:R-:W-:Y:S01]  /*10830*/  LDSM.16.M88.4 R148, [R188] ;  /* 0x00000000bc94783b */ /* 0x000fe20000000200 */
[----:B------:R-:W-:Y:S02]  /*10840*/  LEA R170, P1, R30, c[0x0][0x1f8], 0x1 ;  /* 0x00007e001eaa7a11 */ /* 0x000fe400078208ff */
[----:B------:R-:W-:Y:S02]  /*10850*/  IADD3.X R31, R0, R22, RZ, P0, !PT ;  /* 0x00000016001f7210 */ /* 0x000fe400007fe4ff */
[C---:B------:R-:W-:Y:S02]  /*10860*/  LEA R168, P0, R3.reuse, c[0x0][0x1f8], 0x1 ;  /* 0x00007e0003a87a11 */ /* 0x040fe400078008ff */
[----:B------:R-:W-:Y:S01]  /*10870*/  LEA.HI.X R171, R30, c[0x0][0x1fc], R102, 0x1, P1 ;  /* 0x00007f001eab7a11 */ /* 0x000fe200008f0c66 */
[C---:B-1----:R-:W-:Y:S01]  /*10880*/  HMMA.16816.F32 R4, R32.reuse, R8, RZ ;  /* 0x000000082004723c */ /* 0x042fe200000018ff */
[----:B------:R-:W1:Y:S02]  /*10890*/  LDSM.16.M88.4 R152, [R191] ;  /* 0x00000000bf98783b */ /* 0x000e640000000200 */
[----:B------:R-:W-:Y:S02]  /*108a0*/  LEA.HI.X R169, R3, c[0x0][0x1fc], R31, 0x1, P0 ;  /* 0x00007f0003a97a11 */ /* 0x000fe400000f0c1f */
[----:B------:R-:W-:Y:S02]  /*108b0*/  ISETP.GT.AND P0, PT, R204, R249, PT ;  /* 0x000000f9cc00720c */ /* 0x000fe40003f04270 */
[----:B------:R-:W-:Y:S01]  /*108c0*/  IADD3.X R0, R0, R228, RZ, P2, !PT ;  /* 0x000000e400007210 */ /* 0x000fe200017fe4ff */
[C---:B------:R-:W-:Y:S01]  /*108d0*/  HMMA.16816.F32 R8, R32.reuse, R10, RZ ;  /* 0x0000000a2008723c */ /* 0x040fe200000018ff */
[----:B------:R-:W5:Y:S03]  /*108e0*/  LDSM.16.M88.4 R156, [R202] ;  /* 0x00000000ca9c783b */ /* 0x000f660000000200 */
[----:B------:R-:W-:Y:S02]  /*108f0*/  LEA.HI.X R29, R2, c[0x0][0x1fc], R0, 0x1, P3 ;  /* 0x00007f00021d7a11 */ /* 0x000fe400018f0c00 */
[----:B------:R-:W-:Y:S02]  /*10900*/  IADD3 R204, R204, -0x1, RZ ;  /* 0xffffffffcccc7810 */ /* 0x000fe40007ffe0ff */
[C---:B--2---:R-:W-:Y:S01]  /*10910*/  HMMA.16816.F32 R12, R32.reuse, R16, RZ ;  /* 0x00000010200c723c */ /* 0x044fe200000018ff */
[----:B------:R-:W2:Y:S07]  /*10920*/  LDSM.16.M88.4 R160, [R201] ;  /* 0x00000000c9a0783b */ /* 0x000eae0000000200 */
[C---:B------:R-:W-:Y:S01]  /*10930*/  HMMA.16816.F32 R16, R32.reuse, R18, RZ ;  /* 0x000000122010723c */ /* 0x040fe200000018ff */
[----:B------:R-:W1:Y:S07]  /*10940*/  LDSM.16.M88.4 R164, [R200] ;  /* 0x00000000c8a4783b */ /* 0x000e6e0000000200 */
[C---:B---3--:R-:W-:Y:S01]  /*10950*/  HMMA.16816.F32 R20, R32.reuse, R24, RZ ;  /* 0x000000182014723c */ /* 0x048fe200000018ff */
[----:B------:R-:W-:Y:S01]  /*10960*/  @!PT LDS RZ, [RZ] ;  /* 0x00000000fffff984 */ /* 0x000fe20000000800 */
[----:B------:R-:W-:Y:S01]  /*10970*/  @!PT LDS RZ, [RZ] ;  /* 0x00000000fffff984 */ /* 0x000fe20000000800 */
[----:B------:R-:W-:Y:S01]  /*10980*/  @!PT LDS RZ, [RZ] ;  /* 0x00000000fffff984 */ /* 0x000fe20000000800 */
[----:B------:R3:W-:Y:S07]  /*10990*/  LDGSTS.E.BYPASS.LTC128B.128 [R203+0x100], [R172.64], !P5 ;  /* 0x00100000accb7fae */ /* 0x0007ee000e901d46 */
[C---:B------:R-:W-:Y:S01]  /*109a0*/  HMMA.16816.F32 R24, R32.reuse, R26, RZ ;  /* 0x0000001a2018723c */ /* 0x040fe200000018ff */
[----:B------:R1:W-:Y:S08]  /*109b0*/  LDGSTS.E.BYPASS.LTC128B.128 [R203+0x2100], [R176.64], !P6 ;  /* 0x02100000b0cb7fae */ /* 0x0003f0000f101d46 */
[----:B------:R3:W-:Y:S08]  /*109c0*/  LDGSTS.E.BYPASS.LTC128B.128 [R203+0x4100], [R174.64], !P4 ;  /* 0x04100000aecb7fae */ /* 0x0007f0000e101d46 */
[----:B------:R4:W-:Y:S08]  /*109d0*/  LDGSTS.E.BYPASS.LTC128B.128 [R203+0x1100], [R28.64], !P5 ;  /* 0x011000001ccb7fae */ /* 0x0009f0000e901d46 */
[----:B------:R1:W-:Y:S08]  /*109e0*/  LDGSTS.E.BYPASS.LTC128B.128 [R203+0x3100], [R170.64], !P6 ;  /* 0x03100000aacb7fae */ /* 0x0003f0000f101d46 */
[----:B------:R1:W-:Y:S08]  /*109f0*/  LDGSTS.E.BYPASS.LTC128B.128 [R203+0x5100], [R168.64], !P4 ;  /* 0x05100000a8cb7fae */ /* 0x0003f0000e101d46 */
[----:B---3--:R-:W-:Y:S01]  /*10a00*/  LDSM.16.M88.4 R172, [R186] ;  /* 0x00000000baac783b */ /* 0x008fe20000000200 */
[C---:B----4-:R-:W-:Y:S07]  /*10a10*/  HMMA.16816.F32 R28, R32.reuse, R144, RZ ;  /* 0x00000090201c723c */ /* 0x050fee00000018ff */
[----:B------:R-:W0:Y:S01]  /*10a20*/  LDGDEPBAR ;  /* 0x00000000000079af */ /* 0x000e220000000000 */
[----:B------:R-:W-:Y:S07]  /*10a30*/  HMMA.16816.F32 R32, R32, R146, RZ ;  /* 0x000000922020723c */ /* 0x000fee00000018ff */
[----:B------:R-:W-:Y:S01]  /*10a40*/  LDSM.16.M88.4 R144, [R186+0x800] ;  /* 0x00080000ba90783b */ /* 0x000fe20000000200 */
[C---:B-1----:R-:W-:Y:S07]  /*10a50*/  HMMA.16816.F32 R4, R148.reuse, R152, R4 ;  /* 0x000000989404723c */ /* 0x042fee0000001804 */
[----:B------:R-:W1:Y:S01]  /*10a60*/  LDSM.16.M88.4 R168, [R190] ;  /* 0x00000000bea8783b */ /* 0x000e620000000200 */
[C---:B------:R-:W-:Y:S07]  /*10a70*/  HMMA.16816.F32 R8, R148.reuse, R154, R8 ;  /* 0x0000009a9408723c */ /* 0x040fee0000001808 */
[----:B------:R-:W3:Y:S01]  /*10a80*/  LDSM.16.M88.4 R152, [R186+0x1000] ;  /* 0x00100000ba98783b */ /* 0x000ee20000000200 */
[C---:B-----5:R-:W-:Y:S07]  /*10a90*/  HMMA.16816.F32 R12, R148.reuse, R156, R12 ;  /* 0x0000009c940c723c */ /* 0x060fee000000180c */
[----:B------:R-:W-:Y:S01]  /*10aa0*/  LDSM.16.M88.4 R176, [R183+0x1800] ;  /* 0x00180000b7b0783b */ /* 0x000fe20000000200 */
[C---:B------:R-:W-:Y:S07]  /*10ab0*/  HMMA.16816.F32 R16, R148.reuse, R158, R16 ;  /* 0x0000009e9410723c */ /* 0x040fee0000001810 */
[----:B------:R-:W4:Y:S01]  /*10ac0*/  LDSM.16.M88.4 R156, [R186+0x1800] ;  /* 0x00180000ba9c783b */ /* 0x000f220000000200 */
[C---:B--2---:R-:W-:Y:S08]  /*10ad0*/  HMMA.16816.F32 R20, R148.reuse, R160, R20 ;  /* 0x000000a09414723c */ /* 0x044ff00000001814 */
[C---:B------:R-:W-:Y:S01]  /*10ae0*/  HMMA.16816.F32 R24, R148.reuse, R162, R24 ;  /* 0x000000a29418723c */ /* 0x040fe20000001818 */
[----:B------:R-:W-:Y:S07]  /*10af0*/  LDSM.16.M88.4 R160, [R183] ;  /* 0x00000000b7a0783b */ /* 0x000fee0000000200 */
[C---:B------:R-:W-:Y:S08]  /*10b00*/  HMMA.16816.F32 R28, R148.reuse, R164, R28 ;  /* 0x000000a4941c723c */ /* 0x040ff0000000181c */
[----:B------:R-:W-:Y:S01]  /*10b10*/  HMMA.16816.F32 R32, R148, R166, R32 ;  /* 0x000000a69420723c */ /* 0x000fe20000001820 */
[----:B------:R-:W2:Y:S07]  /*10b20*/  LDSM.16.M88.4 R148, [R189] ;  /* 0x00000000bd94783b */ /* 0x000eae0000000200 */
[C---:B-1----:R-:W-:Y:S01]  /*10b30*/  HMMA.16816.F32 R4, R168.reuse, R172, R4 ;  /* 0x000000aca804723c */ /* 0x042fe20000001804 */
[----:B------:R-:W1:Y:S07]  /*10b40*/  LDSM.16.M88.4 R164, [R183+0x800] ;  /* 0x00080000b7a4783b */ /* 0x000e6e0000000200 */
[C---:B------:R-:W-:Y:S01]  /*10b50*/  HMMA.16816.F32 R8, R168.reuse, R174, R8 ;  /* 0x000000aea808723c */ /* 0x040fe20000001808 */
[----:B------:R-:W5:Y:S07]  /*10b60*/  LDSM.16.M88.4 R172, [R183+0x1000] ;  /* 0x00100000b7ac783b */ /* 0x000f6e0000000200 */
[C---:B------:R-:W-:Y:S08]  /*10b70*/  HMMA.16816.F32 R12, R168.reuse, R144, R12 ;  /* 0x00000090a80c723c */ /* 0x040ff0000000180c */
[C---:B------:R-:W-:Y:S01]  /*10b80*/  HMMA.16816.F32 R16, R168.reuse, R146, R16 ;  /* 0x00000092a810723c */ /* 0x040fe20000001810 */
[----:B------:R-:W-:Y:S07]  /*10b90*/  LDSM.16.M88.4 R144, [R187+0x4000] ;  /* 0x00400000bb90783b */ /* 0x000fee0000000200 */
[C---:B---3--:R-:W-:Y:S08]  /*10ba0*/  HMMA.16816.F32 R20, R168.reuse, R152, R20 ;  /* 0x00000098a814723c */ /* 0x048ff00000001814 */
[C---:B------:R-:W-:Y:S01]  /*10bb0*/  HMMA.16816.F32 R24, R168.reuse, R154, R24 ;  /* 0x0000009aa818723c */ /* 0x040fe20000001818 */
[----:B------:R-:W3:Y:S07]  /*10bc0*/  LDSM.16.M88.4 R152, [R180+0x2000] ;  /* 0x00200000b498783b */ /* 0x000eee0000000200 */
[C---:B----4-:R-:W-:Y:S08]  /*10bd0*/  HMMA.16816.F32 R28, R168.reuse, R156, R28 ;  /* 0x0000009ca81c723c */ /* 0x050ff0000000181c */
[----:B------:R-:W-:Y:S01]  /*10be0*/  HMMA.16816.F32 R32, R168, R158, R32 ;  /* 0x0000009ea820723c */ /* 0x000fe20000001820 */
[----:B------:R-:W4:Y:S07]  /*10bf0*/  LDSM.16.M88.4 R156, [R180+0x2800] ;  /* 0x00280000b49c783b */ /* 0x000f2e0000000200 */
[C---:B--2---:R-:W-:Y:S01]  /*10c00*/  HMMA.16816.F32 R4, R148.reuse, R160, R4 ;  /* 0x000000a09404723c */ /* 0x044fe20000001804 */
[----:B------:R-:W-:Y:S07]  /*10c10*/  LDSM.16.M88.4 R168, [R188+0x4000] ;  /* 0x00400000bca8783b */ /* 0x000fee0000000200 */
[C---:B------:R-:W-:Y:S01]  /*10c20*/  HMMA.16816.F32 R8, R148.reuse, R162, R8 ;  /* 0x000000a29408723c */ /* 0x040fe20000001808 */
[----:B------:R-:W2:Y:S07]  /*10c30*/  LDSM.16.M88.4 R160, [R180+0x3000] ;  /* 0x00300000b4a0783b */ /* 0x000eae0000000200 */
        /* <DEDUP_REMOVED lines=8> */
[----:B------:R-:W1:Y:S07]  /*10cc0*/  LDSM.16.M88.4 R148, [R198] ;  /* 0x00000000c694783b */ /* 0x000e6e0000000200 */
[C---:B---3--:R-:W-:Y:S01]  /*10cd0*/  HMMA.16816.F32 R4, R144.reuse, R152, R4 ;  /* 0x000000989004723c */ /* 0x048fe20000001804 */
[----:B------:R-:W-:Y:S07]  /*10ce0*/  LDSM.16.M88.4 R176, [R196] ;  /* 0x00000000c4b0783b */ /* 0x000fee0000000200 */
[C---:B------:R-:W-:Y:S01]  /*10cf0*/  HMMA.16816.F32 R8, R144.reuse, R154, R8 ;  /* 0x0000009a9008723c */ /* 0x040fe20000001808 */
[----:B------:R-:W3:Y:S07]  /*10d00*/  LDSM.16.M88.4 R152, [R197] ;  /* 0x00000000c598783b */ /* 0x000eee0000000200 */
[C---:B----4-:R-:W-:Y:S08]  /*10d10*/  HMMA.16816.F32 R12, R144.reuse, R156, R12 ;  /* 0x0000009c900c723c */ /* 0x050ff0000000180c */
[C---:B------:R-:W-:Y:S01]  /*10d20*/  HMMA.16816.F32 R16, R144.reuse, R158, R16 ;  /* 0x0000009e9010723c */ /* 0x040fe20000001810 */
[----:B------:R-:W-:Y:S07]  /*10d30*/  LDSM.16.M88.4 R156, [R186+0x2000] ;  /* 0x00200000ba9c783b */ /* 0x000fee0000000200 */
[C---:B--2---:R-:W-:Y:S08]  /*10d40*/  HMMA.16816.F32 R20, R144.reuse, R160, R20 ;  /* 0x000000a09014723c */ /* 0x044ff00000001814 */
[C---:B------:R-:W-:Y:S01]  /*10d50*/  HMMA.16816.F32 R24, R144.reuse, R162, R24 ;  /* 0x000000a29018723c */ /* 0x040fe20000001818 */
[----:B------:R-:W-:Y:S07]  /*10d60*/  LDSM.16.M88.4 R160, [R186+0x2800] ;  /* 0x00280000baa0783b */ /* 0x000fee0000000200 */
[C---:B-1----:R-:W-:Y:S08]  /*10d70*/  HMMA.16816.F32 R28, R144.reuse, R164, R28 ;  /* 0x000000a4901c723c */ /* 0x042ff0000000181c */
[----:B------:R-:W-:Y:S01]  /*10d80*/  HMMA.16816.F32 R32, R144, R166, R32 ;  /* 0x000000a69020723c */ /* 0x000fe20000001820 */
[----:B------:R-:W1:Y:S07]  /*10d90*/  LDSM.16.M88.4 R144, [R190+0x4000] ;  /* 0x00400000be90783b */ /* 0x000e6e0000000200 */
[C---:B-----5:R-:W-:Y:S01]  /*10da0*/  HMMA.16816.F32 R4, R168.reuse, R172, R4 ;  /* 0x000000aca804723c */ /* 0x060fe20000001804 */
[----:B------:R-:W2:Y:S07]  /*10db0*/  LDSM.16.M88.4 R164, [R186+0x3000] ;  /* 0x00300000baa4783b */ /* 0x000eae0000000200 */
[C---:B------:R-:W-:Y:S01]  /*10dc0*/  HMMA.16816.F32 R8, R168.reuse, R174, R8 ;  /* 0x000000aea808723c */ /* 0x040fe20000001808 */
[----:B------:R-:W4:Y:S07]  /*10dd0*/  LDSM.16.M88.4 R172, [R186+0x3800] ;  /* 0x00380000baac783b */ /* 0x000f2e0000000200 */
[C---:B------:R-:W-:Y:S08]  /*10de0*/  HMMA.16816.F32 R12, R168.reuse, R148, R12 ;  /* 0x00000094a80c723c */ /* 0x040ff0000000180c */
[C---:B------:R-:W-:Y:S01]  /*10df0*/  HMMA.16816.F32 R16, R168.reuse, R150, R16 ;  /* 0x00000096a810723c */ /* 0x040fe20000001810 */
[----:B------:R-:W-:Y:S07]  /*10e00*/  LDSM.16.M88.4 R148, [R189+0x4000] ;  /* 0x00400000bd94783b */ /* 0x000fee0000000200 */
[C---:B---3--:R-:W-:Y:S08]  /*10e10*/  HMMA.16816.F32 R20, R168.reuse, R152, R20 ;  /* 0x00000098a814723c */ /* 0x048ff00000001814 */
[C---:B------:R-:W-:Y:S01]  /*10e20*/  HMMA.16816.F32 R24, R168.reuse, R154, R24 ;  /* 0x0000009aa818723c */ /* 0x040fe20000001818 */
[----:B------:R-:W3:Y:S07]  /*10e30*/  LDSM.16.M88.4 R152, [R183+0x2000] ;  /* 0x00200000b798783b */ /* 0x000eee0000000200 */
[C---:B------:R-:W-:Y:S08]  /*10e40*/  HMMA.16816.F32 R28, R168.reuse, R176, R28 ;  /* 0x000000b0a81c723c */ /* 0x040ff0000000181c */
[----:B------:R-:W-:Y:S01]  /*10e50*/  HMMA.16816.F32 R32, R168, R178, R32 ;  /* 0x000000b2a820723c */ /* 0x000fe20000001820 */
[----:B------:R-:W5:Y:S07]  /*10e60*/  LDSM.16.M88.4 R168, [R183+0x2800] ;  /* 0x00280000b7a8783b */ /* 0x000f6e0000000200 */
[C---:B-1----:R-:W-:Y:S01]  /*10e70*/  HMMA.16816.F32 R4, R144.reuse, R156, R4 ;  /* 0x0000009c9004723c */ /* 0x042fe20000001804 */
[----:B------:R-:W-:Y:S07]  /*10e80*/  LDSM.16.M88.4 R176, [R180+0x4000] ;  /* 0x00400000b4b0783b */ /* 0x000fee0000000200 */
[C---:B------:R-:W-:Y:S01]  /*10e90*/  HMMA.16816.F32 R8, R144.reuse, R158, R8 ;  /* 0x0000009e9008723c */ /* 0x040fe20000001808 */
[----:B------:R-:W1:Y:S07]  /*10ea0*/  LDSM.16.M88.4 R156, [R183+0x3000] ;  /* 0x00300000b79c783b */ /* 0x000e6e0000000200 */
[C---:B------:R-:W-:Y:S08]  /*10eb0*/  HMMA.16816.F32 R12, R144.reuse, R160, R12 ;  /* 0x000000a0900c723c */ /* 0x040ff0000000180c */
[C---:B------:R-:W-:Y:S01]  /*10ec0*/  HMMA.16816.F32 R16, R144.reuse, R162, R16 ;  /* 0x000000a29010723c */ /* 0x040fe20000001810 */
[----:B------:R-:W1:Y:S07]  /*10ed0*/  LDSM.16.M88.4 R160, [R183+0x3800] ;  /* 0x00380000b7a0783b */ /* 0x000e6e0000000200 */
[C---:B--2---:R-:W-:Y:S08]  /*10ee0*/  HMMA.16816.F32 R20, R144.reuse, R164, R20 ;  /* 0x000000a49014723c */ /* 0x044ff00000001814 */
[C---:B------:R-:W-:Y:S01]  /*10ef0*/  HMMA.16816.F32 R24, R144.reuse, R166, R24 ;  /* 0x000000a69018723c */ /* 0x040fe20000001818 */
[----:B------:R-:W2:Y:S07]  /*10f00*/  LDSM.16.M88.4 R164, [R187+0x8000] ;  /* 0x00800000bba4783b */ /* 0x000eae0000000200 */
[C---:B----4-:R-:W-:Y:S08]  /*10f10*/  HMMA.16816.F32 R28, R144.reuse, R172, R28 ;  /* 0x000000ac901c723c */ /* 0x050ff0000000181c */
[----:B------:R-:W-:Y:S01]  /*10f20*/  HMMA.16816.F32 R32, R144, R174, R32 ;  /* 0x000000ae9020723c */ /* 0x000fe20000001820 */
[----:B------:R-:W4:Y:S07]  /*10f30*/  LDSM.16.M88.4 R144, [R180+0x4800] ;  /* 0x00480000b490783b */ /* 0x000f2e0000000200 */
[C---:B---3--:R-:W-:Y:S01]  /*10f40*/  HMMA.16816.F32 R4, R148.reuse, R152, R4 ;  /* 0x000000989404723c */ /* 0x048fe20000001804 */
[----:B------:R-:W-:Y:S07]  /*10f50*/  LDSM.16.M88.4 R172, [R193] ;  /* 0x00000000c1ac783b */ /* 0x000fee0000000200 */
[C---:B------:R-:W-:Y:S01]  /*10f60*/  HMMA.16816.F32 R8, R148.reuse, R154, R8 ;  /* 0x0000009a9408723c */ /* 0x040fe20000001808 */
[----:B------:R-:W3:Y:S07]  /*10f70*/  LDSM.16.M88.4 R152, [R180+0x5000] ;  /* 0x00500000b498783b */ /* 0x000eee0000000200 */
[C---:B-----5:R-:W-:Y:S08]  /*10f80*/  HMMA.16816.F32 R12, R148.reuse, R168, R12 ;  /* 0x000000a8940c723c */ /* 0x060ff0000000180c */
[C---:B------:R-:W-:Y:S01]  /*10f90*/  HMMA.16816.F32 R16, R148.reuse, R170, R16 ;  /* 0x000000aa9410723c */ /* 0x040fe20000001810 */
[----:B------:R-:W5:Y:S07]  /*10fa0*/  LDSM.16.M88.4 R168, [R180+0x5800] ;  /* 0x00580000b4a8783b */ /* 0x000f6e0000000200 */
[C---:B-1----:R-:W-:Y:S08]  /*10fb0*/  HMMA.16816.F32 R20, R148.reuse, R156, R20 ;  /* 0x0000009c9414723c */ /* 0x042ff00000001814 */
[C---:B------:R-:W-:Y:S01]  /*10fc0*/  HMMA.16816.F32 R24, R148.reuse, R158, R24 ;  /* 0x0000009e9418723c */ /* 0x040fe20000001818 */
[----:B------:R-:W-:Y:S07]  /*10fd0*/  LDSM.16.M88.4 R156, [R195] ;  /* 0x00000000c39c783b */ /* 0x000fee0000000200 */
[C---:B------:R-:W-:Y:S08]  /*10fe0*/  HMMA.16816.F32 R28, R148.reuse, R160, R28 ;  /* 0x000000a0941c723c */ /* 0x040ff0000000181c */
[----:B------:R-:W-:Y:S01]  /*10ff0*/  HMMA.16816.F32 R32, R148, R162, R32 ;  /* 0x000000a29420723c */ /* 0x000fe20000001820 */
[----:B------:R-:W1:Y:S07]  /*11000*/  LDSM.16.M88.4 R148, [R188+0x8000] ;  /* 0x00800000bc94783b */ /* 0x000e6e0000000200 */
[C---:B--2---:R-:W-:Y:S01]  /*11010*/  HMMA.16816.F32 R4, R164.reuse, R176, R4 ;  /* 0x000000b0a404723c */ /* 0x044fe20000001804 */
[----:B------:R-:W2:Y:S07]  /*11020*/  LDSM.16.M88.4 R160, [R194] ;  /* 0x00000000c2a0783b */ /* 0x000eae0000000200 */
[C---:B------:R-:W-:Y:S01]  /*11030*/  HMMA.16816.F32 R8, R164.reuse, R178, R8 ;  /* 0x000000b2a408723c */ /* 0x040fe20000001808 */
[----:B------:R-:W1:Y:S07]  /*11040*/  LDSM.16.M88.4 R176, [R192] ;  /* 0x00000000c0b0783b */ /* 0x000e6e0000000200 */
[C---:B----4-:R-:W-:Y:S08]  /*11050*/  HMMA.16816.F32 R12, R164.reuse, R144, R12 ;  /* 0x00000090a40c723c */ /* 0x050ff0000000180c */
[C---:B------:R-:W-:Y:S01]  /*11060*/  HMMA.16816.F32 R16, R164.reuse, R146, R16 ;  /* 0x00000092a410723c */ /* 0x040fe20000001810 */
[----:B------:R-:W-:Y:S07]  /*11070*/  LDSM.16.M88.4 R144, [R190+0x8000] ;  /* 0x00800000be90783b */ /* 0x000fee0000000200 */
[C---:B---3--:R-:W-:Y:S08]  /*11080*/  HMMA.16816.F32 R20, R164.reuse, R152, R20 ;  /* 0x00000098a414723c */ /* 0x048ff00000001814 */
[C---:B------:R-:W-:Y:S01]  /*11090*/  HMMA.16816.F32 R24, R164.reuse, R154, R24 ;  /* 0x0000009aa418723c */ /* 0x040fe20000001818 */
[----:B------:R-:W3:Y:S07]  /*110a0*/  LDSM.16.M88.4 R152, [R186+0x4000] ;  /* 0x00400000ba98783b */ /* 0x000eee0000000200 */
[C---:B-----5:R-:W-:Y:S08]  /*110b0*/  HMMA.16816.F32 R28, R164.reuse, R168, R28 ;  /* 0x000000a8a41c723c */ /* 0x060ff0000000181c */
[----:B------:R-:W-:Y:S01]  /*110c0*/  HMMA.16816.F32 R32, R164, R170, R32 ;  /* 0x000000aaa420723c */ /* 0x000fe20000001820 */
[----:B------:R-:W-:Y:S07]  /*110d0*/  LDSM.16.M88.4 R164, [R186+0x5800] ;  /* 0x00580000baa4783b */ /* 0x000fee0000000200 */
[C---:B-1----:R-:W-:Y:S01]  /*110e0*/  HMMA.16816.F32 R4, R148.reuse, R156, R4 ;  /* 0x0000009c9404723c */ /* 0x042fe20000001804 */
[----:B------:R-:W-:Y:S07]  /*110f0*/  LDSM.16.M88.4 R168, [R189+0x8000] ;  /* 0x00800000bda8783b */ /* 0x000fee0000000200 */
[C---:B------:R-:W-:Y:S01]  /*11100*/  HMMA.16816.F32 R8, R148.reuse, R158, R8 ;  /* 0x0000009e9408723c */ /* 0x040fe20000001808 */
[----:B------:R-:W1:Y:S07]  /*11110*/  LDSM.16.M88.4 R156, [R186+0x4800] ;  /* 0x00480000ba9c783b */ /* 0x000e6e0000000200 */
[C---:B--2---:R-:W-:Y:S08]  /*11120*/  HMMA.16816.F32 R12, R148.reuse, R160, R12 ;  /* 0x000000a0940c723c */ /* 0x044ff0000000180c */
[C---:B------:R-:W-:Y:S01]  /*11130*/  HMMA.16816.F32 R16, R148.reuse, R162, R16 ;  /* 0x000000a29410723c */ /* 0x040fe20000001810 */
[----:B------:R-:W2:Y:S07]  /*11140*/  LDSM.16.M88.4 R160, [R186+0x5000] ;  /* 0x00500000baa0783b */ /* 0x000eae0000000200 */
[C---:B------:R-:W-:Y:S08]  /*11150*/  HMMA.16816.F32 R20, R148.reuse, R172, R20 ;  /* 0x000000ac9414723c */ /* 0x040ff00000001814 */
[C---:B------:R-:W-:Y:S01]  /*11160*/  HMMA.16816.F32 R24, R148.reuse, R174, R24 ;  /* 0x000000ae9418723c */ /* 0x040fe20000001818 */
[----:B------:R-:W4:Y:S07]  /*11170*/  LDSM.16.M88.4 R172, [R183+0x4000] ;  /* 0x00400000b7ac783b */ /* 0x000f2e0000000200 */
[C---:B------:R-:W-:Y:S08]  /*11180*/  HMMA.16816.F32 R28, R148.reuse, R176, R28 ;  /* 0x000000b0941c723c */ /* 0x040ff0000000181c */
[----:B------:R-:W-:Y:S08]  /*11190*/  HMMA.16816.F32 R32, R148, R178, R32 ;  /* 0x000000b29420723c */ /* 0x000ff00000001820 */
[C---:B---3--:R-:W-:Y:S08]  /*111a0*/  HMMA.16816.F32 R4, R144.reuse, R152, R4 ;  /* 0x000000989004723c */ /* 0x048ff00000001804 */
[C---:B------:R-:W-:Y:S08]  /*111b0*/  HMMA.16816.F32 R8, R144.reuse, R154, R8 ;  /* 0x0000009a9008723c */ /* 0x040ff00000001808 */
[C---:B-1----:R-:W-:Y:S08]  /*111c0*/  HMMA.16816.F32 R12, R144.reuse, R156, R12 ;  /* 0x0000009c900c723c */ /* 0x042ff0000000180c */
[C---:B------:R-:W-:Y:S08]  /*111d0*/  HMMA.16816.F32 R16, R144.reuse, R158, R16 ;  /* 0x0000009e9010723c */ /* 0x040ff00000001810 */
[C---:B--2---:R-:W-:Y:S08]  /*111e0*/  HMMA.16816.F32 R20, R144.reuse, R160, R20 ;  /* 0x000000a09014723c */ /* 0x044ff00000001814 */
[C---:B------:R-:W-:Y:S08]  /*111f0*/  HMMA.16816.F32 R24, R144.reuse, R162, R24 ;  /* 0x000000a29018723c */ /* 0x040ff00000001818 */
[C---:B------:R-:W-:Y:S08]  /*11200*/  HMMA.16816.F32 R28, R144.reuse, R164, R28 ;  /* 0x000000a4901c723c */ /* 0x040ff0000000181c */
[----:B------:R-:W-:Y:S01]  /*11210*/  HMMA.16816.F32 R32, R144, R166, R32 ;  /* 0x000000a69020723c */ /* 0x000fe20000001820 */
[----:B------:R-:W1:Y:S07]  /*11220*/  LDSM.16.M88.4 R144, [R183+0x4800] ;  /* 0x00480000b790783b */ /* 0x000e6e0000000200 */
[C---:B----4-:R-:W-:Y:S08]  /*11230*/  HMMA.16816.F32 R4, R168.reuse, R172, R4 ;  /* 0x000000aca804723c */ /* 0x050ff00000001804 */
[C---:B------:R-:W-:Y:S11]  /*11240*/  HMMA.16816.F32 R8, R168.reuse, R174, R8 ;  /* 0x000000aea808723c */ /* 0x040ff60000001808 */
[----:B------:R-:W-:Y:S05]  /*11250*/  @!UPT UIADD3 URZ, URZ, URZ, URZ ;  /* 0x0000003f3f3ff290 */ /* 0x000fea000fffe03f */
[----:B------:R-:W-:Y:S04]  /*11260*/  FMUL.FTZ R0, R4, c[0x0][0x320] ;  /* 0x0000c80004007a20 */ /* 0x000fe80000410000 */
[----:B------:R2:W-:Y:S04]  /*11270*/  MUFU.TANH R148, R0 ;  /* 0x0000000000947308 */ /* 0x0005e80000002400 */
[----:B------:R-:W-:Y:S01]  /*11280*/  FMUL.FTZ R3, R11, c[0x0][0x320] ;  /* 0x0000c8000b037a20 */ /* 0x000fe20000410000 */
[C---:B-1----:R-:W-:Y:S05]  /*11290*/  HMMA.16816.F32 R12, R168.reuse, R144, R12 ;  /* 0x00000090a80c723c */ /* 0x042fea000000180c */
[----:B------:R-:W-:Y:S03]  /*112a0*/  MUFU.TANH R153, R3 ;  /* 0x0000000300997308 */ /* 0x000fe60000002400 */
[C---:B------:R-:W-:Y:S04]  /*112b0*/  HMMA.16816.F32 R16, R168.reuse, R146, R16 ;  /* 0x00000092a810723c */ /* 0x040fe80000001810 */
[----:B--2---:R-:W-:Y:S04]  /*112c0*/  FMUL.FTZ R0, R5, c[0x0][0x320] ;  /* 0x0000c80005007a20 */ /* 0x004fe80000410000 */
[----:B------:R1:W-:Y:S11]  /*112d0*/  MUFU.TANH R149, R0 ;  /* 0x0000000000957308 */ /* 0x0003f60000002400 */
[----:B------:R-:W-:Y:S05]  /*112e0*/  @!UPT UIADD3 URZ, URZ, URZ, URZ ;  /* 0x0000003f3f3ff290 */ /* 0x000fea000fffe03f */
[----:B------:R-:W-:Y:S04]  /*112f0*/  FMUL.FTZ R2, R16, c[0x0][0x320] ;  /* 0x0000c80010027a20 */ /* 0x000fe80000410000 */
[----:B------:R-:W-:Y:S01]  /*11300*/  MUFU.TANH R159, R2 ;  /* 0x00000002009f7308 */ /* 0x000fe20000002400 */
[----:B-1----:R-:W-:Y:S09]  /*11310*/  FMUL.FTZ R0, R6, c[0x0][0x320] ;  /* 0x0000c80006007a20 */ /* 0x002ff20000410000 */
        /* <DEDUP_REMOVED lines=121> */
[----:B------:R-:W-:Y:S01]  /*11ab0*/  @P0 IADD3 R14, P1, R224, 0x40, RZ ;  /* 0x00000040e00e0810 */ /* 0x000fe20007f3e0ff */
[----:B------:R-:W-:Y:S01]  /*11ac0*/  MUFU.EX2 R179, R18 ;  /* 0x0000001200b37308 */ /* 0x000fe20000000800 */
[----:B-1----:R-:W-:Y:S01]  /*11ad0*/  FMNMX.FTZ R3, R0, R3, !PT ;  /* 0x0000000300037209 */ /* 0x002fe20007810000 */
[----:B------:R-:W-:Y:S01]  /*11ae0*/  FMUL.FTZ R0, R2, c[0x0][0x2d0] ;  /* 0x0000b40002007a20 */ /* 0x000fe20000410000 */
[----:B------:R-:W-:Y:S03]  /*11af0*/  @P0 IADD3 R11, P4, R5, R14, RZ ;  /* 0x0000000e050b0210 */ /* 0x000fe60007f9e0ff */
[----:B------:R-:W-:Y:S04]  /*11b00*/  FMUL.FTZ R103, R3, c[0x0][0x2d0] ;  /* 0x0000b40003677a20 */ /* 0x000fe80000410000 */
[----:B------:R1:W-:Y:S01]  /*11b10*/  MUFU.EX2 R205, R9 ;  /* 0x0000000900cd7308 */ /* 0x0003e20000000800 */
[-C--:B--2---:R-:W-:Y:S04]  /*11b20*/  @P0 IADD3.X R10, R4, R223.reuse, RZ, P2, !PT ;  /* 0x000000df040a0210 */ /* 0x084fe800017fe4ff */
[----:B------:R-:W-:Y:S02]  /*11b30*/  @P0 LEA.HI.X R17, R8, c[0x0][0x1cc], R10, 0x1, P3 ;  /* 0x0000730008110a11 */ /* 0x000fe400018f0c0a */
[----:B------:R-:W-:Y:S03]  /*11b40*/  @P0 IADD3 R8, P2, R224, 0x80, RZ ;  /* 0x00000080e0080810 */ /* 0x000fe60007f5e0ff */
[----:B------:R2:W3:Y:S01]  /*11b50*/  MUFU.EX2 R2, R0 ;  /* 0x0000000000027308 */ /* 0x0004e20000000800 */
[----:B------:R-:W-:Y:S01]  /*11b60*/  @P0 LEA R12, P3, R11, c[0x0][0x1c8], 0x1 ;  /* 0x000072000b0c0a11 */ /* 0x000fe200078608ff */
[----:B------:R3:W-:Y:S01]  /*11b70*/  @P0 LDGSTS.E.BYPASS.LTC128B.128 [R203+0x6100], [R16.64], !P5 ;  /* 0x0610000010cb0fae */ /* 0x0007e2000e901d46 */
[-C--:B------:R-:W-:Y:S02]  /*11b80*/  @P0 IADD3.X R15, RZ, R223.reuse, RZ, P2, !PT ;  /* 0x000000dfff0f0210 */ /* 0x080fe400017fe4ff */
[----:B------:R-:W-:Y:S02]  /*11b90*/  @P0 IADD3 R5, P2, R5, R8, RZ ;  /* 0x0000000805050210 */ /* 0x000fe40007f5e0ff */
[----:B-1----:R-:W-:Y:S02]  /*11ba0*/  @P0 IADD3.X R9, RZ, R223, RZ, P1, !PT ;  /* 0x000000dfff090210 */ /* 0x002fe40000ffe4ff */
[----:B------:R-:W-:Y:S02]  /*11bb0*/  @P0 LEA R10, P1, R5, c[0x0][0x1c8], 0x1 ;  /* 0x00007200050a0a11 */ /* 0x000fe400078208ff */
[C---:B------:R-:W-:Y:S02]  /*11bc0*/  @P0 IADD3.X R13, R4.reuse, R9, RZ, P4, !PT ;  /* 0x00000009040d0210 */ /* 0x040fe400027fe4ff */
[----:B------:R-:W-:Y:S02]  /*11bd0*/  @P0 IADD3.X R4, R4, R15, RZ, P2, !PT ;  /* 0x0000000f04040210 */ /* 0x000fe400017fe4ff */
[----:B------:R-:W-:Y:S02]  /*11be0*/  @P0 LEA.HI.X R13, R11, c[0x0][0x1cc], R13, 0x1, P3 ;  /* 0x000073000b0d0a11 */ /* 0x000fe400018f0c0d */
[----:B------:R-:W-:Y:S01]  /*11bf0*/  @P0 IADD3 R18, P2, R7, R14, RZ ;  /* 0x0000000e07120210 */ /* 0x000fe20007f5e0ff */
[----:B--2---:R-:W-:Y:S01]  /*11c00*/  FADD.FTZ R0, -R3, R104 ;  /* 0x0000006803007221 */ /* 0x004fe20000010100 */
[----:B------:R-:W-:Y:S01]  /*11c10*/  @P0 IADD3 R14, P3, R7, R224, RZ ;  /* 0x000000e0070e0210 */ /* 0x000fe20007f7e0ff */
[----:B------:R1:W-:Y:S01]  /*11c20*/  @P0 LDGSTS.E.BYPASS.LTC128B.128 [R203+0x8100], [R12.64], !P6 ;  /* 0x081000000ccb0fae */ /* 0x0003e2000f101d46 */
[----:B------:R-:W-:Y:S01]  /*11c30*/  @P0 LEA.HI.X R11, R5, c[0x0][0x1cc], R4, 0x1, P1 ;  /* 0x00007300050b0a11 */ /* 0x000fe200008f0c04 */
[--C-:B------:R-:W-:Y:S01]  /*11c40*/  FFMA.FTZ R4, R150, c[0x0][0x2d0], -R146.reuse ;  /* 0x0000b40096047a23 */ /* 0x100fe20000010892 */
[----:B------:R-:W-:Y:S01]  /*11c50*/  @P0 IADD3 R5, P1, R7, R8, RZ ;  /* 0x0000000807050210 */ /* 0x000fe20007f3e0ff */
[--C-:B------:R-:W-:Y:S01]  /*11c60*/  FFMA.FTZ R104, R147, c[0x0][0x2d0], -R146.reuse ;  /* 0x0000b40093687a23 */ /* 0x100fe20000010892 */
[----:B------:R-:W-:Y:S01]  /*11c70*/  @P0 LEA R8, P4, R14, c[0x0][0x1c8], 0x1 ;  /* 0x000072000e080a11 */ /* 0x000fe200078808ff */
[----:B------:R2:W-:Y:S01]  /*11c80*/  MUFU.EX2 R178, R4 ;  /* 0x0000000400b27308 */ /* 0x0005e20000000800 */
[----:B------:R-:W-:Y:S01]  /*11c90*/  @P0 IADD3.X R7, R6, R223, RZ, P3, !PT ;  /* 0x000000df06070210 */ /* 0x000fe20001ffe4ff */
[----:B------:R-:W-:Y:S01]  /*11ca0*/  FMUL.FTZ R0, R0, c[0x0][0x2d0] ;  /* 0x0000b40000007a20 */ /* 0x000fe20000410000 */
[----:B------:R-:W-:Y:S01]  /*11cb0*/  ISETP.GE.AND P3, PT, R230, c[0x0][0x1d4], PT ;  /* 0x00007500e6007a0c */ /* 0x000fe20003f66270 */
[----:B---3--:R-:W-:Y:S01]  /*11cc0*/  FMUL.FTZ R16, R2, R120 ;  /* 0x0000007802107220 */ /* 0x008fe20000410000 */
[----:B------:R-:W-:Y:S01]  /*11cd0*/  @P0 IADD3.X R19, R6, R9, RZ, P2, !PT ;  /* 0x0000000906130210 */ /* 0x000fe200017fe4ff */
[----:B------:R-:W-:Y:S01]  /*11ce0*/  FMUL.FTZ R17, R2, R121 ;  /* 0x0000007902117220 */ /* 0x000fe20000410000 */
[----:B------:R-:W-:Y:S01]  /*11cf0*/  @P0 LEA.HI.X R9, R14, c[0x0][0x1cc], R7, 0x1, P4 ;  /* 0x000073000e090a11 */ /* 0x000fe200020f0c07 */
[----:B------:R-:W-:Y:S01]  /*11d00*/  FFMA.FTZ R14, R155, c[0x0][0x2d0], -R103 ;  /* 0x0000b4009b0e7a23 */ /* 0x000fe20000010867 */
[----:B------:R-:W-:Y:S01]  /*11d10*/  @P0 IADD3.X R15, R6, R15, RZ, P1, !PT ;  /* 0x0000000f060f0210 */ /* 0x000fe20000ffe4ff */
[----:B------:R3:W-:Y:S01]  /*11d20*/  MUFU.EX2 R177, R104 ;  /* 0x0000006800b17308 */ /* 0x0007e20000000800 */
[----:B------:R-:W-:Y:S01]  /*11d30*/  @P0 LEA R6, P2, R18, c[0x0][0x1c8], 0x1 ;  /* 0x0000720012060a11 */ /* 0x000fe200078408ff */
[C---:B------:R-:W-:Y:S02]  /*11d40*/  FMUL.FTZ R24, R2.reuse, R128 ;  /* 0x0000008002187220 */ /* 0x040fe40000410000 */
[----:B------:R-:W-:Y:S01]  /*11d50*/  FMUL.FTZ R25, R2, R129 ;  /* 0x0000008102197220 */ /* 0x000fe20000410000 */
[----:B------:R-:W-:Y:S01]  /*11d60*/  @P0 LEA.HI.X R7, R18, c[0x0][0x1cc], R19, 0x1, P2 ;  /* 0x0000730012070a11 */ /* 0x000fe200010f0c13 */
[----:B------:R4:W-:Y:S01]  /*11d70*/  @P0 LDGSTS.E.BYPASS.LTC128B.128 [R203+0xa100], [R10.64], !P3 ;  /* 0x0a1000000acb0fae */ /* 0x0009e2000d901d46 */
[C---:B------:R-:W-:Y:S02]  /*11d80*/  FMUL.FTZ R32, R2.reuse, R136 ;  /* 0x0000008802207220 */ /* 0x040fe40000410000 */
[C---:B------:R-:W-:Y:S01]  /*11d90*/  FMUL.FTZ R33, R2.reuse, R137 ;  /* 0x0000008902217220 */ /* 0x040fe20000410000 */
[----:B------:R5:W-:Y:S01]  /*11da0*/  MUFU.EX2 R169, R14 ;  /* 0x0000000e00a97308 */ /* 0x000be20000000800 */
[C---:B------:R-:W-:Y:S02]  /*11db0*/  FMUL.FTZ R36, R2.reuse, R36 ;  /* 0x0000002402247220 */ /* 0x040fe40000410000 */
[C---:B------:R-:W-:Y:S01]  /*11dc0*/  FMUL.FTZ R37, R2.reuse, R37 ;  /* 0x0000002502257220 */ /* 0x040fe20000410000 */
[----:B------:R1:W-:Y:S01]  /*11dd0*/  @P0 LDGSTS.E.BYPASS.LTC128B.128 [R203+0x7100], [R8.64], !P5 ;  /* 0x0710000008cb0fae */ /* 0x0003e2000e901d46 */
[C---:B--2---:R-:W-:Y:S01]  /*11de0*/  @P0 LEA R4, P1, R5.reuse, c[0x0][0x1c8], 0x1 ;  /* 0x0000720005040a11 */ /* 0x044fe200078208ff */
[C---:B------:R-:W-:Y:S02]  /*11df0*/  FMUL.FTZ R40, R2.reuse, R40 ;  /* 0x0000002802287220 */ /* 0x040fe40000410000 */
[C---:B------:R-:W-:Y:S01]  /*11e00*/  FMUL.FTZ R41, R2.reuse, R41 ;  /* 0x0000002902297220 */ /* 0x040fe20000410000 */
[----:B------:R-:W-:Y:S01]  /*11e10*/  @P0 LEA.HI.X R5, R5, c[0x0][0x1cc], R15, 0x1, P1 ;  /* 0x0000730005050a11 */ /* 0x000fe200008f0c0f */
[----:B------:R-:W4:Y:S01]  /*11e20*/  MUFU.EX2 R0, R0 ;  /* 0x0000000000007308 */ /* 0x000f220000000800 */
[C---:B------:R-:W-:Y:S01]  /*11e30*/  FMUL.FTZ R44, R2.reuse, R44 ;  /* 0x0000002c022c7220 */ /* 0x040fe20000410000 */
[----:B------:R2:W-:Y:S01]  /*11e40*/  @P0 LDGSTS.E.BYPASS.LTC128B.128 [R203+0x9100], [R6.64], !P6 ;  /* 0x0910000006cb0fae */ /* 0x0005e2000f101d46 */
[----:B------:R-:W-:Y:S02]  /*11e50*/  FMUL.FTZ R45, R2, R45 ;  /* 0x0000002d022d7220 */ /* 0x000fe40000410000 */
[--C-:B---3--:R-:W-:Y:S02]  /*11e60*/  FFMA.FTZ R104, R156, c[0x0][0x2d0], -R146.reuse ;  /* 0x0000b4009c687a23 */ /* 0x108fe40000010892 */
[C---:B------:R-:W-:Y:S02]  /*11e70*/  FMUL.FTZ R48, R2.reuse, R48 ;  /* 0x0000003002307220 */ /* 0x040fe40000410000 */
[C---:B------:R-:W-:Y:S01]  /*11e80*/  FMUL.FTZ R49, R2.reuse, R49 ;  /* 0x0000003102317220 */ /* 0x040fe20000410000 */
[----:B------:R3:W-:Y:S01]  /*11e90*/  @P0 LDGSTS.E.BYPASS.LTC128B.128 [R203+0xb100], [R4.64], !P3 ;  /* 0x0b10000004cb0fae */ /* 0x0007e2000d901d46 */
[----:B------:R3:W-:Y:S01]  /*11ea0*/  MUFU.EX2 R176, R104 ;  /* 0x0000006800b07308 */ /* 0x0007e20000000800 */
[----:B------:R-:W-:Y:S02]  /*11eb0*/  FMUL.FTZ R52, R2, R52 ;  /* 0x0000003402347220 */ /* 0x000fe40000410000 */
[--C-:B-----5:R-:W-:Y:S02]  /*11ec0*/  FFMA.FTZ R14, R154, c[0x0][0x2d0], -R103.reuse ;  /* 0x0000b4009a0e7a23 */ /* 0x120fe40000010867 */
[C---:B------:R-:W-:Y:S02]  /*11ed0*/  FMUL.FTZ R53, R2.reuse, R53 ;  /* 0x0000003502357220 */ /* 0x040fe40000410000 */
[----:B------:R-:W-:Y:S01]  /*11ee0*/  LDSM.16.MT88.4 R20, [R182] ;  /* 0x00000000b614783b */ /* 0x000fe20000004200 */
[----:B------:R-:W-:Y:S02]  /*11ef0*/  FMUL.FTZ R56, R2, R56 ;  /* 0x0000003802387220 */ /* 0x000fe40000410000 */
[----:B------:R5:W5:Y:S01]  /*11f00*/  MUFU.EX2 R168, R14 ;  /* 0x0000000e00a87308 */ /* 0x000b620000000800 */
[--C-:B-1----:R-:W-:Y:S02]  /*11f10*/  FFMA.FTZ R8, R152, c[0x0][0x2d0], -R103.reuse ;  /* 0x0000b40098087a23 */ /* 0x102fe40000010867 */
[----:B------:R-:W-:Y:S02]  /*11f20*/  FMUL.FTZ R9, R2, R113 ;  /* 0x0000007102097220 */ /* 0x000fe40000410000 */
[C---:B----4-:R-:W-:Y:S01]  /*11f30*/  FMUL.FTZ R10, R0.reuse, R114 ;  /* 0x00000072000a7220 */ /* 0x050fe20000410000 */
[----:B------:R-:W-:Y:S01]  /*11f40*/  LDSM.16.MT88.4 R28, [R185] ;  /* 0x00000000b91c783b */ /* 0x000fe20000004200 */
[C---:B------:R-:W-:Y:S02]  /*11f50*/  FMUL.FTZ R11, R0.reuse, R115 ;  /* 0x00000073000b7220 */ /* 0x040fe40000410000 */
[----:B--2---:R-:W-:Y:S01]  /*11f60*/  FMUL.FTZ R6, R0, R110 ;  /* 0x0000006e00067220 */ /* 0x004fe20000410000 */
[----:B------:R1:W-:Y:S01]  /*11f70*/  MUFU.EX2 R167, R8 ;  /* 0x0000000800a77308 */ /* 0x0003e20000000800 */
[----:B------:R-:W-:Y:S01]  /*11f80*/  F2FP.PACK_AB R110, R178, R179 ;  /* 0x000000b3b26e723e */ /* 0x000fe200000000ff */
[----:B------:R-:W-:Y:S02]  /*11f90*/  FMUL.FTZ R7, R0, R111 ;  /* 0x0000006f00077220 */ /* 0x000fe40000410000 */
[--C-:B---3--:R-:W-:Y:S01]  /*11fa0*/  FFMA.FTZ R104, R157, c[0x0][0x2d0], -R103.reuse ;  /* 0x0000b4009d687a23 */ /* 0x108fe20000010867 */
[----:B------:R-:W-:Y:S01]  /*11fb0*/  LDSM.16.MT88.4 R148, [R184+0x3800] ;  /* 0x00380000b894783b */ /* 0x000fe20000004200 */
[--C-:B------:R-:W-:Y:S02]  /*11fc0*/  FFMA.FTZ R4, R153, c[0x0][0x2d0], -R103.reuse ;  /* 0x0000b40099047a23 */ /* 0x100fe40000010867 */
[----:B------:R-:W-:Y:S02]  /*11fd0*/  FMUL.FTZ R5, R2, R109 ;  /* 0x0000006d02057220 */ /* 0x000fe40000410000 */
[----:B------:R-:W2:Y:S01]  /*11fe0*/  MUFU.EX2 R166, R4 ;  /* 0x0000000400a67308 */ /* 0x000ea20000000800 */
[C---:B------:R-:W-:Y:S02]  /*11ff0*/  FMUL.FTZ R18, R0.reuse, R122 ;  /* 0x0000007a00127220 */ /* 0x040fe40000410000 */
[----:B------:R-:W-:Y:S01]  /*12000*/  FMUL.FTZ R19, R0, R123 ;  /* 0x0000007b00137220 */ /* 0x000fe20000410000 */
[----:B-----5:R-:W3:Y:S01]  /*12010*/  LDSM.16.MT88.4 R12, [R181] ;  /* 0x00000000b50c783b */ /* 0x020ee20000004200 */
[----:B------:R-:W-:Y:S01]  /*12020*/  F2FP.PACK_AB R109, R168, R169 ;  /* 0x000000a9a86d723e */ /* 0x000fe200000000ff */
[C---:B------:R-:W-:Y:S02]  /*12030*/  FMUL.FTZ R26, R0.reuse, R130 ;  /* 0x00000082001a7220 */ /* 0x040fe40000410000 */
[C---:B------:R-:W-:Y:S02]  /*12040*/  FMUL.FTZ R27, R0.reuse, R131 ;  /* 0x00000083001b7220 */ /* 0x040fe40000410000 */
[----:B------:R4:W-:Y:S01]  /*12050*/  MUFU.EX2 R165, R104 ;  /* 0x0000006800a57308 */ /* 0x0009e20000000800 */
[C---:B------:R-:W-:Y:S01]  /*12060*/  FMUL.FTZ R34, R0.reuse, R138 ;  /* 0x0000008a00227220 */ /* 0x040fe20000410000 */
[----:B------:R-:W-:Y:S01]  /*12070*/  LDSM.16.MT88.4 R120, [R182+0x2000] ;  /* 0x00200000b678783b */ /* 0x000fe20000004200 */
[----:B------:R-:W-:Y:S02]  /*12080*/  FMUL.FTZ R35, R0, R139 ;  /* 0x0000008b00237220 */ /* 0x000fe40000410000 */
[----:B-1----:R-:W-:Y:S02]  /*12090*/  FMUL.FTZ R8, R2, R112 ;  /* 0x0000007002087220 */ /* 0x002fe40000410000 */
[C---:B------:R-:W-:Y:S02]  /*120a0*/  FMUL.FTZ R38, R0.reuse, R38 ;  /* 0x0000002600267220 */ /* 0x040fe40000410000 */
[C---:B------:R-:W-:Y:S01]  /*120b0*/  FMUL.FTZ R39, R0.reuse, R39 ;  /* 0x0000002700277220 */ /* 0x040fe20000410000 */
[----:B------:R-:W1:Y:S01]  /*120c0*/  LDSM.16.MT88.4 R112, [R184] ;  /* 0x00000000b870783b */ /* 0x000e620000004200 */
[C---:B------:R-:W-:Y:S02]  /*120d0*/  FMUL.FTZ R42, R0.reuse, R42 ;  /* 0x0000002a002a7220 */ /* 0x040fe40000410000 */
[----:B------:R-:W-:Y:S01]  /*120e0*/  FMUL.FTZ R43, R0, R43 ;  /* 0x0000002b002b7220 */ /* 0x000fe20000410000 */
[----:B--2---:R-:W-:Y:S01]  /*120f0*/  F2FP.PACK_AB R111, R166, R167 ;  /* 0x000000a7a66f723e */ /* 0x004fe200000000ff */
[----:B------:R-:W-:Y:S01]  /*12100*/  FMUL.FTZ R4, R2, R108 ;  /* 0x0000006c02047220 */ /* 0x000fe20000410000 */
[----:B------:R-:W-:Y:S01]  /*12110*/  F2FP.PACK_AB R108, R205, R206 ;  /* 0x000000cecd6c723e */ /* 0x000fe200000000ff */
[C---:B------:R-:W-:Y:S01]  /*12120*/  FMUL.FTZ R46, R0.reuse, R46 ;  /* 0x0000002e002e7220 */ /* 0x040fe20000410000 */
[----:B------:R-:W-:Y:S01]  /*12130*/  LDSM.16.MT88.4 R128, [R184+0x800] ;  /* 0x00080000b880783b */ /* 0x000fe20000004200 */
[C---:B------:R-:W-:Y:S02]  /*12140*/  FMUL.FTZ R47, R0.reuse, R47 ;  /* 0x0000002f002f7220 */ /* 0x040fe40000410000 */
[C---:B------:R-:W-:Y:S02]  /*12150*/  FMUL.FTZ R50, R0.reuse, R50 ;  /* 0x0000003200327220 */ /* 0x040fe40000410000 */
[C---:B------:R-:W-:Y:S02]  /*12160*/  FMUL.FTZ R51, R0.reuse, R51 ;  /* 0x0000003300337220 */ /* 0x040fe40000410000 */
[C---:B------:R-:W-:Y:S01]  /*12170*/  FMUL.FTZ R54, R0.reuse, R54 ;  /* 0x0000003600367220 */ /* 0x040fe20000410000 */
[----:B------:R-:W-:Y:S01]  /*12180*/  LDSM.16.MT88.4 R136, [R182+0x2800] ;  /* 0x00280000b688783b */ /* 0x000fe20000004200 */
[----:B------:R-:W-:Y:S02]  /*12190*/  FMUL.FTZ R55, R0, R55 ;  /* 0x0000003700377220 */ /* 0x000fe40000410000 */
[----:B------:R-:W-:Y:S02]  /*121a0*/  FMUL.FTZ R57, R2, R57 ;  /* 0x0000003902397220 */ /* 0x000fe40000410000 */
[C---:B------:R-:W-:Y:S02]  /*121b0*/  FMUL.FTZ R58, R0.reuse, R58 ;  /* 0x0000003a003a7220 */ /* 0x040fe40000410000 */
[----:B------:R-:W-:Y:S01]  /*121c0*/  FMUL.FTZ R59, R0, R59 ;  /* 0x0000003b003b7220 */ /* 0x000fe20000410000 */
[C---:B---3--:R-:W-:Y:S01]  /*121d0*/  HMMA.16816.F32 R4, R108.reuse, R12, R4 ;  /* 0x0000000c6c04723c */ /* 0x048fe20000001804 */
[----:B------:R-:W0:Y:S04]  /*121e0*/  LDGDEPBAR ;  /* 0x00000000000079af */ /* 0x000e280000000000 */
[C---:B------:R-:W-:Y:S02]  /*121f0*/  FMUL.FTZ R60, R2.reuse, R60 ;  /* 0x0000003c023c7220 */ /* 0x040fe40000410000 */
[C---:B------:R-:W-:Y:S01]  /*12200*/  FMUL.FTZ R12, R2.reuse, R116 ;  /* 0x00000074020c7220 */ /* 0x040fe20000410000 */
[C---:B------:R-:W-:Y:S04]  /*12210*/  HMMA.16816.F32 R8, R108.reuse, R14, R8 ;  /* 0x0000000e6c08723c */ /* 0x040fe80000001808 */
[----:B------:R-:W-:Y:S02]  /*12220*/  FMUL.FTZ R13, R2, R117 ;  /* 0x00000075020d7220 */ /* 0x000fe40000410000 */
[--C-:B----4-:R-:W-:Y:S02]  /*12230*/  FFMA.FTZ R104, R158, c[0x0][0x2d0], -R103.reuse ;  /* 0x0000b4009e687a23 */ /* 0x110fe40000010867 */
[C---:B------:R-:W-:Y:S02]  /*12240*/  FMUL.FTZ R14, R0.reuse, R118 ;  /* 0x00000076000e7220 */ /* 0x040fe40000410000 */
[----:B------:R2:W3:Y:S02]  /*12250*/  MUFU.EX2 R163, R104 ;  /* 0x0000006800a37308 */ /* 0x0004e40000000800 */
[----:B------:R-:W-:Y:S02]  /*12260*/  FMUL.FTZ R15, R0, R119 ;  /* 0x00000077000f7220 */ /* 0x000fe40000410000 */
[----:B------:R-:W4:Y:S01]  /*12270*/  LDSM.16.MT88.4 R116, [R181+0x2000] ;  /* 0x00200000b574783b */ /* 0x000f220000004200 */
[----:B------:R-:W-:Y:S02]  /*12280*/  FMUL.FTZ R61, R2, R61 ;  /* 0x0000003d023d7220 */ /* 0x000fe40000410000 */
[C---:B------:R-:W-:Y:S02]  /*12290*/  FMUL.FTZ R62, R0.reuse, R62 ;  /* 0x0000003e003e7220 */ /* 0x040fe40000410000 */
[C---:B------:R-:W-:Y:S03]  /*122a0*/  HMMA.16816.F32 R12, R108.reuse, R20, R12 ;  /* 0x000000146c0c723c */ /* 0x040fe6000000180c */
        /* <DEDUP_REMOVED lines=11> */
[C---:B------:R-:W-:Y:S03]  /*12360*/  HMMA.16816.F32 R20, R108.reuse, R28, R20 ;  /* 0x0000001c6c14723c */ /* 0x040fe60000001814 */
[C---:B------:R-:W-:Y:S02]  /*12370*/  FMUL.FTZ R68, R2.reuse, R68 ;  /* 0x0000004402447220 */ /* 0x040fe40000410000 */
[C---:B------:R-:W-:Y:S02]  /*12380*/  FMUL.FTZ R69, R2.reuse, R69 ;  /* 0x0000004502457220 */ /* 0x040fe40000410000 */
[C---:B------:R-:W-:Y:S01]  /*12390*/  FMUL.FTZ R28, R2.reuse, R132 ;  /* 0x00000084021c7220 */ /* 0x040fe20000410000 */
[C---:B------:R-:W-:Y:S04]  /*123a0*/  HMMA.16816.F32 R24, R108.reuse, R30, R24 ;  /* 0x0000001e6c18723c */ /* 0x040fe80000001818 */
[----:B------:R-:W-:Y:S02]  /*123b0*/  FMUL.FTZ R29, R2, R133 ;  /* 0x00000085021d7220 */ /* 0x000fe40000410000 */
[--C-:B--2---:R-:W-:Y:S02]  /*123c0*/  FFMA.FTZ R104, R159, c[0x0][0x2d0], -R146.reuse ;  /* 0x0000b4009f687a23 */ /* 0x104fe40000010892 */
[C---:B------:R-:W-:Y:S02]  /*123d0*/  FMUL.FTZ R30, R0.reuse, R134 ;  /* 0x00000086001e7220 */ /* 0x040fe40000410000 */
[----:B------:R2:W-:Y:S02]  /*123e0*/  MUFU.EX2 R175, R104 ;  /* 0x0000006800af7308 */ /* 0x0005e40000000800 */
[C---:B------:R-:W-:Y:S02]  /*123f0*/  FMUL.FTZ R31, R0.reuse, R135 ;  /* 0x00000087001f7220 */ /* 0x040fe40000410000 */
[----:B------:R-:W-:Y:S01]  /*12400*/  LDSM.16.MT88.4 R132, [R181+0x2800] ;  /* 0x00280000b584783b */ /* 0x000fe20000004200 */
[C---:B------:R-:W-:Y:S02]  /*12410*/  FMUL.FTZ R70, R0.reuse, R70 ;  /* 0x0000004600467220 */ /* 0x040fe40000410000 */
[----:B------:R-:W-:Y:S02]  /*12420*/  FMUL.FTZ R71, R0, R71 ;  /* 0x0000004700477220 */ /* 0x000fe40000410000 */
[C---:B-1----:R-:W-:Y:S03]  /*12430*/  HMMA.16816.F32 R28, R108.reuse, R112, R28 ;  /* 0x000000706c1c723c */ /* 0x042fe6000000181c */
[C---:B------:R-:W-:Y:S02]  /*12440*/  FMUL.FTZ R72, R2.reuse, R72 ;  /* 0x0000004802487220 */ /* 0x040fe40000410000 */
[----:B------:R-:W-:Y:S02]  /*12450*/  FMUL.FTZ R73, R2, R73 ;  /* 0x0000004902497220 */ /* 0x000fe40000410000 */
[C---:B------:R-:W-:Y:S01]  /*12460*/  FMUL.FTZ R74, R0.reuse, R74 ;  /* 0x0000004a004a7220 */ /* 0x040fe20000410000 */
[C---:B------:R-:W-:Y:S01]  /*12470*/  HMMA.16816.F32 R32, R108.reuse, R114, R32 ;  /* 0x000000726c20723c */ /* 0x040fe20000001820 */
[----:B------:R-:W1:Y:S03]  /*12480*/  LDSM.16.MT88.4 R112, [R185+0x2000] ;  /* 0x00200000b970783b */ /* 0x000e660000004200 */
[----:B------:R-:W-:Y:S02]  /*12490*/  FMUL.FTZ R75, R0, R75 ;  /* 0x0000004b004b7220 */ /* 0x000fe40000410000 */
[C---:B------:R-:W-:Y:S02]  /*124a0*/  FMUL.FTZ R76, R2.reuse, R76 ;  /* 0x0000004c024c7220 */ /* 0x040fe40000410000 */
[C---:B----4-:R-:W-:Y:S04]  /*124b0*/  HMMA.16816.F32 R36, R108.reuse, R116, R36 ;  /* 0x000000746c24723c */ /* 0x050fe80000001824 */
[----:B------:R-:W-:Y:S02]  /*124c0*/  FMUL.FTZ R77, R2, R77 ;  /* 0x0000004d024d7220 */ /* 0x000fe40000410000 */
[----:B------:R-:W-:Y:S02]  /*124d0*/  FMUL.FTZ R78, R0, R78 ;  /* 0x0000004e004e7220 */ /* 0x000fe40000410000 */
[C---:B------:R-:W-:Y:S01]  /*124e0*/  HMMA.16816.F32 R40, R108.reuse, R118, R40 ;  /* 0x000000766c28723c */ /* 0x040fe20000001828 */
[----:B------:R-:W4:Y:S03]  /*124f0*/  LDSM.16.MT88.4 R116, [R184+0x2000] ;  /* 0x00200000b874783b */ /* 0x000f260000004200 */
[----:B--2---:R-:W-:Y:S02]  /*12500*/  FFMA.FTZ R104, R160, c[0x0][0x2d0], -R146 ;  /* 0x0000b400a0687a23 */ /* 0x004fe40000010892 */
[----:B------:R-:W-:Y:S02]  /*12510*/  FMUL.FTZ R79, R0, R79 ;  /* 0x0000004f004f7220 */ /* 0x000fe40000410000 */
[C---:B------:R-:W-:Y:S01]  /*12520*/  HMMA.16816.F32 R44, R108.reuse, R120, R44 ;  /* 0x000000786c2c723c */ /* 0x040fe2000000182c */
[----:B------:R2:W5:Y:S03]  /*12530*/  MUFU.EX2 R174, R104 ;  /* 0x0000006800ae7308 */ /* 0x0005660000000800 */
[C---:B------:R-:W-:Y:S02]  /*12540*/  FMUL.FTZ R80, R2.reuse, R80 ;  /* 0x0000005002507220 */ /* 0x040fe40000410000 */
[----:B------:R-:W-:Y:S02]  /*12550*/  FMUL.FTZ R81, R2, R81 ;  /* 0x0000005102517220 */ /* 0x000fe40000410000 */
[C---:B------:R-:W-:Y:S01]  /*12560*/  HMMA.16816.F32 R48, R108.reuse, R122, R48 ;  /* 0x0000007a6c30723c */ /* 0x040fe20000001830 */
[----:B------:R-:W3:Y:S03]  /*12570*/  LDSM.16.MT88.4 R120, [R181+0x4000] ;  /* 0x00400000b578783b */ /* 0x000ee60000004200 */
[C---:B------:R-:W-:Y:S02]  /*12580*/  FMUL.FTZ R82, R0.reuse, R82 ;  /* 0x0000005200527220 */ /* 0x040fe40000410000 */
[----:B------:R-:W-:Y:S02]  /*12590*/  FMUL.FTZ R83, R0, R83 ;  /* 0x0000005300537220 */ /* 0x000fe40000410000 */
[C---:B------:R-:W-:Y:S01]  /*125a0*/  FMUL.FTZ R84, R2.reuse, R84 ;  /* 0x0000005402547220 */ /* 0x040fe20000410000 */
[C---:B-1----:R-:W-:Y:S03]  /*125b0*/  HMMA.16816.F32 R52, R108.reuse, R112, R52 ;  /* 0x000000706c34723c */ /* 0x042fe60000001834 */
[----:B------:R-:W-:Y:S02]  /*125c0*/  FMUL.FTZ R85, R2, R85 ;  /* 0x0000005502557220 */ /* 0x000fe40000410000 */
[C---:B------:R-:W-:Y:S02]  /*125d0*/  FMUL.FTZ R86, R0.reuse, R86 ;  /* 0x0000005600567220 */ /* 0x040fe40000410000 */
[----:B------:R-:W-:Y:S01]  /*125e0*/  FMUL.FTZ R87, R0, R87 ;  /* 0x0000005700577220 */ /* 0x000fe20000410000 */
[C---:B------:R-:W-:Y:S01]  /*125f0*/  HMMA.16816.F32 R56, R108.reuse, R114, R56 ;  /* 0x000000726c38723c */ /* 0x040fe20000001838 */
[----:B------:R-:W1:Y:S03]  /*12600*/  LDSM.16.MT88.4 R112, [R182+0x4000] ;  /* 0x00400000b670783b */ /* 0x000e660000004200 */
[--C-:B--2---:R-:W-:Y:S02]  /*12610*/  FFMA.FTZ R104, R161, c[0x0][0x2d0], -R103.reuse ;  /* 0x0000b400a1687a23 */ /* 0x104fe40000010867 */
[C---:B------:R-:W-:Y:S02]  /*12620*/  FMUL.FTZ R88, R2.reuse, R88 ;  /* 0x0000005802587220 */ /* 0x040fe40000410000 */
[C---:B----4-:R-:W-:Y:S01]  /*12630*/  HMMA.16816.F32 R60, R108.reuse, R116, R60 ;  /* 0x000000746c3c723c */ /* 0x050fe2000000183c */
[----:B------:R2:W-:Y:S03]  /*12640*/  MUFU.EX2 R161, R104 ;  /* 0x0000006800a17308 */ /* 0x0005e60000000800 */
[----:B------:R-:W-:Y:S02]  /*12650*/  FMUL.FTZ R89, R2, R89 ;  /* 0x0000005902597220 */ /* 0x000fe40000410000 */
[C---:B------:R-:W-:Y:S02]  /*12660*/  FMUL.FTZ R90, R0.reuse, R90 ;  /* 0x0000005a005a7220 */ /* 0x040fe40000410000 */
[C---:B------:R-:W-:Y:S01]  /*12670*/  HMMA.16816.F32 R64, R108.reuse, R118, R64 ;  /* 0x000000766c40723c */ /* 0x040fe20000001840 */
[----:B------:R-:W4:Y:S03]  /*12680*/  LDSM.16.MT88.4 R116, [R185+0x4000] ;  /* 0x00400000b974783b */ /* 0x000f260000004200 */
[----:B------:R-:W-:Y:S02]  /*12690*/  FMUL.FTZ R91, R0, R91 ;  /* 0x0000005b005b7220 */ /* 0x000fe40000410000 */
[C---:B------:R-:W-:Y:S02]  /*126a0*/  FMUL.FTZ R92, R2.reuse, R92 ;  /* 0x0000005c025c7220 */ /* 0x040fe40000410000 */
[C---:B---3--:R-:W-:Y:S04]  /*126b0*/  HMMA.16816.F32 R68, R108.reuse, R120, R68 ;  /* 0x000000786c44723c */ /* 0x048fe80000001844 */
[----:B------:R-:W-:Y:S02]  /*126c0*/  FMUL.FTZ R93, R2, R93 ;  /* 0x0000005d025d7220 */ /* 0x000fe40000410000 */
[----:B------:R-:W-:Y:S02]  /*126d0*/  FMUL.FTZ R94, R0, R94 ;  /* 0x0000005e005e7220 */ /* 0x000fe40000410000 */
[C---:B------:R-:W-:Y:S01]  /*126e0*/  HMMA.16816.F32 R72, R108.reuse, R122, R72 ;  /* 0x0000007a6c48723c */ /* 0x040fe20000001848 */
[----:B------:R-:W3:Y:S03]  /*126f0*/  LDSM.16.MT88.4 R120, [R184+0x4000] ;  /* 0x00400000b878783b */ /* 0x000ee60000004200 */
[----:B--2---:R-:W-:Y:S02]  /*12700*/  FFMA.FTZ R104, R162, c[0x0][0x2d0], -R103 ;  /* 0x0000b400a2687a23 */ /* 0x004fe40000010867 */
[----:B------:R-:W-:Y:S02]  /*12710*/  FMUL.FTZ R95, R0, R95 ;  /* 0x0000005f005f7220 */ /* 0x000fe40000410000 */
[----:B------:R2:W2:Y:S01]  /*12720*/  MUFU.EX2 R160, R104 ;  /* 0x0000006800a07308 */ /* 0x0004a20000000800 */
[C---:B-1----:R-:W-:Y:S03]  /*12730*/  HMMA.16816.F32 R76, R108.reuse, R112, R76 ;  /* 0x000000706c4c723c */ /* 0x042fe6000000184c */
[C---:B------:R-:W-:Y:S02]  /*12740*/  FMUL.FTZ R96, R2.reuse, R96 ;  /* 0x0000006002607220 */ /* 0x040fe40000410000 */
[----:B------:R-:W-:Y:S02]  /*12750*/  FMUL.FTZ R97, R2, R97 ;  /* 0x0000006102617220 */ /* 0x000fe40000410000 */
[C---:B------:R-:W-:Y:S01]  /*12760*/  FMUL.FTZ R98, R0.reuse, R98 ;  /* 0x0000006200627220 */ /* 0x040fe20000410000 */
[C---:B------:R-:W-:Y:S01]  /*12770*/  HMMA.16816.F32 R80, R108.reuse, R114, R80 ;  /* 0x000000726c50723c */ /* 0x040fe20000001850 */
[----:B------:R-:W1:Y:S03]  /*12780*/  LDSM.16.MT88.4 R112, [R181+0x800] ;  /* 0x00080000b570783b */ /* 0x000e660000004200 */
[----:B------:R-:W-:Y:S02]  /*12790*/  FMUL.FTZ R99, R0, R99 ;  /* 0x0000006300637220 */ /* 0x000fe40000410000 */
[----:B------:R-:W-:Y:S02]  /*127a0*/  FFMA.FTZ R2, R2, R221, R206 ;  /* 0x000000dd02027223 */ /* 0x000fe400000100ce */
[C---:B----4-:R-:W-:Y:S04]  /*127b0*/  HMMA.16816.F32 R84, R108.reuse, R116, R84 ;  /* 0x000000746c54723c */ /* 0x050fe80000001854 */
[----:B------:R-:W-:Y:S02]  /*127c0*/  FFMA.FTZ R0, R0, R222, R169 ;  /* 0x000000de00007223 */ /* 0x000fe400000100a9 */
[----:B------:R-:W-:Y:S02]  /*127d0*/  FADD.FTZ R2, R205, R2 ;  /* 0x00000002cd027221 */ /* 0x000fe40000010000 */
[C---:B------:R-:W-:Y:S01]  /*127e0*/  HMMA.16816.F32 R88, R108.reuse, R118, R88 ;  /* 0x000000766c58723c */ /* 0x040fe20000001858 */
[----:B------:R-:W4:Y:S03]  /*127f0*/  LDSM.16.MT88.4 R116, [R182+0x800] ;  /* 0x00080000b674783b */ /* 0x000f260000004200 */
[----:B--2---:R-:W-:Y:S02]  /*12800*/  FFMA.FTZ R104, R164, c[0x0][0x2d0], -R146 ;  /* 0x0000b400a4687a23 */ /* 0x004fe40000010892 */
[----:B------:R-:W-:Y:S02]  /*12810*/  FADD.FTZ R0, R168, R0 ;  /* 0x00000000a8007221 */ /* 0x000fe40000010000 */
[C---:B---3--:R-:W-:Y:S01]  /*12820*/  HMMA.16816.F32 R92, R108.reuse, R120, R92 ;  /* 0x000000786c5c723c */ /* 0x048fe2000000185c */
[----:B------:R2:W3:Y:S03]  /*12830*/  MUFU.EX2 R173, R104 ;  /* 0x0000006800ad7308 */ /* 0x0004e60000000800 */
[----:B------:R-:W-:Y:S02]  /*12840*/  FADD.FTZ R2, R179, R2 ;  /* 0x00000002b3027221 */ /* 0x000fe40000010000 */
[----:B------:R-:W-:Y:S02]  /*12850*/  FADD.FTZ R0, R167, R0 ;  /* 0x00000000a7007221 */ /* 0x000fe40000010000 */
[----:B------:R-:W-:Y:S01]  /*12860*/  HMMA.16816.F32 R96, R108, R122, R96 ;  /* 0x0000007a6c60723c */ /* 0x000fe20000001860 */
[----:B------:R-:W-:Y:S03]  /*12870*/  LDSM.16.MT88.4 R120, [R181+0x4800] ;  /* 0x00480000b578783b */ /* 0x000fe60000004200 */
[----:B------:R-:W-:Y:S02]  /*12880*/  FADD.FTZ R2, R178, R2 ;  /* 0x00000002b2027221 */ /* 0x000fe40000010000 */
[----:B------:R-:W-:Y:S01]  /*12890*/  FADD.FTZ R0, R166, R0 ;  /* 0x00000000a6007221 */ /* 0x000fe20000010000 */
[----:B------:R-:W-:Y:S01]  /*128a0*/  F2FP.PACK_AB R108, R176, R177 ;  /* 0x000000b1b06c723e */ /* 0x000fe200000000ff */
[----:B------:R-:W-:Y:S01]  /*128b0*/  FADD.FTZ R2, R177, R2 ;  /* 0x00000002b1027221 */ /* 0x000fe20000010000 */
[----:B------:R-:W-:Y:S03]  /*128c0*/  F2FP.PACK_AB R109, R163, R165 ;  /* 0x000000a5a36d723e */ /* 0x000fe600000000ff */
[----:B-----5:R-:W-:Y:S01]  /*128d0*/  F2FP.PACK_AB R110, R174, R175 ;  /* 0x000000afae6e723e */ /* 0x020fe200000000ff */
[----:B------:R-:W-:Y:S01]  /*128e0*/  FADD.FTZ R0, R165, R0 ;  /* 0x00000000a5007221 */ /* 0x000fe20000010000 */
[----:B------:R-:W-:Y:S01]  /*128f0*/  F2FP.PACK_AB R111, R160, R161 ;  /* 0x000000a1a06f723e */ /* 0x000fe200000000ff */
[----:B------:R-:W-:Y:S02]  /*12900*/  FADD.FTZ R2, R176, R2 ;  /* 0x00000002b0027221 */ /* 0x000fe40000010000 */
[----:B--2---:R-:W-:Y:S02]  /*12910*/  FFMA.FTZ R104, R172, c[0x0][0x2d0], -R146 ;  /* 0x0000b400ac687a23 */ /* 0x004fe40000010892 */
[----:B------:R-:W-:Y:S02]  /*12920*/  FADD.FTZ R0, R163, R0 ;  /* 0x00000000a3007221 */ /* 0x000fe40000010000 */
[C---:B-1----:R-:W-:Y:S01]  /*12930*/  HMMA.16816.F32 R4, R108.reuse, R112, R4 ;  /* 0x000000706c04723c */ /* 0x042fe20000001804 */
[----:B------:R1:W2:Y:S02]  /*12940*/  MUFU.EX2 R172, R104 ;  /* 0x0000006800ac7308 */ /* 0x0002a40000000800 */
[----:B------:R-:W-:Y:S02]  /*12950*/  FADD.FTZ R2, R175, R2 ;  /* 0x00000002af027221 */ /* 0x000fe40000010000 */
[----:B------:R-:W-:Y:S02]  /*12960*/  FADD.FTZ R0, R161, R0 ;  /* 0x00000000a1007221 */ /* 0x000fe40000010000 */
[----:B------:R-:W-:Y:S01]  /*12970*/  FADD.FTZ R2, R174, R2 ;  /* 0x00000002ae027221 */ /* 0x000fe20000010000 */
[C---:B------:R-:W-:Y:S01]  /*12980*/  HMMA.16816.F32 R8, R108.reuse, R114, R8 ;  /* 0x000000726c08723c */ /* 0x040fe20000001808 */
[----:B------:R-:W5:Y:S03]  /*12990*/  LDSM.16.MT88.4 R112, [R185+0x2800] ;  /* 0x00280000b970783b */ /* 0x000f660000004200 */
[----:B------:R-:W-:Y:S02]  /*129a0*/  FADD.FTZ R0, R160, R0 ;  /* 0x00000000a0007221 */ /* 0x000fe40000010000 */
[----:B---3--:R-:W-:Y:S02]  /*129b0*/  FADD.FTZ R2, R173, R2 ;  /* 0x00000002ad027221 */ /* 0x008fe40000010000 */
[C---:B----4-:R-:W-:Y:S08]  /*129c0*/  HMMA.16816.F32 R12, R108.reuse, R116, R12 ;  /* 0x000000746c0c723c */ /* 0x050ff0000000180c */
[C---:B------:R-:W-:Y:S01]  /*129d0*/  HMMA.16816.F32 R16, R108.reuse, R118, R16 ;  /* 0x000000766c10723c */ /* 0x040fe20000001810 */
[----:B------:R-:W3:Y:S03]  /*129e0*/  LDSM.16.MT88.4 R116, [R184+0x2800] ;  /* 0x00280000b874783b */ /* 0x000ee60000004200 */
[--C-:B-1----:R-:W-:Y:S02]  /*129f0*/  FFMA.FTZ R104, R207, c[0x0][0x2d0], -R103.reuse ;  /* 0x0000b400cf687a23 */ /* 0x102fe40000010867 */
[----:B--2---:R-:W-:Y:S02]  /*12a00*/  FADD.FTZ R2, R172, R2 ;  /* 0x00000002ac027221 */ /* 0x004fe40000010000 */
[C---:B------:R-:W-:Y:S01]  /*12a10*/  HMMA.16816.F32 R20, R108.reuse, R124, R20 ;  /* 0x0000007c6c14723c */ /* 0x040fe20000001814 */
[----:B------:R1:W2:Y:S07]  /*12a20*/  MUFU.EX2 R157, R104 ;  /* 0x00000068009d7308 */ /* 0x0002ae0000000800 */
[C---:B------:R-:W-:Y:S01]  /*12a30*/  HMMA.16816.F32 R24, R108.reuse, R126, R24 ;  /* 0x0000007e6c18723c */ /* 0x040fe20000001818 */
[----:B------:R-:W4:Y:S07]  /*12a40*/  LDSM.16.MT88.4 R124, [R182+0x4800] ;  /* 0x00480000b67c783b */ /* 0x000f2e0000004200 */
[C---:B------:R-:W-:Y:S08]  /*12a50*/  HMMA.16816.F32 R28, R108.reuse, R128, R28 ;  /* 0x000000806c1c723c */ /* 0x040ff0000000181c */
[C---:B------:R-:W-:Y:S01]  /*12a60*/  HMMA.16816.F32 R32, R108.reuse, R130, R32 ;  /* 0x000000826c20723c */ /* 0x040fe20000001820 */
[----:B------:R-:W-:Y:S03]  /*12a70*/  LDSM.16.MT88.4 R128, [R182+0x1000] ;  /* 0x00100000b680783b */ /* 0x000fe60000004200 */
[--C-:B-1----:R-:W-:Y:S02]  /*12a80*/  FFMA.FTZ R104, R209, c[0x0][0x2d0], -R103.reuse ;  /* 0x0000b400d1687a23 */ /* 0x102fe40000010867 */
[----:B--2---:R-:W-:Y:S02]  /*12a90*/  FADD.FTZ R0, R157, R0 ;  /* 0x000000009d007221 */ /* 0x004fe40000010000 */
        /* <DEDUP_REMOVED lines=9> */
[C---:B-----5:R-:W-:Y:S01]  /*12b30*/  HMMA.16816.F32 R52, R108.reuse, R112, R52 ;  /* 0x000000706c34723c */ /* 0x060fe20000001834 */
[----:B------:R1:W2:Y:S07]  /*12b40*/  MUFU.EX2 R171, R104 ;  /* 0x0000006800ab7308 */ /* 0x0002ae0000000800 */
[C---:B------:R-:W-:Y:S01]  /*12b50*/  HMMA.16816.F32 R56, R108.reuse, R114, R56 ;  /* 0x000000726c38723c */ /* 0x040fe20000001838 */
[----:B------:R-:W5:Y:S07]  /*12b60*/  LDSM.16.MT88.4 R112, [R185+0x4800] ;  /* 0x00480000b970783b */ /* 0x000f6e0000004200 */
[C---:B---3--:R-:W-:Y:S08]  /*12b70*/  HMMA.16816.F32 R60, R108.reuse, R116, R60 ;  /* 0x000000746c3c723c */ /* 0x048ff0000000183c */
[C---:B------:R-:W-:Y:S01]  /*12b80*/  HMMA.16816.F32 R64, R108.reuse, R118, R64 ;  /* 0x000000766c40723c */ /* 0x040fe20000001840 */
[----:B------:R-:W3:Y:S03]  /*12b90*/  LDSM.16.MT88.4 R116, [R184+0x4800] ;  /* 0x00480000b874783b */ /* 0x000ee60000004200 */
[----:B-1----:R-:W-:Y:S02]  /*12ba0*/  FFMA.FTZ R104, R210, c[0x0][0x2d0], -R146 ;  /* 0x0000b400d2687a23 */ /* 0x002fe40000010892 */
[----:B--2---:R-:W-:Y:S02]  /*12bb0*/  FADD.FTZ R2, R171, R2 ;  /* 0x00000002ab027221 */ /* 0x004fe40000010000 */
[C---:B------:R-:W-:Y:S01]  /*12bc0*/  HMMA.16816.F32 R68, R108.reuse, R120, R68 ;  /* 0x000000786c44723c */ /* 0x040fe20000001844 */
[----:B------:R1:W-:Y:S07]  /*12bd0*/  MUFU.EX2 R170, R104 ;  /* 0x0000006800aa7308 */ /* 0x0003ee0000000800 */
[C---:B------:R-:W-:Y:S01]  /*12be0*/  HMMA.16816.F32 R72, R108.reuse, R122, R72 ;  /* 0x0000007a6c48723c */ /* 0x040fe20000001848 */
[----:B------:R-:W2:Y:S07]  /*12bf0*/  LDSM.16.MT88.4 R120, [R181+0x1000] ;  /* 0x00100000b578783b */ /* 0x000eae0000004200 */
[C---:B----4-:R-:W-:Y:S08]  /*12c00*/  HMMA.16816.F32 R76, R108.reuse, R124, R76 ;  /* 0x0000007c6c4c723c */ /* 0x050ff0000000184c */
[C---:B------:R-:W-:Y:S01]  /*12c10*/  HMMA.16816.F32 R80, R108.reuse, R126, R80 ;  /* 0x0000007e6c50723c */ /* 0x040fe20000001850 */
[----:B------:R-:W4:Y:S03]  /*12c20*/  LDSM.16.MT88.4 R124, [R181+0x3000] ;  /* 0x00300000b57c783b */ /* 0x000f260000004200 */
[--C-:B-1----:R-:W-:Y:S04]  /*12c30*/  FFMA.FTZ R104, R211, c[0x0][0x2d0], -R103.reuse ;  /* 0x0000b400d3687a23 */ /* 0x102fe80000010867 */
[C---:B-----5:R-:W-:Y:S01]  /*12c40*/  HMMA.16816.F32 R84, R108.reuse, R112, R84 ;  /* 0x000000706c54723c */ /* 0x060fe20000001854 */
[----:B------:R1:W5:Y:S07]  /*12c50*/  MUFU.EX2 R155, R104 ;  /* 0x00000068009b7308 */ /* 0x00036e0000000800 */
[C---:B------:R-:W-:Y:S01]  /*12c60*/  HMMA.16816.F32 R88, R108.reuse, R114, R88 ;  /* 0x000000726c58723c */ /* 0x040fe20000001858 */
[----:B------:R-:W2:Y:S07]  /*12c70*/  LDSM.16.MT88.4 R112, [R182+0x3000] ;  /* 0x00300000b670783b */ /* 0x000eae0000004200 */
[C---:B---3--:R-:W-:Y:S08]  /*12c80*/  HMMA.16816.F32 R92, R108.reuse, R116, R92 ;  /* 0x000000746c5c723c */ /* 0x048ff0000000185c */
[----:B------:R-:W-:Y:S01]  /*12c90*/  HMMA.16816.F32 R96, R108, R118, R96 ;  /* 0x000000766c60723c */ /* 0x000fe20000001860 */
[----:B------:R-:W3:Y:S03]  /*12ca0*/  LDSM.16.MT88.4 R116, [R185+0x3000] ;  /* 0x00300000b974783b */ /* 0x000ee60000004200 */
[--C-:B-1----:R-:W-:Y:S02]  /*12cb0*/  FFMA.FTZ R104, R212, c[0x0][0x2d0], -R103.reuse ;  /* 0x0000b400d4687a23 */ /* 0x102fe40000010867 */
[----:B-----5:R-:W-:Y:S01]  /*12cc0*/  FADD.FTZ R0, R155, R0 ;  /* 0x000000009b007221 */ /* 0x020fe20000010000 */
[----:B------:R-:W-:Y:S01]  /*12cd0*/  F2FP.PACK_AB R108, R172, R173 ;  /* 0x000000adac6c723e */ /* 0x000fe200000000ff */
[----:B------:R1:W5:Y:S01]  /*12ce0*/  MUFU.EX2 R154, R104 ;  /* 0x00000068009a7308 */ /* 0x0003620000000800 */
[----:B------:R-:W-:Y:S03]  /*12cf0*/  F2FP.PACK_AB R109, R156, R157 ;  /* 0x0000009d9c6d723e */ /* 0x000fe600000000ff */
[----:B------:R-:W-:Y:S01]  /*12d00*/  F2FP.PACK_AB R110, R170, R171 ;  /* 0x000000abaa6e723e */ /* 0x000fe200000000ff */
[--C-:B-1----:R-:W-:Y:S01]  /*12d10*/  FFMA.FTZ R104, R215, c[0x0][0x2d0], -R146.reuse ;  /* 0x0000b400d7687a23 */ /* 0x102fe20000010892 */
[----:B-----5:R-:W-:Y:S04]  /*12d20*/  F2FP.PACK_AB R111, R154, R155 ;  /* 0x0000009b9a6f723e */ /* 0x020fe800000000ff */
[----:B------:R1:W-:Y:S03]  /*12d30*/  MUFU.EX2 R164, R104 ;  /* 0x0000006800a47308 */ /* 0x0003e60000000800 */
[C---:B--2---:R-:W-:Y:S08]  /*12d40*/  HMMA.16816.F32 R4, R108.reuse, R120, R4 ;  /* 0x000000786c04723c */ /* 0x044ff00000001804 */
[C---:B------:R-:W-:Y:S01]  /*12d50*/  HMMA.16816.F32 R8, R108.reuse, R122, R8 ;  /* 0x0000007a6c08723c */ /* 0x040fe20000001808 */
[----:B------:R-:W2:Y:S07]  /*12d60*/  LDSM.16.MT88.4 R120, [R184+0x3000] ;  /* 0x00300000b878783b */ /* 0x000eae0000004200 */
[C---:B------:R-:W-:Y:S04]  /*12d70*/  HMMA.16816.F32 R12, R108.reuse, R128, R12 ;  /* 0x000000806c0c723c */ /* 0x040fe8000000180c */
[--C-:B-1----:R-:W-:Y:S04]  /*12d80*/  FFMA.FTZ R104, R216, c[0x0][0x2d0], -R146.reuse ;  /* 0x0000b400d8687a23 */ /* 0x102fe80000010892 */
[C---:B------:R-:W-:Y:S01]  /*12d90*/  HMMA.16816.F32 R16, R108.reuse, R130, R16 ;  /* 0x000000826c10723c */ /* 0x040fe20000001810 */
[----:B------:R1:W5:Y:S01]  /*12da0*/  MUFU.EX2 R162, R104 ;  /* 0x0000006800a27308 */ /* 0x0003620000000800 */
[----:B------:R-:W-:Y:S06]  /*12db0*/  LDSM.16.MT88.4 R128, [R185+0x5000] ;  /* 0x00500000b980783b */ /* 0x000fec0000004200 */
[C---:B------:R-:W-:Y:S08]  /*12dc0*/  HMMA.16816.F32 R20, R108.reuse, R132, R20 ;  /* 0x000000846c14723c */ /* 0x040ff00000001814 */
[C---:B------:R-:W-:Y:S01]  /*12dd0*/  HMMA.16816.F32 R24, R108.reuse, R134, R24 ;  /* 0x000000866c18723c */ /* 0x040fe20000001818 */
[----:B------:R-:W-:Y:S07]  /*12de0*/  LDSM.16.MT88.4 R132, [R184+0x5000] ;  /* 0x00500000b884783b */ /* 0x000fee0000004200 */
[C---:B------:R-:W-:Y:S04]  /*12df0*/  HMMA.16816.F32 R28, R108.reuse, R136, R28 ;  /* 0x000000886c1c723c */ /* 0x040fe8000000181c */
[--C-:B-1----:R-:W-:Y:S04]  /*12e00*/  FFMA.FTZ R104, R217, c[0x0][0x2d0], -R103.reuse ;  /* 0x0000b400d9687a23 */ /* 0x102fe80000010867 */
[C---:B------:R-:W-:Y:S01]  /*12e10*/  HMMA.16816.F32 R32, R108.reuse, R138, R32 ;  /* 0x0000008a6c20723c */ /* 0x040fe20000001820 */
[----:B------:R1:W-:Y:S01]  /*12e20*/  MUFU.EX2 R153, R104 ;  /* 0x0000006800997308 */ /* 0x0003e20000000800 */
[----:B------:R-:W-:Y:S06]  /*12e30*/  LDSM.16.MT88.4 R136, [R184+0x1800] ;  /* 0x00180000b888783b */ /* 0x000fec0000004200 */
[C---:B----4-:R-:W-:Y:S08]  /*12e40*/  HMMA.16816.F32 R36, R108.reuse, R124, R36 ;  /* 0x0000007c6c24723c */ /* 0x050ff00000001824 */
[C---:B------:R-:W-:Y:S01]  /*12e50*/  HMMA.16816.F32 R40, R108.reuse, R126, R40 ;  /* 0x0000007e6c28723c */ /* 0x040fe20000001828 */
[----:B------:R-:W-:Y:S07]  /*12e60*/  LDSM.16.MT88.4 R124, [R182+0x5000] ;  /* 0x00500000b67c783b */ /* 0x000fee0000004200 */
[C---:B------:R-:W-:Y:S04]  /*12e70*/  HMMA.16816.F32 R44, R108.reuse, R112, R44 ;  /* 0x000000706c2c723c */ /* 0x040fe8000000182c */
[--C-:B-1----:R-:W-:Y:S04]  /*12e80*/  FFMA.FTZ R104, R218, c[0x0][0x2d0], -R103.reuse ;  /* 0x0000b400da687a23 */ /* 0x102fe80000010867 */
[C---:B------:R-:W-:Y:S01]  /*12e90*/  HMMA.16816.F32 R48, R108.reuse, R114, R48 ;  /* 0x000000726c30723c */ /* 0x040fe20000001830 */
[----:B------:R1:W4:Y:S01]  /*12ea0*/  MUFU.EX2 R152, R104 ;  /* 0x0000006800987308 */ /* 0x0003220000000800 */
[----:B------:R-:W4:Y:S06]  /*12eb0*/  LDSM.16.MT88.4 R112, [R181+0x5000] ;  /* 0x00500000b570783b */ /* 0x000f2c0000004200 */
[C---:B---3--:R-:W-:Y:S08]  /*12ec0*/  HMMA.16816.F32 R52, R108.reuse, R116, R52 ;  /* 0x000000746c34723c */ /* 0x048ff00000001834 */
[C---:B------:R-:W-:Y:S01]  /*12ed0*/  HMMA.16816.F32 R56, R108.reuse, R118, R56 ;  /* 0x000000766c38723c */ /* 0x040fe20000001838 */
[----:B------:R-:W3:Y:S07]  /*12ee0*/  LDSM.16.MT88.4 R116, [R181+0x1800] ;  /* 0x00180000b574783b */ /* 0x000eee0000004200 */
[C---:B--2---:R-:W-:Y:S04]  /*12ef0*/  HMMA.16816.F32 R60, R108.reuse, R120, R60 ;  /* 0x000000786c3c723c */ /* 0x044fe8000000183c */
[--C-:B-1----:R-:W-:Y:S04]  /*12f00*/  FFMA.FTZ R104, R219, c[0x0][0x2d0], -R146.reuse ;  /* 0x0000b400db687a23 */ /* 0x102fe80000010892 */
[C---:B------:R-:W-:Y:S01]  /*12f10*/  HMMA.16816.F32 R64, R108.reuse, R122, R64 ;  /* 0x0000007a6c40723c */ /* 0x040fe20000001840 */
[----:B------:R1:W-:Y:S01]  /*12f20*/  MUFU.EX2 R159, R104 ;  /* 0x00000068009f7308 */ /* 0x0003e20000000800 */
[----:B------:R-:W2:Y:S06]  /*12f30*/  LDSM.16.MT88.4 R120, [R182+0x1800] ;  /* 0x00180000b678783b */ /* 0x000eac0000004200 */
[C---:B----4-:R-:W-:Y:S08]  /*12f40*/  HMMA.16816.F32 R68, R108.reuse, R112, R68 ;  /* 0x000000706c44723c */ /* 0x050ff00000001844 */
[C---:B------:R-:W-:Y:S04]  /*12f50*/  HMMA.16816.F32 R72, R108.reuse, R114, R72 ;  /* 0x000000726c48723c */ /* 0x040fe80000001848 */
[----:B-1----:R-:W-:Y:S04]  /*12f60*/  FFMA.FTZ R104, R220, c[0x0][0x2d0], -R146 ;  /* 0x0000b400dc687a23 */ /* 0x002fe80000010892 */
[C---:B------:R-:W-:Y:S01]  /*12f70*/  HMMA.16816.F32 R76, R108.reuse, R124, R76 ;  /* 0x0000007c6c4c723c */ /* 0x040fe2000000184c */
[----:B------:R1:W4:Y:S07]  /*12f80*/  MUFU.EX2 R158, R104 ;  /* 0x00000068009e7308 */ /* 0x00032e0000000800 */
[C---:B------:R-:W-:Y:S08]  /*12f90*/  HMMA.16816.F32 R80, R108.reuse, R126, R80 ;  /* 0x0000007e6c50723c */ /* 0x040ff00000001850 */
[C---:B------:R-:W-:Y:S08]  /*12fa0*/  HMMA.16816.F32 R84, R108.reuse, R128, R84 ;  /* 0x000000806c54723c */ /* 0x040ff00000001854 */
[C---:B------:R-:W-:Y:S01]  /*12fb0*/  HMMA.16816.F32 R88, R108.reuse, R130, R88 ;  /* 0x000000826c58723c */ /* 0x040fe20000001858 */
[----:B------:R-:W2:Y:S03]  /*12fc0*/  LDSM.16.MT88.4 R128, [R185+0x1800] ;  /* 0x00180000b980783b */ /* 0x000ea60000004200 */
[--C-:B-1----:R-:W-:Y:S01]  /*12fd0*/  FFMA.FTZ R104, R144, c[0x0][0x2d0], -R103.reuse ;  /* 0x0000b40090687a23 */ /* 0x102fe20000010867 */
[----:B-----5:R-:W-:Y:S01]  /*12fe0*/  F2FP.PACK_AB R144, R162, R164 ;  /* 0x000000a4a290723e */ /* 0x020fe200000000ff */
[----:B------:R-:W-:Y:S01]  /*12ff0*/  FFMA.FTZ R103, R145, c[0x0][0x2d0], -R103 ;  /* 0x0000b40091677a23 */ /* 0x000fe20000010867 */
[----:B------:R-:W-:Y:S01]  /*13000*/  F2FP.PACK_AB R145, R152, R153 ;  /* 0x000000999891723e */ /* 0x000fe200000000ff */
[C---:B------:R-:W-:Y:S02]  /*13010*/  HMMA.16816.F32 R92, R108.reuse, R132, R92 ;  /* 0x000000846c5c723c */ /* 0x040fe4000000185c */
[----:B------:R-:W-:Y:S02]  /*13020*/  MUFU.EX2 R104, R104 ;  /* 0x0000006800687308 */ /* 0x000fe40000000800 */
[----:B----4-:R-:W-:Y:S04]  /*13030*/  F2FP.PACK_AB R146, R158, R159 ;  /* 0x0000009f9e92723e */ /* 0x010fe800000000ff */
[----:B------:R-:W-:Y:S04]  /*13040*/  HMMA.16816.F32 R96, R108, R134, R96 ;  /* 0x000000866c60723c */ /* 0x000fe80000001860 */
[----:B------:R-:W1:Y:S02]  /*13050*/  MUFU.EX2 R103, R103 ;  /* 0x0000006700677308 */ /* 0x000e640000000800 */
[----:B-1----:R-:W-:Y:S07]  /*13060*/  F2FP.PACK_AB R147, R103, R104 ;  /* 0x000000686793723e */ /* 0x002fee00000000ff */
[C---:B---3--:R-:W-:Y:S01]  /*13070*/  HMMA.16816.F32 R108, R144.reuse, R116, R4 ;  /* 0x00000074906c723c */ /* 0x048fe20000001804 */
[----:B------:R-:W1:Y:S07]  /*13080*/  LDSM.16.MT88.4 R4, [R181+0x3800] ;  /* 0x00380000b504783b */ /* 0x000e6e0000004200 */
[C---:B------:R-:W-:Y:S01]  /*13090*/  HMMA.16816.F32 R112, R144.reuse, R118, R8 ;  /* 0x000000769070723c */ /* 0x040fe20000001808 */
[----:B------:R-:W3:Y:S07]  /*130a0*/  LDSM.16.MT88.4 R8, [R182+0x3800] ;  /* 0x00380000b608783b */ /* 0x000eee0000004200 */
[C---:B--2---:R-:W-:Y:S01]  /*130b0*/  HMMA.16816.F32 R116, R144.reuse, R120, R12 ;  /* 0x000000789074723c */ /* 0x044fe2000000180c */
[----:B------:R-:W2:Y:S07]  /*130c0*/  LDSM.16.MT88.4 R12, [R185+0x3800] ;  /* 0x00380000b90c783b */ /* 0x000eae0000004200 */
[C---:B------:R-:W-:Y:S01]  /*130d0*/  HMMA.16816.F32 R120, R144.reuse, R122, R16 ;  /* 0x0000007a9078723c */ /* 0x040fe20000001810 */
[----:B------:R-:W4:Y:S07]  /*130e0*/  LDSM.16.MT88.4 R16, [R181+0x5800] ;  /* 0x00580000b510783b */ /* 0x000f2e0000004200 */
[C---:B------:R-:W-:Y:S01]  /*130f0*/  HMMA.16816.F32 R124, R144.reuse, R128, R20 ;  /* 0x00000080907c723c */ /* 0x040fe20000001814 */
[----:B------:R-:W5:Y:S07]  /*13100*/  LDSM.16.MT88.4 R20, [R182+0x5800] ;  /* 0x00580000b614783b */ /* 0x000f6e0000004200 */
[C---:B------:R-:W-:Y:S08]  /*13110*/  HMMA.16816.F32 R128, R144.reuse, R130, R24 ;  /* 0x000000829080723c */ /* 0x040ff00000001818 */
[C---:B------:R-:W-:Y:S08]  /*13120*/  HMMA.16816.F32 R132, R144.reuse, R136, R28 ;  /* 0x000000889084723c */ /* 0x040ff0000000181c */
[C---:B------:R-:W-:Y:S08]  /*13130*/  HMMA.16816.F32 R136, R144.reuse, R138, R32 ;  /* 0x0000008a9088723c */ /* 0x040ff00000001820 */
[C---:B-1----:R-:W-:Y:S08]  /*13140*/  HMMA.16816.F32 R36, R144.reuse, R4, R36 ;  /* 0x000000049024723c */ /* 0x042ff00000001824 */
[C---:B------:R-:W-:Y:S01]  /*13150*/  HMMA.16816.F32 R40, R144.reuse, R6, R40 ;  /* 0x000000069028723c */ /* 0x040fe20000001828 */
[----:B------:R-:W1:Y:S07]  /*13160*/  LDSM.16.MT88.4 R4, [R185+0x5800] ;  /* 0x00580000b904783b */ /* 0x000e6e0000004200 */
[C---:B---3--:R-:W-:Y:S08]  /*13170*/  HMMA.16816.F32 R44, R144.reuse, R8, R44 ;  /* 0x00000008902c723c */ /* 0x048ff0000000182c */
[C---:B------:R-:W-:Y:S01]  /*13180*/  HMMA.16816.F32 R48, R144.reuse, R10, R48 ;  /* 0x0000000a9030723c */ /* 0x040fe20000001830 */
[----:B------:R-:W3:Y:S07]  /*13190*/  LDSM.16.MT88.4 R8, [R184+0x5800] ;  /* 0x00580000b808783b */ /* 0x000eee0000004200 */
[C---:B--2---:R-:W-:Y:S08]  /*131a0*/  HMMA.16816.F32 R52, R144.reuse, R12, R52 ;  /* 0x0000000c9034723c */ /* 0x044ff00000001834 */
[C---:B------:R-:W-:Y:S08]  /*131b0*/  HMMA.16816.F32 R56, R144.reuse, R14, R56 ;  /* 0x0000000e9038723c */ /* 0x040ff00000001838 */
[C---:B------:R-:W-:Y:S08]  /*131c0*/  HMMA.16816.F32 R60, R144.reuse, R148, R60 ;  /* 0x00000094903c723c */ /* 0x040ff0000000183c */
[C---:B------:R-:W-:Y:S08]  /*131d0*/  HMMA.16816.F32 R64, R144.reuse, R150, R64 ;  /* 0x000000969040723c */ /* 0x040ff00000001840 */
[C---:B----4-:R-:W-:Y:S08]  /*131e0*/  HMMA.16816.F32 R68, R144.reuse, R16, R68 ;  /* 0x000000109044723c */ /* 0x050ff00000001844 */
[C---:B------:R-:W-:Y:S08]  /*131f0*/  HMMA.16816.F32 R72, R144.reuse, R18, R72 ;  /* 0x000000129048723c */ /* 0x040ff00000001848 */
[C---:B-----5:R-:W-:Y:S08]  /*13200*/  HMMA.16816.F32 R76, R144.reuse, R20, R76 ;  /* 0x00000014904c723c */ /* 0x060ff0000000184c */
[C---:B------:R-:W-:Y:S08]  /*13210*/  HMMA.16816.F32 R80, R144.reuse, R22, R80 ;  /* 0x000000169050723c */ /* 0x040ff00000001850 */
[C---:B-1----:R-:W-:Y:S07]  /*13220*/  HMMA.16816.F32 R84, R144.reuse, R4, R84 ;  /* 0x000000049054723c */ /* 0x042fee0000001854 */
[----:B------:R-:W-:Y:S01]  /*13230*/  FADD.FTZ R4, R170, R2 ;  /* 0x00000002aa047221 */ /* 0x000fe20000010000 */
[C---:B------:R-:W-:Y:S04]  /*13240*/  HMMA.16816.F32 R88, R144.reuse, R6, R88 ;  /* 0x000000069058723c */ /* 0x040fe80000001858 */
[----:B------:R-:W-:Y:S02]  /*13250*/  FADD.FTZ R2, R154, R0 ;  /* 0x000000009a027221 */ /* 0x000fe40000010000 */
[----:B------:R-:W-:Y:S02]  /*13260*/  FADD.FTZ R0, R164, R4 ;  /* 0x00000004a4007221 */ /* 0x000fe40000010000 */
[C---:B---3--:R-:W-:Y:S04]  /*13270*/  HMMA.16816.F32 R92, R144.reuse, R8, R92 ;  /* 0x00000008905c723c */ /* 0x048fe8000000185c */
[----:B------:R-:W-:Y:S02]  /*13280*/  FADD.FTZ R2, R153, R2 ;  /* 0x0000000299027221 */ /* 0x000fe40000010000 */
[----:B------:R-:W-:Y:S01]  /*13290*/  FADD.FTZ R0, R162, R0 ;  /* 0x00000000a2007221 */ /* 0x000fe20000010000 */
[-C--:B------:R-:W-:Y:S01]  /*132a0*/  MOV R8, R3.reuse ;  /* 0x0000000300087202 */ /* 0x080fe20000000f00 */
[----:B------:R-:W-:Y:S01]  /*132b0*/  FADD.FTZ R4, R152, R2 ;  /* 0x0000000298047221 */ /* 0x000fe20000010000 */
[----:B------:R-:W-:Y:S03]  /*132c0*/  HMMA.16816.F32 R96, R144, R10, R96 ;  /* 0x0000000a9060723c */ /* 0x000fe60000001860 */
[----:B------:R-:W-:Y:S02]  /*132d0*/  FADD.FTZ R2, R159, R0 ;  /* 0x000000009f027221 */ /* 0x000fe40000010000 */
[----:B------:R-:W-:Y:S01]  /*132e0*/  FADD.FTZ R0, R104, R4 ;  /* 0x0000000468007221 */ /* 0x000fe20000010000 */
[----:B------:R-:W-:Y:S01]  /*132f0*/  MOV R104, R3 ;  /* 0x0000000300687202 */ /* 0x000fe20000000f00 */
[----:B------:R-:W-:Y:S02]  /*13300*/  FADD.FTZ R221, R158, R2 ;  /* 0x000000029edd7221 */ /* 0x000fe40000010000 */
[----:B------:R-:W-:Y:S03]  /*13310*/  FADD.FTZ R222, R103, R0 ;  /* 0x0000000067de7221 */ /* 0x000fe60000010000 */
[----:B------:R-:W-:Y:S01]  /*13320*/  MOV R103, R102 ;  /* 0x0000006600677202 */ /* 0x000fe20000000f00 */
[----:B------:R-:W-:-:S05]  /*13330*/  @P0 BRA `(.L_x_240) ;  /* 0xffffd24000000947 */ /* 0x000fca000383ffff */
.L_x_239:
[----:B------:R-:W-:Y:S01]  /*13340*/  @!UPT UIADD3 URZ, URZ, URZ, URZ ;  /* 0x0000003f3f3ff290 */ /* 0x000fe2000fffe03f */
        /* <DEDUP_REMOVED lines=8> */
.L_x_310:
        /* <DEDUP_REMOVED lines=117> */
.L_x_184:
[----:B------:R-:W2:Y:S01]  /*13b20*/  S2R R6, SR_TID.X ;  /* 0x0000000000067919 */ /* 0x000ea20000002100 */
[----:B------:R-:W-:Y:S01]  /*13b30*/  BSSY B0, `(.L_x_242) ;  /* 0x0000010000007945 */ /* 0x000fe20003800000 */
[----:B--2---:R-:W-:-:S13]  /*13b40*/  LOP3.LUT P0, RZ, R6, 0xff, RZ, 0xc0, !PT ;  /* 0x000000ff06ff7812 */ /* 0x004fda000780c0ff */
[----:B------:R-:W-:Y:S05]  /*13b50*/  @P0 BRA `(.L_x_243) ;  /* 0x000000d000000947 */ /* 0x000fea0003800000 */
[----:B------:R-:W2:Y:S01]  /*13b60*/  S2R R4, SR_LANEID ;  /* 0x0000000000047919 */ /* 0x000ea20000000000 */
[----:B------:R-:W-:Y:S01]  /*13b70*/  VOTEU.ANY UR4, UPT, PT ;  /* 0x0000000000047886 */ /* 0x000fe200038e0100 */
[----:B------:R-:W-:Y:S01]  /*13b80*/  IMAD.MOV.U32 R5, RZ, RZ, c[0x0][0x564] ;  /* 0x00015900ff057624 */ /* 0x000fe200078e00ff */
[----:B------:R-:W2:Y:S08]  /*13b90*/  FLO.U32 R3, UR4 ;  /* 0x0000000400037d00 */ /* 0x000eb000080e0000 */
[----:B------:R-:W3:Y:S01]  /*13ba0*/  POPC R2, UR4 ;  /* 0x0000000400027d09 */ /* 0x000ee20008000000 */
[----:B--2---:R-:W-:Y:S01]  /*13bb0*/  ISETP.EQ.U32.AND P0, PT, R3, R4, PT ;  /* 0x000000040300720c */ /* 0x004fe20003f02070 */
[----:B------:R-:W-:-:S12]  /*13bc0*/  IMAD.MOV.U32 R4, RZ, RZ, c[0x0][0x560] ;  /* 0x00015800ff047624 */ /* 0x000fd800078e00ff */
[----:B---3--:R2:W3:Y:S04]  /*13bd0*/  @P0 ATOMG.E.ADD.STRONG.GPU PT, R2, [R4.64], R2 ;  /* 0x00000002040209a8 */ /* 0x0084e800081ee1c6 */
[----:B--2---:R-:W2:Y:S04]  /*13be0*/  S2R R4, SR_LTMASK ;  /* 0x0000000000047919 */ /* 0x004ea80000003900 */
[----:B---3--:R2:W3:Y:S02]  /*13bf0*/  SHFL.IDX PT, R3, R2, R3, 0x1f ;  /* 0x00001f0302037589 */ /* 0x0084e400000e0000 */
[----:B--2---:R-:W-:-:S06]  /*13c00*/  LOP3.LUT R2, R4, UR4, RZ, 0xc0, !PT ;  /* 0x0000000404027c12 */ /* 0x004fcc000f8ec0ff */
[----:B------:R-:W3:Y:S02]  /*13c10*/  POPC R2, R2 ;  /* 0x0000000200027309 */ /* 0x000ee40000000000 */
[----:B---3--:R-:W-:-:S06]  /*13c20*/  IADD3 R244, R3, c[0x0][0xc], R2 ;  /* 0x0000030003f47a10 */ /* 0x008fcc0007ffe002 */
.L_x_243:
[----:B------:R-:W-:Y:S05]  /*13c30*/  BSYNC B0 ;  /* 0x0000000000007941 */ /* 0x000fea0003800000 */
.L_x_242:
[----:B------:R-:W-:Y:S01]  /*13c40*/  PRMT R0, R0, 0x9910, RZ ;  /* 0x0000991000007816 */ /* 0x000fe200000000ff */
[----:B------:R-:W-:Y:S01]  /*13c50*/  BSSY B1, `(.L_x_244) ;  /* 0x0000352000017945 */ /* 0x000fe20003800000 */
[----:B------:R-:W-:Y:S02]  /*13c60*/  IMAD.MOV.U32 R86, RZ, RZ, R244 ;  /* 0x000000ffff567224 */ /* 0x000fe400078e00f4 */
[----:B------:R-:W-:-:S13]  /*13c70*/  ISETP.NE.AND P0, PT, R0, RZ, PT ;  /* 0x000000ff0000720c */ /* 0x000fda0003f05270 */
[----:B------:R-:W-:Y:S05]  /*13c80*/  @!P0 BRA `(.L_x_245) ;  /* 0x0000284000008947 */ /* 0x000fea0003800000 */
[----:B------:R-:W2:Y:S04]  /*13c90*/  LDL R3, [R1+0x4] ;  /* 0x0000040001037983 */ /* 0x000ea80000100800 */
[----:B------:R-:W2:Y:S04]  /*13ca0*/  LDL R2, [R1+0x8] ;  /* 0x0000080001027983 */ /* 0x000ea80000100800 */
[----:B------:R-:W3:Y:S01]  /*13cb0*/  LDL R13, [R1+0x1c] ;  /* 0x00001c00010d7983 */ /* 0x000ee20000100800 */
[----:B------:R-:W-:-:S03]  /*13cc0*/  SHF.R.S32.HI R11, RZ, 0x1f, R6 ;  /* 0x0000001fff0b7819 */ /* 0x000fc60000011406 */
[----:B------:R-:W4:Y:S01]  /*13cd0*/  LDL R12, [R1+0x24] ;  /* 0x00002400010c7983 */ /* 0x000f220000100800 */
[----:B------:R-:W-:-:S03]  /*13ce0*/  LEA.HI R11, R11, R6, RZ, 0x2 ;  /* 0x000000060b0b7211 */ /* 0x000fc600078f10ff */
[----:B------:R-:W3:Y:S01]  /*13cf0*/  LDL R8, [R1+0x20] ;  /* 0x0000200001087983 */ /* 0x000ee20000100800 */
[----:B------:R-:W-:Y:S02]  /*13d00*/  LOP3.LUT R11, R11, 0xfffffffc, RZ, 0xc0, !PT ;  /* 0xfffffffc0b0b7812 */ /* 0x000fe400078ec0ff */
[----:B------:R-:W-:Y:S01]  /*13d10*/  SHF.R.S32.HI R0, RZ, 0x1f, R6 ;  /* 0x0000001fff007819 */ /* 0x000fe20000011406 */
[----:B------:R-:W3:Y:S02]  /*13d20*/  LDL R10, [R1+0x34] ;  /* 0x00003400010a7983 */ /* 0x000ee40000100800 */
[----:B------:R-:W-:Y:S01]  /*13d30*/  IMAD.IADD R11, R6, 0x1, -R11 ;  /* 0x00000001060b7824 */ /* 0x000fe200078e0a0b */
[----:B------:R-:W-:Y:S01]  /*13d40*/  LEA.HI R0, R0, R6, RZ, 0x5 ;  /* 0x0000000600007211 */ /* 0x000fe200078f28ff */
[----:B------:R-:W3:Y:S04]  /*13d50*/  LDL R7, [R1+0x2c] ;  /* 0x00002c0001077983 */ /* 0x000ee80000100800 */
[----:B------:R-:W4:Y:S04]  /*13d60*/  LDL R6, [R1+0x30] ;  /* 0x0000300001067983 */ /* 0x000f280000100800 */
[----:B------:R-:W4:Y:S01]  /*13d70*/  LDL R9, [R1+0x28] ;  /* 0x0000280001097983 */ /* 0x000f220000100800 */
[----:B------:R-:W-:Y:S01]  /*13d80*/  WARPSYNC 0xffffffff ;  /* 0xffffffff00007948 */ /* 0x000fe20003800000 */
[----:B------:R-:W-:-:S05]  /*13d90*/  SHF.R.S32.HI R0, RZ, 0x5, R0 ;  /* 0x00000005ff007819 */ /* 0x000fca0000011400 */
[----:B------:R-:W-:-:S04]  /*13da0*/  IMAD.SHL.U32 R0, R0, 0x400, RZ ;  /* 0x0000040000007824 */ /* 0x000fc800078e00ff */
[----:B------:R-:W-:Y:S01]  /*13db0*/  IMAD R0, R11, 0x2, R0 ;  /* 0x000000020b007824 */ /* 0x000fe200078e0200 */
[----:B------:R-:W-:Y:S02]  /*13dc0*/  F2FP.PACK_AB R4, R33, R32 ;  /* 0x000000202104723e */ /* 0x000fe400000000ff */
[----:B------:R-:W-:Y:S01]  /*13dd0*/  F2FP.PACK_AB R5, R123, R122 ;  /* 0x0000007a7b05723e */ /* 0x000fe200000000ff */
[----:B------:R-:W-:Y:S01]  /*13de0*/  BAR.SYNC.DEFER_BLOCKING 0x1, 0x100 ;  /* 0x0044000000007b1d */ /* 0x000fe20000010000 */
[----:B------:R-:W-:-:S04]  /*13df0*/  ISETP.NE.U32.AND P0, PT, RZ, c[0x0][0x508], PT ;  /* 0x00014200ff007a0c */ /* 0x000fc80003f05070 */
[----:B------:R-:W-:Y:S02]  /*13e00*/  ISETP.NE.AND.EX P1, PT, RZ, c[0x0][0x50c], PT, P0 ;  /* 0x00014300ff007a0c */ /* 0x000fe40003f25300 */
[----:B------:R-:W-:-:S04]  /*13e10*/  ISETP.NE.U32.AND P2, PT, RZ, c[0x0][0x500], PT ;  /* 0x00014000ff007a0c */ /* 0x000fc80003f45070 */
[----:B------:R-:W-:Y:S02]  /*13e20*/  ISETP.NE.AND.EX P2, PT, RZ, c[0x0][0x504], PT, P2 ;  /* 0x00014100ff007a0c */ /* 0x000fe40003f45320 */
[----:B--2---:R-:W-:-:S05]  /*13e30*/  LOP3.LUT R2, R2, R3, RZ, 0xfc, !PT ;  /* 0x0000000302027212 */ /* 0x004fca00078efcff */
[----:B------:R-:W-:Y:S01]  /*13e40*/  IMAD.IADD R0, R0, 0x1, R2 ;  /* 0x0000000100007824 */ /* 0x000fe200078e0202 */
[----:B------:R-:W-:Y:S02]  /*13e50*/  F2FP.PACK_AB R2, R155, R154 ;  /* 0x0000009a9b02723e */ /* 0x000fe400000000ff */
[----:B------:R-:W-:Y:S02]  /*13e60*/  F2FP.PACK_AB R3, R165, R164 ;  /* 0x000000a4a503723e */ /* 0x000fe400000000ff */
[----:B------:R-:W-:-:S05]  /*13e70*/  LEA R0, R0, 0x80, 0x1 ;  /* 0x0000008000007811 */ /* 0x000fca00078e08ff */
[----:B------:R2:W-:Y:S04]  /*13e80*/  STS [R0], R2 ;  /* 0x0000000200007388 */ /* 0x0005e80000000800 */
[----:B------:R1:W-:Y:S04]  /*13e90*/  STS [R0+0x400], R3 ;  /* 0x0004000300007388 */ /* 0x0003e80000000800 */
[----:B---3--:R3:W-:Y:S01]  /*13ea0*/  STS [R13], R4 ;  /* 0x000000040d007388 */ /* 0x0087e20000000800 */
[----:B--2---:R-:W-:Y:S02]  /*13eb0*/  F2FP.PACK_AB R2, R163, R162 ;  /* 0x000000a2a302723e */ /* 0x004fe400000000ff */
[----:B-1----:R-:W-:-:S03]  /*13ec0*/  F2FP.PACK_AB R3, R35, R34 ;  /* 0x000000222303723e */ /* 0x002fc600000000ff */
        /* <DEDUP_REMOVED lines=60> */
[----:B--2---:R-:W-:-:S02]  /*14290*/  F2FP.PACK_AB R4, R73, R72 ;  /* 0x000000484904723e */ /* 0x004fc400000000ff */
[----:B---3--:R-:W-:Y:S01]  /*142a0*/  F2FP.PACK_AB R5, R169, R168 ;  /* 0x000000a8a905723e */ /* 0x008fe200000000ff */
[----:B------:R1:W-:Y:S01]  /*142b0*/  STS [R13+0x8000], R2 ;  /* 0x008000020d007388 */ /* 0x0003e20000000800 */
[----:B----4-:R-:W-:-:S03]  /*142c0*/  F2FP.PACK_AB R0, R135, R134 ;  /* 0x000000868700723e */ /* 0x010fc600000000ff */
[----:B------:R-:W-:Y:S01]  /*142d0*/  STS [R13+0x8400], R5 ;  /* 0x008400050d007388 */ /* 0x000fe20000000800 */
[----:B------:R-:W-:-:S03]  /*142e0*/  F2FP.PACK_AB R3, R77, R76 ;  /* 0x0000004c4d03723e */ /* 0x000fc600000000ff */
[----:B------:R-:W-:Y:S04]  /*142f0*/  STS [R12+0x8000], R4 ;  /* 0x008000040c007388 */ /* 0x000fe80000000800 */
[----:B------:R2:W-:Y:S04]  /*14300*/  STS [R12+0x8400], R0 ;  /* 0x008400000c007388 */ /* 0x0005e80000000800 */
[----:B------:R3:W-:Y:S01]  /*14310*/  STS [R8+0x8000], R3 ;  /* 0x0080000308007388 */ /* 0x0007e20000000800 */
[----:B-1----:R-:W-:-:S05]  /*14320*/  F2FP.PACK_AB R2, R83, R82 ;  /* 0x000000525302723e */ /* 0x002fca00000000ff */
[----:B------:R1:W-:Y:S01]  /*14330*/  STS [R8+0x8400], R2 ;  /* 0x0084000208007388 */ /* 0x0003e20000000800 */
[----:B--2---:R-:W-:Y:S02]  /*14340*/  F2FP.PACK_AB R0, R161, R160 ;  /* 0x000000a0a100723e */ /* 0x004fe400000000ff */
[----:B------:R-:W-:-:S03]  /*14350*/  F2FP.PACK_AB R4, R79, R78 ;  /* 0x0000004e4f04723e */ /* 0x000fc600000000ff */
[----:B------:R2:W-:Y:S01]  /*14360*/  STS [R10+0x8000], R0 ;  /* 0x008000000a007388 */ /* 0x0005e20000000800 */
[----:B---3--:R-:W-:-:S03]  /*14370*/  F2FP.PACK_AB R3, R75, R74 ;  /* 0x0000004a4b03723e */ /* 0x008fc600000000ff */
[----:B------:R-:W-:Y:S01]  /*14380*/  STS [R10+0x8400], R4 ;  /* 0x008400040a007388 */ /* 0x000fe20000000800 */
[----:B-1----:R-:W-:-:S03]  /*14390*/  F2FP.PACK_AB R2, R81, R80 ;  /* 0x000000505102723e */ /* 0x002fc600000000ff */
[----:B------:R-:W3:Y:S01]  /*143a0*/  LDL.LU R8, [R1+0x14] ;  /* 0x0000140001087983 */ /* 0x000ee20000300800 */
[----:B--2---:R-:W-:-:S05]  /*143b0*/  F2FP.PACK_AB R0, R159, R158 ;  /* 0x0000009e9f00723e */ /* 0x004fca00000000ff */
[----:B------:R1:W-:Y:S04]  /*143c0*/  STS [R7+0x8000], R0 ;  /* 0x0080000007007388 */ /* 0x0003e80000000800 */
[----:B------:R-:W-:Y:S04]  /*143d0*/  STS [R7+0x8400], R3 ;  /* 0x0084000307007388 */ /* 0x000fe80000000800 */
[----:B------:R2:W-:Y:S01]  /*143e0*/  STS [R6+0x8000], R2 ;  /* 0x0080000206007388 */ /* 0x0005e20000000800 */
[----:B-1----:R-:W-:-:S05]  /*143f0*/  F2FP.PACK_AB R0, R71, R70 ;  /* 0x000000464700723e */ /* 0x002fca00000000ff */
[----:B------:R1:W-:Y:S01]  /*14400*/  STS [R6+0x8400], R0 ;  /* 0x0084000006007388 */ /* 0x0003e20000000800 */
[----:B--2---:R-:W-:-:S05]  /*14410*/  F2FP.PACK_AB R2, R65, R64 ;  /* 0x000000404102723e */ /* 0x004fca00000000ff */
[----:B------:R2:W-:Y:S01]  /*14420*/  STS [R9+0x8000], R2 ;  /* 0x0080000209007388 */ /* 0x0005e20000000800 */
[----:B-1----:R-:W-:-:S05]  /*14430*/  F2FP.PACK_AB R0, R63, R62 ;  /* 0x0000003e3f00723e */ /* 0x002fca00000000ff */
[----:B------:R1:W-:Y:S01]  /*14440*/  STS [R9+0x8400], R0 ;  /* 0x0084000009007388 */ /* 0x0003e20000000800 */
[----:B------:R-:W-:Y:S01]  /*14450*/  SHF.R.S32.HI R3, RZ, 0x1f, R236 ;  /* 0x0000001fff037819 */ /* 0x000fe200000114ec */
[----:B------:R-:W-:Y:S02]  /*14460*/  IMAD.MOV.U32 R6, RZ, RZ, 0x4 ;  /* 0x00000004ff067424 */ /* 0x000fe400078e00ff */
[----:B------:R-:W-:Y:S01]  /*14470*/  BAR.SYNC.DEFER_BLOCKING 0x1, 0x100 ;  /* 0x0044000000007b1d */ /* 0x000fe20000010000 */
[C---:B------:R-:W-:Y:S01]  /*14480*/  @P1 LEA R4, P0, R236.reuse, c[0x0][0x508], 0x2 ;  /* 0x00014200ec041a11 */ /* 0x040fe200078010ff */
[----:B------:R-:W-:Y:S02]  /*14490*/  IMAD.MOV.U32 R12, RZ, RZ, c[0x0][0x388] ;  /* 0x0000e200ff0c7624 */ /* 0x000fe400078e00ff */
[----:B--2---:R-:W-:Y:S01]  /*144a0*/  IMAD.MOV.U32 R2, RZ, RZ, RZ ;  /* 0x000000ffff027224 */ /* 0x004fe200078e00ff */
[C---:B------:R-:W-:Y:S01]  /*144b0*/  @P1 LEA.HI.X R5, R236.reuse, c[0x0][0x50c], R3, 0x2, P0 ;  /* 0x00014300ec051a11 */ /* 0x040fe200000f1403 */
[----:B------:R-:W-:-:S04]  /*144c0*/  IMAD.WIDE R6, R236, R6, c[0x0][0x500] ;  /* 0x00014000ec067625 */ /* 0x000fc800078e0206 */
[----:B------:R2:W5:Y:S04]  /*144d0*/  @P1 LDG.E R12, [R4.64] ;  /* 0x00000006040c1981 */ /* 0x000568000c1e1900 */
[----:B------:R2:W5:Y:S01]  /*144e0*/  @P2 LDG.E R2, [R6.64] ;  /* 0x0000000606022981 */ /* 0x000562000c1e1900 */
[----:B---3--:R-:W-:-:S04]  /*144f0*/  ISETP.NE.AND P0, PT, R8, RZ, PT ;  /* 0x000000ff0800720c */ /* 0x008fc80003f05270 */
[----:B-1----:R-:W-:Y:S01]  /*14500*/  SEL R0, R8, c[0x0][0x3d4], P0 ;  /* 0x0000f50008007a07 */ /* 0x002fe20000000000 */
[----:B------:R-:W-:Y:S05]  /*14510*/  @P1 BRA `(.L_x_246) ;  /* 0x0000004000001947 */ /* 0x000fea0003800000 */
[----:B--2---:R-:W-:Y:S05]  /*14520*/  @!P2 BRA `(.L_x_246) ;  /* 0x000000300000a947 */ /* 0x004fea0003800000 */
[----:B-----5:R1:W2:Y:S04]  /*14530*/  LDG.E R12, [R6.64] ;  /* 0x00000006060c7981 */ /* 0x0202a8000c1e1900 */
[----:B-1----:R-:W2:Y:S02]  /*14540*/  LDG.E R6, [R6.64+0x4] ;  /* 0x0000040606067981 */ /* 0x002ea4000c1e1900 */
[----:B--2---:R-:W-:Y:S02]  /*14550*/  IADD3 R12, -R12, R6, RZ ;  /* 0x000000060c0c7210 */ /* 0x004fe40007ffe1ff */
.L_x_246:
[----:B--2---:R-:W2:Y:S04]  /*14560*/  LDL R23, [R1+0x50] ;  /* 0x0000500001177983 */ /* 0x004ea80000100800 */
[----:B------:R-:W3:Y:S04]  /*14570*/  LDL R22, [R1] ;  /* 0x0000000001167983 */ /* 0x000ee80000100800 */
[----:B------:R-:W4:Y:S01]  /*14580*/  LDL R13, [R1+0x18] ;  /* 0x00001800010d7983 */ /* 0x000f220000100800 */
[----:B------:R-:W-:Y:S01]  /*14590*/  IMAD.MOV.U32 R10, RZ, RZ, 0x368 ;  /* 0x00000368ff0a7424 */ /* 0x000fe200078e00ff */
[----:B------:R-:W-:-:S04]  /*145a0*/  ISETP.GT.AND P2, PT, R0, 0x1, PT ;  /* 0x000000010000780c */ /* 0x000fc80003f44270 */
[----:B------:R-:W-:-:S04]  /*145b0*/  SEL R10, R10, 0x328, P2 ;  /* 0x000003280a0a7807 */ /* 0x000fc80001000000 */
[----:B------:R-:W1:Y:S08]  /*145c0*/  LDC.64 R8, c[0x0][R10+0x170] ;  /* 0x00005c000a087b82 */ /* 0x000e700000000a00 */
[----:B------:R1:W3:Y:S08]  /*145d0*/  LDC.64 R14, c[0x0][R10+0x168] ;  /* 0x00005a000a0e7b82 */ /* 0x0002f00000000a00 */
[----:B------:R1:W2:Y:S01]  /*145e0*/  LDC.64 R18, c[0x0][R10+0x178] ;  /* 0x00005e000a127b82 */ /* 0x0002a20000000a00 */
[----:B------:R-:W-:Y:S01]  /*145f0*/  LEA.HI R0, R11, R11, RZ, 0x1 ;  /* 0x0000000b0b007211 */ /* 0x000fe200078f08ff */
[----:B------:R-:W-:-:S06]  /*14600*/  IMAD.MOV.U32 R4, RZ, RZ, c[0x0][0x4e8] ;  /* 0x00013a00ff047624 */ /* 0x000fcc00078e00ff */
[----:B------:R1:W2:Y:S01]  /*14610*/  LDC.64 R16, c[0x0][R10+0x160] ;  /* 0x000058000a107b82 */ /* 0x0002a20000000a00 */
[----:B------:R-:W-:Y:S02]  /*14620*/  ISETP.NE.U32.AND P0, PT, RZ, c[0x0][0x500], PT ;  /* 0x00014000ff007a0c */ /* 0x000fe40003f05070 */
[----:B------:R-:W-:Y:S02]  /*14630*/  LOP3.LUT R0, R0, 0x1ffffffe, RZ, 0xc0, !PT ;  /* 0x1ffffffe00007812 */ /* 0x000fe400078ec0ff */
[----:B------:R-:W-:Y:S02]  /*14640*/  ISETP.NE.AND.EX P0, PT, RZ, c[0x0][0x504], PT, P0 ;  /* 0x00014100ff007a0c */ /* 0x000fe40003f05300 */
[----:B------:R-:W-:Y:S01]  /*14650*/  ISETP.NE.AND P3, PT, R4, 0x1, PT ;  /* 0x000000010400780c */ /* 0x000fe20003f65270 */
[----:B------:R-:W-:Y:S01]  /*14660*/  IMAD.IADD R4, R11, 0x1, -R0 ;  /* 0x000000010b047824 */ /* 0x000fe200078e0a00 */
[----:B------:R-:W-:Y:S02]  /*14670*/  SEL R0, R236, RZ, !P0 ;  /* 0x000000ffec007207 */ /* 0x000fe40004000000 */
[----:B------:R-:W-:-:S03]  /*14680*/  SEL R6, R3, RZ, !P0 ;  /* 0x000000ff03067207 */ /* 0x000fc60004000000 */
[----:B-1----:R-:W-:-:S04]  /*14690*/  IMAD R5, R9, R0, RZ ;  /* 0x0000000009057224 */ /* 0x002fc800078e02ff */
[C---:B------:R-:W-:Y:S02]  /*146a0*/  IMAD R10, R8.reuse, R6, R5 ;  /* 0x00000006080a7224 */ /* 0x040fe400078e0205 */
[----:B------:R-:W-:Y:S01]  /*146b0*/  IMAD.WIDE.U32 R6, R8, R0, RZ ;  /* 0x0000000008067225 */ /* 0x000fe200078e00ff */
[----:B------:R-:W1:Y:S03]  /*146c0*/  S2R R24, SR_TID.X ;  /* 0x0000000000187919 */ /* 0x000e660000002100 */
[----:B--2---:R-:W-:-:S04]  /*146d0*/  IMAD R4, R4, 0x8, R23 ;  /* 0x0000000804047824 */ /* 0x004fc800078e0217 */
[----:B------:R-:W-:-:S04]  /*146e0*/  IMAD R3, R245, 0x80, R4 ;  /* 0x00000080f5037824 */ /* 0x000fc800078e0204 */
[----:B------:R-:W-:-:S04]  /*146f0*/  @P3 IMAD.HI.U32 R5, R3, c[0x0][0x4ec], RZ ;  /* 0x00013b0003053a27 */ /* 0x000fc800078e00ff */
[----:B------:R-:W-:Y:S01]  /*14700*/  IMAD.MOV.U32 R4, RZ, RZ, R3 ;  /* 0x000000ffff047224 */ /* 0x000fe200078e0003 */
[----:B------:R-:W-:Y:S01]  /*14710*/  @P3 SHF.R.U32.HI R4, RZ, c[0x0][0x4f0], R5 ;  /* 0x00013c00ff043a19 */ /* 0x000fe20000011605 */
[----:B---3--:R-:W-:Y:S01]  /*14720*/  IMAD.WIDE.U32 R8, R14, R22, RZ ;  /* 0x000000160e087225 */ /* 0x008fe200078e00ff */
[----:B----4-:R-:W-:-:S03]  /*14730*/  SEL R5, R13, RZ, P2 ;  /* 0x000000ff0d057207 */ /* 0x010fc60001000000 */
[----:B------:R-:W-:Y:S01]  /*14740*/  IMAD R11, R15, R22, RZ ;  /* 0x000000160f0b7224 */ /* 0x000fe200078e02ff */
[----:B-----5:R-:W-:Y:S01]  /*14750*/  IADD3 R14, P1, P0, R6, R8, R2 ;  /* 0x00000008060e7210 */ /* 0x020fe2000783e002 */
[----:B------:R-:W-:Y:S01]  /*14760*/  IMAD.IADD R13, R7, 0x1, R10 ;  /* 0x00000001070d7824 */ /* 0x000fe200078e020a */
[----:B------:R-:W-:Y:S01]  /*14770*/  SHF.R.S32.HI R6, RZ, 0x1f, R2 ;  /* 0x0000001fff067819 */ /* 0x000fe20000011402 */
[----:B------:R-:W-:Y:S02]  /*14780*/  IMAD.IADD R7, R9, 0x1, R11 ;  /* 0x0000000109077824 */ /* 0x000fe400078e020b */
[-C--:B------:R-:W-:Y:S02]  /*14790*/  IMAD R10, R19, R5.reuse, RZ ;  /* 0x00000005130a7224 */ /* 0x080fe400078e02ff */
[----:B------:R-:W-:Y:S01]  /*147a0*/  IMAD.WIDE.U32 R8, R18, R5, RZ ;  /* 0x0000000512087225 */ /* 0x000fe200078e00ff */
[----:B------:R-:W-:Y:S02]  /*147b0*/  IADD3.X R11, R13, R7, R6, P1, P0 ;  /* 0x000000070d0b7210 */ /* 0x000fe40000fe0406 */
[--C-:B------:R-:W-:Y:S01]  /*147c0*/  SHF.R.S32.HI R5, RZ, 0x1f, R4.reuse ;  /* 0x0000001fff057819 */ /* 0x100fe20000011404 */
[----:B------:R-:W-:Y:S01]  /*147d0*/  IMAD.MOV R7, RZ, RZ, -R4 ;  /* 0x000000ffff077224 */ /* 0x000fe200078e0a04 */
[----:B------:R-:W-:Y:S01]  /*147e0*/  IADD3 R8, P1, P0, R4, R14, R8 ;  /* 0x0000000e04087210 */ /* 0x000fe2000783e008 */
[----:B------:R-:W-:-:S02]  /*147f0*/  IMAD.IADD R10, R9, 0x1, R10 ;  /* 0x00000001090a7824 */ /* 0x000fc400078e020a */
[----:B------:R-:W-:-:S03]  /*14800*/  IMAD R4, R7, c[0x0][0x4e8], R3 ;  /* 0x00013a0007047a24 */ /* 0x000fc600078e0203 */
[----:B------:R-:W-:Y:S01]  /*14810*/  IADD3.X R9, R5, R11, R10, P1, P0 ;  /* 0x0000000b05097210 */ /* 0x000fe20000fe040a */
[----:B------:R-:W-:Y:S01]  /*14820*/  IMAD R7, R17, R4, RZ ;  /* 0x0000000411077224 */ /* 0x000fe200078e02ff */
[----:B------:R-:W-:-:S03]  /*14830*/  SHF.R.S32.HI R10, RZ, 0x1f, R4 ;  /* 0x0000001fff0a7819 */ /* 0x000fc60000011404 */
[----:B------:R-:W-:-:S04]  /*14840*/  IMAD.WIDE.U32 R4, R16, R4, R8 ;  /* 0x0000000410047225 */ /* 0x000fc800078e0008 */
[----:B------:R-:W-:Y:S02]  /*14850*/  IMAD.MOV.U32 R8, RZ, RZ, c[0x0][0x4a8] ;  /* 0x00012a00ff087624 */ /* 0x000fe400078e00ff */
[----:B------:R-:W-:Y:S02]  /*14860*/  IMAD R7, R16, R10, R7 ;  /* 0x0000000a10077224 */ /* 0x000fe400078e0207 */
[----:B------:R-:W-:Y:S01]  /*14870*/  IMAD.MOV.U32 R9, RZ, RZ, c[0x0][0x4ac] ;  /* 0x00012b00ff097624 */ /* 0x000fe200078e00ff */
[----:B------:R-:W-:Y:S01]  /*14880*/  SEL R8, R8, c[0x0][0x450], P2 ;  /* 0x0001140008087a07 */ /* 0x000fe20001000000 */
[----:B------:R-:W-:Y:S01]  /*14890*/  IMAD.IADD R7, R5, 0x1, R7 ;  /* 0x0000000105077824 */ /* 0x000fe200078e0207 */
[----:B-1----:R-:W-:Y:S02]  /*148a0*/  SHF.R.S32.HI R15, RZ, 0x1f, R24 ;  /* 0x0000001fff0f7819 */ /* 0x002fe40000011418 */
[----:B------:R-:W-:Y:S02]  /*148b0*/  SEL R9, R9, c[0x0][0x454], P2 ;  /* 0x0001150009097a07 */ /* 0x000fe40001000000 */
[----:B------:R-:W-:-:S02]  /*148c0*/  LEA R8, P0, R4, R8, 0x2 ;  /* 0x0000000804087211 */ /* 0x000fc400078010ff */
[----:B------:R-:W-:Y:S02]  /*148d0*/  LEA.HI R15, R15, R24, RZ, 0x5 ;  /* 0x000000180f0f7211 */ /* 0x000fe400078f28ff */
[----:B------:R-:W-:Y:S02]  /*148e0*/  LEA.HI.X R4, R4, R9, R7, 0x2, P0 ;  /* 0x0000000904047211 */ /* 0x000fe400000f1407 */
[----:B------:R-:W-:Y:S01]  /*148f0*/  LOP3.LUT R15, R15, 0xffffffe0, RZ, 0xc0, !PT ;  /* 0xffffffe00f0f7812 */ /* 0x000fe200078ec0ff */
[----:B------:R-:W-:Y:S04]  /*14900*/  SHFL.IDX PT, R10, R8, RZ, 0x1c1f ;  /* 0x001c1fff080a7589 */ /* 0x000fe800000e0000 */
[----:B------:R-:W1:Y:S01]  /*14910*/  SHFL.IDX PT, R11, R4, RZ, 0x1c1f ;  /* 0x001c1fff040b7589 */ /* 0x000e6200000e0000 */
[----:B------:R-:W-:-:S03]  /*14920*/  IMAD.IADD R15, R24, 0x1, -R15 ;  /* 0x00000001180f7824 */ /* 0x000fc600078e0a0f */
[----:B------:R-:W-:Y:S01]  /*14930*/  SHFL.IDX PT, R8, R8, 0x1, 0x1c1f ;  /* 0x003c1f0008087f89 */ /* 0x000fe200000e0000 */
[----:B------:R-:W-:-:S03]  /*14940*/  IMAD R5, R245, 0x80, R23 ;  /* 0x00000080f5057824 */ /* 0x000fc600078e0217 */
        /* <DEDUP_REMOVED lines=9> */
[----:B------:R-:W-:Y:S02]  /*149e0*/  ISETP.GE.AND P0, PT, R5, R4, PT ;  /* 0x000000040500720c */ /* 0x000fe40003f06270 */
[----:B------:R-:W-:Y:S01]  /*149f0*/  P2R R61, PR, RZ, 0x2 ;  /* 0x00000002ff3d7803 */ /* 0x000fe20000000000 */
        /* <DEDUP_REMOVED lines=15> */
[----:B------:R-:W-:Y:S01]  /*14af0*/  IMAD R7, R22, c[0x0][0x3ec], R7 ;  /* 0x0000fb0016077a24 */ /* 0x000fe200078e0207 */
[----:B------:R1:W1:Y:S03]  /*14b00*/  LDS.128 R44, [R203+0x6080] ;  /* 0x00608000cb2c7984 */ /* 0x0002660000000c00 */
[----:B------:R-:W-:Y:S01]  /*14b10*/  IMAD.WIDE.U32 R6, R0, c[0x0][0x3f0], R6 ;  /* 0x0000fc0000067a25 */ /* 0x000fe200078e0006 */
[----:B------:R1:W1:Y:S04]  /*14b20*/  LDS.128 R20, [R203+0x4080] ;  /* 0x00408000cb147984 */ /* 0x0002680000000c00 */
        /* <DEDUP_REMOVED lines=32> */
.L_x_311:
[----:B------:R-:W-:Y:S05]  /*14d30*/  BRA.DIV ~URZ, `(.L_x_249) ;  /* 0x000038927f007947 */ /* 0x000fea000b800000 */
[----:B------:R3:W4:Y:S02]  /*14d40*/  SHFL.IDX PT, R0, R12, RZ, 0x181f ;  /* 0x00181fff0c007589 */ /* 0x00072400000e0000 */
.L_x_312:
[----:B------:R-:W-:Y:S01]  /*14d50*/  ISETP.GE.AND P0, PT, R10, R4, PT ;  /* 0x000000040a00720c */ /* 0x000fe20003f06270 */
[----:B------:R-:W-:Y:S01]  /*14d60*/  BSSY B0, `(.L_x_250) ;  /* 0x0000011000007945 */ /* 0x000fe20003800000 */
[----:B------:R-:W-:Y:S02]  /*14d70*/  SHF.R.S32.HI R15, RZ, 0x1f, R230 ;  /* 0x0000001fff0f7819 */ /* 0x000fe400000114e6 */
[----:B------:R-:W-:Y:S02]  /*14d80*/  SHF.R.S32.HI R14, RZ, 0x1f, R231 ;  /* 0x0000001fff0e7819 */ /* 0x000fe400000114e7 */
[----:B------:R-:W-:-:S07]  /*14d90*/  SHF.R.S32.HI R13, RZ, 0x1f, R232 ;  /* 0x0000001fff0d7819 */ /* 0x000fce00000114e8 */
[----:B------:R-:W-:Y:S05]  /*14da0*/  @P0 BRA `(.L_x_251) ;  /* 0x000000c000000947 */ /* 0x000fea0003800000 */
[----:B------:R-:W-:Y:S02]  /*14db0*/  ISETP.GE.AND P2, PT, R232, c[0x0][0x3c8], PT ;  /* 0x0000f200e8007a0c */ /* 0x000fe40003f46270 */
[----:B------:R-:W-:Y:S02]  /*14dc0*/  ISETP.GE.AND P1, PT, R231, c[0x0][0x3c8], PT ;  /* 0x0000f200e7007a0c */ /* 0x000fe40003f26270 */
[----:B------:R-:W-:-:S09]  /*14dd0*/  ISETP.GE.AND P0, PT, R230, c[0x0][0x3c8], PT ;  /* 0x0000f200e6007a0c */ /* 0x000fd20003f06270 */
[-C--:B----4-:R-:W-:Y:S02]  /*14de0*/  @!P2 LEA R8, P5, R232, R0.reuse, 0x1 ;  /* 0x00000000e808a211 */ /* 0x090fe400078a08ff */
[CC--:B------:R-:W-:Y:S02]  /*14df0*/  @!P1 LEA R6, P4, R231.reuse, R0.reuse, 0x1 ;  /* 0x00000000e7069211 */ /* 0x0c0fe400078808ff */
[----:B------:R-:W-:Y:S02]  /*14e00*/  @!P0 LEA R2, P3, R230, R0, 0x1 ;  /* 0x00000000e6028211 */ /* 0x000fe400078608ff */
[-C--:B--2---:R-:W-:Y:S02]  /*14e10*/  @!P2 LEA.HI.X R9, R232, R5.reuse, R13, 0x1, P5 ;  /* 0x00000005e809a211 */ /* 0x084fe400028f0c0d */
[-C--:B------:R-:W-:Y:S02]  /*14e20*/  @!P1 LEA.HI.X R7, R231, R5.reuse, R14, 0x1, P4 ;  /* 0x00000005e7079211 */ /* 0x080fe400020f0c0e */
[----:B------:R-:W-:Y:S01]  /*14e30*/  @!P0 LEA.HI.X R3, R230, R5, R15, 0x1, P3 ;  /* 0x00000005e6038211 */ /* 0x000fe200018f0c0f */
[----:B------:R2:W-:Y:S04]  /*14e40*/  @!P2 ST.E.128 [R8.64], R24 ;  /* 0x000000180800a985 */ /* 0x0005e8000c101d06 */
[----:B------:R2:W-:Y:S04]  /*14e50*/  @!P1 ST.E.128 [R6.64], R20 ;  /* 0x0000001406009985 */ /* 0x0005e8000c101d06 */
[----:B------:R2:W-:Y:S02]  /*14e60*/  @!P0 ST.E.128 [R2.64], R16 ;  /* 0x0000001002008985 */ /* 0x0005e4000c101d06 */
.L_x_251:
[----:B------:R-:W-:Y:S05]  /*14e70*/  BSYNC B0 ;  /* 0x0000000000007941 */ /* 0x000fea0003800000 */
.L_x_250:
[----:B------:R-:W-:Y:S05]  /*14e80*/  BRA.DIV ~URZ, `(.L_x_252) ;  /* 0x000037a27f007947 */ /* 0x000fea000b800000 */
[----:B--2---:R2:W1:Y:S04]  /*14e90*/  SHFL.IDX PT, R5, R11, 0x1, 0x181f ;  /* 0x00381f000b057f89 */ /* 0x00446800000e0000 */
[----:B----4-:R2:W4:Y:S02]  /*14ea0*/  SHFL.IDX PT, R0, R12, 0x1, 0x181f ;  /* 0x00381f000c007f89 */ /* 0x01052400000e0000 */
.L_x_313:
[----:B------:R-:W-:Y:S01]  /*14eb0*/  IADD3 R2, R10, 0x20, RZ ;  /* 0x000000200a027810 */ /* 0x000fe20007ffe0ff */
[----:B------:R-:W-:Y:S03]  /*14ec0*/  BSSY B0, `(.L_x_253) ;  /* 0x000000f000007945 */ /* 0x000fe60003800000 */
[----:B------:R-:W-:-:S13]  /*14ed0*/  ISETP.GE.AND P0, PT, R2, R4, PT ;  /* 0x000000040200720c */ /* 0x000fda0003f06270 */
[----:B------:R-:W-:Y:S05]  /*14ee0*/  @P0 BRA `(.L_x_254) ;  /* 0x000000c000000947 */ /* 0x000fea0003800000 */
[----:B------:R-:W-:Y:S02]  /*14ef0*/  ISETP.GE.AND P2, PT, R232, c[0x0][0x3c8], PT ;  /* 0x0000f200e8007a0c */ /* 0x000fe40003f46270 */
[----:B------:R-:W-:Y:S02]  /*14f00*/  ISETP.GE.AND P1, PT, R231, c[0x0][0x3c8], PT ;  /* 0x0000f200e7007a0c */ /* 0x000fe40003f26270 */
[----:B------:R-:W-:-:S09]  /*14f10*/  ISETP.GE.AND P0, PT, R230, c[0x0][0x3c8], PT ;  /* 0x0000f200e6007a0c */ /* 0x000fd20003f06270 */
[-C--:B----4-:R-:W-:Y:S02]  /*14f20*/  @!P2 LEA R8, P5, R232, R0.reuse, 0x1 ;  /* 0x00000000e808a211 */ /* 0x090fe400078a08ff */
[CC--:B------:R-:W-:Y:S02]  /*14f30*/  @!P1 LEA R6, P4, R231.reuse, R0.reuse, 0x1 ;  /* 0x00000000e7069211 */ /* 0x0c0fe400078808ff */
[----:B------:R-:W-:Y:S02]  /*14f40*/  @!P0 LEA R2, P3, R230, R0, 0x1 ;  /* 0x00000000e6028211 */ /* 0x000fe400078608ff */
[-C--:B-1----:R-:W-:Y:S02]  /*14f50*/  @!P2 LEA.HI.X R9, R232, R5.reuse, R13, 0x1, P5 ;  /* 0x00000005e809a211 */ /* 0x082fe400028f0c0d */
[-C--:B------:R-:W-:Y:S02]  /*14f60*/  @!P1 LEA.HI.X R7, R231, R5.reuse, R14, 0x1, P4 ;  /* 0x00000005e7079211 */ /* 0x080fe400020f0c0e */
[----:B------:R-:W-:Y:S01]  /*14f70*/  @!P0 LEA.HI.X R3, R230, R5, R15, 0x1, P3 ;  /* 0x00000005e6038211 */ /* 0x000fe200018f0c0f */
[----:B------:R1:W-:Y:S04]  /*14f80*/  @!P2 ST.E.128 [R8.64], R36 ;  /* 0x000000240800a985 */ /* 0x0003e8000c101d06 */
[----:B------:R1:W-:Y:S04]  /*14f90*/  @!P1 ST.E.128 [R6.64], R32 ;  /* 0x0000002006009985 */ /* 0x0003e8000c101d06 */
[----:B------:R1:W-:Y:S02]  /*14fa0*/  @!P0 ST.E.128 [R2.64], R28 ;  /* 0x0000001c02008985 */ /* 0x0003e4000c101d06 */
.L_x_254:
[----:B------:R-:W-:Y:S05]  /*14fb0*/  BSYNC B0 ;  /* 0x0000000000007941 */ /* 0x000fea0003800000 */
.L_x_253:
[----:B------:R-:W-:Y:S05]  /*14fc0*/  BRA.DIV ~URZ, `(.L_x_255) ;  /* 0x000037227f007947 */ /* 0x000fea000b800000 */
[----:B-1----:R1:W2:Y:S02]  /*14fd0*/  SHFL.IDX PT, R5, R11, 0x2, 0x181f ;  /* 0x00581f000b057f89 */ /* 0x0022a400000e0000 */
.L_x_314:
[----:B------:R-:W-:Y:S05]  /*14fe0*/  BRA.DIV ~URZ, `(.L_x_256) ;  /* 0x000037727f007947 */ /* 0x000fea000b800000 */
[----:B----4-:R4:W1:Y:S02]  /*14ff0*/  SHFL.IDX PT, R0, R12, 0x2, 0x181f ;  /* 0x00581f000c007f89 */ /* 0x01086400000e0000 */
.L_x_315:
[----:B------:R-:W-:Y:S01]  /*15000*/  IADD3 R2, R10, 0x40, RZ ;  /* 0x000000400a027810 */ /* 0x000fe20007ffe0ff */
[----:B------:R-:W-:Y:S03]  /*15010*/  BSSY B0, `(.L_x_257) ;  /* 0x000000f000007945 */ /* 0x000fe60003800000 */
[----:B------:R-:W-:-:S13]  /*15020*/  ISETP.GE.AND P0, PT, R2, R4, PT ;  /* 0x000000040200720c */ /* 0x000fda0003f06270 */
[----:B------:R-:W-:Y:S05]  /*15030*/  @P0 BRA `(.L_x_258) ;  /* 0x000000c000000947 */ /* 0x000fea0003800000 */
[----:B------:R-:W-:Y:S02]  /*15040*/  ISETP.GE.AND P2, PT, R232, c[0x0][0x3c8], PT ;  /* 0x0000f200e8007a0c */ /* 0x000fe40003f46270 */
[----:B------:R-:W-:Y:S02]  /*15050*/  ISETP.GE.AND P1, PT, R231, c[0x0][0x3c8], PT ;  /* 0x0000f200e7007a0c */ /* 0x000fe40003f26270 */
[----:B------:R-:W-:-:S09]  /*15060*/  ISETP.GE.AND P0, PT, R230, c[0x0][0x3c8], PT ;  /* 0x0000f200e6007a0c */ /* 0x000fd20003f06270 */
[-C--:B-1----:R-:W-:Y:S02]  /*15070*/  @!P2 LEA R8, P5, R232, R0.reuse, 0x1 ;  /* 0x00000000e808a211 */ /* 0x082fe400078a08ff */
        /* <DEDUP_REMOVED lines=8> */
.L_x_258:
[----:B------:R-:W-:Y:S05]  /*15100*/  BSYNC B0 ;  /* 0x0000000000007941 */ /* 0x000fea0003800000 */
.L_x_257:
[----:B------:R-:W-:Y:S05]  /*15110*/  BRA.DIV ~URZ, `(.L_x_259) ;  /* 0x000036a27f007947 */ /* 0x000fea000b800000 */
[----:B-1----:R1:W3:Y:S04]  /*15120*/  SHFL.IDX PT, R6, R11, 0x3, 0x181f ;  /* 0x00781f000b067f89 */ /* 0x0022e800000e0000 */
[----:B------:R1:W4:Y:S02]  /*15130*/  SHFL.IDX PT, R0, R12, 0x3, 0x181f ;  /* 0x00781f000c007f89 */ /* 0x00032400000e0000 */
.L_x_316:
[----:B------:R-:W-:-:S04]  /*15140*/  IADD3 R2, R10, 0x60, RZ ;  /* 0x000000600a027810 */ /* 0x000fc80007ffe0ff */
[----:B------:R-:W-:-:S13]  /*15150*/  ISETP.GE.AND P0, PT, R2, R4, PT ;  /* 0x000000040200720c */ /* 0x000fda0003f06270 */
[----:B------:R-:W-:Y:S05]  /*15160*/  @P0 BRA `(.L_x_260) ;  /* 0x0000200000000947 */ /* 0x000fea0003800000 */
[----:B------:R-:W-:Y:S02]  /*15170*/  ISETP.GE.AND P1, PT, R232, c[0x0][0x3c8], PT ;  /* 0x0000f200e8007a0c */ /* 0x000fe40003f26270 */
[----:B------:R-:W-:-:S11]  /*15180*/  ISETP.GE.AND P0, PT, R231, c[0x0][0x3c8], PT ;  /* 0x0000f200e7007a0c */ /* 0x000fd60003f06270 */
[CC--:B----4-:R-:W-:Y:S02]  /*15190*/  @!P1 LEA R4, P3, R232.reuse, R0.reuse, 0x1 ;  /* 0x00000000e8049211 */ /* 0x0d0fe400078608ff */
[C---:B------:R-:W-:Y:S02]  /*151a0*/  @!P0 LEA R2, P2, R231.reuse, R0, 0x1 ;  /* 0x00000000e7028211 */ /* 0x040fe400078408ff */
[-C--:B--23--:R-:W-:Y:S02]  /*151b0*/  @!P1 LEA.HI.X R5, R232, R6.reuse, R13, 0x1, P3 ;  /* 0x00000006e8059211 */ /* 0x08cfe400018f0c0d */
[----:B------:R-:W-:-:S03]  /*151c0*/  @!P0 LEA.HI.X R3, R231, R6, R14, 0x1, P2 ;  /* 0x00000006e7038211 */ /* 0x000fc600010f0c0e */
[----:B------:R2:W-:Y:S04]  /*151d0*/  @!P1 ST.E.128 [R4.64], R56 ;  /* 0x0000003804009985 */ /* 0x0005e8000c101d06 */
[----:B------:R2:W-:Y:S01]  /*151e0*/  @!P0 ST.E.128 [R2.64], R52 ;  /* 0x0000003402008985 */ /* 0x0005e2000c101d06 */
[----:B------:R-:W-:-:S13]  /*151f0*/  ISETP.GE.AND P0, PT, R230, c[0x0][0x3c8], PT ;  /* 0x0000f200e6007a0c */ /* 0x000fda0003f06270 */
[----:B------:R-:W-:Y:S05]  /*15200*/  @P0 BRA `(.L_x_260) ;  /* 0x00001f6000000947 */ /* 0x000fea0003800000 */
[----:B--2---:R-:W-:-:S04]  /*15210*/  LEA R2, P0, R230, R0, 0x1 ;  /* 0x00000000e6027211 */ /* 0x004fc800078008ff */
[----:B------:R-:W-:-:S05]  /*15220*/  LEA.HI.X R3, R230, R6, R15, 0x1, P0 ;  /* 0x00000006e6037211 */ /* 0x000fca00000f0c0f */
[----:B------:R2:W-:Y:S01]  /*15230*/  ST.E.128 [R2.64], R60 ;  /* 0x0000003c02007985 */ /* 0x0005e2000c101d06 */
[----:B------:R-:W-:Y:S05]  /*15240*/  BRA `(.L_x_260) ;  /* 0x00001f2000007947 */ /* 0x000fea0003800000 */
.L_x_247:
[----:B-1----:R-:W2:Y:S04]  /*15250*/  LDL.LU R8, [R1] ;  /* 0x0000000001087983 */ /* 0x002ea80000300800 */
[----:B------:R-:W3:Y:S01]  /*15260*/  LDL.LU R7, [R1+0x18] ;  /* 0x0000180001077983 */ /* 0x000ee20000300800 */
[----:B------:R-:W-:Y:S02]  /*15270*/  IMAD R6, R6, c[0x0][0x408], RZ ;  /* 0x0001020006067a24 */ /* 0x000fe400078e02ff */
[----:B------:R-:W-:-:S04]  /*15280*/  IMAD.WIDE.U32 R4, R2, c[0x0][0x408], RZ ;  /* 0x0001020002047a25 */ /* 0x000fc800078e00ff */
[----:B------:R-:W-:Y:S02]  /*15290*/  IMAD R2, R2, c[0x0][0x40c], R6 ;  /* 0x0001030002027a24 */ /* 0x000fe400078e0206 */
[----:B------:R-:W-:-:S03]  /*152a0*/  @P3 IMAD.HI.U32 R6, R3, c[0x0][0x4ec], RZ ;  /* 0x00013b0003063a27 */ /* 0x000fc600078e00ff */
[----:B------:R-:W-:Y:S02]  /*152b0*/  IADD3 R5, R5, R2, RZ ;  /* 0x0000000205057210 */ /* 0x000fe40007ffe0ff */
[----:B------:R-:W-:-:S05]  /*152c0*/  SHF.R.S32.HI R2, RZ, 0x1f, R0 ;  /* 0x0000001fff027819 */ /* 0x000fca0000011400 */
[----:B------:R-:W-:-:S04]  /*152d0*/  IMAD R2, R2, c[0x0][0x440], RZ ;  /* 0x0001100002027a24 */ /* 0x000fc800078e02ff */
[----:B------:R-:W-:Y:S02]  /*152e0*/  IMAD R2, R0, c[0x0][0x444], R2 ;  /* 0x0001110000027a24 */ /* 0x000fe400078e0202 */
[----:B--2---:R-:W-:-:S04]  /*152f0*/  IMAD.WIDE.U32 R4, R8, c[0x0][0x438], R4 ;  /* 0x00010e0008047a25 */ /* 0x004fc800078e0004 */
[----:B------:R-:W-:-:S04]  /*15300*/  IMAD R5, R8, c[0x0][0x43c], R5 ;  /* 0x00010f0008057a24 */ /* 0x000fc800078e0205 */
[----:B------:R-:W-:Y:S01]  /*15310*/  IMAD.WIDE.U32 R4, R0, c[0x0][0x440], R4 ;  /* 0x0001100000047a25 */ /* 0x000fe200078e0004 */
[----:B------:R-:W-:Y:S02]  /*15320*/  MOV R0, R3 ;  /* 0x0000000300007202 */ /* 0x000fe40000000f00 */
[----:B------:R-:W-:Y:S02]  /*15330*/  @P3 SHF.R.U32.HI R0, RZ, c[0x0][0x4f0], R6 ;  /* 0x00013c00ff003a19 */ /* 0x000fe40000011606 */
[----:B------:R-:W-:Y:S02]  /*15340*/  IADD3 R5, R5, R2, RZ ;  /* 0x0000000205057210 */ /* 0x000fe40007ffe0ff */
[----:B------:R-:W-:Y:S02]  /*15350*/  SHF.R.S32.HI R2, RZ, 0x1f, R0 ;  /* 0x0000001fff027819 */ /* 0x000fe40000011400 */
[----:B------:R-:W-:Y:S01]  /*15360*/  IADD3 R6, -R0, RZ, RZ ;  /* 0x000000ff00067210 */ /* 0x000fe20007ffe1ff */
[----:B---3--:R-:W-:-:S04]  /*15370*/  IMAD.WIDE.U32 R4, R7, c[0x0][0x448], R4 ;  /* 0x0001120007047a25 */ /* 0x008fc800078e0004 */
[----:B------:R-:W-:Y:S02]  /*15380*/  IMAD R2, R2, c[0x0][0x430], RZ ;  /* 0x00010c0002027a24 */ /* 0x000fe400078e02ff */
[----:B------:R-:W-:Y:S02]  /*15390*/  IMAD R5, R7, c[0x0][0x44c], R5 ;  /* 0x0001130007057a24 */ /* 0x000fe400078e0205 */
        /* <DEDUP_REMOVED lines=13> */
.L_x_317:
[----:B------:R-:W-:Y:S05]  /*15470*/  BRA.DIV ~URZ, `(.L_x_262) ;  /* 0x000034727f007947 */ /* 0x000fea000b800000 */
[----:B------:R3:W4:Y:S02]  /*15480*/  SHFL.IDX PT, R0, R39, RZ, 0x1c1f ;  /* 0x001c1fff27007589 */ /* 0x00072400000e0000 */
.L_x_318:
[----:B------:R-:W5:Y:S01]  /*15490*/  S2R R3, SR_TID.X ;  /* 0x0000000000037919 */ /* 0x000f620000002100 */
[----:B------:R-:W-:Y:S01]  /*154a0*/  BSSY B0, `(.L_x_263) ;  /* 0x000009a000007945 */ /* 0x000fe20003800000 */
[----:B-----5:R-:W-:-:S04]  /*154b0*/  SHF.R.S32.HI R2, RZ, 0x1f, R3 ;  /* 0x0000001fff027819 */ /* 0x020fc80000011403 */
[----:B------:R-:W-:-:S04]  /*154c0*/  LEA.HI R2, R2, R3, RZ, 0x5 ;  /* 0x0000000302027211 */ /* 0x000fc800078f28ff */
[----:B------:R-:W-:-:S05]  /*154d0*/  LOP3.LUT R2, R2, 0xffffffe0, RZ, 0xc0, !PT ;  /* 0xffffffe002027812 */ /* 0x000fca00078ec0ff */
[----:B------:R-:W-:-:S05]  /*154e0*/  IMAD.IADD R2, R3, 0x1, -R2 ;  /* 0x0000000103027824 */ /* 0x000fca00078e0a02 */
[----:B------:R-:W-:-:S04]  /*154f0*/  SHF.R.S32.HI R4, RZ, 0x1f, R2 ;  /* 0x0000001fff047819 */ /* 0x000fc80000011402 */
[----:B------:R-:W-:-:S04]  /*15500*/  LEA.HI R4, R4, R2, RZ, 0x2 ;  /* 0x0000000204047211 */ /* 0x000fc800078f10ff */
[----:B------:R-:W-:-:S05]  /*15510*/  LOP3.LUT R4, R4, 0x7ffffffc, RZ, 0xc0, !PT ;  /* 0x7ffffffc04047812 */ /* 0x000fca00078ec0ff */
[----:B------:R-:W-:-:S04]  /*15520*/  IMAD.IADD R4, R2, 0x1, -R4 ;  /* 0x0000000102047824 */ /* 0x000fc800078e0a04 */
[----:B------:R-:W-:-:S05]  /*15530*/  IMAD.SHL.U32 R4, R4, 0x2, RZ ;  /* 0x0000000204047824 */ /* 0x000fca00078e00ff */
[C---:B------:R-:W-:Y:S02]  /*15540*/  IADD3 R29, R4.reuse, 0x70, RZ ;  /* 0x00000070041d7810 */ /* 0x040fe40007ffe0ff */
[C---:B------:R-:W-:Y:S02]  /*15550*/  IADD3 R28, R4.reuse, 0x78, RZ ;  /* 0x00000078041c7810 */ /* 0x040fe40007ffe0ff */
[C---:B------:R-:W-:Y:S02]  /*15560*/  IADD3 R27, R4.reuse, 0x80, RZ ;  /* 0x00000080041b7810 */ /* 0x040fe40007ffe0ff */
[C---:B------:R-:W-:Y:S02]  /*15570*/  IADD3 R26, R4.reuse, 0x88, RZ ;  /* 0x00000088041a7810 */ /* 0x040fe40007ffe0ff */
[C---:B------:R-:W-:Y:S02]  /*15580*/  IADD3 R25, R4.reuse, 0x90, RZ ;  /* 0x0000009004197810 */ /* 0x040fe40007ffe0ff */
[----:B------:R-:W-:-:S02]  /*15590*/  IADD3 R24, R4, 0x98, RZ ;  /* 0x0000009804187810 */ /* 0x000fc40007ffe0ff */
        /* <DEDUP_REMOVED lines=16> */
[----:B------:R-:W-:Y:S02]  /*156a0*/  IADD3 R6, R4, 0x58, RZ ;  /* 0x0000005804067810 */ /* 0x000fe40007ffe0ff */
        /* <DEDUP_REMOVED lines=22> */
[----:B------:R-:W-:Y:S01]  /*15810*/  SHF.R.S32.HI R37, RZ, 0x1f, R19 ;  /* 0x0000001fff257819 */ /* 0x000fe20000011413 */
[----:B------:R-:W-:Y:S05]  /*15820*/  @P0 BRA `(.L_x_264) ;  /* 0x0000061000000947 */ /* 0x000fea0003800000 */
[----:B------:R-:W-:Y:S02]  /*15830*/  ISETP.GE.AND P1, PT, R4, c[0x0][0x3c8], PT ;  /* 0x0000f20004007a0c */ /* 0x000fe40003f26270 */
[----:B------:R-:W-:Y:S02]  /*15840*/  ISETP.GE.AND P0, PT, R19, c[0x0][0x3c8], PT ;  /* 0x0000f20013007a0c */ /* 0x000fe40003f06270 */
[----:B------:R-:W-:-:S02]  /*15850*/  ISETP.GE.AND P3, PT, R18, c[0x0][0x3c8], PT ;  /* 0x0000f20012007a0c */ /* 0x000fc40003f66270 */
[----:B------:R-:W-:Y:S02]  /*15860*/  ISETP.GE.AND P4, PT, R17, c[0x0][0x3c8], PT ;  /* 0x0000f20011007a0c */ /* 0x000fe40003f86270 */
[----:B------:R-:W-:-:S05]  /*15870*/  ISETP.GE.AND P6, PT, R25, c[0x0][0x3c8], PT ;  /* 0x0000f20019007a0c */ /* 0x000fca0003fc6270 */
[----:B----4-:R-:W-:Y:S02]  /*15880*/  @!P1 IMAD.MOV.U32 R30, RZ, RZ, R0 ;  /* 0x000000ffff1e9224 */ /* 0x010fe400078e0000 */
[----:B--2---:R-:W-:Y:S01]  /*15890*/  @!P1 IMAD.MOV.U32 R31, RZ, RZ, R5 ;  /* 0x000000ffff1f9224 */ /* 0x004fe200078e0005 */
[----:B------:R-:W-:-:S03]  /*158a0*/  @!P0 LEA R2, P2, R19, R0, 0x2 ;  /* 0x0000000013028211 */ /* 0x000fc600078410ff */
[----:B------:R-:W-:Y:S01]  /*158b0*/  @!P1 IMAD.WIDE R30, R4, 0x4, R30 ;  /* 0x00000004041e9825 */ /* 0x000fe200078e021e */
[----:B------:R-:W-:Y:S02]  /*158c0*/  @!P0 LEA.HI.X R3, R19, R5, R37, 0x2, P2 ;  /* 0x0000000513038211 */ /* 0x000fe400010f1425 */
[----:B------:R-:W-:Y:S02]  /*158d0*/  ISETP.GE.AND P2, PT, R16, c[0x0][0x3c8], PT ;  /* 0x0000f20010007a0c */ /* 0x000fe40003f46270 */
[----:B------:R2:W-:Y:S01]  /*158e0*/  @!P1 ST.E.64 [R30.64], R154 ;  /* 0x0000009a1e009985 */ /* 0x0005e2000c101b06 */
[----:B------:R-:W-:-:S03]  /*158f0*/  ISETP.GE.AND P1, PT, R15, c[0x0][0x3c8], PT ;  /* 0x0000f2000f007a0c */ /* 0x000fc60003f26270 */
[----:B------:R4:W-:Y:S01]  /*15900*/  @!P0 ST.E.64 [R2.64], R32 ;  /* 0x0000002002008985 */ /* 0x0009e2000c101b06 */
[CC--:B--2---:R-:W-:Y:S02]  /*15910*/  @!P3 LEA R30, P5, R18.reuse, R0.reuse, 0x2 ;  /* 0x00000000121eb211 */ /* 0x0c4fe400078a10ff */
[C---:B----4-:R-:W-:Y:S02]  /*15920*/  @!P4 LEA R2, P0, R17.reuse, R0, 0x2 ;  /* 0x000000001102c211 */ /* 0x050fe400078010ff */
[-C--:B------:R-:W-:Y:S02]  /*15930*/  @!P3 LEA.HI.X R31, R18, R5.reuse, R38, 0x2, P5 ;  /* 0x00000005121fb211 */ /* 0x080fe400028f1426 */
[----:B------:R-:W-:-:S03]  /*15940*/  @!P4 LEA.HI.X R3, R17, R5, R41, 0x2, P0 ;  /* 0x000000051103c211 */ /* 0x000fc600000f1429 */
[----:B------:R2:W-:Y:S01]  /*15950*/  @!P3 ST.E.64 [R30.64], R34 ;  /* 0x000000221e00b985 */ /* 0x0005e2000c101b06 */
[----:B------:R-:W-:-:S03]  /*15960*/  ISETP.GE.AND P3, PT, R14, c[0x0][0x3c8], PT ;  /* 0x0000f2000e007a0c */ /* 0x000fc60003f66270 */
[----:B------:R4:W-:Y:S01]  /*15970*/  @!P4 ST.E.64 [R2.64], R102 ;  /* 0x000000660200c985 */ /* 0x0009e2000c101b06 */
[----:B------:R-:W-:Y:S02]  /*15980*/  ISETP.GE.AND P4, PT, R13, c[0x0][0x3c8], PT ;  /* 0x0000f2000d007a0c */ /* 0x000fe40003f86270 */
        /* <DEDUP_REMOVED lines=16> */
[-C--:B--2---:R-:W-:Y:S02]  /*15a90*/  @!P2 LEA R30, P5, R12, R0.reuse, 0x2 ;  /* 0x000000000c1ea211 */ /* 0x084fe400078a10ff */
[----:B----4-:R-:W-:Y:S02]  /*15aa0*/  @!P1 LEA R2, P0, R10, R0, 0x2 ;  /* 0x000000000a029211 */ /* 0x010fe400078010ff */
        /* <DEDUP_REMOVED lines=23> */
[CC--:B----4-:R-:W-:Y:S02]  /*15c20*/  @!P4 LEA R2, P0, R28.reuse, R0.reuse, 0x2 ;  /* 0x000000001c02c211 */ /* 0x0d0fe400078010ff */
[-C--:B------:R-:W-:Y:S02]  /*15c30*/  @!P3 LEA.HI.X R31, R29, R5.reuse, R51, 0x2, P5 ;  /* 0x000000051d1fb211 */ /* 0x080fe400028f1433 */
[----:B------:R-:W-:Y:S02]  /*15c40*/  @!P4 LEA.HI.X R3, R28, R5, R52, 0x2, P0 ;  /* 0x000000051c03c211 */ /* 0x000fe400000f1434 */
[----:B------:R-:W-:Y:S01]  /*15c50*/  @!P2 LEA R32, P0, R27, R0, 0x2 ;  /* 0x000000001b20a211 */ /* 0x000fe200078010ff */
[----:B------:R2:W-:Y:S01]  /*15c60*/  @!P3 ST.E.64 [R30.64], R150 ;  /* 0x000000961e00b985 */ /* 0x0005e2000c101b06 */
[----:B------:R-:W-:-:S02]  /*15c70*/  ISETP.GE.AND P5, PT, R24, c[0x0][0x3c8], PT ;  /* 0x0000f20018007a0c */ /* 0x000fc40003fa6270 */
[----:B------:R-:W-:Y:S01]  /*15c80*/  @!P2 LEA.HI.X R33, R27, R5, R53, 0x2, P0 ;  /* 0x000000051b21a211 */ /* 0x000fe200000f1435 */
[----:B------:R4:W-:Y:S01]  /*15c90*/  @!P4 ST.E.64 [R2.64], R152 ;  /* 0x000000980200c985 */ /* 0x0009e2000c101b06 */
[----:B------:R-:W-:-:S03]  /*15ca0*/  ISETP.GE.AND P4, PT, R23, c[0x0][0x3c8], PT ;  /* 0x0000f20017007a0c */ /* 0x000fc60003f86270 */
[----:B------:R-:W-:Y:S01]  /*15cb0*/  @!P2 ST.E.64 [R32.64], R156 ;  /* 0x0000009c2000a985 */ /* 0x000fe2000c101b06 */
[----:B------:R-:W-:Y:S02]  /*15cc0*/  ISETP.GE.AND P2, PT, R22, c[0x0][0x3c8], PT ;  /* 0x0000f20016007a0c */ /* 0x000fe40003f46270 */
[CC--:B--2---:R-:W-:Y:S02]  /*15cd0*/  @!P6 LEA R30, P0, R25.reuse, R0.reuse, 0x2 ;  /* 0x00000000191ee211 */ /* 0x0c4fe400078010ff */
[C---:B----4-:R-:W-:Y:S02]  /*15ce0*/  @!P1 LEA R2, P3, R26.reuse, R0, 0x2 ;  /* 0x000000001a029211 */ /* 0x050fe400078610ff */
[-C--:B------:R-:W-:Y:S02]  /*15cf0*/  @!P6 LEA.HI.X R31, R25, R5.reuse, R56, 0x2, P0 ;  /* 0x00000005191fe211 */ /* 0x080fe400000f1438 */
[----:B------:R-:W-:Y:S02]  /*15d00*/  @!P1 LEA.HI.X R3, R26, R5, R54, 0x2, P3 ;  /* 0x000000051a039211 */ /* 0x000fe400018f1436 */
[----:B------:R-:W-:-:S03]  /*15d10*/  ISETP.GE.AND P0, PT, R20, c[0x0][0x3c8], PT ;  /* 0x0000f20014007a0c */ /* 0x000fc60003f06270 */
[----:B------:R2:W-:Y:S01]  /*15d20*/  @!P1 ST.E.64 [R2.64], R68 ;  /* 0x0000004402009985 */ /* 0x0005e2000c101b06 */
[----:B------:R-:W-:-:S03]  /*15d30*/  ISETP.GE.AND P1, PT, R21, c[0x0][0x3c8], PT ;  /* 0x0000f20015007a0c */ /* 0x000fc60003f26270 */
[----:B------:R4:W-:Y:S01]  /*15d40*/  @!P6 ST.E.64 [R30.64], R72 ;  /* 0x000000481e00e985 */ /* 0x0009e2000c101b06 */
[----:B------:R-:W-:-:S04]  /*15d50*/  @!P4 LEA R34, P6, R23, R0, 0x2 ;  /* 0x000000001722c211 */ /* 0x000fc800078c10ff */
[----:B------:R-:W-:Y:S02]  /*15d60*/  @!P4 LEA.HI.X R35, R23, R5, R57, 0x2, P6 ;  /* 0x000000051723c211 */ /* 0x000fe400030f1439 */
[----:B--2---:R-:W-:-:S04]  /*15d70*/  @!P5 LEA R2, P3, R24, R0, 0x2 ;  /* 0x000000001802d211 */ /* 0x004fc800078610ff */
[----:B------:R-:W-:Y:S02]  /*15d80*/  @!P5 LEA.HI.X R3, R24, R5, R55, 0x2, P3 ;  /* 0x000000051803d211 */ /* 0x000fe400018f1437 */
[----:B------:R-:W-:-:S03]  /*15d90*/  @!P2 LEA R32, P3, R22, R0, 0x2 ;  /* 0x000000001620a211 */ /* 0x000fc600078610ff */
[----:B------:R2:W-:Y:S01]  /*15da0*/  @!P5 ST.E.64 [R2.64], R76 ;  /* 0x0000004c0200d985 */ /* 0x0005e2000c101b06 */
[C---:B----4-:R-:W-:Y:S02]  /*15db0*/  @!P1 LEA R30, P5, R21.reuse, R0, 0x2 ;  /* 0x00000000151e9211 */ /* 0x050fe400078a10ff */
[-C--:B------:R-:W-:Y:S01]  /*15dc0*/  @!P2 LEA.HI.X R33, R22, R5.reuse, R58, 0x2, P3 ;  /* 0x000000051621a211 */ /* 0x080fe200018f143a */
[----:B------:R4:W-:Y:S01]  /*15dd0*/  @!P4 ST.E.64 [R34.64], R160 ;  /* 0x000000a02200c985 */ /* 0x0009e2000c101b06 */
[----:B------:R-:W-:-:S03]  /*15de0*/  @!P1 LEA.HI.X R31, R21, R5, R59, 0x2, P5 ;  /* 0x00000005151f9211 */ /* 0x000fc600028f143b */
[----:B------:R4:W-:Y:S04]  /*15df0*/  @!P2 ST.E.64 [R32.64], R158 ;  /* 0x0000009e2000a985 */ /* 0x0009e8000c101b06 */
[----:B------:R4:W-:Y:S01]  /*15e00*/  @!P1 ST.E.64 [R30.64], R80 ;  /* 0x000000501e009985 */ /* 0x0009e2000c101b06 */
[----:B--2---:R-:W-:-:S04]  /*15e10*/  @!P0 LEA R2, P3, R20, R0, 0x2 ;  /* 0x0000000014028211 */ /* 0x004fc800078610ff */
[----:B------:R-:W-:-:S05]  /*15e20*/  @!P0 LEA.HI.X R3, R20, R5, R60, 0x2, P3 ;  /* 0x0000000514038211 */ /* 0x000fca00018f143c */
[----:B------:R4:W-:Y:S04]  /*15e30*/  @!P0 ST.E.64 [R2.64], R64 ;  /* 0x0000004002008985 */ /* 0x0009e8000c101b06 */
.L_x_264:
[----:B------:R-:W-:Y:S05]  /*15e40*/  BSYNC B0 ;  /* 0x0000000000007941 */ /* 0x000fea0003800000 */
.L_x_263:
[----:B------:R-:W-:Y:S05]  /*15e50*/  BRA.DIV ~URZ, `(.L_x_265) ;  /* 0x00002af27f007947 */ /* 0x000fea000b800000 */
[----:B--2---:R2:W1:Y:S04]  /*15e60*/  SHFL.IDX PT, R5, R36, 0x1, 0x1c1f ;  /* 0x003c1f0024057f89 */ /* 0x00446800000e0000 */
[----:B----4-:R2:W4:Y:S02]  /*15e70*/  SHFL.IDX PT, R0, R39, 0x1, 0x1c1f ;  /* 0x003c1f0027007f89 */ /* 0x01052400000e0000 */
.L_x_319:
[----:B------:R-:W-:-:S13]  /*15e80*/  ISETP.NE.AND P0, PT, R61, RZ, PT ;  /* 0x000000ff3d00720c */ /* 0x000fda0003f05270 */
[----:B------:R-:W-:Y:S05]  /*15e90*/  @P0 BRA `(.L_x_260) ;  /* 0x000012d000000947 */ /* 0x000fea0003800000 */
[----:B------:R-:W-:Y:S02]  /*15ea0*/  ISETP.GE.AND P3, PT, R19, c[0x0][0x3c8], PT ;  /* 0x0000f20013007a0c */ /* 0x000fe40003f66270 */
[----:B------:R-:W-:Y:S02]  /*15eb0*/  ISETP.GE.AND P2, PT, R18, c[0x0][0x3c8], PT ;  /* 0x0000f20012007a0c */ /* 0x000fe40003f46270 */
[----:B------:R-:W-:Y:S02]  /*15ec0*/  ISETP.GE.AND P1, PT, R17, c[0x0][0x3c8], PT ;  /* 0x0000f20011007a0c */ /* 0x000fe40003f26270 */
[----:B------:R-:W-:Y:S02]  /*15ed0*/  ISETP.GE.AND P4, PT, R4, c[0x0][0x3c8], PT ;  /* 0x0000f20004007a0c */ /* 0x000fe40003f86270 */
[----:B------:R-:W-:-:S05]  /*15ee0*/  ISETP.GE.AND P0, PT, R16, c[0x0][0x3c8], PT ;  /* 0x0000f20010007a0c */ /* 0x000fca0003f06270 */
[CC--:B----4-:R-:W-:Y:S02]  /*15ef0*/  @!P3 LEA R32, P6, R19.reuse, R0.reuse, 0x2 ;  /* 0x000000001320b211 */ /* 0x0d0fe400078c10ff */
[CC--:B------:R-:W-:Y:S02]  /*15f00*/  @!P2 LEA R30, P5, R18.reuse, R0.reuse, 0x2 ;  /* 0x00000000121ea211 */ /* 0x0c0fe400078a10ff */
[-C--:B-1----:R-:W-:Y:S02]  /*15f10*/  @!P3 LEA.HI.X R33, R19, R5.reuse, R37, 0x2, P6 ;  /* 0x000000051321b211 */ /* 0x082fe400030f1425 */
[----:B------:R-:W-:Y:S01]  /*15f20*/  @!P2 LEA.HI.X R31, R18, R5, R38, 0x2, P5 ;  /* 0x00000005121fa211 */ /* 0x000fe200028f1426 */
[----:B------:R-:W-:Y:S01]  /*15f30*/  @!P4 IMAD.MOV.U32 R34, RZ, RZ, R0 ;  /* 0x000000ffff22c224 */ /* 0x000fe200078e0000 */
[-C--:B------:R-:W-:Y:S01]  /*15f40*/  @!P1 LEA R18, P6, R17, R0.reuse, 0x2 ;  /* 0x0000000011129211 */ /* 0x080fe200078c10ff */
[----:B------:R-:W-:Y:S01]  /*15f50*/  @!P4 IMAD.MOV.U32 R35, RZ, RZ, R5 ;  /* 0x000000ffff23c224 */ /* 0x000fe200078e0005 */
[----:B------:R-:W-:-:S02]  /*15f60*/  @!P0 LEA R2, P5, R16, R0, 0x2 ;  /* 0x0000000010028211 */ /* 0x000fc400078a10ff */
[-C--:B------:R-:W-:Y:S01]  /*15f70*/  @!P1 LEA.HI.X R19, R17, R5.reuse, R41, 0x2, P6 ;  /* 0x0000000511139211 */ /* 0x080fe200030f1429 */
[----:B------:R-:W-:Y:S01]  /*15f80*/  @!P4 IMAD.WIDE R34, R4, 0x4, R34 ;  /* 0x000000040422c825 */ /* 0x000fe200078e0222 */
[----:B------:R-:W-:Y:S02]  /*15f90*/  ISETP.GE.AND P6, PT, R15, c[0x0][0x3c8], PT ;  /* 0x0000f2000f007a0c */ /* 0x000fe40003fc6270 */
[----:B------:R-:W-:Y:S02]  /*15fa0*/  @!P0 LEA.HI.X R3, R16, R5, R40, 0x2, P5 ;  /* 0x0000000510038211 */ /* 0x000fe400028f1428 */
[----:B------:R-:W-:Y:S01]  /*15fb0*/  ISETP.GE.AND P5, PT, R14, c[0x0][0x3c8], PT ;  /* 0x0000f2000e007a0c */ /* 0x000fe20003fa6270 */
[----:B------:R-:W-:Y:S01]  /*15fc0*/  @!P4 ST.E.64 [R34.64], R164 ;  /* 0x000000a42200c985 */ /* 0x000fe2000c101b06 */
[----:B------:R-:W-:-:S03]  /*15fd0*/  ISETP.GE.AND P4, PT, R13, c[0x0][0x3c8], PT ;  /* 0x0000f2000d007a0c */ /* 0x000fc60003f86270 */
[----:B------:R-:W-:Y:S01]  /*15fe0*/  @!P3 ST.E.64 [R32.64], R162 ;  /* 0x000000a22000b985 */ /* 0x000fe2000c101b06 */
[----:B------:R-:W-:-:S03]  /*15ff0*/  ISETP.GE.AND P3, PT, R12, c[0x0][0x3c8], PT ;  /* 0x0000f2000c007a0c */ /* 0x000fc60003f66270 */
[----:B------:R1:W-:Y:S01]  /*16000*/  @!P2 ST.E.64 [R30.64], R114 ;  /* 0x000000721e00a985 */ /* 0x0003e2000c101b06 */
[----:B------:R-:W-:-:S03]  /*16010*/  ISETP.GE.AND P2, PT, R10, c[0x0][0x3c8], PT ;  /* 0x0000f2000a007a0c */ /* 0x000fc60003f46270 */
[----:B------:R4:W-:Y:S04]  /*16020*/  @!P1 ST.E.64 [R18.64], R92 ;  /* 0x0000005c12009985 */ /* 0x0009e8000c101b06 */
[----:B------:R5:W-:Y:S01]  /*16030*/  @!P0 ST.E.64 [R2.64], R84 ;  /* 0x0000005402008985 */ /* 0x000be2000c101b06 */
[CC--:B-1----:R-:W-:Y:S02]  /*16040*/  @!P6 LEA R30, P0, R15.reuse, R0.reuse, 0x2 ;  /* 0x000000000f1ee211 */ /* 0x0c2fe400078010ff */
[-C--:B----4-:R-:W-:Y:S02]  /*16050*/  @!P5 LEA R18, P1, R14, R0.reuse, 0x2 ;  /* 0x000000000e12d211 */ /* 0x090fe400078210ff */
[----:B------:R-:W-:Y:S02]  /*16060*/  @!P6 LEA.HI.X R31, R15, R5, R42, 0x2, P0 ;  /* 0x000000050f1fe211 */ /* 0x000fe400000f142a */
[----:B------:R-:W-:-:S02]  /*16070*/  @!P4 LEA R16, P0, R13, R0, 0x2 ;  /* 0x000000000d10c211 */ /* 0x000fc400078010ff */
[-C--:B------:R-:W-:Y:S01]  /*16080*/  @!P5 LEA.HI.X R19, R14, R5.reuse, R44, 0x2, P1 ;  /* 0x000000050e13d211 */ /* 0x080fe200008f142c */
[----:B------:R-:W-:Y:S01]  /*16090*/  @!P6 ST.E.64 [R30.64], R170 ;  /* 0x000000aa1e00e985 */ /* 0x000fe2000c101b06 */
[----:B------:R-:W-:Y:S02]  /*160a0*/  ISETP.GE.AND P1, PT, R7, c[0x0][0x3c8], PT ;  /* 0x0000f20007007a0c */ /* 0x000fe40003f26270 */
[-C--:B------:R-:W-:Y:S01]  /*160b0*/  @!P4 LEA.HI.X R17, R13, R5.reuse, R43, 0x2, P0 ;  /* 0x000000050d11c211 */ /* 0x080fe200000f142b */
[----:B------:R-:W-:Y:S01]  /*160c0*/  @!P5 ST.E.64 [R18.64], R166 ;  /* 0x000000a61200d985 */ /* 0x000fe2000c101b06 */
[----:B------:R-:W-:Y:S02]  /*160d0*/  @!P3 LEA R14, P0, R12, R0, 0x2 ;  /* 0x000000000c0eb211 */ /* 0x000fe400078010ff */
[----:B------:R-:W-:Y:S01]  /*160e0*/  ISETP.GE.AND P6, PT, R6, c[0x0][0x3c8], PT ;  /* 0x0000f20006007a0c */ /* 0x000fe20003fc6270 */
[----:B------:R-:W-:Y:S01]  /*160f0*/  @!P4 ST.E.64 [R16.64], R126 ;  /* 0x0000007e1000c985 */ /* 0x000fe2000c101b06 */
[----:B------:R-:W-:-:S02]  /*16100*/  @!P3 LEA.HI.X R15, R12, R5, R45, 0x2, P0 ;  /* 0x000000050c0fb211 */ /* 0x000fc400000f142d */
[CC--:B------:R-:W-:Y:S02]  /*16110*/  @!P2 LEA R12, P0, R10.reuse, R0.reuse, 0x2 ;  /* 0x000000000a0ca211 */ /* 0x0c0fe400078010ff */
[----:B------:R-:W-:Y:S01]  /*16120*/  ISETP.GE.AND P5, PT, R11, c[0x0][0x3c8], PT ;  /* 0x0000f2000b007a0c */ /* 0x000fe20003fa6270 */
[----:B------:R1:W-:Y:S01]  /*16130*/  @!P3 ST.E.64 [R14.64], R118 ;  /* 0x000000760e00b985 */ /* 0x0003e2000c101b06 */
[-C--:B------:R-:W-:Y:S02]  /*16140*/  @!P2 LEA.HI.X R13, R10, R5.reuse, R46, 0x2, P0 ;  /* 0x000000050a0da211 */ /* 0x080fe400000f142e */
[C---:B-----5:R-:W-:Y:S02]  /*16150*/  @!P1 LEA R2, P0, R7.reuse, R0, 0x2 ;  /* 0x0000000007029211 */ /* 0x060fe400078010ff */
[----:B------:R-:W-:Y:S01]  /*16160*/  ISETP.GE.AND P4, PT, R8, c[0x0][0x3c8], PT ;  /* 0x0000f20008007a0c */ /* 0x000fe20003f86270 */
[----:B------:R4:W-:Y:S01]  /*16170*/  @!P2 ST.E.64 [R12.64], R96 ;  /* 0x000000600c00a985 */ /* 0x0009e2000c101b06 */
[----:B------:R-:W-:-:S02]  /*16180*/  @!P1 LEA.HI.X R3, R7, R5, R47, 0x2, P0 ;  /* 0x0000000507039211 */ /* 0x000fc400000f142f */
[----:B------:R-:W-:Y:S02]  /*16190*/  ISETP.GE.AND P3, PT, R29, c[0x0][0x3c8], PT ;  /* 0x0000f2001d007a0c */ /* 0x000fe40003f66270 */
[----:B------:R-:W-:Y:S01]  /*161a0*/  ISETP.GE.AND P2, PT, R28, c[0x0][0x3c8], PT ;  /* 0x0000f2001c007a0c */ /* 0x000fe20003f46270 */
[----:B------:R5:W-:Y:S01]  /*161b0*/  @!P1 ST.E.64 [R2.64], R88 ;  /* 0x0000005802009985 */ /* 0x000be2000c101b06 */
[----:B-1----:R-:W-:-:S04]  /*161c0*/  @!P6 LEA R14, P0, R6, R0, 0x2 ;  /* 0x00000000060ee211 */ /* 0x002fc800078010ff */
[-C--:B------:R-:W-:Y:S02]  /*161d0*/  @!P6 LEA.HI.X R15, R6, R5.reuse, R48, 0x2, P0 ;  /* 0x00000005060fe211 */ /* 0x080fe400000f1430 */
[CC--:B----4-:R-:W-:Y:S02]  /*161e0*/  @!P5 LEA R12, P1, R11.reuse, R0.reuse, 0x2 ;  /* 0x000000000b0cd211 */ /* 0x0d0fe400078210ff */
[CC--:B------:R-:W-:Y:S01]  /*161f0*/  @!P4 LEA R10, P0, R8.reuse, R0.reuse, 0x2 ;  /* 0x00000000080ac211 */ /* 0x0c0fe200078010ff */
[----:B------:R1:W-:Y:S01]  /*16200*/  @!P6 ST.E.64 [R14.64], R172 ;  /* 0x000000ac0e00e985 */ /* 0x0003e2000c101b06 */
[-C--:B------:R-:W-:Y:S02]  /*16210*/  @!P5 LEA.HI.X R13, R11, R5.reuse, R49, 0x2, P1 ;  /* 0x000000050b0dd211 */ /* 0x080fe400008f1431 */
[----:B------:R-:W-:Y:S02]  /*16220*/  ISETP.GE.AND P1, PT, R27, c[0x0][0x3c8], PT ;  /* 0x0000f2001b007a0c */ /* 0x000fe40003f26270 */
[----:B------:R-:W-:Y:S01]  /*16230*/  @!P4 LEA.HI.X R11, R8, R5, R50, 0x2, P0 ;  /* 0x00000005080bc211 */ /* 0x000fe200000f1432 */
[----:B------:R4:W-:Y:S01]  /*16240*/  @!P5 ST.E.64 [R12.64], R138 ;  /* 0x0000008a0c00d985 */ /* 0x0009e2000c101b06 */
[----:B------:R-:W-:-:S02]  /*16250*/  @!P3 LEA R8, P0, R29, R0, 0x2 ;  /* 0x000000001d08b211 */ /* 0x000fc400078010ff */
[----:B------:R-:W-:Y:S01]  /*16260*/  ISETP.GE.AND P6, PT, R26, c[0x0][0x3c8], PT ;  /* 0x0000f2001a007a0c */ /* 0x000fe20003fc6270 */
[----:B------:R2:W-:Y:S01]  /*16270*/  @!P4 ST.E.64 [R10.64], R130 ;  /* 0x000000820a00c985 */ /* 0x0005e2000c101b06 */
[-C--:B------:R-:W-:Y:S02]  /*16280*/  @!P3 LEA.HI.X R9, R29, R5.reuse, R51, 0x2, P0 ;  /* 0x000000051d09b211 */ /* 0x080fe400000f1433 */
[CC--:B------:R-:W-:Y:S02]  /*16290*/  @!P2 LEA R6, P0, R28.reuse, R0.reuse, 0x2 ;  /* 0x000000001c06a211 */ /* 0x0c0fe400078010ff */
[----:B------:R-:W-:Y:S01]  /*162a0*/  ISETP.GE.AND P5, PT, R25, c[0x0][0x3c8], PT ;  /* 0x0000f20019007a0c */ /* 0x000fe20003fa6270 */
[----:B------:R3:W-:Y:S01]  /*162b0*/  @!P3 ST.E.64 [R8.64], R122 ;  /* 0x0000007a0800b985 */ /* 0x0007e2000c101b06 */
[----:B------:R-:W-:Y:S02]  /*162c0*/  @!P2 LEA.HI.X R7, R28, R5, R52, 0x2, P0 ;  /* 0x000000051c07a211 */ /* 0x000fe400000f1434 */
[----:B-----5:R-:W-:-:S02]  /*162d0*/  @!P1 LEA R2, P0, R27, R0, 0x2 ;  /* 0x000000001b029211 */ /* 0x020fc400078010ff */
[----:B------:R-:W-:Y:S01]  /*162e0*/  ISETP.GE.AND P4, PT, R24, c[0x0][0x3c8], PT ;  /* 0x0000f20018007a0c */ /* 0x000fe20003f86270 */
[----:B------:R5:W-:Y:S01]  /*162f0*/  @!P2 ST.E.64 [R6.64], R110 ;  /* 0x0000006e0600a985 */ /* 0x000be2000c101b06 */
[----:B------:R-:W-:Y:S02]  /*16300*/  @!P1 LEA.HI.X R3, R27, R5, R53, 0x2, P0 ;  /* 0x000000051b039211 */ /* 0x000fe400000f1435 */
[----:B------:R-:W-:Y:S02]  /*16310*/  ISETP.GE.AND P3, PT, R23, c[0x0][0x3c8], PT ;  /* 0x0000f20017007a0c */ /* 0x000fe40003f66270 */
[----:B------:R-:W-:Y:S01]  /*16320*/  ISETP.GE.AND P2, PT, R22, c[0x0][0x3c8], PT ;  /* 0x0000f20016007a0c */ /* 0x000fe20003f46270 */
[----:B------:R5:W-:Y:S01]  /*16330*/  @!P1 ST.E.64 [R2.64], R66 ;  /* 0x0000004202009985 */ /* 0x000be2000c101b06 */
[----:B-1----:R-:W-:-:S04]  /*16340*/  @!P6 LEA R14, P0, R26, R0, 0x2 ;  /* 0x000000001a0ee211 */ /* 0x002fc800078010ff */
[----:B------:R-:W-:Y:S02]  /*16350*/  @!P6 LEA.HI.X R15, R26, R5, R54, 0x2, P0 ;  /* 0x000000051a0fe211 */ /* 0x000fe400000f1436 */
[----:B----4-:R-:W-:-:S03]  /*16360*/  @!P5 LEA R12, P1, R25, R0, 0x2 ;  /* 0x00000000190cd211 */ /* 0x010fc600078210ff */
[----:B------:R1:W-:Y:S01]  /*16370*/  @!P6 ST.E.64 [R14.64], R168 ;  /* 0x000000a80e00e985 */ /* 0x0003e2000c101b06 */
[CC--:B--2---:R-:W-:Y:S02]  /*16380*/  @!P4 LEA R10, P0, R24.reuse, R0.reuse, 0x2 ;  /* 0x00000000180ac211 */ /* 0x0c4fe400078010ff */
[-C--:B------:R-:W-:Y:S02]  /*16390*/  @!P5 LEA.HI.X R13, R25, R5.reuse, R56, 0x2, P1 ;  /* 0x00000005190dd211 */ /* 0x080fe400008f1438 */
[----:B------:R-:W-:Y:S02]  /*163a0*/  ISETP.GE.AND P1, PT, R21, c[0x0][0x3c8], PT ;  /* 0x0000f20015007a0c */ /* 0x000fe40003f26270 */
[----:B------:R-:W-:Y:S01]  /*163b0*/  @!P4 LEA.HI.X R11, R24, R5, R55, 0x2, P0 ;  /* 0x00000005180bc211 */ /* 0x000fe200000f1437 */
[----:B------:R1:W-:Y:S01]  /*163c0*/  @!P5 ST.E.64 [R12.64], R134 ;  /* 0x000000860c00d985 */ /* 0x0003e2000c101b06 */
[----:B---3--:R-:W-:-:S03]  /*163d0*/  @!P3 LEA R8, P0, R23, R0, 0x2 ;  /* 0x000000001708b211 */ /* 0x008fc600078010ff */
[----:B------:R1:W-:Y:S01]  /*163e0*/  @!P4 ST.E.64 [R10.64], R82 ;  /* 0x000000520a00c985 */ /* 0x0003e2000c101b06 */
[----:B------:R-:W-:Y:S02]  /*163f0*/  @!P3 LEA.HI.X R9, R23, R5, R57, 0x2, P0 ;  /* 0x000000051709b211 */ /* 0x000fe400000f1439 */
[----:B-----5:R-:W-:-:S03]  /*16400*/  @!P2 LEA R6, P0, R22, R0, 0x2 ;  /* 0x000000001606a211 */ /* 0x020fc600078010ff */
[----:B------:R1:W-:Y:S01]  /*16410*/  @!P3 ST.E.64 [R8.64], R78 ;  /* 0x0000004e0800b985 */ /* 0x0003e2000c101b06 */
[----:B------:R-:W-:Y:S02]  /*16420*/  @!P2 LEA.HI.X R7, R22, R5, R58, 0x2, P0 ;  /* 0x000000051607a211 */ /* 0x000fe400000f143a */
[----:B------:R-:W-:-:S03]  /*16430*/  @!P1 LEA R2, P0, R21, R0, 0x2 ;  /* 0x0000000015029211 */ /* 0x000fc600078010ff */
[----:B------:R1:W-:Y:S01]  /*16440*/  @!P2 ST.E.64 [R6.64], R74 ;  /* 0x0000004a0600a985 */ /* 0x0003e2000c101b06 */
[----:B------:R-:W-:Y:S02]  /*16450*/  @!P1 LEA.HI.X R3, R21, R5, R59, 0x2, P0 ;  /* 0x0000000515039211 */ /* 0x000fe400000f143b */
[----:B------:R-:W-:-:S03]  /*16460*/  ISETP.GE.AND P0, PT, R20, c[0x0][0x3c8], PT ;  /* 0x0000f20014007a0c */ /* 0x000fc60003f06270 */
[----:B------:R1:W-:Y:S10]  /*16470*/  @!P1 ST.E.64 [R2.64], R70 ;  /* 0x0000004602009985 */ /* 0x0003f4000c101b06 */
[----:B------:R-:W-:Y:S05]  /*16480*/  @P0 BRA `(.L_x_260) ;  /* 0x00000ce000000947 */ /* 0x000fea0003800000 */
[----:B-1----:R-:W-:-:S04]  /*16490*/  LEA R2, P0, R20, R0, 0x2 ;  /* 0x0000000014027211 */ /* 0x002fc800078010ff */
[----:B------:R-:W-:-:S05]  /*164a0*/  LEA.HI.X R3, R20, R5, R60, 0x2, P0 ;  /* 0x0000000514037211 */ /* 0x000fca00000f143c */
[----:B------:R1:W-:Y:S01]  /*164b0*/  ST.E.64 [R2.64], R62 ;  /* 0x0000003e02007985 */ /* 0x0003e2000c101b06 */
[----:B------:R-:W-:Y:S05]  /*164c0*/  BRA `(.L_x_260) ;  /* 0x00000ca000007947 */ /* 0x000fea0003800000 */
.L_x_245:
[----:B------:R-:W-:Y:S01]  /*164d0*/  ISETP.NE.U32.AND P0, PT, RZ, c[0x0][0x508], PT ;  /* 0x00014200ff007a0c */ /* 0x000fe20003f05070 */
[----:B------:R-:W2:Y:S01]  /*164e0*/  LDL.LU R7, [R1+0x14] ;  /* 0x0000140001077983 */ /* 0x000ea20000300800 */
[----:B------:R-:W-:Y:S01]  /*164f0*/  ISETP.NE.U32.AND P2, PT, RZ, c[0x0][0x500], PT ;  /* 0x00014000ff007a0c */ /* 0x000fe20003f45070 */
[----:B------:R-:W-:Y:S01]  /*16500*/  IMAD.MOV.U32 R4, RZ, RZ, 0x4 ;  /* 0x00000004ff047424 */ /* 0x000fe200078e00ff */
[----:B------:R-:W-:Y:S01]  /*16510*/  ISETP.NE.AND.EX P1, PT, RZ, c[0x0][0x50c], PT, P0 ;  /* 0x00014300ff007a0c */ /* 0x000fe20003f25300 */
[----:B------:R-:W-:Y:S01]  /*16520*/  IMAD.MOV.U32 R0, RZ, RZ, RZ ;  /* 0x000000ffff007224 */ /* 0x000fe200078e00ff */
[----:B------:R-:W-:Y:S01]  /*16530*/  ISETP.NE.AND.EX P2, PT, RZ, c[0x0][0x504], PT, P2 ;  /* 0x00014100ff007a0c */ /* 0x000fe20003f45320 */
[----:B------:R-:W-:Y:S01]  /*16540*/  IMAD.MOV.U32 R17, RZ, RZ, c[0x0][0x388] ;  /* 0x0000e200ff117624 */ /* 0x000fe200078e00ff */
[----:B------:R-:W-:Y:S01]  /*16550*/  SHF.R.S32.HI R6, RZ, 0x1f, R236 ;  /* 0x0000001fff067819 */ /* 0x000fe200000114ec */
[----:B------:R-:W-:-:S08]  /*16560*/  IMAD.WIDE R4, R236, R4, c[0x0][0x500] ;  /* 0x00014000ec047625 */ /* 0x000fd000078e0204 */
[C---:B------:R-:W-:Y:S02]  /*16570*/  @P1 LEA R2, P0, R236.reuse, c[0x0][0x508], 0x2 ;  /* 0x00014200ec021a11 */ /* 0x040fe400078010ff */
[----:B------:R3:W5:Y:S02]  /*16580*/  @P2 LDG.E R0, [R4.64] ;  /* 0x0000000604002981 */ /* 0x000764000c1e1900 */
[----:B------:R-:W-:-:S05]  /*16590*/  @P1 LEA.HI.X R3, R236, c[0x0][0x50c], R6, 0x2, P0 ;  /* 0x00014300ec031a11 */ /* 0x000fca00000f1406 */
[----:B------:R3:W5:Y:S01]  /*165a0*/  @P1 LDG.E R17, [R2.64] ;  /* 0x0000000602111981 */ /* 0x000762000c1e1900 */
[----:B--2---:R-:W-:-:S04]  /*165b0*/  ISETP.NE.AND P0, PT, R7, RZ, PT ;  /* 0x000000ff0700720c */ /* 0x004fc80003f05270 */
[----:B------:R-:W-:Y:S01]  /*165c0*/  SEL R16, R7, c[0x0][0x3d4], P0 ;  /* 0x0000f50007107a07 */ /* 0x000fe20000000000 */
[----:B------:R-:W-:Y:S05]  /*165d0*/  @P1 BRA `(.L_x_266) ;  /* 0x0000004000001947 */ /* 0x000fea0003800000 */
[----:B---3--:R-:W-:Y:S05]  /*165e0*/  @!P2 BRA `(.L_x_266) ;  /* 0x000000300000a947 */ /* 0x008fea0003800000 */
[----:B------:R2:W3:Y:S04]  /*165f0*/  LDG.E R2, [R4.64] ;  /* 0x0000000604027981 */ /* 0x0004e8000c1e1900 */
[----:B--2---:R-:W3:Y:S02]  /*16600*/  LDG.E R4, [R4.64+0x4] ;  /* 0x0000040604047981 */ /* 0x004ee4000c1e1900 */
[----:B---3-5:R-:W-:Y:S02]  /*16610*/  IADD3 R17, -R2, R4, RZ ;  /* 0x0000000402117210 */ /* 0x028fe40007ffe1ff */
.L_x_266:
[----:B---3--:R-:W2:Y:S01]  /*16620*/  S2R R4, SR_TID.X ;  /* 0x0000000000047919 */ /* 0x008ea20000002100 */
[----:B------:R-:W-:Y:S01]  /*16630*/  BSSY B0, `(.L_x_267) ;  /* 0x0000037000007945 */ /* 0x000fe20003800000 */
[----:B------:R-:W-:Y:S02]  /*16640*/  SEL R3, R236, RZ, !P2 ;  /* 0x000000ffec037207 */ /* 0x000fe40005000000 */
[----:B------:R-:W-:-:S02]  /*16650*/  SEL R20, R6, RZ, !P2 ;  /* 0x000000ff06147207 */ /* 0x000fc40005000000 */
[----:B-----5:R-:W-:Y:S02]  /*16660*/  SHF.R.S32.HI R13, RZ, 0x1f, R0 ;  /* 0x0000001fff0d7819 */ /* 0x020fe40000011400 */
[----:B--2---:R-:W-:-:S13]  /*16670*/  ISETP.GT.AND P0, PT, R4, 0x7f, PT ;  /* 0x0000007f0400780c */ /* 0x004fda0003f04270 */
[----:B------:R-:W-:Y:S05]  /*16680*/  @P0 BRA `(.L_x_268) ;  /* 0x0000031000000947 */ /* 0x000fea0003800000 */
[----:B------:R-:W-:Y:S01]  /*16690*/  IMAD R2, R17, c[0x0][0x4e8], RZ ;  /* 0x00013a0011027a24 */ /* 0x000fe200078e02ff */
[----:B------:R-:W-:-:S04]  /*166a0*/  LEA R12, R245, R4, 0x7 ;  /* 0x00000004f50c7211 */ /* 0x000fc800078e38ff */
[----:B------:R-:W-:-:S13]  /*166b0*/  ISETP.GE.AND P0, PT, R12, R2, PT ;  /* 0x000000020c00720c */ /* 0x000fda0003f06270 */
[----:B------:R-:W-:Y:S05]  /*166c0*/  @P0 BRA `(.L_x_268) ;  /* 0x000002d000000947 */ /* 0x000fea0003800000 */
[----:B------:R-:W2:Y:S04]  /*166d0*/  LDL R4, [R1] ;  /* 0x0000000001047983 */ /* 0x000ea80000100800 */
[----:B------:R-:W3:Y:S01]  /*166e0*/  LDL.LU R21, [R1+0x18] ;  /* 0x0000180001157983 */ /* 0x000ee20000300800 */
[----:B------:R-:W-:Y:S01]  /*166f0*/  IMAD.MOV.U32 R2, RZ, RZ, 0x368 ;  /* 0x00000368ff027424 */ /* 0x000fe200078e00ff */
[----:B------:R-:W-:-:S04]  /*16700*/  ISETP.GT.AND P2, PT, R16, 0x1, PT ;  /* 0x000000011000780c */ /* 0x000fc80003f44270 */
[----:B------:R-:W-:-:S04]  /*16710*/  SEL R2, R2, 0x328, P2 ;  /* 0x0000032802027807 */ /* 0x000fc80001000000 */
[----:B------:R4:W5:Y:S08]  /*16720*/  LDC.64 R8, c[0x0][R2+0x170] ;  /* 0x00005c0002087b82 */ /* 0x0009700000000a00 */
[----:B------:R4:W2:Y:S08]  /*16730*/  LDC.64 R6, c[0x0][R2+0x168] ;  /* 0x00005a0002067b82 */ /* 0x0008b00000000a00 */
[----:B------:R4:W1:Y:S08]  /*16740*/  LDC.64 R14, c[0x0][R2+0x178] ;  /* 0x00005e00020e7b82 */ /* 0x0008700000000a00 */
[----:B------:R4:W1:Y:S02]  /*16750*/  LDC.64 R10, c[0x0][R2+0x160] ;  /* 0x00005800020a7b82 */ /* 0x0008640000000a00 */
[----:B----4-:R-:W-:-:S02]  /*16760*/  IMAD.MOV.U32 R2, RZ, RZ, c[0x0][0x4e8] ;  /* 0x00013a00ff027624 */ /* 0x010fc400078e00ff */
[----:B-----5:R-:W-:-:S03]  /*16770*/  IMAD R9, R9, R3, RZ ;  /* 0x0000000309097224 */ /* 0x020fc600078e02ff */
[----:B------:R-:W-:Y:S01]  /*16780*/  ISETP.NE.AND P0, PT, R2, 0x1, PT ;  /* 0x000000010200780c */ /* 0x000fe20003f05270 */
[----:B------:R-:W-:Y:S01]  /*16790*/  IMAD R9, R8, R20, R9 ;  /* 0x0000001408097224 */ /* 0x000fe200078e0209 */
[----:B------:R-:W-:-:S11]  /*167a0*/  MOV R2, R12 ;  /* 0x0000000c00027202 */ /* 0x000fd60000000f00 */
[----:B------:R-:W-:-:S05]  /*167b0*/  @P0 IMAD.HI.U32 R19, R12, c[0x0][0x4ec], RZ ;  /* 0x00013b000c130a27 */ /* 0x000fca00078e00ff */
[----:B------:R-:W-:Y:S01]  /*167c0*/  @P0 SHF.R.U32.HI R2, RZ, c[0x0][0x4f0], R19 ;  /* 0x00013c00ff020a19 */ /* 0x000fe20000011613 */
[-C--:B--2---:R-:W-:Y:S02]  /*167d0*/  IMAD R18, R7, R4.reuse, RZ ;  /* 0x0000000407127224 */ /* 0x084fe400078e02ff */
[----:B------:R-:W-:-:S04]  /*167e0*/  IMAD.WIDE.U32 R6, R6, R4, RZ ;  /* 0x0000000406067225 */ /* 0x000fc800078e00ff */
[----:B------:R-:W-:Y:S01]  /*167f0*/  IMAD.WIDE.U32 R4, R8, R3, RZ ;  /* 0x0000000308047225 */ /* 0x000fe200078e00ff */
[----:B---3--:R-:W-:-:S03]  /*16800*/  SEL R8, R21, RZ, P2 ;  /* 0x000000ff15087207 */ /* 0x008fc60001000000 */
[----:B------:R-:W-:Y:S01]  /*16810*/  IMAD.IADD R18, R7, 0x1, R18 ;  /* 0x0000000107127824 */ /* 0x000fe200078e0212 */
[----:B------:R-:W-:Y:S01]  /*16820*/  IADD3 R19, P1, P0, R4, R6, R0 ;  /* 0x0000000604137210 */ /* 0x000fe2000783e000 */
[----:B------:R-:W-:Y:S01]  /*16830*/  IMAD.MOV R4, RZ, RZ, -R2 ;  /* 0x000000ffff047224 */ /* 0x000fe200078e0a02 */
[----:B------:R-:W-:Y:S01]  /*16840*/  IADD3 R5, R5, R9, RZ ;  /* 0x0000000905057210 */ /* 0x000fe20007ffe0ff */
[-C--:B-1----:R-:W-:Y:S02]  /*16850*/  IMAD R9, R15, R8.reuse, RZ ;  /* 0x000000080f097224 */ /* 0x082fe400078e02ff */
[----:B------:R-:W-:-:S04]  /*16860*/  IMAD.WIDE.U32 R6, R14, R8, RZ ;  /* 0x000000080e067225 */ /* 0x000fc800078e00ff */
[----:B------:R-:W-:Y:S01]  /*16870*/  IMAD R4, R4, c[0x0][0x4e8], R12 ;  /* 0x00013a0004047a24 */ /* 0x000fe200078e020c */
[----:B------:R-:W-:Y:S02]  /*16880*/  IADD3.X R12, R5, R18, R13, P1, P0 ;  /* 0x00000012050c7210 */ /* 0x000fe40000fe040d */
[----:B------:R-:W-:Y:S01]  /*16890*/  IADD3 R7, R7, R9, RZ ;  /* 0x0000000907077210 */ /* 0x000fe20007ffe0ff */
[----:B------:R-:W-:Y:S01]  /*168a0*/  IMAD.MOV.U32 R9, RZ, RZ, c[0x0][0x4a8] ;  /* 0x00012a00ff097624 */ /* 0x000fe200078e00ff */
[----:B------:R-:W-:Y:S02]  /*168b0*/  IADD3 R6, P1, P0, R2, R19, R6 ;  /* 0x0000001302067210 */ /* 0x000fe4000783e006 */
[----:B------:R-:W-:Y:S01]  /*168c0*/  SHF.R.S32.HI R5, RZ, 0x1f, R2 ;  /* 0x0000001fff057819 */ /* 0x000fe20000011402 */
[----:B------:R-:W-:Y:S01]  /*168d0*/  IMAD R2, R11, R4, RZ ;  /* 0x000000040b027224 */ /* 0x000fe200078e02ff */
[----:B------:R-:W-:Y:S02]  /*168e0*/  SHF.R.S32.HI R8, RZ, 0x1f, R4 ;  /* 0x0000001fff087819 */ /* 0x000fe40000011404 */
[----:B------:R-:W-:-:S03]  /*168f0*/  IADD3.X R7, R5, R12, R7, P1, P0 ;  /* 0x0000000c05077210 */ /* 0x000fc60000fe0407 */
        /* <DEDUP_REMOVED lines=10> */
.L_x_268:
[----:B------:R-:W-:Y:S05]  /*169a0*/  BSYNC B0 ;  /* 0x0000000000007941 */ /* 0x000fea0003800000 */
.L_x_267:
[----:B------:R-:W-:-:S13]  /*169b0*/  ISETP.GT.AND P0, PT, R16, 0x1, PT ;  /* 0x000000011000780c */ /* 0x000fda0003f04270 */
[----:B------:R-:W-:Y:S05]  /*169c0*/  @P0 BRA `(.L_x_260) ;  /* 0x000007a000000947 */ /* 0x000fea0003800000 */
[----:B-1----:R-:W2:Y:S04]  /*169d0*/  LDL.LU R2, [R1] ;  /* 0x0000000001027983 */ /* 0x002ea80000300800 */
[----:B------:R-:W3:Y:S01]  /*169e0*/  LDL R6, [R1+0x3c] ;  /* 0x00003c0001067983 */ /* 0x000ee20000100800 */
[----:B------:R-:W-:-:S03]  /*169f0*/  MOV R4, c[0x0][0x4e8] ;  /* 0x00013a0000047a02 */ /* 0x000fc60000000f00 */
[----:B------:R-:W1:Y:S01]  /*16a00*/  S2R R11, SR_TID.X ;  /* 0x00000000000b7919 */ /* 0x000e620000002100 */
[----:B------:R-:W-:Y:S01]  /*16a10*/  ISETP.NE.AND P0, PT, R4, 0x1, PT ;  /* 0x000000010400780c */ /* 0x000fe20003f05270 */
[----:B------:R-:W-:Y:S01]  /*16a20*/  IMAD.WIDE.U32 R4, R0, c[0x0][0x3a0], RZ ;  /* 0x0000e80000047a25 */ /* 0x000fe200078e00ff */
[----:B-1----:R-:W-:-:S04]  /*16a30*/  SHF.R.S32.HI R10, RZ, 0x1f, R11 ;  /* 0x0000001fff0a7819 */ /* 0x002fc8000001140b */
[----:B------:R-:W-:-:S04]  /*16a40*/  LEA.HI R10, R10, R11, RZ, 0x3 ;  /* 0x0000000b0a0a7211 */ /* 0x000fc800078f18ff */
[----:B------:R-:W-:-:S04]  /*16a50*/  SHF.R.S32.HI R10, RZ, 0x3, R10 ;  /* 0x00000003ff0a7819 */ /* 0x000fc8000001140a */
[----:B------:R-:W-:Y:S02]  /*16a60*/  LEA R12, R245, R10, 0x7 ;  /* 0x0000000af50c7211 */ /* 0x000fe400078e38ff */
[----:B--2---:R-:W-:Y:S01]  /*16a70*/  MOV R8, R2 ;  /* 0x0000000200087202 */ /* 0x004fe20000000f00 */
[----:B------:R-:W-:-:S04]  /*16a80*/  IMAD R2, R13, c[0x0][0x3a0], RZ ;  /* 0x0000e8000d027a24 */ /* 0x000fc800078e02ff */
[----:B------:R-:W-:Y:S01]  /*16a90*/  IMAD R0, R0, c[0x0][0x3a4], R2 ;  /* 0x0000e90000007a24 */ /* 0x000fe200078e0202 */
[----:B---3--:R-:W-:Y:S01]  /*16aa0*/  LEA R2, R245, R6, 0x7 ;  /* 0x00000006f5027211 */ /* 0x008fe200078e38ff */
[----:B------:R-:W-:-:S03]  /*16ab0*/  IMAD R6, R20, c[0x0][0x3f0], RZ ;  /* 0x0000fc0014067a24 */ /* 0x000fc600078e02ff */
[----:B------:R-:W-:Y:S01]  /*16ac0*/  IADD3 R5, R5, R0, RZ ;  /* 0x0000000005057210 */ /* 0x000fe20007ffe0ff */
[----:B------:R-:W-:-:S04]  /*16ad0*/  @P0 IMAD.HI.U32 R7, R2, c[0x0][0x4ec], RZ ;  /* 0x00013b0002070a27 */ /* 0x000fc800078e00ff */
[----:B------:R-:W-:-:S04]  /*16ae0*/  IMAD.WIDE.U32 R4, R8, c[0x0][0x3e8], R4 ;  /* 0x0000fa0008047a25 */ /* 0x000fc800078e0004 */
[----:B------:R-:W-:Y:S01]  /*16af0*/  IMAD.MOV.U32 R0, RZ, RZ, R2 ;  /* 0x000000ffff007224 */ /* 0x000fe200078e0002 */
[----:B------:R-:W-:Y:S01]  /*16b00*/  @P0 SHF.R.U32.HI R0, RZ, c[0x0][0x4f0], R7 ;  /* 0x00013c00ff000a19 */ /* 0x000fe20000011607 */
[----:B------:R-:W-:Y:S02]  /*16b10*/  IMAD R5, R8, c[0x0][0x3ec], R5 ;  /* 0x0000fb0008057a24 */ /* 0x000fe400078e0205 */
[C---:B------:R-:W-:Y:S01]  /*16b20*/  IMAD R9, R3.reuse, c[0x0][0x3f4], R6 ;  /* 0x0000fd0003097a24 */ /* 0x040fe200078e0206 */
[----:B------:R-:W-:Y:S01]  /*16b30*/  SHF.R.S32.HI R8, RZ, 0x1f, R0 ;  /* 0x0000001fff087819 */ /* 0x000fe20000011400 */
[----:B------:R-:W-:Y:S01]  /*16b40*/  IMAD.WIDE.U32 R6, R3, c[0x0][0x3f0], R4 ;  /* 0x0000fc0003067a25 */ /* 0x000fe200078e0004 */
[----:B------:R-:W-:-:S03]  /*16b50*/  IADD3 R4, -R0, RZ, RZ ;  /* 0x000000ff00047210 */ /* 0x000fc60007ffe1ff */
[----:B------:R-:W-:Y:S01]  /*16b60*/  IMAD R5, R8, c[0x0][0x3e0], RZ ;  /* 0x0000f80008057a24 */ /* 0x000fe200078e02ff */
[----:B------:R-:W-:Y:S01]  /*16b70*/  IADD3 R3, R7, R9, RZ ;  /* 0x0000000907037210 */ /* 0x000fe20007ffe0ff */
[----:B------:R-:W-:Y:S02]  /*16b80*/  IMAD R4, R4, c[0x0][0x4e8], R2 ;  /* 0x00013a0004047a24 */ /* 0x000fe400078e0202 */
[----:B------:R-:W-:Y:S02]  /*16b90*/  IMAD.MOV.U32 R2, RZ, RZ, R6 ;  /* 0x000000ffff027224 */ /* 0x000fe400078e0006 */
        /* <DEDUP_REMOVED lines=12> */
.L_x_320:
[----:B------:R-:W-:Y:S05]  /*16c60*/  BRA.DIV ~URZ, `(.L_x_270) ;  /* 0x00001e127f007947 */ /* 0x000fea000b800000 */
[----:B------:R3:W4:Y:S02]  /*16c70*/  SHFL.IDX PT, R0, R13, RZ, 0x181f ;  /* 0x00181fff0d007589 */ /* 0x00072400000e0000 */
.L_x_321:
[----:B------:R-:W-:Y:S01]  /*16c80*/  IMAD R11, R17, c[0x0][0x4e8], RZ ;  /* 0x00013a00110b7a24 */ /* 0x000fe200078e02ff */
[----:B------:R-:W-:Y:S01]  /*16c90*/  BSSY B0, `(.L_x_271) ;  /* 0x0000012000007945 */ /* 0x000fe20003800000 */
[----:B------:R-:W-:Y:S02]  /*16ca0*/  SHF.R.S32.HI R16, RZ, 0x1f, R231 ;  /* 0x0000001fff107819 */ /* 0x000fe400000114e7 */
[----:B------:R-:W-:Y:S02]  /*16cb0*/  SHF.R.S32.HI R15, RZ, 0x1f, R232 ;  /* 0x0000001fff0f7819 */ /* 0x000fe400000114e8 */
[----:B------:R-:W-:Y:S02]  /*16cc0*/  ISETP.GE.AND P0, PT, R12, R11, PT ;  /* 0x0000000b0c00720c */ /* 0x000fe40003f06270 */
[----:B------:R-:W-:-:S11]  /*16cd0*/  SHF.R.S32.HI R14, RZ, 0x1f, R230 ;  /* 0x0000001fff0e7819 */ /* 0x000fd600000114e6 */
        /* <DEDUP_REMOVED lines=10> */
[----:B------:R2:W-:Y:S04]  /*16d80*/  @!P2 ST.E.128 [R6.64], RZ ;  /* 0x000000ff0600a985 */ /* 0x0005e8000c101d06 */
[----:B------:R2:W-:Y:S04]  /*16d90*/  @!P1 ST.E.128 [R4.64], RZ ;  /* 0x000000ff04009985 */ /* 0x0005e8000c101d06 */
[----:B------:R2:W-:Y:S02]  /*16da0*/  @!P0 ST.E.128 [R2.64], RZ ;  /* 0x000000ff02008985 */ /* 0x0005e4000c101d06 */
.L_x_272:
[----:B------:R-:W-:Y:S05]  /*16db0*/  BSYNC B0 ;  /* 0x0000000000007941 */ /* 0x000fea0003800000 */
.L_x_271:
[----:B------:R-:W-:Y:S05]  /*16dc0*/  BRA.DIV ~URZ, `(.L_x_273) ;  /* 0x00001d127f007947 */ /* 0x000fea000b800000 */
[----:B--2---:R2:W1:Y:S04]  /*16dd0*/  SHFL.IDX PT, R8, R10, 0x1, 0x181f ;  /* 0x00381f000a087f89 */ /* 0x00446800000e0000 */
[----:B----4-:R2:W4:Y:S02]  /*16de0*/  SHFL.IDX PT, R0, R13, 0x1, 0x181f ;  /* 0x00381f000d007f89 */ /* 0x01052400000e0000 */
.L_x_322:
        /* <DEDUP_REMOVED lines=13> */
[----:B------:R1:W-:Y:S04]  /*16ec0*/  @!P2 ST.E.128 [R6.64], RZ ;  /* 0x000000ff0600a985 */ /* 0x0003e8000c101d06 */
[----:B------:R1:W-:Y:S04]  /*16ed0*/  @!P1 ST.E.128 [R4.64], RZ ;  /* 0x000000ff04009985 */ /* 0x0003e8000c101d06 */
[----:B------:R1:W-:Y:S02]  /*16ee0*/  @!P0 ST.E.128 [R2.64], RZ ;  /* 0x000000ff02008985 */ /* 0x0003e4000c101d06 */
.L_x_275:
[----:B------:R-:W-:Y:S05]  /*16ef0*/  BSYNC B0 ;  /* 0x0000000000007941 */ /* 0x000fea0003800000 */
.L_x_274:
[----:B------:R-:W-:Y:S05]  /*16f00*/  BRA.DIV ~URZ, `(.L_x_276) ;  /* 0x00001c927f007947 */ /* 0x000fea000b800000 */
[----:B-1----:R1:W2:Y:S02]  /*16f10*/  SHFL.IDX PT, R8, R10, 0x2, 0x181f ;  /* 0x00581f000a087f89 */ /* 0x0022a400000e0000 */
.L_x_323:
[----:B------:R-:W-:Y:S05]  /*16f20*/  BRA.DIV ~URZ, `(.L_x_277) ;  /* 0x00001ce27f007947 */ /* 0x000fea000b800000 */
[----:B----4-:R4:W1:Y:S02]  /*16f30*/  SHFL.IDX PT, R0, R13, 0x2, 0x181f ;  /* 0x00581f000d007f89 */ /* 0x01086400000e0000 */
.L_x_324:
        /* <DEDUP_REMOVED lines=16> */
.L_x_279:
[----:B------:R-:W-:Y:S05]  /*17040*/  BSYNC B0 ;  /* 0x0000000000007941 */ /* 0x000fea0003800000 */
.L_x_278:
[----:B------:R-:W-:Y:S05]  /*17050*/  BRA.DIV ~URZ, `(.L_x_280) ;  /* 0x00001c127f007947 */ /* 0x000fea000b800000 */
[----:B--2---:R2:W3:Y:S04]  /*17060*/  SHFL.IDX PT, R8, R10, 0x3, 0x181f ;  /* 0x00781f000a087f89 */ /* 0x0044e800000e0000 */
[----:B-1----:R2:W1:Y:S02]  /*17070*/  SHFL.IDX PT, R0, R13, 0x3, 0x181f ;  /* 0x00781f000d007f89 */ /* 0x00246400000e0000 */
.L_x_325:
[----:B------:R-:W-:-:S04]  /*17080*/  IADD3 R12, R12, 0x60, RZ ;  /* 0x000000600c0c7810 */ /* 0x000fc80007ffe0ff */
        /* <DEDUP_REMOVED lines=8> */
[-C--:B---3--:R-:W-:Y:S02]  /*17110*/  @!P2 LEA.HI.X R7, R232, R8.reuse, R15, 0x1, P5 ;  /* 0x00000008e807a211 */ /* 0x088fe400028f0c0f */
[-C--:B------:R-:W-:Y:S02]  /*17120*/  @!P1 LEA.HI.X R5, R231, R8.reuse, R16, 0x1, P4 ;  /* 0x00000008e7059211 */ /* 0x080fe400020f0c10 */
[----:B------:R-:W-:Y:S01]  /*17130*/  @!P0 LEA.HI.X R3, R230, R8, R14, 0x1, P3 ;  /* 0x00000008e6038211 */ /* 0x000fe200018f0c0e */
[----:B------:R1:W-:Y:S04]  /*17140*/  @!P2 ST.E.128 [R6.64], RZ ;  /* 0x000000ff0600a985 */ /* 0x0003e8000c101d06 */
[----:B------:R1:W-:Y:S04]  /*17150*/  @!P1 ST.E.128 [R4.64], RZ ;  /* 0x000000ff04009985 */ /* 0x0003e8000c101d06 */
[----:B------:R1:W-:Y:S02]  /*17160*/  @!P0 ST.E.128 [R2.64], RZ ;  /* 0x000000ff02008985 */ /* 0x0003e4000c101d06 */
.L_x_260:
[----:B------:R-:W-:Y:S05]  /*17170*/  BSYNC B1 ;  /* 0x0000000000017941 */ /* 0x000fea0003800000 */
.L_x_244:
[----:B-1--4-:R-:W4:Y:S02]  /*17180*/  LDL R0, [R1+0x54] ;  /* 0x0000540001007983 */ /* 0x012f240000100800 */
[----:B----4-:R-:W-:-:S13]  /*17190*/  ISETP.NE.AND P0, PT, R0, RZ, PT ;  /* 0x000000ff0000720c */ /* 0x010fda0003f05270 */
[----:B------:R-:W-:Y:S01]  /*171a0*/  @P0 WARPSYNC 0xffffffff ;  /* 0xffffffff00000948 */ /* 0x000fe20003800000 */
[----:B------:R-:W-:Y:S06]  /*171b0*/  @P0 BAR.SYNC.DEFER_BLOCKING 0x5, 0x100 ;  /* 0x0144000000000b1d */ /* 0x000fec0000010000 */
[----:B------:R-:W1:Y:S04]  /*171c0*/  @P0 LDS.128 R244, [0x18100] ;  /* 0x01810000fff40984 */ /* 0x000e680000000c00 */
[----:B------:R-:W-:Y:S06]  /*171d0*/  @P0 BAR.ARV 0x4, 0x100 ;  /* 0x0104000000000b1d */ /* 0x000fec0000002000 */
[----:B------:R-:W-:Y:S05]  /*171e0*/  @P0 BRA `(.L_x_281) ;  /* 0x00000ad000000947 */ /* 0x000fea0003800000 */
[----:B------:R-:W4:Y:S01]  /*171f0*/  S2R R0, SR_TID.X ;  /* 0x0000000000007919 */ /* 0x000f220000002100 */
[----:B------:R-:W-:Y:S01]  /*17200*/  IMAD.MOV.U32 R7, RZ, RZ, RZ ;  /* 0x000000ffff077224 */ /* 0x000fe200078e00ff */
[----:B--234-:R-:W-:-:S04]  /*17210*/  LOP3.LUT R13, R0, 0x1f, RZ, 0xc0, !PT ;  /* 0x0000001f000d7812 */ /* 0x01cfc800078ec0ff */
[----:B------:R-:W-:Y:S01]  /*17220*/  ISETP.NE.AND P6, PT, R13, 0x1f, PT ;  /* 0x0000001f0d00780c */ /* 0x000fe20003fc5270 */
[----:B------:R-:W-:Y:S10]  /*17230*/  BRA.DIV ~URZ, `(.L_x_282) ;  /* 0x00001af27f007947 */ /* 0x000ff4000b800000 */
[----:B------:R2:W3:Y:S02]  /*17240*/  SHFL.IDX PT, R10, R86, RZ, 0x1f ;  /* 0x00001fff560a7589 */ /* 0x0004e400000e0000 */
.L_x_326:
[----:B------:R-:W-:Y:S05]  /*17250*/  BRA.DIV ~URZ, `(.L_x_283) ;  /* 0x00001b427f007947 */ /* 0x000fea000b800000 */
[----:B------:R4:W2:Y:S02]  /*17260*/  SHFL.IDX PT, R8, R86, 0x1, 0x1f ;  /* 0x00201f0056087f89 */ /* 0x0008a400000e0000 */
.L_x_327:
[----:B-1----:R-:W-:Y:S02]  /*17270*/  IMAD.IADD R0, R247, 0x1, R13 ;  /* 0x00000001f7007824 */ /* 0x002fe400078e020d */
[----:B------:R-:W-:-:S03]  /*17280*/  IMAD.MOV.U32 R6, RZ, RZ, RZ ;  /* 0x000000ffff067224 */ /* 0x000fc600078e00ff */
[----:B------:R-:W-:-:S13]  /*17290*/  ISETP.GE.OR P0, PT, R0, c[0x0][0x53c], !P6 ;  /* 0x00014f0000007a0c */ /* 0x000fda0007706670 */
[----:B------:R-:W-:Y:S01]  /*172a0*/  @!P0 MOV R2, 0x4 ;  /* 0x0000000400028802 */ /* 0x000fe20000000f00 */
[----:B------:R-:W-:-:S04]  /*172b0*/  @!P0 IMAD.MOV.U32 R4, RZ, RZ, 0x4 ;  /* 0x00000004ff048424 */ /* 0x000fc800078e00ff */
        /* <DEDUP_REMOVED lines=13> */
.L_x_328:
        /* <DEDUP_REMOVED lines=16> */
.L_x_329:
[----:B----4-:R-:W-:Y:S01]  /*17490*/  IMAD R0, R0, c[0x0][0x538], RZ ;  /* 0x00014e0000007a24 */ /* 0x010fe200078e02ff */
[----:B------:R-:W-:Y:S04]  /*174a0*/  BSSY B1, `(.L_x_286) ;  /* 0x000007c000017945 */ /* 0x000fe80003800000 */
[----:B--2---:R-:W-:-:S04]  /*174b0*/  IADD3 R8, R0, R8, RZ ;  /* 0x0000000800087210 */ /* 0x004fc80007ffe0ff */
[----:B---3--:R-:W-:-:S13]  /*174c0*/  ISETP.GT.AND P0, PT, R8, R10, PT ;  /* 0x0000000a0800720c */ /* 0x008fda0003f04270 */
[----:B------:R-:W-:Y:S05]  /*174d0*/  @P0 BRA `(.L_x_287) ;  /* 0x0000024000000947 */ /* 0x000fea0003800000 */
.L_x_291:
[----:B------:R-:W-:-:S04]  /*174e0*/  IADD3 R0, R247, 0x1f, RZ ;  /* 0x0000001ff7007810 */ /* 0x000fc80007ffe0ff */
[----:B------:R-:W-:-:S13]  /*174f0*/  ISETP.GE.AND P0, PT, R0, c[0x0][0x53c], PT ;  /* 0x00014f0000007a0c */ /* 0x000fda0003f06270 */
[----:B------:R-:W-:Y:S05]  /*17500*/  @P0 BRA `(.L_x_288) ;  /* 0x0000071000000947 */ /* 0x000fea0003800000 */
[----:B------:R-:W-:Y:S01]  /*17510*/  MOV R247, R0 ;  /* 0x0000000000f77202 */ /* 0x000fe20000000f00 */
[----:B------:R-:W-:-:S03]  /*17520*/  CS2R R6, SRZ ;  /* 0x0000000000067805 */ /* 0x000fc6000001ff00 */
[----:B------:R-:W-:-:S04]  /*17530*/  IADD3 R0, R247, R13, RZ ;  /* 0x0000000df7007210 */ /* 0x000fc80007ffe0ff */
[----:B------:R-:W-:-:S13]  /*17540*/  ISETP.GE.OR P0, PT, R0, c[0x0][0x53c], !P6 ;  /* 0x00014f0000007a0c */ /* 0x000fda0007706670 */
[----:B-1----:R-:W-:Y:S02]  /*17550*/  @!P0 MOV R4, 0x4 ;  /* 0x0000000400048802 */ /* 0x002fe40000000f00 */
[----:B------:R-:W-:-:S03]  /*17560*/  @!P0 MOV R2, 0x4 ;  /* 0x0000000400028802 */ /* 0x000fc60000000f00 */
[----:B------:R-:W-:-:S04]  /*17570*/  @!P0 IMAD.WIDE R4, R0, R4, c[0x0][0x580] ;  /* 0x0001600000048625 */ /* 0x000fc800078e0204 */
[----:B------:R-:W-:Y:S01]  /*17580*/  @!P0 IMAD.WIDE R2, R0, R2, c[0x0][0x578] ;  /* 0x00015e0000028625 */ /* 0x000fe200078e0202 */
[----:B------:R-:W2:Y:S04]  /*17590*/  @!P0 LDG.E R6, [R4.64] ;  /* 0x0000000604068981 */ /* 0x000ea8000c1e1900 */
[----:B------:R-:W2:Y:S02]  /*175a0*/  @!P0 LDG.E R7, [R2.64] ;  /* 0x0000000602078981 */ /* 0x000ea4000c1e1900 */
[----:B--2---:R-:W-:Y:S01]  /*175b0*/  IMAD R0, R7, R6, RZ ;  /* 0x0000000607007224 */ /* 0x004fe200078e02ff */
[----:B------:R-:W-:Y:S05]  /*175c0*/  BRA.DIV ~URZ, `(.L_x_289) ;  /* 0x00001a727f007947 */ /* 0x000fea000b800000 */
[----:B------:R1:W2:Y:S02]  /*175d0*/  SHFL.UP PT, R2, R0, 0x1, RZ ;  /* 0x0420000000027989 */ /* 0x0002a400000e00ff */
.L_x_330:
        /* <DEDUP_REMOVED lines=16> */
.L_x_331:
[----:B--2---:R-:W-:-:S05]  /*176e0*/  IMAD R0, R0, c[0x0][0x538], RZ ;  /* 0x00014e0000007a24 */ /* 0x004fca00078e02ff */
[----:B------:R-:W-:-:S04]  /*176f0*/  IADD3 R8, R0, R8, RZ ;  /* 0x0000000800087210 */ /* 0x000fc80007ffe0ff */
[----:B------:R-:W-:-:S13]  /*17700*/  ISETP.GT.AND P0, PT, R8, R10, PT ;  /* 0x0000000a0800720c */ /* 0x000fda0003f04270 */
[----:B-1----:R-:W-:Y:S05]  /*17710*/  @!P0 BRA `(.L_x_291) ;  /* 0xfffffdc000008947 */ /* 0x002fea000383ffff */
.L_x_287:
[----:B------:R-:W-:-:S05]  /*17720*/  IADD3 R8, -R0, R8, RZ ;  /* 0x0000000800087210 */ /* 0x000fca0007ffe1ff */
[----:B------:R-:W-:-:S05]  /*17730*/  IMAD R0, R4, c[0x0][0x538], R8 ;  /* 0x00014e0004007a24 */ /* 0x000fca00078e0208 */
[----:B------:R-:W-:Y:S01]  /*17740*/  ISETP.GT.AND P0, PT, R0, R10, PT ;  /* 0x0000000a0000720c */ /* 0x000fe20003f04270 */
[----:B------:R-:W-:-:S12]  /*17750*/  BRA.DIV ~URZ, `(.L_x_292) ;  /* 0x00001af27f007947 */ /* 0x000fd8000b800000 */
[----:B------:R-:W-:-:S04]  /*17760*/  VOTE.ANY R5, PT, !P0 ;  /* 0x0000000000057806 */ /* 0x000fc800040e0100 */
.L_x_332:
[----:B------:R2:W3:Y:S01]  /*17770*/  POPC R11, R5 ;  /* 0x00000005000b7309 */ /* 0x0004e20000000000 */
[----:B------:R-:W-:Y:S05]  /*17780*/  BRA.DIV ~URZ, `(.L_x_293) ;  /* 0x00001b127f007947 */ /* 0x000fea000b800000 */
[----:B---3--:R3:W4:Y:S04]  /*17790*/  SHFL.IDX PT, R6, R6, R11, 0x1f ;  /* 0x00001f0b06067589 */ /* 0x00872800000e0000 */
[----:B------:R3:W1:Y:S02]  /*177a0*/  SHFL.IDX PT, R7, R7, R11, 0x1f ;  /* 0x00001f0b07077589 */ /* 0x00066400000e0000 */
.L_x_333:
[----:B------:R-:W-:Y:S01]  /*177b0*/  ISETP.NE.AND P0, PT, R5, RZ, PT ;  /* 0x000000ff0500720c */ /* 0x000fe20003f05270 */
[----:B------:R-:W-:-:S12]  /*177c0*/  BSSY B0, `(.L_x_294) ;  /* 0x0000005000007945 */ /* 0x000fd80003800000 */
[----:B------:R-:W-:Y:S05]  /*177d0*/  @!P0 BRA `(.L_x_295) ;  /* 0x0000003000008947 */ /* 0x000fea0003800000 */
[----:B------:R-:W-:Y:S01]  /*177e0*/  IADD3 R3, R11, -0x1, RZ ;  /* 0xffffffff0b037810 */ /* 0x000fe20007ffe0ff */
[----:B------:R-:W-:Y:S05]  /*177f0*/  BRA.DIV ~URZ, `(.L_x_296) ;  /* 0x00001b727f007947 */ /* 0x000fea000b800000 */
[----:B------:R2:W3:Y:S02]  /*17800*/  SHFL.IDX PT, R12, R4, R3, 0x1f ;  /* 0x00001f03040c7589 */ /* 0x0004e400000e0000 */
.L_x_295:
[----:B------:R-:W-:Y:S05]  /*17810*/  BSYNC B0 ;  /* 0x0000000000007941 */ /* 0x000fea0003800000 */
.L_x_294:
[----:B----4-:R-:W-:Y:S01]  /*17820*/  IABS R2, R6 ;  /* 0x0000000600027213 */ /* 0x010fe20000000000 */
[----:B---3--:R-:W-:Y:S01]  /*17830*/  IMAD R244, R12, c[0x0][0x538], R8 ;  /* 0x00014e000cf47a24 */ /* 0x008fe200078e0208 */
[----:B-12---:R-:W-:Y:S01]  /*17840*/  IABS R3, R7 ;  /* 0x0000000700037213 */ /* 0x006fe20000000000 */
[----:B------:R-:W-:Y:S01]  /*17850*/  IMAD.IADD R247, R11, 0x1, R247 ;  /* 0x000000010bf77824 */ /* 0x000fe200078e02f7 */
[----:B------:R-:W1:Y:S01]  /*17860*/  I2F.RP R4, R2 ;  /* 0x0000000200047306 */ /* 0x000e620000209400 */
[----:B------:R-:W-:-:S05]  /*17870*/  IMAD.IADD R8, R10, 0x1, -R244 ;  /* 0x000000010a087824 */ /* 0x000fca00078e0af4 */
        /* <DEDUP_REMOVED lines=8> */
[----:B------:R-:W-:Y:S01]  /*17900*/  IMAD R9, R4, R2, RZ ;  /* 0x0000000204097224 */ /* 0x000fe200078e02ff */
[----:B------:R-:W-:Y:S01]  /*17910*/  MOV R4, RZ ;  /* 0x000000ff00047202 */ /* 0x000fe20000000f00 */
[----:B------:R-:W-:-:S04]  /*17920*/  IMAD.MOV R0, RZ, RZ, -R0 ;  /* 0x000000ffff007224 */ /* 0x000fc800078e0a00 */
[----:B------:R-:W-:-:S04]  /*17930*/  IMAD.HI.U32 R9, R5, R9, R4 ;  /* 0x0000000905097227 */ /* 0x000fc800078e0004 */
[----:B------:R-:W-:Y:S02]  /*17940*/  IMAD.MOV.U32 R4, RZ, RZ, R10 ;  /* 0x000000ffff047224 */ /* 0x000fe400078e000a */
[----:B------:R-:W-:Y:S02]  /*17950*/  IMAD.MOV.U32 R5, RZ, RZ, R0 ;  /* 0x000000ffff057224 */ /* 0x000fe400078e0000 */
[----:B------:R-:W-:-:S04]  /*17960*/  IMAD.HI.U32 R0, R9, R4, RZ ;  /* 0x0000000409007227 */ /* 0x000fc800078e00ff */
[----:B------:R-:W-:Y:S02]  /*17970*/  IMAD R4, R0, R5, R4 ;  /* 0x0000000500047224 */ /* 0x000fe400078e0204 */
[----:B------:R-:W1:Y:S03]  /*17980*/  MUFU.RCP R5, R12 ;  /* 0x0000000c00057308 */ /* 0x000e660000001000 */
[----:B------:R-:W-:Y:S02]  /*17990*/  ISETP.GT.U32.AND P0, PT, R2, R4, PT ;  /* 0x000000040200720c */ /* 0x000fe40003f04070 */
[----:B-1----:R-:W-:-:S11]  /*179a0*/  IADD3 R5, R5, 0xffffffe, RZ ;  /* 0x0ffffffe05057810 */ /* 0x002fd60007ffe0ff */
[-C--:B------:R-:W-:Y:S02]  /*179b0*/  @!P0 IADD3 R4, R4, -R2.reuse, RZ ;  /* 0x8000000204048210 */ /* 0x080fe40007ffe0ff */
[----:B------:R-:W-:Y:S01]  /*179c0*/  @!P0 IADD3 R0, R0, 0x1, RZ ;  /* 0x0000000100008810 */ /* 0x000fe20007ffe0ff */
[----:B------:R-:W1:Y:S01]  /*179d0*/  F2I.FTZ.U32.TRUNC.NTZ R5, R5 ;  /* 0x0000000500057305 */ /* 0x000e62000021f000 */
[----:B------:R-:W-:Y:S02]  /*179e0*/  ISETP.GE.U32.AND P2, PT, R4, R2, PT ;  /* 0x000000020400720c */ /* 0x000fe40003f46070 */
[----:B------:R-:W-:Y:S02]  /*179f0*/  LOP3.LUT R2, R8, R6, RZ, 0x3c, !PT ;  /* 0x0000000608027212 */ /* 0x000fe400078e3cff */
[----:B------:R-:W-:Y:S02]  /*17a00*/  ISETP.NE.AND P0, PT, R6, RZ, PT ;  /* 0x000000ff0600720c */ /* 0x000fe40003f05270 */
[----:B------:R-:W-:-:S07]  /*17a10*/  ISETP.GE.AND P1, PT, R2, RZ, PT ;  /* 0x000000ff0200720c */ /* 0x000fce0003f26270 */
[----:B------:R-:W-:Y:S01]  /*17a20*/  @P2 IADD3 R0, R0, 0x1, RZ ;  /* 0x0000000100002810 */ /* 0x000fe20007ffe0ff */
[----:B-1----:R-:W-:-:S04]  /*17a30*/  IMAD.MOV R2, RZ, RZ, -R5 ;  /* 0x000000ffff027224 */ /* 0x002fc800078e0a05 */
[----:B------:R-:W-:Y:S01]  /*17a40*/  IMAD.MOV.U32 R4, RZ, RZ, R2 ;  /* 0x000000ffff047224 */ /* 0x000fe200078e0002 */
[----:B------:R-:W-:Y:S01]  /*17a50*/  IABS R2, R7 ;  /* 0x0000000700027213 */ /* 0x000fe20000000000 */
[----:B------:R-:W-:Y:S01]  /*17a60*/  @!P1 IMAD.MOV R0, RZ, RZ, -R0 ;  /* 0x000000ffff009224 */ /* 0x000fe200078e0a00 */
[----:B------:R-:W-:Y:S01]  /*17a70*/  @!P0 LOP3.LUT R0, RZ, R6, RZ, 0x33, !PT ;  /* 0x00000006ff008212 */ /* 0x000fe200078e33ff */
[----:B------:R-:W-:Y:S01]  /*17a80*/  IMAD R9, R4, R3, RZ ;  /* 0x0000000304097224 */ /* 0x000fe200078e02ff */
[----:B------:R-:W-:Y:S01]  /*17a90*/  IADD3 R10, RZ, -R2, RZ ;  /* 0x80000002ff0a7210 */ /* 0x000fe20007ffe0ff */
[----:B------:R-:W-:Y:S01]  /*17aa0*/  IMAD.MOV.U32 R4, RZ, RZ, RZ ;  /* 0x000000ffff047224 */ /* 0x000fe200078e00ff */
[----:B------:R-:W-:Y:S01]  /*17ab0*/  IABS R12, R0 ;  /* 0x00000000000c7213 */ /* 0x000fe20000000000 */
[----:B------:R-:W-:Y:S02]  /*17ac0*/  IMAD R6, R0, R6, RZ ;  /* 0x0000000600067224 */ /* 0x000fe400078e02ff */
[----:B------:R-:W-:Y:S01]  /*17ad0*/  IMAD.HI.U32 R2, R5, R9, R4 ;  /* 0x0000000905027227 */ /* 0x000fe200078e0004 */
[----:B------:R-:W-:-:S02]  /*17ae0*/  MOV R5, R10 ;  /* 0x0000000a00057202 */ /* 0x000fc40000000f00 */
[----:B------:R-:W-:Y:S01]  /*17af0*/  IADD3 R245, R8, -R6, RZ ;  /* 0x8000000608f57210 */ /* 0x000fe20007ffe0ff */
[----:B------:R-:W-:-:S04]  /*17b00*/  IMAD.MOV.U32 R4, RZ, RZ, R12 ;  /* 0x000000ffff047224 */ /* 0x000fc800078e000c */
        /* <DEDUP_REMOVED lines=17> */
.L_x_288:
[----:B------:R-:W-:Y:S01]  /*17c20*/  IMAD.MOV.U32 R244, RZ, RZ, R10 ;  /* 0x000000fffff47224 */ /* 0x000fe200078e000a */
[----:B------:R-:W-:Y:S01]  /*17c30*/  MOV R246, RZ ;  /* 0x000000ff00f67202 */ /* 0x000fe20000000f00 */
[----:B------:R-:W-:Y:S01]  /*17c40*/  IMAD.MOV.U32 R245, RZ, RZ, RZ ;  /* 0x000000fffff57224 */ /* 0x000fe200078e00ff */
[----:B------:R-:W-:Y:S02]  /*17c50*/  MOV R247, c[0x0][0x53c] ;  /* 0x00014f0000f77a02 */ /* 0x000fe40000000f00 */
.L_x_297:
[----:B------:R-:W-:Y:S05]  /*17c60*/  BSYNC B1 ;  /* 0x0000000000017941 */ /* 0x000fea0003800000 */
.L_x_286:
[----:B------:R-:W-:Y:S01]  /*17c70*/  WARPSYNC 0xffffffff ;  /* 0xffffffff00007948 */ /* 0x000fe20003800000 */
[----:B------:R-:W-:Y:S01]  /*17c80*/  BAR.SYNC.DEFER_BLOCKING 0x4, 0x100 ;  /* 0x0104000000007b1d */ /* 0x000fe20000010000 */
[----:B------:R-:W-:-:S13]  /*17c90*/  ISETP.NE.AND P0, PT, R13, RZ, PT ;  /* 0x000000ff0d00720c */ /* 0x000fda0003f05270 */
[----:B------:R2:W-:Y:S04]  /*17ca0*/  @!P0 STS.128 [0x18100], R244 ;  /* 0x018100f4ff008388 */ /* 0x0005e80000000c00 */
[----:B------:R-:W-:Y:S06]  /*17cb0*/  BAR.ARV 0x5, 0x100 ;  /* 0x0144000000007b1d */ /* 0x000fec0000002000 */
.L_x_281:
[----:B-1----:R-:W-:-:S13]  /*17cc0*/  ISETP.GE.AND P0, PT, R247, c[0x0][0x53c], PT ;  /* 0x00014f00f7007a0c */ /* 0x002fda0003f06270 */
[----:B--23--:R-:W-:Y:S01]  /*17cd0*/  @P0 CALL.REL.NOINC `(.L_x_298) ;  /* 0x0000001000000944 */ /* 0x00cfe20003c00000 */
[----:B------:R-:W-:Y:S05]  /*17ce0*/  BRA `(.L_x_299) ;  /* 0xfffe9a0000007947 */ /* 0x000fea000383ffff */
.L_x_298:
[----:B------:R-:W-:Y:S05]  /*17cf0*/  EXIT ;  /* 0x000000000000794d */ /* 0x000fea0003800000 */
.L_x_142:
[----:B------:R-:W-:Y:S01]  /*17d00*/  IMAD.MOV.U32 R0, RZ, RZ, R4 ;  /* 0x000000ffff007224 */ /* 0x000fe200078e0004 */
[----:B------:R-:W-:Y:S02]  /*17d10*/  MOV R2, 0x1 ;  /* 0x0000000100027802 */ /* 0x000fe40000000f00 */
[----:B------:R-:W-:Y:S02]  /*17d20*/  MOV R3, 0x17d40 ;  /* 0x00017d4000037802 */ /* 0x000fe40000000f00 */
[----:B--2---:R-:W-:Y:S05]  /*17d30*/  CALL.REL.NOINC `($__internal_6_$__cuda_sm70_shflsync_up_p) ;  /* 0x0000173000007944 */ /* 0x004fea0003c00000 */
[----:B------:R-:W-:Y:S01]  /*17d40*/  MOV R0, R5 ;  /* 0x0000000500007202 */ /* 0x000fe20000000f00 */
[----:B------:R-:W-:Y:S05]  /*17d50*/  BRA `(.L_x_300) ;  /* 0xfffe870000007947 */ /* 0x000fea000383ffff */
.L_x_143:
[----:B------:R-:W-:Y:S01]  /*17d60*/  IMAD.MOV.U32 R0, RZ, RZ, R4 ;  /* 0x000000ffff007224 */ /* 0x000fe200078e0004 */
[----:B------:R-:W-:Y:S02]  /*17d70*/  MOV R2, 0x2 ;  /* 0x0000000200027802 */ /* 0x000fe40000000f00 */
[----:B------:R-:W-:Y:S02]  /*17d80*/  MOV R3, 0x17da0 ;  /* 0x00017da000037802 */ /* 0x000fe40000000f00 */
[----:B--2---:R-:W-:Y:S05]  /*17d90*/  CALL.REL.NOINC `($__internal_6_$__cuda_sm70_shflsync_up_p) ;  /* 0x000016d000007944 */ /* 0x004fea0003c00000 */
[----:B------:R-:W-:Y:S02]  /*17da0*/  SEL R5, R5, RZ, P4 ;  /* 0x000000ff05057207 */ /* 0x000fe40002000000 */
[----:B------:R-:W-:Y:S02]  /*17db0*/  MOV R2, 0x4 ;  /* 0x0000000400027802 */ /* 0x000fe40000000f00 */
[----:B------:R-:W-:Y:S01]  /*17dc0*/  MOV R3, 0x17e00 ;  /* 0x00017e0000037802 */ /* 0x000fe20000000f00 */
[----:B------:R-:W-:-:S04]  /*17dd0*/  IMAD.IADD R4, R4, 0x1, R5 ;  /* 0x0000000104047824 */ /* 0x000fc800078e0205 */
[----:B------:R-:W-:Y:S02]  /*17de0*/  IMAD.MOV.U32 R0, RZ, RZ, R4 ;  /* 0x000000ffff007224 */ /* 0x000fe400078e0004 */
[----:B------:R-:W-:Y:S05]  /*17df0*/  CALL.REL.NOINC `($__internal_6_$__cuda_sm70_shflsync_up_p) ;  /* 0x0000167000007944 */ /* 0x000fea0003c00000 */
        /* <DEDUP_REMOVED lines=12> */
[----:B------:R-:W-:Y:S01]  /*17ec0*/  SEL R5, R5, RZ, P1 ;  /* 0x000000ff05057207 */ /* 0x000fe20000800000 */
[----:B------:R-:W-:Y:S01]  /*17ed0*/  IMAD.MOV.U32 R3, RZ, RZ, 0x1f ;  /* 0x0000001fff037424 */ /* 0x000fe200078e00ff */
[----:B------:R-:W-:Y:S02]  /*17ee0*/  MOV R0, 0x1f ;  /* 0x0000001f00007802 */ /* 0x000fe40000000f00 */
[----:B------:R-:W-:Y:S01]  /*17ef0*/  MOV R2, 0x17f30 ;  /* 0x00017f3000027802 */ /* 0x000fe20000000f00 */
[----:B------:R-:W-:-:S04]  /*17f00*/  IMAD.IADD R4, R4, 0x1, R5 ;  /* 0x0000000104047824 */ /* 0x000fc800078e0205 */
[----:B------:R-:W-:Y:S02]  /*17f10*/  IMAD.MOV.U32 R9, RZ, RZ, R4 ;  /* 0x000000ffff097224 */ /* 0x000fe400078e0004 */
[----:B------:R-:W-:Y:S05]  /*17f20*/  CALL.REL.NOINC `($__internal_5_$__cuda_sm70_shflsync_idx_p) ;  /* 0x000014f000007944 */ /* 0x000fea0003c00000 */
[----:B------:R-:W-:Y:S05]  /*17f30*/  BRA `(.L_x_301) ;  /* 0xfffe862000007947 */ /* 0x000fea000383ffff */
.L_x_145:
[----:B------:R-:W-:Y:S02]  /*17f40*/  SEL R0, RZ, 0x1, P0 ;  /* 0x00000001ff007807 */ /* 0x000fe40000000000 */
[----:B------:R-:W-:Y:S02]  /*17f50*/  MOV R2, 0x17f70 ;  /* 0x00017f7000027802 */ /* 0x000fe40000000f00 */
[----:B--2---:R-:W-:Y:S05]  /*17f60*/  CALL.REL.NOINC `($__internal_7_$__cuda_sm70_votesync_ballot) ;  /* 0x0000157000007944 */ /* 0x004fea0003c00000 */
[----:B------:R-:W-:Y:S01]  /*17f70*/  MOV R5, R0 ;  /* 0x0000000000057202 */ /* 0x000fe20000000f00 */
[----:B------:R-:W-:Y:S05]  /*17f80*/  BRA `(.L_x_302) ;  /* 0xfffe866000007947 */ /* 0x000fea000383ffff */
.L_x_146:
[----:B------:R-:W-:Y:S01]  /*17f90*/  IMAD.MOV.U32 R9, RZ, RZ, R8 ;  /* 0x000000ffff097224 */ /* 0x000fe200078e0008 */
[----:B---3--:R-:W-:Y:S01]  /*17fa0*/  MOV R3, R14 ;  /* 0x0000000e00037202 */ /* 0x008fe20000000f00 */
[----:B------:R-:W-:Y:S01]  /*17fb0*/  IMAD.MOV.U32 R0, RZ, RZ, 0x1f ;  /* 0x0000001fff007424 */ /* 0x000fe200078e00ff */
[----:B------:R-:W-:Y:S02]  /*17fc0*/  MOV R2, 0x17fe0 ;  /* 0x00017fe000027802 */ /* 0x000fe40000000f00 */
[----:B-12---:R-:W-:Y:S05]  /*17fd0*/  CALL.REL.NOINC `($__internal_5_$__cuda_sm70_shflsync_idx_p) ;  /* 0x0000144000007944 */ /* 0x006fea0003c00000 */
[----:B------:R-:W-:Y:S01]  /*17fe0*/  IMAD.MOV.U32 R12, RZ, RZ, R0 ;  /* 0x000000ffff0c7224 */ /* 0x000fe200078e0000 */
[----:B------:R-:W-:Y:S01]  /*17ff0*/  MOV R9, R7 ;  /* 0x0000000700097202 */ /* 0x000fe20000000f00 */
[----:B------:R-:W-:Y:S01]  /*18000*/  IMAD.MOV.U32 R6, RZ, RZ, RZ ;  /* 0x000000ffff067224 */ /* 0x000fe200078e00ff */
[----:B------:R-:W-:Y:S01]  /*18010*/  MOV R3, R14 ;  /* 0x0000000e00037202 */ /* 0x000fe20000000f00 */
[----:B------:R-:W-:Y:S01]  /*18020*/  IMAD.MOV.U32 R0, RZ, RZ, 0x1f ;  /* 0x0000001fff007424 */ /* 0x000fe200078e00ff */
[----:B------:R-:W-:-:S02]  /*18030*/  MOV R2, 0x18050 ;  /* 0x0001805000027802 */ /* 0x000fc40000000f00 */
[----:B------:R-:W-:Y:S05]  /*18040*/  CALL.REL.NOINC `($__internal_5_$__cuda_sm70_shflsync_idx_p) ;  /* 0x000013d000007944 */ /* 0x000fea0003c00000 */
[----:B------:R-:W-:Y:S01]  /*18050*/  MOV R11, R0 ;  /* 0x00000000000b7202 */ /* 0x000fe20000000f00 */
[----:B------:R-:W-:Y:S05]  /*18060*/  BRA `(.L_x_303) ;  /* 0xfffe85d000007947 */ /* 0x000fea000383ffff */
.L_x_149:
[----:B------:R-:W-:Y:S01]  /*18070*/  IMAD.MOV.U32 R9, RZ, RZ, R4 ;  /* 0x000000ffff097224 */ /* 0x000fe200078e0004 */
[----:B------:R-:W-:-:S02]  /*18080*/  MOV R0, 0x1f ;  /* 0x0000001f00007802 */ /* 0x000fc40000000f00 */
[----:B------:R-:W-:Y:S02]  /*18090*/  MOV R2, 0x180b0 ;  /* 0x000180b000027802 */ /* 0x000fe40000000f00 */
[----:B-1234-:R-:W-:Y:S05]  /*180a0*/  CALL.REL.NOINC `($__internal_5_$__cuda_sm70_shflsync_idx_p) ;  /* 0x0000137000007944 */ /* 0x01efea0003c00000 */
[----:B------:R-:W-:Y:S01]  /*180b0*/  MOV R6, R0 ;  /* 0x0000000000067202 */ /* 0x000fe20000000f00 */
[----:B------:R-:W-:Y:S05]  /*180c0*/  BRA `(.L_x_148) ;  /* 0xfffe85d000007947 */ /* 0x000fea000383ffff */
.L_x_185:
[----:B------:R-:W-:Y:S01]  /*180d0*/  IMAD.MOV.U32 R9, RZ, RZ, R12 ;  /* 0x000000ffff097224 */ /* 0x000fe200078e000c */
[----:B------:R-:W-:Y:S01]  /*180e0*/  MOV R3, RZ ;  /* 0x000000ff00037202 */ /* 0x000fe20000000f00 */
[----:B------:R-:W-:Y:S01]  /*180f0*/  IMAD.MOV.U32 R0, RZ, RZ, 0x181f ;  /* 0x0000181fff007424 */ /* 0x000fe200078e00ff */
[----:B------:R-:W-:Y:S02]  /*18100*/  MOV R2, 0x18120 ;  /* 0x0001812000027802 */ /* 0x000fe40000000f00 */
[----:B-----5:R-:W-:Y:S05]  /*18110*/  CALL.REL.NOINC `($__internal_5_$__cuda_sm70_shflsync_idx_p) ;  /* 0x0000130000007944 */ /* 0x020fea0003c00000 */
[----:B------:R-:W-:Y:S01]  /*18120*/  MOV R10, R0 ;  /* 0x00000000000a7202 */ /* 0x000fe20000000f00 */
[----:B------:R-:W-:Y:S05]  /*18130*/  BRA `(.L_x_304) ;  /* 0xfffef8f000007947 */ /* 0x000fea000383ffff */
.L_x_186:
[----:B------:R-:W-:Y:S01]  /*18140*/  IMAD.MOV.U32 R9, RZ, RZ, R13 ;  /* 0x000000ffff097224 */ /* 0x000fe200078e000d */
[----:B------:R-:W-:Y:S01]  /*18150*/  MOV R3, RZ ;  /* 0x000000ff00037202 */ /* 0x000fe20000000f00 */
[----:B------:R-:W-:Y:S01]  /*18160*/  IMAD.MOV.U32 R0, RZ, RZ, 0x181f ;  /* 0x0000181fff007424 */ /* 0x000fe200078e00ff */
[----:B------:R-:W-:Y:S02]  /*18170*/  MOV R2, 0x18190 ;  /* 0x0001819000027802 */ /* 0x000fe40000000f00 */
[----:B-12--5:R-:W-:Y:S05]  /*18180*/  CALL.REL.NOINC `($__internal_5_$__cuda_sm70_shflsync_idx_p) ;  /* 0x0000129000007944 */ /* 0x026fea0003c00000 */
[----:B------:R-:W-:Y:S05]  /*18190*/  BRA `(.L_x_305) ;  /* 0xfffef8b000007947 */ /* 0x000fea000383ffff */
.L_x_189:
[----:B--2---:R-:W-:Y:S01]  /*181a0*/  IMAD.MOV.U32 R9, RZ, RZ, R12 ;  /* 0x000000ffff097224 */ /* 0x004fe200078e000c */
[----:B------:R-:W-:Y:S01]  /*181b0*/  MOV R3, 0x1 ;  /* 0x0000000100037802 */ /* 0x000fe20000000f00 */
[----:B----4-:R-:W-:Y:S01]  /*181c0*/  IMAD.MOV.U32 R0, RZ, RZ, 0x181f ;  /* 0x0000181fff007424 */ /* 0x010fe200078e00ff */
[----:B------:R-:W-:-:S02]  /*181d0*/  MOV R2, 0x181f0 ;  /* 0x000181f000027802 */ /* 0x000fc40000000f00 */
[----:B-1-3-5:R-:W-:Y:S05]  /*181e0*/  CALL.REL.NOINC `($__internal_5_$__cuda_sm70_shflsync_idx_p) ;  /* 0x0000123000007944 */ /* 0x02afea0003c00000 */
[----:B------:R-:W-:Y:S01]  /*181f0*/  IMAD.MOV.U32 R10, RZ, RZ, R0 ;  /* 0x000000ffff0a7224 */ /* 0x000fe200078e0000 */
[----:B------:R-:W-:Y:S01]  /*18200*/  MOV R3, 0x1 ;  /* 0x0000000100037802 */ /* 0x000fe20000000f00 */
[----:B------:R-:W-:Y:S01]  /*18210*/  IMAD.MOV.U32 R9, RZ, RZ, R13 ;  /* 0x000000ffff097224 */ /* 0x000fe200078e000d */
[----:B------:R-:W-:-:S02]  /*18220*/  MOV R0, 0x181f ;  /* 0x0000181f00007802 */ /* 0x000fc40000000f00 */
[----:B------:R-:W-:Y:S02]  /*18230*/  MOV R2, 0x18250 ;  /* 0x0001825000027802 */ /* 0x000fe40000000f00 */
[----:B------:R-:W-:Y:S05]  /*18240*/  CALL.REL.NOINC `($__internal_5_$__cuda_sm70_shflsync_idx_p) ;  /* 0x000011d000007944 */ /* 0x000fea0003c00000 */
[----:B------:R-:W-:Y:S05]  /*18250*/  BRA `(.L_x_306) ;  /* 0xfffef95000007947 */ /* 0x000fea000383ffff */
.L_x_192:
[----:B-1----:R-:W-:Y:S01]  /*18260*/  IMAD.MOV.U32 R9, RZ, RZ, R12 ;  /* 0x000000ffff097224 */ /* 0x002fe200078e000c */
[----:B------:R-:W-:Y:S01]  /*18270*/  MOV R3, 0x2 ;  /* 0x0000000200037802 */ /* 0x000fe20000000f00 */
[----:B----4-:R-:W-:Y:S01]  /*18280*/  IMAD.MOV.U32 R0, RZ, RZ, 0x181f ;  /* 0x0000181fff007424 */ /* 0x010fe200078e00ff */
[----:B------:R-:W-:Y:S02]  /*18290*/  MOV R2, 0x182b0 ;  /* 0x000182b000027802 */ /* 0x000fe40000000f00 */
[----:B--23-5:R-:W-:Y:S05]  /*182a0*/  CALL.REL.NOINC `($__internal_5_$__cuda_sm70_shflsync_idx_p) ;  /* 0x0000117000007944 */ /* 0x02cfea0003c00000 */
[----:B------:R-:W-:Y:S01]  /*182b0*/  MOV R10, R0 ;  /* 0x00000000000a7202 */ /* 0x000fe20000000f00 */
[----:B------:R-:W-:Y:S05]  /*182c0*/  BRA `(.L_x_307) ;  /* 0xfffefa1000007947 */ /* 0x000fea000383ffff */
.L_x_193:
[----:B------:R-:W-:Y:S01]  /*182d0*/  IMAD.MOV.U32 R9, RZ, RZ, R13 ;  /* 0x000000ffff097224 */ /* 0x000fe200078e000d */
[----:B------:R-:W-:Y:S01]  /*182e0*/  MOV R3, 0x2 ;  /* 0x0000000200037802 */ /* 0x000fe20000000f00 */
[----:B----4-:R-:W-:Y:S01]  /*182f0*/  IMAD.MOV.U32 R0, RZ, RZ, 0x181f ;  /* 0x0000181fff007424 */ /* 0x010fe200078e00ff */
[----:B------:R-:W-:Y:S02]  /*18300*/  MOV R2, 0x18320 ;  /* 0x0001832000027802 */ /* 0x000fe40000000f00 */
[----:B-123-5:R-:W-:Y:S05]  /*18310*/  CALL.REL.NOINC `($__internal_5_$__cuda_sm70_shflsync_idx_p) ;  /* 0x0000110000007944 */ /* 0x02efea0003c00000 */
[----:B------:R-:W-:Y:S05]  /*18320*/  BRA `(.L_x_308) ;  /* 0xfffef9d000007947 */ /* 0x000fea000383ffff */
.L_x_196:
[----:B-1----:R-:W-:Y:S01]  /*18330*/  IMAD.MOV.U32 R9, RZ, RZ, R12 ;  /* 0x000000ffff097224 */ /* 0x002fe200078e000c */
[----:B------:R-:W-:Y:S01]  /*18340*/  MOV R3, 0x3 ;  /* 0x0000000300037802 */ /* 0x000fe20000000f00 */
[----:B------:R-:W-:Y:S01]  /*18350*/  IMAD.MOV.U32 R0, RZ, RZ, 0x181f ;  /* 0x0000181fff007424 */ /* 0x000fe200078e00ff */
[----:B------:R-:W-:-:S02]  /*18360*/  MOV R2, 0x18380 ;  /* 0x0001838000027802 */ /* 0x000fc40000000f00 */
[----:B--2345:R-:W-:Y:S05]  /*18370*/  CALL.REL.NOINC `($__internal_5_$__cuda_sm70_shflsync_idx_p) ;  /* 0x000010a000007944 */ /* 0x03cfea0003c00000 */
[----:B------:R-:W-:Y:S01]  /*18380*/  IMAD.MOV.U32 R7, RZ, RZ, R0 ;  /* 0x000000ffff077224 */ /* 0x000fe200078e0000 */
[----:B------:R-:W-:Y:S01]  /*18390*/  MOV R3, 0x3 ;  /* 0x0000000300037802 */ /* 0x000fe20000000f00 */
[----:B------:R-:W-:Y:S01]  /*183a0*/  IMAD.MOV.U32 R9, RZ, RZ, R13 ;  /* 0x000000ffff097224 */ /* 0x000fe200078e000d */
[----:B------:R-:W-:-:S02]  /*183b0*/  MOV R0, 0x181f ;  /* 0x0000181f00007802 */ /* 0x000fc40000000f00 */
[----:B------:R-:W-:Y:S02]  /*183c0*/  MOV R2, 0x183e0 ;  /* 0x000183e000027802 */ /* 0x000fe40000000f00 */
[----:B------:R-:W-:Y:S05]  /*183d0*/  CALL.REL.NOINC `($__internal_5_$__cuda_sm70_shflsync_idx_p) ;  /* 0x0000104000007944 */ /* 0x000fea0003c00000 */
[----:B------:R-:W-:Y:S05]  /*183e0*/  BRA `(.L_x_309) ;  /* 0xfffefa5000007947 */ /* 0x000fea000383ffff */
.L_x_241:
[----:B------:R-:W-:Y:S01]  /*183f0*/  IMAD.MOV.U32 R2, RZ, RZ, R221 ;  /* 0x000000ffff027224 */ /* 0x000fe200078e00dd */
[----:B------:R-:W-:Y:S01]  /*18400*/  MOV R7, 0x1f ;  /* 0x0000001f00077802 */ /* 0x000fe20000000f00 */
[----:B------:R-:W-:Y:S01]  /*18410*/  IMAD.MOV.U32 R5, RZ, RZ, 0x2 ;  /* 0x00000002ff057424 */ /* 0x000fe200078e00ff */
[----:B------:R-:W-:Y:S02]  /*18420*/  MOV R6, 0xffffffff ;  /* 0xffffffff00067802 */ /* 0x000fe40000000f00 */
[----:B------:R-:W-:Y:S02]  /*18430*/  MOV R3, 0x18450 ;  /* 0x0001845000037802 */ /* 0x000fe40000000f00 */
[----:B------:R-:W-:Y:S05]  /*18440*/  CALL.REL.NOINC `($__internal_4_$__cuda_sm70_shflsync_bfly_p) ;  /* 0x00000f8000007944 */ /* 0x000fea0003c00000 */
[----:B------:R-:W-:Y:S01]  /*18450*/  FADD.FTZ R0, R221, R5 ;  /* 0x00000005dd007221 */ /* 0x000fe20000010000 */
[----:B------:R-:W-:Y:S02]  /*18460*/  MOV R5, 0x1 ;  /* 0x0000000100057802 */ /* 0x000fe40000000f00 */
[----:B------:R-:W-:Y:S02]  /*18470*/  MOV R3, 0x184a0 ;  /* 0x000184a000037802 */ /* 0x000fe40000000f00 */
[----:B------:R-:W-:-:S02]  /*18480*/  MOV R2, R0 ;  /* 0x0000000000027202 */ /* 0x000fc40000000f00 */
[----:B------:R-:W-:Y:S05]  /*18490*/  CALL.REL.NOINC `($__internal_4_$__cuda_sm70_shflsync_bfly_p) ;  /* 0x00000f3000007944 */ /* 0x000fea0003c00000 */
[----:B------:R-:W-:Y:S01]  /*184a0*/  FADD.FTZ R0, R0, R5 ;  /* 0x0000000500007221 */ /* 0x000fe20000010000 */
[----:B------:R-:W-:-:S02]  /*184b0*/  MOV R2, R222 ;  /* 0x000000de00027202 */ /* 0x000fc40000000f00 */
[----:B------:R-:W-:Y:S02]  /*184c0*/  MOV R5, 0x2 ;  /* 0x0000000200057802 */ /* 0x000fe40000000f00 */
[----:B------:R-:W-:Y:S02]  /*184d0*/  MOV R3, 0x184f0 ;  /* 0x000184f000037802 */ /* 0x000fe40000000f00 */
[----:B------:R-:W-:Y:S05]  /*184e0*/  CALL.REL.NOINC `($__internal_4_$__cuda_sm70_shflsync_bfly_p) ;  /* 0x00000ee000007944 */ /* 0x000fea0003c00000 */
[----:B------:R-:W-:Y:S01]  /*184f0*/  FADD.FTZ R4, R222, R5 ;  /* 0x00000005de047221 */ /* 0x000fe20000010000 */
[----:B------:R-:W-:Y:S02]  /*18500*/  MOV R5, 0x1 ;  /* 0x0000000100057802 */ /* 0x000fe40000000f00 */
[----:B------:R-:W-:Y:S02]  /*18510*/  MOV R3, 0x18540 ;  /* 0x0001854000037802 */ /* 0x000fe40000000f00 */
[----:B------:R-:W-:Y:S02]  /*18520*/  MOV R2, R4 ;  /* 0x0000000400027202 */ /* 0x000fe40000000f00 */
[----:B------:R-:W-:Y:S05]  /*18530*/  CALL.REL.NOINC `($__internal_4_$__cuda_sm70_shflsync_bfly_p) ;  /* 0x00000e9000007944 */ /* 0x000fea0003c00000 */
[----:B------:R-:W-:Y:S01]  /*18540*/  MOV R3, R5 ;  /* 0x0000000500037202 */ /* 0x000fe20000000f00 */
[----:B------:R-:W-:Y:S05]  /*18550*/  BRA `(.L_x_310) ;  /* 0xffffae7000007947 */ /* 0x000fea000383ffff */
.L_x_248:
[----:B-1-34-:R-:W-:Y:S01]  /*18560*/  IMAD.MOV.U32 R9, RZ, RZ, R11 ;  /* 0x000000ffff097224 */ /* 0x01afe200078e000b */
[----:B------:R-:W-:Y:S01]  /*18570*/  MOV R3, RZ ;  /* 0x000000ff00037202 */ /* 0x000fe20000000f00 */
[----:B------:R-:W-:Y:S01]  /*18580*/  IMAD.MOV.U32 R0, RZ, RZ, 0x181f ;  /* 0x0000181fff007424 */ /* 0x000fe200078e00ff */
[----:B------:R-:W-:-:S02]  /*18590*/  MOV R2, 0x185b0 ;  /* 0x000185b000027802 */ /* 0x000fc40000000f00 */
[----:B------:R-:W-:Y:S05]  /*185a0*/  CALL.REL.NOINC `($__internal_5_$__cuda_sm70_shflsync_idx_p) ;  /* 0x00000e7000007944 */ /* 0x000fea0003c00000 */
[----:B------:R-:W-:Y:S01]  /*185b0*/  MOV R5, R0 ;  /* 0x0000000000057202 */ /* 0x000fe20000000f00 */
[----:B------:R-:W-:Y:S05]  /*185c0*/  BRA `(.L_x_311) ;  /* 0xffffc76000007947 */ /* 0x000fea000383ffff */
.L_x_249:
[----:B------:R-:W-:Y:S01]  /*185d0*/  IMAD.MOV.U32 R9, RZ, RZ, R12 ;  /* 0x000000ffff097224 */ /* 0x000fe200078e000c */
[----:B------:R-:W-:Y:S01]  /*185e0*/  MOV R3, RZ ;  /* 0x000000ff00037202 */ /* 0x000fe20000000f00 */
[----:B------:R-:W-:Y:S01]  /*185f0*/  IMAD.MOV.U32 R0, RZ, RZ, 0x181f ;  /* 0x0000181fff007424 */ /* 0x000fe200078e00ff */
[----:B------:R-:W-:-:S02]  /*18600*/  MOV R2, 0x18620 ;  /* 0x0001862000027802 */ /* 0x000fc40000000f00 */
[----:B-12---:R-:W-:Y:S05]  /*18610*/  CALL.REL.NOINC `($__internal_5_$__cuda_sm70_shflsync_idx_p) ;  /* 0x00000e0000007944 */ /* 0x006fea0003c00000 */
[----:B------:R-:W-:Y:S05]  /*18620*/  BRA `(.L_x_312) ;  /* 0xffffc72000007947 */ /* 0x000fea000383ffff */
.L_x_252:
[----:B--2---:R-:W-:Y:S01]  /*18630*/  IMAD.MOV.U32 R9, RZ, RZ, R11 ;  /* 0x000000ffff097224 */ /* 0x004fe200078e000b */
[----:B------:R-:W-:Y:S01]  /*18640*/  MOV R3, 0x1 ;  /* 0x0000000100037802 */ /* 0x000fe20000000f00 */
[----:B----4-:R-:W-:Y:S01]  /*18650*/  IMAD.MOV.U32 R0, RZ, RZ, 0x181f ;  /* 0x0000181fff007424 */ /* 0x010fe200078e00ff */
[----:B------:R-:W-:-:S02]  /*18660*/  MOV R2, 0x18680 ;  /* 0x0001868000027802 */ /* 0x000fc40000000f00 */
[----:B-1-3--:R-:W-:Y:S05]  /*18670*/  CALL.REL.NOINC `($__internal_5_$__cuda_sm70_shflsync_idx_p) ;  /* 0x00000da000007944 */ /* 0x00afea0003c00000 */
[----:B------:R-:W-:Y:S01]  /*18680*/  IMAD.MOV.U32 R5, RZ, RZ, R0 ;  /* 0x000000ffff057224 */ /* 0x000fe200078e0000 */
[----:B------:R-:W-:Y:S01]  /*18690*/  MOV R3, 0x1 ;  /* 0x0000000100037802 */ /* 0x000fe20000000f00 */
[----:B------:R-:W-:Y:S01]  /*186a0*/  IMAD.MOV.U32 R9, RZ, RZ, R12 ;  /* 0x000000ffff097224 */ /* 0x000fe200078e000c */
[----:B------:R-:W-:-:S02]  /*186b0*/  MOV R0, 0x181f ;  /* 0x0000181f00007802 */ /* 0x000fc40000000f00 */
[----:B------:R-:W-:Y:S02]  /*186c0*/  MOV R2, 0x186e0 ;  /* 0x000186e000027802 */ /* 0x000fe40000000f00 */
[----:B------:R-:W-:Y:S05]  /*186d0*/  CALL.REL.NOINC `($__internal_5_$__cuda_sm70_shflsync_idx_p) ;  /* 0x00000d4000007944 */ /* 0x000fea0003c00000 */
[----:B------:R-:W-:Y:S05]  /*186e0*/  BRA `(.L_x_313) ;  /* 0xffffc7c000007947 */ /* 0x000fea000383ffff */
.L_x_255:
[----:B-1----:R-:W-:Y:S01]  /*186f0*/  IMAD.MOV.U32 R9, RZ, RZ, R11 ;  /* 0x000000ffff097224 */ /* 0x002fe200078e000b */
[----:B------:R-:W-:Y:S01]  /*18700*/  MOV R3, 0x2 ;  /* 0x0000000200037802 */ /* 0x000fe20000000f00 */
[----:B----4-:R-:W-:Y:S01]  /*18710*/  IMAD.MOV.U32 R0, RZ, RZ, 0x181f ;  /* 0x0000181fff007424 */ /* 0x010fe200078e00ff */
[----:B------:R-:W-:Y:S02]  /*18720*/  MOV R2, 0x18740 ;  /* 0x0001874000027802 */ /* 0x000fe40000000f00 */
[----:B--23--:R-:W-:Y:S05]  /*18730*/  CALL.REL.NOINC `($__internal_5_$__cuda_sm70_shflsync_idx_p) ;  /* 0x00000ce000007944 */ /* 0x00cfea0003c00000 */
[----:B------:R-:W-:Y:S01]  /*18740*/  MOV R5, R0 ;  /* 0x0000000000057202 */ /* 0x000fe20000000f00 */
[----:B------:R-:W-:Y:S05]  /*18750*/  BRA `(.L_x_314) ;  /* 0xffffc88000007947 */ /* 0x000fea000383ffff */
.L_x_256:
[----:B------:R-:W-:Y:S01]  /*18760*/  IMAD.MOV.U32 R9, RZ, RZ, R12 ;  /* 0x000000ffff097224 */ /* 0x000fe200078e000c */
[----:B------:R-:W-:Y:S01]  /*18770*/  MOV R3, 0x2 ;  /* 0x0000000200037802 */ /* 0x000fe20000000f00 */
[----:B----4-:R-:W-:Y:S01]  /*18780*/  IMAD.MOV.U32 R0, RZ, RZ, 0x181f ;  /* 0x0000181fff007424 */ /* 0x010fe200078e00ff */
[----:B------:R-:W-:Y:S02]  /*18790*/  MOV R2, 0x187b0 ;  /* 0x000187b000027802 */ /* 0x000fe40000000f00 */
[----:B-123--:R-:W-:Y:S05]  /*187a0*/  CALL.REL.NOINC `($__internal_5_$__cuda_sm70_shflsync_idx_p) ;  /* 0x00000c7000007944 */ /* 0x00efea0003c00000 */
[----:B------:R-:W-:Y:S05]  /*187b0*/  BRA `(.L_x_315) ;  /* 0xffffc84000007947 */ /* 0x000fea000383ffff */
.L_x_259:
[----:B-1----:R-:W-:Y:S01]  /*187c0*/  IMAD.MOV.U32 R9, RZ, RZ, R11 ;  /* 0x000000ffff097224 */ /* 0x002fe200078e000b */
[----:B------:R-:W-:Y:S01]  /*187d0*/  MOV R3, 0x3 ;  /* 0x0000000300037802 */ /* 0x000fe20000000f00 */
[----:B------:R-:W-:Y:S01]  /*187e0*/  IMAD.MOV.U32 R0, RZ, RZ, 0x181f ;  /* 0x0000181fff007424 */ /* 0x000fe200078e00ff */
[----:B------:R-:W-:-:S02]  /*187f0*/  MOV R2, 0x18810 ;  /* 0x0001881000027802 */ /* 0x000fc40000000f00 */
[----:B--234-:R-:W-:Y:S05]  /*18800*/  CALL.REL.NOINC `($__internal_5_$__cuda_sm70_shflsync_idx_p) ;  /* 0x00000c1000007944 */ /* 0x01cfea0003c00000 */
[----:B------:R-:W-:Y:S01]  /*18810*/  IMAD.MOV.U32 R6, RZ, RZ, R0 ;  /* 0x000000ffff067224 */ /* 0x000fe200078e0000 */
[----:B------:R-:W-:Y:S01]  /*18820*/  MOV R3, 0x3 ;  /* 0x0000000300037802 */ /* 0x000fe20000000f00 */
[----:B------:R-:W-:Y:S01]  /*18830*/  IMAD.MOV.U32 R9, RZ, RZ, R12 ;  /* 0x000000ffff097224 */ /* 0x000fe200078e000c */
[----:B------:R-:W-:-:S02]  /*18840*/  MOV R0, 0x181f ;  /* 0x0000181f00007802 */ /* 0x000fc40000000f00 */
[----:B------:R-:W-:Y:S02]  /*18850*/  MOV R2, 0x18870 ;  /* 0x0001887000027802 */ /* 0x000fe40000000f00 */
[----:B------:R-:W-:Y:S05]  /*18860*/  CALL.REL.NOINC `($__internal_5_$__cuda_sm70_shflsync_idx_p) ;  /* 0x00000bb000007944 */ /* 0x000fea0003c00000 */
[----:B------:R-:W-:Y:S05]  /*18870*/  BRA `(.L_x_316) ;  /* 0xffffc8c000007947 */ /* 0x000fea000383ffff */
.L_x_261:
[----:B------:R-:W-:Y:S01]  /*18880*/  IMAD.MOV.U32 R9, RZ, RZ, R36 ;  /* 0x000000ffff097224 */ /* 0x000fe200078e0024 */
[----:B------:R-:W-:Y:S01]  /*18890*/  MOV R3, RZ ;  /* 0x000000ff00037202 */ /* 0x000fe20000000f00 */
[----:B------:R-:W-:Y:S01]  /*188a0*/  IMAD.MOV.U32 R0, RZ, RZ, 0x1c1f ;  /* 0x00001c1fff007424 */ /* 0x000fe200078e00ff */
[----:B------:R-:W-:Y:S02]  /*188b0*/  MOV R2, 0x188d0 ;  /* 0x000188d000027802 */ /* 0x000fe40000000f00 */
[----:B------:R-:W-:Y:S05]  /*188c0*/  CALL.REL.NOINC `($__internal_5_$__cuda_sm70_shflsync_idx_p) ;  /* 0x00000b5000007944 */ /* 0x000fea0003c00000 */
[----:B------:R-:W-:Y:S01]  /*188d0*/  MOV R5, R0 ;  /* 0x0000000000057202 */ /* 0x000fe20000000f00 */
[----:B------:R-:W-:Y:S05]  /*188e0*/  BRA `(.L_x_317) ;  /* 0xffffcb8000007947 */ /* 0x000fea000383ffff */
.L_x_262:
[----:B------:R-:W-:Y:S01]  /*188f0*/  IMAD.MOV.U32 R9, RZ, RZ, R39 ;  /* 0x000000ffff097224 */ /* 0x000fe200078e0027 */
[----:B------:R-:W-:Y:S01]  /*18900*/  MOV R3, RZ ;  /* 0x000000ff00037202 */ /* 0x000fe20000000f00 */
[----:B------:R-:W-:Y:S01]  /*18910*/  IMAD.MOV.U32 R0, RZ, RZ, 0x1c1f ;  /* 0x00001c1fff007424 */ /* 0x000fe200078e00ff */
[----:B------:R-:W-:Y:S02]  /*18920*/  MOV R2, 0x18940 ;  /* 0x0001894000027802 */ /* 0x000fe40000000f00 */
[----:B-12---:R-:W-:Y:S05]  /*18930*/  CALL.REL.NOINC `($__internal_5_$__cuda_sm70_shflsync_idx_p) ;  /* 0x00000ae000007944 */ /* 0x006fea0003c00000 */
[----:B------:R-:W-:Y:S05]  /*18940*/  BRA `(.L_x_318) ;  /* 0xffffcb4000007947 */ /* 0x000fea000383ffff */
.L_x_265:
[----:B------:R-:W-:Y:S01]  /*18950*/  IMAD.MOV.U32 R9, RZ, RZ, R36 ;  /* 0x000000ffff097224 */ /* 0x000fe200078e0024 */
[----:B----4-:R-:W-:Y:S01]  /*18960*/  MOV R3, 0x1 ;  /* 0x0000000100037802 */ /* 0x010fe20000000f00 */
[----:B------:R-:W-:Y:S01]  /*18970*/  IMAD.MOV.U32 R0, RZ, RZ, 0x1c1f ;  /* 0x00001c1fff007424 */ /* 0x000fe200078e00ff */
[----:B------:R-:W-:-:S02]  /*18980*/  MOV R2, 0x189a0 ;  /* 0x000189a000027802 */ /* 0x000fc40000000f00 */
[----:B-123--:R-:W-:Y:S05]  /*18990*/  CALL.REL.NOINC `($__internal_5_$__cuda_sm70_shflsync_idx_p) ;  /* 0x00000a8000007944 */ /* 0x00efea0003c00000 */
[----:B------:R-:W-:Y:S01]  /*189a0*/  IMAD.MOV.U32 R5, RZ, RZ, R0 ;  /* 0x000000ffff057224 */ /* 0x000fe200078e0000 */
[----:B------:R-:W-:Y:S01]  /*189b0*/  MOV R3, 0x1 ;  /* 0x0000000100037802 */ /* 0x000fe20000000f00 */
[----:B------:R-:W-:Y:S01]  /*189c0*/  IMAD.MOV.U32 R9, RZ, RZ, R39 ;  /* 0x000000ffff097224 */ /* 0x000fe200078e0027 */
[----:B------:R-:W-:-:S02]  /*189d0*/  MOV R0, 0x1c1f ;  /* 0x00001c1f00007802 */ /* 0x000fc40000000f00 */
[----:B------:R-:W-:Y:S02]  /*189e0*/  MOV R2, 0x18a00 ;  /* 0x00018a0000027802 */ /* 0x000fe40000000f00 */
[----:B------:R-:W-:Y:S05]  /*189f0*/  CALL.REL.NOINC `($__internal_5_$__cuda_sm70_shflsync_idx_p) ;  /* 0x00000a2000007944 */ /* 0x000fea0003c00000 */
[----:B------:R-:W-:Y:S05]  /*18a00*/  BRA `(.L_x_319) ;  /* 0xffffd47000007947 */ /* 0x000fea000383ffff */
.L_x_269:
[----:B------:R-:W-:Y:S01]  /*18a10*/  IMAD.MOV.U32 R9, RZ, RZ, R10 ;  /* 0x000000ffff097224 */ /* 0x000fe200078e000a */
[----:B------:R-:W-:Y:S01]  /*18a20*/  MOV R3, RZ ;  /* 0x000000ff00037202 */ /* 0x000fe20000000f00 */
[----:B------:R-:W-:Y:S01]  /*18a30*/  IMAD.MOV.U32 R0, RZ, RZ, 0x181f ;  /* 0x0000181fff007424 */ /* 0x000fe200078e00ff */
[----:B------:R-:W-:Y:S02]  /*18a40*/  MOV R2, 0x18a60 ;  /* 0x00018a6000027802 */ /* 0x000fe40000000f00 */
[----:B------:R-:W-:Y:S05]  /*18a50*/  CALL.REL.NOINC `($__internal_5_$__cuda_sm70_shflsync_idx_p) ;  /* 0x000009c000007944 */ /* 0x000fea0003c00000 */
[----:B------:R-:W-:Y:S01]  /*18a60*/  MOV R8, R0 ;  /* 0x0000000000087202 */ /* 0x000fe20000000f00 */
[----:B------:R-:W-:Y:S05]  /*18a70*/  BRA `(.L_x_320) ;  /* 0xffffe1e000007947 */ /* 0x000fea000383ffff */
.L_x_270:
[----:B------:R-:W-:Y:S01]  /*18a80*/  IMAD.MOV.U32 R9, RZ, RZ, R13 ;  /* 0x000000ffff097224 */ /* 0x000fe200078e000d */
[----:B------:R-:W-:Y:S01]  /*18a90*/  MOV R3, RZ ;  /* 0x000000ff00037202 */ /* 0x000fe20000000f00 */
[----:B------:R-:W-:Y:S01]  /*18aa0*/  IMAD.MOV.U32 R0, RZ, RZ, 0x181f ;  /* 0x0000181fff007424 */ /* 0x000fe200078e00ff */
[----:B------:R-:W-:Y:S02]  /*18ab0*/  MOV R2, 0x18ad0 ;  /* 0x00018ad000027802 */ /* 0x000fe40000000f00 */
[----:B-12---:R-:W-:Y:S05]  /*18ac0*/  CALL.REL.NOINC `($__internal_5_$__cuda_sm70_shflsync_idx_p) ;  /* 0x0000095000007944 */ /* 0x006fea0003c00000 */
[----:B------:R-:W-:Y:S05]  /*18ad0*/  BRA `(.L_x_321) ;  /* 0xffffe1a000007947 */ /* 0x000fea000383ffff */
.L_x_273:
[----:B------:R-:W-:Y:S01]  /*18ae0*/  IMAD.MOV.U32 R9, RZ, RZ, R10 ;  /* 0x000000ffff097224 */ /* 0x000fe200078e000a */
[----:B--2---:R-:W-:Y:S01]  /*18af0*/  MOV R3, 0x1 ;  /* 0x0000000100037802 */ /* 0x004fe20000000f00 */
        /* <DEDUP_REMOVED lines=10> */
.L_x_276:
[----:B------:R-:W-:Y:S01]  /*18ba0*/  IMAD.MOV.U32 R9, RZ, RZ, R10 ;  /* 0x000000ffff097224 */ /* 0x000fe200078e000a */
[----:B-1----:R-:W-:Y:S01]  /*18bb0*/  MOV R3, 0x2 ;  /* 0x0000000200037802 */ /* 0x002fe20000000f00 */
[----:B----4-:R-:W-:Y:S01]  /*18bc0*/  IMAD.MOV.U32 R0, RZ, RZ, 0x181f ;  /* 0x0000181fff007424 */ /* 0x010fe200078e00ff */
[----:B------:R-:W-:Y:S02]  /*18bd0*/  MOV R2, 0x18bf0 ;  /* 0x00018bf000027802 */ /* 0x000fe40000000f00 */
[----:B--23--:R-:W-:Y:S05]  /*18be0*/  CALL.REL.NOINC `($__internal_5_$__cuda_sm70_shflsync_idx_p) ;  /* 0x0000083000007944 */ /* 0x00cfea0003c00000 */
[----:B------:R-:W-:Y:S01]  /*18bf0*/  MOV R8, R0 ;  /* 0x0000000000087202 */ /* 0x000fe20000000f00 */
[----:B------:R-:W-:Y:S05]  /*18c00*/  BRA `(.L_x_323) ;  /* 0xffffe31000007947 */ /* 0x000fea000383ffff */
.L_x_277:
[----:B------:R-:W-:Y:S01]  /*18c10*/  IMAD.MOV.U32 R9, RZ, RZ, R13 ;  /* 0x000000ffff097224 */ /* 0x000fe200078e000d */
[----:B------:R-:W-:Y:S01]  /*18c20*/  MOV R3, 0x2 ;  /* 0x0000000200037802 */ /* 0x000fe20000000f00 */
[----:B----4-:R-:W-:Y:S01]  /*18c30*/  IMAD.MOV.U32 R0, RZ, RZ, 0x181f ;  /* 0x0000181fff007424 */ /* 0x010fe200078e00ff */
[----:B------:R-:W-:Y:S02]  /*18c40*/  MOV R2, 0x18c60 ;  /* 0x00018c6000027802 */ /* 0x000fe40000000f00 */
[----:B-123--:R-:W-:Y:S05]  /*18c50*/  CALL.REL.NOINC `($__internal_5_$__cuda_sm70_shflsync_idx_p) ;  /* 0x000007c000007944 */ /* 0x00efea0003c00000 */
[----:B------:R-:W-:Y:S05]  /*18c60*/  BRA `(.L_x_324) ;  /* 0xffffe2d000007947 */ /* 0x000fea000383ffff */
.L_x_280:
[----:B------:R-:W-:Y:S01]  /*18c70*/  IMAD.MOV.U32 R9, RZ, RZ, R10 ;  /* 0x000000ffff097224 */ /* 0x000fe200078e000a */
[----:B-1----:R-:W-:Y:S01]  /*18c80*/  MOV R3, 0x3 ;  /* 0x0000000300037802 */ /* 0x002fe20000000f00 */
        /* <DEDUP_REMOVED lines=10> */
.L_x_282:
[----:B------:R-:W-:Y:S01]  /*18d30*/  IMAD.MOV.U32 R9, RZ, RZ, R86 ;  /* 0x000000ffff097224 */ /* 0x000fe200078e0056 */
[----:B------:R-:W-:Y:S01]  /*18d40*/  MOV R3, RZ ;  /* 0x000000ff00037202 */ /* 0x000fe20000000f00 */
[----:B------:R-:W-:Y:S01]  /*18d50*/  IMAD.MOV.U32 R0, RZ, RZ, 0x1f ;  /* 0x0000001fff007424 */ /* 0x000fe200078e00ff */
[----:B------:R-:W-:Y:S02]  /*18d60*/  MOV R2, 0x18d80 ;  /* 0x00018d8000027802 */ /* 0x000fe40000000f00 */
[----:B-1----:R-:W-:Y:S05]  /*18d70*/  CALL.REL.NOINC `($__internal_5_$__cuda_sm70_shflsync_idx_p) ;  /* 0x000006a000007944 */ /* 0x002fea0003c00000 */
[----:B------:R-:W-:Y:S01]  /*18d80*/  MOV R10, R0 ;  /* 0x00000000000a7202 */ /* 0x000fe20000000f00 */
[----:B------:R-:W-:Y:S05]  /*18d90*/  BRA `(.L_x_326) ;  /* 0xffffe4b000007947 */ /* 0x000fea000383ffff */
.L_x_283:
[----:B------:R-:W-:Y:S01]  /*18da0*/  IMAD.MOV.U32 R9, RZ, RZ, R86 ;  /* 0x000000ffff097224 */ /* 0x000fe200078e0056 */
[----:B------:R-:W-:Y:S01]  /*18db0*/  MOV R3, 0x1 ;  /* 0x0000000100037802 */ /* 0x000fe20000000f00 */
[----:B------:R-:W-:Y:S01]  /*18dc0*/  IMAD.MOV.U32 R0, RZ, RZ, 0x1f ;  /* 0x0000001fff007424 */ /* 0x000fe200078e00ff */
[----:B------:R-:W-:Y:S02]  /*18dd0*/  MOV R2, 0x18df0 ;  /* 0x00018df000027802 */ /* 0x000fe40000000f00 */
[----:B-123--:R-:W-:Y:S05]  /*18de0*/  CALL.REL.NOINC `($__internal_5_$__cuda_sm70_shflsync_idx_p) ;  /* 0x0000063000007944 */ /* 0x00efea0003c00000 */
[----:B------:R-:W-:Y:S01]  /*18df0*/  MOV R8, R0 ;  /* 0x0000000000087202 */ /* 0x000fe20000000f00 */
[----:B------:R-:W-:Y:S05]  /*18e00*/  BRA `(.L_x_327) ;  /* 0xffffe46000007947 */ /* 0x000fea000383ffff */
.L_x_284:
[----:B------:R-:W-:Y:S01]  /*18e10*/  IMAD.MOV.U32 R0, RZ, RZ, R4 ;  /* 0x000000ffff007224 */ /* 0x000fe200078e0004 */
[----:B------:R-:W-:Y:S02]  /*18e20*/  MOV R2, 0x1 ;  /* 0x0000000100027802 */ /* 0x000fe40000000f00 */
[----:B------:R-:W-:-:S02]  /*18e30*/  MOV R3, 0x18e50 ;  /* 0x00018e5000037802 */ /* 0x000fc40000000f00 */
[----:B--234-:R-:W-:Y:S05]  /*18e40*/  CALL.REL.NOINC `($__internal_6_$__cuda_sm70_shflsync_up_p) ;  /* 0x0000062000007944 */ /* 0x01cfea0003c00000 */
[----:B------:R-:W-:Y:S05]  /*18e50*/  BRA `(.L_x_328) ;  /* 0xffffe53000007947 */ /* 0x000fea000383ffff */
.L_x_285:
[----:B------:R-:W-:Y:S01]  /*18e60*/  IMAD.MOV.U32 R0, RZ, RZ, R4 ;  /* 0x000000ffff007224 */ /* 0x000fe200078e0004 */
[----:B------:R-:W-:-:S02]  /*18e70*/  MOV R2, 0x2 ;  /* 0x0000000200027802 */ /* 0x000fc40000000f00 */
[----:B------:R-:W-:Y:S02]  /*18e80*/  MOV R3, 0x18ea0 ;  /* 0x00018ea000037802 */ /* 0x000fe40000000f00 */
[----:B--23--:R-:W-:Y:S05]  /*18e90*/  CALL.REL.NOINC `($__internal_6_$__cuda_sm70_shflsync_up_p) ;  /* 0x000005d000007944 */ /* 0x00cfea0003c00000 */
        /* <DEDUP_REMOVED lines=26> */
.L_x_289:
[----:B------:R-:W-:Y:S02]  /*19040*/  MOV R2, 0x1 ;  /* 0x0000000100027802 */ /* 0x000fe40000000f00 */
[----:B------:R-:W-:Y:S02]  /*19050*/  MOV R3, 0x19070 ;  /* 0x0001907000037802 */ /* 0x000fe40000000f00 */
[----:B------:R-:W-:Y:S05]  /*19060*/  CALL.REL.NOINC `($__internal_6_$__cuda_sm70_shflsync_up_p) ;  /* 0x0000040000007944 */ /* 0x000fea0003c00000 */
[----:B------:R-:W-:Y:S01]  /*19070*/  MOV R2, R5 ;  /* 0x0000000500027202 */ /* 0x000fe20000000f00 */
[----:B------:R-:W-:Y:S05]  /*19080*/  BRA `(.L_x_330) ;  /* 0xffffe55000007947 */ /* 0x000fea000383ffff */
.L_x_290:
[----:B------:R-:W-:Y:S02]  /*19090*/  MOV R2, 0x2 ;  /* 0x0000000200027802 */ /* 0x000fe40000000f00 */
[----:B------:R-:W-:Y:S02]  /*190a0*/  MOV R3, 0x190c0 ;  /* 0x000190c000037802 */ /* 0x000fe40000000f00 */
[----:B------:R-:W-:Y:S05]  /*190b0*/  CALL.REL.NOINC `($__internal_6_$__cuda_sm70_shflsync_up_p) ;  /* 0x000003b000007944 */ /* 0x000fea0003c00000 */
[----:B------:R-:W-:Y:S01]  /*190c0*/  SEL R5, R5, RZ, P1 ;  /* 0x000000ff05057207 */ /* 0x000fe20000800000 */
[----:B------:R-:W-:Y:S01]  /*190d0*/  IMAD.MOV.U32 R2, RZ, RZ, 0x4 ;  /* 0x00000004ff027424 */ /* 0x000fe200078e00ff */
[----:B------:R-:W-:-:S03]  /*190e0*/  MOV R3, 0x19110 ;  /* 0x0001911000037802 */ /* 0x000fc60000000f00 */
[----:B------:R-:W-:Y:S02]  /*190f0*/  IMAD.IADD R0, R0, 0x1, R5 ;  /* 0x0000000100007824 */ /* 0x000fe400078e0205 */
        /* <DEDUP_REMOVED lines=21> */
.L_x_292:
[----:B------:R-:W-:Y:S02]  /*19250*/  SEL R0, RZ, 0x1, P0 ;  /* 0x00000001ff007807 */ /* 0x000fe40000000000 */
[----:B------:R-:W-:Y:S02]  /*19260*/  MOV R2, 0x19280 ;  /* 0x0001928000027802 */ /* 0x000fe40000000f00 */
[----:B-1----:R-:W-:Y:S05]  /*19270*/  CALL.REL.NOINC `($__internal_7_$__cuda_sm70_votesync_ballot) ;  /* 0x0000026000007944 */ /* 0x002fea0003c00000 */
[----:B------:R-:W-:Y:S01]  /*19280*/  MOV R5, R0 ;  /* 0x0000000000057202 */ /* 0x000fe20000000f00 */
[----:B------:R-:W-:Y:S05]  /*19290*/  BRA `(.L_x_332) ;  /* 0xffffe4d000007947 */ /* 0x000fea000383ffff */
.L_x_293:
[----:B------:R-:W-:Y:S01]  /*192a0*/  IMAD.MOV.U32 R9, RZ, RZ, R6 ;  /* 0x000000ffff097224 */ /* 0x000fe200078e0006 */
[----:B---3--:R-:W-:Y:S01]  /*192b0*/  MOV R3, R11 ;  /* 0x0000000b00037202 */ /* 0x008fe20000000f00 */
[----:B------:R-:W-:Y:S01]  /*192c0*/  IMAD.MOV.U32 R0, RZ, RZ, 0x1f ;  /* 0x0000001fff007424 */ /* 0x000fe200078e00ff */
[----:B------:R-:W-:Y:S02]  /*192d0*/  MOV R2, 0x192f0 ;  /* 0x000192f000027802 */ /* 0x000fe40000000f00 */
[----:B-12---:R-:W-:Y:S05]  /*192e0*/  CALL.REL.NOINC `($__internal_5_$__cuda_sm70_shflsync_idx_p) ;  /* 0x0000013000007944 */ /* 0x006fea0003c00000 */
[----:B------:R-:W-:Y:S01]  /*192f0*/  IMAD.MOV.U32 R6, RZ, RZ, R0 ;  /* 0x000000ffff067224 */ /* 0x000fe200078e0000 */
[----:B------:R-:W-:Y:S01]  /*19300*/  MOV R3, R11 ;  /* 0x0000000b00037202 */ /* 0x000fe20000000f00 */
[----:B------:R-:W-:Y:S01]  /*19310*/  IMAD.MOV.U32 R9, RZ, RZ, R7 ;  /* 0x000000ffff097224 */ /* 0x000fe200078e0007 */
[----:B------:R-:W-:Y:S02]  /*19320*/  MOV R0, 0x1f ;  /* 0x0000001f00007802 */ /* 0x000fe40000000f00 */
[----:B------:R-:W-:-:S02]  /*19330*/  MOV R2, 0x19350 ;  /* 0x0001935000027802 */ /* 0x000fc40000000f00 */
[----:B------:R-:W-:Y:S05]  /*19340*/  CALL.REL.NOINC `($__internal_5_$__cuda_sm70_shflsync_idx_p) ;  /* 0x000000d000007944 */ /* 0x000fea0003c00000 */
[----:B------:R-:W-:Y:S01]  /*19350*/  MOV R7, R0 ;  /* 0x0000000000077202 */ /* 0x000fe20000000f00 */
[----:B------:R-:W-:Y:S05]  /*19360*/  BRA `(.L_x_333) ;  /* 0xffffe44000007947 */ /* 0x000fea000383ffff */
.L_x_296:
[----:B------:R-:W-:Y:S01]  /*19370*/  IMAD.MOV.U32 R9, RZ, RZ, R4 ;  /* 0x000000ffff097224 */ /* 0x000fe200078e0004 */
[----:B------:R-:W-:-:S02]  /*19380*/  MOV R0, 0x1f ;  /* 0x0000001f00007802 */ /* 0x000fc40000000f00 */
[----:B------:R-:W-:Y:S02]  /*19390*/  MOV R2, 0x193b0 ;  /* 0x000193b000027802 */ /* 0x000fe40000000f00 */
[----:B-1234-:R-:W-:Y:S05]  /*193a0*/  CALL.REL.NOINC `($__internal_5_$__cuda_sm70_shflsync_idx_p) ;  /* 0x0000007000007944 */ /* 0x01efea0003c00000 */
[----:B------:R-:W-:Y:S01]  /*193b0*/  MOV R12, R0 ;  /* 0x00000000000c7202 */ /* 0x000fe20000000f00 */
[----:B------:R-:W-:Y:S05]  /*193c0*/  BRA `(.L_x_295) ;  /* 0xffffe44000007947 */ /* 0x000fea000383ffff */
        .weak           $__internal_4_$__cuda_sm70_shflsync_bfly_p
        .type           $__internal_4_$__cuda_sm70_shflsync_bfly_p,@function
        .size           $__internal_4_$__cuda_sm70_shflsync_bfly_p,($__internal_5_$__cuda_sm70_shflsync_idx_p - $__internal_4_$__cuda_sm70_shflsync_bfly_p)
$__internal_4_$__cuda_sm70_shflsync_bfly_p:
[----:B------:R-:W-:Y:S04]  /*193d0*/  WARPSYNC R6 ;  /* 0x0000000600007348 */ /* 0x000fe80003800000 */
[----:B------:R1:W2:Y:S02]  /*193e0*/  SHFL.BFLY PT, R5, R2, R5, R7 ;  /* 0x0c00000502057389 */ /* 0x0002a400000e0007 */
[----:B-1----:R-:W-:Y:S02]  /*193f0*/  MOV R2, R3 ;  /* 0x0000000300027202 */ /* 0x002fe40000000f00 */
[----:B------:R-:W-:-:S04]  /*19400*/  MOV R3, 0x0 ;  /* 0x0000000000037802 */ /* 0x000fc80000000f00 */
[----:B--2---:R-:W-:Y:S05]  /*19410*/  RET.REL.NODEC R2 `(_ZN7cutlass13device_kernelIN5flash19enable_sm80_to_sm89INS1_16FlashAttnFwdSm80INS1_25CollectiveMainloopFwdSm80ILi8ELi1ELb0EN4cute5tupleIJNS5_1CILi128EEENS7_ILi64EEENS7_ILi192EEEEEELi192ENS_6half_tEfNS_4arch4Sm80ELb0ELb0ELb1ELb1ELb0ELb1ELb1ELb1EEENS1_21CollectiveEpilogueFwdINS6_IJS8_SA_S9_EEENS6_IJNS7_ILi1EEESI_SI_EEESC_SE_Li256ELb1ELb1ELb1ELb0EEENS1_36VarlenDynamicPersistentTileSchedulerILi128ELi64ELi256ELi256ELb1ELb1ELb0ELb0ELb1ELb1EEEEEEEEEvNT_6ParamsE) ;  /* 0xfffe6be002007950 */ /* 0x004fea0003c3ffff */
        .weak           $__internal_5_$__cuda_sm70_shflsync_idx_p
        .type           $__internal_5_$__cuda_sm70_shflsync_idx_p,@function
        .size           $__internal_5_$__cuda_sm70_shflsync_idx_p,($__internal_6_$__cuda_sm70_shflsync_up_p - $__internal_5_$__cuda_sm70_shflsync_idx_p)
$__internal_5_$__cuda_sm70_shflsync_idx_p:
[----:B------:R-:W-:-:S04]  /*19420*/  MOV R87, 0xffffffff ;  /* 0xffffffff00577802 */ /* 0x000fc80000000f00 */
[----:B------:R-:W-:Y:S04]  /*19430*/  WARPSYNC R87 ;  /* 0x0000005700007348 */ /* 0x000fe80003800000 */
[----:B------:R1:W2:Y:S02]  /*19440*/  SHFL.IDX PT, R0, R9, R3, R0 ;  /* 0x0000000309007389 */ /* 0x0002a400000e0000 */
[----:B-1----:R-:W-:-:S04]  /*19450*/  MOV R3, 0x0 ;  /* 0x0000000000037802 */ /* 0x002fc80000000f00 */
[----:B--2---:R-:W-:Y:S05]  /*19460*/  RET.REL.NODEC R2 `(_ZN7cutlass13device_kernelIN5flash19enable_sm80_to_sm89INS1_16FlashAttnFwdSm80INS1_25CollectiveMainloopFwdSm80ILi8ELi1ELb0EN4cute5tupleIJNS5_1CILi128EEENS7_ILi64EEENS7_ILi192EEEEEELi192ENS_6half_tEfNS_4arch4Sm80ELb0ELb0ELb1ELb1ELb0ELb1ELb1ELb1EEENS1_21CollectiveEpilogueFwdINS6_IJS8_SA_S9_EEENS6_IJNS7_ILi1EEESI_SI_EEESC_SE_Li256ELb1ELb1ELb1ELb0EEENS1_36VarlenDynamicPersistentTileSchedulerILi128ELi64ELi256ELi256ELb1ELb1ELb0ELb0ELb1ELb1EEEEEEEEEvNT_6ParamsE) ;  /* 0xfffe6b9002007950 */ /* 0x004fea0003c3ffff */
        .weak           $__internal_6_$__cuda_sm70_shflsync_up_p
        .type           $__internal_6_$__cuda_sm70_shflsync_up_p,@function
        .size           $__internal_6_$__cuda_sm70_shflsync_up_p,($__internal_7_$__cuda_sm70_votesync_ballot - $__internal_6_$__cuda_sm70_shflsync_up_p)
$__internal_6_$__cuda_sm70_shflsync_up_p:
[----:B------:R-:W-:Y:S02]  /*19470*/  IMAD.MOV.U32 R5, RZ, RZ, RZ ;  /* 0x000000ffff057224 */ /* 0x000fe400078e00ff */
[----:B------:R-:W-:-:S04]  /*19480*/  IMAD.MOV.U32 R9, RZ, RZ, -0x1 ;  /* 0xffffffffff097424 */ /* 0x000fc800078e00ff */
[----:B------:R-:W-:Y:S04]  /*19490*/  WARPSYNC R9 ;  /* 0x0000000900007348 */ /* 0x000fe80003800000 */
[----:B------:R1:W2:Y:S02]  /*194a0*/  SHFL.UP PT, R5, R0, R2, R5 ;  /* 0x0400000200057389 */ /* 0x0002a400000e0005 */
[----:B-1----:R-:W-:Y:S02]  /*194b0*/  MOV R2, R3 ;  /* 0x0000000300027202 */ /* 0x002fe40000000f00 */
[----:B------:R-:W-:-:S04]  /*194c0*/  MOV R3, 0x0 ;  /* 0x0000000000037802 */ /* 0x000fc80000000f00 */
[----:B--2---:R-:W-:Y:S05]  /*194d0*/  RET.REL.NODEC R2 `(_ZN7cutlass13device_kernelIN5flash19enable_sm80_to_sm89INS1_16FlashAttnFwdSm80INS1_25CollectiveMainloopFwdSm80ILi8ELi1ELb0EN4cute5tupleIJNS5_1CILi128EEENS7_ILi64EEENS7_ILi192EEEEEELi192ENS_6half_tEfNS_4arch4Sm80ELb0ELb0ELb1ELb1ELb0ELb1ELb1ELb1EEENS1_21CollectiveEpilogueFwdINS6_IJS8_SA_S9_EEENS6_IJNS7_ILi1EEESI_SI_EEESC_SE_Li256ELb1ELb1ELb1ELb0EEENS1_36VarlenDynamicPersistentTileSchedulerILi128ELi64ELi256ELi256ELb1ELb1ELb0ELb0ELb1ELb1EEEEEEEEEvNT_6ParamsE) ;  /* 0xfffe6b2002007950 */ /* 0x004fea0003c3ffff */
        .weak           $__internal_7_$__cuda_sm70_votesync_ballot
        .type           $__internal_7_$__cuda_sm70_votesync_ballot,@function
        .size           $__internal_7_$__cuda_sm70_votesync_ballot,(.L_x_2458 - $__internal_7_$__cuda_sm70_votesync_ballot)
$__internal_7_$__cuda_sm70_votesync_ballot:
[----:B------:R-:W-:Y:S01]  /*194e0*/  ISETP.NE.U32.AND P0, PT, R0, 0x1, PT ;  /* 0x000000010000780c */ /* 0x000fe20003f05070 */
[----:B------:R-:W-:-:S04]  /*194f0*/  IMAD.MOV.U32 R3, RZ, RZ, -0x1 ;  /* 0xffffffffff037424 */ /* 0x000fc800078e00ff */
[----:B------:R-:W-:Y:S08]  /*19500*/  WARPSYNC R3 ;  /* 0x0000000300007348 */ /* 0x000ff00003800000 */
[----:B------:R-:W-:-:S04]  /*19510*/  VOTE.ANY R0, PT, !P0 ;  /* 0x0000000000007806 */ /* 0x000fc800040e0100 */
[----:B------:R-:W-:Y:S01]  /*19520*/  LOP3.LUT R0, R0, R3, RZ, 0xc0, !PT ;  /* 0x0000000300007212 */ /* 0x000fe200078ec0ff */
[----:B------:R-:W-:-:S04]  /*19530*/  IMAD.MOV.U32 R3, RZ, RZ, 0x0 ;  /* 0x00000000ff037424 */ /* 0x000fc800078e00ff */
[----:B------:R-:W-:Y:S05]  /*19540*/  RET.REL.NODEC R2 `(_ZN7cutlass13device_kernelIN5flash19enable_sm80_to_sm89INS1_16FlashAttnFwdSm80INS1_25CollectiveMainloopFwdSm80ILi8ELi1ELb0EN4cute5tupleIJNS5_1CILi128EEENS7_ILi64EEENS7_ILi192EEEEEELi192ENS_6half_tEfNS_4arch4Sm80ELb0ELb0ELb1ELb1ELb0ELb1ELb1ELb1EEENS1_21CollectiveEpilogueFwdINS6_IJS8_SA_S9_EEENS6_IJNS7_ILi1EEESI_SI_EEESC_SE_Li256ELb1ELb1ELb1ELb0EEENS1_36VarlenDynamicPersistentTileSchedulerILi128ELi64ELi256ELi256ELb1ELb1ELb0ELb0ELb1ELb1EEEEEEEEEvNT_6ParamsE) ;  /* 0xfffe6ab002007950 */ /* 0x000fea0003c3ffff */
.L_x_334:
        /* <DEDUP_REMOVED lines=11> */
.L_x_2458:


//--------------------- .text._ZN7cutlass13device_kernelIN5flash19enable_sm80_to_sm89INS1_16FlashAttnFwdSm80INS1_25CollectiveMainloopFwdSm80ILi8ELi1ELb0EN4cute5tupleIJNS5_1CILi128EEENS7_ILi64EEENS7_ILi192EEEEEELi192ENS_6half_tEfNS_4arch4Sm80ELb0ELb1ELb1ELb0ELb0ELb0ELb1ELb1EEENS1_21CollectiveEpilogueFwdINS6_IJS8_SA_S9_EEENS6_IJNS7_ILi1EEESI_SI_EEESC_SE_Li256ELb0ELb1ELb1ELb0EEENS1_19SingleTileSchedulerILb0ELb1ELb1ELi128EEEEEEEEEvNT_6ParamsE --------------------------
	.section	.text._ZN7cutlass13device_kernelIN5flash19enable_sm80_to_sm89INS1_16FlashAttnFwdSm80INS1_25CollectiveMainloopFwdSm80ILi8ELi1ELb0EN4cute5tupleIJNS5_1CILi128EEENS7_ILi64EEENS7_ILi192EEEEEELi192ENS_6half_tEfNS_4arch4Sm80ELb0ELb1ELb1ELb0ELb0ELb0ELb1ELb1EEENS1_21CollectiveEpilogueFwdINS6_IJS8_SA_S9_EEENS6_IJNS7_ILi1EEESI_SI_EEESC_SE_Li256ELb0ELb1ELb1ELb0EEENS1_19SingleTileSchedulerILb0ELb1ELb1ELi128EEEEEEEEEvNT_6ParamsE,"ax",@progbits
	.sectioninfo	@"SHI_REGISTERS=255"
	.align	128
.text._ZN7cutlass13device_kernelIN5flash19enable_sm80_to_sm89INS1_16FlashAttnFwdSm80INS1_25CollectiveMainloopFwdSm80ILi8ELi1ELb0EN4cute5tupleIJNS5_1CILi128EEENS7_ILi64EEENS7_ILi192EEEEEELi192ENS_6half_tEfNS_4arch4Sm80ELb0ELb1ELb1ELb0ELb0ELb0ELb1ELb1EEENS1_21CollectiveEpilogueFwdINS6_IJS8_SA_S9_EEENS6_IJNS7_ILi1EEESI_SI_EEESC_SE_Li256ELb0ELb1ELb1ELb0EEENS1_19SingleTileSchedulerILb0ELb1ELb1ELi128EEEEEEEEEvNT_6ParamsE:
        .type           _ZN7cutlass13device_kernelIN5flash19enable_sm80_to_sm89INS1_16FlashAttnFwdSm80INS1_25CollectiveMainloopFwdSm80ILi8ELi1ELb0EN4cute5tupleIJNS5_1CILi128EEENS7_ILi64EEENS7_ILi192EEEEEELi192ENS_6half_tEfNS_4arch4Sm80ELb0ELb1ELb1ELb0ELb0ELb0ELb1ELb1EEENS1_21CollectiveEpilogueFwdINS6_IJS8_SA_S9_EEENS6_IJNS7_ILi1EEESI_SI_EEESC_SE_Li256ELb0ELb1ELb1ELb0EEENS1_19SingleTileSchedulerILb0ELb1ELb1ELi128EEEEEEEEEvNT_6ParamsE,@function
        .size           _ZN7cutlass13device_kernelIN5flash19enable_sm80_to_sm89INS1_16FlashAttnFwdSm80INS1_25CollectiveMainloopFwdSm80ILi8ELi1ELb0EN4cute5tupleIJNS5_1CILi128EEENS7_ILi64EEENS7_ILi192EEEEEELi192ENS_6half_tEfNS_4arch4Sm80ELb0ELb1ELb1ELb0ELb0ELb0ELb1ELb1EEENS1_21CollectiveEpilogueFwdINS6_IJS8_SA_S9_EEENS6_IJNS7_ILi1EEESI_SI_EEESC_SE_Li256ELb0ELb1ELb1ELb0EEENS1_19SingleTileSchedulerILb0ELb1ELb1ELi128EEEEEEEEEvNT_6ParamsE,(.L_x_2463 - _ZN7cutlass13device_kernelIN5flash19enable_sm80_to_sm89INS1_16FlashAttnFwdSm80INS1_25CollectiveMainloopFwdSm80ILi8ELi1ELb0EN4cute5tupleIJNS5_1CILi128EEENS7_ILi64EEENS7_ILi192EEEEEELi192ENS_6half_tEfNS_4arch4Sm80ELb0ELb1ELb1ELb0ELb0ELb0ELb1ELb1EEENS1_21CollectiveEpilogueFwdINS6_IJS8_SA_S9_EEENS6_IJNS7_ILi1EEESI_SI_EEESC_SE_Li256ELb0ELb1ELb1ELb0EEENS1_19SingleTileSchedulerILb0ELb1ELb1ELi128EEEEEEEEEvNT_6ParamsE)
        .other          _ZN7cutlass13device_kernelIN5flash19enable_sm80_to_sm89INS1_16FlashAttnFwdSm80INS1_25CollectiveMainloopFwdSm80ILi8ELi1ELb0EN4cute5tupleIJNS5_1CILi128EEENS7_ILi64EEENS7_ILi192EEEEEELi192ENS_6half_tEfNS_4arch4Sm80ELb0ELb1ELb1ELb0ELb0ELb0ELb1ELb1EEENS1_21CollectiveEpilogueFwdINS6_IJS8_SA_S9_EEENS6_IJNS7_ILi1EEESI_SI_EEESC_SE_Li256ELb0ELb1ELb1ELb0EEENS1_19SingleTileSchedulerILb0ELb1ELb1ELi128EEEEEEEEEvNT_6ParamsE,@"STO_CUDA_ENTRY STV_DEFAULT"
_ZN7cutlass13device_kernelIN5flash19enable_sm80_to_sm89INS1_16FlashAttnFwdSm80INS1_25CollectiveMainloopFwdSm80ILi8ELi1ELb0EN4cute5tupleIJNS5_1CILi128EEENS7_ILi64EEENS7_ILi192EEEEEELi192ENS_6half_tEfNS_4arch4Sm80ELb0ELb1ELb1ELb0ELb0ELb0ELb1ELb1EEENS1_21CollectiveEpilogueFwdINS6_IJS8_SA_S9_EEENS6_IJNS7_ILi1EEESI_SI_EEESC_SE_Li256ELb0ELb1ELb1ELb0EEENS1_19SingleTileSchedulerILb0ELb1ELb1ELi128EEEEEEEEEvNT_6ParamsE:
[----:B------:R-:W-:Y:S02]  /*0000*/  MOV R1, c[0x0][0x28] ;  /* 0x00000a0000017a02 */ /* 0x000fe40000000f00 */
[----:B------:R-:W1:Y:S01]  /*0010*/  S2R R84, SR_TID.X ;  /* 0x0000000000547919 */ /* 0x000e620000002100 */
[----:B------:R-:W2:Y:S03]  /*0020*/  S2UR UR6, SR_CTAID.Y ;  /* 0x00000000000679c3 */ /* 0x000ea60000002600 */
        /* <DEDUP_REMOVED lines=14> */
.L_x_335:
[----:B---3--:R-:W-:Y:S02]  /*0110*/  ULDC.64 UR4, c[0x0][0x550] ;  /* 0x0001540000047ab9 */ /* 0x008fe40000000a00 */
[----:B------:R-:W-:Y:S02]  /*0120*/  UISETP.NE.AND UP0, UPT, UR4, 0x1, UPT ;  /* 0x000000010400788c */ /* 0x000fe4000bf05270 */
[----:B------:R-:W-:-:S02]  /*0130*/  UIMAD.WIDE.U32 UR8, UR6, UR5, URZ ;  /* 0x00000005060872a5 */ /* 0x000fc4000f8e003f */
[----:B------:R-:W-:Y:S02]  /*0140*/  ULDC UR4, c[0x0][0x558] ;  /* 0x0001560000047ab9 */ /* 0x000fe40000000800 */
[----:B------:R-:W-:-:S05]  /*0150*/  UMOV UR15, UR6 ;  /* 0x00000006000f7c82 */ /* 0x000fca0008000000 */
[----:B------:R-:W-:-:S03]  /*0160*/  @UP0 USHF.R.U32.HI UR15, URZ, UR4, UR9 ;  /* 0x000000043f0f0299 */ /* 0x000fc60008011609 */
.L_x_336:
[----:B------:R-:W-:Y:S01]  /*0170*/  ISETP.GE.AND P0, PT, R0, RZ, PT ;  /* 0x000000ff0000720c */ /* 0x000fe20003f06270 */
[----:B------:R-:W-:Y:S02]  /*0180*/  UIADD3 UR4, -UR15, URZ, URZ ;  /* 0x0000003f0f047290 */ /* 0x000fe4000fffe13f */
[----:B------:R-:W-:Y:S02]  /*0190*/  ULDC UR9, c[0x0][0x550] ;  /* 0x0001540000097ab9 */ /* 0x000fe40000000800 */
[----:B------:R-:W-:-:S08]  /*01a0*/  UIMAD UR9, UR4, UR9, UR6 ;  /* 0x00000009040972a4 */ /* 0x000fd0000f8e0206 */
[----:B------:R-:W-:Y:S05]  /*01b0*/  @!P0 EXIT ;  /* 0x000000000000894d */ /* 0x000fea0003800000 */
[----:B------:R-:W1:Y:S01]  /*01c0*/  S2UR UR18, SR_CTAID.X ;  /* 0x00000000001279c3 */ /* 0x000e620000002500 */
[----:B------:R-:W-:Y:S02]  /*01d0*/  ULDC UR4, c[0x0][0x2c4] ;  /* 0x0000b10000047ab9 */ /* 0x000fe40000000800 */
[----:B------:R-:W-:Y:S02]  /*01e0*/  UISETP.NE.AND UP2, UPT, UR4, 0x1, UPT ;  /* 0x000000010400788c */ /* 0x000fe4000bf45270 */
[----:B------:R-:W-:Y:S02]  /*01f0*/  UMOV UR8, 0x1 ;  /* 0x0000000100087882 */ /* 0x000fe40000000000 */
[----:B------:R-:W-:Y:S02]  /*0200*/  ULDC.64 UR4, c[0x0][0x328] ;  /* 0x0000ca0000047ab9 */ /* 0x000fe40000000a00 */
[----:B------:R-:W-:Y:S02]  /*0210*/  UISETP.LE.AND UP1, UPT, UR8, UR5, UPT ;  /* 0x000000050800728c */ /* 0x000fe4000bf23270 */
[----:B------:R-:W-:-:S02]  /*0220*/  ULDC.64 UR10, c[0x0][0x2c8] ;  /* 0x0000b200000a7ab9 */ /* 0x000fc40000000a00 */
[----:B------:R-:W-:Y:S02]  /*0230*/  ULDC UR6, c[0x0][0x168] ;  /* 0x00005a0000067ab9 */ /* 0x000fe40000000800 */
[----:B------:R-:W-:Y:S01]  /*0240*/  PLOP3.LUT P0, PT, PT, PT, UP1, 0x40, 0x0 ;  /* 0x000000000000781c */ /* 0x000fe20003f0e818 */
[----:B------:R-:W-:Y:S02]  /*0250*/  UIADD3 UR6, UR8, -UR6, URZ ;  /* 0x8000000608067290 */ /* 0x000fe4000fffe03f */
[----:B------:R-:W-:Y:S02]  /*0260*/  ULDC UR5, c[0x0][0x1d0] ;  /* 0x0000740000057ab9 */ /* 0x000fe40000000800 */
[----:B-1----:R-:W-:-:S04]  /*0270*/  USHF.L.U32 UR7, UR18, 0x7, URZ ;  /* 0x0000000712077899 */ /* 0x002fc8000800063f */
[----:B------:R-:W-:-:S04]  /*0280*/  @UP2 UIADD3 UR12, UR7, 0x7f, URZ ;  /* 0x0000007f070c2890 */ /* 0x000fc8000fffe03f */
[----:B------:R-:W-:Y:S02]  /*0290*/  UIMAD.WIDE.U32 UR12, UR12, UR10, URZ ;  /* 0x0000000a0c0c72a5 */ /* 0x000fe4000f8e003f */
[----:B------:R-:W-:Y:S02]  /*02a0*/  UIADD3 UR10, UR7, 0x7f, URZ ;  /* 0x0000007f070a7890 */ /* 0x000fe4000fffe03f */
[----:B------:R-:W-:-:S04]  /*02b0*/  @UP2 USHF.R.U32.HI UR10, URZ, UR11, UR13 ;  /* 0x0000000b3f0a2299 */ /* 0x000fc8000801160d */
[----:B------:R-:W-:-:S04]  /*02c0*/  UIADD3 UR5, UR10, UR5, UR6 ;  /* 0x000000050a057290 */ /* 0x000fc8000fffe006 */
[----:B------:R-:W-:Y:S01]  /*02d0*/  UIADD3 UR6, UR5, UR4, URZ ;  /* 0x0000000405067290 */ /* 0x000fe2000fffe03f */
[----:B------:R-:W-:Y:S05]  /*02e0*/  @P0 BRA `(.L_x_337) ;  /* 0x0000014000000947 */ /* 0x000fea0003800000 */
[----:B------:R-:W-:Y:S01]  /*02f0*/  ISETP.LT.AND P0, PT, RZ, UR5, PT ;  /* 0x00000005ff007c0c */ /* 0x000fe2000bf01270 */
[----:B------:R-:W-:-:S12]  /*0300*/  UIADD3 UR10, UR5, -0x1, URZ ;  /* 0xffffffff050a7890 */ /* 0x000fd8000fffe03f */
[----:B------:R-:W-:Y:S05]  /*0310*/  @P0 BRA `(.L_x_338) ;  /* 0x0000008000000947 */ /* 0x000fea0003800000 */
[----:B------:R-:W-:Y:S02]  /*0320*/  ULDC UR4, c[0x0][0x32c] ;  /* 0x0000cb0000047ab9 */ /* 0x000fe40000000800 */
[----:B------:R-:W-:Y:S02]  /*0330*/  UISETP.NE.AND UP0, UPT, UR8, UR4, UPT ;  /* 0x000000040800728c */ /* 0x000fe4000bf05270 */
[----:B------:R-:W-:-:S03]  /*0340*/  UIADD3 UR10, -UR5, URZ, URZ ;  /* 0x0000003f050a7290 */ /* 0x000fc6000fffe13f */
[----:B------:R-:W-:Y:S02]  /*0350*/  ULDC.64 UR4, c[0x0][0x330] ;  /* 0x0000cc0000047ab9 */ /* 0x000fe40000000a00 */
[----:B------:R-:W-:-:S04]  /*0360*/  UIMAD.WIDE.U32 UR12, UR10, UR4, URZ ;  /* 0x000000040a0c72a5 */ /* 0x000fc8000f8e003f */
[----:B------:R-:W-:-:S04]  /*0370*/  @UP0 USHF.R.U32.HI UR10, URZ, UR5, UR13 ;  /* 0x000000053f0a0299 */ /* 0x000fc8000801160d */
[----:B------:R-:W-:Y:S01]  /*0380*/  ULOP3.LUT UR10, URZ, UR10, URZ, 0x33, !UPT ;  /* 0x0000000a3f0a7292 */ /* 0x000fe2000f8e333f */
[----:B------:R-:W-:Y:S05]  /*0390*/  BRA `(.L_x_339) ;  /* 0x0000005000007947 */ /* 0x000fea0003800000 */
.L_x_338:
[----:B------:R-:W-:Y:S02]  /*03a0*/  ULDC UR4, c[0x0][0x32c] ;  /* 0x0000cb0000047ab9 */ /* 0x000fe40000000800 */
[----:B------:R-:W-:-:S03]  /*03b0*/  UISETP.NE.AND UP0, UPT, UR8, UR4, UPT ;  /* 0x000000040800728c */ /* 0x000fc6000bf05270 */
[----:B------:R-:W-:Y:S02]  /*03c0*/  ULDC.64 UR4, c[0x0][0x330] ;  /* 0x0000cc0000047ab9 */ /* 0x000fe40000000a00 */
[----:B------:R-:W-:-:S06]  /*03d0*/  UIMAD.WIDE.U32 UR12, UR10, UR4, URZ ;  /* 0x000000040a0c72a5 */ /* 0x000fcc000f8e003f */
[----:B------:R-:W-:Y:S02]  /*03e0*/  @UP0 USHF.R.U32.HI UR10, URZ, UR5, UR13 ;  /* 0x000000053f0a0299 */ /* 0x000fe4000801160d */
.L_x_339:
[----:B------:R-:W-:Y:S02]  /*03f0*/  ULDC UR4, c[0x0][0x32c] ;  /* 0x0000cb0000047ab9 */ /* 0x000fe40000000800 */
[----:B------:R-:W-:-:S04]  /*0400*/  UIMAD UR4, UR10, UR4, UR4 ;  /* 0x000000040a0472a4 */ /* 0x000fc8000f8e0204 */
[----:B------:R-:W-:-:S04]  /*0410*/  UISETP.LT.AND UP0, UPT, UR6, UR4, UPT ;  /* 0x000000040600728c */ /* 0x000fc8000bf01270 */
[----:B------:R-:W-:-:S03]  /*0420*/  USEL UR6, UR6, UR4, UP0 ;  /* 0x0000000406067287 */ /* 0x000fc60008000000 */
.L_x_337:
[----:B------:R-:W-:Y:S01]  /*0430*/  ULDC.64 UR4, c[0x0][0x2c8] ;  /* 0x0000b20000047ab9 */ /* 0x000fe20000000a00 */
[----:B------:R-:W-:Y:S01]  /*0440*/  PLOP3.LUT P0, PT, PT, PT, UP1, 0x40, 0x0 ;  /* 0x000000000000781c */ /* 0x000fe20003f0e818 */
[----:B------:R-:W-:Y:S02]  /*0450*/  UIMAD.WIDE.U32 UR12, UR7, UR4, URZ ;  /* 0x00000004070c72a5 */ /* 0x000fe4000f8e003f */
[----:B------:R-:W-:Y:S02]  /*0460*/  UMOV UR8, 0x3f ;  /* 0x0000003f00087882 */ /* 0x000fe40000000000 */
[----:B------:R-:W-:Y:S02]  /*0470*/  ULDC UR4, c[0x0][0x1d0] ;  /* 0x0000740000047ab9 */ /* 0x000fe40000000800 */
[----:B------:R-:W-:Y:S02]  /*0480*/  UIADD3 UR6, UR6, 0x3f, URZ ;  /* 0x0000003f06067890 */ /* 0x000fe4000fffe03f */
[----:B------:R-:W-:-:S02]  /*0490*/  UIADD3 UR8, UR8, UR4, URZ ;  /* 0x0000000408087290 */ /* 0x000fc4000fffe03f */
[----:B------:R-:W-:Y:S02]  /*04a0*/  UMOV UR10, UR7 ;  /* 0x00000007000a7c82 */ /* 0x000fe40008000000 */
[----:B------:R-:W-:Y:S02]  /*04b0*/  @UP2 USHF.R.U32.HI UR10, URZ, UR5, UR13 ;  /* 0x000000053f0a2299 */ /* 0x000fe4000801160d */
[----:B------:R-:W-:Y:S02]  /*04c0*/  USHF.R.S32.HI UR12, URZ, 0x1f, UR6 ;  /* 0x0000001f3f0c7899 */ /* 0x000fe40008011406 */
[----:B------:R-:W-:Y:S02]  /*04d0*/  USHF.R.S32.HI UR13, URZ, 0x1f, UR8 ;  /* 0x0000001f3f0d7899 */ /* 0x000fe40008011408 */
[----:B------:R-:W-:Y:S02]  /*04e0*/  ULEA.HI UR12, UR12, UR6, URZ, 0x6 ;  /* 0x000000060c0c7291 */ /* 0x000fe4000f8f303f */
[----:B------:R-:W-:-:S02]  /*04f0*/  ULEA.HI UR13, UR13, UR8, URZ, 0x6 ;  /* 0x000000080d0d7291 */ /* 0x000fc4000f8f303f */
[----:B------:R-:W-:Y:S02]  /*0500*/  ULDC UR11, c[0x0][0x168] ;  /* 0x00005a00000b7ab9 */ /* 0x000fe40000000800 */
[----:B------:R-:W-:Y:S02]  /*0510*/  UIADD3 UR6, UR4, -UR11, URZ ;  /* 0x8000000b04067290 */ /* 0x000fe4000fffe03f */
[----:B------:R-:W-:Y:S02]  /*0520*/  USHF.R.S32.HI UR12, URZ, 0x6, UR12 ;  /* 0x000000063f0c7899 */ /* 0x000fe4000801140c */
[----:B------:R-:W-:Y:S02]  /*0530*/  USHF.R.S32.HI UR13, URZ, 0x6, UR13 ;  /* 0x000000063f0d7899 */ /* 0x000fe4000801140d */
[----:B------:R-:W-:Y:S02]  /*0540*/  UIADD3 UR4, UR6, UR10, URZ ;  /* 0x0000000a06047290 */ /* 0x000fe4000fffe03f */
[----:B------:R-:W-:-:S02]  /*0550*/  UISETP.LT.AND UP0, UPT, UR13, UR12, UPT ;  /* 0x0000000c0d00728c */ /* 0x000fc4000bf01270 */
[----:B------:R-:W-:Y:S02]  /*0560*/  ULDC UR5, c[0x0][0x324] ;  /* 0x0000c90000057ab9 */ /* 0x000fe40000000800 */
[----:B------:R-:W-:Y:S02]  /*0570*/  UIADD3 UR8, UR4, -UR5, URZ ;  /* 0x8000000504087290 */ /* 0x000fe4000fffe03f */
[----:B------:R-:W-:Y:S01]  /*0580*/  USEL UR13, UR13, UR12, UP0 ;  /* 0x0000000c0d0d7287 */ /* 0x000fe20008000000 */
[----:B------:R-:W-:Y:S05]  /*0590*/  @P0 BRA `(.L_x_340) ;  /* 0x0000015000000947 */ /* 0x000fea0003800000 */
[----:B------:R-:W-:Y:S02]  /*05a0*/  UMOV UR10, UR4 ;  /* 0x00000004000a7c82 */ /* 0x000fe40008000000 */
[----:B------:R-:W-:-:S06]  /*05b0*/  UISETP.GT.AND UP0, UPT, UR10, -0x1, UPT ;  /* 0xffffffff0a00788c */ /* 0x000fcc000bf04270 */
[----:B------:R-:W-:-:S13]  /*05c0*/  PLOP3.LUT P0, PT, PT, PT, UP0, 0x80, 0x0 ;  /* 0x000000000000781c */ /* 0x000fda0003f0f008 */
[----:B------:R-:W-:Y:S05]  /*05d0*/  @P0 BRA `(.L_x_341) ;  /* 0x0000008000000947 */ /* 0x000fea0003800000 */
[----:B------:R-:W-:Y:S02]  /*05e0*/  ULDC UR4, c[0x0][0x32c] ;  /* 0x0000cb0000047ab9 */ /* 0x000fe40000000800 */
[----:B------:R-:W-:Y:S02]  /*05f0*/  UISETP.NE.AND UP0, UPT, UR4, 0x1, UPT ;  /* 0x000000010400788c */ /* 0x000fe4000bf05270 */
[----:B------:R-:W-:Y:S02]  /*0600*/  ULOP3.LUT UR10, URZ, UR10, URZ, 0x33, !UPT ;  /* 0x0000000a3f0a7292 */ /* 0x000fe4000f8e333f */
[----:B------:R-:W-:Y:S02]  /*0610*/  ULDC.64 UR4, c[0x0][0x330] ;  /* 0x0000cc0000047ab9 */ /* 0x000fe40000000a00 */
[----:B------:R-:W-:-:S05]  /*0620*/  UIMAD.WIDE.U32 UR16, UR10, UR4, URZ ;  /* 0x000000040a1072a5 */ /* 0x000fca000f8e003f */
[----:B------:R-:W-:-:S04]  /*0630*/  @UP0 USHF.R.U32.HI UR10, URZ, UR5, UR17 ;  /* 0x000000053f0a0299 */ /* 0x000fc80008011611 */
[----:B------:R-:W-:Y:S01]  /*0640*/  ULOP3.LUT UR10, URZ, UR10, URZ, 0x33, !UPT ;  /* 0x0000000a3f0a7292 */ /* 0x000fe2000f8e333f */
[----:B------:R-:W-:Y:S05]  /*0650*/  BRA `(.L_x_342) ;  /* 0x0000005000007947 */ /* 0x000fea0003800000 */
.L_x_341:
[----:B------:R-:W-:Y:S02]  /*0660*/  ULDC UR4, c[0x0][0x32c] ;  /* 0x0000cb0000047ab9 */ /* 0x000fe40000000800 */
[----:B------:R-:W-:-:S03]  /*0670*/  UISETP.NE.AND UP0, UPT, UR4, 0x1, UPT ;  /* 0x000000010400788c */ /* 0x000fc6000bf05270 */
[----:B------:R-:W-:Y:S02]  /*0680*/  ULDC.64 UR4, c[0x0][0x330] ;  /* 0x0000cc0000047ab9 */ /* 0x000fe40000000a00 */
[----:B------:R-:W-:-:S06]  /*0690*/  UIMAD.WIDE.U32 UR16, UR10, UR4, URZ ;  /* 0x000000040a1072a5 */ /* 0x000fcc000f8e003f */
[----:B------:R-:W-:Y:S02]  /*06a0*/  @UP0 USHF.R.U32.HI UR10, URZ, UR5, UR17 ;  /* 0x000000053f0a0299 */ /* 0x000fe40008011611 */
.L_x_342:
[----:B------:R-:W-:Y:S02]  /*06b0*/  ULDC UR4, c[0x0][0x32c] ;  /* 0x0000cb0000047ab9 */ /* 0x000fe40000000800 */
[----:B------:R-:W-:-:S04]  /*06c0*/  UIMAD UR4, UR10, UR4, URZ ;  /* 0x000000040a0472a4 */ /* 0x000fc8000f8e023f */
[----:B------:R-:W-:-:S04]  /*06d0*/  UISETP.LT.AND UP0, UPT, UR8, UR4, UPT ;  /* 0x000000040800728c */ /* 0x000fc8000bf01270 */
[----:B------:R-:W-:-:S04]  /*06e0*/  USEL UR8, UR8, UR4, !UP0 ;  /* 0x0000000408087287 */ /* 0x000fc8000c000000 */
.L_x_340:
[----:B------:R-:W-:Y:S02]  /*06f0*/  USHF.R.S32.HI UR4, URZ, 0x1f, UR8 ;  /* 0x0000001f3f047899 */ /* 0x000fe40008011408 */
[----:B------:R-:W-:Y:S02]  /*0700*/  ULDC UR5, c[0x0][0x338] ;  /* 0x0000ce0000057ab9 */ /* 0x000fe40000000800 */
[----:B------:R-:W-:Y:S02]  /*0710*/  ULEA.HI UR8, UR4, UR8, URZ, 0x6 ;  /* 0x0000000804087291 */ /* 0x000fe4000f8f303f */
[----:B------:R-:W-:Y:S02]  /*0720*/  USHF.R.U32.HI UR4, URZ, 0x10, UR9 ;  /* 0x000000103f047899 */ /* 0x000fe40008011609 */
[----:B------:R-:W-:Y:S02]  /*0730*/  USHF.R.S32.HI UR8, URZ, 0x6, UR8 ;  /* 0x000000063f087899 */ /* 0x000fe40008011408 */
[----:B------:R-:W-:-:S02]  /*0740*/  UISETP.NE.AND UP3, UPT, UR4, URZ, UPT ;  /* 0x0000003f0400728c */ /* 0x000fc4000bf65270 */
[----:B------:R-:W-:Y:S02]  /*0750*/  UISETP.LT.AND UP0, UPT, URZ, UR8, UPT ;  /* 0x000000083f00728c */ /* 0x000fe4000bf01270 */
[----:B------:R-:W-:Y:S02]  /*0760*/  USEL UR5, UR4, UR5, UP3 ;  /* 0x0000000504057287 */ /* 0x000fe40009800000 */
[----:B------:R-:W-:Y:S02]  /*0770*/  USEL UR8, URZ, UR8, !UP0 ;  /* 0x000000083f087287 */ /* 0x000fe4000c000000 */
[----:B------:R-:W-:Y:S02]  /*0780*/  UMOV UR4, URZ ;  /* 0x0000003f00047c82 */ /* 0x000fe40008000000 */
[----:B------:R-:W-:-:S06]  /*0790*/  UISETP.GT.AND UP0, UPT, UR13, UR8, UPT ;  /* 0x000000080d00728c */ /* 0x000fcc000bf04270 */
[----:B------:R-:W-:-:S13]  /*07a0*/  PLOP3.LUT P0, PT, PT, PT, UP0, 0x80, 0x0 ;  /* 0x000000000000781c */ /* 0x000fda0003f0f008 */
[----:B------:R-:W-:Y:S05]  /*07b0*/  @!P0 BRA `(.L_x_343) ;  /* 0x0000021000008947 */ /* 0x000fea0003800000 */
[----:B------:R-:W-:Y:S01]  /*07c0*/  IMAD.U32 R2, RZ, RZ, UR5 ;  /* 0x00000005ff027e24 */ /* 0x000fe2000f8e00ff */
[----:B------:R-:W-:Y:S02]  /*07d0*/  UIADD3 UR14, UR5, -0x1, UR13 ;  /* 0xffffffff050e7890 */ /* 0x000fe4000fffe00d */
[----:B------:R-:W-:Y:S02]  /*07e0*/  UMOV UR16, URZ ;  /* 0x0000003f00107c82 */ /* 0x000fe40008000000 */
[-C--:B------:R-:W-:Y:S01]  /*07f0*/  IABS R3, R2.reuse ;  /* 0x0000000200037213 */ /* 0x080fe20000000000 */
[----:B------:R-:W-:Y:S01]  /*0800*/  UIADD3 UR14, -UR8, UR14, URZ ;  /* 0x0000000e080e7290 */ /* 0x000fe2000fffe13f */
[----:B------:R-:W-:Y:S02]  /*0810*/  IABS R2, R2 ;  /* 0x0000000200027213 */ /* 0x000fe40000000000 */
[----:B------:R1:W2:Y:S03]  /*0820*/  R2UR UR12, R3 ;  /* 0x00000000030c73c2 */ /* 0x0002a600000e0000 */
[----:B------:R-:W-:Y:S01]  /*0830*/  IMAD.U32 R5, RZ, RZ, UR14 ;  /* 0x0000000eff057e24 */ /* 0x000fe2000f8e00ff */
[----:B------:R-:W-:Y:S01]  /*0840*/  ULOP3.LUT UR14, UR14, UR5, URZ, 0x3c, !UPT ;  /* 0x000000050e0e7292 */ /* 0x000fe2000f8e3c3f */
[----:B------:R-:W-:-:S04]  /*0850*/  IMAD.MOV R2, RZ, RZ, -R2 ;  /* 0x000000ffff027224 */ /* 0x000fc800078e0a02 */
[----:B------:R-:W3:Y:S01]  /*0860*/  R2UR UR10, R2 ;  /* 0x00000000020a73c2 */ /* 0x000ee200000e0000 */
[----:B-1----:R-:W-:Y:S01]  /*0870*/  IABS R3, R5 ;  /* 0x0000000500037213 */ /* 0x002fe20000000000 */
[----:B--2---:R-:W1:Y:S06]  /*0880*/  I2F.RP R6, UR12 ;  /* 0x0000000c00067d06 */ /* 0x004e6c0008209400 */
[----:B------:R-:W2:Y:S02]  /*0890*/  R2UR UR11, R3 ;  /* 0x00000000030b73c2 */ /* 0x000ea400000e0000 */
[----:B-1----:R-:W1:Y:S02]  /*08a0*/  MUFU.RCP R4, R6 ;  /* 0x0000000600047308 */ /* 0x002e640000001000 */
[----:B-1----:R-:W-:-:S06]  /*08b0*/  IADD3 R4, R4, 0xffffffe, RZ ;  /* 0x0ffffffe04047810 */ /* 0x002fcc0007ffe0ff */
[----:B------:R-:W1:Y:S02]  /*08c0*/  F2I.FTZ.U32.TRUNC.NTZ R4, R4 ;  /* 0x0000000400047305 */ /* 0x000e64000021f000 */
[----:B-1----:R-:W1:Y:S02]  /*08d0*/  R2UR UR17, R4 ;  /* 0x00000000041173c2 */ /* 0x002e6400000e0000 */
[----:B-1----:R-:W-:-:S04]  /*08e0*/  UIADD3 UR4, URZ, -UR17, URZ ;  /* 0x800000113f047290 */ /* 0x002fc8000fffe03f */
[----:B------:R-:W-:-:S04]  /*08f0*/  UIMAD UR4, UR4, UR12, URZ ;  /* 0x0000000c040472a4 */ /* 0x000fc8000f8e023f */
[----:B------:R-:W-:-:S04]  /*0900*/  UIMAD.WIDE.U32 UR16, UR17, UR4, UR16 ;  /* 0x00000004111072a5 */ /* 0x000fc8000f8e0010 */
[----:B--2---:R-:W-:-:S04]  /*0910*/  UIMAD.WIDE.U32 UR16, UR17, UR11, URZ ;  /* 0x0000000b111072a5 */ /* 0x004fc8000f8e003f */
[----:B---3--:R-:W-:-:S04]  /*0920*/  UIMAD UR10, UR17, UR10, UR11 ;  /* 0x0000000a110a72a4 */ /* 0x008fc8000f8e020b */
[----:B------:R-:W-:-:S11]  /*0930*/  UISETP.GT.U32.AND UP0, UPT, UR12, UR10, UPT ;  /* 0x0000000a0c00728c */ /* 0x000fd6000bf04070 */
[----:B------:R-:W-:Y:S02]  /*0940*/  @!UP0 UIADD3 UR10, UR10, -UR12, URZ ;  /* 0x8000000c0a0a8290 */ /* 0x000fe4000fffe03f */
[----:B------:R-:W-:Y:S02]  /*0950*/  @!UP0 UIADD3 UR17, UR17, 0x1, URZ ;  /* 0x0000000111118890 */ /* 0x000fe4000fffe03f */
[----:B------:R-:W-:Y:S02]  /*0960*/  UISETP.GE.U32.AND UP3, UPT, UR10, UR12, UPT ;  /* 0x0000000c0a00728c */ /* 0x000fe4000bf66070 */
[----:B------:R-:W-:-:S09]  /*0970*/  UISETP.GE.AND UP0, UPT, UR14, URZ, UPT ;  /* 0x0000003f0e00728c */ /* 0x000fd2000bf06270 */
[----:B------:R-:W-:Y:S02]  /*0980*/  @UP3 UIADD3 UR17, UR17, 0x1, URZ ;  /* 0x0000000111113890 */ /* 0x000fe4000fffe03f */
[----:B------:R-:W-:-:S05]  /*0990*/  UISETP.NE.AND UP3, UPT, UR5, URZ, UPT ;  /* 0x0000003f0500728c */ /* 0x000fca000bf65270 */
[----:B------:R-:W-:Y:S02]  /*09a0*/  UMOV UR4, UR17 ;  /* 0x0000001100047c82 */ /* 0x000fe40008000000 */
[----:B------:R-:W-:-:S04]  /*09b0*/  @!UP0 UIADD3 UR4, -UR4, URZ, URZ ;  /* 0x0000003f04048290 */ /* 0x000fc8000fffe13f */
[----:B------:R-:W-:Y:S02]  /*09c0*/  @!UP3 ULOP3.LUT UR4, URZ, UR5, URZ, 0x33, !UPT ;  /* 0x000000053f04b292 */ /* 0x000fe4000f8e333f */
.L_x_343:
[----:B------:R-:W-:Y:S01]  /*09d0*/  ULOP3.LUT UR9, UR9, 0xffff, URZ, 0xc0, !UPT ;  /* 0x0000ffff09097892 */ /* 0x000fe2000f8ec03f */
[----:B------:R-:W-:Y:S01]  /*09e0*/  PLOP3.LUT P2, PT, PT, PT, PT, 0x80, 0x0 ;  /* 0x000000000000781c */ /* 0x000fe20003f4f070 */
[----:B------:R-:W-:Y:S01]  /*09f0*/  ULDC.64 UR16, c[0x0][0x118] ;  /* 0x0000460000107ab9 */ /* 0x000fe20000000a00 */
[----:B------:R-:W-:Y:S01]  /*0a00*/  IMAD.MOV.U32 R7, RZ, RZ, RZ ;  /* 0x000000ffff077224 */ /* 0x000fe200078e00ff */
[----:B------:R-:W-:Y:S01]  /*0a10*/  UIMAD UR8, UR9, UR4, UR8 ;  /* 0x00000004090872a4 */ /* 0x000fe2000f8e0208 */
[----:B------:R-:W-:Y:S01]  /*0a20*/  IMAD.MOV.U32 R5, RZ, RZ, RZ ;  /* 0x000000ffff057224 */ /* 0x000fe200078e00ff */
        /* <DEDUP_REMOVED lines=55> */
[----:B------:R-:W-:-:S02]  /*0da0*/  USHF.R.S32.HI UR9, URZ, 0x1f, UR15 ;  /* 0x0000001f3f097899 */ /* 0x000fc4000801140f */
[----:B------:R-:W-:Y:S01]  /*0db0*/  ULDC.64 UR4, c[0x0][0x1b8] ;  /* 0x00006e0000047ab9 */ /* 0x000fe20000000a00 */
[----:B------:R-:W-:-:S13]  /*0dc0*/  ISETP.NE.AND.EX P2, PT, RZ, c[0x0][0x344], PT, P2 ;  /* 0x0000d100ff007a0c */ /* 0x000fda0003f45320 */
[----:B------:R-:W-:-:S04]  /*0dd0*/  @P2 IMAD.MOV.U32 R3, RZ, RZ, 0x4 ;  /* 0x00000004ff032424 */ /* 0x000fc800078e00ff */
[----:B------:R-:W-:-:S06]  /*0de0*/  @P2 IMAD.WIDE R18, R0, R3, c[0x0][0x340] ;  /* 0x0000d00000122625 */ /* 0x000fcc00078e0203 */
[----:B------:R-:W2:Y:S01]  /*0df0*/  @P2 LDG.E R18, [R18.64] ;  /* 0x0000001012122981 */ /* 0x000ea2000c1e1900 */
[----:B------:R-:W-:Y:S01]  /*0e00*/  SHF.R.S32.HI R87, RZ, 0x1f, R84 ;  /* 0x0000001fff577819 */ /* 0x000fe20000011454 */
[----:B------:R-:W-:Y:S01]  /*0e10*/  UIMAD UR10, UR9, UR4, URZ ;  /* 0x00000004090a72a4 */ /* 0x000fe2000f8e023f */
[----:B------:R-:W-:Y:S01]  /*0e20*/  PLOP3.LUT P1, PT, PT, PT, UP2, 0x80, 0x0 ;  /* 0x000000000000781c */ /* 0x000fe20003f2f028 */
[----:B------:R-:W-:Y:S01]  /*0e30*/  UIMAD.WIDE.U32 UR20, UR15, UR4, URZ ;  /* 0x000000040f1472a5 */ /* 0x000fe2000f8e003f */
[CC--:B------:R-:W-:Y:S01]  /*0e40*/  LEA.HI R3, R87.reuse, R84.reuse, RZ, 0x3 ;  /* 0x0000005457037211 */ /* 0x0c0fe200078f18ff */
[----:B------:R-:W-:Y:S01]  /*0e50*/  UIMAD UR5, UR15, UR5, UR10 ;  /* 0x000000050f0572a4 */ /* 0x000fe2000f8e020a */
[----:B------:R-:W-:Y:S01]  /*0e60*/  LEA.HI R205, R87, R84, RZ, 0x4 ;  /* 0x0000005457cd7211 */ /* 0x000fe200078f20ff */
[----:B------:R-:W-:Y:S01]  /*0e70*/  IMAD.U32 R210, RZ, RZ, UR15 ;  /* 0x0000000fffd27e24 */ /* 0x000fe2000f8e00ff */
[----:B------:R-:W-:Y:S01]  /*0e80*/  SHF.R.S32.HI R13, RZ, 0x3, R3 ;  /* 0x00000003ff0d7819 */ /* 0x000fe20000011403 */
[----:B------:R-:W-:Y:S01]  /*0e90*/  UIADD3 UR5, UR21, UR5, URZ ;  /* 0x0000000515057290 */ /* 0x000fe2000fffe03f */
[----:B------:R-:W-:Y:S01]  /*0ea0*/  LOP3.LUT R3, R3, 0xfffffff8, RZ, 0xc0, !PT ;  /* 0xfffffff803037812 */ /* 0x000fe200078ec0ff */
[----:B------:R-:W-:Y:S01]  /*0eb0*/  IMAD.U32 R17, RZ, RZ, UR21 ;  /* 0x00000015ff117e24 */ /* 0x000fe2000f8e00ff */
[----:B------:R-:W-:Y:S01]  /*0ec0*/  SHF.R.S32.HI R2, RZ, 0x4, R205 ;  /* 0x00000004ff027819 */ /* 0x000fe200000114cd */
[----:B------:R-:W-:Y:S01]  /*0ed0*/  IMAD.SHL.U32 R207, R13, 0x40, RZ ;  /* 0x000000400dcf7824 */ /* 0x000fe200078e00ff */
[----:B------:R-:W-:Y:S01]  /*0ee0*/  PLOP3.LUT P0, PT, PT, PT, UP2, 0x80, 0x0 ;  /* 0x000000000000781c */ /* 0x000fe20003f0f028 */
[----:B------:R-:W-:Y:S01]  /*0ef0*/  IMAD.IADD R24, R84, 0x1, -R3 ;  /* 0x0000000154187824 */ /* 0x000fe200078e0a03 */
[----:B------:R-:W-:Y:S01]  /*0f00*/  LOP3.LUT R9, R205, 0xfffffff0, RZ, 0xc0, !PT ;  /* 0xfffffff0cd097812 */ /* 0x000fe200078ec0ff */
[----:B------:R-:W-:Y:S01]  /*0f10*/  IMAD.U32 R16, RZ, RZ, UR20 ;  /* 0x00000014ff107e24 */ /* 0x000fe2000f8e00ff */
[----:B------:R-:W-:Y:S01]  /*0f20*/  LOP3.LUT R207, R207, 0x1c0, RZ, 0xc0, !PT ;  /* 0x000001c0cfcf7812 */ /* 0x000fe200078ec0ff */
[C---:B------:R-:W-:Y:S01]  /*0f30*/  IMAD R6, R24.reuse, 0x20, R13 ;  /* 0x0000002018067824 */ /* 0x040fe200078e020d */
[----:B------:R-:W-:Y:S01]  /*0f40*/  LEA.HI R205, R205, R2, RZ, 0x1 ;  /* 0x00000002cdcd7211 */ /* 0x000fe200078f08ff */
[----:B------:R-:W-:Y:S01]  /*0f50*/  IMAD.SHL.U32 R14, R24, 0x8, RZ ;  /* 0x00000008180e7824 */ /* 0x000fe200078e00ff */
[----:B------:R-:W-:Y:S01]  /*0f60*/  SHF.R.S32.HI R3, RZ, 0x1f, R0 ;  /* 0x0000001fff037819 */ /* 0x000fe20000011400 */
[----:B------:R-:W-:Y:S01]  /*0f70*/  IMAD.IADD R9, R84, 0x1, -R9 ;  /* 0x0000000154097824 */ /* 0x000fe200078e0a09 */
[----:B------:R-:W-:Y:S01]  /*0f80*/  IADD3 R6, R6, UR7, RZ ;  /* 0x0000000706067c10 */ /* 0x000fe2000fffe0ff */
[----:B------:R-:W-:Y:S01]  /*0f90*/  IMAD.U32 R17, RZ, RZ, UR5 ;  /* 0x00000005ff117e24 */ /* 0x000fe2000f8e00ff */
[----:B------:R-:W-:Y:S01]  /*0fa0*/  LOP3.LUT R4, R207, 0x38, R14, 0xf8, !PT ;  /* 0x00000038cf047812 */ /* 0x000fe200078ef80e */
[----:B------:R-:W-:Y:S01]  /*0fb0*/  ULDC.64 UR4, c[0x0][0x1e8] ;  /* 0x00007a0000047ab9 */ /* 0x000fe20000000a00 */
[----:B------:R-:W-:Y:S01]  /*0fc0*/  LOP3.LUT R205, R205, 0xfffffffe, RZ, 0xc0, !PT ;  /* 0xfffffffecdcd7812 */ /* 0x000fe200078ec0ff */
[----:B------:R-:W-:Y:S01]  /*0fd0*/  @P1 IMAD.HI.U32 R5, R6, c[0x0][0x2c8], RZ ;  /* 0x0000b20006051a27 */ /* 0x000fe200078e00ff */
[----:B------:R-:W-:Y:S01]  /*0fe0*/  SHF.R.U32.HI R207, RZ, 0x3, R207 ;  /* 0x00000003ffcf7819 */ /* 0x000fe200000116cf */
[----:B------:R-:W-:Y:S01]  /*0ff0*/  UIMAD UR4, UR9, UR4, URZ ;  /* 0x00000004090472a4 */ /* 0x000fe2000f8e023f */
[----:B------:R-:W-:Y:S01]  /*1000*/  SHF.R.S32.HI R8, RZ, 0x1f, R13 ;  /* 0x0000001fff087819 */ /* 0x000fe2000001140d */
[----:B------:R-:W-:Y:S01]  /*1010*/  IMAD.IADD R205, R2, 0x1, -R205 ;  /* 0x0000000102cd7824 */ /* 0x000fe200078e0acd */
[----:B------:R-:W-:Y:S01]  /*1020*/  LOP3.LUT R207, R4, R207, RZ, 0x3c, !PT ;  /* 0x000000cf04cf7212 */ /* 0x000fe200078e3cff */
[----:B------:R-:W-:Y:S01]  /*1030*/  IMAD.MOV.U32 R4, RZ, RZ, R6 ;  /* 0x000000ffff047224 */ /* 0x000fe200078e0006 */
[----:B------:R-:W-:Y:S01]  /*1040*/  SHF.R.S32.HI R2, RZ, 0x1f, R9 ;  /* 0x0000001fff027819 */ /* 0x000fe20000011409 */
[----:B------:R-:W-:Y:S01]  /*1050*/  IMAD.WIDE.U32 R16, R0, c[0x0][0x1c0], R16 ;  /* 0x0000700000107a25 */ /* 0x000fe200078e0010 */
[----:B------:R-:W-:Y:S01]  /*1060*/  @P0 SHF.R.U32.HI R4, RZ, c[0x0][0x2cc], R5 ;  /* 0x0000b300ff040a19 */ /* 0x000fe20000011605 */
[----:B------:R-:W-:Y:S01]  /*1070*/  UIMAD UR10, UR15, UR5, UR4 ;  /* 0x000000050f0a72a4 */ /* 0x000fe2000f8e0204 */
[----:B------:R-:W-:Y:S01]  /*1080*/  LEA.HI R7, R2, R9, RZ, 0x3 ;  /* 0x0000000902077211 */ /* 0x000fe200078f18ff */
[----:B------:R-:W-:Y:S01]  /*1090*/  IMAD R5, R3, c[0x0][0x1c0], RZ ;  /* 0x0000700003057a24 */ /* 0x000fe200078e02ff */
[----:B------:R-:W-:Y:S01]  /*10a0*/  IADD3 R10, R14, 0x80, RZ ;  /* 0x000000800e0a7810 */ /* 0x000fe20007ffe0ff */
[----:B------:R-:W-:Y:S01]  /*10b0*/  IMAD R20, R8, c[0x0][0x1e0], RZ ;  /* 0x0000780008147a24 */ /* 0x000fe200078e02ff */
[----:B------:R-:W-:Y:S01]  /*10c0*/  LOP3.LUT R2, R7, 0xfffffff8, RZ, 0xc0, !PT ;  /* 0xfffffff807027812 */ /* 0x000fe200078ec0ff */
[----:B------:R-:W-:Y:S01]  /*10d0*/  IMAD R22, R0, c[0x0][0x1c4], R5 ;  /* 0x0000710000167a24 */ /* 0x000fe200078e0205 */
[----:B------:R-:W-:Y:S01]  /*10e0*/  SHF.R.S32.HI R5, RZ, 0x1f, R4 ;  /* 0x0000001fff057819 */ /* 0x000fe20000011404 */
[----:B------:R-:W-:Y:S01]  /*10f0*/  IMAD R8, R8, c[0x0][0x208], RZ ;  /* 0x0000820008087a24 */ /* 0x000fe200078e02ff */
[----:B------:R-:W-:Y:S01]  /*1100*/  IADD3 R2, R9, -R2, RZ ;  /* 0x8000000209027210 */ /* 0x000fe20007ffe0ff */
[----:B------:R-:W-:Y:S01]  /*1110*/  IMAD.IADD R23, R17, 0x1, R22 ;  /* 0x0000000111177824 */ /* 0x000fe200078e0216 */
[----:B------:R-:W-:Y:S01]  /*1120*/  SHF.R.S32.HI R15, RZ, 0x1f, R14 ;  /* 0x0000001fff0f7819 */ /* 0x000fe2000001140e */
[----:B------:R-:W-:Y:S01]  /*1130*/  IMAD.MOV R17, RZ, RZ, -R4 ;  /* 0x000000ffff117224 */ /* 0x000fe200078e0a04 */
[----:B------:R-:W-:Y:S01]  /*1140*/  ISETP.GE.AND P1, PT, R10, c[0x0][0x1d4], PT ;  /* 0x000075000a007a0c */ /* 0x000fe20003f26270 */
[----:B------:R-:W-:Y:S01]  /*1150*/  IMAD.MOV.U32 R22, RZ, RZ, R16 ;  /* 0x000000ffff167224 */ /* 0x000fe200078e0010 */
[----:B------:R-:W-:Y:S01]  /*1160*/  ULDC.64 UR4, c[0x0][0x210] ;  /* 0x0000840000047ab9 */ /* 0x000fe20000000a00 */
[----:B------:R-:W-:Y:S01]  /*1170*/  IMAD R5, R5, c[0x0][0x1b0], RZ ;  /* 0x00006c0005057a24 */ /* 0x000fe200078e02ff */
[----:B------:R-:W-:Y:S01]  /*1180*/  MOV R208, UR15 ;  /* 0x0000000f00d07c02 */ /* 0x000fe20008000f00 */
[----:B------:R-:W-:Y:S01]  /*1190*/  IMAD R9, R13, c[0x0][0x20c], R8 ;  /* 0x000083000d097a24 */ /* 0x000fe200078e0208 */
[----:B------:R-:W-:Y:S01]  /*11a0*/  UIMAD UR4, UR9, UR4, URZ ;  /* 0x00000004090472a4 */ /* 0x000fe2000f8e023f */
[----:B------:R-:W-:Y:S01]  /*11b0*/  IMAD R8, R17, c[0x0][0x2c4], R6 ;  /* 0x0000b10011087a24 */ /* 0x000fe200078e0206 */
[----:B------:R-:W-:Y:S01]  /*11c0*/  LOP3.LUT P4, RZ, R2, 0x4, RZ, 0xc0, !PT ;  /* 0x0000000402ff7812 */ /* 0x000fe2000788c0ff */
[----:B------:R-:W-:Y:S01]  /*11d0*/  IMAD.WIDE.U32 R16, R4, c[0x0][0x1b0], R22 ;  /* 0x00006c0004107a25 */ /* 0x000fe200078e0016 */
[----:B------:R-:W-:Y:S01]  /*11e0*/  UIMAD UR4, UR15, UR5, UR4 ;  /* 0x000000050f0472a4 */ /* 0x000fe2000f8e0204 */
[----:B------:R-:W-:Y:S01]  /*11f0*/  LOP3.LUT P5, RZ, R2, 0x2, RZ, 0xc0, !PT ;  /* 0x0000000202ff7812 */ /* 0x000fe200078ac0ff */
[----:B------:R-:W-:Y:S01]  /*1200*/  BSSY B0, `(.L_x_345) ;  /* 0x000004f000007945 */ /* 0x000fe20003800000 */
[----:B------:R-:W-:Y:S01]  /*1210*/  IMAD R5, R4, c[0x0][0x1b4], R5 ;  /* 0x00006d0004057a24 */ /* 0x000fe200078e0205 */
[----:B------:R-:W-:Y:S01]  /*1220*/  ULDC UR5, c[0x0][0x2c4] ;  /* 0x0000b10000057ab9 */ /* 0x000fe20000000800 */
[----:B------:R-:W-:Y:S01]  /*1230*/  IMAD.WIDE.U32 R10, R13, c[0x0][0x208], R14 ;  /* 0x000082000d0a7a25 */ /* 0x000fe200078e000e */
[----:B------:R-:W-:-:S03]  /*1240*/  ISETP.GE.AND P3, PT, R14, c[0x0][0x1d4], PT ;  /* 0x000075000e007a0c */ /* 0x000fc60003f66270 */
[----:B------:R-:W-:Y:S01]  /*1250*/  IMAD.IADD R17, R17, 0x1, R5 ;  /* 0x0000000111117824 */ /* 0x000fe200078e0205 */
[----:B------:R-:W-:Y:S01]  /*1260*/  SHF.R.S32.HI R5, RZ, 0x1f, R8 ;  /* 0x0000001fff057819 */ /* 0x000fe20000011408 */
[----:B------:R-:W-:Y:S02]  /*1270*/  IMAD.IADD R11, R11, 0x1, R9 ;  /* 0x000000010b0b7824 */ /* 0x000fe400078e0209 */
[----:B------:R-:W-:Y:S02]  /*1280*/  IMAD.SHL.U32 R4, R2, 0x40, RZ ;  /* 0x0000004002047824 */ /* 0x000fe400078e00ff */
[----:B------:R-:W-:Y:S02]  /*1290*/  IMAD R5, R5, c[0x0][0x1a8], RZ ;  /* 0x00006a0005057a24 */ /* 0x000fe400078e02ff */
[----:B------:R-:W-:Y:S01]  /*12a0*/  IMAD.WIDE.U32 R208, R208, c[0x0][0x210], R10 ;  /* 0x00008400d0d07a25 */ /* 0x000fe200078e000a */
[----:B------:R-:W-:Y:S02]  /*12b0*/  LOP3.LUT R4, R4, 0x1c0, RZ, 0xc0, !PT ;  /* 0x000001c004047812 */ /* 0x000fe400078ec0ff */
[----:B------:R-:W-:Y:S01]  /*12c0*/  IADD3 R10, R13, UR7, RZ ;  /* 0x000000070d0a7c10 */ /* 0x000fe2000fffe0ff */
[C---:B------:R-:W-:Y:S01]  /*12d0*/  IMAD R5, R8.reuse, c[0x0][0x1ac], R5 ;  /* 0x00006b0008057a24 */ /* 0x040fe200078e0205 */
[----:B------:R-:W-:Y:S01]  /*12e0*/  IADD3 R209, R209, UR4, RZ ;  /* 0x00000004d1d17c10 */ /* 0x000fe2000fffe0ff */
[----:B------:R-:W-:Y:S01]  /*12f0*/  IMAD.WIDE.U32 R8, R8, c[0x0][0x1a8], R16 ;  /* 0x00006a0008087a25 */ /* 0x000fe200078e0010 */
[----:B------:R-:W-:-:S02]  /*1300*/  ULDC UR4, c[0x0][0x168] ;  /* 0x00005a0000047ab9 */ /* 0x000fc40000000800 */
[----:B------:R-:W-:Y:S01]  /*1310*/  UIMAD UR4, UR5, UR4, URZ ;  /* 0x00000004050472a4 */ /* 0x000fe2000f8e023f */
[C---:B------:R-:W-:Y:S01]  /*1320*/  IMAD R20, R13.reuse, c[0x0][0x1e4], R20 ;  /* 0x000079000d147a24 */ /* 0x040fe200078e0214 */
[----:B------:R-:W-:Y:S01]  /*1330*/  LEA R6, P0, R8, c[0x0][0x160], 0x1 ;  /* 0x0000580008067a11 */ /* 0x000fe200078008ff */
[----:B------:R-:W-:-:S04]  /*1340*/  IMAD.WIDE.U32 R26, R13, c[0x0][0x1e0], R14 ;  /* 0x000078000d1a7a25 */ /* 0x000fc800078e000e */
[----:B------:R-:W-:Y:S01]  /*1350*/  IMAD.SHL.U32 R11, R205, 0x8, RZ ;  /* 0x00000008cd0b7824 */ /* 0x000fe200078e00ff */
[----:B------:R1:W3:Y:S01]  /*1360*/  SHFL.IDX PT, R16, R6, RZ, 0x181f ;  /* 0x00181fff06107589 */ /* 0x0002e200000e0000 */
[----:B------:R-:W-:Y:S02]  /*1370*/  IMAD.IADD R5, R9, 0x1, R5 ;  /* 0x0000000109057824 */ /* 0x000fe400078e0205 */
[----:B------:R-:W-:Y:S01]  /*1380*/  IMAD.IADD R21, R27, 0x1, R20 ;  /* 0x000000011b157824 */ /* 0x000fe200078e0214 */
[----:B------:R-:W-:Y:S01]  /*1390*/  LOP3.LUT R11, R4, 0x8, R11, 0xf8, !PT ;  /* 0x00000008040b7812 */ /* 0x000fe200078ef80b */
[----:B------:R-:W-:Y:S01]  /*13a0*/  IMAD.MOV.U32 R20, RZ, RZ, R26 ;  /* 0x000000ffff147224 */ /* 0x000fe200078e001a */
[----:B------:R-:W-:Y:S01]  /*13b0*/  SHF.R.U32.HI R4, RZ, 0x3, R4 ;  /* 0x00000003ff047819 */ /* 0x000fe20000011604 */
[----:B------:R-:W-:Y:S01]  /*13c0*/  IMAD.MOV.U32 R2, RZ, RZ, 0x10 ;  /* 0x00000010ff027424 */ /* 0x000fe200078e00ff */
[----:B------:R-:W-:Y:S01]  /*13d0*/  LEA.HI.X R5, R8, c[0x0][0x164], R5, 0x1, P0 ;  /* 0x0000590008057a11 */ /* 0x000fe200000f0c05 */
[----:B------:R-:W-:Y:S01]  /*13e0*/  IMAD.WIDE.U32 R210, R210, c[0x0][0x1e8], R20 ;  /* 0x00007a00d2d27a25 */ /* 0x000fe200078e0014 */
[----:B------:R-:W-:-:S02]  /*13f0*/  ISETP.GE.AND P0, PT, R10, UR4, PT ;  /* 0x000000040a007c0c */ /* 0x000fc4000bf06270 */
[----:B------:R-:W-:Y:S01]  /*1400*/  LOP3.LUT R4, R11, R4, RZ, 0x3c, !PT ;  /* 0x000000040b047212 */ /* 0x000fe200078e3cff */
[----:B------:R-:W-:Y:S01]  /*1410*/  IMAD.SHL.U32 R9, R24, 0x8, RZ ;  /* 0x0000000818097824 */ /* 0x000fe200078e00ff */
[----:B------:R-:W-:Y:S01]  /*1420*/  IADD3 R11, R14, 0x40, RZ ;  /* 0x000000400e0b7810 */ /* 0x000fe20007ffe0ff */
[----:B------:R-:W-:Y:S01]  /*1430*/  IMAD.SHL.U32 R7, R7, 0x40, RZ ;  /* 0x0000004007077824 */ /* 0x000fe200078e00ff */
[----:B------:R-:W-:Y:S01]  /*1440*/  LEA.HI R8, R87, R84, RZ, 0x6 ;  /* 0x0000005457087211 */ /* 0x000fe200078f30ff */
[----:B------:R1:W4:Y:S01]  /*1450*/  SHFL.IDX PT, R17, R5, RZ, 0x181f ;  /* 0x00181fff05117589 */ /* 0x00032200000e0000 */
[----:B------:R-:W-:Y:S02]  /*1460*/  IADD3 R211, R211, UR10, RZ ;  /* 0x0000000ad3d37c10 */ /* 0x000fe4000fffe0ff */
[----:B------:R-:W-:Y:S01]  /*1470*/  SEL R2, R2, 0xfffffff0, !P5 ;  /* 0xfffffff002027807 */ /* 0x000fe20006800000 */
[----:B------:R-:W-:Y:S01]  /*1480*/  IMAD.SHL.U32 R8, R8, 0x8, RZ ;  /* 0x0000000808087824 */ /* 0x000fe200078e00ff */
[----:B------:R-:W-:-:S02]  /*1490*/  ISETP.GE.AND P5, PT, R11, c[0x0][0x198], PT ;  /* 0x000066000b007a0c */ /* 0x000fc40003fa6270 */
[----:B------:R-:W-:Y:S02]  /*14a0*/  ISETP.GE.AND P6, PT, R9, c[0x0][0x198], PT ;  /* 0x0000660009007a0c */ /* 0x000fe40003fc6270 */
[----:B------:R-:W-:Y:S02]  /*14b0*/  P2R R12, PR, RZ, 0x20 ;  /* 0x00000020ff0c7803 */ /* 0x000fe40000000000 */
[----:B------:R-:W-:Y:S02]  /*14c0*/  LOP3.LUT R207, R207, 0xfffffe00, R8, 0xf8, !PT ;  /* 0xfffffe00cfcf7812 */ /* 0x000fe400078ef808 */
[----:B------:R-:W-:Y:S02]  /*14d0*/  LOP3.LUT R4, R4, 0xfffffe00, R7, 0xf8, !PT ;  /* 0xfffffe0004047812 */ /* 0x000fe400078ef807 */
[----:B--2---:R-:W-:Y:S01]  /*14e0*/  @P2 SHF.R.S32.HI R19, RZ, 0x1f, R18 ;  /* 0x0000001fff132819 */ /* 0x004fe20000011412 */
[----:B------:R-:W-:Y:S01]  /*14f0*/  @!P2 IMAD.MOV.U32 R19, RZ, RZ, R3 ;  /* 0x000000ffff13a224 */ /* 0x000fe200078e0003 */
[----:B------:R-:W-:Y:S01]  /*1500*/  MOV R3, 0x20 ;  /* 0x0000002000037802 */ /* 0x000fe20000000f00 */
[----:B------:R-:W-:Y:S01]  /*1510*/  @!P2 IMAD.MOV.U32 R18, RZ, RZ, R0 ;  /* 0x000000ffff12a224 */ /* 0x000fe200078e0000 */
[----:B------:R-:W-:Y:S01]  /*1520*/  IADD3 R0, R9, 0x80, RZ ;  /* 0x0000008009007810 */ /* 0x000fe20007ffe0ff */
[----:B------:R-:W-:Y:S01]  /*1530*/  IMAD R217, R19, c[0x0][0x1f0], RZ ;  /* 0x00007c0013d97a24 */ /* 0x000fe200078e02ff */
[----:B------:R-:W-:Y:S01]  /*1540*/  SEL R3, R3, 0xffffffe0, !P4 ;  /* 0xffffffe003037807 */ /* 0x000fe20006000000 */
[----:B------:R-:W-:Y:S01]  /*1550*/  IMAD R215, R19, c[0x0][0x218], RZ ;  /* 0x0000860013d77a24 */ /* 0x000fe200078e02ff */
[----:B------:R-:W-:Y:S01]  /*1560*/  ISETP.GE.AND P2, PT, R11, c[0x0][0x1d4], PT ;  /* 0x000075000b007a0c */ /* 0x000fe20003f46270 */
[----:B------:R-:W-:Y:S01]  /*1570*/  IMAD R217, R18, c[0x0][0x1f4], R217 ;  /* 0x00007d0012d97a24 */ /* 0x000fe200078e02d9 */
[----:B------:R-:W-:Y:S01]  /*1580*/  ISETP.NE.AND P4, PT, R12, RZ, PT ;  /* 0x000000ff0c00720c */ /* 0x000fe20003f85270 */
[----:B------:R-:W-:Y:S01]  /*1590*/  IMAD R215, R18, c[0x0][0x21c], R215 ;  /* 0x0000870012d77a24 */ /* 0x000fe200078e02d7 */
[----:B------:R-:W-:Y:S01]  /*15a0*/  ISETP.GE.AND P5, PT, R0, c[0x0][0x198], PT ;  /* 0x0000660000007a0c */ /* 0x000fe20003fa6270 */
[----:B------:R-:W-:-:S04]  /*15b0*/  IMAD.WIDE.U32 R210, R18, c[0x0][0x1f0], R210 ;  /* 0x00007c0012d27a25 */ /* 0x000fc800078e00d2 */
[----:B------:R-:W-:-:S04]  /*15c0*/  IMAD.WIDE.U32 R208, R18, c[0x0][0x218], R208 ;  /* 0x0000860012d07a25 */ /* 0x000fc800078e00d0 */
[----:B------:R-:W-:Y:S02]  /*15d0*/  IMAD.IADD R217, R211, 0x1, R217 ;  /* 0x00000001d3d97824 */ /* 0x000fe400078e02d9 */
[----:B------:R-:W-:Y:S01]  /*15e0*/  IMAD.IADD R215, R209, 0x1, R215 ;  /* 0x00000001d1d77824 */ /* 0x000fe200078e02d7 */
[----:B------:R-:W-:Y:S05]  /*15f0*/  @P0 BRA `(.L_x_346) ;  /* 0x000000f000000947 */ /* 0x000fea0003800000 */
[----:B-1-34-:R-:W-:Y:S02]  /*1600*/  SHF.R.S32.HI R8, RZ, 0x1f, R11 ;  /* 0x0000001fff087819 */ /* 0x01afe4000001140b */
[----:B------:R-:W-:Y:S02]  /*1610*/  SHF.R.S32.HI R7, RZ, 0x1f, R0 ;  /* 0x0000001fff077819 */ /* 0x000fe40000011400 */
[----:B------:R-:W-:Y:S02]  /*1620*/  LEA.HI R8, R8, R11, RZ, 0x3 ;  /* 0x0000000b08087211 */ /* 0x000fe400078f18ff */
[----:B------:R-:W-:Y:S01]  /*1630*/  LEA.HI R7, R7, R0, RZ, 0x3 ;  /* 0x0000000007077211 */ /* 0x000fe200078f18ff */
[----:B------:R-:W-:Y:S01]  /*1640*/  IMAD.SHL.U32 R0, R207, 0x2, RZ ;  /* 0x00000002cf007824 */ /* 0x000fe200078e00ff */
[----:B------:R-:W-:-:S02]  /*1650*/  LEA R18, P0, R9, R16, 0x1 ;  /* 0x0000001009127211 */ /* 0x000fc400078008ff */
[----:B------:R-:W-:Y:S02]  /*1660*/  LOP3.LUT R8, R8, 0xfffffff8, RZ, 0xc0, !PT ;  /* 0xfffffff808087812 */ /* 0x000fe400078ec0ff */
[----:B------:R-:W-:Y:S02]  /*1670*/  LOP3.LUT R7, R7, 0xfffffff8, RZ, 0xc0, !PT ;  /* 0xfffffff807077812 */ /* 0x000fe400078ec0ff */
[----:B------:R-:W-:Y:S01]  /*1680*/  LEA.HI.X R19, R9, R17, R15, 0x1, P0 ;  /* 0x0000001109137211 */ /* 0x000fe200000f0c0f */
[----:B------:R-:W-:-:S04]  /*1690*/  IMAD.WIDE R20, R8, 0x2, R16 ;  /* 0x0000000208147825 */ /* 0x000fc800078e0210 */
[----:B------:R-:W-:Y:S01]  /*16a0*/  IMAD.WIDE R16, R7, 0x2, R16 ;  /* 0x0000000207107825 */ /* 0x000fe200078e0210 */
[----:B------:R-:W-:Y:S01]  /*16b0*/  @!PT LDS RZ, [RZ] ;  /* 0x00000000fffff984 */ /* 0x000fe20000000800 */
[----:B------:R1:W-:Y:S04]  /*16c0*/  LDGSTS.E.BYPASS.LTC128B.128 [R0+0xc100], [R18.64], !P6 ;  /* 0x0c10000012007fae */ /* 0x0003e8000f101d50 */
[----:B------:R1:W-:Y:S04]  /*16d0*/  LDGSTS.E.BYPASS.LTC128B.128 [R0+0x10100], [R20.64], !P4 ;  /* 0x1010000014007fae */ /* 0x0003e8000e101d50 */
[----:B------:R1:W-:Y:S02]  /*16e0*/  LDGSTS.E.BYPASS.LTC128B.128 [R0+0x14100], [R16.64], !P5 ;  /* 0x1410000010007fae */ /* 0x0003e4000e901d50 */
.L_x_346:
[----:B-1-34-:R-:W-:Y:S05]  /*16f0*/  BSYNC B0 ;  /* 0x0000000000007941 */ /* 0x01afea0003800000 */
.L_x_345:
[----:B------:R-:W-:Y:S01]  /*1700*/  IADD3 R0, R10, 0x20, RZ ;  /* 0x000000200a007810 */ /* 0x000fe20007ffe0ff */
[----:B------:R1:W2:Y:S01]  /*1710*/  SHFL.IDX PT, R17, R5, 0x1, 0x181f ;  /* 0x00381f0005117f89 */ /* 0x0002a200000e0000 */
[----:B------:R-:W-:Y:S02]  /*1720*/  BSSY B0, `(.L_x_347) ;  /* 0x0000014000007945 */ /* 0x000fe40003800000 */
[----:B------:R-:W-:Y:S01]  /*1730*/  ISETP.GE.AND P0, PT, R0, UR4, PT ;  /* 0x0000000400007c0c */ /* 0x000fe2000bf06270 */
[----:B------:R1:W3:-:S12]  /*1740*/  SHFL.IDX PT, R16, R6, 0x1, 0x181f ;  /* 0x00381f0006107f89 */ /* 0x0002d800000e0000 */
[----:B------:R-:W-:Y:S05]  /*1750*/  @P0 BRA `(.L_x_348) ;  /* 0x0000010000000947 */ /* 0x000fea0003800000 */
[----:B------:R-:W-:Y:S02]  /*1760*/  IADD3 R7, R9, 0x80, RZ ;  /* 0x0000008009077810 */ /* 0x000fe40007ffe0ff */
[----:B------:R-:W-:Y:S02]  /*1770*/  SHF.R.S32.HI R8, RZ, 0x1f, R11 ;  /* 0x0000001fff087819 */ /* 0x000fe4000001140b */
[----:B------:R-:W-:Y:S02]  /*1780*/  SHF.R.S32.HI R0, RZ, 0x1f, R7 ;  /* 0x0000001fff007819 */ /* 0x000fe40000011407 */
[----:B------:R-:W-:Y:S02]  /*1790*/  LEA.HI R8, R8, R11, RZ, 0x3 ;  /* 0x0000000b08087211 */ /* 0x000fe400078f18ff */
[----:B------:R-:W-:Y:S01]  /*17a0*/  LEA.HI R0, R0, R7, RZ, 0x3 ;  /* 0x0000000700007211 */ /* 0x000fe200078f18ff */
[----:B------:R-:W-:Y:S01]  /*17b0*/  IMAD.SHL.U32 R7, R207, 0x2, RZ ;  /* 0x00000002cf077824 */ /* 0x000fe200078e00ff */
[----:B---3--:R-:W-:-:S02]  /*17c0*/  LEA R18, P0, R9, R16, 0x1 ;  /* 0x0000001009127211 */ /* 0x008fc400078008ff */
[----:B------:R-:W-:Y:S02]  /*17d0*/  LOP3.LUT R8, R8, 0xfffffff8, RZ, 0xc0, !PT ;  /* 0xfffffff808087812 */ /* 0x000fe400078ec0ff */
[----:B------:R-:W-:Y:S02]  /*17e0*/  LOP3.LUT R0, R0, 0xfffffff8, RZ, 0xc0, !PT ;  /* 0xfffffff800007812 */ /* 0x000fe400078ec0ff */
[----:B--2---:R-:W-:Y:S01]  /*17f0*/  LEA.HI.X R19, R9, R17, R15, 0x1, P0 ;  /* 0x0000001109137211 */ /* 0x004fe200000f0c0f */
[----:B------:R-:W-:-:S04]  /*1800*/  IMAD.WIDE R20, R8, 0x2, R16 ;  /* 0x0000000208147825 */ /* 0x000fc800078e0210 */
[----:B------:R-:W-:Y:S01]  /*1810*/  IMAD.WIDE R16, R0, 0x2, R16 ;  /* 0x0000000200107825 */ /* 0x000fe200078e0210 */
[----:B------:R-:W-:Y:S01]  /*1820*/  @!PT LDS RZ, [RZ] ;  /* 0x00000000fffff984 */ /* 0x000fe20000000800 */
[----:B------:R2:W-:Y:S04]  /*1830*/  LDGSTS.E.BYPASS.LTC128B.128 [R7+0xd100], [R18.64], !P6 ;  /* 0x0d10000012077fae */ /* 0x0005e8000f101d50 */
[----:B------:R2:W-:Y:S04]  /*1840*/  LDGSTS.E.BYPASS.LTC128B.128 [R7+0x11100], [R20.64], !P4 ;  /* 0x1110000014077fae */ /* 0x0005e8000e101d50 */
[----:B------:R2:W-:Y:S02]  /*1850*/  LDGSTS.E.BYPASS.LTC128B.128 [R7+0x15100], [R16.64], !P5 ;  /* 0x1510000010077fae */ /* 0x0005e4000e901d50 */
.L_x_348:
[----:B------:R-:W-:Y:S05]  /*1860*/  BSYNC B0 ;  /* 0x0000000000007941 */ /* 0x000fea0003800000 */
.L_x_347:
[----:B------:R-:W-:Y:S01]  /*1870*/  IADD3 R0, R10, 0x40, RZ ;  /* 0x000000400a007810 */ /* 0x000fe20007ffe0ff */
[----:B--2---:R2:W4:Y:S01]  /*1880*/  SHFL.IDX PT, R17, R5, 0x2, 0x181f ;  /* 0x00581f0005117f89 */ /* 0x00452200000e0000 */
[----:B------:R-:W-:Y:S02]  /*1890*/  BSSY B0, `(.L_x_349) ;  /* 0x0000014000007945 */ /* 0x000fe40003800000 */
[----:B------:R-:W-:Y:S01]  /*18a0*/  ISETP.GE.AND P0, PT, R0, UR4, PT ;  /* 0x0000000400007c0c */ /* 0x000fe2000bf06270 */
[----:B---3--:R2:W3:-:S12]  /*18b0*/  SHFL.IDX PT, R16, R6, 0x2, 0x181f ;  /* 0x00581f0006107f89 */ /* 0x0084d800000e0000 */
        /* <DEDUP_REMOVED lines=10> */
[----:B----4-:R-:W-:Y:S01]  /*1960*/  LEA.HI.X R19, R9, R17, R15, 0x1, P0 ;  /* 0x0000001109137211 */ /* 0x010fe200000f0c0f */
[----:B------:R-:W-:-:S04]  /*1970*/  IMAD.WIDE R20, R8, 0x2, R16 ;  /* 0x0000000208147825 */ /* 0x000fc800078e0210 */
[----:B------:R-:W-:Y:S01]  /*1980*/  IMAD.WIDE R16, R0, 0x2, R16 ;  /* 0x0000000200107825 */ /* 0x000fe200078e0210 */
[----:B------:R-:W-:Y:S01]  /*1990*/  @!PT LDS RZ, [RZ] ;  /* 0x00000000fffff984 */ /* 0x000fe20000000800 */
[----:B------:R3:W-:Y:S04]  /*19a0*/  LDGSTS.E.BYPASS.LTC128B.128 [R7+0xe100], [R18.64], !P6 ;  /* 0x0e10000012077fae */ /* 0x0007e8000f101d50 */
[----:B------:R3:W-:Y:S04]  /*19b0*/  LDGSTS.E.BYPASS.LTC128B.128 [R7+0x12100], [R20.64], !P4 ;  /* 0x1210000014077fae */ /* 0x0007e8000e101d50 */
[----:B------:R3:W-:Y:S02]  /*19c0*/  LDGSTS.E.BYPASS.LTC128B.128 [R7+0x16100], [R16.64], !P5 ;  /* 0x1610000010077fae */ /* 0x0007e4000e901d50 */
.L_x_350:
[----:B------:R-:W-:Y:S05]  /*19d0*/  BSYNC B0 ;  /* 0x0000000000007941 */ /* 0x000fea0003800000 */
.L_x_349:
[----:B---3--:R3:W5:Y:S01]  /*19e0*/  SHFL.IDX PT, R16, R6, 0x3, 0x181f ;  /* 0x00781f0006107f89 */ /* 0x00876200000e0000 */
[----:B------:R-:W-:Y:S01]  /*19f0*/  IADD3 R10, R10, 0x60, RZ ;  /* 0x000000600a0a7810 */ /* 0x000fe20007ffe0ff */
[----:B------:R-:W-:Y:S01]  /*1a00*/  UIADD3 UR19, UR13, -0x1, URZ ;  /* 0xffffffff0d137890 */ /* 0x000fe2000fffe03f */
[----:B------:R-:W-:Y:S01]  /*1a10*/  IMAD.SHL.U32 R207, R207, 0x2, RZ ;  /* 0x00000002cfcf7824 */ /* 0x000fe200078e00ff */
[----:B----4-:R4:W1:Y:S01]  /*1a20*/  SHFL.IDX PT, R17, R5, 0x3, 0x181f ;  /* 0x00781f0005117f89 */ /* 0x01086200000e0000 */
[----:B------:R-:W-:Y:S01]  /*1a30*/  ISETP.GE.AND P4, PT, R10, UR4, PT ;  /* 0x000000040a007c0c */ /* 0x000fe2000bf86270 */
[----:B------:R-:W-:Y:S01]  /*1a40*/  USHF.L.U32 UR14, UR19, 0x6, URZ ;  /* 0x00000006130e7899 */ /* 0x000fe2000800063f */
[----:B------:R-:W-:Y:S01]  /*1a50*/  IMAD.MOV.U32 R216, RZ, RZ, R210 ;  /* 0x000000ffffd87224 */ /* 0x000fe200078e00d2 */
[----:B------:R-:W-:Y:S01]  /*1a60*/  ULDC.64 UR10, c[0x0][0x1e0] ;  /* 0x00007800000a7ab9 */ /* 0x000fe20000000a00 */
[----:B------:R-:W-:Y:S01]  /*1a70*/  LEA.HI R85, R87, R84, RZ, 0x5 ;  /* 0x0000005457557211 */ /* 0x000fe200078f28ff */
[----:B------:R-:W-:Y:S01]  /*1a80*/  UMOV UR9, 0x6 ;  /* 0x0000000600097882 */ /* 0x000fe20000000000 */
[----:B------:R-:W-:Y:S01]  /*1a90*/  SEL R21, RZ, 0x2, P2 ;  /* 0x00000002ff157807 */ /* 0x000fe20001000000 */
[----:B------:R-:W-:-:S02]  /*1aa0*/  USHF.L.U32 UR21, UR10, 0x6, URZ ;  /* 0x000000060a157899 */ /* 0x000fc4000800063f */
[----:B------:R-:W-:Y:S02]  /*1ab0*/  USHF.L.U64.HI UR20, UR10, UR9, UR11 ;  /* 0x000000090a147299 */ /* 0x000fe4000801020b */
[----:B------:R-:W-:Y:S02]  /*1ac0*/  USHF.R.S32.HI UR22, URZ, 0x1f, UR19 ;  /* 0x0000001f3f167899 */ /* 0x000fe40008011413 */
[----:B------:R-:W-:Y:S01]  /*1ad0*/  @!P4 SHF.R.S32.HI R8, RZ, 0x1f, R11 ;  /* 0x0000001fff08c819 */ /* 0x000fe2000001140b */
[----:B------:R-:W-:Y:S02]  /*1ae0*/  UIMAD UR5, UR20, UR19, URZ ;  /* 0x00000013140572a4 */ /* 0x000fe4000f8e023f */
[----:B------:R-:W-:Y:S01]  /*1af0*/  USHF.L.U32 UR12, UR10, 0x5, URZ ;  /* 0x000000050a0c7899 */ /* 0x000fe2000800063f */
[----:B------:R-:W-:Y:S01]  /*1b00*/  @!P4 LEA.HI R11, R8, R11, RZ, 0x3 ;  /* 0x0000000b080bc211 */ /* 0x000fe200078f18ff */
[----:B-123--:R-:W-:Y:S01]  /*1b10*/  IMAD.U32 R6, RZ, RZ, UR14 ;  /* 0x0000000eff067e24 */ /* 0x00efe2000f8e00ff */
[----:B-----5:R-:W-:Y:S01]  /*1b20*/  @!P4 LEA R14, P0, R9, R16, 0x1 ;  /* 0x00000010090ec211 */ /* 0x020fe200078008ff */
[----:B------:R-:W-:Y:S01]  /*1b30*/  UIMAD UR5, UR22, UR21, UR5 ;  /* 0x00000015160572a4 */ /* 0x000fe2000f8e0205 */
[----:B----4-:R-:W-:Y:S01]  /*1b40*/  @!P4 LOP3.LUT R5, R11, 0xfffffff8, RZ, 0xc0, !PT ;  /* 0xfffffff80b05c812 */ /* 0x010fe200078ec0ff */
[----:B------:R-:W-:Y:S01]  /*1b50*/  UMOV UR4, 0x5 ;  /* 0x0000000500047882 */ /* 0x000fe20000000000 */
[C---:B------:R-:W-:Y:S01]  /*1b60*/  @!P4 LEA.HI.X R15, R9.reuse, R17, R15, 0x1, P0 ;  /* 0x00000011090fc211 */ /* 0x040fe200000f0c0f */
[----:B------:R-:W-:Y:S01]  /*1b70*/  USHF.L.U64.HI UR11, UR10, UR4, UR11 ;  /* 0x000000040a0b7299 */ /* 0x000fe2000801020b */
[----:B------:R-:W-:Y:S01]  /*1b80*/  @!P4 IADD3 R9, R9, 0x80, RZ ;  /* 0x000000800909c810 */ /* 0x000fe20007ffe0ff */
[----:B------:R-:W-:Y:S01]  /*1b90*/  @!P4 IMAD.WIDE R10, R5, 0x2, R16 ;  /* 0x00000002050ac825 */ /* 0x000fe200078e0210 */
[----:B------:R-:W-:Y:S01]  /*1ba0*/  ISETP.NE.AND P0, PT, R12, RZ, PT ;  /* 0x000000ff0c00720c */ /* 0x000fe20003f05270 */
[----:B------:R-:W-:Y:S01]  /*1bb0*/  @!PT LDS RZ, [RZ] ;  /* 0x00000000fffff984 */ /* 0x000fe20000000800 */
[----:B------:R1:W-:Y:S01]  /*1bc0*/  @!P4 LDGSTS.E.BYPASS.LTC128B.128 [R207+0xf100], [R14.64], !P6 ;  /* 0x0f1000000ecfcfae */ /* 0x0003e2000f101d50 */
[----:B------:R-:W-:Y:S01]  /*1bd0*/  @!P4 SHF.R.S32.HI R0, RZ, 0x1f, R9 ;  /* 0x0000001fff00c819 */ /* 0x000fe20000011409 */
[----:B------:R-:W-:Y:S01]  /*1be0*/  IMAD.U32 R5, RZ, RZ, UR21 ;  /* 0x00000015ff057e24 */ /* 0x000fe2000f8e00ff */
[----:B------:R-:W-:Y:S01]  /*1bf0*/  IADD3 R7, -R6, c[0x0][0x1d0], -R13 ;  /* 0x0000740006077a10 */ /* 0x000fe20007ffe90d */
[----:B------:R-:W-:Y:S01]  /*1c00*/  UISETP.GT.AND UP0, UPT, UR19, UR8, UPT ;  /* 0x000000081300728c */ /* 0x000fe2000bf04270 */
[----:B------:R-:W-:-:S02]  /*1c10*/  @!P4 LEA.HI R0, R0, R9, RZ, 0x3 ;  /* 0x000000090000c211 */ /* 0x000fc400078f18ff */
[C---:B------:R-:W-:Y:S02]  /*1c20*/  ISETP.GE.AND P6, PT, R7.reuse, 0x1, PT ;  /* 0x000000010700780c */ /* 0x040fe40003fc6270 */
[----:B------:R-:W-:Y:S02]  /*1c30*/  @!P4 LOP3.LUT R9, R0, 0xfffffff8, RZ, 0xc0, !PT ;  /* 0xfffffff80009c812 */ /* 0x000fe400078ec0ff */
[----:B------:R-:W-:Y:S01]  /*1c40*/  SEL R12, RZ, 0x1, P3 ;  /* 0x00000001ff0c7807 */ /* 0x000fe20001800000 */
[----:B------:R2:W-:Y:S01]  /*1c50*/  @!P4 LDGSTS.E.BYPASS.LTC128B.128 [R207+0x13100], [R10.64], !P0 ;  /* 0x131000000acfcfae */ /* 0x0005e2000c101d50 */
[----:B------:R-:W-:Y:S01]  /*1c60*/  ISETP.GE.AND P0, PT, R7, 0x21, PT ;  /* 0x000000210700780c */ /* 0x000fe20003f06270 */
[----:B------:R-:W-:-:S04]  /*1c70*/  @!P4 IMAD.WIDE R16, R9, 0x2, R16 ;  /* 0x000000020910c825 */ /* 0x000fc800078e0210 */
[----:B------:R-:W-:Y:S01]  /*1c80*/  IMAD.WIDE.U32 R8, R5, UR19, R216 ;  /* 0x0000001305087c25 */ /* 0x000fe2000f8e00d8 */
[----:B------:R3:W-:Y:S04]  /*1c90*/  @!P4 LDGSTS.E.BYPASS.LTC128B.128 [R207+0x17100], [R16.64], !P5 ;  /* 0x1710000010cfcfae */ /* 0x0007e8000e901d50 */
[----:B------:R-:W0:Y:S01]  /*1ca0*/  LDGDEPBAR ;  /* 0x00000000000079af */ /* 0x000e220000000000 */
[----:B------:R-:W-:Y:S01]  /*1cb0*/  IADD3 R0, R9, UR5, RZ ;  /* 0x0000000509007c10 */ /* 0x000fe2000fffe0ff */
[----:B------:R-:W-:Y:S02]  /*1cc0*/  IMAD.SHL.U32 R9, R24, 0x40, RZ ;  /* 0x0000004018097824 */ /* 0x000fe400078e00ff */
[----:B------:R-:W-:Y:S01]  /*1cd0*/  BAR.SYNC.DEFER_BLOCKING 0x0 ;  /* 0x0000000000007b1d */ /* 0x000fe20000010000 */
[----:B------:R-:W-:-:S02]  /*1ce0*/  @P0 IADD3 R7, P4, R8, UR12, RZ ;  /* 0x0000000c08070c10 */ /* 0x000fc4000ff9e0ff */
[----:B------:R-:W-:-:S03]  /*1cf0*/  LOP3.LUT R9, R9, 0x1c0, RZ, 0xc0, !PT ;  /* 0x000001c009097812 */ /* 0x000fc600078ec0ff */
[----:B------:R-:W-:Y:S02]  /*1d00*/  ULDC.64 UR4, c[0x0][0x208] ;  /* 0x0000820000047ab9 */ /* 0x000fe40000000a00 */
[----:B------:R-:W-:Y:S02]  /*1d10*/  UIMAD UR10, UR22, UR4, URZ ;  /* 0x00000004160a72a4 */ /* 0x000fe4000f8e023f */
[----:B------:R-:W-:Y:S01]  /*1d20*/  UIMAD.WIDE.U32 UR24, UR19, UR4, URZ ;  /* 0x00000004131872a5 */ /* 0x000fe2000f8e003f */
[C---:B--2---:R-:W-:Y:S01]  /*1d30*/  @P6 LEA R10, P5, R8.reuse, c[0x0][0x1c8], 0x1 ;  /* 0x00007200080a6a11 */ /* 0x044fe200078a08ff */
[----:B------:R-:W-:Y:S02]  /*1d40*/  UIMAD UR10, UR19, UR5, UR10 ;  /* 0x00000005130a72a4 */ /* 0x000fe4000f8e020a */
[----:B------:R-:W-:Y:S01]  /*1d50*/  USHF.L.U64.HI UR9, UR4, UR9, UR5 ;  /* 0x0000000904097299 */ /* 0x000fe20008010205 */
[----:B------:R-:W-:Y:S01]  /*1d60*/  @P6 LEA.HI.X R11, R8, c[0x0][0x1cc], R0, 0x1, P5 ;  /* 0x00007300080b6a11 */ /* 0x000fe200028f0c00 */
[----:B------:R-:W-:Y:S01]  /*1d70*/  IMAD.SHL.U32 R8, R13, 0x8, RZ ;  /* 0x000000080d087824 */ /* 0x000fe200078e00ff */
[----:B------:R-:W-:Y:S01]  /*1d80*/  @P0 IADD3.X R0, R0, UR11, RZ, P4, !PT ;  /* 0x0000000b00000c10 */ /* 0x000fe2000a7fe4ff */
[----:B------:R-:W-:Y:S01]  /*1d90*/  UIADD3 UR10, UR25, UR10, URZ ;  /* 0x0000000a190a7290 */ /* 0x000fe2000fffe03f */
[----:B-1----:R-:W-:Y:S01]  /*1da0*/  @P0 LEA R14, P4, R7, c[0x0][0x1c8], 0x1 ;  /* 0x00007200070e0a11 */ /* 0x002fe200078808ff */
[----:B------:R-:W-:Y:S01]  /*1db0*/  @UP0 UIADD3 UR5, UR13, -0x2, URZ ;  /* 0xfffffffe0d050890 */ /* 0x000fe2000fffe03f */
[----:B------:R-:W-:Y:S01]  /*1dc0*/  LOP3.LUT R8, R9, 0x8, R8, 0xf8, !PT ;  /* 0x0000000809087812 */ /* 0x000fe200078ef808 */
[----:B------:R-:W-:Y:S01]  /*1dd0*/  UMOV UR19, 0x1 ;  /* 0x0000000100137882 */ /* 0x000fe20000000000 */
[----:B------:R-:W-:Y:S01]  /*1de0*/  @P0 LEA.HI.X R15, R7, c[0x0][0x1cc], R0, 0x1, P4 ;  /* 0x00007300070f0a11 */ /* 0x000fe200020f0c00 */
[----:B------:R-:W-:Y:S01]  /*1df0*/  @!PT LDS RZ, [RZ] ;  /* 0x00000000fffff984 */ /* 0x000fe20000000800 */
[----:B------:R-:W-:Y:S01]  /*1e00*/  @!PT LDS RZ, [RZ] ;  /* 0x00000000fffff984 */ /* 0x000fe20000000800 */
[----:B------:R-:W-:Y:S01]  /*1e10*/  @!PT LDS RZ, [RZ] ;  /* 0x00000000fffff984 */ /* 0x000fe20000000800 */
[----:B------:R1:W-:Y:S01]  /*1e20*/  @P6 LDGSTS.E.BYPASS.LTC128B.128 [R207+0x6100], [R10.64], !P3 ;  /* 0x061000000acf6fae */ /* 0x0003e2000d901d50 */
[----:B------:R-:W-:Y:S01]  /*1e30*/  SHF.R.U32.HI R9, RZ, 0x3, R9 ;  /* 0x00000003ff097819 */ /* 0x000fe20000011609 */
[----:B------:R-:W-:Y:S01]  /*1e40*/  IMAD.U32 R23, RZ, RZ, UR10 ;  /* 0x0000000aff177e24 */ /* 0x000fe2000f8e00ff */
[----:B------:R-:W-:Y:S01]  /*1e50*/  SHF.R.S32.HI R7, RZ, 0x5, R85 ;  /* 0x00000005ff077819 */ /* 0x000fe20000011455 */
[----:B------:R1:W-:Y:S01]  /*1e60*/  @P6 LDGSTS.E.BYPASS.LTC128B.128 [R207+0x8100], [R10.64+0x80], !P2 ;  /* 0x081000800acf6fae */ /* 0x0003e2000d101d50 */
[----:B------:R-:W-:Y:S01]  /*1e70*/  LOP3.LUT R8, R8, R9, RZ, 0x3c, !PT ;  /* 0x0000000908087212 */ /* 0x000fe200078e3cff */
[----:B------:R-:W-:Y:S01]  /*1e80*/  USHF.L.U32 UR10, UR4, 0x6, URZ ;  /* 0x00000006040a7899 */ /* 0x000fe2000800063f */
[----:B------:R-:W-:Y:S01]  /*1e90*/  SEL R0, RZ, 0x4, P1 ;  /* 0x00000004ff007807 */ /* 0x000fe20000800000 */
[----:B------:R1:W-:Y:S01]  /*1ea0*/  @P6 LDGSTS.E.BYPASS.LTC128B.128 [R207+0xa100], [R10.64+0x100], !P1 ;  /* 0x0a1001000acf6fae */ /* 0x0003e2000c901d50 */
[----:B------:R-:W-:Y:S01]  /*1eb0*/  IMAD R206, R7, 0x400, R4 ;  /* 0x0000040007ce7824 */ /* 0x000fe200078e0204 */
[----:B------:R-:W-:Y:S01]  /*1ec0*/  LOP3.LUT P4, RZ, R24, 0x2, RZ, 0xc0, !PT ;  /* 0x0000000218ff7812 */ /* 0x000fe2000788c0ff */
[----:B------:R-:W-:Y:S01]  /*1ed0*/  IMAD R205, R205, 0x200, R8 ;  /* 0x00000200cdcd7824 */ /* 0x000fe200078e0208 */
[----:B------:R2:W-:Y:S01]  /*1ee0*/  @P0 LDGSTS.E.BYPASS.LTC128B.128 [R207+0x7100], [R14.64], !P3 ;  /* 0x071000000ecf0fae */ /* 0x0005e2000d901d50 */
[----:B------:R-:W-:Y:S01]  /*1ef0*/  IMAD.SHL.U32 R206, R206, 0x2, RZ ;  /* 0x00000002cece7824 */ /* 0x000fe200078e00ff */
[----:B------:R-:W-:Y:S01]  /*1f00*/  IADD3 R12, R0, R21, R12 ;  /* 0x00000015000c7210 */ /* 0x000fe20007ffe00c */
[----:B------:R-:W-:Y:S01]  /*1f10*/  IMAD.SHL.U32 R205, R205, 0x2, RZ ;  /* 0x00000002cdcd7824 */ /* 0x000fe200078e00ff */
[----:B------:R2:W-:Y:S01]  /*1f20*/  @P0 LDGSTS.E.BYPASS.LTC128B.128 [R207+0x9100], [R14.64+0x80], !P2 ;  /* 0x091000800ecf0fae */ /* 0x0005e2000d101d50 */
[----:B------:R-:W-:Y:S01]  /*1f30*/  IADD3 R0, -R13, c[0x0][0x1d0], -R6 ;  /* 0x000074000d007a10 */ /* 0x000fe20007ffe906 */
[--C-:B------:R-:W-:Y:S01]  /*1f40*/  IMAD R202, R2, 0x2, R206.reuse ;  /* 0x0000000202ca7824 */ /* 0x100fe200078e02ce */
[----:B------:R-:W-:Y:S01]  /*1f50*/  LOP3.LUT P5, RZ, R12, 0x2, RZ, 0xc0, !PT ;  /* 0x000000020cff7812 */ /* 0x000fe200078ac0ff */
[----:B------:R2:W-:Y:S01]  /*1f60*/  @P0 LDGSTS.E.BYPASS.LTC128B.128 [R207+0xb100], [R14.64+0x100], !P1 ;  /* 0x0b1001000ecf0fae */ /* 0x0005e2000c901d50 */
[----:B------:R-:W-:Y:S01]  /*1f70*/  ISETP.LT.OR P6, PT, R0, 0x1, P3 ;  /* 0x000000010000780c */ /* 0x000fe20001fc1670 */
[----:B------:R-:W-:Y:S01]  /*1f80*/  IMAD R201, R3, 0x2, R206 ;  /* 0x0000000203c97824 */ /* 0x000fe200078e02ce */
[C---:B------:R-:W-:Y:S01]  /*1f90*/  IADD3 R20, R205.reuse, 0x6100, RZ ;  /* 0x00006100cd147810 */ /* 0x040fe20007ffe0ff */
[----:B------:R-:W0:Y:S01]  /*1fa0*/  LDGDEPBAR ;  /* 0x00000000000079af */ /* 0x000e220000000000 */
[----:B------:R-:W-:Y:S01]  /*1fb0*/  IADD3 R204, R205, 0x6120, RZ ;  /* 0x00006120cdcc7810 */ /* 0x000fe20007ffe0ff */
[----:B------:R-:W-:Y:S01]  /*1fc0*/  IMAD R199, R3, 0x2, R202 ;  /* 0x0000000203c77824 */ /* 0x000fe200078e02ca */
[----:B------:R-:W-:Y:S01]  /*1fd0*/  @P4 IADD3 R204, R20, -0x20, RZ ;  /* 0xffffffe014cc4810 */ /* 0x000fe20007ffe0ff */
[----:B------:R-:W-:Y:S01]  /*1fe0*/  @UP0 USHF.R.S32.HI UR4, URZ, 0x1f, UR5 ;  /* 0x0000001f3f040899 */ /* 0x000fe20008011405 */
[----:B------:R-:W-:-:S02]  /*1ff0*/  LOP3.LUT P4, RZ, R12, 0x4, RZ, 0xc0, !PT ;  /* 0x000000040cff7812 */ /* 0x000fc4000788c0ff */
[----:B------:R-:W-:Y:S02]  /*2000*/  LOP3.LUT R85, R85, 0xffffffe0, RZ, 0xc0, !PT ;  /* 0xffffffe055557812 */ /* 0x000fe400078ec0ff */
[C---:B------:R-:W-:Y:S02]  /*2010*/  IADD3 R195, R204.reuse, 0x800, RZ ;  /* 0x00000800ccc37810 */ /* 0x040fe40007ffe0ff */
[C---:B------:R-:W-:Y:S02]  /*2020*/  IADD3 R194, R204.reuse, 0x1000, RZ ;  /* 0x00001000ccc27810 */ /* 0x040fe40007ffe0ff */
[C---:B------:R-:W-:Y:S02]  /*2030*/  IADD3 R193, R204.reuse, 0x1800, RZ ;  /* 0x00001800ccc17810 */ /* 0x040fe40007ffe0ff */
[C---:B------:R-:W-:Y:S02]  /*2040*/  IADD3 R191, R204.reuse, 0x2000, RZ ;  /* 0x00002000ccbf7810 */ /* 0x040fe40007ffe0ff */
[----:B------:R-:W-:-:S02]  /*2050*/  IADD3 R190, R204, 0x2800, RZ ;  /* 0x00002800ccbe7810 */ /* 0x000fc40007ffe0ff */
[C---:B------:R-:W-:Y:S02]  /*2060*/  IADD3 R189, R204.reuse, 0x3000, RZ ;  /* 0x00003000ccbd7810 */ /* 0x040fe40007ffe0ff */
[----:B------:R-:W-:Y:S01]  /*2070*/  IADD3 R188, R204, 0x3800, RZ ;  /* 0x00003800ccbc7810 */ /* 0x000fe20007ffe0ff */
[----:B--2---:R-:W-:Y:S01]  /*2080*/  IMAD.U32 R14, RZ, RZ, UR24 ;  /* 0x00000018ff0e7e24 */ /* 0x004fe2000f8e00ff */
[----:B------:R-:W-:-:S04]  /*2090*/  DEPBAR.LE SB0, 0x1 ;  /* 0x000080400000791a */ /* 0x000fc80000000000 */
[----:B------:R-:W-:-:S04]  /*20a0*/  DEPBAR.LE SB0, 0x0 ;  /* 0x000080000000791a */ /* 0x000fc80000000000 */
[----:B------:R-:W-:Y:S01]  /*20b0*/  BAR.SYNC.DEFER_BLOCKING 0x0 ;  /* 0x0000000000007b1d */ /* 0x000fe20000010000 */
[----:B------:R-:W-:Y:S01]  /*20c0*/  IMAD.U32 R15, RZ, RZ, UR25 ;  /* 0x00000019ff0f7e24 */ /* 0x000fe2000f8e00ff */
[----:B------:R-:W-:Y:S02]  /*20d0*/  LEA R15, P0, R14, R208, 0x6 ;  /* 0x000000d00e0f7211 */ /* 0x000fe400078030ff */
[----:B------:R-:W-:Y:S02]  /*20e0*/  IADD3 R187, R204, 0x4000, RZ ;  /* 0x00004000ccbb7810 */ /* 0x000fe40007ffe0ff */
[----:B------:R-:W-:Y:S02]  /*20f0*/  LEA.HI.X R14, R14, R215, R23, 0x6, P0 ;  /* 0x000000d70e0e7211 */ /* 0x000fe400000f3417 */
[----:B------:R-:W-:Y:S02]  /*2100*/  LEA R26, P0, R15, c[0x0][0x1f8], 0x1 ;  /* 0x00007e000f1a7a11 */ /* 0x000fe400078008ff */
[----:B------:R-:W-:-:S02]  /*2110*/  IADD3 R186, R204, 0x4800, RZ ;  /* 0x00004800ccba7810 */ /* 0x000fc40007ffe0ff */
[----:B------:R-:W-:Y:S02]  /*2120*/  LEA.HI.X R27, R15, c[0x0][0x1fc], R14, 0x1, P0 ;  /* 0x00007f000f1b7a11 */ /* 0x000fe400000f0c0e */
[----:B------:R-:W-:Y:S02]  /*2130*/  IADD3 R80, P0, R26, UR10, RZ ;  /* 0x0000000a1a507c10 */ /* 0x000fe4000ff1e0ff */
[----:B------:R-:W-:Y:S02]  /*2140*/  IADD3 R185, R204, 0x5000, RZ ;  /* 0x00005000ccb97810 */ /* 0x000fe40007ffe0ff */
[----:B------:R-:W-:Y:S02]  /*2150*/  IADD3.X R81, R27, UR9, RZ, P0, !PT ;  /* 0x000000091b517c10 */ /* 0x000fe400087fe4ff */
[C---:B------:R-:W-:Y:S02]  /*2160*/  ISETP.LT.OR P0, PT, R0.reuse, 0x1, !P5 ;  /* 0x000000010000780c */ /* 0x040fe40006f01670 */
[----:B------:R-:W-:Y:S01]  /*2170*/  ISETP.LT.OR P5, PT, R0, 0x21, !P5 ;  /* 0x000000210000780c */ /* 0x000fe20006fa1670 */
[----:B------:R-:W-:Y:S01]  /*2180*/  LDSM.16.M88.4 R40, [R206+0xc100] ;  /* 0x00c10000ce28783b */ /* 0x000fe20000000200 */
[----:B------:R-:W-:-:S03]  /*2190*/  IADD3 R184, R204, 0x5800, RZ ;  /* 0x00005800ccb87810 */ /* 0x000fc60007ffe0ff */
[----:B------:R-:W2:Y:S04]  /*21a0*/  LDSM.16.M88.4 R72, [R205+0x7100] ;  /* 0x00710000cd48783b */ /* 0x000ea80000000200 */
[----:B---3--:R-:W3:Y:S04]  /*21b0*/  LDSM.16.M88.4 R16, [R205+0x6100] ;  /* 0x00610000cd10783b */ /* 0x008ee80000000200 */
[----:B-1----:R-:W1:Y:S04]  /*21c0*/  LDSM.16.M88.4 R8, [R205+0x6900] ;  /* 0x00690000cd08783b */ /* 0x002e680000000200 */
[----:B------:R-:W4:Y:S04]  /*21d0*/  LDSM.16.M88.4 R68, [R205+0x7900] ;  /* 0x00790000cd44783b */ /* 0x000f280000000200 */
[----:B------:R-:W-:Y:S04]  /*21e0*/  LDSM.16.M88.4 R52, [R202+0xc100] ;  /* 0x00c10000ca34783b */ /* 0x000fe80000000200 */
[----:B------:R-:W5:Y:S04]  /*21f0*/  LDSM.16.M88.4 R64, [R204] ;  /* 0x00000000cc40783b */ /* 0x000f680000000200 */
[----:B------:R-:W-:Y:S04]  /*2200*/  LDSM.16.M88.4 R60, [R204+0x800] ;  /* 0x00080000cc3c783b */ /* 0x000fe80000000200 */
[----:B------:R-:W1:Y:S04]  /*2210*/  LDSM.16.M88.4 R56, [R204+0x1000] ;  /* 0x00100000cc38783b */ /* 0x000e680000000200 */
[----:B------:R-:W1:Y:S04]  /*2220*/  LDSM.16.M88.4 R48, [R204+0x1800] ;  /* 0x00180000cc30783b */ /* 0x000e680000000200 */
[----:B------:R-:W-:Y:S01]  /*2230*/  @!PT LDS RZ, [RZ] ;  /* 0x00000000fffff984 */ /* 0x000fe20000000800 */
[----:B------:R-:W-:Y:S01]  /*2240*/  @!PT LDS RZ, [RZ] ;  /* 0x00000000fffff984 */ /* 0x000fe20000000800 */
[----:B------:R-:W-:Y:S01]  /*2250*/  @!PT LDS RZ, [RZ] ;  /* 0x00000000fffff984 */ /* 0x000fe20000000800 */
[----:B------:R1:W-:Y:S01]  /*2260*/  LDGSTS.E.BYPASS.LTC128B.128 [R207+0x100], [R26.64], !P6 ;  /* 0x001000001acf7fae */ /* 0x0003e2000f101d50 */
[----:B------:R-:W-:-:S02]  /*2270*/  ISETP.LT.OR P6, PT, R0, 0x1, !P4 ;  /* 0x000000010000780c */ /* 0x000fc400067c1670 */
[----:B------:R-:W-:Y:S01]  /*2280*/  ISETP.LT.OR P4, PT, R0, 0x21, !P4 ;  /* 0x000000210000780c */ /* 0x000fe20006781670 */
[----:B------:R1:W-:Y:S01]  /*2290*/  LDGSTS.E.BYPASS.LTC128B.128 [R207+0x2100], [R26.64+0x80], !P0 ;  /* 0x021000801acf7fae */ /* 0x0003e2000c101d50 */
[----:B------:R-:W-:Y:S01]  /*22a0*/  LOP3.LUT P0, RZ, R24, 0x4, RZ, 0xc0, !PT ;  /* 0x0000000418ff7812 */ /* 0x000fe2000780c0ff */
[C---:B--2---:R-:W-:Y:S08]  /*22b0*/  HMMA.16816.F32 R76, R40.reuse, R72, RZ ;  /* 0x00000048284c723c */ /* 0x044ff000000018ff */
[----:B------:R2:W-:Y:S01]  /*22c0*/  LDGSTS.E.BYPASS.LTC128B.128 [R207+0x4100], [R26.64+0x100], !P6 ;  /* 0x041001001acf7fae */ /* 0x0005e2000f101d50 */
[----:B------:R-:W-:Y:S01]  /*22d0*/  ISETP.LT.OR P6, PT, R0, 0x21, P3 ;  /* 0x000000210000780c */ /* 0x000fe20001fc1670 */
[----:B------:R-:W-:Y:S01]  /*22e0*/  IMAD.MOV.U32 R0, RZ, RZ, 0x40 ;  /* 0x00000040ff007424 */ /* 0x000fe200078e00ff */
[----:B---3--:R-:W-:Y:S04]  /*22f0*/  HMMA.16816.F32 R20, R40, R16, RZ ;  /* 0x000000102814723c */ /* 0x008fe800000018ff */
[----:B------:R-:W-:-:S04]  /*2300*/  SEL R0, R0, 0xffffffc0, !P0 ;  /* 0xffffffc000007807 */ /* 0x000fc80004000000 */
[----:B------:R-:W-:Y:S01]  /*2310*/  HMMA.16816.F32 R72, R40, R74, RZ ;  /* 0x0000004a2848723c */ /* 0x000fe200000018ff */
[----:B------:R-:W-:Y:S02]  /*2320*/  IMAD.IADD R200, R205, 0x1, R0 ;  /* 0x00000001cdc87824 */ /* 0x000fe400078e0200 */
[----:B------:R3:W-:Y:S01]  /*2330*/  LDGSTS.E.BYPASS.LTC128B.128 [R207+0x1100], [R80.64], !P6 ;  /* 0x0110000050cf7fae */ /* 0x0007e2000f101d50 */
[----:B------:R-:W-:-:S03]  /*2340*/  IMAD.IADD R192, R0, 0x1, R204 ;  /* 0x0000000100c07824 */ /* 0x000fc600078e02cc */
[----:B------:R3:W-:Y:S01]  /*2350*/  LDGSTS.E.BYPASS.LTC128B.128 [R207+0x3100], [R80.64+0x80], !P5 ;  /* 0x0310008050cf7fae */ /* 0x0007e2000e901d50 */
[----:B------:R-:W-:Y:S01]  /*2360*/  HMMA.16816.F32 R16, R40, R18, RZ ;  /* 0x000000122810723c */ /* 0x000fe200000018ff */
[----:B------:R-:W-:Y:S02]  /*2370*/  PLOP3.LUT P5, PT, PT, PT, UP0, 0x80, 0x0 ;  /* 0x000000000000781c */ /* 0x000fe40003faf008 */
[----:B------:R3:W-:Y:S01]  /*2380*/  LDGSTS.E.BYPASS.LTC128B.128 [R207+0x5100], [R80.64+0x100], !P4 ;  /* 0x0510010050cf7fae */ /* 0x0007e2000e101d50 */
[----:B------:R-:W-:-:S03]  /*2390*/  PLOP3.LUT P4, PT, PT, PT, UP2, 0x80, 0x0 ;  /* 0x000000000000781c */ /* 0x000fc60003f8f028 */
[----:B------:R-:W-:Y:S01]  /*23a0*/  LDSM.16.M88.4 R36, [R201+0xc100] ;  /* 0x00c10000c924783b */ /* 0x000fe20000000200 */
[C---:B-1----:R-:W-:Y:S03]  /*23b0*/  HMMA.16816.F32 R12, R40.reuse, R8, RZ ;  /* 0x00000008280c723c */ /* 0x042fe600000018ff */
[----:B------:R-:W1:Y:S04]  /*23c0*/  LDSM.16.M88.4 R32, [R200+0x6100] ;  /* 0x00610000c820783b */ /* 0x000e680000000200 */
[----:B--2---:R-:W2:Y:S01]  /*23d0*/  LDSM.16.M88.4 R24, [R200+0x7100] ;  /* 0x00710000c818783b */ /* 0x004ea20000000200 */
[C---:B------:R-:W-:Y:S03]  /*23e0*/  HMMA.16816.F32 R8, R40.reuse, R10, RZ ;  /* 0x0000000a2808723c */ /* 0x040fe600000018ff */
[----:B------:R-:W1:Y:S04]  /*23f0*/  LDSM.16.M88.4 R28, [R200+0x6900] ;  /* 0x00690000c81c783b */ /* 0x000e680000000200 */
[----:B------:R-:W0:Y:S01]  /*2400*/  LDGDEPBAR ;  /* 0x00000000000079af */ /* 0x000e220000000000 */
[C---:B----4-:R-:W-:Y:S03]  /*2410*/  HMMA.16816.F32 R44, R40.reuse, R68, RZ ;  /* 0x00000044282c723c */ /* 0x050fe600000018ff */
[----:B---3--:R-:W3:Y:S05]  /*2420*/  LDSM.16.M88.4 R80, [R200+0x7900] ;  /* 0x00790000c850783b */ /* 0x008eea0000000200 */
[----:B------:R-:W-:Y:S01]  /*2430*/  HMMA.16816.F32 R40, R40, R70, RZ ;  /* 0x000000462828723c */ /* 0x000fe200000018ff */
[----:B------:R-:W-:Y:S07]  /*2440*/  LDSM.16.M88.4 R68, [R199+0xc100] ;  /* 0x00c10000c744783b */ /* 0x000fee0000000200 */
[C---:B-----5:R-:W-:Y:S08]  /*2450*/  HMMA.16816.F32 R20, R52.reuse, R64, R20 ;  /* 0x000000403414723c */ /* 0x060ff00000001814 */
[C---:B------:R-:W-:Y:S08]  /*2460*/  HMMA.16816.F32 R76, R52.reuse, R56, R76 ;  /* 0x00000038344c723c */ /* 0x040ff0000000184c */
[C---:B------:R-:W-:Y:S01]  /*2470*/  HMMA.16816.F32 R72, R52.reuse, R58, R72 ;  /* 0x0000003a3448723c */ /* 0x040fe20000001848 */
[----:B------:R-:W-:Y:S07]  /*2480*/  LDSM.16.M88.4 R56, [R192+0x1000] ;  /* 0x00100000c038783b */ /* 0x000fee0000000200 */
[C---:B------:R-:W-:Y:S01]  /*2490*/  HMMA.16816.F32 R16, R52.reuse, R66, R16 ;  /* 0x000000423410723c */ /* 0x040fe20000001810 */
[----:B------:R-:W4:Y:S07]  /*24a0*/  LDSM.16.M88.4 R64, [R192] ;  /* 0x00000000c040783b */ /* 0x000f2e0000000200 */
[C---:B------:R-:W-:Y:S08]  /*24b0*/  HMMA.16816.F32 R12, R52.reuse, R60, R12 ;  /* 0x0000003c340c723c */ /* 0x040ff0000000180c */
[C---:B------:R-:W-:Y:S01]  /*24c0*/  HMMA.16816.F32 R8, R52.reuse, R62, R8 ;  /* 0x0000003e3408723c */ /* 0x040fe20000001808 */
[----:B------:R-:W5:Y:S07]  /*24d0*/  LDSM.16.M88.4 R60, [R192+0x800] ;  /* 0x00080000c03c783b */ /* 0x000f6e0000000200 */
[C---:B------:R-:W-:Y:S08]  /*24e0*/  HMMA.16816.F32 R44, R52.reuse, R48, R44 ;  /* 0x00000030342c723c */ /* 0x040ff0000000182c */
[----:B------:R-:W-:Y:S01]  /*24f0*/  HMMA.16816.F32 R40, R52, R50, R40 ;  /* 0x000000323428723c */ /* 0x000fe20000001828 */
[----:B------:R-:W3:Y:S04]  /*2500*/  LDSM.16.M88.4 R52, [R192+0x1800] ;  /* 0x00180000c034783b */ /* 0x000ee80000000200 */
[----:B------:R-:W-:Y:S03]  /*2510*/  LDSM.16.M88.4 R48, [R206+0x10100] ;  /* 0x01010000ce30783b */ /* 0x000fe60000000200 */
[C---:B-1----:R-:W-:Y:S08]  /*2520*/  HMMA.16816.F32 R20, R36.reuse, R32, R20 ;  /* 0x000000202414723c */ /* 0x042ff00000001814 */
[C---:B--2---:R-:W-:Y:S08]  /*2530*/  HMMA.16816.F32 R76, R36.reuse, R24, R76 ;  /* 0x00000018244c723c */ /* 0x044ff0000000184c */
[C---:B------:R-:W-:Y:S01]  /*2540*/  HMMA.16816.F32 R72, R36.reuse, R26, R72 ;  /* 0x0000001a2448723c */ /* 0x040fe20000001848 */
[----:B------:R-:W-:Y:S07]  /*2550*/  LDSM.16.M88.4 R24, [R205+0x9100] ;  /* 0x00910000cd18783b */ /* 0x000fee0000000200 */
[C---:B------:R-:W-:Y:S01]  /*2560*/  HMMA.16816.F32 R16, R36.reuse, R34, R16 ;  /* 0x000000222410723c */ /* 0x040fe20000001810 */
[----:B------:R-:W1:Y:S07]  /*2570*/  LDSM.16.M88.4 R32, [R205+0x8100] ;  /* 0x00810000cd20783b */ /* 0x000e6e0000000200 */
[C---:B------:R-:W-:Y:S08]  /*2580*/  HMMA.16816.F32 R12, R36.reuse, R28, R12 ;  /* 0x0000001c240c723c */ /* 0x040ff0000000180c */
[C---:B------:R-:W-:Y:S01]  /*2590*/  HMMA.16816.F32 R8, R36.reuse, R30, R8 ;  /* 0x0000001e2408723c */ /* 0x040fe20000001808 */
[----:B------:R-:W2:Y:S07]  /*25a0*/  LDSM.16.M88.4 R28, [R205+0x8900] ;  /* 0x00890000cd1c783b */ /* 0x000eae0000000200 */
[C---:B---3--:R-:W-:Y:S08]  /*25b0*/  HMMA.16816.F32 R44, R36.reuse, R80, R44 ;  /* 0x00000050242c723c */ /* 0x048ff0000000182c */
[----:B------:R-:W-:Y:S01]  /*25c0*/  HMMA.16816.F32 R40, R36, R82, R40 ;  /* 0x000000522428723c */ /* 0x000fe20000001828 */
[----:B------:R-:W3:Y:S04]  /*25d0*/  LDSM.16.M88.4 R80, [R205+0x9900] ;  /* 0x00990000cd50783b */ /* 0x000ee80000000200 */
[----:B------:R-:W-:Y:S03]  /*25e0*/  LDSM.16.M88.4 R36, [R204+0x2800] ;  /* 0x00280000cc24783b */ /* 0x000fe60000000200 */
[C---:B----4-:R-:W-:Y:S08]  /*25f0*/  HMMA.16816.F32 R20, R68.reuse, R64, R20 ;  /* 0x000000404414723c */ /* 0x050ff00000001814 */
[C---:B------:R-:W-:Y:S08]  /*2600*/  HMMA.16816.F32 R76, R68.reuse, R56, R76 ;  /* 0x00000038444c723c */ /* 0x040ff0000000184c */
[C---:B------:R-:W-:Y:S01]  /*2610*/  HMMA.16816.F32 R72, R68.reuse, R58, R72 ;  /* 0x0000003a4448723c */ /* 0x040fe20000001848 */
[----:B------:R-:W-:Y:S07]  /*2620*/  LDSM.16.M88.4 R56, [R204+0x3000] ;  /* 0x00300000cc38783b */ /* 0x000fee0000000200 */
[C---:B------:R-:W-:Y:S01]  /*2630*/  HMMA.16816.F32 R16, R68.reuse, R66, R16 ;  /* 0x000000424410723c */ /* 0x040fe20000001810 */
[----:B------:R-:W-:Y:S07]  /*2640*/  LDSM.16.M88.4 R64, [R202+0x10100] ;  /* 0x01010000ca40783b */ /* 0x000fee0000000200 */
[C---:B-----5:R-:W-:Y:S08]  /*2650*/  HMMA.16816.F32 R12, R68.reuse, R60, R12 ;  /* 0x0000003c440c723c */ /* 0x060ff0000000180c */
[C---:B------:R-:W-:Y:S01]  /*2660*/  HMMA.16816.F32 R8, R68.reuse, R62, R8 ;  /* 0x0000003e4408723c */ /* 0x040fe20000001808 */
[----:B------:R-:W4:Y:S07]  /*2670*/  LDSM.16.M88.4 R60, [R204+0x2000] ;  /* 0x00200000cc3c783b */ /* 0x000f2e0000000200 */
[C---:B------:R-:W-:Y:S08]  /*2680*/  HMMA.16816.F32 R44, R68.reuse, R52, R44 ;  /* 0x00000034442c723c */ /* 0x040ff0000000182c */
[----:B------:R-:W-:Y:S01]  /*2690*/  HMMA.16816.F32 R40, R68, R54, R40 ;  /* 0x000000364428723c */ /* 0x000fe20000001828 */
[----:B------:R-:W5:Y:S04]  /*26a0*/  LDSM.16.M88.4 R68, [R204+0x3800] ;  /* 0x00380000cc44783b */ /* 0x000f680000000200 */
[----:B------:R-:W-:Y:S03]  /*26b0*/  LDSM.16.M88.4 R52, [R201+0x10100] ;  /* 0x01010000c934783b */ /* 0x000fe60000000200 */
[C---:B-1----:R-:W-:Y:S08]  /*26c0*/  HMMA.16816.F32 R20, R48.reuse, R32, R20 ;  /* 0x000000203014723c */ /* 0x042ff00000001814 */
[C---:B------:R-:W-:Y:S08]  /*26d0*/  HMMA.16816.F32 R76, R48.reuse, R24, R76 ;  /* 0x00000018304c723c */ /* 0x040ff0000000184c */
[C---:B------:R-:W-:Y:S01]  /*26e0*/  HMMA.16816.F32 R72, R48.reuse, R26, R72 ;  /* 0x0000001a3048723c */ /* 0x040fe20000001848 */
[----:B------:R-:W-:Y:S07]  /*26f0*/  LDSM.16.M88.4 R24, [R200+0x9100] ;  /* 0x00910000c818783b */ /* 0x000fee0000000200 */
[C---:B------:R-:W-:Y:S01]  /*2700*/  HMMA.16816.F32 R16, R48.reuse, R34, R16 ;  /* 0x000000223010723c */ /* 0x040fe20000001810 */
[----:B------:R-:W1:Y:S07]  /*2710*/  LDSM.16.M88.4 R32, [R200+0x8100] ;  /* 0x00810000c820783b */ /* 0x000e6e0000000200 */
[C---:B--2---:R-:W-:Y:S08]  /*2720*/  HMMA.16816.F32 R12, R48.reuse, R28, R12 ;  /* 0x0000001c300c723c */ /* 0x044ff0000000180c */
        /* <DEDUP_REMOVED lines=11> */
[----:B------:R-:W4:Y:S07]  /*27e0*/  LDSM.16.M88.4 R60, [R199+0x10100] ;  /* 0x01010000c73c783b */ /* 0x000f2e0000000200 */
[C---:B------:R-:W-:Y:S08]  /*27f0*/  HMMA.16816.F32 R12, R64.reuse, R36, R12 ;  /* 0x00000024400c723c */ /* 0x040ff0000000180c */
[C---:B------:R-:W-:Y:S01]  /*2800*/  HMMA.16816.F32 R8, R64.reuse, R38, R8 ;  /* 0x000000264008723c */ /* 0x040fe20000001808 */
[----:B------:R-:W2:Y:S07]  /*2810*/  LDSM.16.M88.4 R36, [R192+0x2800] ;  /* 0x00280000c024783b */ /* 0x000eae0000000200 */
[C---:B-----5:R-:W-:Y:S08]  /*2820*/  HMMA.16816.F32 R44, R64.reuse, R68, R44 ;  /* 0x00000044402c723c */ /* 0x060ff0000000182c */
        /* <DEDUP_REMOVED lines=27> */
[----:B------:R-:W-:Y:S07]  /*29e0*/  LDSM.16.M88.4 R60, [R200+0xa900] ;  /* 0x00a90000c83c783b */ /* 0x000fee0000000200 */
[C---:B-1----:R-:W-:Y:S08]  /*29f0*/  HMMA.16816.F32 R20, R64.reuse, R32, R20 ;  /* 0x000000204014723c */ /* 0x042ff00000001814 */
[C---:B------:R-:W-:Y:S08]  /*2a00*/  HMMA.16816.F32 R76, R64.reuse, R24, R76 ;  /* 0x00000018404c723c */ /* 0x040ff0000000184c */
[C---:B------:R-:W-:Y:S01]  /*2a10*/  HMMA.16816.F32 R72, R64.reuse, R26, R72 ;  /* 0x0000001a4048723c */ /* 0x040fe20000001848 */
[----:B------:R-:W1:Y:S07]  /*2a20*/  LDSM.16.M88.4 R24, [R204+0x5800] ;  /* 0x00580000cc18783b */ /* 0x000e6e0000000200 */
[C---:B------:R-:W-:Y:S01]  /*2a30*/  HMMA.16816.F32 R16, R64.reuse, R34, R16 ;  /* 0x000000224010723c */ /* 0x040fe20000001810 */
[----:B------:R-:W-:Y:S07]  /*2a40*/  LDSM.16.M88.4 R32, [R201+0x14100] ;  /* 0x01410000c920783b */ /* 0x000fee0000000200 */
[C---:B--2---:R-:W-:Y:S08]  /*2a50*/  HMMA.16816.F32 R12, R64.reuse, R28, R12 ;  /* 0x0000001c400c723c */ /* 0x044ff0000000180c */
[C---:B------:R-:W-:Y:S01]  /*2a60*/  HMMA.16816.F32 R8, R64.reuse, R30, R8 ;  /* 0x0000001e4008723c */ /* 0x040fe20000001808 */
[----:B------:R-:W2:Y:S07]  /*2a70*/  LDSM.16.M88.4 R28, [R200+0xa100] ;  /* 0x00a10000c81c783b */ /* 0x000eae0000000200 */
[C---:B---3--:R-:W-:Y:S08]  /*2a80*/  HMMA.16816.F32 R44, R64.reuse, R80, R44 ;  /* 0x00000050402c723c */ /* 0x048ff0000000182c */
[----:B------:R-:W-:Y:S01]  /*2a90*/  HMMA.16816.F32 R40, R64, R82, R40 ;  /* 0x000000524028723c */ /* 0x000fe20000001828 */
[----:B------:R-:W-:Y:S07]  /*2aa0*/  LDSM.16.M88.4 R64, [R200+0xb900] ;  /* 0x00b90000c840783b */ /* 0x000fee0000000200 */
[C---:B----4-:R-:W-:Y:S08]  /*2ab0*/  HMMA.16816.F32 R20, R52.reuse, R48, R20 ;  /* 0x000000303414723c */ /* 0x050ff00000001814 */
[C---:B------:R-:W-:Y:S01]  /*2ac0*/  HMMA.16816.F32 R16, R52.reuse, R50, R16 ;  /* 0x000000323410723c */ /* 0x040fe20000001810 */
[----:B------:R-:W-:Y:S07]  /*2ad0*/  LDSM.16.M88.4 R48, [R192+0x4000] ;  /* 0x00400000c030783b */ /* 0x000fee0000000200 */
[C---:B------:R-:W-:Y:S08]  /*2ae0*/  HMMA.16816.F32 R76, R52.reuse, R56, R76 ;  /* 0x00000038344c723c */ /* 0x040ff0000000184c */
[C---:B------:R-:W-:Y:S01]  /*2af0*/  HMMA.16816.F32 R72, R52.reuse, R58, R72 ;  /* 0x0000003a3448723c */ /* 0x040fe20000001848 */
[----:B------:R-:W3:Y:S07]  /*2b00*/  LDSM.16.M88.4 R56, [R200+0xb100] ;  /* 0x00b10000c838783b */ /* 0x000eee0000000200 */
[C---:B------:R-:W-:Y:S08]  /*2b10*/  HMMA.16816.F32 R12, R52.reuse, R36, R12 ;  /* 0x00000024340c723c */ /* 0x040ff0000000180c */
[C---:B------:R-:W-:Y:S01]  /*2b20*/  HMMA.16816.F32 R8, R52.reuse, R38, R8 ;  /* 0x000000263408723c */ /* 0x040fe20000001808 */
[----:B------:R-:W4:Y:S07]  /*2b30*/  LDSM.16.M88.4 R36, [R199+0x14100] ;  /* 0x01410000c724783b */ /* 0x000f2e0000000200 */
[C---:B-1----:R-:W-:Y:S08]  /*2b40*/  HMMA.16816.F32 R44, R52.reuse, R24, R44 ;  /* 0x00000018342c723c */ /* 0x042ff0000000182c */
[----:B------:R-:W-:Y:S01]  /*2b50*/  HMMA.16816.F32 R40, R52, R26, R40 ;  /* 0x0000001a3428723c */ /* 0x000fe20000001828 */
[----:B------:R-:W1:Y:S07]  /*2b60*/  LDSM.16.M88.4 R24, [R192+0x4800] ;  /* 0x00480000c018783b */ /* 0x000e6e0000000200 */
[C---:B--2---:R-:W-:Y:S08]  /*2b70*/  HMMA.16816.F32 R20, R32.reuse, R28, R20 ;  /* 0x0000001c2014723c */ /* 0x044ff00000001814 */
[C---:B------:R-:W-:Y:S01]  /*2b80*/  HMMA.16816.F32 R16, R32.reuse, R30, R16 ;  /* 0x0000001e2010723c */ /* 0x040fe20000001810 */
[----:B------:R-:W2:Y:S07]  /*2b90*/  LDSM.16.M88.4 R28, [R192+0x5000] ;  /* 0x00500000c01c783b */ /* 0x000eae0000000200 */
[C---:B------:R-:W-:Y:S08]  /*2ba0*/  HMMA.16816.F32 R12, R32.reuse, R60, R12 ;  /* 0x0000003c200c723c */ /* 0x040ff0000000180c */
[C---:B------:R-:W-:Y:S08]  /*2bb0*/  HMMA.16816.F32 R8, R32.reuse, R62, R8 ;  /* 0x0000003e2008723c */ /* 0x040ff00000001808 */
[----:B---3--:R-:W-:Y:S08]  /*2bc0*/  HMMA.16816.F32 R76, R32, R56, R76 ;  /* 0x00000038204c723c */ /* 0x008ff0000000184c */
[----:B----4-:R-:W-:Y:S08]  /*2bd0*/  HMMA.16816.F32 R20, R36, R48, R20 ;  /* 0x000000302414723c */ /* 0x010ff00000001814 */
[----:B------:R-:W-:Y:S08]  /*2be0*/  HMMA.16816.F32 R72, R32, R58, R72 ;  /* 0x0000003a2048723c */ /* 0x000ff00000001848 */
[C---:B-1----:R-:W-:Y:S08]  /*2bf0*/  HMMA.16816.F32 R12, R36.reuse, R24, R12 ;  /* 0x00000018240c723c */ /* 0x042ff0000000180c */
[----:B------:R-:W-:Y:S01]  /*2c00*/  HMMA.16816.F32 R8, R36, R26, R8 ;  /* 0x0000001a2408723c */ /* 0x000fe20000001808 */
[----:B------:R-:W1:Y:S01]  /*2c10*/  LDSM.16.M88.4 R24, [R192+0x5800] ;  /* 0x00580000c018783b */ /* 0x000e620000000200 */
[----:B------:R-:W-:Y:S01]  /*2c20*/  FMUL.FTZ R0, R20, c[0x0][0x320] ;  /* 0x0000c80014007a20 */ /* 0x000fe20000410000 */
[----:B------:R-:W-:-:S04]  /*2c30*/  DEPBAR.LE SB0, 0x0 ;  /* 0x000080000000791a */ /* 0x000fc80000000000 */
[----:B------:R-:W-:Y:S01]  /*2c40*/  FMUL.FTZ R20, R22, c[0x0][0x320] ;  /* 0x0000c80016147a20 */ /* 0x000fe20000410000 */
[----:B--2---:R-:W-:Y:S01]  /*2c50*/  HMMA.16816.F32 R76, R36, R28, R76 ;  /* 0x0000001c244c723c */ /* 0x004fe2000000184c */
[----:B------:R-:W-:Y:S01]  /*2c60*/  IMAD.IADD R22, R84, 0x1, -R85 ;  /* 0x0000000154167824 */ /* 0x000fe200078e0a55 */
[----:B------:R-:W2:Y:S01]  /*2c70*/  MUFU.TANH R0, R0 ;  /* 0x0000000000007308 */ /* 0x000ea20000002400 */
[----:B------:R-:W-:-:S04]  /*2c80*/  FMUL.FTZ R21, R21, c[0x0][0x320] ;  /* 0x0000c80015157a20 */ /* 0x000fc80000410000 */
[----:B------:R-:W-:Y:S01]  /*2c90*/  SHF.R.S32.HI R28, RZ, 0x1f, R7 ;  /* 0x0000001fff1c7819 */ /* 0x000fe20000011407 */
[C---:B------:R-:W-:Y:S01]  /*2ca0*/  HMMA.16816.F32 R44, R32.reuse, R64, R44 ;  /* 0x00000040202c723c */ /* 0x040fe2000000182c */
[----:B------:R-:W-:Y:S01]  /*2cb0*/  LEA.HI R29, R87, R84, RZ, 0x2 ;  /* 0x00000054571d7211 */ /* 0x000fe200078f10ff */
[----:B------:R-:W-:Y:S01]  /*2cc0*/  FMUL.FTZ R12, R12, c[0x0][0x320] ;  /* 0x0000c8000c0c7a20 */ /* 0x000fe20000410000 */
[----:B------:R-:W-:Y:S01]  /*2cd0*/  LEA.HI R28, R28, R7, RZ, 0x3 ;  /* 0x000000071c1c7211 */ /* 0x000fe200078f18ff */
[----:B------:R-:W-:Y:S01]  /*2ce0*/  FMUL.FTZ R13, R13, c[0x0][0x320] ;  /* 0x0000c8000d0d7a20 */ /* 0x000fe20000410000 */
[----:B------:R-:W-:Y:S01]  /*2cf0*/  LOP3.LUT R29, R29, 0xfffffffc, RZ, 0xc0, !PT ;  /* 0xfffffffc1d1d7812 */ /* 0x000fe200078ec0ff */
[----:B------:R-:W3:Y:S01]  /*2d00*/  MUFU.TANH R21, R21 ;  /* 0x0000001500157308 */ /* 0x000ee20000002400 */
[----:B------:R-:W-:Y:S01]  /*2d10*/  LOP3.LUT R28, R28, 0xffffff8, RZ, 0xc0, !PT ;  /* 0x0ffffff81c1c7812 */ /* 0x000fe200078ec0ff */
[----:B------:R-:W-:Y:S01]  /*2d20*/  HMMA.16816.F32 R40, R32, R66, R40 ;  /* 0x000000422028723c */ /* 0x000fe20000001828 */
[----:B------:R-:W-:-:S02]  /*2d30*/  FMUL.FTZ R9, R9, c[0x0][0x320] ;  /* 0x0000c80009097a20 */ /* 0x000fc40000410000 */
[----:B------:R-:W-:Y:S01]  /*2d40*/  IMAD.IADD R84, R84, 0x1, -R29 ;  /* 0x0000000154547824 */ /* 0x000fe200078e0a1d */
[----:B------:R-:W-:Y:S02]  /*2d50*/  SHF.R.S32.HI R29, RZ, 0x1f, R22 ;  /* 0x0000001fff1d7819 */ /* 0x000fe40000011416 */
[----:B------:R-:W4:Y:S01]  /*2d60*/  MUFU.TANH R20, R20 ;  /* 0x0000001400147308 */ /* 0x000f220000002400 */
[----:B------:R-:W-:Y:S01]  /*2d70*/  @P5 IMAD.WIDE.U32 R32, R5, UR5, R216 ;  /* 0x0000000505205c25 */ /* 0x000fe2000f8e00d8 */
[----:B------:R-:W-:Y:S01]  /*2d80*/  @UP0 UIMAD UR5, UR20, UR5, URZ ;  /* 0x00000005140502a4 */ /* 0x000fe2000f8e023f */
[C---:B------:R-:W-:Y:S02]  /*2d90*/  HMMA.16816.F32 R72, R36.reuse, R30, R72 ;  /* 0x0000001e2448723c */ /* 0x040fe40000001848 */
[----:B------:R-:W-:Y:S01]  /*2da0*/  IMAD.IADD R5, R7, 0x1, -R28 ;  /* 0x0000000107057824 */ /* 0x000fe200078e0a1c */
[----:B------:R-:W-:Y:S01]  /*2db0*/  @UP0 UIMAD UR4, UR4, UR21, UR5 ;  /* 0x00000015040402a4 */ /* 0x000fe2000f8e0205 */
[----:B------:R-:W-:Y:S01]  /*2dc0*/  FMUL.FTZ R7, R8, c[0x0][0x320] ;  /* 0x0000c80008077a20 */ /* 0x000fe20000410000 */
[----:B------:R-:W-:Y:S01]  /*2dd0*/  LEA.HI R8, R29, R22, RZ, 0x2 ;  /* 0x000000161d087211 */ /* 0x000fe200078f10ff */
[----:B------:R-:W-:Y:S01]  /*2de0*/  FMUL.FTZ R76, R76, c[0x0][0x320] ;  /* 0x0000c8004c4c7a20 */ /* 0x000fe20000410000 */
[----:B------:R-:W-:Y:S01]  /*2df0*/  LEA.HI R31, R84, R84, RZ, 0x1 ;  /* 0x00000054541f7211 */ /* 0x000fe200078f08ff */
[----:B------:R-:W-:Y:S01]  /*2e00*/  HMMA.16816.F32 R16, R36, R50, R16 ;  /* 0x000000322410723c */ /* 0x000fe20000001810 */
[----:B------:R-:W-:Y:S01]  /*2e10*/  @P5 LEA R28, P0, R32, c[0x0][0x1c8], 0x1 ;  /* 0x00007200201c5a11 */ /* 0x000fe200078008ff */
[----:B------:R-:W-:Y:S01]  /*2e20*/  FMUL.FTZ R77, R77, c[0x0][0x320] ;  /* 0x0000c8004d4d7a20 */ /* 0x000fe20000410000 */
[----:B------:R-:W-:Y:S01]  /*2e30*/  LOP3.LUT R31, R31, 0x1ffffffe, RZ, 0xc0, !PT ;  /* 0x1ffffffe1f1f7812 */ /* 0x000fe200078ec0ff */
[----:B------:R-:W2:Y:S01]  /*2e40*/  MUFU.TANH R12, R12 ;  /* 0x0000000c000c7308 */ /* 0x000ea20000002400 */
[----:B------:R-:W-:-:S02]  /*2e50*/  LEA.HI.SX32 R30, R8, UR7, 0x1e ;  /* 0x00000007081e7c11 */ /* 0x000fc4000f8ff2ff */
[----:B------:R-:W-:Y:S01]  /*2e60*/  @P5 IADD3 R29, R33, UR4, RZ ;  /* 0x00000004211d5c10 */ /* 0x000fe2000fffe0ff */
[----:B------:R-:W-:Y:S01]  /*2e70*/  IMAD.IADD R31, R84, 0x1, -R31 ;  /* 0x00000001541f7824 */ /* 0x000fe200078e0a1f */
[C---:B-1----:R-:W-:Y:S01]  /*2e80*/  HMMA.16816.F32 R44, R36.reuse, R24, R44 ;  /* 0x00000018242c723c */ /* 0x042fe2000000182c */
[----:B------:R-:W-:Y:S01]  /*2e90*/  IMAD R30, R5, 0x10, R30 ;  /* 0x00000010051e7824 */ /* 0x000fe200078e021e */
[----:B------:R-:W-:Y:S01]  /*2ea0*/  @P5 LEA.HI.X R29, R32, c[0x0][0x1cc], R29, 0x1, P0 ;  /* 0x00007300201d5a11 */ /* 0x000fe200000f0c1d */
[----:B------:R1:W1:Y:S01]  /*2eb0*/  MUFU.TANH R5, R9 ;  /* 0x0000000900057308 */ /* 0x0002620000002400 */
[----:B------:R-:W-:Y:S01]  /*2ec0*/  PLOP3.LUT P0, PT, PT, PT, UP2, 0x80, 0x0 ;  /* 0x000000000000781c */ /* 0x000fe20003f0f028 */
[----:B------:R-:W-:Y:S01]  /*2ed0*/  IMAD R212, R31, 0x8, R30 ;  /* 0x000000081fd47824 */ /* 0x000fe200078e021e */
[----:B------:R-:W-:Y:S01]  /*2ee0*/  LOP3.LUT R213, R8, 0x7ffffffc, RZ, 0xc0, !PT ;  /* 0x7ffffffc08d57812 */ /* 0x000fe200078ec0ff */
[----:B------:R-:W-:Y:S01]  /*2ef0*/  BAR.SYNC.DEFER_BLOCKING 0x0 ;  /* 0x0000000000007b1d */ /* 0x000fe20000010000 */
[----:B------:R-:W-:Y:S01]  /*2f00*/  HMMA.16816.F32 R40, R36, R26, R40 ;  /* 0x0000001a2428723c */ /* 0x000fe20000001828 */
[----:B------:R-:W-:-:S02]  /*2f10*/  IMAD.MOV.U32 R8, RZ, RZ, R212 ;  /* 0x000000ffff087224 */ /* 0x000fc400078e00d4 */
[----:B------:R-:W-:Y:S02]  /*2f20*/  IMAD.IADD R213, R22, 0x1, -R213 ;  /* 0x0000000116d57824 */ /* 0x000fe400078e0ad5 */
[----:B------:R-:W-:Y:S01]  /*2f30*/  ULDC UR4, c[0x0][0x1d0] ;  /* 0x0000740000047ab9 */ /* 0x000fe20000000800 */
[----:B------:R-:W-:Y:S01]  /*2f40*/  IMAD.U32 R31, RZ, RZ, UR12 ;  /* 0x0000000cff1f7e24 */ /* 0x000fe2000f8e00ff */
[----:B------:R-:W-:Y:S01]  /*2f50*/  UIADD3 UR4, -UR14, UR4, UR19 ;  /* 0x000000040e047290 */ /* 0x000fe2000fffe113 */
[----:B------:R-:W-:Y:S01]  /*2f60*/  IMAD.SHL.U32 R213, R213, 0x2, RZ ;  /* 0x00000002d5d57824 */ /* 0x000fe200078e00ff */
[----:B------:R-:W2:Y:S01]  /*2f70*/  MUFU.TANH R13, R13 ;  /* 0x0000000d000d7308 */ /* 0x000ea20000002400 */
[----:B------:R-:W-:Y:S01]  /*2f80*/  FMUL.FTZ R17, R17, c[0x0][0x320] ;  /* 0x0000c80011117a20 */ /* 0x000fe20000410000 */
[----:B------:R-:W-:Y:S01]  /*2f90*/  @P5 LEA R24, P6, R31, R28, 0x1 ;  /* 0x0000001c1f185211 */ /* 0x000fe200078c08ff */
[----:B-1----:R-:W-:Y:S01]  /*2fa0*/  @P4 IMAD.HI.U32 R9, R212, c[0x0][0x2c8], RZ ;  /* 0x0000b200d4094a27 */ /* 0x002fe200078e00ff */
[----:B------:R-:W-:-:S02]  /*2fb0*/  ULDC UR14, c[0x0][0x324] ;  /* 0x0000c900000e7ab9 */ /* 0x000fc40000000800 */
[----:B------:R-:W-:Y:S01]  /*2fc0*/  ULOP3.LUT UR14, URZ, UR14, URZ, 0x33, !UPT ;  /* 0x0000000e3f0e7292 */ /* 0x000fe2000f8e333f */
[----:B------:R-:W-:Y:S01]  /*2fd0*/  IMAD.U32 R26, RZ, RZ, UR4 ;  /* 0x00000004ff1a7e24 */ /* 0x000fe2000f8e00ff */
[----:B------:R-:W-:Y:S01]  /*2fe0*/  @P0 SHF.R.U32.HI R8, RZ, c[0x0][0x2cc], R9 ;  /* 0x0000b300ff080a19 */ /* 0x000fe20000011609 */
[----:B------:R-:W-:Y:S01]  /*2ff0*/  FMUL.FTZ R16, R16, c[0x0][0x320] ;  /* 0x0000c80010107a20 */ /* 0x000fe20000410000 */
[----:B------:R-:W-:Y:S01]  /*3000*/  PLOP3.LUT P0, PT, PT, PT, UP1, 0x40, 0x0 ;  /* 0x000000000000781c */ /* 0x000fe20003f0e818 */
[----:B------:R-:W-:Y:S01]  /*3010*/  IMAD.U32 R30, RZ, RZ, UR12 ;  /* 0x0000000cff1e7e24 */ /* 0x000fe2000f8e00ff */
[----:B------:R-:W-:Y:S01]  /*3020*/  IADD3 R26, R26, -c[0x0][0x168], -R213 ;  /* 0x80005a001a1a7a10 */ /* 0x000fe20007ffe8d5 */
[----:B------:R-:W1:Y:S01]  /*3030*/  SHFL.IDX PT, R9, R8, RZ, 0x1c1f ;  /* 0x001c1fff08097589 */ /* 0x000e6200000e0000 */
[----:B------:R-:W-:Y:S01]  /*3040*/  IMAD.U32 R25, RZ, RZ, UR11 ;  /* 0x0000000bff197e24 */ /* 0x000fe2000f8e00ff */
[----:B------:R-:W1:Y:S01]  /*3050*/  MUFU.TANH R17, R17 ;  /* 0x0000001100117308 */ /* 0x000e620000002400 */
[----:B------:R-:W-:Y:S01]  /*3060*/  FMUL.FTZ R72, R72, c[0x0][0x320] ;  /* 0x0000c80048487a20 */ /* 0x000fe20000410000 */
[----:B------:R-:W-:Y:S01]  /*3070*/  @!PT LDS RZ, [RZ] ;  /* 0x00000000fffff984 */ /* 0x000fe20000000800 */
[----:B------:R-:W-:Y:S01]  /*3080*/  @!PT LDS RZ, [RZ] ;  /* 0x00000000fffff984 */ /* 0x000fe20000000800 */
[----:B------:R5:W-:Y:S01]  /*3090*/  @P5 LDGSTS.E.BYPASS.LTC128B.128 [R207+0x6100], [R28.64], !P3 ;  /* 0x061000001ccf5fae */ /* 0x000be2000d901d50 */
[----:B------:R-:W-:Y:S01]  /*30a0*/  FMUL.FTZ R73, R73, c[0x0][0x320] ;  /* 0x0000c80049497a20 */ /* 0x000fe20000410000 */
[----:B------:R-:W-:Y:S01]  /*30b0*/  @P5 LEA.HI.X R25, R30, R29, R25, 0x1, P6 ;  /* 0x0000001d1e195211 */ /* 0x000fe200030f0c19 */
[----:B------:R-:W-:Y:S01]  /*30c0*/  FMUL.FTZ R44, R44, c[0x0][0x320] ;  /* 0x0000c8002c2c7a20 */ /* 0x000fe20000410000 */
[----:B------:R-:W-:Y:S01]  /*30d0*/  IADD3 R27, R26, c[0x0][0x328], RZ ;  /* 0x0000ca001a1b7a10 */ /* 0x000fe20007ffe0ff */
[----:B------:R-:W-:Y:S01]  /*30e0*/  FMUL.FTZ R45, R45, c[0x0][0x320] ;  /* 0x0000c8002d2d7a20 */ /* 0x000fe20000410000 */
[----:B------:R-:W2:Y:S01]  /*30f0*/  MUFU.TANH R16, R16 ;  /* 0x0000001000107308 */ /* 0x000ea20000002400 */
[----:B------:R-:W-:Y:S01]  /*3100*/  FMUL.FTZ R40, R40, c[0x0][0x320] ;  /* 0x0000c80028287a20 */ /* 0x000fe20000410000 */
[----:B------:R5:W-:Y:S01]  /*3110*/  @P5 LDGSTS.E.BYPASS.LTC128B.128 [R207+0x8100], [R28.64+0x80], !P2 ;  /* 0x081000801ccf5fae */ /* 0x000be2000d101d50 */
[----:B------:R-:W-:Y:S01]  /*3120*/  FMUL.FTZ R41, R41, c[0x0][0x320] ;  /* 0x0000c80029297a20 */ /* 0x000fe20000410000 */
[----:B------:R-:W-:-:S02]  /*3130*/  IADD3 R26, R26, UR14, RZ ;  /* 0x0000000e1a1a7c10 */ /* 0x000fc4000fffe0ff */
[----:B------:R5:W-:Y:S02]  /*3140*/  @P5 LDGSTS.E.BYPASS.LTC128B.128 [R207+0xa100], [R28.64+0x100], !P1 ;  /* 0x0a1001001ccf5fae */ /* 0x000be4000c901d50 */
[----:B------:R-:W2:Y:S02]  /*3150*/  MUFU.TANH R7, R7 ;  /* 0x0000000700077308 */ /* 0x000ea40000002400 */
[----:B------:R2:W-:Y:S04]  /*3160*/  @P5 LDGSTS.E.BYPASS.LTC128B.128 [R207+0x7100], [R24.64], !P3 ;  /* 0x0710000018cf5fae */ /* 0x0005e8000d901d50 */
[----:B------:R2:W-:Y:S01]  /*3170*/  @P5 LDGSTS.E.BYPASS.LTC128B.128 [R207+0x9100], [R24.64+0x80], !P2 ;  /* 0x0910008018cf5fae */ /* 0x0005e2000d101d50 */
[--C-:B-1----:R-:W-:Y:S01]  /*3180*/  IMAD.IADD R22, R27, 0x1, R9.reuse ;  /* 0x000000011b167824 */ /* 0x102fe200078e0209 */
[----:B------:R1:W1:Y:S02]  /*3190*/  MUFU.TANH R155, R76 ;  /* 0x0000004c009b7308 */ /* 0x0002640000002400 */
[----:B------:R2:W-:Y:S04]  /*31a0*/  @P5 LDGSTS.E.BYPASS.LTC128B.128 [R207+0xb100], [R24.64+0x100], !P1 ;  /* 0x0b10010018cf5fae */ /* 0x0005e8000c901d50 */
[----:B------:R-:W0:Y:S02]  /*31b0*/  LDGDEPBAR ;  /* 0x00000000000079af */ /* 0x000e240000000000 */
[----:B------:R1:W1:Y:S08]  /*31c0*/  MUFU.TANH R163, R77 ;  /* 0x0000004d00a37308 */ /* 0x0002700000002400 */
[----:B------:R1:W1:Y:S01]  /*31d0*/  MUFU.TANH R161, R72 ;  /* 0x0000004800a17308 */ /* 0x0002620000002400 */
[----:B-----5:R-:W-:-:S07]  /*31e0*/  IMAD.IADD R28, R26, 0x1, R9 ;  /* 0x000000011a1c7824 */ /* 0x020fce00078e0209 */
[----:B------:R1:W1:Y:S01]  /*31f0*/  MUFU.TANH R157, R73 ;  /* 0x00000049009d7308 */ /* 0x0002620000002400 */
[----:B--2---:R-:W-:-:S07]  /*3200*/  IADD3 R25, -R213, c[0x0][0x1d0], -R6 ;  /* 0x00007400d5197a10 */ /* 0x004fce0007ffe906 */
[----:B------:R2:W1:Y:S01]  /*3210*/  MUFU.TANH R167, R44 ;  /* 0x0000002c00a77308 */ /* 0x0004620000002400 */
[----:B------:R-:W-:-:S07]  /*3220*/  IMNMX R29, R22, R25, PT ;  /* 0x00000019161d7217 */ /* 0x000fce0003800200 */
[----:B------:R2:W1:Y:S08]  /*3230*/  MUFU.TANH R165, R45 ;  /* 0x0000002d00a57308 */ /* 0x0004700000002400 */
[----:B------:R2:W1:Y:S08]  /*3240*/  MUFU.TANH R143, R40 ;  /* 0x00000028008f7308 */ /* 0x0004700000002400 */
[----:B------:R2:W1:Y:S01]  /*3250*/  MUFU.TANH R141, R41 ;  /* 0x00000029008d7308 */ /* 0x0004620000002400 */
[----:B------:R-:W-:Y:S05]  /*3260*/  @P0 BRA `(.L_x_351) ;  /* 0x0000018000000947 */ /* 0x000fea0003800000 */
[----:B---34-:R-:W-:Y:S01]  /*3270*/  IADD3 R9, R9, c[0x0][0x1d0], RZ ;  /* 0x0000740009097a10 */ /* 0x018fe20007ffe0ff */
[----:B------:R-:W-:Y:S03]  /*3280*/  BSSY B0, `(.L_x_352) ;  /* 0x0000011000007945 */ /* 0x000fe60003800000 */
[----:B------:R-:W-:-:S04]  /*3290*/  IADD3 R31, R9, -c[0x0][0x168], RZ ;  /* 0x80005a00091f7a10 */ /* 0x000fc80007ffe0ff */
[----:B------:R-:W-:-:S13]  /*32a0*/  ISETP.GT.AND P0, PT, R31, -0x1, PT ;  /* 0xffffffff1f00780c */ /* 0x000fda0003f04270 */
[----:B------:R-:W-:Y:S05]  /*32b0*/  @P0 BRA `(.L_x_353) ;  /* 0x0000008000000947 */ /* 0x000fea0003800000 */
[----:B------:R-:W-:Y:S01]  /*32c0*/  ULDC UR4, c[0x0][0x32c] ;  /* 0x0000cb0000047ab9 */ /* 0x000fe20000000800 */
[----:B------:R-:W-:Y:S01]  /*32d0*/  LOP3.LUT R22, RZ, R31, RZ, 0x33, !PT ;  /* 0x0000001fff167212 */ /* 0x000fe200078e33ff */
[----:B------:R-:W-:-:S06]  /*32e0*/  UISETP.NE.AND UP0, UPT, UR19, UR4, UPT ;  /* 0x000000041300728c */ /* 0x000fcc000bf05270 */
[----:B------:R-:W-:-:S13]  /*32f0*/  PLOP3.LUT P0, PT, PT, PT, UP0, 0x80, 0x0 ;  /* 0x000000000000781c */ /* 0x000fda0003f0f008 */
[----:B------:R-:W-:-:S05]  /*3300*/  @P0 IMAD.HI.U32 R9, R22, c[0x0][0x330], RZ ;  /* 0x0000cc0016090a27 */ /* 0x000fca00078e00ff */
[----:B------:R-:W-:-:S04]  /*3310*/  @P0 SHF.R.U32.HI R22, RZ, c[0x0][0x334], R9 ;  /* 0x0000cd00ff160a19 */ /* 0x000fc80000011609 */
[----:B------:R-:W-:Y:S01]  /*3320*/  LOP3.LUT R31, RZ, R22, RZ, 0x33, !PT ;  /* 0x00000016ff1f7212 */ /* 0x000fe200078e33ff */
[----:B------:R-:W-:Y:S05]  /*3330*/  BRA `(.L_x_354) ;  /* 0x0000005000007947 */ /* 0x000fea0003800000 */
.L_x_353:
[----:B------:R-:W-:Y:S02]  /*3340*/  ULDC UR4, c[0x0][0x32c] ;  /* 0x0000cb0000047ab9 */ /* 0x000fe40000000800 */
[----:B------:R-:W-:-:S06]  /*3350*/  UISETP.NE.AND UP0, UPT, UR19, UR4, UPT ;  /* 0x000000041300728c */ /* 0x000fcc000bf05270 */
[----:B------:R-:W-:-:S13]  /*3360*/  PLOP3.LUT P0, PT, PT, PT, UP0, 0x80, 0x0 ;  /* 0x000000000000781c */ /* 0x000fda0003f0f008 */
[----:B------:R-:W-:-:S05]  /*3370*/  @P0 IMAD.HI.U32 R9, R31, c[0x0][0x330], RZ ;  /* 0x0000cc001f090a27 */ /* 0x000fca00078e00ff */
[----:B------:R-:W-:Y:S02]  /*3380*/  @P0 SHF.R.U32.HI R31, RZ, c[0x0][0x334], R9 ;  /* 0x0000cd00ff1f0a19 */ /* 0x000fe40000011609 */
.L_x_354:
[----:B------:R-:W-:Y:S05]  /*3390*/  BSYNC B0 ;  /* 0x0000000000007941 */ /* 0x000fea0003800000 */
.L_x_352:
[----:B------:R-:W-:-:S04]  /*33a0*/  IMAD R22, R31, c[0x0][0x32c], -R6 ;  /* 0x0000cb001f167a24 */ /* 0x000fc800078e0a06 */
[----:B------:R-:W-:-:S05]  /*33b0*/  IMAD.IADD R9, R22, 0x1, -R213 ;  /* 0x0000000116097824 */ /* 0x000fca00078e0ad5 */
[----:B------:R-:W-:Y:S02]  /*33c0*/  IADD3 R22, R9, c[0x0][0x32c], RZ ;  /* 0x0000cb0009167a10 */ /* 0x000fe40007ffe0ff */
[----:B------:R-:W-:Y:S02]  /*33d0*/  IMNMX R28, R28, R9, !PT ;  /* 0x000000091c1c7217 */ /* 0x000fe40007800200 */
[----:B------:R-:W-:Y:S02]  /*33e0*/  IMNMX R29, R29, R22, PT ;  /* 0x000000161d1d7217 */ /* 0x000fe40003800200 */
.L_x_351:
[----:B---34-:R-:W-:Y:S01]  /*33f0*/  ISETP.LT.AND P0, PT, RZ, UR13, PT ;  /* 0x0000000dff007c0c */ /* 0x018fe2000bf01270 */
[----:B------:R-:W-:Y:S01]  /*3400*/  FMUL.FTZ R18, R18, c[0x0][0x320] ;  /* 0x0000c80012127a20 */ /* 0x000fe20000410000 */
[----:B------:R-:W3:Y:S01]  /*3410*/  SHFL.IDX PT, R8, R8, 0x1, 0x1c1f ;  /* 0x003c1f0008087f89 */ /* 0x000ee200000e0000 */
[----:B------:R-:W-:Y:S01]  /*3420*/  FMUL.FTZ R11, R11, c[0x0][0x320] ;  /* 0x0000c8000b0b7a20 */ /* 0x000fe20000410000 */
[C---:B------:R-:W-:Y:S01]  /*3430*/  ISETP.GT.AND P4, PT, R28.reuse, 0x1, P0 ;  /* 0x000000011c00780c */ /* 0x040fe20000784270 */
[----:B------:R4:W2:Y:S01]  /*3440*/  MUFU.TANH R24, R18 ;  /* 0x0000001200187308 */ /* 0x0008a20000002400 */
[C---:B------:R-:W-:Y:S01]  /*3450*/  ISETP.GT.AND P5, PT, R28.reuse, RZ, P0 ;  /* 0x000000ff1c00720c */ /* 0x040fe200007a4270 */
[----:B------:R-:W-:Y:S01]  /*3460*/  FMUL.FTZ R22, R19, c[0x0][0x320] ;  /* 0x0000c80013167a20 */ /* 0x000fe20000410000 */
[----:B------:R-:W-:Y:S01]  /*3470*/  ISETP.LT.OR P4, PT, R29, 0x2, P4 ;  /* 0x000000021d00780c */ /* 0x000fe20002781670 */
[----:B------:R-:W-:Y:S01]  /*3480*/  FMUL.FTZ R15, R15, c[0x0][0x320] ;  /* 0x0000c8000f0f7a20 */ /* 0x000fe20000410000 */
[----:B------:R-:W-:Y:S01]  /*3490*/  ISETP.LT.OR P5, PT, R29, 0x1, P5 ;  /* 0x000000011d00780c */ /* 0x000fe20002fa1670 */
[----:B------:R-:W-:Y:S01]  /*34a0*/  FMUL.FTZ R30, R23, c[0x0][0x320] ;  /* 0x0000c800171e7a20 */ /* 0x000fe20000410000 */
[----:B------:R-:W-:Y:S01]  /*34b0*/  FSEL R21, R21, -INF , !P4 ;  /* 0xff80000015157808 */ /* 0x000fe20006000000 */
[----:B------:R5:W1:Y:S01]  /*34c0*/  MUFU.TANH R19, R11 ;  /* 0x0000000b00137308 */ /* 0x000a620000002400 */
[----:B------:R-:W-:Y:S01]  /*34d0*/  ISETP.GT.AND P4, PT, R28, 0x10, P0 ;  /* 0x000000101c00780c */ /* 0x000fe20000784270 */
[----:B------:R-:W-:Y:S01]  /*34e0*/  FMUL.FTZ R10, R10, c[0x0][0x320] ;  /* 0x0000c8000a0a7a20 */ /* 0x000fe20000410000 */
[----:B------:R-:W-:Y:S01]  /*34f0*/  ISETP.GT.AND P6, PT, R28, 0x8, P0 ;  /* 0x000000081c00780c */ /* 0x000fe200007c4270 */
[----:B------:R-:W-:Y:S01]  /*3500*/  FMUL.FTZ R14, R14, c[0x0][0x320] ;  /* 0x0000c8000e0e7a20 */ /* 0x000fe20000410000 */
[C---:B------:R-:W-:Y:S01]  /*3510*/  ISETP.LT.OR P4, PT, R29.reuse, 0x11, P4 ;  /* 0x000000111d00780c */ /* 0x040fe20002781670 */
[----:B------:R-:W-:Y:S01]  /*3520*/  FMUL.FTZ R74, R74, c[0x0][0x320] ;  /* 0x0000c8004a4a7a20 */ /* 0x000fe20000410000 */
[----:B------:R-:W-:Y:S01]  /*3530*/  ISETP.LT.OR P6, PT, R29, 0x9, P6 ;  /* 0x000000091d00780c */ /* 0x000fe200037c1670 */
[----:B------:R1:W1:Y:S01]  /*3540*/  MUFU.TANH R23, R15 ;  /* 0x0000000f00177308 */ /* 0x0002620000002400 */
[----:B----4-:R-:W-:Y:S01]  /*3550*/  FSEL R18, R0, -INF , !P5 ;  /* 0xff80000000127808 */ /* 0x010fe20006800000 */
[----:B------:R-:W-:Y:S01]  /*3560*/  FMUL.FTZ R75, R75, c[0x0][0x320] ;  /* 0x0000c8004b4b7a20 */ /* 0x000fe20000410000 */
[----:B------:R-:W-:Y:S01]  /*3570*/  ISETP.GT.AND P5, PT, R28, 0x9, P0 ;  /* 0x000000091c00780c */ /* 0x000fe200007a4270 */
[----:B------:R-:W-:-:S02]  /*3580*/  FMUL.FTZ R46, R46, c[0x0][0x320] ;  /* 0x0000c8002e2e7a20 */ /* 0x000fc40000410000 */
[----:B------:R-:W-:Y:S01]  /*3590*/  FMUL.FTZ R47, R47, c[0x0][0x320] ;  /* 0x0000c8002f2f7a20 */ /* 0x000fe20000410000 */
[----:B------:R-:W-:Y:S01]  /*35a0*/  ISETP.LT.OR P5, PT, R29, 0xa, P5 ;  /* 0x0000000a1d00780c */ /* 0x000fe20002fa1670 */
[----:B------:R-:W-:Y:S01]  /*35b0*/  FMUL.FTZ R42, R42, c[0x0][0x320] ;  /* 0x0000c8002a2a7a20 */ /* 0x000fe20000410000 */
[----:B-----5:R-:W-:Y:S01]  /*35c0*/  FSEL R11, R12, -INF , !P4 ;  /* 0xff8000000c0b7808 */ /* 0x020fe20006000000 */
[----:B------:R-:W-:Y:S01]  /*35d0*/  FMUL.FTZ R43, R43, c[0x0][0x320] ;  /* 0x0000c8002b2b7a20 */ /* 0x000fe20000410000 */
[----:B------:R-:W-:Y:S01]  /*35e0*/  ISETP.GT.AND P4, PT, R28, 0x19, P0 ;  /* 0x000000191c00780c */ /* 0x000fe20000784270 */
[----:B------:R-:W-:Y:S01]  /*35f0*/  FMUL.FTZ R78, R78, c[0x0][0x320] ;  /* 0x0000c8004e4e7a20 */ /* 0x000fe20000410000 */
[----:B------:R-:W-:Y:S01]  /*3600*/  FSEL R17, R17, -INF , !P5 ;  /* 0xff80000011117808 */ /* 0x000fe20006800000 */
[----:B------:R-:W-:Y:S01]  /*3610*/  FMUL.FTZ R79, R79, c[0x0][0x320] ;  /* 0x0000c8004f4f7a20 */ /* 0x000fe20000410000 */
[----:B------:R-:W-:Y:S01]  /*3620*/  ISETP.LT.OR P4, PT, R29, 0x1a, P4 ;  /* 0x0000001a1d00780c */ /* 0x000fe20002781670 */
[----:B------:R-:W4:Y:S01]  /*3630*/  MUFU.TANH R22, R22 ;  /* 0x0000001600167308 */ /* 0x000f220000002400 */
[----:B-1----:R-:W-:Y:S01]  /*3640*/  FSEL R15, R16, -INF , !P6 ;  /* 0xff800000100f7808 */ /* 0x002fe20007000000 */
[----:B---3--:R-:W-:Y:S01]  /*3650*/  IMAD.IADD R0, R27, 0x1, R8 ;  /* 0x000000011b007824 */ /* 0x008fe200078e0208 */
[----:B------:R-:W-:-:S02]  /*3660*/  ISETP.GT.AND P6, PT, R28, 0x11, P0 ;  /* 0x000000111c00780c */ /* 0x000fc400007c4270 */
[C---:B------:R-:W-:Y:S02]  /*3670*/  ISETP.GT.AND P5, PT, R28.reuse, 0x18, P0 ;  /* 0x000000181c00780c */ /* 0x040fe400007a4270 */
[----:B------:R-:W-:Y:S01]  /*3680*/  FSEL R5, R5, -INF , !P4 ;  /* 0xff80000005057808 */ /* 0x000fe20006000000 */
[----:B------:R1:W3:Y:S01]  /*3690*/  MUFU.TANH R170, R74 ;  /* 0x0000004a00aa7308 */ /* 0x0002e20000002400 */
[----:B------:R-:W-:Y:S02]  /*36a0*/  ISETP.GT.AND P4, PT, R28, 0x28, P0 ;  /* 0x000000281c00780c */ /* 0x000fe40000784270 */
[C---:B------:R-:W-:Y:S02]  /*36b0*/  ISETP.LT.OR P6, PT, R29.reuse, 0x12, P6 ;  /* 0x000000121d00780c */ /* 0x040fe400037c1670 */
[C---:B------:R-:W-:Y:S02]  /*36c0*/  ISETP.LT.OR P5, PT, R29.reuse, 0x19, P5 ;  /* 0x000000191d00780c */ /* 0x040fe40002fa1670 */
[----:B------:R-:W-:Y:S01]  /*36d0*/  ISETP.LT.OR P4, PT, R29, 0x29, P4 ;  /* 0x000000291d00780c */ /* 0x000fe20002781670 */
[----:B------:R1:W1:Y:S01]  /*36e0*/  MUFU.TANH R164, R75 ;  /* 0x0000004b00a47308 */ /* 0x0002620000002400 */
[----:B------:R-:W-:-:S02]  /*36f0*/  FSEL R9, R13, -INF , !P6 ;  /* 0xff8000000d097808 */ /* 0x000fc40007000000 */
[----:B------:R-:W-:Y:S02]  /*3700*/  FSEL R7, R7, -INF , !P5 ;  /* 0xff80000007077808 */ /* 0x000fe40006800000 */
[C---:B------:R-:W-:Y:S02]  /*3710*/  ISETP.GT.AND P6, PT, R28.reuse, 0x20, P0 ;  /* 0x000000201c00780c */ /* 0x040fe400007c4270 */
[C---:B------:R-:W-:Y:S01]  /*3720*/  ISETP.GT.AND P5, PT, R28.reuse, 0x21, P0 ;  /* 0x000000211c00780c */ /* 0x040fe200007a4270 */
[----:B------:R-:W1:Y:S01]  /*3730*/  MUFU.TANH R10, R10 ;  /* 0x0000000a000a7308 */ /* 0x000e620000002400 */
[----:B------:R-:W-:Y:S02]  /*3740*/  FSEL R161, R161, -INF , !P4 ;  /* 0xff800000a1a17808 */ /* 0x000fe40006000000 */
[----:B------:R-:W-:Y:S02]  /*3750*/  ISETP.GT.AND P4, PT, R28, 0x31, P0 ;  /* 0x000000311c00780c */ /* 0x000fe40000784270 */
[----:B------:R-:W-:-:S02]  /*3760*/  ISETP.LT.OR P6, PT, R29, 0x21, P6 ;  /* 0x000000211d00780c */ /* 0x000fc400037c1670 */
[C---:B------:R-:W-:Y:S01]  /*3770*/  ISETP.LT.OR P5, PT, R29.reuse, 0x22, P5 ;  /* 0x000000221d00780c */ /* 0x040fe20002fa1670 */
[----:B------:R1:W1:Y:S01]  /*3780*/  MUFU.TANH R166, R46 ;  /* 0x0000002e00a67308 */ /* 0x0002620000002400 */
[----:B------:R-:W-:Y:S02]  /*3790*/  ISETP.LT.OR P4, PT, R29, 0x32, P4 ;  /* 0x000000321d00780c */ /* 0x000fe40002781670 */
[----:B------:R-:W-:Y:S02]  /*37a0*/  FSEL R155, R155, -INF , !P6 ;  /* 0xff8000009b9b7808 */ /* 0x000fe40007000000 */
[----:B------:R-:W-:Y:S02]  /*37b0*/  FSEL R163, R163, -INF , !P5 ;  /* 0xff800000a3a37808 */ /* 0x000fe40006800000 */
[C---:B------:R-:W-:Y:S01]  /*37c0*/  ISETP.GT.AND P6, PT, R28.reuse, 0x29, P0 ;  /* 0x000000291c00780c */ /* 0x040fe200007c4270 */
[----:B------:R1:W1:Y:S01]  /*37d0*/  MUFU.TANH R142, R47 ;  /* 0x0000002f008e7308 */ /* 0x0002620000002400 */
[----:B------:R-:W-:-:S02]  /*37e0*/  ISETP.GT.AND P5, PT, R28, 0x30, P0 ;  /* 0x000000301c00780c */ /* 0x000fc400007a4270 */
[----:B------:R-:W-:Y:S02]  /*37f0*/  FSEL R165, R165, -INF , !P4 ;  /* 0xff800000a5a57808 */ /* 0x000fe40006000000 */
[----:B------:R-:W-:Y:S02]  /*3800*/  PLOP3.LUT P4, PT, PT, PT, UP1, 0x40, 0x0 ;  /* 0x000000000000781c */ /* 0x000fe40003f8e818 */
[C---:B------:R-:W-:Y:S01]  /*3810*/  ISETP.LT.OR P6, PT, R29.reuse, 0x2a, P6 ;  /* 0x0000002a1d00780c */ /* 0x040fe200037c1670 */
[----:B------:R-:W1:Y:S01]  /*3820*/  MUFU.TANH R14, R14 ;  /* 0x0000000e000e7308 */ /* 0x000e620000002400 */
[----:B------:R-:W-:Y:S02]  /*3830*/  ISETP.LT.OR P5, PT, R29, 0x31, P5 ;  /* 0x000000311d00780c */ /* 0x000fe40002fa1670 */
[----:B------:R-:W-:Y:S02]  /*3840*/  FSEL R157, R157, -INF , !P6 ;  /* 0xff8000009d9d7808 */ /* 0x000fe40007000000 */
[----:B------:R-:W-:-:S02]  /*3850*/  FSEL R167, R167, -INF , !P5 ;  /* 0xff800000a7a77808 */ /* 0x000fc40006800000 */
[C---:B------:R-:W-:Y:S01]  /*3860*/  ISETP.GT.AND P6, PT, R28.reuse, 0x38, P0 ;  /* 0x000000381c00780c */ /* 0x040fe200007c4270 */
[----:B------:R1:W1:Y:S01]  /*3870*/  MUFU.TANH R140, R42 ;  /* 0x0000002a008c7308 */ /* 0x0002620000002400 */
[----:B------:R-:W-:Y:S02]  /*3880*/  ISETP.GT.AND P5, PT, R28, 0x39, P0 ;  /* 0x000000391c00780c */ /* 0x000fe400007a4270 */
[C---:B------:R-:W-:Y:S02]  /*3890*/  ISETP.LT.OR P6, PT, R29.reuse, 0x39, P6 ;  /* 0x000000391d00780c */ /* 0x040fe400037c1670 */
[----:B------:R-:W-:Y:S02]  /*38a0*/  ISETP.LT.OR P5, PT, R29, 0x3a, P5 ;  /* 0x0000003a1d00780c */ /* 0x000fe40002fa1670 */
[----:B------:R-:W-:Y:S01]  /*38b0*/  IMNMX R25, R0, R25, PT ;  /* 0x0000001900197217 */ /* 0x000fe20003800200 */
[----:B------:R1:W1:Y:S01]  /*38c0*/  MUFU.TANH R160, R43 ;  /* 0x0000002b00a07308 */ /* 0x0002620000002400 */
[----:B------:R-:W-:Y:S01]  /*38d0*/  IMAD.IADD R0, R26, 0x1, R8 ;  /* 0x000000011a007824 */ /* 0x000fe200078e0208 */
[----:B------:R-:W-:-:S02]  /*38e0*/  FSEL R143, R143, -INF , !P6 ;  /* 0xff8000008f8f7808 */ /* 0x000fc40007000000 */
[----:B------:R-:W-:-:S04]  /*38f0*/  FSEL R141, R141, -INF , !P5 ;  /* 0xff8000008d8d7808 */ /* 0x000fc80006800000 */
[----:B------:R1:W1:Y:S08]  /*3900*/  MUFU.TANH R172, R78 ;  /* 0x0000004e00ac7308 */ /* 0x0002700000002400 */
[----:B------:R-:W1:Y:S08]  /*3910*/  MUFU.TANH R30, R30 ;  /* 0x0000001e001e7308 */ /* 0x000e700000002400 */
[----:B------:R1:W1:Y:S01]  /*3920*/  MUFU.TANH R162, R79 ;  /* 0x0000004f00a27308 */ /* 0x0002620000002400 */
[----:B------:R-:W-:Y:S05]  /*3930*/  @P4 BRA `(.L_x_355) ;  /* 0x0000018000004947 */ /* 0x000fea0003800000 */
[----:B--234-:R-:W-:Y:S01]  /*3940*/  IADD3 R8, R8, c[0x0][0x1d0], RZ ;  /* 0x0000740008087a10 */ /* 0x01cfe20007ffe0ff */
        /* <DEDUP_REMOVED lines=12> */
.L_x_357:
[----:B------:R-:W-:Y:S02]  /*3a10*/  ULDC UR4, c[0x0][0x32c] ;  /* 0x0000cb0000047ab9 */ /* 0x000fe40000000800 */
[----:B------:R-:W-:-:S06]  /*3a20*/  UISETP.NE.AND UP0, UPT, UR19, UR4, UPT ;  /* 0x000000041300728c */ /* 0x000fcc000bf05270 */
[----:B------:R-:W-:-:S13]  /*3a30*/  PLOP3.LUT P4, PT, PT, PT, UP0, 0x80, 0x0 ;  /* 0x000000000000781c */ /* 0x000fda0003f8f008 */
[----:B------:R-:W-:-:S05]  /*3a40*/  @P4 IMAD.HI.U32 R8, R13, c[0x0][0x330], RZ ;  /* 0x0000cc000d084a27 */ /* 0x000fca00078e00ff */
[----:B------:R-:W-:Y:S02]  /*3a50*/  @P4 SHF.R.U32.HI R13, RZ, c[0x0][0x334], R8 ;  /* 0x0000cd00ff0d4a19 */ /* 0x000fe40000011608 */
.L_x_358:
[----:B------:R-:W-:Y:S05]  /*3a60*/  BSYNC B0 ;  /* 0x0000000000007941 */ /* 0x000fea0003800000 */
.L_x_356:
[----:B------:R-:W-:-:S04]  /*3a70*/  IMAD R6, R13, c[0x0][0x32c], -R6 ;  /* 0x0000cb000d067a24 */ /* 0x000fc800078e0a06 */
[----:B------:R-:W-:-:S05]  /*3a80*/  IMAD.IADD R13, R6, 0x1, -R213 ;  /* 0x00000001060d7824 */ /* 0x000fca00078e0ad5 */
[----:B------:R-:W-:Y:S02]  /*3a90*/  IADD3 R6, R13, c[0x0][0x32c], RZ ;  /* 0x0000cb000d067a10 */ /* 0x000fe40007ffe0ff */
[----:B------:R-:W-:Y:S02]  /*3aa0*/  IMNMX R0, R0, R13, !PT ;  /* 0x0000000d00007217 */ /* 0x000fe40007800200 */
[----:B------:R-:W-:Y:S02]  /*3ab0*/  IMNMX R25, R25, R6, PT ;  /* 0x0000000619197217 */ /* 0x000fe40003800200 */
.L_x_355:
[----:B--234-:R-:W-:Y:S01]  /*3ac0*/  FMNMX.FTZ R8, R18, R21, !PT ;  /* 0x0000001512087209 */ /* 0x01cfe20007810000 */
[----:B------:R-:W-:Y:S01]  /*3ad0*/  IMAD.SHL.U32 R203, R4, 0x2, RZ ;  /* 0x0000000204cb7824 */ /* 0x000fe200078e00ff */
[----:B------:R-:W-:Y:S01]  /*3ae0*/  ISETP.GT.AND P5, PT, R0, 0x9, P0 ;  /* 0x000000090000780c */ /* 0x000fe200007a4270 */
[----:B------:R-:W-:Y:S01]  /*3af0*/  @UP2 USHF.L.U32 UR18, UR18, 0x7, URZ ;  /* 0x0000000712122899 */ /* 0x000fe2000800063f */
[----:B------:R-:W-:Y:S01]  /*3b00*/  FMNMX.FTZ R8, R15, R8, !PT ;  /* 0x000000080f087209 */ /* 0x000fe20007810000 */
[--C-:B------:R-:W-:Y:S01]  /*3b10*/  IMAD R197, R3, 0x2, R203.reuse ;  /* 0x0000000203c57824 */ /* 0x100fe200078e02cb */
[----:B------:R-:W-:Y:S01]  /*3b20*/  ISETP.LT.OR P5, PT, R25, 0xa, P5 ;  /* 0x0000000a1900780c */ /* 0x000fe20002fa1670 */
[----:B-1----:R-:W-:Y:S01]  /*3b30*/  LDSM.16.MT88.4 R40, [R203+0x2100] ;  /* 0x00210000cb28783b */ /* 0x002fe20000004200 */
[----:B------:R-:W-:Y:S01]  /*3b40*/  FMNMX.FTZ R8, R17, R8, !PT ;  /* 0x0000000811087209 */ /* 0x000fe20007810000 */
[----:B------:R-:W-:Y:S01]  /*3b50*/  IMAD R198, R2, 0x2, R203 ;  /* 0x0000000202c67824 */ /* 0x000fe200078e02cb */
[----:B------:R-:W-:Y:S01]  /*3b60*/  FSEL R6, R22, -INF , !P5 ;  /* 0xff80000016067808 */ /* 0x000fe20006800000 */
[----:B------:R-:W-:Y:S01]  /*3b70*/  LDSM.16.MT88.4 R56, [R197+0x2100] ;  /* 0x00210000c538783b */ /* 0x000fe20000004200 */
[----:B------:R-:W-:Y:S01]  /*3b80*/  FMNMX.FTZ R8, R11, R8, !PT ;  /* 0x000000080b087209 */ /* 0x000fe20007810000 */
[----:B------:R-:W-:Y:S01]  /*3b90*/  IMAD R196, R3, 0x2, R198 ;  /* 0x0000000203c47824 */ /* 0x000fe200078e02c6 */
[C---:B------:R-:W-:Y:S01]  /*3ba0*/  ISETP.GT.AND P6, PT, R0.reuse, 0x1, P0 ;  /* 0x000000010000780c */ /* 0x040fe200007c4270 */
[----:B------:R-:W-:Y:S01]  /*3bb0*/  LDSM.16.MT88.4 R124, [R203+0x100] ;  /* 0x00010000cb7c783b */ /* 0x000fe20000004200 */
[C---:B------:R-:W-:Y:S01]  /*3bc0*/  ISETP.GT.AND P5, PT, R0.reuse, RZ, P0 ;  /* 0x000000ff0000720c */ /* 0x040fe200007a4270 */
[----:B------:R-:W-:Y:S01]  /*3bd0*/  ULDC.64 UR4, c[0x0][0x2c8] ;  /* 0x0000b20000047ab9 */ /* 0x000fe20000000a00 */
[----:B------:R-:W-:Y:S01]  /*3be0*/  FMNMX.FTZ R8, R9, R8, !PT ;  /* 0x0000000809087209 */ /* 0x000fe20007810000 */
[----:B------:R-:W-:Y:S01]  /*3bf0*/  LDSM.16.MT88.4 R116, [R198+0x100] ;  /* 0x00010000c674783b */ /* 0x000fe20000004200 */
[----:B------:R-:W-:Y:S01]  /*3c00*/  ISETP.GT.AND P4, PT, R0, 0x8, P0 ;  /* 0x000000080000780c */ /* 0x000fe20000784270 */
[----:B------:R-:W-:Y:S01]  /*3c10*/  UIMAD.WIDE.U32 UR20, UR18, UR4, URZ ;  /* 0x00000004121472a5 */ /* 0x000fe2000f8e003f */
[C---:B------:R-:W-:Y:S01]  /*3c20*/  ISETP.LT.OR P6, PT, R25.reuse, 0x2, P6 ;  /* 0x000000021900780c */ /* 0x040fe200037c1670 */
[----:B------:R-:W-:Y:S01]  /*3c30*/  LDSM.16.MT88.4 R108, [R197+0x100] ;  /* 0x00010000c56c783b */ /* 0x000fe20000004200 */
[----:B------:R-:W-:Y:S01]  /*3c40*/  ISETP.LT.OR P5, PT, R25, 0x1, P5 ;  /* 0x000000011900780c */ /* 0x000fe20002fa1670 */
[----:B------:R-:W-:Y:S01]  /*3c50*/  @UP2 USHF.R.U32.HI UR7, URZ, UR5, UR21 ;  /* 0x000000053f072299 */ /* 0x000fe20008011615 */
[----:B------:R-:W-:Y:S01]  /*3c60*/  FMNMX.FTZ R8, R7, R8, !PT ;  /* 0x0000000807087209 */ /* 0x000fe20007810000 */
[----:B------:R-:W-:Y:S01]  /*3c70*/  LDSM.16.MT88.4 R100, [R196+0x100] ;  /* 0x00010000c464783b */ /* 0x000fe20000004200 */
[----:B------:R-:W-:Y:S01]  /*3c80*/  ISETP.LT.OR P4, PT, R25, 0x9, P4 ;  /* 0x000000091900780c */ /* 0x000fe20002781670 */
[----:B------:R-:W-:Y:S01]  /*3c90*/  UIADD3 UR4, UR6, UR7, URZ ;  /* 0x0000000706047290 */ /* 0x000fe2000fffe03f */
[----:B------:R-:W-:Y:S01]  /*3ca0*/  FSEL R26, R30, -INF , !P6 ;  /* 0xff8000001e1a7808 */ /* 0x000fe20007000000 */
[----:B------:R-:W-:Y:S01]  /*3cb0*/  LDSM.16.MT88.4 R48, [R198+0x2100] ;  /* 0x00210000c630783b */ /* 0x000fe20000004200 */
[----:B------:R-:W-:Y:S01]  /*3cc0*/  FSEL R20, R20, -INF , !P5 ;  /* 0xff80000014147808 */ /* 0x000fe20006800000 */
[----:B------:R-:W-:Y:S01]  /*3cd0*/  ULDC UR6, c[0x0][0x328] ;  /* 0x0000ca0000067ab9 */ /* 0x000fe20000000800 */
[----:B------:R-:W-:Y:S01]  /*3ce0*/  ISETP.GT.AND P6, PT, R0, 0x10, P0 ;  /* 0x000000100000780c */ /* 0x000fe200007c4270 */
[----:B------:R-:W-:Y:S01]  /*3cf0*/  LDSM.16.MT88.4 R64, [R196+0x2100] ;  /* 0x00210000c440783b */ /* 0x000fe20000004200 */
[----:B------:R-:W-:Y:S01]  /*3d00*/  FMNMX.FTZ R22, R5, R8, !PT ;  /* 0x0000000805167209 */ /* 0x000fe20007810000 */
[----:B------:R-:W-:Y:S01]  /*3d10*/  UIADD3 UR13, UR13, -0x2, URZ ;  /* 0xfffffffe0d0d7890 */ /* 0x000fe2000fffe03f */
[----:B------:R-:W-:Y:S01]  /*3d20*/  FSEL R16, R24, -INF , !P4 ;  /* 0xff80000018107808 */ /* 0x000fe20006000000 */
[----:B------:R-:W-:Y:S01]  /*3d30*/  LDSM.16.MT88.4 R72, [R203+0x4100] ;  /* 0x00410000cb48783b */ /* 0x000fe20000004200 */
[----:B------:R-:W-:Y:S01]  /*3d40*/  FMNMX.FTZ R13, R20, R26, !PT ;  /* 0x0000001a140d7209 */ /* 0x000fe20007810000 */
[----:B------:R-:W-:Y:S01]  /*3d50*/  UIADD3 UR6, UR4, UR6, URZ ;  /* 0x0000000604067290 */ /* 0x000fe2000fffe03f */
[----:B------:R-:W-:Y:S01]  /*3d60*/  ISETP.LT.OR P6, PT, R25, 0x11, P6 ;  /* 0x000000111900780c */ /* 0x000fe200037c1670 */
[----:B------:R-:W-:Y:S01]  /*3d70*/  LDSM.16.MT88.4 R80, [R198+0x4100] ;  /* 0x00410000c650783b */ /* 0x000fe20000004200 */
[----:B------:R-:W-:-:S02]  /*3d80*/  FMNMX.FTZ R22, R155, R22, !PT ;  /* 0x000000169b167209 */ /* 0x000fc40007810000 */
[----:B------:R-:W-:Y:S01]  /*3d90*/  ISETP.GT.AND P4, PT, R0, 0x11, P0 ;  /* 0x000000110000780c */ /* 0x000fe20000784270 */
[----:B------:R-:W-:Y:S01]  /*3da0*/  LDSM.16.MT88.4 R88, [R197+0x4100] ;  /* 0x00410000c558783b */ /* 0x000fe20000004200 */
[----:B------:R-:W-:Y:S02]  /*3db0*/  FMNMX.FTZ R13, R16, R13, !PT ;  /* 0x0000000d100d7209 */ /* 0x000fe40007810000 */
[----:B------:R-:W-:Y:S01]  /*3dc0*/  FSEL R14, R14, -INF , !P6 ;  /* 0xff8000000e0e7808 */ /* 0x000fe20007000000 */
[----:B------:R-:W-:Y:S01]  /*3dd0*/  LDSM.16.MT88.4 R136, [R198+0x900] ;  /* 0x00090000c688783b */ /* 0x000fe20000004200 */
[----:B------:R-:W-:Y:S02]  /*3de0*/  FMNMX.FTZ R22, R163, R22, !PT ;  /* 0x00000016a3167209 */ /* 0x000fe40007810000 */
[----:B------:R-:W-:Y:S01]  /*3df0*/  ISETP.LT.OR P4, PT, R25, 0x12, P4 ;  /* 0x000000121900780c */ /* 0x000fe20002781670 */
[----:B------:R-:W-:Y:S01]  /*3e00*/  LDSM.16.MT88.4 R32, [R197+0x900] ;  /* 0x00090000c520783b */ /* 0x000fe20000004200 */
[----:B------:R-:W-:-:S02]  /*3e10*/  ISETP.GT.AND P6, PT, R0, 0x18, P0 ;  /* 0x000000180000780c */ /* 0x000fc400007c4270 */
[----:B------:R-:W-:Y:S01]  /*3e20*/  FMNMX.FTZ R13, R6, R13, !PT ;  /* 0x0000000d060d7209 */ /* 0x000fe20007810000 */
[----:B------:R-:W-:Y:S01]  /*3e30*/  LDSM.16.MT88.4 R28, [R196+0x900] ;  /* 0x00090000c41c783b */ /* 0x000fe20000004200 */
[----:B------:R-:W-:Y:S02]  /*3e40*/  FMNMX.FTZ R22, R161, R22, !PT ;  /* 0x00000016a1167209 */ /* 0x000fe40007810000 */
[----:B------:R-:W-:Y:S02]  /*3e50*/  FSEL R12, R23, -INF , !P4 ;  /* 0xff800000170c7808 */ /* 0x000fe40006000000 */
[----:B------:R-:W-:Y:S02]  /*3e60*/  ISETP.GT.AND P5, PT, R0, 0x19, P0 ;  /* 0x000000190000780c */ /* 0x000fe400007a4270 */
[----:B------:R-:W-:Y:S02]  /*3e70*/  ISETP.LT.OR P6, PT, R25, 0x19, P6 ;  /* 0x000000191900780c */ /* 0x000fe400037c1670 */
[----:B------:R-:W-:-:S02]  /*3e80*/  FMNMX.FTZ R13, R14, R13, !PT ;  /* 0x0000000d0e0d7209 */ /* 0x000fc40007810000 */
[----:B------:R-:W-:Y:S02]  /*3e90*/  FMNMX.FTZ R22, R157, R22, !PT ;  /* 0x000000169d167209 */ /* 0x000fe40007810000 */
[----:B------:R-:W-:Y:S02]  /*3ea0*/  ISETP.GT.AND P4, PT, R0, 0x20, P0 ;  /* 0x000000200000780c */ /* 0x000fe40000784270 */
[----:B------:R-:W-:Y:S02]  /*3eb0*/  ISETP.LT.OR P5, PT, R25, 0x1a, P5 ;  /* 0x0000001a1900780c */ /* 0x000fe40002fa1670 */
[----:B------:R-:W-:Y:S02]  /*3ec0*/  FSEL R10, R10, -INF , !P6 ;  /* 0xff8000000a0a7808 */ /* 0x000fe40007000000 */
[----:B------:R-:W-:Y:S02]  /*3ed0*/  FMNMX.FTZ R13, R12, R13, !PT ;  /* 0x0000000d0c0d7209 */ /* 0x000fe40007810000 */
[----:B------:R-:W-:-:S02]  /*3ee0*/  FMNMX.FTZ R22, R167, R22, !PT ;  /* 0x00000016a7167209 */ /* 0x000fc40007810000 */
[----:B------:R-:W-:Y:S02]  /*3ef0*/  ISETP.GT.AND P6, PT, R0, 0x21, P0 ;  /* 0x000000210000780c */ /* 0x000fe400007c4270 */
[----:B------:R-:W-:Y:S02]  /*3f00*/  FSEL R8, R19, -INF , !P5 ;  /* 0xff80000013087808 */ /* 0x000fe40006800000 */
[----:B------:R-:W-:Y:S02]  /*3f10*/  ISETP.LT.OR P4, PT, R25, 0x21, P4 ;  /* 0x000000211900780c */ /* 0x000fe40002781670 */
[----:B------:R-:W-:Y:S02]  /*3f20*/  FMNMX.FTZ R13, R10, R13, !PT ;  /* 0x0000000d0a0d7209 */ /* 0x000fe40007810000 */
[----:B------:R-:W-:Y:S02]  /*3f30*/  FMNMX.FTZ R22, R165, R22, !PT ;  /* 0x00000016a5167209 */ /* 0x000fe40007810000 */
[----:B------:R-:W-:-:S02]  /*3f40*/  ISETP.GT.AND P5, PT, R0, 0x28, P0 ;  /* 0x000000280000780c */ /* 0x000fc400007a4270 */
[----:B------:R-:W-:Y:S02]  /*3f50*/  ISETP.LT.OR P6, PT, R25, 0x22, P6 ;  /* 0x000000221900780c */ /* 0x000fe400037c1670 */
[----:B------:R-:W-:Y:S02]  /*3f60*/  FSEL R172, R172, -INF , !P4 ;  /* 0xff800000acac7808 */ /* 0x000fe40006000000 */
[----:B------:R-:W-:Y:S02]  /*3f70*/  FMNMX.FTZ R13, R8, R13, !PT ;  /* 0x0000000d080d7209 */ /* 0x000fe40007810000 */
[----:B------:R-:W-:Y:S02]  /*3f80*/  FMNMX.FTZ R22, R143, R22, !PT ;  /* 0x000000168f167209 */ /* 0x000fe40007810000 */
[----:B------:R-:W-:Y:S02]  /*3f90*/  ISETP.GT.AND P4, PT, R0, 0x29, P0 ;  /* 0x000000290000780c */ /* 0x000fe40000784270 */
[----:B------:R-:W-:-:S02]  /*3fa0*/  FSEL R162, R162, -INF , !P6 ;  /* 0xff800000a2a27808 */ /* 0x000fc40007000000 */
[----:B------:R-:W-:Y:S02]  /*3fb0*/  ISETP.LT.OR P5, PT, R25, 0x29, P5 ;  /* 0x000000291900780c */ /* 0x000fe40002fa1670 */
[----:B------:R-:W-:Y:S02]  /*3fc0*/  FMNMX.FTZ R19, R172, R13, !PT ;  /* 0x0000000dac137209 */ /* 0x000fe40007810000 */
[----:B------:R-:W-:Y:S02]  /*3fd0*/  FMNMX.FTZ R13, R141, R22, !PT ;  /* 0x000000168d0d7209 */ /* 0x000fe40007810000 */
[----:B------:R-:W-:Y:S02]  /*3fe0*/  ISETP.GT.AND P6, PT, R0, 0x30, P0 ;  /* 0x000000300000780c */ /* 0x000fe400007c4270 */
[----:B------:R-:W-:Y:S01]  /*3ff0*/  ISETP.LT.OR P4, PT, R25, 0x2a, P4 ;  /* 0x0000002a1900780c */ /* 0x000fe20002781670 */
[----:B------:R-:W1:Y:S01]  /*4000*/  SHFL.BFLY PT, R22, R13, 0x2, 0x1f ;  /* 0x0c401f000d167f89 */ /* 0x000e6200000e0000 */
[----:B------:R-:W-:-:S02]  /*4010*/  FSEL R170, R170, -INF , !P5 ;  /* 0xff800000aaaa7808 */ /* 0x000fc40006800000 */
[----:B------:R-:W-:Y:S02]  /*4020*/  FMNMX.FTZ R19, R162, R19, !PT ;  /* 0x00000013a2137209 */ /* 0x000fe40007810000 */
[----:B------:R-:W-:Y:S02]  /*4030*/  ISETP.GT.AND P5, PT, R0, 0x31, P0 ;  /* 0x000000310000780c */ /* 0x000fe400007a4270 */
[----:B------:R-:W-:Y:S02]  /*4040*/  ISETP.LT.OR P6, PT, R25, 0x31, P6 ;  /* 0x000000311900780c */ /* 0x000fe400037c1670 */
[----:B------:R-:W-:Y:S02]  /*4050*/  FSEL R164, R164, -INF , !P4 ;  /* 0xff800000a4a47808 */ /* 0x000fe40006000000 */
[----:B------:R-:W-:Y:S02]  /*4060*/  FMNMX.FTZ R19, R170, R19, !PT ;  /* 0x00000013aa137209 */ /* 0x000fe40007810000 */
[----:B------:R-:W-:-:S02]  /*4070*/  ISETP.GT.AND P4, PT, R0, 0x38, P0 ;  /* 0x000000380000780c */ /* 0x000fc40000784270 */
[C---:B------:R-:W-:Y:S02]  /*4080*/  ISETP.LT.OR P5, PT, R25.reuse, 0x32, P5 ;  /* 0x000000321900780c */ /* 0x040fe40002fa1670 */
[----:B------:R-:W-:Y:S02]  /*4090*/  FSEL R166, R166, -INF , !P6 ;  /* 0xff800000a6a67808 */ /* 0x000fe40007000000 */
[----:B------:R-:W-:Y:S02]  /*40a0*/  FMNMX.FTZ R19, R164, R19, !PT ;  /* 0x00000013a4137209 */ /* 0x000fe40007810000 */
[----:B------:R-:W-:Y:S02]  /*40b0*/  ISETP.GT.AND P0, PT, R0, 0x39, P0 ;  /* 0x000000390000780c */ /* 0x000fe40000704270 */
[----:B------:R-:W-:Y:S02]  /*40c0*/  ISETP.LT.OR P4, PT, R25, 0x39, P4 ;  /* 0x000000391900780c */ /* 0x000fe40002781670 */
[----:B------:R-:W-:-:S02]  /*40d0*/  FSEL R142, R142, -INF , !P5 ;  /* 0xff8000008e8e7808 */ /* 0x000fc40006800000 */
[----:B------:R-:W-:Y:S02]  /*40e0*/  FMNMX.FTZ R19, R166, R19, !PT ;  /* 0x00000013a6137209 */ /* 0x000fe40007810000 */
[----:B------:R-:W-:Y:S02]  /*40f0*/  ISETP.LT.OR P0, PT, R25, 0x3a, P0 ;  /* 0x0000003a1900780c */ /* 0x000fe40000701670 */
[----:B------:R-:W-:Y:S02]  /*4100*/  FSEL R140, R140, -INF , !P4 ;  /* 0xff8000008c8c7808 */ /* 0x000fe40006000000 */
[----:B------:R-:W-:Y:S02]  /*4110*/  FMNMX.FTZ R19, R142, R19, !PT ;  /* 0x000000138e137209 */ /* 0x000fe40007810000 */
[----:B------:R-:W-:Y:S02]  /*4120*/  FSEL R160, R160, -INF , !P0 ;  /* 0xff800000a0a07808 */ /* 0x000fe40004000000 */
[----:B------:R-:W-:-:S02]  /*4130*/  FMNMX.FTZ R19, R140, R19, !PT ;  /* 0x000000138c137209 */ /* 0x000fc40007810000 */
        /* <DEDUP_REMOVED lines=10> */
[--C-:B------:R-:W-:Y:S02]  /*41e0*/  FFMA.FTZ R154, R18, c[0x0][0x2d0], -R168.reuse ;  /* 0x0000b400129a7a23 */ /* 0x100fe400000108a8 */
[--C-:B------:R-:W-:Y:S02]  /*41f0*/  FFMA.FTZ R153, R21, c[0x0][0x2d0], -R168.reuse ;  /* 0x0000b40015997a23 */ /* 0x100fe400000108a8 */
[--C-:B------:R-:W-:Y:S02]  /*4200*/  FFMA.FTZ R152, R15, c[0x0][0x2d0], -R168.reuse ;  /* 0x0000b4000f987a23 */ /* 0x100fe400000108a8 */
[--C-:B------:R-:W-:Y:S01]  /*4210*/  FFMA.FTZ R147, R17, c[0x0][0x2d0], -R168.reuse ;  /* 0x0000b40011937a23 */ /* 0x100fe200000108a8 */
[----:B------:R-:W-:Y:S01]  /*4220*/  MUFU.EX2 R154, R154 ;  /* 0x0000009a009a7308 */ /* 0x000fe20000000800 */
[--C-:B------:R-:W-:Y:S02]  /*4230*/  FFMA.FTZ R145, R7, c[0x0][0x2d0], -R168.reuse ;  /* 0x0000b40007917a23 */ /* 0x100fe400000108a8 */
[----:B------:R-:W-:-:S02]  /*4240*/  FFMA.FTZ R134, R5, c[0x0][0x2d0], -R168 ;  /* 0x0000b40005867a23 */ /* 0x000fc400000108a8 */
[--C-:B------:R-:W-:Y:S02]  /*4250*/  FFMA.FTZ R151, R11, c[0x0][0x2d0], -R168.reuse ;  /* 0x0000b4000b977a23 */ /* 0x100fe400000108a8 */
[--C-:B------:R-:W-:Y:S01]  /*4260*/  FFMA.FTZ R146, R9, c[0x0][0x2d0], -R168.reuse ;  /* 0x0000b40009927a23 */ /* 0x100fe200000108a8 */
[----:B------:R-:W2:Y:S01]  /*4270*/  MUFU.EX2 R153, R153 ;  /* 0x0000009900997308 */ /* 0x000ea20000000800 */
[--C-:B------:R-:W-:Y:S01]  /*4280*/  FFMA.FTZ R158, R163, c[0x0][0x2d0], -R168.reuse ;  /* 0x0000b400a39e7a23 */ /* 0x100fe200000108a8 */
[----:B-1----:R-:W-:Y:S01]  /*4290*/  FMNMX.FTZ R132, R13, R132, !PT ;  /* 0x000000840d847209 */ /* 0x002fe20007810000 */
[--C-:B------:R-:W-:Y:S02]  /*42a0*/  FFMA.FTZ R156, R161, c[0x0][0x2d0], -R168.reuse ;  /* 0x0000b400a19c7a23 */ /* 0x100fe400000108a8 */
[--C-:B------:R-:W-:Y:S01]  /*42b0*/  FFMA.FTZ R155, R155, c[0x0][0x2d0], -R168.reuse ;  /* 0x0000b4009b9b7a23 */ /* 0x100fe200000108a8 */
[C---:B------:R-:W-:Y:S01]  /*42c0*/  FSETP.NEU.FTZ.AND P0, PT, R132.reuse, -INF , PT ;  /* 0xff8000008400780b */ /* 0x040fe20003f1d000 */
[----:B------:R-:W-:Y:S01]  /*42d0*/  FMUL.FTZ R159, R132, c[0x0][0x2d0] ;  /* 0x0000b400849f7a20 */ /* 0x000fe20000410000 */
[----:B------:R-:W-:Y:S01]  /*42e0*/  MUFU.EX2 R152, R152 ;  /* 0x0000009800987308 */ /* 0x000fe20000000800 */
[----:B------:R-:W-:-:S02]  /*42f0*/  FFMA.FTZ R157, R157, c[0x0][0x2d0], -R168 ;  /* 0x0000b4009d9d7a23 */ /* 0x000fc400000108a8 */
[--C-:B------:R-:W-:Y:S01]  /*4300*/  FFMA.FTZ R167, R167, c[0x0][0x2d0], -R168.reuse ;  /* 0x0000b400a7a77a23 */ /* 0x100fe200000108a8 */
[----:B------:R-:W-:Y:S01]  /*4310*/  FSEL R159, R159, RZ, P0 ;  /* 0x000000ff9f9f7208 */ /* 0x000fe20000000000 */
[----:B------:R-:W-:Y:S01]  /*4320*/  FFMA.FTZ R218, R141, c[0x0][0x2d0], -R168 ;  /* 0x0000b4008dda7a23 */ /* 0x000fe200000108a8 */
[----:B------:R-:W-:Y:S02]  /*4330*/  PLOP3.LUT P0, PT, PT, PT, UP1, 0x40, 0x0 ;  /* 0x000000000000781c */ /* 0x000fe40003f0e818 */
[----:B------:R-:W1:Y:S01]  /*4340*/  MUFU.EX2 R147, R147 ;  /* 0x0000009300937308 */ /* 0x000e620000000800 */
[--C-:B------:R-:W-:Y:S01]  /*4350*/  FFMA.FTZ R148, R20, c[0x0][0x2d0], -R159.reuse ;  /* 0x0000b40014947a23 */ /* 0x100fe2000001089f */
[----:B--2---:R-:W-:Y:S01]  /*4360*/  F2FP.PACK_AB R96, R153, R154 ;  /* 0x0000009a9960723e */ /* 0x004fe200000000ff */
[--C-:B------:R-:W-:Y:S01]  /*4370*/  FFMA.FTZ R149, R26, c[0x0][0x2d0], -R159.reuse ;  /* 0x0000b4001a957a23 */ /* 0x100fe2000001089f */
[----:B------:R-:W-:Y:S01]  /*4380*/  LDSM.16.MT88.4 R20, [R203+0x900] ;  /* 0x00090000cb14783b */ /* 0x000fe20000004200 */
[----:B------:R-:W-:-:S02]  /*4390*/  FFMA.FTZ R150, R16, c[0x0][0x2d0], -R159 ;  /* 0x0000b40010967a23 */ /* 0x000fc4000001089f */
[--C-:B------:R-:W-:Y:S01]  /*43a0*/  FFMA.FTZ R135, R6, c[0x0][0x2d0], -R159.reuse ;  /* 0x0000b40006877a23 */ /* 0x100fe2000001089f */
[----:B------:R-:W-:Y:S01]  /*43b0*/  MUFU.EX2 R148, R148 ;  /* 0x0000009400947308 */ /* 0x000fe20000000800 */
[----:B------:R-:W2:Y:S01]  /*43c0*/  LDSM.16.MT88.4 R4, [R196+0x4100] ;  /* 0x00410000c404783b */ /* 0x000ea20000004200 */
[--C-:B------:R-:W-:Y:S02]  /*43d0*/  FFMA.FTZ R3, R10, c[0x0][0x2d0], -R159.reuse ;  /* 0x0000b4000a037a23 */ /* 0x100fe4000001089f */
[--C-:B------:R-:W-:Y:S01]  /*43e0*/  FFMA.FTZ R2, R8, c[0x0][0x2d0], -R159.reuse ;  /* 0x0000b40008027a23 */ /* 0x100fe2000001089f */
[----:B------:R-:W-:Y:S01]  /*43f0*/  LDSM.16.MT88.4 R16, [R197+0x2900] ;  /* 0x00290000c510783b */ /* 0x000fe20000004200 */
[--C-:B------:R-:W-:Y:S02]  /*4400*/  FFMA.FTZ R144, R14, c[0x0][0x2d0], -R159.reuse ;  /* 0x0000b4000e907a23 */ /* 0x100fe4000001089f */
[----:B------:R-:W3:Y:S01]  /*4410*/  MUFU.EX2 R149, R149 ;  /* 0x0000009500957308 */ /* 0x000ee20000000800 */
[----:B------:R-:W4:Y:S01]  /*4420*/  LDSM.16.MT88.4 R8, [R203+0x2900] ;  /* 0x00290000cb08783b */ /* 0x000f220000004200 */
[----:B-1----:R-:W-:Y:S01]  /*4430*/  F2FP.PACK_AB R98, R147, R152 ;  /* 0x000000989362723e */ /* 0x002fe200000000ff */
[----:B------:R-:W-:-:S02]  /*4440*/  FFMA.FTZ R133, R12, c[0x0][0x2d0], -R159 ;  /* 0x0000b4000c857a23 */ /* 0x000fc4000001089f */
[----:B------:R-:W1:Y:S01]  /*4450*/  LDSM.16.MT88.4 R12, [R196+0x2900] ;  /* 0x00290000c40c783b */ /* 0x000e620000004200 */
[--C-:B------:R-:W-:Y:S02]  /*4460*/  FFMA.FTZ R161, R172, c[0x0][0x2d0], -R159.reuse ;  /* 0x0000b400aca17a23 */ /* 0x100fe4000001089f */
[----:B------:R-:W-:Y:S01]  /*4470*/  MUFU.EX2 R150, R150 ;  /* 0x0000009600967308 */ /* 0x000fe20000000800 */
[----:B------:R-:W-:Y:S01]  /*4480*/  LDSM.16.MT88.4 R24, [R198+0x2900] ;  /* 0x00290000c618783b */ /* 0x000fe20000004200 */
[--C-:B------:R-:W-:Y:S02]  /*4490*/  FFMA.FTZ R162, R162, c[0x0][0x2d0], -R159.reuse ;  /* 0x0000b400a2a27a23 */ /* 0x100fe4000001089f */
[--C-:B------:R-:W-:Y:S02]  /*44a0*/  FFMA.FTZ R163, R170, c[0x0][0x2d0], -R159.reuse ;  /* 0x0000b400aaa37a23 */ /* 0x100fe4000001089f */
[----:B------:R-:W-:Y:S02]  /*44b0*/  FFMA.FTZ R164, R164, c[0x0][0x2d0], -R159 ;  /* 0x0000b400a4a47a23 */ /* 0x000fe4000001089f */
[----:B------:R-:W5:Y:S01]  /*44c0*/  MUFU.EX2 R135, R135 ;  /* 0x0000008700877308 */ /* 0x000f620000000800 */
[----:B---3--:R-:W-:Y:S01]  /*44d0*/  F2FP.PACK_AB R97, R149, R148 ;  /* 0x000000949561723e */ /* 0x008fe200000000ff */
[----:B------:R-:W-:-:S02]  /*44e0*/  FFMA.FTZ R170, R165, c[0x0][0x2d0], -R168 ;  /* 0x0000b400a5aa7a23 */ /* 0x000fc400000108a8 */
[----:B------:R-:W-:Y:S02]  /*44f0*/  FFMA.FTZ R165, R143, c[0x0][0x2d0], -R168 ;  /* 0x0000b4008fa57a23 */ /* 0x000fe400000108a8 */
[--C-:B------:R-:W-:Y:S02]  /*4500*/  FFMA.FTZ R166, R166, c[0x0][0x2d0], -R159.reuse ;  /* 0x0000b400a6a67a23 */ /* 0x100fe4000001089f */
[----:B------:R-:W-:Y:S01]  /*4510*/  MUFU.EX2 R151, R151 ;  /* 0x0000009700977308 */ /* 0x000fe20000000800 */
[--C-:B------:R-:W-:Y:S02]  /*4520*/  FFMA.FTZ R169, R142, c[0x0][0x2d0], -R159.reuse ;  /* 0x0000b4008ea97a23 */ /* 0x100fe4000001089f */
[--C-:B------:R-:W-:Y:S02]  /*4530*/  FFMA.FTZ R168, R140, c[0x0][0x2d0], -R159.reuse ;  /* 0x0000b4008ca87a23 */ /* 0x100fe4000001089f */
[----:B------:R-:W-:Y:S01]  /*4540*/  FFMA.FTZ R219, R160, c[0x0][0x2d0], -R159 ;  /* 0x0000b400a0db7a23 */ /* 0x000fe2000001089f */
[----:B------:R-:W-:Y:S01]  /*4550*/  LDSM.16.MT88.4 R140, [R198+0x1900] ;  /* 0x00190000c68c783b */ /* 0x000fe20000004200 */
[----:B------:R-:W-:Y:S01]  /*4560*/  FADD.FTZ R153, R154, R153 ;  /* 0x000000999a997221 */ /* 0x000fe20000010000 */
[----:B-----5:R-:W-:Y:S01]  /*4570*/  F2FP.PACK_AB R99, R135, R150 ;  /* 0x000000968763723e */ /* 0x020fe200000000ff */
[----:B------:R-:W3:Y:S01]  /*4580*/  MUFU.EX2 R146, R146 ;  /* 0x0000009200927308 */ /* 0x000ee20000000800 */
[----:B------:R-:W-:-:S02]  /*4590*/  FADD.FTZ R149, R148, R149 ;  /* 0x0000009594957221 */ /* 0x000fc40000010000 */
[----:B------:R-:W-:Y:S02]  /*45a0*/  FADD.FTZ R152, R152, R153 ;  /* 0x0000009998987221 */ /* 0x000fe40000010000 */
[----:B------:R-:W-:Y:S01]  /*45b0*/  FADD.FTZ R150, R150, R149 ;  /* 0x0000009596967221 */ /* 0x000fe20000010000 */
[----:B------:R-:W-:Y:S01]  /*45c0*/  HMMA.16816.F32 R36, R96, R40, RZ ;  /* 0x000000286024723c */ /* 0x000fe200000018ff */
[----:B------:R-:W-:Y:S01]  /*45d0*/  FADD.FTZ R152, R147, R152 ;  /* 0x0000009893987221 */ /* 0x000fe20000010000 */
[----:B------:R-:W-:Y:S01]  /*45e0*/  MUFU.EX2 R145, R145 ;  /* 0x0000009100917308 */ /* 0x000fe20000000800 */
[----:B------:R-:W-:-:S05]  /*45f0*/  FADD.FTZ R135, R135, R150 ;  /* 0x0000009687877221 */ /* 0x000fca0000010000 */
[C---:B------:R-:W-:Y:S02]  /*4600*/  HMMA.16816.F32 R52, R96.reuse, R56, RZ ;  /* 0x000000386034723c */ /* 0x040fe400000018ff */
[----:B------:R-:W-:Y:S06]  /*4610*/  MUFU.EX2 R134, R134 ;  /* 0x0000008600867308 */ /* 0x000fec0000000800 */
[C---:B------:R-:W-:Y:S02]  /*4620*/  HMMA.16816.F32 R40, R96.reuse, R42, RZ ;  /* 0x0000002a6028723c */ /* 0x040fe400000018ff */
[----:B------:R-:W-:Y:S06]  /*4630*/  MUFU.EX2 R144, R144 ;  /* 0x0000009000907308 */ /* 0x000fec0000000800 */
[C---:B------:R-:W-:Y:S02]  /*4640*/  HMMA.16816.F32 R56, R96.reuse, R58, RZ ;  /* 0x0000003a6038723c */ /* 0x040fe400000018ff */
[----:B------:R-:W5:Y:S06]  /*4650*/  MUFU.EX2 R133, R133 ;  /* 0x0000008500857308 */ /* 0x000f6c0000000800 */
[C---:B------:R-:W-:Y:S02]  /*4660*/  HMMA.16816.F32 R128, R96.reuse, R124, RZ ;  /* 0x0000007c6080723c */ /* 0x040fe400000018ff */
[----:B------:R-:W-:Y:S06]  /*4670*/  MUFU.EX2 R3, R3 ;  /* 0x0000000300037308 */ /* 0x000fec0000000800 */
[C---:B------:R-:W-:Y:S02]  /*4680*/  HMMA.16816.F32 R120, R96.reuse, R116, RZ ;  /* 0x000000746078723c */ /* 0x040fe400000018ff */
[----:B------:R-:W1:Y:S06]  /*4690*/  MUFU.EX2 R2, R2 ;  /* 0x0000000200027308 */ /* 0x000e6c0000000800 */
        /* <DEDUP_REMOVED lines=32> */
[C---:B--2---:R-:W-:Y:S07]  /*48a0*/  HMMA.16816.F32 R92, R96.reuse, R4, RZ ;  /* 0x00000004605c723c */ /* 0x044fee00000018ff */
[----:B---3--:R-:W-:Y:S01]  /*48b0*/  F2FP.PACK_AB R4, R146, R151 ;  /* 0x000000979204723e */ /* 0x008fe200000000ff */
[----:B------:R-:W-:Y:S01]  /*48c0*/  HMMA.16816.F32 R96, R96, R6, RZ ;  /* 0x000000066060723c */ /* 0x000fe200000018ff */
[----:B-----5:R-:W-:Y:S01]  /*48d0*/  F2FP.PACK_AB R5, R133, R144 ;  /* 0x000000908505723e */ /* 0x020fe200000000ff */
[----:B------:R-:W-:-:S02]  /*48e0*/  FADD.FTZ R151, R151, R152 ;  /* 0x0000009897977221 */ /* 0x000fc40000010000 */
[----:B------:R-:W-:Y:S02]  /*48f0*/  FADD.FTZ R144, R144, R135 ;  /* 0x0000008790907221 */ /* 0x000fe40000010000 */
[----:B------:R-:W-:Y:S01]  /*4900*/  FADD.FTZ R146, R146, R151 ;  /* 0x0000009792927221 */ /* 0x000fe20000010000 */
[----:B------:R-:W-:Y:S01]  /*4910*/  F2FP.PACK_AB R6, R134, R145 ;  /* 0x000000918606723e */ /* 0x000fe200000000ff */
[----:B------:R-:W-:Y:S01]  /*4920*/  FADD.FTZ R144, R133, R144 ;  /* 0x0000009085907221 */ /* 0x000fe20000010000 */
[----:B-1----:R-:W-:Y:S01]  /*4930*/  F2FP.PACK_AB R7, R2, R3 ;  /* 0x000000030207723e */ /* 0x002fe200000000ff */
[----:B------:R-:W-:Y:S02]  /*4940*/  FADD.FTZ R145, R145, R146 ;  /* 0x0000009291917221 */ /* 0x000fe40000010000 */
[----:B------:R-:W-:Y:S02]  /*4950*/  FADD.FTZ R3, R3, R144 ;  /* 0x0000009003037221 */ /* 0x000fe40000010000 */
[----:B------:R-:W-:-:S02]  /*4960*/  FADD.FTZ R134, R134, R145 ;  /* 0x0000009186867221 */ /* 0x000fc40000010000 */
[----:B----4-:R-:W-:Y:S01]  /*4970*/  HMMA.16816.F32 R36, R4, R8, R36 ;  /* 0x000000080424723c */ /* 0x010fe20000001824 */
[----:B------:R-:W-:-:S07]  /*4980*/  FADD.FTZ R2, R2, R3 ;  /* 0x0000000302027221 */ /* 0x000fce0000010000 */
[C---:B------:R-:W-:Y:S01]  /*4990*/  HMMA.16816.F32 R40, R4.reuse, R10, R40 ;  /* 0x0000000a0428723c */ /* 0x040fe20000001828 */
[----:B------:R-:W1:Y:S07]  /*49a0*/  LDSM.16.MT88.4 R8, [R198+0x4900] ;  /* 0x00490000c608783b */ /* 0x000e6e0000004200 */
[C---:B------:R-:W-:Y:S08]  /*49b0*/  HMMA.16816.F32 R52, R4.reuse, R16, R52 ;  /* 0x000000100434723c */ /* 0x040ff00000001834 */
[C---:B------:R-:W-:Y:S01]  /*49c0*/  HMMA.16816.F32 R56, R4.reuse, R18, R56 ;  /* 0x000000120438723c */ /* 0x040fe20000001838 */
[----:B------:R-:W2:Y:S07]  /*49d0*/  LDSM.16.MT88.4 R16, [R197+0x4900] ;  /* 0x00490000c510783b */ /* 0x000eae0000004200 */
[C---:B------:R-:W-:Y:S08]  /*49e0*/  HMMA.16816.F32 R128, R4.reuse, R20, R128 ;  /* 0x000000140480723c */ /* 0x040ff00000001880 */
[C---:B------:R-:W-:Y:S01]  /*49f0*/  HMMA.16816.F32 R124, R4.reuse, R22, R124 ;  /* 0x00000016047c723c */ /* 0x040fe2000000187c */
[----:B------:R-:W3:Y:S07]  /*4a00*/  LDSM.16.MT88.4 R20, [R203+0x4900] ;  /* 0x00490000cb14783b */ /* 0x000eee0000004200 */
[C---:B------:R-:W-:Y:S08]  /*4a10*/  HMMA.16816.F32 R60, R4.reuse, R12, R60 ;  /* 0x0000000c043c723c */ /* 0x040ff0000000183c */
[C---:B------:R-:W-:Y:S01]  /*4a20*/  HMMA.16816.F32 R64, R4.reuse, R14, R64 ;  /* 0x0000000e0440723c */ /* 0x040fe20000001840 */
[----:B------:R-:W4:Y:S07]  /*4a30*/  LDSM.16.MT88.4 R12, [R196+0x4900] ;  /* 0x00490000c40c783b */ /* 0x000f2e0000004200 */
        /* <DEDUP_REMOVED lines=8> */
[----:B------:R-:W-:Y:S07]  /*4ac0*/  LDSM.16.MT88.4 R136, [R197+0x1900] ;  /* 0x00190000c588783b */ /* 0x000fee0000004200 */
        /* <DEDUP_REMOVED lines=9> */
[C---:B---3--:R-:W-:Y:S08]  /*4b60*/  HMMA.16816.F32 R68, R4.reuse, R20, R68 ;  /* 0x000000140444723c */ /* 0x048ff00000001844 */
[C---:B------:R-:W-:Y:S01]  /*4b70*/  HMMA.16816.F32 R72, R4.reuse, R22, R72 ;  /* 0x000000160448723c */ /* 0x040fe20000001848 */
[----:B------:R-:W-:Y:S07]  /*4b80*/  LDSM.16.MT88.4 R20, [R203+0x5100] ;  /* 0x00510000cb14783b */ /* 0x000fee0000004200 */
[C---:B----4-:R-:W-:Y:S08]  /*4b90*/  HMMA.16816.F32 R92, R4.reuse, R12, R92 ;  /* 0x0000000c045c723c */ /* 0x050ff0000000185c */
[----:B------:R-:W-:Y:S01]  /*4ba0*/  HMMA.16816.F32 R96, R4, R14, R96 ;  /* 0x0000000e0460723c */ /* 0x000fe20000001860 */
[----:B------:R-:W3:Y:S06]  /*4bb0*/  LDSM.16.MT88.4 R12, [R203+0x3100] ;  /* 0x00310000cb0c783b */ /* 0x000eec0000004200 */
[----:B------:R-:W-:Y:S01]  /*4bc0*/  F2FP.PACK_AB R4, R158, R155 ;  /* 0x0000009b9e04723e */ /* 0x000fe200000000ff */
[----:B------:R-:W-:Y:S01]  /*4bd0*/  FADD.FTZ R155, R155, R134 ;  /* 0x000000869b9b7221 */ /* 0x000fe20000010000 */
[----:B------:R-:W-:-:S02]  /*4be0*/  F2FP.PACK_AB R6, R157, R156 ;  /* 0x0000009c9d06723e */ /* 0x000fc400000000ff */
[----:B------:R-:W-:Y:S01]  /*4bf0*/  F2FP.PACK_AB R5, R162, R161 ;  /* 0x000000a1a205723e */ /* 0x000fe200000000ff */
[----:B------:R-:W-:Y:S01]  /*4c00*/  FADD.FTZ R161, R161, R2 ;  /* 0x00000002a1a17221 */ /* 0x000fe20000010000 */
[----:B------:R-:W-:Y:S01]  /*4c10*/  F2FP.PACK_AB R7, R164, R163 ;  /* 0x000000a3a407723e */ /* 0x000fe200000000ff */
[----:B------:R-:W-:Y:S02]  /*4c20*/  FADD.FTZ R155, R158, R155 ;  /* 0x0000009b9e9b7221 */ /* 0x000fe40000010000 */
[----:B------:R-:W-:Y:S02]  /*4c30*/  FADD.FTZ R162, R162, R161 ;  /* 0x000000a1a2a27221 */ /* 0x000fe40000010000 */
[----:B------:R-:W-:Y:S02]  /*4c40*/  FADD.FTZ R156, R156, R155 ;  /* 0x0000009b9c9c7221 */ /* 0x000fe40000010000 */
[----:B-1----:R-:W-:Y:S01]  /*4c50*/  HMMA.16816.F32 R128, R4, R8, R128 ;  /* 0x000000080480723c */ /* 0x002fe20000001880 */
[----:B------:R-:W-:-:S02]  /*4c60*/  FADD.FTZ R163, R163, R162 ;  /* 0x000000a2a3a37221 */ /* 0x000fc40000010000 */
[----:B------:R-:W-:Y:S02]  /*4c70*/  FADD.FTZ R156, R157, R156 ;  /* 0x0000009c9d9c7221 */ /* 0x000fe40000010000 */
[----:B------:R-:W-:-:S03]  /*4c80*/  FADD.FTZ R163, R164, R163 ;  /* 0x000000a3a4a37221 */ /* 0x000fc60000010000 */
        /* <DEDUP_REMOVED lines=8> */
[C---:B------:R-:W-:Y:S08]  /*4d10*/  HMMA.16816.F32 R68, R4.reuse, R20, R68 ;  /* 0x000000140444723c */ /* 0x040ff00000001844 */
        /* <DEDUP_REMOVED lines=9> */
[C---:B------:R-:W-:Y:S01]  /*4db0*/  HMMA.16816.F32 R72, R4.reuse, R22, R72 ;  /* 0x000000160448723c */ /* 0x040fe20000001848 */
[----:B------:R-:W-:Y:S07]  /*4dc0*/  LDSM.16.MT88.4 R20, [R196+0x3900] ;  /* 0x00390000c414783b */ /* 0x000fee0000004200 */
        /* <DEDUP_REMOVED lines=8> */
[----:B------:R-:W4:Y:S07]  /*4e50*/  LDSM.16.MT88.4 R32, [R196+0x1900] ;  /* 0x00190000c420783b */ /* 0x000f2e0000004200 */
[C---:B------:R-:W-:Y:S08]  /*4e60*/  HMMA.16816.F32 R104, R4.reuse, R28, R104 ;  /* 0x0000001c0468723c */ /* 0x040ff00000001868 */
[C---:B------:R-:W-:Y:S01]  /*4e70*/  HMMA.16816.F32 R100, R4.reuse, R30, R100 ;  /* 0x0000001e0464723c */ /* 0x040fe20000001864 */
[----:B------:R-:W5:Y:S07]  /*4e80*/  LDSM.16.MT88.4 R28, [R198+0x3900] ;  /* 0x00390000c61c783b */ /* 0x000f6e0000004200 */
[C---:B------:R-:W-:Y:S08]  /*4e90*/  HMMA.16816.F32 R44, R4.reuse, R24, R44 ;  /* 0x00000018042c723c */ /* 0x040ff0000000182c */
[----:B------:R-:W-:Y:S01]  /*4ea0*/  HMMA.16816.F32 R48, R4, R26, R48 ;  /* 0x0000001a0430723c */ /* 0x000fe20000001830 */
[----:B------:R-:W2:Y:S06]  /*4eb0*/  LDSM.16.MT88.4 R24, [R197+0x3900] ;  /* 0x00390000c518783b */ /* 0x000eac0000004200 */
        /* <DEDUP_REMOVED lines=9> */
[----:B---3--:R-:W-:Y:S01]  /*4f50*/  HMMA.16816.F32 R128, R4, R12, R128 ;  /* 0x0000000c0480723c */ /* 0x008fe20000001880 */
[----:B------:R-:W-:-:S02]  /*4f60*/  FADD.FTZ R168, R168, R169 ;  /* 0x000000a9a8a87221 */ /* 0x000fc40000010000 */
[----:B------:R-:W-:Y:S02]  /*4f70*/  FADD.FTZ R218, R218, R165 ;  /* 0x000000a5dada7221 */ /* 0x000fe40000010000 */
[----:B------:R-:W-:-:S03]  /*4f80*/  FADD.FTZ R219, R219, R168 ;  /* 0x000000a8dbdb7221 */ /* 0x000fc60000010000 */
[C---:B------:R-:W-:Y:S01]  /*4f90*/  HMMA.16816.F32 R124, R4.reuse, R14, R124 ;  /* 0x0000000e047c723c */ /* 0x040fe2000000187c */
[----:B------:R-:W3:Y:S07]  /*4fa0*/  LDSM.16.MT88.4 R12, [R198+0x5900] ;  /* 0x00590000c60c783b */ /* 0x000eee0000004200 */
[C---:B-1----:R-:W-:Y:S08]  /*4fb0*/  HMMA.16816.F32 R36, R4.reuse, R8, R36 ;  /* 0x000000080424723c */ /* 0x042ff00000001824 */
[C---:B------:R-:W-:Y:S01]  /*4fc0*/  HMMA.16816.F32 R40, R4.reuse, R10, R40 ;  /* 0x0000000a0428723c */ /* 0x040fe20000001828 */
[----:B------:R-:W1:Y:S07]  /*4fd0*/  LDSM.16.MT88.4 R8, [R197+0x5900] ;  /* 0x00590000c508783b */ /* 0x000e6e0000004200 */
[C---:B--2---:R-:W-:Y:S08]  /*4fe0*/  HMMA.16816.F32 R68, R4.reuse, R16, R68 ;  /* 0x000000100444723c */ /* 0x044ff00000001844 */
[C---:B------:R-:W-:Y:S01]  /*4ff0*/  HMMA.16816.F32 R72, R4.reuse, R18, R72 ;  /* 0x000000120448723c */ /* 0x040fe20000001848 */
[----:B------:R-:W2:Y:S07]  /*5000*/  LDSM.16.MT88.4 R16, [R196+0x5900] ;  /* 0x00590000c410783b */ /* 0x000eae0000004200 */
[C---:B------:R-:W-:Y:S08]  /*5010*/  HMMA.16816.F32 R120, R4.reuse, R140, R120 ;  /* 0x0000008c0478723c */ /* 0x040ff00000001878 */
[C---:B------:R-:W-:Y:S08]  /*5020*/  HMMA.16816.F32 R116, R4.reuse, R142, R116 ;  /* 0x0000008e0474723c */ /* 0x040ff00000001874 */
[C---:B------:R-:W-:Y:S08]  /*5030*/  HMMA.16816.F32 R112, R4.reuse, R136, R112 ;  /* 0x000000880470723c */ /* 0x040ff00000001870 */
[C---:B------:R-:W-:Y:S08]  /*5040*/  HMMA.16816.F32 R108, R4.reuse, R138, R108 ;  /* 0x0000008a046c723c */ /* 0x040ff0000000186c */
[C---:B----4-:R-:W-:Y:S08]  /*5050*/  HMMA.16816.F32 R104, R4.reuse, R32, R104 ;  /* 0x000000200468723c */ /* 0x050ff00000001868 */
[C---:B------:R-:W-:Y:S08]  /*5060*/  HMMA.16816.F32 R100, R4.reuse, R34, R100 ;  /* 0x000000220464723c */ /* 0x040ff00000001864 */
[C---:B-----5:R-:W-:Y:S08]  /*5070*/  HMMA.16816.F32 R44, R4.reuse, R28, R44 ;  /* 0x0000001c042c723c */ /* 0x060ff0000000182c */
[C---:B------:R-:W-:Y:S08]  /*5080*/  HMMA.16816.F32 R48, R4.reuse, R30, R48 ;  /* 0x0000001e0430723c */ /* 0x040ff00000001830 */
[C---:B------:R-:W-:Y:S08]  /*5090*/  HMMA.16816.F32 R52, R4.reuse, R24, R52 ;  /* 0x000000180434723c */ /* 0x040ff00000001834 */
[C---:B------:R-:W-:Y:S08]  /*50a0*/  HMMA.16816.F32 R56, R4.reuse, R26, R56 ;  /* 0x0000001a0438723c */ /* 0x040ff00000001838 */
[C---:B------:R-:W-:Y:S08]  /*50b0*/  HMMA.16816.F32 R60, R4.reuse, R20, R60 ;  /* 0x00000014043c723c */ /* 0x040ff0000000183c */
[C---:B------:R-:W-:Y:S08]  /*50c0*/  HMMA.16816.F32 R64, R4.reuse, R22, R64 ;  /* 0x000000160440723c */ /* 0x040ff00000001840 */
[C---:B---3--:R-:W-:Y:S08]  /*50d0*/  HMMA.16816.F32 R76, R4.reuse, R12, R76 ;  /* 0x0000000c044c723c */ /* 0x048ff0000000184c */
[C---:B------:R-:W-:Y:S08]  /*50e0*/  HMMA.16816.F32 R80, R4.reuse, R14, R80 ;  /* 0x0000000e0450723c */ /* 0x040ff00000001850 */
[C---:B-1----:R-:W-:Y:S08]  /*50f0*/  HMMA.16816.F32 R84, R4.reuse, R8, R84 ;  /* 0x000000080454723c */ /* 0x042ff00000001854 */
[C---:B------:R-:W-:Y:S08]  /*5100*/  HMMA.16816.F32 R88, R4.reuse, R10, R88 ;  /* 0x0000000a0458723c */ /* 0x040ff00000001858 */
[C---:B--2---:R-:W-:Y:S08]  /*5110*/  HMMA.16816.F32 R92, R4.reuse, R16, R92 ;  /* 0x00000010045c723c */ /* 0x044ff0000000185c */
[----:B------:R-:W-:Y:S01]  /*5120*/  HMMA.16816.F32 R96, R4, R18, R96 ;  /* 0x000000120460723c */ /* 0x000fe20000001860 */
[----:B------:R-:W-:Y:S07]  /*5130*/  @P0 BRA `(.L_x_359) ;  /* 0x0000014000000947 */ /* 0x000fee0003800000 */
        /* <DEDUP_REMOVED lines=11> */
.L_x_360:
[----:B------:R-:W-:Y:S02]  /*51f0*/  ULDC UR4, c[0x0][0x32c] ;  /* 0x0000cb0000047ab9 */ /* 0x000fe40000000800 */
[----:B------:R-:W-:-:S03]  /*5200*/  UISETP.NE.AND UP0, UPT, UR19, UR4, UPT ;  /* 0x000000041300728c */ /* 0x000fc6000bf05270 */
[----:B------:R-:W-:Y:S02]  /*5210*/  ULDC.64 UR4, c[0x0][0x330] ;  /* 0x0000cc0000047ab9 */ /* 0x000fe40000000a00 */
[----:B------:R-:W-:-:S06]  /*5220*/  UIMAD.WIDE.U32 UR18, UR7, UR4, URZ ;  /* 0x00000004071272a5 */ /* 0x000fcc000f8e003f */
[----:B------:R-:W-:Y:S02]  /*5230*/  @UP0 USHF.R.U32.HI UR7, URZ, UR5, UR19 ;  /* 0x000000053f070299 */ /* 0x000fe40008011613 */
.L_x_361:
[----:B------:R-:W-:Y:S02]  /*5240*/  ULDC UR4, c[0x0][0x32c] ;  /* 0x0000cb0000047ab9 */ /* 0x000fe40000000800 */
[----:B------:R-:W-:-:S04]  /*5250*/  UIMAD UR4, UR7, UR4, UR4 ;  /* 0x00000004070472a4 */ /* 0x000fc8000f8e0204 */
[----:B------:R-:W-:-:S04]  /*5260*/  UISETP.LT.AND UP0, UPT, UR6, UR4, UPT ;  /* 0x000000040600728c */ /* 0x000fc8000bf01270 */
[----:B------:R-:W-:-:S04]  /*5270*/  USEL UR6, UR6, UR4, UP0 ;  /* 0x0000000406067287 */ /* 0x000fc80008000000 */
.L_x_359:
[----:B------:R-:W-:-:S04]  /*5280*/  USHF.R.S32.HI UR4, URZ, 0x1f, UR6 ;  /* 0x0000001f3f047899 */ /* 0x000fc80008011406 */
[----:B------:R-:W-:-:S04]  /*5290*/  ULEA.HI UR4, UR4, UR6, URZ, 0x6 ;  /* 0x0000000604047291 */ /* 0x000fc8000f8f303f */
[----:B------:R-:W-:-:S04]  /*52a0*/  USHF.R.S32.HI UR18, URZ, 0x6, UR4 ;  /* 0x000000063f127899 */ /* 0x000fc80008011404 */
[----:B------:R-:W-:-:S04]  /*52b0*/  UISETP.LT.AND UP0, UPT, UR8, UR18, UPT ;  /* 0x000000120800728c */ /* 0x000fc8000bf01270 */
[----:B------:R-:W-:-:S04]  /*52c0*/  USEL UR18, UR8, UR18, !UP0 ;  /* 0x0000001208127287 */ /* 0x000fc8000c000000 */
[----:B------:R-:W-:-:S06]  /*52d0*/  UISETP.GE.AND UP0, UPT, UR13, UR18, UPT ;  /* 0x000000120d00728c */ /* 0x000fcc000bf06270 */
[----:B------:R-:W-:-:S13]  /*52e0*/  PLOP3.LUT P0, PT, PT, PT, UP0, 0x80, 0x0 ;  /* 0x000000000000781c */ /* 0x000fda0003f0f008 */
[----:B------:R-:W-:Y:S05]  /*52f0*/  @!P0 BRA `(.L_x_362) ;  /* 0x0000391000008947 */ /* 0x000fea0003800000 */
[----:B------:R-:W-:Y:S01]  /*5300*/  PLOP3.LUT P4, PT, PT, PT, UP2, 0x80, 0x0 ;  /* 0x000000000000781c */ /* 0x000fe20003f8f028 */
[----:B------:R-:W-:Y:S01]  /*5310*/  IMAD.MOV.U32 R2, RZ, RZ, R132 ;  /* 0x000000ffff027224 */ /* 0x000fe200078e0084 */
[----:B------:R-:W-:Y:S01]  /*5320*/  PLOP3.LUT P0, PT, PT, PT, UP2, 0x80, 0x0 ;  /* 0x000000000000781c */ /* 0x000fe20003f0f028 */
[----:B------:R-:W-:Y:S01]  /*5330*/  IMAD.MOV.U32 R3, RZ, RZ, R0 ;  /* 0x000000ffff037224 */ /* 0x000fe200078e0000 */
[C---:B------:R-:W-:Y:S01]  /*5340*/  IADD3 R224, P6, R208.reuse, 0x40, RZ ;  /* 0x00000040d0e07810 */ /* 0x040fe20007fde0ff */
[----:B------:R-:W-:Y:S01]  /*5350*/  ULDC.64 UR6, c[0x0][0x208] ;  /* 0x0000820000067ab9 */ /* 0x000fe20000000a00 */
[----:B------:R-:W-:Y:S01]  /*5360*/  IADD3 R222, P5, R208, 0x80, RZ ;  /* 0x00000080d0de7810 */ /* 0x000fe20007fbe0ff */
[----:B------:R-:W-:Y:S02]  /*5370*/  ULDC.64 UR4, c[0x0][0x1e0] ;  /* 0x0000780000047ab9 */ /* 0x000fe40000000a00 */
[--C-:B------:R-:W-:Y:S01]  /*5380*/  IMAD.X R223, RZ, RZ, R215.reuse, P6 ;  /* 0x000000ffffdf7224 */ /* 0x100fe200030e06d7 */
[----:B------:R-:W-:Y:S01]  /*5390*/  IADD3 R182, P6, R210, 0x80, RZ ;  /* 0x00000080d2b67810 */ /* 0x000fe20007fde0ff */
[----:B------:R-:W-:-:S02]  /*53a0*/  IMAD.X R221, RZ, RZ, R215, P5 ;  /* 0x000000ffffdd7224 */ /* 0x000fc400028e06d7 */
[----:B------:R-:W-:Y:S01]  /*53b0*/  @P4 IMAD.HI.U32 R180, R212, c[0x0][0x2c8], RZ ;  /* 0x0000b200d4b44a27 */ /* 0x000fe200078e00ff */
[----:B------:R-:W-:-:S03]  /*53c0*/  IADD3 R220, P4, R210, 0x40, RZ ;  /* 0x00000040d2dc7810 */ /* 0x000fc60007f9e0ff */
[--C-:B------:R-:W-:Y:S01]  /*53d0*/  IMAD.X R181, RZ, RZ, R217.reuse, P6 ;  /* 0x000000ffffb57224 */ /* 0x100fe200030e06d9 */
[----:B------:R-:W-:Y:S01]  /*53e0*/  @P0 SHF.R.U32.HI R180, RZ, c[0x0][0x2cc], R180 ;  /* 0x0000b300ffb40a19 */ /* 0x000fe200000116b4 */
[----:B------:R-:W-:Y:S02]  /*53f0*/  IMAD.X R183, RZ, RZ, R217, P4 ;  /* 0x000000ffffb77224 */ /* 0x000fe400020e06d9 */
.L_x_371:
[----:B------:R-:W-:Y:S04]  /*5400*/  DEPBAR.LE SB0, 0x0 ;  /* 0x000080000000791a */ /* 0x000fe80000000000 */
[----:B------:R-:W-:Y:S01]  /*5410*/  BAR.SYNC.DEFER_BLOCKING 0x0 ;  /* 0x0000000000007b1d */ /* 0x000fe20000010000 */
[----:B------:R-:W-:Y:S06]  /*5420*/  UISETP.GT.AND UP3, UPT, UR8, UR13, UPT ;  /* 0x0000000d0800728c */ /* 0x000fec000bf64270 */
[----:B------:R-:W-:Y:S05]  /*5430*/  PLOP3.LUT P0, PT, PT, PT, UP3, 0x80, 0x0 ;  /* 0x000000000000781c */ /* 0x000fea0003f0f038 */
[----:B------:R-:W-:Y:S02]  /*5440*/  @!UP3 USHF.R.S32.HI UR19, URZ, 0x1f, UR13 ;  /* 0x0000001f3f13b899 */ /* 0x000fe4000801140d */
[----:B------:R-:W-:Y:S02]  /*5450*/  @!UP3 UIMAD.WIDE.U32 UR22, UR13, UR6, URZ ;  /* 0x000000060d16b2a5 */ /* 0x000fe4000f8e003f */
[----:B------:R-:W-:Y:S02]  /*5460*/  @!UP3 UIMAD UR19, UR19, UR6, URZ ;  /* 0x000000061313b2a4 */ /* 0x000fe4000f8e023f */
[----:B------:R-:W-:Y:S02]  /*5470*/  @!UP3 USHF.L.U32 UR20, UR22, 0x6, URZ ;  /* 0x000000061614b899 */ /* 0x000fe4000800063f */
[----:B------:R-:W-:Y:S01]  /*5480*/  @!UP3 UIMAD UR19, UR13, UR7, UR19 ;  /* 0x000000070d13b2a4 */ /* 0x000fe2000f8e0213 */
[----:B------:R-:W-:Y:S03]  /*5490*/  LDSM.16.M88.4 R132, [R206+0xc100] ;  /* 0x00c10000ce84783b */ /* 0x000fe60000000200 */
[----:B------:R-:W-:Y:S01]  /*54a0*/  @!UP3 UIADD3 UR19, UR23, UR19, URZ ;  /* 0x000000131713b290 */ /* 0x000fe2000fffe03f */
[----:B------:R-:W-:Y:S02]  /*54b0*/  @!P0 IADD3 R225, P6, R208, UR20, RZ ;  /* 0x00000014d0e18c10 */ /* 0x000fe4000ffde0ff */
[----:B------:R-:W-:Y:S01]  /*54c0*/  @!P0 IADD3 R227, P5, R224, UR20, RZ ;  /* 0x00000014e0e38c10 */ /* 0x000fe2000ffbe0ff */
[----:B------:R-:W-:Y:S01]  /*54d0*/  @!UP3 USHF.L.U64.HI UR19, UR22, 0x6, UR19 ;  /* 0x000000061613b899 */ /* 0x000fe20008010213 */
[----:B------:R-:W-:Y:S01]  /*54e0*/  @!P0 IADD3 R229, P4, R222, UR20, RZ ;  /* 0x00000014dee58c10 */ /* 0x000fe2000ff9e0ff */
[----:B------:R-:W1:Y:S01]  /*54f0*/  LDSM.16.M88.4 R136, [R205+0x6100] ;  /* 0x00610000cd88783b */ /* 0x000e620000000200 */
[----:B------:R-:W-:Y:S03]  /*5500*/  @!UP3 ULEA UR20, UP0, UR6, UR20, 0x5 ;  /* 0x000000140614b291 */ /* 0x000fe6000f80283f */
[----:B------:R-:W-:Y:S02]  /*5510*/  @!P0 IADD3.X R0, R215, UR19, RZ, P6, !PT ;  /* 0x00000013d7008c10 */ /* 0x000fe4000b7fe4ff */
[----:B------:R-:W-:Y:S01]  /*5520*/  @!P0 LEA R236, P6, R225, c[0x0][0x1f8], 0x1 ;  /* 0x00007e00e1ec8a11 */ /* 0x000fe200078c08ff */
[----:B------:R-:W2:Y:S01]  /*5530*/  LDSM.16.M88.4 R140, [R205+0x6900] ;  /* 0x00690000cd8c783b */ /* 0x000ea20000000200 */
[----:B------:R-:W-:Y:S02]  /*5540*/  @!P0 IADD3.X R226, R223, UR19, RZ, P5, !PT ;  /* 0x00000013dfe28c10 */ /* 0x000fe4000affe4ff */
[----:B------:R-:W-:Y:S02]  /*5550*/  @!P0 LEA.HI.X R237, R225, c[0x0][0x1fc], R0, 0x1, P6 ;  /* 0x00007f00e1ed8a11 */ /* 0x000fe400030f0c00 */
[----:B------:R-:W-:Y:S02]  /*5560*/  @!P0 LEA R234, P5, R227, c[0x0][0x1f8], 0x1 ;  /* 0x00007e00e3ea8a11 */ /* 0x000fe400078a08ff */
[----:B------:R-:W3:Y:S01]  /*5570*/  LDSM.16.M88.4 R144, [R205+0x7100] ;  /* 0x00710000cd90783b */ /* 0x000ee20000000200 */
[----:B------:R-:W-:Y:S01]  /*5580*/  @!P0 IADD3.X R228, R221, UR19, RZ, P4, !PT ;  /* 0x00000013dde48c10 */ /* 0x000fe2000a7fe4ff */
[----:B------:R-:W-:Y:S01]  /*5590*/  @!UP3 ULEA.HI.X UR19, UR6, UR19, UR7, 0x5, UP0 ;  /* 0x000000130613b291 */ /* 0x000fe200080f2c07 */
[----:B------:R-:W-:Y:S01]  /*55a0*/  @!P0 LEA.HI.X R235, R227, c[0x0][0x1fc], R226, 0x1, P5 ;  /* 0x00007f00e3eb8a11 */ /* 0x000fe200028f0ce2 */
[----:B------:R-:W-:Y:S01]  /*55b0*/  UISETP.GT.AND UP3, UPT, UR13, UR8, UPT ;  /* 0x000000080d00728c */ /* 0x000fe2000bf64270 */
[C---:B------:R-:W-:Y:S02]  /*55c0*/  @!P0 LEA R232, P4, R229.reuse, c[0x0][0x1f8], 0x1 ;  /* 0x00007e00e5e88a11 */ /* 0x040fe400078808ff */
[----:B------:R-:W4:Y:S01]  /*55d0*/  LDSM.16.M88.4 R148, [R205+0x7900] ;  /* 0x00790000cd94783b */ /* 0x000f220000000200 */
[----:B------:R-:W-:Y:S02]  /*55e0*/  @!P0 IADD3 R225, P6, R208, UR20, RZ ;  /* 0x00000014d0e18c10 */ /* 0x000fe4000ffde0ff */
[----:B------:R-:W-:Y:S02]  /*55f0*/  @!P0 LEA.HI.X R233, R229, c[0x0][0x1fc], R228, 0x1, P4 ;  /* 0x00007f00e5e98a11 */ /* 0x000fe400020f0ce4 */
[----:B------:R-:W-:Y:S02]  /*5600*/  @!P0 IADD3.X R0, R215, UR19, RZ, P6, !PT ;  /* 0x00000013d7008c10 */ /* 0x000fe4000b7fe4ff */
[----:B------:R-:W-:Y:S01]  /*5610*/  LDSM.16.M88.4 R152, [R202+0xc100] ;  /* 0x00c10000ca98783b */ /* 0x000fe20000000200 */
[C---:B------:R-:W-:Y:S02]  /*5620*/  @!P0 LEA R230, P6, R225.reuse, c[0x0][0x1f8], 0x1 ;  /* 0x00007e00e1e68a11 */ /* 0x040fe400078c08ff */
[----:B------:R-:W-:Y:S02]  /*5630*/  @!P0 IADD3 R238, P5, R224, UR20, RZ ;  /* 0x00000014e0ee8c10 */ /* 0x000fe4000ffbe0ff */
[----:B------:R-:W-:Y:S02]  /*5640*/  @!P0 LEA.HI.X R231, R225, c[0x0][0x1fc], R0, 0x1, P6 ;  /* 0x00007f00e1e78a11 */ /* 0x000fe400030f0c00 */
[----:B------:R-:W5:Y:S01]  /*5650*/  LDSM.16.M88.4 R156, [R204] ;  /* 0x00000000cc9c783b */ /* 0x000f620000000200 */
[----:B------:R-:W-:Y:S02]  /*5660*/  @!P0 IADD3.X R227, R223, UR19, RZ, P5, !PT ;  /* 0x00000013dfe38c10 */ /* 0x000fe4000affe4ff */
[C---:B------:R-:W-:Y:S01]  /*5670*/  @!P0 LEA R228, P5, R238.reuse, c[0x0][0x1f8], 0x1 ;  /* 0x00007e00eee48a11 */ /* 0x040fe200078a08ff */
[C---:B-1----:R-:W-:Y:S03]  /*5680*/  HMMA.16816.F32 R4, R132.reuse, R136, RZ ;  /* 0x000000888404723c */ /* 0x042fe600000018ff */
[----:B------:R-:W1:Y:S01]  /*5690*/  LDSM.16.M88.4 R160, [R195] ;  /* 0x00000000c3a0783b */ /* 0x000e620000000200 */
[----:B------:R-:W-:Y:S02]  /*56a0*/  @!P0 LEA.HI.X R229, R238, c[0x0][0x1fc], R227, 0x1, P5 ;  /* 0x00007f00eee58a11 */ /* 0x000fe400028f0ce3 */
[----:B------:R-:W-:Y:S01]  /*56b0*/  @!P0 IADD3 R240, P4, R222, UR20, RZ ;  /* 0x00000014def08c10 */ /* 0x000fe2000ff9e0ff */
[----:B------:R-:W-:Y:S01]  /*56c0*/  @UP3 UIADD3 UR20, UR13, -0x1, URZ ;  /* 0xffffffff0d143890 */ /* 0x000fe2000fffe03f */
[C---:B------:R-:W-:Y:S02]  /*56d0*/  HMMA.16816.F32 R8, R132.reuse, R138, RZ ;  /* 0x0000008a8408723c */ /* 0x040fe400000018ff */
[----:B------:R-:W1:Y:S01]  /*56e0*/  LDSM.16.M88.4 R164, [R194] ;  /* 0x00000000c2a4783b */ /* 0x000e620000000200 */
[----:B------:R-:W-:Y:S01]  /*56f0*/  @UP3 UIMAD.WIDE.U32 UR22, UR20, UR4, URZ ;  /* 0x00000004141632a5 */ /* 0x000fe2000f8e003f */
[----:B------:R-:W-:Y:S01]  /*5700*/  @!P0 IADD3.X R239, R221, UR19, RZ, P4, !PT ;  /* 0x00000013ddef8c10 */ /* 0x000fe2000a7fe4ff */
[----:B------:R-:W-:Y:S01]  /*5710*/  @UP3 USHF.R.S32.HI UR19, URZ, 0x1f, UR20 ;  /* 0x0000001f3f133899 */ /* 0x000fe20008011414 */
[C---:B------:R-:W-:Y:S02]  /*5720*/  @!P0 LEA R226, P4, R240.reuse, c[0x0][0x1f8], 0x1 ;  /* 0x00007e00f0e28a11 */ /* 0x040fe400078808ff */
[C---:B--2---:R-:W-:Y:S01]  /*5730*/  HMMA.16816.F32 R12, R132.reuse, R140, RZ ;  /* 0x0000008c840c723c */ /* 0x044fe200000018ff */
[----:B------:R-:W2:Y:S01]  /*5740*/  LDSM.16.M88.4 R168, [R193] ;  /* 0x00000000c1a8783b */ /* 0x000ea20000000200 */
[----:B------:R-:W-:Y:S02]  /*5750*/  @UP3 UIMAD UR19, UR19, UR4, URZ ;  /* 0x00000004131332a4 */ /* 0x000fe4000f8e023f */
[----:B------:R-:W-:Y:S02]  /*5760*/  @!P0 LEA.HI.X R227, R240, c[0x0][0x1fc], R239, 0x1, P4 ;  /* 0x00007f00f0e38a11 */ /* 0x000fe400020f0cef */
[----:B------:R-:W-:Y:S02]  /*5770*/  @UP3 UIMAD UR19, UR20, UR5, UR19 ;  /* 0x00000005141332a4 */ /* 0x000fe4000f8e0213 */
[C---:B------:R-:W-:Y:S01]  /*5780*/  HMMA.16816.F32 R16, R132.reuse, R142, RZ ;  /* 0x0000008e8410723c */ /* 0x040fe200000018ff */
[----:B------:R-:W-:Y:S01]  /*5790*/  @!PT LDS RZ, [RZ] ;  /* 0x00000000fffff984 */ /* 0x000fe20000000800 */
[----:B------:R-:W-:Y:S01]  /*57a0*/  @!PT LDS RZ, [RZ] ;  /* 0x00000000fffff984 */ /* 0x000fe20000000800 */
[----:B------:R-:W-:Y:S01]  /*57b0*/  @!PT LDS RZ, [RZ] ;  /* 0x00000000fffff984 */ /* 0x000fe20000000800 */
[----:B------:R1:W-:Y:S01]  /*57c0*/  @!P0 LDGSTS.E.BYPASS.LTC128B.128 [R207+0x100], [R236.64], !P3 ;  /* 0x00100000eccf8fae */ /* 0x0003e2000d901d50 */
[----:B------:R-:W-:Y:S02]  /*57d0*/  @UP3 USHF.L.U32 UR20, UR22, 0x6, URZ ;  /* 0x0000000616143899 */ /* 0x000fe4000800063f */
[----:B------:R-:W-:Y:S04]  /*57e0*/  @UP3 UIADD3 UR19, UR23, UR19, URZ ;  /* 0x0000001317133290 */ /* 0x000fe8000fffe03f */
[C---:B---3--:R-:W-:Y:S01]  /*57f0*/  HMMA.16816.F32 R20, R132.reuse, R144, RZ ;  /* 0x000000908414723c */ /* 0x048fe200000018ff */
[----:B------:R3:W-:Y:S01]  /*5800*/  @!P0 LDGSTS.E.BYPASS.LTC128B.128 [R207+0x2100], [R234.64], !P2 ;  /* 0x02100000eacf8fae */ /* 0x0007e2000d101d50 */
[----:B------:R-:W-:Y:S06]  /*5810*/  @UP3 USHF.L.U64.HI UR19, UR22, 0x6, UR19 ;  /* 0x0000000616133899 */ /* 0x000fec0008010213 */
[C---:B------:R-:W-:Y:S01]  /*5820*/  HMMA.16816.F32 R24, R132.reuse, R146, RZ ;  /* 0x000000928418723c */ /* 0x040fe200000018ff */
[----:B------:R1:W-:Y:S07]  /*5830*/  @!P0 LDGSTS.E.BYPASS.LTC128B.128 [R207+0x4100], [R232.64], !P1 ;  /* 0x04100000e8cf8fae */ /* 0x0003ee000c901d50 */
[C---:B----4-:R-:W-:Y:S01]  /*5840*/  HMMA.16816.F32 R28, R132.reuse, R148, RZ ;  /* 0x00000094841c723c */ /* 0x050fe200000018ff */
[----:B------:R4:W-:Y:S07]  /*5850*/  @!P0 LDGSTS.E.BYPASS.LTC128B.128 [R207+0x1100], [R230.64], !P3 ;  /* 0x01100000e6cf8fae */ /* 0x0009ee000d901d50 */
[----:B------:R-:W-:Y:S01]  /*5860*/  HMMA.16816.F32 R32, R132, R150, RZ ;  /* 0x000000968420723c */ /* 0x000fe200000018ff */
[----:B------:R2:W-:Y:S07]  /*5870*/  @!P0 LDGSTS.E.BYPASS.LTC128B.128 [R207+0x3100], [R228.64], !P2 ;  /* 0x03100000e4cf8fae */ /* 0x0005ee000d101d50 */
[C---:B-----5:R-:W-:Y:S01]  /*5880*/  HMMA.16816.F32 R4, R152.reuse, R156, R4 ;  /* 0x0000009c9804723c */ /* 0x060fe20000001804 */
[----:B------:R5:W-:Y:S01]  /*5890*/  @!P0 LDGSTS.E.BYPASS.LTC128B.128 [R207+0x5100], [R226.64], !P1 ;  /* 0x05100000e2cf8fae */ /* 0x000be2000c901d50 */
[----:B------:R-:W-:Y:S06]  /*58a0*/  PLOP3.LUT P0, PT, PT, PT, UP3, 0x80, 0x0 ;  /* 0x000000000000781c */ /* 0x000fec0003f0f038 */
[C---:B------:R-:W-:Y:S01]  /*58b0*/  HMMA.16816.F32 R8, R152.reuse, R158, R8 ;  /* 0x0000009e9808723c */ /* 0x040fe20000001808 */
[----:B------:R-:W-:Y:S06]  /*58c0*/  LDSM.16.M88.4 R172, [R201+0xc100] ;  /* 0x00c10000c9ac783b */ /* 0x000fec0000000200 */
[----:B------:R-:W-:Y:S01]  /*58d0*/  @P0 IADD3 R248, P4, R210, UR20, RZ ;  /* 0x00000014d2f80c10 */ /* 0x000fe2000ff9e0ff */
[C---:B-1----:R-:W-:Y:S01]  /*58e0*/  HMMA.16816.F32 R12, R152.reuse, R160, R12 ;  /* 0x000000a0980c723c */ /* 0x042fe2000000180c */
[----:B------:R-:W0:Y:S03]  /*58f0*/  LDGDEPBAR ;  /* 0x00000000000079af */ /* 0x000e260000000000 */
[----:B------:R-:W-:Y:S02]  /*5900*/  @P0 IADD3 R249, P5, R220, UR20, RZ ;  /* 0x00000014dcf90c10 */ /* 0x000fe4000ffbe0ff */
[----:B------:R-:W-:Y:S02]  /*5910*/  @P0 IADD3.X R251, R217, UR19, RZ, P4, !PT ;  /* 0x00000013d9fb0c10 */ /* 0x000fe4000a7fe4ff */
[C---:B------:R-:W-:Y:S01]  /*5920*/  HMMA.16816.F32 R16, R152.reuse, R162, R16 ;  /* 0x000000a29810723c */ /* 0x040fe20000001810 */
[----:B------:R-:W1:Y:S03]  /*5930*/  LDSM.16.M88.4 R176, [R200+0x6100] ;  /* 0x00610000c8b0783b */ /* 0x000e660000000200 */
[----:B------:R-:W-:Y:S04]  /*5940*/  @P0 IADD3.X R250, R183, UR19, RZ, P5, !PT ;  /* 0x00000013b7fa0c10 */ /* 0x000fe8000affe4ff */
[C---:B------:R-:W-:Y:S01]  /*5950*/  HMMA.16816.F32 R20, R152.reuse, R164, R20 ;  /* 0x000000a49814723c */ /* 0x040fe20000001814 */
[----:B------:R-:W3:Y:S07]  /*5960*/  LDSM.16.M88.4 R132, [R200+0x6900] ;  /* 0x00690000c884783b */ /* 0x000eee0000000200 */
[C---:B------:R-:W-:Y:S01]  /*5970*/  HMMA.16816.F32 R24, R152.reuse, R166, R24 ;  /* 0x000000a69818723c */ /* 0x040fe20000001818 */
[----:B------:R-:W3:Y:S07]  /*5980*/  LDSM.16.M88.4 R136, [R200+0x7100] ;  /* 0x00710000c888783b */ /* 0x000eee0000000200 */
[C---:B--2---:R-:W-:Y:S01]  /*5990*/  HMMA.16816.F32 R28, R152.reuse, R168, R28 ;  /* 0x000000a8981c723c */ /* 0x044fe2000000181c */
[----:B------:R-:W2:Y:S07]  /*59a0*/  LDSM.16.M88.4 R140, [R200+0x7900] ;  /* 0x00790000c88c783b */ /* 0x000eae0000000200 */
[----:B------:R-:W-:Y:S01]  /*59b0*/  HMMA.16816.F32 R32, R152, R170, R32 ;  /* 0x000000aa9820723c */ /* 0x000fe20000001820 */
[----:B------:R-:W-:Y:S07]  /*59c0*/  LDSM.16.M88.4 R144, [R199+0xc100] ;  /* 0x00c10000c790783b */ /* 0x000fee0000000200 */
[----:B------:R-:W2:Y:S01]  /*59d0*/  LDSM.16.M88.4 R148, [R192] ;  /* 0x00000000c094783b */ /* 0x000ea20000000200 */
[C---:B-1----:R-:W-:Y:S06]  /*59e0*/  HMMA.16816.F32 R4, R172.reuse, R176, R4 ;  /* 0x000000b0ac04723c */ /* 0x042fec0000001804 */
[----:B------:R-:W1:Y:S02]  /*59f0*/  LDSM.16.M88.4 R152, [R192+0x800] ;  /* 0x00080000c098783b */ /* 0x000e640000000200 */
[C---:B------:R-:W-:Y:S05]  /*5a00*/  HMMA.16816.F32 R8, R172.reuse, R178, R8 ;  /* 0x000000b2ac08723c */ /* 0x040fea0000001808 */
[----:B------:R-:W1:Y:S03]  /*5a10*/  LDSM.16.M88.4 R156, [R192+0x1000] ;  /* 0x00100000c09c783b */ /* 0x000e660000000200 */
[C---:B---3--:R-:W-:Y:S04]  /*5a20*/  HMMA.16816.F32 R12, R172.reuse, R132, R12 ;  /* 0x00000084ac0c723c */ /* 0x048fe8000000180c */
[----:B------:R-:W3:Y:S04]  /*5a30*/  LDSM.16.M88.4 R160, [R192+0x1800] ;  /* 0x00180000c0a0783b */ /* 0x000ee80000000200 */
[C---:B------:R-:W-:Y:S03]  /*5a40*/  HMMA.16816.F32 R16, R172.reuse, R134, R16 ;  /* 0x00000086ac10723c */ /* 0x040fe60000001810 */
[----:B------:R-:W-:Y:S05]  /*5a50*/  LDSM.16.M88.4 R164, [R206+0x10100] ;  /* 0x01010000cea4783b */ /* 0x000fea0000000200 */
[C---:B------:R-:W-:Y:S02]  /*5a60*/  HMMA.16816.F32 R20, R172.reuse, R136, R20 ;  /* 0x00000088ac14723c */ /* 0x040fe40000001814 */
[----:B------:R-:W1:Y:S06]  /*5a70*/  LDSM.16.M88.4 R168, [R205+0x8100] ;  /* 0x00810000cda8783b */ /* 0x000e6c0000000200 */
[C---:B------:R-:W-:Y:S01]  /*5a80*/  HMMA.16816.F32 R24, R172.reuse, R138, R24 ;  /* 0x0000008aac18723c */ /* 0x040fe20000001818 */
[----:B------:R-:W3:Y:S07]  /*5a90*/  LDSM.16.M88.4 R132, [R205+0x8900] ;  /* 0x00890000cd84783b */ /* 0x000eee0000000200 */
[C---:B--2---:R-:W-:Y:S01]  /*5aa0*/  HMMA.16816.F32 R28, R172.reuse, R140, R28 ;  /* 0x0000008cac1c723c */ /* 0x044fe2000000181c */
[----:B------:R-:W2:Y:S07]  /*5ab0*/  LDSM.16.M88.4 R136, [R205+0x9100] ;  /* 0x00910000cd88783b */ /* 0x000eae0000000200 */
[----:B------:R-:W-:Y:S01]  /*5ac0*/  HMMA.16816.F32 R32, R172, R142, R32 ;  /* 0x0000008eac20723c */ /* 0x000fe20000001820 */
[----:B------:R-:W2:Y:S07]  /*5ad0*/  LDSM.16.M88.4 R140, [R205+0x9900] ;  /* 0x00990000cd8c783b */ /* 0x000eae0000000200 */
[C---:B------:R-:W-:Y:S01]  /*5ae0*/  HMMA.16816.F32 R4, R144.reuse, R148, R4 ;  /* 0x000000949004723c */ /* 0x040fe20000001804 */
[----:B------:R-:W-:Y:S07]  /*5af0*/  LDSM.16.M88.4 R172, [R202+0x10100] ;  /* 0x01010000caac783b */ /* 0x000fee0000000200 */
[C---:B------:R-:W-:Y:S01]  /*5b00*/  HMMA.16816.F32 R8, R144.reuse, R150, R8 ;  /* 0x000000969008723c */ /* 0x040fe20000001808 */
[----:B------:R-:W2:Y:S07]  /*5b10*/  LDSM.16.M88.4 R176, [R191] ;  /* 0x00000000bfb0783b */ /* 0x000eae0000000200 */
[C---:B-1----:R-:W-:Y:S01]  /*5b20*/  HMMA.16816.F32 R12, R144.reuse, R152, R12 ;  /* 0x00000098900c723c */ /* 0x042fe2000000180c */
[----:B------:R-:W-:Y:S07]  /*5b30*/  LDSM.16.M88.4 R148, [R189] ;  /* 0x00000000bd94783b */ /* 0x000fee0000000200 */
[C---:B------:R-:W-:Y:S01]  /*5b40*/  HMMA.16816.F32 R16, R144.reuse, R154, R16 ;  /* 0x0000009a9010723c */ /* 0x040fe20000001810 */
[----:B------:R-:W-:Y:S07]  /*5b50*/  LDSM.16.M88.4 R152, [R188] ;  /* 0x00000000bc98783b */ /* 0x000fee0000000200 */
[C---:B------:R-:W-:Y:S08]  /*5b60*/  HMMA.16816.F32 R20, R144.reuse, R156, R20 ;  /* 0x0000009c9014723c */ /* 0x040ff00000001814 */
[C---:B------:R-:W-:Y:S01]  /*5b70*/  HMMA.16816.F32 R24, R144.reuse, R158, R24 ;  /* 0x0000009e9018723c */ /* 0x040fe20000001818 */
[----:B------:R-:W-:Y:S07]  /*5b80*/  LDSM.16.M88.4 R156, [R201+0x10100] ;  /* 0x01010000c99c783b */ /* 0x000fee0000000200 */
[C---:B---3--:R-:W-:Y:S08]  /*5b90*/  HMMA.16816.F32 R28, R144.reuse, R160, R28 ;  /* 0x000000a0901c723c */ /* 0x048ff0000000181c */
[----:B------:R-:W-:Y:S01]  /*5ba0*/  HMMA.16816.F32 R32, R144, R162, R32 ;  /* 0x000000a29020723c */ /* 0x000fe20000001820 */
[----:B------:R-:W1:Y:S07]  /*5bb0*/  LDSM.16.M88.4 R144, [R190] ;  /* 0x00000000be90783b */ /* 0x000e6e0000000200 */
[C---:B------:R-:W-:Y:S01]  /*5bc0*/  HMMA.16816.F32 R4, R164.reuse, R168, R4 ;  /* 0x000000a8a404723c */ /* 0x040fe20000001804 */
[----:B------:R-:W3:Y:S07]  /*5bd0*/  LDSM.16.M88.4 R160, [R200+0x8100] ;  /* 0x00810000c8a0783b */ /* 0x000eee0000000200 */
[C---:B------:R-:W-:Y:S01]  /*5be0*/  HMMA.16816.F32 R8, R164.reuse, R170, R8 ;  /* 0x000000aaa408723c */ /* 0x040fe20000001808 */
[----:B------:R-:W-:Y:S07]  /*5bf0*/  LDSM.16.M88.4 R168, [R192+0x2000] ;  /* 0x00200000c0a8783b */ /* 0x000fee0000000200 */
[C---:B------:R-:W-:Y:S08]  /*5c00*/  HMMA.16816.F32 R12, R164.reuse, R132, R12 ;  /* 0x00000084a40c723c */ /* 0x040ff0000000180c */
[C---:B------:R-:W-:Y:S01]  /*5c10*/  HMMA.16816.F32 R16, R164.reuse, R134, R16 ;  /* 0x00000086a410723c */ /* 0x040fe20000001810 */
[----:B------:R-:W1:Y:S07]  /*5c20*/  LDSM.16.M88.4 R132, [R200+0x8900] ;  /* 0x00890000c884783b */ /* 0x000e6e0000000200 */
[C---:B--2---:R-:W-:Y:S08]  /*5c30*/  HMMA.16816.F32 R20, R164.reuse, R136, R20 ;  /* 0x00000088a414723c */ /* 0x044ff00000001814 */
[C---:B------:R-:W-:Y:S01]  /*5c40*/  HMMA.16816.F32 R24, R164.reuse, R138, R24 ;  /* 0x0000008aa418723c */ /* 0x040fe20000001818 */
[----:B------:R-:W2:Y:S07]  /*5c50*/  LDSM.16.M88.4 R136, [R200+0x9100] ;  /* 0x00910000c888783b */ /* 0x000eae0000000200 */
[C---:B------:R-:W-:Y:S08]  /*5c60*/  HMMA.16816.F32 R28, R164.reuse, R140, R28 ;  /* 0x0000008ca41c723c */ /* 0x040ff0000000181c */
[----:B------:R-:W-:Y:S01]  /*5c70*/  HMMA.16816.F32 R32, R164, R142, R32 ;  /* 0x0000008ea420723c */ /* 0x000fe20000001820 */
[----:B------:R-:W2:Y:S07]  /*5c80*/  LDSM.16.M88.4 R140, [R200+0x9900] ;  /* 0x00990000c88c783b */ /* 0x000eae0000000200 */
[C---:B------:R-:W-:Y:S01]  /*5c90*/  HMMA.16816.F32 R4, R172.reuse, R176, R4 ;  /* 0x000000b0ac04723c */ /* 0x040fe20000001804 */
[----:B------:R-:W2:Y:S07]  /*5ca0*/  LDSM.16.M88.4 R164, [R199+0x10100] ;  /* 0x01010000c7a4783b */ /* 0x000eae0000000200 */
[C---:B------:R-:W-:Y:S01]  /*5cb0*/  HMMA.16816.F32 R8, R172.reuse, R178, R8 ;  /* 0x000000b2ac08723c */ /* 0x040fe20000001808 */
[----:B------:R-:W-:Y:S07]  /*5cc0*/  LDSM.16.M88.4 R176, [R205+0xa100] ;  /* 0x00a10000cdb0783b */ /* 0x000fee0000000200 */
[C---:B-1----:R-:W-:Y:S08]  /*5cd0*/  HMMA.16816.F32 R12, R172.reuse, R144, R12 ;  /* 0x00000090ac0c723c */ /* 0x042ff0000000180c */
[C---:B------:R-:W-:Y:S01]  /*5ce0*/  HMMA.16816.F32 R16, R172.reuse, R146, R16 ;  /* 0x00000092ac10723c */ /* 0x040fe20000001810 */
[----:B------:R-:W1:Y:S07]  /*5cf0*/  LDSM.16.M88.4 R144, [R192+0x2800] ;  /* 0x00280000c090783b */ /* 0x000e6e0000000200 */
[C---:B------:R-:W-:Y:S08]  /*5d00*/  HMMA.16816.F32 R20, R172.reuse, R148, R20 ;  /* 0x00000094ac14723c */ /* 0x040ff00000001814 */
[C---:B------:R-:W-:Y:S01]  /*5d10*/  HMMA.16816.F32 R24, R172.reuse, R150, R24 ;  /* 0x00000096ac18723c */ /* 0x040fe20000001818 */
[----:B------:R-:W1:Y:S07]  /*5d20*/  LDSM.16.M88.4 R148, [R192+0x3000] ;  /* 0x00300000c094783b */ /* 0x000e6e0000000200 */
[C---:B------:R-:W-:Y:S08]  /*5d30*/  HMMA.16816.F32 R28, R172.reuse, R152, R28 ;  /* 0x00000098ac1c723c */ /* 0x040ff0000000181c */
[----:B------:R-:W-:Y:S01]  /*5d40*/  HMMA.16816.F32 R32, R172, R154, R32 ;  /* 0x0000009aac20723c */ /* 0x000fe20000001820 */
[----:B------:R-:W1:Y:S07]  /*5d50*/  LDSM.16.M88.4 R152, [R192+0x3800] ;  /* 0x00380000c098783b */ /* 0x000e6e0000000200 */
[C---:B---3--:R-:W-:Y:S01]  /*5d60*/  HMMA.16816.F32 R4, R156.reuse, R160, R4 ;  /* 0x000000a09c04723c */ /* 0x048fe20000001804 */
[----:B------:R-:W3:Y:S07]  /*5d70*/  LDSM.16.M88.4 R172, [R206+0x14100] ;  /* 0x01410000ceac783b */ /* 0x000eee0000000200 */
[C---:B------:R-:W-:Y:S01]  /*5d80*/  HMMA.16816.F32 R8, R156.reuse, R162, R8 ;  /* 0x000000a29c08723c */ /* 0x040fe20000001808 */
[----:B------:R-:W-:Y:S07]  /*5d90*/  LDSM.16.M88.4 R160, [R187] ;  /* 0x00000000bba0783b */ /* 0x000fee0000000200 */
        /* <DEDUP_REMOVED lines=15> */
[----:B------:R-:W1:Y:S07]  /*5e90*/  LDSM.16.M88.4 R144, [R186] ;  /* 0x00000000ba90783b */ /* 0x000e6e0000000200 */
[C---:B------:R-:W-:Y:S08]  /*5ea0*/  HMMA.16816.F32 R20, R164.reuse, R148, R20 ;  /* 0x00000094a414723c */ /* 0x040ff00000001814 */
[C---:B------:R-:W-:Y:S01]  /*5eb0*/  HMMA.16816.F32 R24, R164.reuse, R150, R24 ;  /* 0x00000096a418723c */ /* 0x040fe20000001818 */
[----:B------:R-:W1:Y:S07]  /*5ec0*/  LDSM.16.M88.4 R148, [R185] ;  /* 0x00000000b994783b */ /* 0x000e6e0000000200 */
[C---:B------:R-:W-:Y:S08]  /*5ed0*/  HMMA.16816.F32 R28, R164.reuse, R152, R28 ;  /* 0x00000098a41c723c */ /* 0x040ff0000000181c */
[----:B------:R-:W-:Y:S01]  /*5ee0*/  HMMA.16816.F32 R32, R164, R154, R32 ;  /* 0x0000009aa420723c */ /* 0x000fe20000001820 */
[----:B------:R-:W1:Y:S07]  /*5ef0*/  LDSM.16.M88.4 R152, [R184] ;  /* 0x00000000b898783b */ /* 0x000e6e0000000200 */
[C---:B---3--:R-:W-:Y:S01]  /*5f00*/  HMMA.16816.F32 R4, R172.reuse, R176, R4 ;  /* 0x000000b0ac04723c */ /* 0x048fe20000001804 */
        /* <DEDUP_REMOVED lines=12> */
[----:B------:R-:W2:Y:S01]  /*5fd0*/  LDSM.16.M88.4 R172, [R199+0x14100] ;  /* 0x01410000c7ac783b */ /* 0x000ea20000000200 */
[C---:B------:R-:W-:Y:S08]  /*5fe0*/  HMMA.16816.F32 R4, R156.reuse, R160, R4 ;  /* 0x000000a09c04723c */ /* 0x040ff00000001804 */
[C---:B------:R-:W-:Y:S08]  /*5ff0*/  HMMA.16816.F32 R8, R156.reuse, R162, R8 ;  /* 0x000000a29c08723c */ /* 0x040ff00000001808 */
[C---:B-1----:R-:W-:Y:S08]  /*6000*/  HMMA.16816.F32 R12, R156.reuse, R144, R12 ;  /* 0x000000909c0c723c */ /* 0x042ff0000000180c */
[C---:B------:R-:W-:Y:S08]  /*6010*/  HMMA.16816.F32 R16, R156.reuse, R146, R16 ;  /* 0x000000929c10723c */ /* 0x040ff00000001810 */
[C---:B------:R-:W-:Y:S08]  /*6020*/  HMMA.16816.F32 R20, R156.reuse, R148, R20 ;  /* 0x000000949c14723c */ /* 0x040ff00000001814 */
[C---:B------:R-:W-:Y:S08]  /*6030*/  HMMA.16816.F32 R24, R156.reuse, R150, R24 ;  /* 0x000000969c18723c */ /* 0x040ff00000001818 */
[C---:B------:R-:W-:Y:S08]  /*6040*/  HMMA.16816.F32 R28, R156.reuse, R152, R28 ;  /* 0x000000989c1c723c */ /* 0x040ff0000000181c */
[----:B------:R-:W-:Y:S08]  /*6050*/  HMMA.16816.F32 R32, R156, R154, R32 ;  /* 0x0000009a9c20723c */ /* 0x000ff00000001820 */
[C---:B---3--:R-:W-:Y:S08]  /*6060*/  HMMA.16816.F32 R4, R164.reuse, R168, R4 ;  /* 0x000000a8a404723c */ /* 0x048ff00000001804 */
[C---:B------:R-:W-:Y:S08]  /*6070*/  HMMA.16816.F32 R8, R164.reuse, R170, R8 ;  /* 0x000000aaa408723c */ /* 0x040ff00000001808 */
[C---:B------:R-:W-:Y:S08]  /*6080*/  HMMA.16816.F32 R12, R164.reuse, R132, R12 ;  /* 0x00000084a40c723c */ /* 0x040ff0000000180c */
[C---:B------:R-:W-:Y:S01]  /*6090*/  HMMA.16816.F32 R16, R164.reuse, R134, R16 ;  /* 0x00000086a410723c */ /* 0x040fe20000001810 */
[----:B------:R-:W1:Y:S07]  /*60a0*/  LDSM.16.M88.4 R132, [R192+0x4800] ;  /* 0x00480000c084783b */ /* 0x000e6e0000000200 */
[C---:B--2---:R-:W-:Y:S08]  /*60b0*/  HMMA.16816.F32 R20, R164.reuse, R136, R20 ;  /* 0x00000088a414723c */ /* 0x044ff00000001814 */
[C---:B------:R-:W-:Y:S01]  /*60c0*/  HMMA.16816.F32 R24, R164.reuse, R138, R24 ;  /* 0x0000008aa418723c */ /* 0x040fe20000001818 */
[----:B------:R-:W2:Y:S07]  /*60d0*/  LDSM.16.M88.4 R136, [R192+0x5000] ;  /* 0x00500000c088783b */ /* 0x000eae0000000200 */
[C---:B------:R-:W-:Y:S08]  /*60e0*/  HMMA.16816.F32 R28, R164.reuse, R140, R28 ;  /* 0x0000008ca41c723c */ /* 0x040ff0000000181c */
[----:B------:R-:W-:Y:S08]  /*60f0*/  HMMA.16816.F32 R32, R164, R142, R32 ;  /* 0x0000008ea420723c */ /* 0x000ff00000001820 */
[C---:B------:R-:W-:Y:S08]  /*6100*/  HMMA.16816.F32 R4, R172.reuse, R176, R4 ;  /* 0x000000b0ac04723c */ /* 0x040ff00000001804 */
[C---:B------:R-:W-:Y:S08]  /*6110*/  HMMA.16816.F32 R8, R172.reuse, R178, R8 ;  /* 0x000000b2ac08723c */ /* 0x040ff00000001808 */
[C---:B-1----:R-:W-:Y:S08]  /*6120*/  HMMA.16816.F32 R12, R172.reuse, R132, R12 ;  /* 0x00000084ac0c723c */ /* 0x042ff0000000180c */
[C---:B------:R-:W-:Y:S01]  /*6130*/  HMMA.16816.F32 R16, R172.reuse, R134, R16 ;  /* 0x00000086ac10723c */ /* 0x040fe20000001810 */
[----:B------:R-:W1:Y:S01]  /*6140*/  LDSM.16.M88.4 R132, [R192+0x5800] ;  /* 0x00580000c084783b */ /* 0x000e620000000200 */
[----:B------:R-:W-:Y:S04]  /*6150*/  DEPBAR.LE SB0, 0x0 ;  /* 0x000080000000791a */ /* 0x000fe80000000000 */
[----:B-----5:R-:W-:Y:S02]  /*6160*/  FMUL.FTZ R227, R4, c[0x0][0x320] ;  /* 0x0000c80004e37a20 */ /* 0x020fe40000410000 */
[C---:B--2---:R-:W-:Y:S04]  /*6170*/  HMMA.16816.F32 R20, R172.reuse, R136, R20 ;  /* 0x00000088ac14723c */ /* 0x044fe80000001814 */
[----:B------:R-:W2:Y:S01]  /*6180*/  MUFU.TANH R227, R227 ;  /* 0x000000e300e37308 */ /* 0x000ea20000002400 */
[----:B------:R-:W-:Y:S01]  /*6190*/  BAR.SYNC.DEFER_BLOCKING 0x0 ;  /* 0x0000000000007b1d */ /* 0x000fe20000010000 */
[----:B------:R-:W-:Y:S02]  /*61a0*/  FMUL.FTZ R228, R11, c[0x0][0x320] ;  /* 0x0000c8000be47a20 */ /* 0x000fe40000410000 */
[C---:B------:R-:W-:Y:S04]  /*61b0*/  HMMA.16816.F32 R24, R172.reuse, R138, R24 ;  /* 0x0000008aac18723c */ /* 0x040fe80000001818 */
[----:B------:R-:W-:Y:S01]  /*61c0*/  FMUL.FTZ R232, R14, c[0x0][0x320] ;  /* 0x0000c8000ee87a20 */ /* 0x000fe20000410000 */
[----:B------:R-:W-:Y:S01]  /*61d0*/  @P0 LEA R14, P4, R249, c[0x0][0x1c8], 0x1 ;  /* 0x00007200f90e0a11 */ /* 0x000fe200078808ff */
[----:B------:R-:W3:Y:S01]  /*61e0*/  MUFU.TANH R228, R228 ;  /* 0x000000e400e47308 */ /* 0x000ee20000002400 */
[----:B----4-:R-:W-:Y:S02]  /*61f0*/  FMUL.FTZ R231, R15, c[0x0][0x320] ;  /* 0x0000c8000fe77a20 */ /* 0x010fe40000410000 */
[----:B------:R-:W-:Y:S03]  /*6200*/  @P0 LEA.HI.X R15, R249, c[0x0][0x1cc], R250, 0x1, P4 ;  /* 0x00007300f90f0a11 */ /* 0x000fe600020f0cfa */
[----:B------:R-:W-:Y:S02]  /*6210*/  FMUL.FTZ R235, R18, c[0x0][0x320] ;  /* 0x0000c80012eb7a20 */ /* 0x000fe40000410000 */
[----:B------:R-:W-:Y:S02]  /*6220*/  FMUL.FTZ R236, R13, c[0x0][0x320] ;  /* 0x0000c8000dec7a20 */ /* 0x000fe40000410000 */
[----:B------:R-:W4:Y:S01]  /*6230*/  MUFU.TANH R232, R232 ;  /* 0x000000e800e87308 */ /* 0x000f220000002400 */
[----:B------:R-:W-:Y:S01]  /*6240*/  FMUL.FTZ R240, R22, c[0x0][0x320] ;  /* 0x0000c80016f07a20 */ /* 0x000fe20000410000 */
[----:B------:R-:W-:Y:S01]  /*6250*/  @P0 LEA R22, P6, R248, c[0x0][0x1c8], 0x1 ;  /* 0x00007200f8160a11 */ /* 0x000fe200078c08ff */
[----:B------:R-:W-:Y:S02]  /*6260*/  FMUL.FTZ R239, R23, c[0x0][0x320] ;  /* 0x0000c80017ef7a20 */ /* 0x000fe40000410000 */
[----:B------:R-:W-:Y:S01]  /*6270*/  FMUL.FTZ R226, R10, c[0x0][0x320] ;  /* 0x0000c8000ae27a20 */ /* 0x000fe20000410000 */
[----:B------:R-:W-:Y:S01]  /*6280*/  @P0 LEA.HI.X R23, R248, c[0x0][0x1cc], R251, 0x1, P6 ;  /* 0x00007300f8170a11 */ /* 0x000fe200030f0cfb */
[----:B------:R-:W-:Y:S01]  /*6290*/  FMUL.FTZ R234, R19, c[0x0][0x320] ;  /* 0x0000c80013ea7a20 */ /* 0x000fe20000410000 */
[----:B------:R-:W-:Y:S01]  /*62a0*/  @P0 IADD3 R248, P5, R182, UR20, RZ ;  /* 0x00000014b6f80c10 */ /* 0x000fe2000ffbe0ff */
[C---:B-1----:R-:W-:Y:S01]  /*62b0*/  HMMA.16816.F32 R28, R172.reuse, R132, R28 ;  /* 0x00000084ac1c723c */ /* 0x042fe2000000181c */
[----:B------:R-:W1:Y:S01]  /*62c0*/  MUFU.TANH R236, R236 ;  /* 0x000000ec00ec7308 */ /* 0x000e620000002400 */
[----:B------:R-:W-:Y:S01]  /*62d0*/  @!PT LDS RZ, [RZ] ;  /* 0x00000000fffff984 */ /* 0x000fe20000000800 */
[----:B------:R-:W-:Y:S01]  /*62e0*/  @!PT LDS RZ, [RZ] ;  /* 0x00000000fffff984 */ /* 0x000fe20000000800 */
[----:B------:R-:W-:Y:S01]  /*62f0*/  @!PT LDS RZ, [RZ] ;  /* 0x00000000fffff984 */ /* 0x000fe20000000800 */
[----:B------:R1:W-:Y:S01]  /*6300*/  @P0 LDGSTS.E.BYPASS.LTC128B.128 [R207+0x6100], [R22.64], !P3 ;  /* 0x0610000016cf0fae */ /* 0x0003e2000d901d50 */
[----:B------:R-:W-:Y:S01]  /*6310*/  @P0 LEA R158, P4, R248, c[0x0][0x1c8], 0x1 ;  /* 0x00007200f89e0a11 */ /* 0x000fe200078808ff */
[----:B------:R-:W-:Y:S01]  /*6320*/  FMUL.FTZ R243, R26, c[0x0][0x320] ;  /* 0x0000c8001af37a20 */ /* 0x000fe20000410000 */
[----:B------:R-:W-:Y:S01]  /*6330*/  @P0 IADD3.X R251, R181, UR19, RZ, P5, !PT ;  /* 0x00000013b5fb0c10 */ /* 0x000fe2000affe4ff */
[----:B------:R-:W-:Y:S01]  /*6340*/  FMUL.FTZ R242, R27, c[0x0][0x320] ;  /* 0x0000c8001bf27a20 */ /* 0x000fe20000410000 */
[----:B------:R-:W-:Y:S01]  /*6350*/  @UP3 UIADD3 UR20, UP0, UR12, UR20, URZ ;  /* 0x000000140c143290 */ /* 0x000fe2000ff1e03f */
[----:B------:R-:W-:Y:S01]  /*6360*/  HMMA.16816.F32 R32, R172, R134, R32 ;  /* 0x00000086ac20723c */ /* 0x000fe20000001820 */
[----:B------:R5:W-:Y:S02]  /*6370*/  @P0 LDGSTS.E.BYPASS.LTC128B.128 [R207+0x8100], [R14.64], !P2 ;  /* 0x081000000ecf0fae */ /* 0x000be4000d101d50 */
[----:B------:R-:W1:Y:S01]  /*6380*/  MUFU.TANH R226, R226 ;  /* 0x000000e200e27308 */ /* 0x000e620000002400 */
[----:B------:R-:W-:Y:S01]  /*6390*/  @P0 LEA.HI.X R159, R248, c[0x0][0x1cc], R251, 0x1, P4 ;  /* 0x00007300f89f0a11 */ /* 0x000fe200020f0cfb */
[----:B------:R-:W-:Y:S01]  /*63a0*/  @UP3 UIADD3.X UR19, UR11, UR19, URZ, UP0, !UPT ;  /* 0x000000130b133290 */ /* 0x000fe200087fe43f */
[----:B------:R-:W-:Y:S01]  /*63b0*/  @P0 IADD3 R250, P6, R210, UR20, RZ ;  /* 0x00000014d2fa0c10 */ /* 0x000fe2000ffde0ff */
[----:B------:R-:W-:Y:S01]  /*63c0*/  IMAD.MOV.U32 R19, RZ, RZ, R212 ;  /* 0x000000ffff137224 */ /* 0x000fe200078e00d4 */
[----:B------:R-:W-:Y:S01]  /*63d0*/  @P0 IADD3 R18, P4, R182, UR20, RZ ;  /* 0x00000014b6120c10 */ /* 0x000fe2000ff9e0ff */
[----:B------:R1:W-:Y:S03]  /*63e0*/  @P0 LDGSTS.E.BYPASS.LTC128B.128 [R207+0xa100], [R158.64], !P1 ;  /* 0x0a1000009ecf0fae */ /* 0x0003e6000c901d50 */
[----:B------:R-:W-:Y:S01]  /*63f0*/  @P0 IADD3.X R251, R217, UR19, RZ, P6, !PT ;  /* 0x00000013d9fb0c10 */ /* 0x000fe2000b7fe4ff */
[----:B------:R-:W1:Y:S01]  /*6400*/  MUFU.TANH R231, R231 ;  /* 0x000000e700e77308 */ /* 0x000e620000002400 */
[----:B------:R-:W-:Y:S01]  /*6410*/  @P0 LEA R162, P6, R250, c[0x0][0x1c8], 0x1 ;  /* 0x00007200faa20a11 */ /* 0x000fe200078c08ff */
[----:B------:R-:W-:Y:S01]  /*6420*/  FMUL.FTZ R229, R5, c[0x0][0x320] ;  /* 0x0000c80005e57a20 */ /* 0x000fe20000410000 */
[----:B------:R-:W-:Y:S01]  /*6430*/  @P0 IADD3.X R13, R181, UR19, RZ, P4, !PT ;  /* 0x00000013b50d0c10 */ /* 0x000fe2000a7fe4ff */
[----:B------:R-:W-:Y:S01]  /*6440*/  FMUL.FTZ R249, R30, c[0x0][0x320] ;  /* 0x0000c8001ef97a20 */ /* 0x000fe20000410000 */
[----:B------:R-:W-:Y:S01]  /*6450*/  @P0 LEA R26, P4, R18, c[0x0][0x1c8], 0x1 ;  /* 0x00007200121a0a11 */ /* 0x000fe200078808ff */
[----:B------:R-:W-:Y:S01]  /*6460*/  FMUL.FTZ R248, R31, c[0x0][0x320] ;  /* 0x0000c8001ff87a20 */ /* 0x000fe20000410000 */
[----:B------:R-:W-:Y:S01]  /*6470*/  @P0 LEA.HI.X R163, R250, c[0x0][0x1cc], R251, 0x1, P6 ;  /* 0x00007300faa30a11 */ /* 0x000fe200030f0cfb */
[----:B------:R-:W-:Y:S01]  /*6480*/  FMUL.FTZ R0, R6, c[0x0][0x320] ;  /* 0x0000c80006007a20 */ /* 0x000fe20000410000 */
[----:B------:R-:W-:Y:S01]  /*6490*/  @P0 LEA.HI.X R27, R18, c[0x0][0x1cc], R13, 0x1, P4 ;  /* 0x00007300121b0a11 */ /* 0x000fe200020f0c0d */
[----:B------:R-:W1:Y:S01]  /*64a0*/  MUFU.TANH R229, R229 ;  /* 0x000000e500e57308 */ /* 0x000e620000002400 */
[----:B------:R-:W-:Y:S01]  /*64b0*/  @P0 IADD3 R11, P5, R220, UR20, RZ ;  /* 0x00000014dc0b0c10 */ /* 0x000fe2000ffbe0ff */
[----:B------:R1:W-:Y:S01]  /*64c0*/  @P0 LDGSTS.E.BYPASS.LTC128B.128 [R207+0x7100], [R162.64], !P3 ;  /* 0x07100000a2cf0fae */ /* 0x0003e2000d901d50 */
[----:B------:R-:W-:Y:S01]  /*64d0*/  FMUL.FTZ R250, R32, c[0x0][0x320] ;  /* 0x0000c80020fa7a20 */ /* 0x000fe20000410000 */
[----:B------:R-:W-:Y:S01]  /*64e0*/  PLOP3.LUT P4, PT, PT, PT, UP2, 0x80, 0x0 ;  /* 0x000000000000781c */ /* 0x000fe20003f8f028 */
[----:B------:R-:W-:Y:S01]  /*64f0*/  FMUL.FTZ R225, R7, c[0x0][0x320] ;  /* 0x0000c80007e17a20 */ /* 0x000fe20000410000 */
[----:B------:R-:W-:Y:S01]  /*6500*/  @P0 IADD3.X R10, R183, UR19, RZ, P5, !PT ;  /* 0x00000013b70a0c10 */ /* 0x000fe2000affe4ff */
[----:B------:R-:W-:Y:S01]  /*6510*/  USHF.L.U32 UR19, UR13, 0x6, URZ ;  /* 0x000000060d137899 */ /* 0x000fe2000800063f */
[----:B------:R-:W-:Y:S01]  /*6520*/  @P0 LEA R30, P5, R11, c[0x0][0x1c8], 0x1 ;  /* 0x000072000b1e0a11 */ /* 0x000fe200078a08ff */
[----:B------:R-:W-:Y:S01]  /*6530*/  FMUL.FTZ R230, R8, c[0x0][0x320] ;  /* 0x0000c80008e67a20 */ /* 0x000fe20000410000 */
[----:B------:R1:W1:Y:S01]  /*6540*/  MUFU.TANH R13, R250 ;  /* 0x000000fa000d7308 */ /* 0x0002620000002400 */
[----:B------:R-:W-:Y:S01]  /*6550*/  FMUL.FTZ R233, R9, c[0x0][0x320] ;  /* 0x0000c80009e97a20 */ /* 0x000fe20000410000 */
[----:B------:R-:W-:Y:S01]  /*6560*/  @P0 LEA.HI.X R31, R11, c[0x0][0x1cc], R10, 0x1, P5 ;  /* 0x000073000b1f0a11 */ /* 0x000fe200028f0c0a */
[----:B------:R-:W-:Y:S02]  /*6570*/  FMUL.FTZ R237, R12, c[0x0][0x320] ;  /* 0x0000c8000ced7a20 */ /* 0x000fe40000410000 */
[----:B------:R-:W-:Y:S02]  /*6580*/  FMUL.FTZ R238, R16, c[0x0][0x320] ;  /* 0x0000c80010ee7a20 */ /* 0x000fe40000410000 */
[----:B------:R2:W-:Y:S01]  /*6590*/  @P0 LDGSTS.E.BYPASS.LTC128B.128 [R207+0x9100], [R30.64], !P2 ;  /* 0x091000001ecf0fae */ /* 0x0005e2000d101d50 */
[----:B------:R-:W-:Y:S02]  /*65a0*/  @P4 IMAD.MOV.U32 R19, RZ, RZ, R180 ;  /* 0x000000ffff134224 */ /* 0x000fe400078e00b4 */
[----:B------:R-:W2:Y:S01]  /*65b0*/  MUFU.TANH R0, R0 ;  /* 0x0000000000007308 */ /* 0x000ea20000002400 */
[----:B------:R-:W-:Y:S02]  /*65c0*/  FMUL.FTZ R241, R17, c[0x0][0x320] ;  /* 0x0000c80011f17a20 */ /* 0x000fe40000410000 */
[----:B------:R-:W-:Y:S01]  /*65d0*/  FMUL.FTZ R245, R20, c[0x0][0x320] ;  /* 0x0000c80014f57a20 */ /* 0x000fe20000410000 */
[----:B------:R2:W-:Y:S01]  /*65e0*/  @P0 LDGSTS.E.BYPASS.LTC128B.128 [R207+0xb100], [R26.64], !P1 ;  /* 0x0b1000001acf0fae */ /* 0x0005e2000c901d50 */
[----:B------:R-:W-:Y:S01]  /*65f0*/  FMUL.FTZ R244, R21, c[0x0][0x320] ;  /* 0x0000c80015f47a20 */ /* 0x000fe20000410000 */
[----:B------:R-:W-:Y:S01]  /*6600*/  PLOP3.LUT P0, PT, PT, PT, UP1, 0x40, 0x0 ;  /* 0x000000000000781c */ /* 0x000fe20003f0e818 */
[----:B------:R-:W-:Y:S02]  /*6610*/  FMUL.FTZ R247, R24, c[0x0][0x320] ;  /* 0x0000c80018f77a20 */ /* 0x000fe40000410000 */
[----:B------:R-:W-:Y:S01]  /*6620*/  FMUL.FTZ R246, R25, c[0x0][0x320] ;  /* 0x0000c80019f67a20 */ /* 0x000fe20000410000 */
[----:B------:R-:W2:Y:S01]  /*6630*/  MUFU.TANH R225, R225 ;  /* 0x000000e100e17308 */ /* 0x000ea20000002400 */
[----:B------:R-:W0:Y:S01]  /*6640*/  LDGDEPBAR ;  /* 0x00000000000079af */ /* 0x000e220000000000 */
[----:B------:R-:W-:Y:S02]  /*6650*/  FMUL.FTZ R9, R28, c[0x0][0x320] ;  /* 0x0000c8001c097a20 */ /* 0x000fe40000410000 */
[----:B-1----:R-:W-:Y:S02]  /*6660*/  IMAD.U32 R250, RZ, RZ, UR19 ;  /* 0x00000013fffa7e24 */ /* 0x002fe4000f8e00ff */
[----:B------:R-:W-:Y:S02]  /*6670*/  FMUL.FTZ R252, R29, c[0x0][0x320] ;  /* 0x0000c8001dfc7a20 */ /* 0x000fe40000410000 */
[----:B------:R-:W-:Y:S01]  /*6680*/  FMUL.FTZ R11, R33, c[0x0][0x320] ;  /* 0x0000c800210b7a20 */ /* 0x000fe20000410000 */
[----:B------:R-:W1:Y:S01]  /*6690*/  SHFL.IDX PT, R10, R19, RZ, 0x1c1f ;  /* 0x001c1fff130a7589 */ /* 0x000e6200000e0000 */
[----:B------:R-:W2:Y:S01]  /*66a0*/  MUFU.TANH R230, R230 ;  /* 0x000000e600e67308 */ /* 0x000ea20000002400 */
[----:B------:R-:W-:Y:S01]  /*66b0*/  FMUL.FTZ R251, R34, c[0x0][0x320] ;  /* 0x0000c80022fb7a20 */ /* 0x000fe20000410000 */
[----:B-----5:R-:W-:Y:S01]  /*66c0*/  IADD3 R14, -R213, 0x1, -R250 ;  /* 0x00000001d50e7810 */ /* 0x020fe20007ffe9fa */
[----:B------:R-:W-:Y:S03]  /*66d0*/  FMUL.FTZ R35, R35, c[0x0][0x320] ;  /* 0x0000c80023237a20 */ /* 0x000fe60000410000 */
[----:B------:R-:W-:Y:S04]  /*66e0*/  IADD3 R14, R14, c[0x0][0x1d0], RZ ;  /* 0x000074000e0e7a10 */ /* 0x000fe80007ffe0ff */
[----:B------:R-:W2:Y:S01]  /*66f0*/  MUFU.TANH R233, R233 ;  /* 0x000000e900e97308 */ /* 0x000ea20000002400 */
[----:B------:R-:W-:Y:S04]  /*6700*/  IADD3 R14, R14, -c[0x0][0x168], RZ ;  /* 0x80005a000e0e7a10 */ /* 0x000fe80007ffe0ff */
[C---:B------:R-:W-:Y:S02]  /*6710*/  IADD3 R15, R14.reuse, c[0x0][0x328], RZ ;  /* 0x0000ca000e0f7a10 */ /* 0x040fe40007ffe0ff */
[----:B------:R-:W-:Y:S03]  /*6720*/  IADD3 R14, R14, UR14, RZ ;  /* 0x0000000e0e0e7c10 */ /* 0x000fe6000fffe0ff */
[----:B------:R-:W2:Y:S01]  /*6730*/  MUFU.TANH R237, R237 ;  /* 0x000000ed00ed7308 */ /* 0x000ea20000002400 */
[--C-:B-1----:R-:W-:Y:S02]  /*6740*/  IMAD.IADD R18, R15, 0x1, R10.reuse ;  /* 0x000000010f127824 */ /* 0x102fe400078e020a */
[----:B------:R-:W-:Y:S07]  /*6750*/  IMAD.IADD R17, R14, 0x1, R10 ;  /* 0x000000010e117824 */ /* 0x000fee00078e020a */
[----:B------:R-:W1:Y:S10]  /*6760*/  MUFU.TANH R238, R238 ;  /* 0x000000ee00ee7308 */ /* 0x000e740000002400 */
        /* <DEDUP_REMOVED lines=17> */
[----:B------:R1:W1:Y:S01]  /*6880*/  MUFU.TANH R250, R35 ;  /* 0x0000002300fa7308 */ /* 0x0002620000002400 */
[----:B------:R-:W-:-:S05]  /*6890*/  @P0 BRA `(.L_x_363) ;  /* 0x000001a000000947 */ /* 0x000fca0003800000 */
[----:B--234-:R-:W-:Y:S01]  /*68a0*/  IADD3 R5, R10, c[0x0][0x1d0], RZ ;  /* 0x000074000a057a10 */ /* 0x01cfe20007ffe0ff */
[----:B------:R-:W-:Y:S03]  /*68b0*/  BSSY B0, `(.L_x_364) ;  /* 0x0000012000007945 */ /* 0x000fe60003800000 */
[----:B------:R-:W-:Y:S04]  /*68c0*/  IADD3 R5, R5, -c[0x0][0x168], RZ ;  /* 0x80005a0005057a10 */ /* 0x000fe80007ffe0ff */
[----:B------:R-:W-:Y:S11]  /*68d0*/  ISETP.GT.AND P0, PT, R5, -0x1, PT ;  /* 0xffffffff0500780c */ /* 0x000ff60003f04270 */
[----:B------:R-:W-:Y:S02]  /*68e0*/  @!UPT UIADD3 URZ, URZ, URZ, URZ ;  /* 0x0000003f3f3ff290 */ /* 0x000fe4000fffe03f */
[----:B------:R-:W-:-:S05]  /*68f0*/  @P0 BRA `(.L_x_365) ;  /* 0x0000008000000947 */ /* 0x000fca0003800000 */
[----:B------:R-:W-:Y:S01]  /*6900*/  LOP3.LUT R5, RZ, R5, RZ, 0x33, !PT ;  /* 0x00000005ff057212 */ /* 0x000fe200078e33ff */
[----:B------:R-:W-:Y:S05]  /*6910*/  IMAD.MOV.U32 R4, RZ, RZ, c[0x0][0x32c] ;  /* 0x0000cb00ff047624 */ /* 0x000fea00078e00ff */
[----:B------:R-:W-:Y:S11]  /*6920*/  ISETP.NE.AND P0, PT, R4, 0x1, PT ;  /* 0x000000010400780c */ /* 0x000ff60003f05270 */
[----:B------:R-:W-:Y:S02]  /*6930*/  @!UPT UIADD3 URZ, URZ, URZ, URZ ;  /* 0x0000003f3f3ff290 */ /* 0x000fe4000fffe03f */
[----:B------:R-:W-:Y:S05]  /*6940*/  @P0 IMAD.HI.U32 R4, R5, c[0x0][0x330], RZ ;  /* 0x0000cc0005040a27 */ /* 0x000fea00078e00ff */
[----:B------:R-:W-:Y:S04]  /*6950*/  @P0 SHF.R.U32.HI R5, RZ, c[0x0][0x334], R4 ;  /* 0x0000cd00ff050a19 */ /* 0x000fe80000011604 */
[----:B------:R-:W-:Y:S01]  /*6960*/  LOP3.LUT R5, RZ, R5, RZ, 0x33, !PT ;  /* 0x00000005ff057212 */ /* 0x000fe200078e33ff */
[----:B------:R-:W-:-:S05]  /*6970*/  BRA `(.L_x_366) ;  /* 0x0000005000007947 */ /* 0x000fca0003800000 */
.L_x_365:
[----:B------:R-:W-:Y:S04]  /*6980*/  MOV R4, c[0x0][0x32c] ;  /* 0x0000cb0000047a02 */ /* 0x000fe80000000f00 */
[----:B------:R-:W-:Y:S11]  /*6990*/  ISETP.NE.AND P0, PT, R4, 0x1, PT ;  /* 0x000000010400780c */ /* 0x000ff60003f05270 */
[----:B------:R-:W-:Y:S02]  /*69a0*/  @!UPT UIADD3 URZ, URZ, URZ, URZ ;  /* 0x0000003f3f3ff290 */ /* 0x000fe4000fffe03f */
[----:B------:R-:W-:Y:S05]  /*69b0*/  @P0 IMAD.HI.U32 R4, R5, c[0x0][0x330], RZ ;  /* 0x0000cc0005040a27 */ /* 0x000fea00078e00ff */
[----:B------:R-:W-:Y:S02]  /*69c0*/  @P0 SHF.R.U32.HI R5, RZ, c[0x0][0x334], R4 ;  /* 0x0000cd00ff050a19 */ /* 0x000fe40000011604 */
.L_x_366:
[----:B------:R-:W-:Y:S05]  /*69d0*/  BSYNC B0 ;  /* 0x0000000000007941 */ /* 0x000fea0003800000 */
.L_x_364:
[----:B------:R-:W-:Y:S04]  /*69e0*/  IMAD.MOV.U32 R4, RZ, RZ, c[0x0][0x32c] ;  /* 0x0000cb00ff047624 */ /* 0x000fe800078e00ff */
[----:B------:R-:W-:Y:S04]  /*69f0*/  IMAD R4, R5, R4, -UR19 ;  /* 0x8000001305047e24 */ /* 0x000fe8000f8e0204 */
[----:B------:R-:W-:Y:S05]  /*6a00*/  IMAD.IADD R4, R4, 0x1, -R213 ;  /* 0x0000000104047824 */ /* 0x000fea00078e0ad5 */
[----:B------:R-:W-:Y:S02]  /*6a10*/  IADD3 R5, R4, c[0x0][0x32c], RZ ;  /* 0x0000cb0004057a10 */ /* 0x000fe40007ffe0ff */
[----:B------:R-:W-:Y:S02]  /*6a20*/  IMNMX R17, R17, R4, !PT ;  /* 0x0000000411117217 */ /* 0x000fe40007800200 */
[----:B------:R-:W-:Y:S02]  /*6a30*/  IMNMX R18, R18, R5, PT ;  /* 0x0000000512127217 */ /* 0x000fe40003800200 */
.L_x_363:
[----:B--234-:R-:W-:Y:S01]  /*6a40*/  UISETP.GT.AND UP0, UPT, UR13, -0x1, UPT ;  /* 0xffffffff0d00788c */ /* 0x01cfe2000bf04270 */
[----:B------:R-:W2:Y:S05]  /*6a50*/  SHFL.IDX PT, R7, R19, 0x1, 0x1c1f ;  /* 0x003c1f0013077f89 */ /* 0x000eaa00000e0000 */
[----:B------:R-:W-:Y:S04]  /*6a60*/  PLOP3.LUT P0, PT, PT, PT, UP0, 0x80, 0x0 ;  /* 0x000000000000781c */ /* 0x000fe80003f0f008 */
[C---:B------:R-:W-:Y:S02]  /*6a70*/  ISETP.GT.AND P4, PT, R17.reuse, 0x1, P0 ;  /* 0x000000011100780c */ /* 0x040fe40000784270 */
[----:B------:R-:W-:Y:S02]  /*6a80*/  ISETP.GT.AND P5, PT, R17, RZ, P0 ;  /* 0x000000ff1100720c */ /* 0x000fe400007a4270 */
[C---:B------:R-:W-:Y:S02]  /*6a90*/  ISETP.LT.OR P4, PT, R18.reuse, 0x2, P4 ;  /* 0x000000021200780c */ /* 0x040fe40002781670 */
[C---:B------:R-:W-:Y:S02]  /*6aa0*/  ISETP.LT.OR P5, PT, R18.reuse, 0x1, P5 ;  /* 0x000000011200780c */ /* 0x040fe40002fa1670 */
[----:B------:R-:W-:Y:S02]  /*6ab0*/  FSEL R8, R229, -INF , !P4 ;  /* 0xff800000e5087808 */ /* 0x000fe40006000000 */
[C---:B------:R-:W-:Y:S02]  /*6ac0*/  ISETP.GT.AND P4, PT, R17.reuse, 0x10, P0 ;  /* 0x000000101100780c */ /* 0x040fe40000784270 */
[----:B------:R-:W-:Y:S02]  /*6ad0*/  ISETP.GT.AND P6, PT, R17, 0x8, P0 ;  /* 0x000000081100780c */ /* 0x000fe400007c4270 */
[----:B------:R-:W-:Y:S01]  /*6ae0*/  ISETP.LT.OR P4, PT, R18, 0x11, P4 ;  /* 0x000000111200780c */ /* 0x000fe20002781670 */
[--C-:B--2---:R-:W-:Y:S01]  /*6af0*/  IMAD.IADD R4, R15, 0x1, R7.reuse ;  /* 0x000000010f047824 */ /* 0x104fe200078e0207 */
[----:B------:R-:W-:Y:S01]  /*6b00*/  FSEL R10, R227, -INF , !P5 ;  /* 0xff800000e30a7808 */ /* 0x000fe20006800000 */
[----:B------:R-:W-:Y:S01]  /*6b10*/  IMAD.IADD R5, R14, 0x1, R7 ;  /* 0x000000010e057824 */ /* 0x000fe200078e0207 */
[----:B------:R-:W-:Y:S02]  /*6b20*/  ISETP.GT.AND P5, PT, R17, 0x9, P0 ;  /* 0x000000091100780c */ /* 0x000fe400007a4270 */
[----:B------:R-:W-:Y:S02]  /*6b30*/  FSEL R164, R237, -INF , !P4 ;  /* 0xff800000eda47808 */ /* 0x000fe40006000000 */
[C---:B------:R-:W-:Y:S02]  /*6b40*/  ISETP.GT.AND P4, PT, R17.reuse, 0x19, P0 ;  /* 0x000000191100780c */ /* 0x040fe40000784270 */
[C---:B------:R-:W-:Y:S02]  /*6b50*/  ISETP.LT.OR P6, PT, R18.reuse, 0x9, P6 ;  /* 0x000000091200780c */ /* 0x040fe400037c1670 */
[C---:B------:R-:W-:Y:S02]  /*6b60*/  ISETP.LT.OR P5, PT, R18.reuse, 0xa, P5 ;  /* 0x0000000a1200780c */ /* 0x040fe40002fa1670 */
[----:B------:R-:W-:Y:S02]  /*6b70*/  ISETP.LT.OR P4, PT, R18, 0x1a, P4 ;  /* 0x0000001a1200780c */ /* 0x000fe40002781670 */
[----:B------:R-:W-:Y:S02]  /*6b80*/  FSEL R230, R230, -INF , !P6 ;  /* 0xff800000e6e67808 */ /* 0x000fe40007000000 */
[----:B------:R-:W-:Y:S02]  /*6b90*/  ISETP.GT.AND P6, PT, R17, 0x11, P0 ;  /* 0x000000111100780c */ /* 0x000fe400007c4270 */
[----:B------:R-:W-:Y:S02]  /*6ba0*/  FSEL R6, R233, -INF , !P5 ;  /* 0xff800000e9067808 */ /* 0x000fe40006800000 */
[----:B------:R-:W-:Y:S02]  /*6bb0*/  ISETP.GT.AND P5, PT, R17, 0x18, P0 ;  /* 0x000000181100780c */ /* 0x000fe400007a4270 */
[----:B-1----:R-:W-:Y:S02]  /*6bc0*/  FSEL R140, R241, -INF , !P4 ;  /* 0xff800000f18c7808 */ /* 0x002fe40006000000 */
[C---:B------:R-:W-:Y:S02]  /*6bd0*/  ISETP.GT.AND P4, PT, R17.reuse, 0x28, P0 ;  /* 0x000000281100780c */ /* 0x040fe40000784270 */
[C---:B------:R-:W-:Y:S02]  /*6be0*/  ISETP.LT.OR P6, PT, R18.reuse, 0x12, P6 ;  /* 0x000000121200780c */ /* 0x040fe400037c1670 */
[C---:B------:R-:W-:Y:S02]  /*6bf0*/  ISETP.LT.OR P5, PT, R18.reuse, 0x19, P5 ;  /* 0x000000191200780c */ /* 0x040fe40002fa1670 */
[----:B------:R-:W-:Y:S02]  /*6c00*/  ISETP.LT.OR P4, PT, R18, 0x29, P4 ;  /* 0x000000291200780c */ /* 0x000fe40002781670 */
[----:B------:R-:W-:Y:S02]  /*6c10*/  FSEL R162, R236, -INF , !P6 ;  /* 0xff800000eca27808 */ /* 0x000fe40007000000 */
[C---:B------:R-:W-:Y:S02]  /*6c20*/  ISETP.GT.AND P6, PT, R17.reuse, 0x20, P0 ;  /* 0x000000201100780c */ /* 0x040fe400007c4270 */
[----:B------:R-:W-:Y:S02]  /*6c30*/  FSEL R142, R238, -INF , !P5 ;  /* 0xff800000ee8e7808 */ /* 0x000fe40006800000 */
[----:B------:R-:W-:Y:S02]  /*6c40*/  ISETP.GT.AND P5, PT, R17, 0x21, P0 ;  /* 0x000000211100780c */ /* 0x000fe400007a4270 */
[----:B------:R-:W-:Y:S02]  /*6c50*/  FSEL R156, R247, -INF , !P4 ;  /* 0xff800000f79c7808 */ /* 0x000fe40006000000 */
[----:B------:R-:W-:Y:S02]  /*6c60*/  ISETP.GT.AND P4, PT, R17, 0x31, P0 ;  /* 0x000000311100780c */ /* 0x000fe40000784270 */
[C---:B------:R-:W-:Y:S02]  /*6c70*/  ISETP.LT.OR P6, PT, R18.reuse, 0x21, P6 ;  /* 0x000000211200780c */ /* 0x040fe400037c1670 */
[C---:B------:R-:W-:Y:S02]  /*6c80*/  ISETP.LT.OR P5, PT, R18.reuse, 0x22, P5 ;  /* 0x000000221200780c */ /* 0x040fe40002fa1670 */
[----:B------:R-:W-:Y:S02]  /*6c90*/  ISETP.LT.OR P4, PT, R18, 0x32, P4 ;  /* 0x000000321200780c */ /* 0x000fe40002781670 */
[----:B------:R-:W-:Y:S02]  /*6ca0*/  FSEL R160, R245, -INF , !P6 ;  /* 0xff800000f5a07808 */ /* 0x000fe40007000000 */
[C---:B------:R-:W-:Y:S02]  /*6cb0*/  ISETP.GT.AND P6, PT, R17.reuse, 0x29, P0 ;  /* 0x000000291100780c */ /* 0x040fe400007c4270 */
[----:B------:R-:W-:Y:S02]  /*6cc0*/  FSEL R158, R244, -INF , !P5 ;  /* 0xff800000f49e7808 */ /* 0x000fe40006800000 */
[C---:B------:R-:W-:Y:S02]  /*6cd0*/  ISETP.GT.AND P5, PT, R17.reuse, 0x30, P0 ;  /* 0x000000301100780c */ /* 0x040fe400007a4270 */
[----:B------:R-:W-:Y:S02]  /*6ce0*/  FSEL R150, R252, -INF , !P4 ;  /* 0xff800000fc967808 */ /* 0x000fe40006000000 */
[----:B------:R-:W-:Y:S02]  /*6cf0*/  PLOP3.LUT P4, PT, PT, PT, UP1, 0x40, 0x0 ;  /* 0x000000000000781c */ /* 0x000fe40003f8e818 */
[C---:B------:R-:W-:Y:S02]  /*6d00*/  ISETP.LT.OR P6, PT, R18.reuse, 0x2a, P6 ;  /* 0x0000002a1200780c */ /* 0x040fe400037c1670 */
[----:B------:R-:W-:Y:S02]  /*6d10*/  ISETP.LT.OR P5, PT, R18, 0x31, P5 ;  /* 0x000000311200780c */ /* 0x000fe40002fa1670 */
[----:B------:R-:W-:Y:S02]  /*6d20*/  FSEL R154, R246, -INF , !P6 ;  /* 0xff800000f69a7808 */ /* 0x000fe40007000000 */
[----:B------:R-:W-:Y:S02]  /*6d30*/  ISETP.GT.AND P6, PT, R17, 0x38, P0 ;  /* 0x000000381100780c */ /* 0x000fe400007c4270 */
[----:B------:R-:W-:Y:S02]  /*6d40*/  FSEL R152, R9, -INF , !P5 ;  /* 0xff80000009987808 */ /* 0x000fe40006800000 */
[----:B------:R-:W-:Y:S02]  /*6d50*/  ISETP.GT.AND P5, PT, R17, 0x39, P0 ;  /* 0x000000391100780c */ /* 0x000fe400007a4270 */
[C---:B------:R-:W-:Y:S02]  /*6d60*/  ISETP.LT.OR P6, PT, R18.reuse, 0x39, P6 ;  /* 0x000000391200780c */ /* 0x040fe400037c1670 */
[----:B------:R-:W-:Y:S02]  /*6d70*/  ISETP.LT.OR P5, PT, R18, 0x3a, P5 ;  /* 0x0000003a1200780c */ /* 0x000fe40002fa1670 */
[----:B------:R-:W-:Y:S02]  /*6d80*/  FSEL R148, R13, -INF , !P6 ;  /* 0xff8000000d947808 */ /* 0x000fe40007000000 */
[----:B------:R-:W-:Y:S01]  /*6d90*/  FSEL R146, R11, -INF , !P5 ;  /* 0xff8000000b927808 */ /* 0x000fe20006800000 */
[----:B------:R-:W-:-:S05]  /*6da0*/  @P4 BRA `(.L_x_367) ;  /* 0x000001a000004947 */ /* 0x000fca0003800000 */
[----:B------:R-:W-:Y:S01]  /*6db0*/  IADD3 R7, R7, c[0x0][0x1d0], RZ ;  /* 0x0000740007077a10 */ /* 0x000fe20007ffe0ff */
        /* <DEDUP_REMOVED lines=13> */
.L_x_369:
[----:B------:R-:W-:Y:S04]  /*6e90*/  MOV R7, c[0x0][0x32c] ;  /* 0x0000cb0000077a02 */ /* 0x000fe80000000f00 */
[----:B------:R-:W-:Y:S11]  /*6ea0*/  ISETP.NE.AND P4, PT, R7, 0x1, PT ;  /* 0x000000010700780c */ /* 0x000ff60003f85270 */
[----:B------:R-:W-:Y:S02]  /*6eb0*/  @!UPT UIADD3 URZ, URZ, URZ, URZ ;  /* 0x0000003f3f3ff290 */ /* 0x000fe4000fffe03f */
[----:B------:R-:W-:Y:S05]  /*6ec0*/  @P4 IMAD.HI.U32 R7, R12, c[0x0][0x330], RZ ;  /* 0x0000cc000c074a27 */ /* 0x000fea00078e00ff */
[----:B------:R-:W-:Y:S02]  /*6ed0*/  @P4 SHF.R.U32.HI R12, RZ, c[0x0][0x334], R7 ;  /* 0x0000cd00ff0c4a19 */ /* 0x000fe40000011607 */
.L_x_370:
[----:B------:R-:W-:Y:S05]  /*6ee0*/  BSYNC B0 ;  /* 0x0000000000007941 */ /* 0x000fea0003800000 */
.L_x_368:
[----:B------:R-:W-:Y:S04]  /*6ef0*/  IMAD.MOV.U32 R7, RZ, RZ, c[0x0][0x32c] ;  /* 0x0000cb00ff077624 */ /* 0x000fe800078e00ff */
[----:B------:R-:W-:Y:S04]  /*6f00*/  IMAD R12, R12, R7, -UR19 ;  /* 0x800000130c0c7e24 */ /* 0x000fe8000f8e0207 */
[----:B------:R-:W-:Y:S05]  /*6f10*/  IMAD.IADD R12, R12, 0x1, -R213 ;  /* 0x000000010c0c7824 */ /* 0x000fea00078e0ad5 */
[----:B------:R-:W-:Y:S02]  /*6f20*/  IADD3 R7, R12, c[0x0][0x32c], RZ ;  /* 0x0000cb000c077a10 */ /* 0x000fe40007ffe0ff */
[----:B------:R-:W-:Y:S02]  /*6f30*/  IMNMX R5, R5, R12, !PT ;  /* 0x0000000c05057217 */ /* 0x000fe40007800200 */
[----:B------:R-:W-:Y:S02]  /*6f40*/  IMNMX R4, R4, R7, PT ;  /* 0x0000000704047217 */ /* 0x000fe40003800200 */
.L_x_367:
[----:B------:R-:W-:Y:S01]  /*6f50*/  FMNMX.FTZ R7, R10, R3, !PT ;  /* 0x000000030a077209 */ /* 0x000fe20007810000 */
[----:B------:R-:W-:Y:S01]  /*6f60*/  LDSM.16.MT88.4 R20, [R198+0x100] ;  /* 0x00010000c614783b */ /* 0x000fe20000004200 */
[C---:B------:R-:W-:Y:S01]  /*6f70*/  ISETP.GT.AND P6, PT, R5.reuse, RZ, P0 ;  /* 0x000000ff0500720c */ /* 0x040fe200007c4270 */
[----:B------:R-:W-:Y:S01]  /*6f80*/  UISETP.GT.AND UP0, UPT, UR13, UR18, UPT ;  /* 0x000000120d00728c */ /* 0x000fe2000bf04270 */
[----:B------:R-:W-:Y:S01]  /*6f90*/  FMNMX.FTZ R7, R8, R7, !PT ;  /* 0x0000000708077209 */ /* 0x000fe20007810000 */
[----:B------:R-:W-:Y:S01]  /*6fa0*/  UIADD3 UR13, UR13, -0x1, URZ ;  /* 0xffffffff0d0d7890 */ /* 0x000fe2000fffe03f */
[----:B------:R-:W-:Y:S02]  /*6fb0*/  ISETP.LT.OR P6, PT, R4, 0x1, P6 ;  /* 0x000000010400780c */ /* 0x000fe400037c1670 */
[----:B------:R-:W-:Y:S01]  /*6fc0*/  FMNMX.FTZ R7, R230, R7, !PT ;  /* 0x00000007e6077209 */ /* 0x000fe20007810000 */
[----:B------:R-:W-:Y:S01]  /*6fd0*/  LDSM.16.MT88.4 R28, [R197+0x100] ;  /* 0x00010000c51c783b */ /* 0x000fe20000004200 */
[C---:B------:R-:W-:Y:S02]  /*6fe0*/  ISETP.GT.AND P5, PT, R5.reuse, 0x1, P0 ;  /* 0x000000010500780c */ /* 0x040fe400007a4270 */
[----:B------:R-:W-:Y:S02]  /*6ff0*/  FMNMX.FTZ R7, R6, R7, !PT ;  /* 0x0000000706077209 */ /* 0x000fe40007810000 */
[----:B------:R-:W-:Y:S02]  /*7000*/  FSEL R13, R0, -INF , !P6 ;  /* 0xff800000000d7808 */ /* 0x000fe40007000000 */
[----:B------:R-:W-:Y:S02]  /*7010*/  FMNMX.FTZ R7, R164, R7, !PT ;  /* 0x00000007a4077209 */ /* 0x000fe40007810000 */
[----:B------:R-:W-:Y:S02]  /*7020*/  ISETP.GT.AND P4, PT, R5, 0x8, P0 ;  /* 0x000000080500780c */ /* 0x000fe40000784270 */
[----:B------:R-:W-:Y:S02]  /*7030*/  FMNMX.FTZ R7, R162, R7, !PT ;  /* 0x00000007a2077209 */ /* 0x000fe40007810000 */
[----:B------:R-:W-:Y:S02]  /*7040*/  ISETP.LT.OR P5, PT, R4, 0x2, P5 ;  /* 0x000000020400780c */ /* 0x000fe40002fa1670 */
[----:B------:R-:W-:Y:S02]  /*7050*/  FMNMX.FTZ R7, R142, R7, !PT ;  /* 0x000000078e077209 */ /* 0x000fe40007810000 */
[----:B------:R-:W-:Y:S02]  /*7060*/  FMNMX.FTZ R0, R13, R2, !PT ;  /* 0x000000020d007209 */ /* 0x000fe40007810000 */
[----:B------:R-:W-:Y:S02]  /*7070*/  FMNMX.FTZ R7, R140, R7, !PT ;  /* 0x000000078c077209 */ /* 0x000fe40007810000 */
[----:B------:R-:W-:Y:S02]  /*7080*/  FSEL R225, R225, -INF , !P5 ;  /* 0xff800000e1e17808 */ /* 0x000fe40006800000 */
[----:B------:R-:W-:Y:S02]  /*7090*/  FMNMX.FTZ R7, R160, R7, !PT ;  /* 0x00000007a0077209 */ /* 0x000fe40007810000 */
[----:B------:R-:W-:Y:S02]  /*70a0*/  ISETP.GT.AND P6, PT, R5, 0x9, P0 ;  /* 0x000000090500780c */ /* 0x000fe400007c4270 */
[----:B------:R-:W-:Y:S02]  /*70b0*/  FMNMX.FTZ R7, R158, R7, !PT ;  /* 0x000000079e077209 */ /* 0x000fe40007810000 */
[----:B------:R-:W-:Y:S02]  /*70c0*/  ISETP.LT.OR P4, PT, R4, 0x9, P4 ;  /* 0x000000090400780c */ /* 0x000fe40002781670 */
[----:B------:R-:W-:Y:S02]  /*70d0*/  FMNMX.FTZ R7, R156, R7, !PT ;  /* 0x000000079c077209 */ /* 0x000fe40007810000 */
[----:B------:R-:W-:Y:S02]  /*70e0*/  FSEL R11, R226, -INF , !P4 ;  /* 0xff800000e20b7808 */ /* 0x000fe40006000000 */
[----:B------:R-:W-:Y:S02]  /*70f0*/  FMNMX.FTZ R0, R225, R0, !PT ;  /* 0x00000000e1007209 */ /* 0x000fe40007810000 */
[----:B------:R-:W-:Y:S02]  /*7100*/  ISETP.GT.AND P5, PT, R5, 0x10, P0 ;  /* 0x000000100500780c */ /* 0x000fe400007a4270 */
[----:B------:R-:W-:Y:S02]  /*7110*/  ISETP.LT.OR P6, PT, R4, 0xa, P6 ;  /* 0x0000000a0400780c */ /* 0x000fe400037c1670 */
[----:B------:R-:W-:Y:S02]  /*7120*/  FMNMX.FTZ R7, R154, R7, !PT ;  /* 0x000000079a077209 */ /* 0x000fe40007810000 */
[----:B------:R-:W-:Y:S02]  /*7130*/  FSEL R9, R228, -INF , !P6 ;  /* 0xff800000e4097808 */ /* 0x000fe40007000000 */
[----:B------:R-:W-:Y:S02]  /*7140*/  ISETP.LT.OR P5, PT, R4, 0x11, P5 ;  /* 0x000000110400780c */ /* 0x000fe40002fa1670 */
[----:B------:R-:W-:Y:S02]  /*7150*/  FMNMX.FTZ R0, R11, R0, !PT ;  /* 0x000000000b007209 */ /* 0x000fe40007810000 */
[----:B------:R-:W-:Y:S02]  /*7160*/  ISETP.GT.AND P4, PT, R5, 0x11, P0 ;  /* 0x000000110500780c */ /* 0x000fe40000784270 */
[----:B------:R-:W-:Y:S02]  /*7170*/  FMNMX.FTZ R7, R152, R7, !PT ;  /* 0x0000000798077209 */ /* 0x000fe40007810000 */
[----:B------:R-:W-:Y:S02]  /*7180*/  FSEL R163, R232, -INF , !P5 ;  /* 0xff800000e8a37808 */ /* 0x000fe40006800000 */
[----:B------:R-:W-:Y:S02]  /*7190*/  ISETP.LT.OR P4, PT, R4, 0x12, P4 ;  /* 0x000000120400780c */ /* 0x000fe40002781670 */
[----:B------:R-:W-:Y:S02]  /*71a0*/  FMNMX.FTZ R0, R9, R0, !PT ;  /* 0x0000000009007209 */ /* 0x000fe40007810000 */
[----:B------:R-:W-:Y:S02]  /*71b0*/  ISETP.GT.AND P6, PT, R5, 0x18, P0 ;  /* 0x000000180500780c */ /* 0x000fe400007c4270 */
[----:B------:R-:W-:Y:S02]  /*71c0*/  FMNMX.FTZ R15, R150, R7, !PT ;  /* 0x00000007960f7209 */ /* 0x000fe40007810000 */
[----:B------:R-:W-:Y:S02]  /*71d0*/  FSEL R161, R231, -INF , !P4 ;  /* 0xff800000e7a17808 */ /* 0x000fe40006000000 */
[----:B------:R-:W-:Y:S02]  /*71e0*/  FMNMX.FTZ R0, R163, R0, !PT ;  /* 0x00000000a3007209 */ /* 0x000fe40007810000 */
[----:B------:R-:W-:Y:S02]  /*71f0*/  ISETP.LT.OR P6, PT, R4, 0x19, P6 ;  /* 0x000000190400780c */ /* 0x000fe400037c1670 */
        /* <DEDUP_REMOVED lines=9> */
[----:B------:R-:W-:Y:S01]  /*7290*/  ISETP.LT.OR P4, PT, R4, 0x21, P4 ;  /* 0x000000210400780c */ /* 0x000fe20002781670 */
[----:B------:R-:W1:Y:S01]  /*72a0*/  SHFL.BFLY PT, R0, R7, 0x2, 0x1f ;  /* 0x0c401f0007007f89 */ /* 0x000e6200000e0000 */
[----:B------:R-:W-:Y:S02]  /*72b0*/  ISETP.GT.AND P6, PT, R5, 0x21, P0 ;  /* 0x000000210500780c */ /* 0x000fe400007c4270 */
[----:B------:R-:W-:Y:S02]  /*72c0*/  FSEL R159, R240, -INF , !P4 ;  /* 0xff800000f09f7808 */ /* 0x000fe40006000000 */
[----:B------:R-:W-:Y:S02]  /*72d0*/  FMNMX.FTZ R14, R141, R14, !PT ;  /* 0x0000000e8d0e7209 */ /* 0x000fe40007810000 */
[C---:B------:R-:W-:Y:S02]  /*72e0*/  ISETP.LT.OR P6, PT, R4.reuse, 0x22, P6 ;  /* 0x000000220400780c */ /* 0x040fe400037c1670 */
[----:B------:R-:W-:Y:S02]  /*72f0*/  ISETP.GT.AND P5, PT, R5, 0x28, P0 ;  /* 0x000000280500780c */ /* 0x000fe400007a4270 */
[----:B------:R-:W-:Y:S02]  /*7300*/  FSEL R157, R239, -INF , !P6 ;  /* 0xff800000ef9d7808 */ /* 0x000fe40007000000 */
[----:B------:R-:W-:Y:S02]  /*7310*/  FMNMX.FTZ R14, R159, R14, !PT ;  /* 0x0000000e9f0e7209 */ /* 0x000fe40007810000 */
[C---:B------:R-:W-:Y:S02]  /*7320*/  ISETP.LT.OR P5, PT, R4.reuse, 0x29, P5 ;  /* 0x000000290400780c */ /* 0x040fe40002fa1670 */
[----:B------:R-:W-:Y:S02]  /*7330*/  ISETP.GT.AND P4, PT, R5, 0x29, P0 ;  /* 0x000000290500780c */ /* 0x000fe40000784270 */
[----:B------:R-:W-:Y:S02]  /*7340*/  FSEL R155, R243, -INF , !P5 ;  /* 0xff800000f39b7808 */ /* 0x000fe40006800000 */
[----:B------:R-:W-:Y:S02]  /*7350*/  FMNMX.FTZ R14, R157, R14, !PT ;  /* 0x0000000e9d0e7209 */ /* 0x000fe40007810000 */
[----:B------:R-:W-:Y:S02]  /*7360*/  ISETP.LT.OR P4, PT, R4, 0x2a, P4 ;  /* 0x0000002a0400780c */ /* 0x000fe40002781670 */
        /* <DEDUP_REMOVED lines=13> */
[----:B-1----:R-:W-:Y:S02]  /*7440*/  FMNMX.FTZ R12, R7, R0, !PT ;  /* 0x00000000070c7209 */ /* 0x002fe40007810000 */
[----:B------:R-:W-:Y:S02]  /*7450*/  FSEL R145, R251, -INF , !P4 ;  /* 0xff800000fb917808 */ /* 0x000fe40006000000 */
[----:B------:R-:W-:Y:S01]  /*7460*/  FMNMX.FTZ R0, R147, R14, !PT ;  /* 0x0000000e93007209 */ /* 0x000fe20007810000 */
[----:B------:R-:W1:Y:S01]  /*7470*/  SHFL.BFLY PT, R15, R12, 0x1, 0x1f ;  /* 0x0c201f000c0f7f89 */ /* 0x000e6200000e0000 */
[----:B------:R-:W-:Y:S02]  /*7480*/  ISETP.LT.OR P0, PT, R4, 0x3a, P0 ;  /* 0x0000003a0400780c */ /* 0x000fe40000701670 */
[----:B------:R-:W-:Y:S02]  /*7490*/  FMNMX.FTZ R0, R145, R0, !PT ;  /* 0x0000000091007209 */ /* 0x000fe40007810000 */
[----:B------:R-:W-:Y:S04]  /*74a0*/  FSEL R133, R250, -INF , !P0 ;  /* 0xff800000fa857808 */ /* 0x000fe80004000000 */
[----:B------:R-:W-:Y:S05]  /*74b0*/  FMNMX.FTZ R7, R133, R0, !PT ;  /* 0x0000000085077209 */ /* 0x000fea0007810000 */
[----:B------:R-:W2:Y:S01]  /*74c0*/  SHFL.BFLY PT, R4, R7, 0x2, 0x1f ;  /* 0x0c401f0007047f89 */ /* 0x000ea200000e0000 */
[----:B-1----:R-:W-:Y:S04]  /*74d0*/  FMNMX.FTZ R0, R12, R15, !PT ;  /* 0x0000000f0c007209 */ /* 0x002fe80007810000 */
[C---:B------:R-:W-:Y:S01]  /*74e0*/  FSETP.NEU.FTZ.AND P0, PT, R0.reuse, -INF , PT ;  /* 0xff8000000000780b */ /* 0x040fe20003f1d000 */
[----:B------:R-:W-:Y:S05]  /*74f0*/  FMUL.FTZ R151, R0, c[0x0][0x2d0] ;  /* 0x0000b40000977a20 */ /* 0x000fea0000410000 */
[----:B------:R-:W-:Y:S02]  /*7500*/  FSEL R151, R151, RZ, P0 ;  /* 0x000000ff97977208 */ /* 0x000fe40000000000 */
[----:B--2---:R-:W-:Y:S03]  /*7510*/  FMNMX.FTZ R5, R7, R4, !PT ;  /* 0x0000000407057209 */ /* 0x004fe60007810000 */
[--C-:B------:R-:W-:Y:S01]  /*7520*/  FFMA.FTZ R168, R10, c[0x0][0x2d0], -R151.reuse ;  /* 0x0000b4000aa87a23 */ /* 0x100fe20000010897 */
[----:B------:R-:W-:Y:S01]  /*7530*/  FSEL R4, R0, RZ, P0 ;  /* 0x000000ff00047208 */ /* 0x000fe20000000000 */
[--C-:B------:R-:W-:Y:S01]  /*7540*/  FFMA.FTZ R135, R8, c[0x0][0x2d0], -R151.reuse ;  /* 0x0000b40008877a23 */ /* 0x100fe20000010897 */
[----:B------:R-:W1:Y:S01]  /*7550*/  SHFL.BFLY PT, R132, R5, 0x1, 0x1f ;  /* 0x0c201f0005847f89 */ /* 0x000e6200000e0000 */
[----:B------:R-:W-:Y:S02]  /*7560*/  FFMA.FTZ R134, R230, c[0x0][0x2d0], -R151 ;  /* 0x0000b400e6867a23 */ /* 0x000fe40000010897 */
[----:B------:R-:W-:Y:S01]  /*7570*/  MUFU.EX2 R168, R168 ;  /* 0x000000a800a87308 */ /* 0x000fe20000000800 */
[----:B------:R-:W-:Y:S02]  /*7580*/  FADD.FTZ R3, -R4, R3 ;  /* 0x0000000304037221 */ /* 0x000fe40000010100 */
[--C-:B------:R-:W-:Y:S02]  /*7590*/  FFMA.FTZ R169, R6, c[0x0][0x2d0], -R151.reuse ;  /* 0x0000b40006a97a23 */ /* 0x100fe40000010897 */
[----:B------:R-:W-:Y:S02]  /*75a0*/  FMUL.FTZ R6, R3, c[0x0][0x2d0] ;  /* 0x0000b40003067a20 */ /* 0x000fe40000410000 */
[--C-:B------:R-:W-:Y:S02]  /*75b0*/  FFMA.FTZ R174, R164, c[0x0][0x2d0], -R151.reuse ;  /* 0x0000b400a4ae7a23 */ /* 0x100fe40000010897 */
[----:B------:R-:W-:Y:S01]  /*75c0*/  LDSM.16.MT88.4 R164, [R203+0x5900] ;  /* 0x00590000cba4783b */ /* 0x000fe20000004200 */
[----:B------:R-:W2:Y:S01]  /*75d0*/  MUFU.EX2 R135, R135 ;  /* 0x0000008700877308 */ /* 0x000ea20000000800 */
[--C-:B------:R-:W-:Y:S02]  /*75e0*/  FFMA.FTZ R175, R162, c[0x0][0x2d0], -R151.reuse ;  /* 0x0000b400a2af7a23 */ /* 0x100fe40000010897 */
[--C-:B------:R-:W-:Y:S02]  /*75f0*/  FFMA.FTZ R176, R142, c[0x0][0x2d0], -R151.reuse ;  /* 0x0000b4008eb07a23 */ /* 0x100fe40000010897 */
[--C-:B------:R-:W-:Y:S02]  /*7600*/  FFMA.FTZ R177, R140, c[0x0][0x2d0], -R151.reuse ;  /* 0x0000b4008cb17a23 */ /* 0x100fe40000010897 */
[--C-:B------:R-:W-:Y:S02]  /*7610*/  FFMA.FTZ R227, R160, c[0x0][0x2d0], -R151.reuse ;  /* 0x0000b400a0e37a23 */ /* 0x100fe40000010897 */
[--C-:B------:R-:W-:Y:S01]  /*7620*/  FFMA.FTZ R228, R158, c[0x0][0x2d0], -R151.reuse ;  /* 0x0000b4009ee47a23 */ /* 0x100fe20000010897 */
[----:B------:R-:W-:Y:S01]  /*7630*/  MUFU.EX2 R134, R134 ;  /* 0x0000008600867308 */ /* 0x000fe20000000800 */
[--C-:B------:R-:W-:Y:S01]  /*7640*/  FFMA.FTZ R229, R156, c[0x0][0x2d0], -R151.reuse ;  /* 0x0000b4009ce57a23 */ /* 0x100fe20000010897 */
[----:B-1----:R-:W-:Y:S01]  /*7650*/  FMNMX.FTZ R132, R5, R132, !PT ;  /* 0x0000008405847209 */ /* 0x002fe20007810000 */
[--C-:B------:R-:W-:Y:S02]  /*7660*/  FFMA.FTZ R230, R154, c[0x0][0x2d0], -R151.reuse ;  /* 0x0000b4009ae67a23 */ /* 0x100fe40000010897 */
[--C-:B------:R-:W-:Y:S01]  /*7670*/  FFMA.FTZ R235, R152, c[0x0][0x2d0], -R151.reuse ;  /* 0x0000b40098eb7a23 */ /* 0x100fe20000010897 */
[C---:B------:R-:W-:Y:S01]  /*7680*/  FSETP.NEU.FTZ.AND P0, PT, R132.reuse, -INF , PT ;  /* 0xff8000008400780b */ /* 0x040fe20003f1d000 */
[----:B------:R-:W-:Y:S02]  /*7690*/  FMUL.FTZ R144, R132, c[0x0][0x2d0] ;  /* 0x0000b40084907a20 */ /* 0x000fe40000410000 */
[--C-:B------:R-:W-:Y:S01]  /*76a0*/  FFMA.FTZ R236, R150, c[0x0][0x2d0], -R151.reuse ;  /* 0x0000b40096ec7a23 */ /* 0x100fe20000010897 */
[----:B------:R-:W-:Y:S01]  /*76b0*/  FSEL R5, R132, RZ, P0 ;  /* 0x000000ff84057208 */ /* 0x000fe20000000000 */
[----:B------:R-:W1:Y:S01]  /*76c0*/  MUFU.EX2 R169, R169 ;  /* 0x000000a900a97308 */ /* 0x000e620000000800 */
[----:B------:R-:W-:Y:S01]  /*76d0*/  FSEL R144, R144, RZ, P0 ;  /* 0x000000ff90907208 */ /* 0x000fe20000000000 */
[--C-:B------:R-:W-:Y:S01]  /*76e0*/  FFMA.FTZ R237, R148, c[0x0][0x2d0], -R151.reuse ;  /* 0x0000b40094ed7a23 */ /* 0x100fe20000010897 */
[----:B--2---:R-:W-:Y:S01]  /*76f0*/  F2FP.PACK_AB R136, R135, R168 ;  /* 0x000000a88788723e */ /* 0x004fe200000000ff */
[----:B------:R-:W-:Y:S01]  /*7700*/  FADD.FTZ R5, -R5, R2 ;  /* 0x0000000205057221 */ /* 0x000fe20000010100 */
[----:B------:R-:W-:Y:S01]  /*7710*/  PLOP3.LUT P0, PT, PT, PT, UP0, 0x80, 0x0 ;  /* 0x000000000000781c */ /* 0x000fe20003f0f008 */
[--C-:B------:R-:W-:Y:S02]  /*7720*/  FFMA.FTZ R173, R13, c[0x0][0x2d0], -R144.reuse ;  /* 0x0000b4000dad7a23 */ /* 0x100fe40000010890 */
[----:B------:R-:W2:Y:S01]  /*7730*/  LDSM.16.MT88.4 R12, [R203+0x100] ;  /* 0x00010000cb0c783b */ /* 0x000ea20000004200 */
[--C-:B------:R-:W-:Y:S01]  /*7740*/  FFMA.FTZ R172, R225, c[0x0][0x2d0], -R144.reuse ;  /* 0x0000b400e1ac7a23 */ /* 0x100fe20000010890 */
[----:B------:R-:W3:Y:S01]  /*7750*/  MUFU.EX2 R3, R6 ;  /* 0x0000000600037308 */ /* 0x000ee20000000800 */
[--C-:B------:R-:W-:Y:S02]  /*7760*/  FFMA.FTZ R171, R11, c[0x0][0x2d0], -R144.reuse ;  /* 0x0000b4000bab7a23 */ /* 0x100fe40000010890 */
[--C-:B------:R-:W-:Y:S02]  /*7770*/  FFMA.FTZ R170, R9, c[0x0][0x2d0], -R144.reuse ;  /* 0x0000b40009aa7a23 */ /* 0x100fe40000010890 */
[----:B------:R-:W-:Y:S02]  /*7780*/  FMUL.FTZ R2, R5, c[0x0][0x2d0] ;  /* 0x0000b40005027a20 */ /* 0x000fe40000410000 */
[--C-:B------:R-:W-:Y:S02]  /*7790*/  FFMA.FTZ R178, R163, c[0x0][0x2d0], -R144.reuse ;  /* 0x0000b400a3b27a23 */ /* 0x100fe40000010890 */
[--C-:B------:R-:W-:Y:S01]  /*77a0*/  FFMA.FTZ R179, R161, c[0x0][0x2d0], -R144.reuse ;  /* 0x0000b400a1b37a23 */ /* 0x100fe20000010890 */
[----:B------:R-:W-:Y:S01]  /*77b0*/  MUFU.EX2 R173, R173 ;  /* 0x000000ad00ad7308 */ /* 0x000fe20000000800 */
[----:B------:R-:W-:Y:S01]  /*77c0*/  LDSM.16.MT88.4 R160, [R196+0x3900] ;  /* 0x00390000c4a0783b */ /* 0x000fe20000004200 */
[--C-:B------:R-:W-:Y:S01]  /*77d0*/  FFMA.FTZ R225, R143, c[0x0][0x2d0], -R144.reuse ;  /* 0x0000b4008fe17a23 */ /* 0x100fe20000010890 */
[----:B-1----:R-:W-:Y:S01]  /*77e0*/  F2FP.PACK_AB R138, R169, R134 ;  /* 0x00000086a98a723e */ /* 0x002fe200000000ff */
[--C-:B------:R-:W-:Y:S02]  /*77f0*/  FFMA.FTZ R226, R141, c[0x0][0x2d0], -R144.reuse ;  /* 0x0000b4008de27a23 */ /* 0x100fe40000010890 */
[--C-:B------:R-:W-:Y:S03]  /*7800*/  FFMA.FTZ R231, R159, c[0x0][0x2d0], -R144.reuse ;  /* 0x0000b4009fe77a23 */ /* 0x100fe60000010890 */
[----:B------:R-:W-:Y:S01]  /*7810*/  LDSM.16.MT88.4 R140, [R197+0x2900] ;  /* 0x00290000c58c783b */ /* 0x000fe20000004200 */
[----:B------:R-:W1:Y:S01]  /*7820*/  MUFU.EX2 R172, R172 ;  /* 0x000000ac00ac7308 */ /* 0x000e620000000800 */
[--C-:B------:R-:W-:Y:S02]  /*7830*/  FFMA.FTZ R232, R157, c[0x0][0x2d0], -R144.reuse ;  /* 0x0000b4009de87a23 */ /* 0x100fe40000010890 */
[--C-:B------:R-:W-:Y:S02]  /*7840*/  FFMA.FTZ R233, R155, c[0x0][0x2d0], -R144.reuse ;  /* 0x0000b4009be97a23 */ /* 0x100fe40000010890 */
[C---:B---3--:R-:W-:Y:S02]  /*7850*/  FMUL.FTZ R4, R3.reuse, R128 ;  /* 0x0000008003047220 */ /* 0x048fe40000410000 */
[C---:B------:R-:W-:Y:S01]  /*7860*/  FMUL.FTZ R5, R3.reuse, R129 ;  /* 0x0000008103057220 */ /* 0x040fe20000410000 */
[----:B------:R-:W-:Y:S01]  /*7870*/  LDSM.16.MT88.4 R156, [R197+0x3900] ;  /* 0x00390000c59c783b */ /* 0x000fe20000004200 */
[C---:B------:R-:W-:Y:S01]  /*7880*/  FMUL.FTZ R8, R3.reuse, R124 ;  /* 0x0000007c03087220 */ /* 0x040fe20000410000 */
[----:B------:R-:W-:Y:S01]  /*7890*/  MUFU.EX2 R171, R171 ;  /* 0x000000ab00ab7308 */ /* 0x000fe20000000800 */
[C---:B------:R-:W-:Y:S02]  /*78a0*/  FMUL.FTZ R9, R3.reuse, R125 ;  /* 0x0000007d03097220 */ /* 0x040fe40000410000 */
[C---:B------:R-:W-:Y:S02]  /*78b0*/  FMUL.FTZ R16, R3.reuse, R116 ;  /* 0x0000007403107220 */ /* 0x040fe40000410000 */
[C---:B------:R-:W-:Y:S02]  /*78c0*/  FMUL.FTZ R17, R3.reuse, R117 ;  /* 0x0000007503117220 */ /* 0x040fe40000410000 */
[C---:B------:R-:W-:Y:S02]  /*78d0*/  FMUL.FTZ R24, R3.reuse, R108 ;  /* 0x0000006c03187220 */ /* 0x040fe40000410000 */
[C---:B------:R-:W-:Y:S01]  /*78e0*/  FMUL.FTZ R25, R3.reuse, R109 ;  /* 0x0000006d03197220 */ /* 0x040fe20000410000 */
[----:B------:R-:W3:Y:S01]  /*78f0*/  MUFU.EX2 R170, R170 ;  /* 0x000000aa00aa7308 */ /* 0x000ee20000000800 */
[C---:B------:R-:W-:Y:S02]  /*7900*/  FMUL.FTZ R32, R3.reuse, R100 ;  /* 0x0000006403207220 */ /* 0x040fe40000410000 */
[----:B------:R-:W-:Y:S01]  /*7910*/  FMUL.FTZ R33, R3, R101 ;  /* 0x0000006503217220 */ /* 0x000fe20000410000 */
[----:B-1----:R-:W-:Y:S01]  /*7920*/  F2FP.PACK_AB R137, R172, R173 ;  /* 0x000000adac89723e */ /* 0x002fe200000000ff */
[--C-:B------:R-:W-:Y:S02]  /*7930*/  FFMA.FTZ R234, R153, c[0x0][0x2d0], -R144.reuse ;  /* 0x0000b40099ea7a23 */ /* 0x100fe40000010890 */
[----:B------:R-:W-:Y:S01]  /*7940*/  LDSM.16.MT88.4 R152, [R198+0x3900] ;  /* 0x00390000c698783b */ /* 0x000fe20000004200 */
[--C-:B------:R-:W-:Y:S02]  /*7950*/  FFMA.FTZ R239, R149, c[0x0][0x2d0], -R144.reuse ;  /* 0x0000b40095ef7a23 */ /* 0x100fe40000010890 */
[----:B------:R-:W1:Y:S01]  /*7960*/  MUFU.EX2 R2, R2 ;  /* 0x0000000200027308 */ /* 0x000e620000000800 */
[--C-:B------:R-:W-:Y:S02]  /*7970*/  FFMA.FTZ R240, R147, c[0x0][0x2d0], -R144.reuse ;  /* 0x0000b40093f07a23 */ /* 0x100fe40000010890 */
[--C-:B------:R-:W-:Y:S02]  /*7980*/  FFMA.FTZ R241, R145, c[0x0][0x2d0], -R144.reuse ;  /* 0x0000b40091f17a23 */ /* 0x100fe40000010890 */
[----:B------:R-:W-:Y:S02]  /*7990*/  FFMA.FTZ R151, R146, c[0x0][0x2d0], -R151 ;  /* 0x0000b40092977a23 */ /* 0x000fe40000010897 */
[----:B------:R-:W-:Y:S02]  /*79a0*/  FFMA.FTZ R144, R133, c[0x0][0x2d0], -R144 ;  /* 0x0000b40085907a23 */ /* 0x000fe40000010890 */
[C---:B------:R-:W-:Y:S01]  /*79b0*/  FMUL.FTZ R36, R3.reuse, R36 ;  /* 0x0000002403247220 */ /* 0x040fe20000410000 */
[----:B------:R-:W-:Y:S01]  /*79c0*/  MUFU.EX2 R238, R151 ;  /* 0x0000009700ee7308 */ /* 0x000fe20000000800 */
[C---:B------:R-:W-:Y:S02]  /*79d0*/  FMUL.FTZ R37, R3.reuse, R37 ;  /* 0x0000002503257220 */ /* 0x040fe40000410000 */
[C---:B------:R-:W-:Y:S01]  /*79e0*/  FMUL.FTZ R40, R3.reuse, R40 ;  /* 0x0000002803287220 */ /* 0x040fe20000410000 */
[----:B---3--:R-:W-:Y:S01]  /*79f0*/  F2FP.PACK_AB R139, R170, R171 ;  /* 0x000000abaa8b723e */ /* 0x008fe200000000ff */
[C---:B------:R-:W-:Y:S02]  /*7a00*/  FMUL.FTZ R41, R3.reuse, R41 ;  /* 0x0000002903297220 */ /* 0x040fe40000410000 */
[C---:B------:R-:W-:Y:S02]  /*7a10*/  FMUL.FTZ R44, R3.reuse, R44 ;  /* 0x0000002c032c7220 */ /* 0x040fe40000410000 */
[C---:B------:R-:W-:Y:S01]  /*7a20*/  FMUL.FTZ R45, R3.reuse, R45 ;  /* 0x0000002d032d7220 */ /* 0x040fe20000410000 */
[----:B------:R3:W-:Y:S01]  /*7a30*/  MUFU.EX2 R242, R144 ;  /* 0x0000009000f27308 */ /* 0x0007e20000000800 */
[C---:B------:R-:W-:Y:S02]  /*7a40*/  FMUL.FTZ R48, R3.reuse, R48 ;  /* 0x0000003003307220 */ /* 0x040fe40000410000 */
[C---:B------:R-:W-:Y:S02]  /*7a50*/  FMUL.FTZ R49, R3.reuse, R49 ;  /* 0x0000003103317220 */ /* 0x040fe40000410000 */
[C---:B-1----:R-:W-:Y:S02]  /*7a60*/  FMUL.FTZ R6, R2.reuse, R130 ;  /* 0x0000008202067220 */ /* 0x042fe40000410000 */
[C---:B------:R-:W-:Y:S02]  /*7a70*/  FMUL.FTZ R7, R2.reuse, R131 ;  /* 0x0000008302077220 */ /* 0x040fe40000410000 */
[----:B------:R-:W-:Y:S01]  /*7a80*/  LDSM.16.MT88.4 R128, [R198+0x2900] ;  /* 0x00290000c680783b */ /* 0x000fe20000004200 */
[C---:B------:R-:W-:Y:S01]  /*7a90*/  FMUL.FTZ R10, R2.reuse, R126 ;  /* 0x0000007e020a7220 */ /* 0x040fe20000410000 */
[----:B------:R-:W-:Y:S01]  /*7aa0*/  MUFU.EX2 R174, R174 ;  /* 0x000000ae00ae7308 */ /* 0x000fe20000000800 */
[C---:B------:R-:W-:Y:S02]  /*7ab0*/  FMUL.FTZ R11, R2.reuse, R127 ;  /* 0x0000007f020b7220 */ /* 0x040fe40000410000 */
[C---:B--2---:R-:W-:Y:S03]  /*7ac0*/  HMMA.16816.F32 R4, R136.reuse, R12, R4 ;  /* 0x0000000c8804723c */ /* 0x044fe60000001804 */
[----:B------:R-:W-:Y:S02]  /*7ad0*/  LDSM.16.MT88.4 R124, [R203+0x2900] ;  /* 0x00290000cb7c783b */ /* 0x000fe40000004200 */
[C---:B------:R-:W-:Y:S02]  /*7ae0*/  FMUL.FTZ R18, R2.reuse, R118 ;  /* 0x0000007602127220 */ /* 0x040fe40000410000 */
[C---:B------:R-:W-:Y:S01]  /*7af0*/  FMUL.FTZ R12, R3.reuse, R120 ;  /* 0x00000078030c7220 */ /* 0x040fe20000410000 */
[C---:B------:R-:W-:Y:S01]  /*7b00*/  HMMA.16816.F32 R8, R136.reuse, R14, R8 ;  /* 0x0000000e8808723c */ /* 0x040fe20000001808 */
[----:B------:R-:W1:Y:S02]  /*7b10*/  MUFU.EX2 R175, R175 ;  /* 0x000000af00af7308 */ /* 0x000e640000000800 */
[----:B---3--:R-:W-:Y:S01]  /*7b20*/  LDSM.16.MT88.4 R144, [R196+0x1900] ;  /* 0x00190000c490783b */ /* 0x008fe20000004200 */
[C---:B------:R-:W-:Y:S02]  /*7b30*/  FMUL.FTZ R13, R3.reuse, R121 ;  /* 0x00000079030d7220 */ /* 0x040fe40000410000 */
[C---:B------:R-:W-:Y:S02]  /*7b40*/  FMUL.FTZ R19, R2.reuse, R119 ;  /* 0x0000007702137220 */ /* 0x040fe40000410000 */
[C---:B------:R-:W-:Y:S03]  /*7b50*/  FMUL.FTZ R14, R2.reuse, R122 ;  /* 0x0000007a020e7220 */ /* 0x040fe60000410000 */
[----:B------:R-:W-:Y:S01]  /*7b60*/  LDSM.16.MT88.4 R116, [R198+0x900] ;  /* 0x00090000c674783b */ /* 0x000fe20000004200 */
[C---:B------:R-:W-:Y:S01]  /*7b70*/  FMUL.FTZ R15, R2.reuse, R123 ;  /* 0x0000007b020f7220 */ /* 0x040fe20000410000 */
[----:B------:R-:W-:Y:S01]  /*7b80*/  MUFU.EX2 R176, R176 ;  /* 0x000000b000b07308 */ /* 0x000fe20000000800 */
[C---:B------:R-:W-:Y:S02]  /*7b90*/  FMUL.FTZ R26, R2.reuse, R110 ;  /* 0x0000006e021a7220 */ /* 0x040fe40000410000 */
[C---:B------:R-:W-:Y:S02]  /*7ba0*/  FMUL.FTZ R27, R2.reuse, R111 ;  /* 0x0000006f021b7220 */ /* 0x040fe40000410000 */
[C---:B------:R-:W-:Y:S01]  /*7bb0*/  FMUL.FTZ R34, R2.reuse, R102 ;  /* 0x0000006602227220 */ /* 0x040fe20000410000 */
[C---:B------:R-:W-:Y:S01]  /*7bc0*/  HMMA.16816.F32 R12, R136.reuse, R20, R12 ;  /* 0x00000014880c723c */ /* 0x040fe2000000180c */
[----:B------:R-:W2:Y:S02]  /*7bd0*/  LDSM.16.MT88.4 R120, [R196+0x100] ;  /* 0x00010000c478783b */ /* 0x000ea40000004200 */
[C---:B------:R-:W-:Y:S01]  /*7be0*/  FMUL.FTZ R35, R2.reuse, R103 ;  /* 0x0000006702237220 */ /* 0x040fe20000410000 */
[----:B------:R-:W-:Y:S01]  /*7bf0*/  MUFU.EX2 R177, R177 ;  /* 0x000000b100b17308 */ /* 0x000fe20000000800 */
[C---:B------:R-:W-:Y:S02]  /*7c00*/  FMUL.FTZ R38, R2.reuse, R38 ;  /* 0x0000002602267220 */ /* 0x040fe40000410000 */
[C---:B------:R-:W-:Y:S01]  /*7c10*/  FMUL.FTZ R20, R3.reuse, R112 ;  /* 0x0000007003147220 */ /* 0x040fe20000410000 */
[C---:B------:R-:W-:Y:S01]  /*7c20*/  HMMA.16816.F32 R16, R136.reuse, R22, R16 ;  /* 0x000000168810723c */ /* 0x040fe20000001810 */
[----:B------:R-:W-:Y:S03]  /*7c30*/  LDSM.16.MT88.4 R100, [R197+0x2100] ;  /* 0x00210000c564783b */ /* 0x000fe60000004200 */
[C---:B------:R-:W-:Y:S02]  /*7c40*/  FMUL.FTZ R21, R3.reuse, R113 ;  /* 0x0000007103157220 */ /* 0x040fe40000410000 */
[C---:B------:R-:W-:Y:S01]  /*7c50*/  FMUL.FTZ R39, R2.reuse, R39 ;  /* 0x0000002702277220 */ /* 0x040fe20000410000 */
[----:B------:R-:W-:Y:S01]  /*7c60*/  MUFU.EX2 R178, R178 ;  /* 0x000000b200b27308 */ /* 0x000fe20000000800 */
[C---:B------:R-:W-:Y:S01]  /*7c70*/  FMUL.FTZ R22, R2.reuse, R114 ;  /* 0x0000007202167220 */ /* 0x040fe20000410000 */
[----:B------:R-:W-:Y:S03]  /*7c80*/  LDSM.16.MT88.4 R108, [R196+0x2100] ;  /* 0x00210000c46c783b */ /* 0x000fe60000004200 */
[C---:B------:R-:W-:Y:S02]  /*7c90*/  FMUL.FTZ R23, R2.reuse, R115 ;  /* 0x0000007302177220 */ /* 0x040fe40000410000 */
[C---:B------:R-:W-:Y:S02]  /*7ca0*/  FMUL.FTZ R42, R2.reuse, R42 ;  /* 0x0000002a022a7220 */ /* 0x040fe40000410000 */
[C---:B------:R-:W-:Y:S01]  /*7cb0*/  FMUL.FTZ R43, R2.reuse, R43 ;  /* 0x0000002b022b7220 */ /* 0x040fe20000410000 */
[----:B------:R-:W3:Y:S01]  /*7cc0*/  LDSM.16.MT88.4 R112, [R203+0x2100] ;  /* 0x00210000cb70783b */ /* 0x000ee20000004200 */
[C---:B------:R-:W-:Y:S01]  /*7cd0*/  FMUL.FTZ R46, R2.reuse, R46 ;  /* 0x0000002e022e7220 */ /* 0x040fe20000410000 */
[C---:B------:R-:W-:Y:S01]  /*7ce0*/  HMMA.16816.F32 R20, R136.reuse, R28, R20 ;  /* 0x0000001c8814723c */ /* 0x040fe20000001814 */
[----:B------:R-:W4:Y:S02]  /*7cf0*/  MUFU.EX2 R179, R179 ;  /* 0x000000b300b37308 */ /* 0x000f240000000800 */
[C---:B------:R-:W-:Y:S02]  /*7d00*/  FMUL.FTZ R47, R2.reuse, R47 ;  /* 0x0000002f022f7220 */ /* 0x040fe40000410000 */
[C---:B------:R-:W-:Y:S01]  /*7d10*/  FMUL.FTZ R50, R2.reuse, R50 ;  /* 0x0000003202327220 */ /* 0x040fe20000410000 */
[----:B------:R-:W-:Y:S01]  /*7d20*/  LDSM.16.MT88.4 R148, [R203+0x3900] ;  /* 0x00390000cb94783b */ /* 0x000fe20000004200 */
[C---:B------:R-:W-:Y:S01]  /*7d30*/  FMUL.FTZ R28, R3.reuse, R104 ;  /* 0x00000068031c7220 */ /* 0x040fe20000410000 */
[C---:B------:R-:W-:Y:S03]  /*7d40*/  HMMA.16816.F32 R24, R136.reuse, R30, R24 ;  /* 0x0000001e8818723c */ /* 0x040fe60000001818 */
[----:B------:R-:W-:Y:S01]  /*7d50*/  MUFU.EX2 R225, R225 ;  /* 0x000000e100e17308 */ /* 0x000fe20000000800 */
[C---:B------:R-:W-:Y:S02]  /*7d60*/  FMUL.FTZ R29, R3.reuse, R105 ;  /* 0x00000069031d7220 */ /* 0x040fe40000410000 */
[C---:B------:R-:W-:Y:S02]  /*7d70*/  FMUL.FTZ R51, R2.reuse, R51 ;  /* 0x0000003302337220 */ /* 0x040fe40000410000 */
[C---:B------:R-:W-:Y:S04]  /*7d80*/  FMUL.FTZ R30, R2.reuse, R106 ;  /* 0x0000006a021e7220 */ /* 0x040fe80000410000 */
[C---:B------:R-:W-:Y:S01]  /*7d90*/  FMUL.FTZ R31, R2.reuse, R107 ;  /* 0x0000006b021f7220 */ /* 0x040fe20000410000 */
[----:B------:R-:W5:Y:S01]  /*7da0*/  MUFU.EX2 R226, R226 ;  /* 0x000000e200e27308 */ /* 0x000f620000000800 */
[----:B------:R-:W1:Y:S01]  /*7db0*/  LDSM.16.MT88.4 R104, [R198+0x2100] ;  /* 0x00210000c668783b */ /* 0x000e620000004200 */
[C---:B------:R-:W-:Y:S02]  /*7dc0*/  FMUL.FTZ R52, R3.reuse, R52 ;  /* 0x0000003403347220 */ /* 0x040fe40000410000 */
[C---:B------:R-:W-:Y:S02]  /*7dd0*/  FMUL.FTZ R53, R3.reuse, R53 ;  /* 0x0000003503357220 */ /* 0x040fe40000410000 */
[C---:B--2---:R-:W-:Y:S03]  /*7de0*/  HMMA.16816.F32 R28, R136.reuse, R120, R28 ;  /* 0x00000078881c723c */ /* 0x044fe6000000181c */
        /* <DEDUP_REMOVED lines=8> */
[----:B------:R-:W2:Y:S01]  /*7e70*/  MUFU.EX2 R228, R228 ;  /* 0x000000e400e47308 */ /* 0x000ea20000000800 */
[C---:B---3--:R-:W-:Y:S04]  /*7e80*/  HMMA.16816.F32 R36, R136.reuse, R112, R36 ;  /* 0x000000708824723c */ /* 0x048fe80000001824 */
[C---:B------:R-:W-:Y:S02]  /*7e90*/  FMUL.FTZ R59, R2.reuse, R59 ;  /* 0x0000003b023b7220 */ /* 0x040fe40000410000 */
[C---:B------:R-:W-:Y:S02]  /*7ea0*/  FMUL.FTZ R60, R3.reuse, R60 ;  /* 0x0000003c033c7220 */ /* 0x040fe40000410000 */
[C---:B------:R-:W-:Y:S01]  /*7eb0*/  HMMA.16816.F32 R40, R136.reuse, R114, R40 ;  /* 0x000000728828723c */ /* 0x040fe20000001828 */
[----:B------:R-:W-:Y:S01]  /*7ec0*/  LDSM.16.MT88.4 R112, [R203+0x900] ;  /* 0x00090000cb70783b */ /* 0x000fe20000004200 */
[----:B------:R-:W-:Y:S02]  /*7ed0*/  MUFU.EX2 R229, R229 ;  /* 0x000000e500e57308 */ /* 0x000fe40000000800 */
[C---:B------:R-:W-:Y:S02]  /*7ee0*/  FMUL.FTZ R61, R3.reuse, R61 ;  /* 0x0000003d033d7220 */ /* 0x040fe40000410000 */
[C---:B------:R-:W-:Y:S02]  /*7ef0*/  FMUL.FTZ R62, R2.reuse, R62 ;  /* 0x0000003e023e7220 */ /* 0x040fe40000410000 */
[C---:B------:R-:W-:Y:S01]  /*7f00*/  FMUL.FTZ R63, R2.reuse, R63 ;  /* 0x0000003f023f7220 */ /* 0x040fe20000410000 */
[C---:B-1----:R-:W-:Y:S03]  /*7f10*/  HMMA.16816.F32 R44, R136.reuse, R104, R44 ;  /* 0x00000068882c723c */ /* 0x042fe6000000182c */
[----:B------:R-:W1:Y:S01]  /*7f20*/  MUFU.EX2 R230, R230 ;  /* 0x000000e600e67308 */ /* 0x000e620000000800 */
[C---:B------:R-:W-:Y:S02]  /*7f30*/  FMUL.FTZ R64, R3.reuse, R64 ;  /* 0x0000004003407220 */ /* 0x040fe40000410000 */
[C---:B------:R-:W-:Y:S02]  /*7f40*/  FMUL.FTZ R65, R3.reuse, R65 ;  /* 0x0000004103417220 */ /* 0x040fe40000410000 */
[C---:B------:R-:W-:Y:S01]  /*7f50*/  FMUL.FTZ R66, R2.reuse, R66 ;  /* 0x0000004202427220 */ /* 0x040fe20000410000 */
[C---:B------:R-:W-:Y:S01]  /*7f60*/  HMMA.16816.F32 R48, R136.reuse, R106, R48 ;  /* 0x0000006a8830723c */ /* 0x040fe20000001830 */
[----:B------:R-:W3:Y:S03]  /*7f70*/  LDSM.16.MT88.4 R104, [R203+0x4100] ;  /* 0x00410000cb68783b */ /* 0x000ee60000004200 */
[----:B------:R-:W-:Y:S01]  /*7f80*/  MUFU.EX2 R231, R231 ;  /* 0x000000e700e77308 */ /* 0x000fe20000000800 */
[C---:B------:R-:W-:Y:S02]  /*7f90*/  FMUL.FTZ R67, R2.reuse, R67 ;  /* 0x0000004302437220 */ /* 0x040fe40000410000 */
[C---:B------:R-:W-:Y:S01]  /*7fa0*/  FMUL.FTZ R68, R3.reuse, R68 ;  /* 0x0000004403447220 */ /* 0x040fe20000410000 */
[C---:B------:R-:W-:Y:S04]  /*7fb0*/  HMMA.16816.F32 R52, R136.reuse, R100, R52 ;  /* 0x000000648834723c */ /* 0x040fe80000001834 */
[C---:B------:R-:W-:Y:S02]  /*7fc0*/  FMUL.FTZ R69, R3.reuse, R69 ;  /* 0x0000004503457220 */ /* 0x040fe40000410000 */
[----:B------:R-:W1:Y:S01]  /*7fd0*/  MUFU.EX2 R232, R232 ;  /* 0x000000e800e87308 */ /* 0x000e620000000800 */
[C---:B------:R-:W-:Y:S01]  /*7fe0*/  FMUL.FTZ R70, R2.reuse, R70 ;  /* 0x0000004602467220 */ /* 0x040fe20000410000 */
[C---:B------:R-:W-:Y:S01]  /*7ff0*/  HMMA.16816.F32 R56, R136.reuse, R102, R56 ;  /* 0x000000668838723c */ /* 0x040fe20000001838 */
[----:B------:R-:W1:Y:S03]  /*8000*/  LDSM.16.MT88.4 R100, [R198+0x4100] ;  /* 0x00410000c664783b */ /* 0x000e660000004200 */
[C---:B------:R-:W-:Y:S02]  /*8010*/  FMUL.FTZ R71, R2.reuse, R71 ;  /* 0x0000004702477220 */ /* 0x040fe40000410000 */
[C---:B------:R-:W-:Y:S02]  /*8020*/  FMUL.FTZ R72, R3.reuse, R72 ;  /* 0x0000004803487220 */ /* 0x040fe40000410000 */
[----:B------:R-:W-:Y:S01]  /*8030*/  MUFU.EX2 R233, R233 ;  /* 0x000000e900e97308 */ /* 0x000fe20000000800 */
[C---:B------:R-:W-:Y:S03]  /*8040*/  HMMA.16816.F32 R60, R136.reuse, R108, R60 ;  /* 0x0000006c883c723c */ /* 0x040fe6000000183c */
[C---:B------:R-:W-:Y:S02]  /*8050*/  FMUL.FTZ R73, R3.reuse, R73 ;  /* 0x0000004903497220 */ /* 0x040fe40000410000 */
[C---:B------:R-:W-:Y:S03]  /*8060*/  FMUL.FTZ R74, R2.reuse, R74 ;  /* 0x0000004a024a7220 */ /* 0x040fe60000410000 */
[C---:B------:R-:W-:Y:S01]  /*8070*/  HMMA.16816.F32 R64, R136.reuse, R110, R64 ;  /* 0x0000006e8840723c */ /* 0x040fe20000001840 */
[----:B------:R-:W2:Y:S01]  /*8080*/  LDSM.16.MT88.4 R108, [R197+0x4100] ;  /* 0x00410000c56c783b */ /* 0x000ea20000004200 */
[----:B------:R-:W2:Y:S02]  /*8090*/  MUFU.EX2 R234, R234 ;  /* 0x000000ea00ea7308 */ /* 0x000ea40000000800 */
[C---:B------:R-:W-:Y:S02]  /*80a0*/  FMUL.FTZ R75, R2.reuse, R75 ;  /* 0x0000004b024b7220 */ /* 0x040fe40000410000 */
[C---:B------:R-:W-:Y:S02]  /*80b0*/  FMUL.FTZ R76, R3.reuse, R76 ;  /* 0x0000004c034c7220 */ /* 0x040fe40000410000 */
[C---:B------:R-:W-:Y:S01]  /*80c0*/  FMUL.FTZ R77, R3.reuse, R77 ;  /* 0x0000004d034d7220 */ /* 0x040fe20000410000 */
[C---:B---3--:R-:W-:Y:S03]  /*80d0*/  HMMA.16816.F32 R68, R136.reuse, R104, R68 ;  /* 0x000000688844723c */ /* 0x048fe60000001844 */
[C---:B------:R-:W-:Y:S01]  /*80e0*/  FMUL.FTZ R78, R2.reuse, R78 ;  /* 0x0000004e024e7220 */ /* 0x040fe20000410000 */
[----:B------:R-:W-:Y:S01]  /*80f0*/  MUFU.EX2 R235, R235 ;  /* 0x000000eb00eb7308 */ /* 0x000fe20000000800 */
[C---:B------:R-:W-:Y:S02]  /*8100*/  FMUL.FTZ R79, R2.reuse, R79 ;  /* 0x0000004f024f7220 */ /* 0x040fe40000410000 */
[C---:B------:R-:W-:Y:S01]  /*8110*/  FMUL.FTZ R80, R3.reuse, R80 ;  /* 0x0000005003507220 */ /* 0x040fe20000410000 */
[C---:B------:R-:W-:Y:S01]  /*8120*/  HMMA.16816.F32 R72, R136.reuse, R106, R72 ;  /* 0x0000006a8848723c */ /* 0x040fe20000001848 */
[----:B------:R-:W3:Y:S03]  /*8130*/  LDSM.16.MT88.4 R104, [R196+0x4100] ;  /* 0x00410000c468783b */ /* 0x000ee60000004200 */
[C---:B------:R-:W-:Y:S02]  /*8140*/  FMUL.FTZ R81, R3.reuse, R81 ;  /* 0x0000005103517220 */ /* 0x040fe40000410000 */
[C---:B------:R-:W-:Y:S01]  /*8150*/  FMUL.FTZ R82, R2.reuse, R82 ;  /* 0x0000005202527220 */ /* 0x040fe20000410000 */
[----:B------:R-:W2:Y:S01]  /*8160*/  MUFU.EX2 R236, R236 ;  /* 0x000000ec00ec7308 */ /* 0x000ea20000000800 */
[C---:B-1----:R-:W-:Y:S04]  /*8170*/  HMMA.16816.F32 R76, R136.reuse, R100, R76 ;  /* 0x00000064884c723c */ /* 0x042fe8000000184c */
[C---:B------:R-:W-:Y:S02]  /*8180*/  FMUL.FTZ R83, R2.reuse, R83 ;  /* 0x0000005302537220 */ /* 0x040fe40000410000 */
[----:B------:R-:W-:Y:S01]  /*8190*/  FMUL.FTZ R84, R3, R84 ;  /* 0x0000005403547220 */ /* 0x000fe20000410000 */
[----:B------:R-:W-:Y:S01]  /*81a0*/  F2FP.PACK_AB R100, R175, R174 ;  /* 0x000000aeaf64723e */ /* 0x000fe200000000ff */
[----:B------:R-:W-:Y:S01]  /*81b0*/  FMUL.FTZ R85, R3, R85 ;  /* 0x0000005503557220 */ /* 0x000fe20000410000 */
[----:B----4-:R-:W-:Y:S01]  /*81c0*/  F2FP.PACK_AB R101, R179, R178 ;  /* 0x000000b2b365723e */ /* 0x010fe200000000ff */
[----:B------:R-:W-:Y:S01]  /*81d0*/  MUFU.EX2 R237, R237 ;  /* 0x000000ed00ed7308 */ /* 0x000fe20000000800 */
[C---:B------:R-:W-:Y:S03]  /*81e0*/  HMMA.16816.F32 R80, R136.reuse, R102, R80 ;  /* 0x000000668850723c */ /* 0x040fe60000001850 */
[C---:B------:R-:W-:Y:S02]  /*81f0*/  FMUL.FTZ R86, R2.reuse, R86 ;  /* 0x0000005602567220 */ /* 0x040fe40000410000 */
[C---:B------:R-:W-:Y:S02]  /*8200*/  FMUL.FTZ R87, R2.reuse, R87 ;  /* 0x0000005702577220 */ /* 0x040fe40000410000 */
[----:B------:R-:W-:Y:S01]  /*8210*/  FMUL.FTZ R88, R3, R88 ;  /* 0x0000005803587220 */ /* 0x000fe20000410000 */
[----:B------:R-:W-:Y:S01]  /*8220*/  F2FP.PACK_AB R102, R177, R176 ;  /* 0x000000b0b166723e */ /* 0x000fe200000000ff */
[C---:B------:R-:W-:Y:S01]  /*8230*/  FMUL.FTZ R89, R3.reuse, R89 ;  /* 0x0000005903597220 */ /* 0x040fe20000410000 */
[----:B------:R-:W-:Y:S02]  /*8240*/  MUFU.EX2 R239, R239 ;  /* 0x000000ef00ef7308 */ /* 0x000fe40000000800 */
[C---:B--2---:R-:W-:Y:S03]  /*8250*/  HMMA.16816.F32 R84, R136.reuse, R108, R84 ;  /* 0x0000006c8854723c */ /* 0x044fe60000001854 */
[----:B------:R-:W-:Y:S01]  /*8260*/  FMUL.FTZ R90, R2, R90 ;  /* 0x0000005a025a7220 */ /* 0x000fe20000410000 */
[----:B-----5:R-:W-:Y:S01]  /*8270*/  F2FP.PACK_AB R103, R226, R225 ;  /* 0x000000e1e267723e */ /* 0x020fe200000000ff */
[C---:B------:R-:W-:Y:S02]  /*8280*/  FMUL.FTZ R91, R2.reuse, R91 ;  /* 0x0000005b025b7220 */ /* 0x040fe40000410000 */
[C---:B------:R-:W-:Y:S01]  /*8290*/  FMUL.FTZ R92, R3.reuse, R92 ;  /* 0x0000005c035c7220 */ /* 0x040fe20000410000 */
[----:B------:R-:W1:Y:S01]  /*82a0*/  MUFU.EX2 R240, R240 ;  /* 0x000000f000f07308 */ /* 0x000e620000000800 */
[C---:B------:R-:W-:Y:S03]  /*82b0*/  FMUL.FTZ R93, R3.reuse, R93 ;  /* 0x0000005d035d7220 */ /* 0x040fe60000410000 */
[C---:B------:R-:W-:Y:S01]  /*82c0*/  HMMA.16816.F32 R88, R136.reuse, R110, R88 ;  /* 0x0000006e8858723c */ /* 0x040fe20000001858 */
[----:B------:R-:W2:Y:S02]  /*82d0*/  LDSM.16.MT88.4 R108, [R197+0x900] ;  /* 0x00090000c56c783b */ /* 0x000ea40000004200 */
[C---:B------:R-:W-:Y:S02]  /*82e0*/  FMUL.FTZ R94, R2.reuse, R94 ;  /* 0x0000005e025e7220 */ /* 0x040fe40000410000 */
[C---:B------:R-:W-:Y:S01]  /*82f0*/  FMUL.FTZ R95, R2.reuse, R95 ;  /* 0x0000005f025f7220 */ /* 0x040fe20000410000 */
[----:B------:R-:W4:Y:S01]  /*8300*/  MUFU.EX2 R241, R241 ;  /* 0x000000f100f17308 */ /* 0x000f220000000800 */
[C---:B------:R-:W-:Y:S02]  /*8310*/  FMUL.FTZ R96, R3.reuse, R96 ;  /* 0x0000006003607220 */ /* 0x040fe40000410000 */
[C---:B------:R-:W-:Y:S03]  /*8320*/  FMUL.FTZ R97, R3.reuse, R97 ;  /* 0x0000006103617220 */ /* 0x040fe60000410000 */
[C---:B---3--:R-:W-:Y:S03]  /*8330*/  HMMA.16816.F32 R92, R136.reuse, R104, R92 ;  /* 0x00000068885c723c */ /* 0x048fe6000000185c */
[C---:B------:R-:W-:Y:S02]  /*8340*/  FMUL.FTZ R98, R2.reuse, R98 ;  /* 0x0000006202627220 */ /* 0x040fe40000410000 */
[C---:B------:R-:W-:Y:S02]  /*8350*/  FMUL.FTZ R99, R2.reuse, R99 ;  /* 0x0000006302637220 */ /* 0x040fe40000410000 */
[----:B------:R-:W-:Y:S01]  /*8360*/  FFMA.FTZ R168, R3, R218, R168 ;  /* 0x000000da03a87223 */ /* 0x000fe200000100a8 */
[----:B------:R-:W-:Y:S01]  /*8370*/  MOV R3, R0 ;  /* 0x0000000000037202 */ /* 0x000fe20000000f00 */
[----:B------:R-:W-:Y:S03]  /*8380*/  FFMA.FTZ R173, R2, R219, R173 ;  /* 0x000000db02ad7223 */ /* 0x000fe600000100ad */
[----:B------:R-:W-:Y:S01]  /*8390*/  HMMA.16816.F32 R96, R136, R106, R96 ;  /* 0x0000006a8860723c */ /* 0x000fe20000001860 */
[----:B------:R-:W3:Y:S02]  /*83a0*/  LDSM.16.MT88.4 R104, [R196+0x2900] ;  /* 0x00290000c468783b */ /* 0x000ee40000004200 */
[----:B------:R-:W-:Y:S02]  /*83b0*/  FADD.FTZ R135, R135, R168 ;  /* 0x000000a887877221 */ /* 0x000fe40000010000 */
[----:B------:R-:W-:Y:S02]  /*83c0*/  FADD.FTZ R172, R172, R173 ;  /* 0x000000adacac7221 */ /* 0x000fe40000010000 */
[----:B------:R-:W-:Y:S01]  /*83d0*/  FADD.FTZ R134, R134, R135 ;  /* 0x0000008786867221 */ /* 0x000fe20000010000 */
[C---:B------:R-:W-:Y:S01]  /*83e0*/  HMMA.16816.F32 R4, R100.reuse, R112, R4 ;  /* 0x000000706404723c */ /* 0x040fe20000001804 */
[----:B------:R-:W-:Y:S04]  /*83f0*/  LDSM.16.MT88.4 R136, [R197+0x3100] ;  /* 0x00310000c588783b */ /* 0x000fe80000004200 */
[----:B------:R-:W-:Y:S03]  /*8400*/  FADD.FTZ R169, R169, R134 ;  /* 0x00000086a9a97221 */ /* 0x000fe60000010000 */
[C---:B------:R-:W-:Y:S01]  /*8410*/  HMMA.16816.F32 R8, R100.reuse, R114, R8 ;  /* 0x000000726408723c */ /* 0x040fe20000001808 */
[----:B------:R-:W-:Y:S03]  /*8420*/  LDSM.16.MT88.4 R112, [R198+0x4900] ;  /* 0x00490000c670783b */ /* 0x000fe60000004200 */
[----:B------:R-:W-:Y:S04]  /*8430*/  FADD.FTZ R174, R174, R169 ;  /* 0x000000a9aeae7221 */ /* 0x000fe80000010000 */
[C---:B------:R-:W-:Y:S04]  /*8440*/  HMMA.16816.F32 R12, R100.reuse, R116, R12 ;  /* 0x00000074640c723c */ /* 0x040fe8000000180c */
[----:B------:R-:W-:Y:S04]  /*8450*/  FADD.FTZ R175, R175, R174 ;  /* 0x000000aeafaf7221 */ /* 0x000fe80000010000 */
[C---:B------:R-:W-:Y:S01]  /*8460*/  HMMA.16816.F32 R16, R100.reuse, R118, R16 ;  /* 0x000000766410723c */ /* 0x040fe20000001810 */
[----:B------:R-:W-:Y:S03]  /*8470*/  LDSM.16.MT88.4 R116, [R197+0x4900] ;  /* 0x00490000c574783b */ /* 0x000fe60000004200 */
[----:B------:R-:W-:Y:S04]  /*8480*/  FADD.FTZ R176, R176, R175 ;  /* 0x000000afb0b07221 */ /* 0x000fe80000010000 */
[C---:B--2---:R-:W-:Y:S04]  /*8490*/  HMMA.16816.F32 R20, R100.reuse, R108, R20 ;  /* 0x0000006c6414723c */ /* 0x044fe80000001814 */
[----:B------:R-:W-:Y:S04]  /*84a0*/  FADD.FTZ R176, R177, R176 ;  /* 0x000000b0b1b07221 */ /* 0x000fe80000010000 */
        /* <DEDUP_REMOVED lines=16> */
[----:B------:R-:W3:Y:S07]  /*85b0*/  LDSM.16.MT88.4 R104, [R196+0x4900] ;  /* 0x00490000c468783b */ /* 0x000eee0000004200 */
[C---:B--2---:R-:W-:Y:S08]  /*85c0*/  HMMA.16816.F32 R68, R100.reuse, R108, R68 ;  /* 0x0000006c6444723c */ /* 0x044ff00000001844 */
[C---:B------:R-:W-:Y:S01]  /*85d0*/  HMMA.16816.F32 R72, R100.reuse, R110, R72 ;  /* 0x0000006e6448723c */ /* 0x040fe20000001848 */
[----:B------:R-:W2:Y:S07]  /*85e0*/  LDSM.16.MT88.4 R108, [R203+0x1100] ;  /* 0x00110000cb6c783b */ /* 0x000eae0000004200 */
[C---:B------:R-:W-:Y:S08]  /*85f0*/  HMMA.16816.F32 R76, R100.reuse, R112, R76 ;  /* 0x00000070644c723c */ /* 0x040ff0000000184c */
[C---:B------:R-:W-:Y:S01]  /*8600*/  HMMA.16816.F32 R80, R100.reuse, R114, R80 ;  /* 0x000000726450723c */ /* 0x040fe20000001850 */
[----:B------:R-:W5:Y:S07]  /*8610*/  LDSM.16.MT88.4 R112, [R197+0x1100] ;  /* 0x00110000c570783b */ /* 0x000f6e0000004200 */
[C---:B------:R-:W-:Y:S08]  /*8620*/  HMMA.16816.F32 R84, R100.reuse, R116, R84 ;  /* 0x000000746454723c */ /* 0x040ff00000001854 */
[C---:B------:R-:W-:Y:S01]  /*8630*/  HMMA.16816.F32 R88, R100.reuse, R118, R88 ;  /* 0x000000766458723c */ /* 0x040fe20000001858 */
[----:B------:R-:W1:Y:S07]  /*8640*/  LDSM.16.MT88.4 R116, [R203+0x3100] ;  /* 0x00310000cb74783b */ /* 0x000e6e0000004200 */
[C---:B---3--:R-:W-:Y:S08]  /*8650*/  HMMA.16816.F32 R92, R100.reuse, R104, R92 ;  /* 0x00000068645c723c */ /* 0x048ff0000000185c */
[----:B------:R-:W-:Y:S01]  /*8660*/  HMMA.16816.F32 R96, R100, R106, R96 ;  /* 0x0000006a6460723c */ /* 0x000fe20000001860 */
[----:B------:R-:W3:Y:S06]  /*8670*/  LDSM.16.MT88.4 R104, [R196+0x3100] ;  /* 0x00310000c468783b */ /* 0x000eec0000004200 */
[----:B------:R-:W-:Y:S01]  /*8680*/  F2FP.PACK_AB R100, R228, R227 ;  /* 0x000000e3e464723e */ /* 0x000fe200000000ff */
[----:B------:R-:W-:Y:S01]  /*8690*/  FADD.FTZ R227, R227, R176 ;  /* 0x000000b0e3e37221 */ /* 0x000fe20000010000 */
[----:B------:R-:W-:Y:S03]  /*86a0*/  F2FP.PACK_AB R102, R230, R229 ;  /* 0x000000e5e666723e */ /* 0x000fe600000000ff */
[----:B------:R-:W-:Y:S01]  /*86b0*/  F2FP.PACK_AB R101, R232, R231 ;  /* 0x000000e7e865723e */ /* 0x000fe200000000ff */
[----:B------:R-:W-:Y:S01]  /*86c0*/  FADD.FTZ R228, R228, R227 ;  /* 0x000000e3e4e47221 */ /* 0x000fe20000010000 */
[----:B------:R-:W-:Y:S03]  /*86d0*/  F2FP.PACK_AB R103, R234, R233 ;  /* 0x000000e9ea67723e */ /* 0x000fe600000000ff */
[----:B------:R-:W-:Y:S04]  /*86e0*/  FADD.FTZ R229, R229, R228 ;  /* 0x000000e4e5e57221 */ /* 0x000fe80000010000 */
[C---:B--2---:R-:W-:Y:S03]  /*86f0*/  HMMA.16816.F32 R4, R100.reuse, R108, R4 ;  /* 0x0000006c6404723c */ /* 0x044fe60000001804 */
[----:B------:R-:W-:Y:S05]  /*8700*/  FADD.FTZ R230, R230, R229 ;  /* 0x000000e5e6e67221 */ /* 0x000fea0000010000 */
[C---:B------:R-:W-:Y:S01]  /*8710*/  HMMA.16816.F32 R8, R100.reuse, R110, R8 ;  /* 0x0000006e6408723c */ /* 0x040fe20000001808 */
[----:B------:R-:W2:Y:S07]  /*8720*/  LDSM.16.MT88.4 R108, [R203+0x5100] ;  /* 0x00510000cb6c783b */ /* 0x000eae0000004200 */
[C---:B------:R-:W-:Y:S08]  /*8730*/  HMMA.16816.F32 R12, R100.reuse, R120, R12 ;  /* 0x00000078640c723c */ /* 0x040ff0000000180c */
[C---:B------:R-:W-:Y:S08]  /*8740*/  HMMA.16816.F32 R16, R100.reuse, R122, R16 ;  /* 0x0000007a6410723c */ /* 0x040ff00000001810 */
[C---:B-----5:R-:W-:Y:S08]  /*8750*/  HMMA.16816.F32 R20, R100.reuse, R112, R20 ;  /* 0x000000706414723c */ /* 0x060ff00000001814 */
[C---:B------:R-:W-:Y:S01]  /*8760*/  HMMA.16816.F32 R24, R100.reuse, R114, R24 ;  /* 0x000000726418723c */ /* 0x040fe20000001818 */
[----:B------:R-:W5:Y:S07]  /*8770*/  LDSM.16.MT88.4 R112, [R198+0x5100] ;  /* 0x00510000c670783b */ /* 0x000f6e0000004200 */
[C---:B------:R-:W-:Y:S08]  /*8780*/  HMMA.16816.F32 R28, R100.reuse, R124, R28 ;  /* 0x0000007c641c723c */ /* 0x040ff0000000181c */
[C---:B------:R-:W-:Y:S01]  /*8790*/  HMMA.16816.F32 R32, R100.reuse, R126, R32 ;  /* 0x0000007e6420723c */ /* 0x040fe20000001820 */
[----:B------:R-:W-:Y:S07]  /*87a0*/  LDSM.16.MT88.4 R124, [R203+0x1900] ;  /* 0x00190000cb7c783b */ /* 0x000fee0000004200 */
[C---:B-1----:R-:W-:Y:S08]  /*87b0*/  HMMA.16816.F32 R36, R100.reuse, R116, R36 ;  /* 0x000000746424723c */ /* 0x042ff00000001824 */
[C---:B------:R-:W-:Y:S01]  /*87c0*/  HMMA.16816.F32 R40, R100.reuse, R118, R40 ;  /* 0x000000766428723c */ /* 0x040fe20000001828 */
[----:B------:R-:W1:Y:S07]  /*87d0*/  LDSM.16.MT88.4 R116, [R197+0x5100] ;  /* 0x00510000c574783b */ /* 0x000e6e0000004200 */
[C---:B------:R-:W-:Y:S08]  /*87e0*/  HMMA.16816.F32 R44, R100.reuse, R128, R44 ;  /* 0x00000080642c723c */ /* 0x040ff0000000182c */
[C---:B------:R-:W-:Y:S08]  /*87f0*/  HMMA.16816.F32 R48, R100.reuse, R130, R48 ;  /* 0x000000826430723c */ /* 0x040ff00000001830 */
[C---:B------:R-:W-:Y:S07]  /*8800*/  HMMA.16816.F32 R52, R100.reuse, R136, R52 ;  /* 0x000000886434723c */ /* 0x040fee0000001834 */
[----:B------:R-:W-:Y:S01]  /*8810*/  F2FP.PACK_AB R136, R236, R235 ;  /* 0x000000ebec88723e */ /* 0x000fe200000000ff */
[C---:B------:R-:W-:Y:S04]  /*8820*/  HMMA.16816.F32 R56, R100.reuse, R138, R56 ;  /* 0x0000008a6438723c */ /* 0x040fe80000001838 */
[----:B------:R-:W-:Y:S01]  /*8830*/  F2FP.PACK_AB R137, R240, R239 ;  /* 0x000000eff089723e */ /* 0x000fe200000000ff */
[----:B------:R-:W-:Y:S02]  /*8840*/  FADD.FTZ R235, R235, R230 ;  /* 0x000000e6ebeb7221 */ /* 0x000fe40000010000 */
[----:B------:R-:W-:Y:S01]  /*8850*/  F2FP.PACK_AB R138, R238, R237 ;  /* 0x000000edee8a723e */ /* 0x000fe200000000ff */
[C---:B---3--:R-:W-:Y:S04]  /*8860*/  HMMA.16816.F32 R60, R100.reuse, R104, R60 ;  /* 0x00000068643c723c */ /* 0x048fe8000000183c */
[----:B----4-:R-:W-:Y:S01]  /*8870*/  F2FP.PACK_AB R139, R242, R241 ;  /* 0x000000f1f28b723e */ /* 0x010fe200000000ff */
[----:B------:R-:W-:Y:S03]  /*8880*/  FADD.FTZ R236, R236, R235 ;  /* 0x000000ebecec7221 */ /* 0x000fe60000010000 */
[C---:B------:R-:W-:Y:S01]  /*8890*/  HMMA.16816.F32 R64, R100.reuse, R106, R64 ;  /* 0x0000006a6440723c */ /* 0x040fe20000001840 */
[----:B------:R-:W3:Y:S03]  /*88a0*/  LDSM.16.MT88.4 R104, [R196+0x5100] ;  /* 0x00510000c468783b */ /* 0x000ee60000004200 */
[----:B------:R-:W-:Y:S04]  /*88b0*/  FADD.FTZ R237, R237, R236 ;  /* 0x000000eceded7221 */ /* 0x000fe80000010000 */
[C---:B--2---:R-:W-:Y:S04]  /*88c0*/  HMMA.16816.F32 R68, R100.reuse, R108, R68 ;  /* 0x0000006c6444723c */ /* 0x044fe80000001844 */
[----:B------:R-:W-:Y:S04]  /*88d0*/  FADD.FTZ R218, R238, R237 ;  /* 0x000000edeeda7221 */ /* 0x000fe80000010000 */
[C---:B------:R-:W-:Y:S01]  /*88e0*/  HMMA.16816.F32 R72, R100.reuse, R110, R72 ;  /* 0x0000006e6448723c */ /* 0x040fe20000001848 */
[----:B------:R-:W2:Y:S07]  /*88f0*/  LDSM.16.MT88.4 R108, [R198+0x1900] ;  /* 0x00190000c66c783b */ /* 0x000eae0000004200 */
[C---:B-----5:R-:W-:Y:S08]  /*8900*/  HMMA.16816.F32 R76, R100.reuse, R112, R76 ;  /* 0x00000070644c723c */ /* 0x060ff0000000184c */
[C---:B------:R-:W-:Y:S08]  /*8910*/  HMMA.16816.F32 R80, R100.reuse, R114, R80 ;  /* 0x000000726450723c */ /* 0x040ff00000001850 */
[C---:B-1----:R-:W-:Y:S08]  /*8920*/  HMMA.16816.F32 R84, R100.reuse, R116, R84 ;  /* 0x000000746454723c */ /* 0x042ff00000001854 */
[C---:B------:R-:W-:Y:S08]  /*8930*/  HMMA.16816.F32 R88, R100.reuse, R118, R88 ;  /* 0x000000766458723c */ /* 0x040ff00000001858 */
[C---:B---3--:R-:W-:Y:S08]  /*8940*/  HMMA.16816.F32 R92, R100.reuse, R104, R92 ;  /* 0x00000068645c723c */ /* 0x048ff0000000185c */
[----:B------:R-:W-:Y:S08]  /*8950*/  HMMA.16816.F32 R96, R100, R106, R96 ;  /* 0x0000006a6460723c */ /* 0x000ff00000001860 */
[C---:B------:R-:W-:Y:S01]  /*8960*/  HMMA.16816.F32 R128, R136.reuse, R124, R4 ;  /* 0x0000007c8880723c */ /* 0x040fe20000001804 */
[----:B------:R-:W1:Y:S07]  /*8970*/  LDSM.16.MT88.4 R4, [R198+0x5900] ;  /* 0x00590000c604783b */ /* 0x000e6e0000004200 */
[C---:B------:R-:W-:Y:S01]  /*8980*/  HMMA.16816.F32 R124, R136.reuse, R126, R8 ;  /* 0x0000007e887c723c */ /* 0x040fe20000001808 */
[----:B------:R-:W3:Y:S07]  /*8990*/  LDSM.16.MT88.4 R8, [R197+0x5900] ;  /* 0x00590000c508783b */ /* 0x000eee0000004200 */
[C---:B--2---:R-:W-:Y:S01]  /*89a0*/  HMMA.16816.F32 R120, R136.reuse, R108, R12 ;  /* 0x0000006c8878723c */ /* 0x044fe2000000180c */
[----:B------:R-:W2:Y:S07]  /*89b0*/  LDSM.16.MT88.4 R12, [R196+0x5900] ;  /* 0x00590000c40c783b */ /* 0x000eae0000004200 */
        /* <DEDUP_REMOVED lines=15> */
[C---:B-1----:R-:W-:Y:S07]  /*8ab0*/  HMMA.16816.F32 R76, R136.reuse, R4, R76 ;  /* 0x00000004884c723c */ /* 0x042fee000000184c */
[----:B------:R-:W-:Y:S01]  /*8ac0*/  FADD.FTZ R5, R171, R172 ;  /* 0x000000acab057221 */ /* 0x000fe20000010000 */
[C---:B------:R-:W-:Y:S04]  /*8ad0*/  HMMA.16816.F32 R80, R136.reuse, R6, R80 ;  /* 0x000000068850723c */ /* 0x040fe80000001850 */
[----:B------:R-:W-:Y:S04]  /*8ae0*/  FADD.FTZ R5, R170, R5 ;  /* 0x00000005aa057221 */ /* 0x000fe80000010000 */
[C---:B---3--:R-:W-:Y:S04]  /*8af0*/  HMMA.16816.F32 R84, R136.reuse, R8, R84 ;  /* 0x000000088854723c */ /* 0x048fe80000001854 */
[----:B------:R-:W-:Y:S04]  /*8b00*/  FADD.FTZ R2, R178, R5 ;  /* 0x00000005b2027221 */ /* 0x000fe80000010000 */
[C---:B------:R-:W-:Y:S04]  /*8b10*/  HMMA.16816.F32 R88, R136.reuse, R10, R88 ;  /* 0x0000000a8858723c */ /* 0x040fe80000001858 */
[----:B------:R-:W-:Y:S04]  /*8b20*/  FADD.FTZ R2, R179, R2 ;  /* 0x00000002b3027221 */ /* 0x000fe80000010000 */
[----:B------:R-:W-:Y:S01]  /*8b30*/  FADD.FTZ R225, R225, R2 ;  /* 0x00000002e1e17221 */ /* 0x000fe20000010000 */
[----:B------:R-:W-:Y:S01]  /*8b40*/  MOV R2, R132 ;  /* 0x0000008400027202 */ /* 0x000fe20000000f00 */
[C---:B--2---:R-:W-:Y:S03]  /*8b50*/  HMMA.16816.F32 R92, R136.reuse, R12, R92 ;  /* 0x0000000c885c723c */ /* 0x044fe6000000185c */
[----:B------:R-:W-:Y:S04]  /*8b60*/  FADD.FTZ R226, R226, R225 ;  /* 0x000000e1e2e27221 */ /* 0x000fe80000010000 */
[----:B------:R-:W-:Y:S01]  /*8b70*/  FADD.FTZ R231, R231, R226 ;  /* 0x000000e2e7e77221 */ /* 0x000fe20000010000 */
[----:B------:R-:W-:Y:S04]  /*8b80*/  HMMA.16816.F32 R96, R136, R14, R96 ;  /* 0x0000000e8860723c */ /* 0x000fe80000001860 */
[----:B------:R-:W-:Y:S04]  /*8b90*/  FADD.FTZ R232, R232, R231 ;  /* 0x000000e7e8e87221 */ /* 0x000fe80000010000 */
[----:B------:R-:W-:Y:S04]  /*8ba0*/  FADD.FTZ R233, R233, R232 ;  /* 0x000000e8e9e97221 */ /* 0x000fe80000010000 */
[----:B------:R-:W-:Y:S04]  /*8bb0*/  FADD.FTZ R234, R234, R233 ;  /* 0x000000e9eaea7221 */ /* 0x000fe80000010000 */
[----:B------:R-:W-:Y:S04]  /*8bc0*/  FADD.FTZ R239, R239, R234 ;  /* 0x000000eaefef7221 */ /* 0x000fe80000010000 */
[----:B------:R-:W-:Y:S04]  /*8bd0*/  FADD.FTZ R240, R240, R239 ;  /* 0x000000eff0f07221 */ /* 0x000fe80000010000 */
[----:B------:R-:W-:Y:S04]  /*8be0*/  FADD.FTZ R219, R241, R240 ;  /* 0x000000f0f1db7221 */ /* 0x000fe80000010000 */
[----:B------:R-:W-:Y:S01]  /*8bf0*/  FADD.FTZ R219, R242, R219 ;  /* 0x000000dbf2db7221 */ /* 0x000fe20000010000 */
[----:B------:R-:W-:-:S05]  /*8c00*/  @P0 BRA `(.L_x_371) ;  /* 0xffffc7f000000947 */ /* 0x000fca000383ffff */
.L_x_362:
[----:B------:R-:W1:Y:S01]  /*8c10*/  S2UR UR7, SR_CTAID.X ;  /* 0x00000000000779c3 */ /* 0x000e620000002500 */
[----:B------:R-:W-:Y:S01]  /*8c20*/  ULDC.64 UR4, c[0x0][0x2c8] ;  /* 0x0000b20000047ab9 */ /* 0x000fe20000000a00 */
[----:B------:R-:W-:Y:S01]  /*8c30*/  PLOP3.LUT P0, PT, PT, PT, UP1, 0x40, 0x0 ;  /* 0x000000000000781c */ /* 0x000fe20003f0e818 */
[----:B------:R-:W-:-:S02]  /*8c40*/  UMOV UR6, 0x1 ;  /* 0x0000000100067882 */ /* 0x000fc40000000000 */
[----:B-1----:R-:W-:-:S04]  /*8c50*/  ULEA UR7, UR7, 0x7f, 0x7 ;  /* 0x0000007f07077891 */ /* 0x002fc8000f8e383f */
[----:B------:R-:W-:-:S03]  /*8c60*/  UIMAD.WIDE.U32 UR18, UR7, UR4, URZ ;  /* 0x00000004071272a5 */ /* 0x000fc6000f8e003f */
[----:B------:R-:W-:Y:S02]  /*8c70*/  ULDC UR4, c[0x0][0x168] ;  /* 0x00005a0000047ab9 */ /* 0x000fe40000000800 */
[----:B------:R-:W-:Y:S02]  /*8c80*/  UIADD3 UR4, UR6, -UR4, URZ ;  /* 0x8000000406047290 */ /* 0x000fe4000fffe03f */
[----:B------:R-:W-:Y:S02]  /*8c90*/  @UP2 USHF.R.U32.HI UR7, URZ, UR5, UR19 ;  /* 0x000000053f072299 */ /* 0x000fe40008011613 */
[----:B------:R-:W-:Y:S02]  /*8ca0*/  ULDC UR6, c[0x0][0x324] ;  /* 0x0000c90000067ab9 */ /* 0x000fe40000000800 */
[----:B------:R-:W-:Y:S02]  /*8cb0*/  ULDC UR5, c[0x0][0x1d0] ;  /* 0x0000740000057ab9 */ /* 0x000fe40000000800 */
[----:B------:R-:W-:-:S04]  /*8cc0*/  UIADD3 UR7, UR7, UR5, UR4 ;  /* 0x0000000507077290 */ /* 0x000fc8000fffe004 */
[----:B------:R-:W-:Y:S01]  /*8cd0*/  UIADD3 UR6, UR7, -UR6, URZ ;  /* 0x8000000607067290 */ /* 0x000fe2000fffe03f */
[----:B------:R-:W-:Y:S05]  /*8ce0*/  @P0 BRA `(.L_x_372) ;  /* 0x0000014000000947 */ /* 0x000fea0003800000 */
        /* <DEDUP_REMOVED lines=11> */
.L_x_373:
[----:B------:R-:W-:Y:S02]  /*8da0*/  ULDC UR4, c[0x0][0x32c] ;  /* 0x0000cb0000047ab9 */ /* 0x000fe40000000800 */
[----:B------:R-:W-:-:S03]  /*8db0*/  UISETP.NE.AND UP0, UPT, UR4, 0x1, UPT ;  /* 0x000000010400788c */ /* 0x000fc6000bf05270 */
[----:B------:R-:W-:Y:S02]  /*8dc0*/  ULDC.64 UR4, c[0x0][0x330] ;  /* 0x0000cc0000047ab9 */ /* 0x000fe40000000a00 */
[----:B------:R-:W-:-:S06]  /*8dd0*/  UIMAD.WIDE.U32 UR18, UR7, UR4, URZ ;  /* 0x00000004071272a5 */ /* 0x000fcc000f8e003f */
[----:B------:R-:W-:Y:S02]  /*8de0*/  @UP0 USHF.R.U32.HI UR7, URZ, UR5, UR19 ;  /* 0x000000053f070299 */ /* 0x000fe40008011613 */
.L_x_374:
[----:B------:R-:W-:Y:S02]  /*8df0*/  ULDC UR4, c[0x0][0x32c] ;  /* 0x0000cb0000047ab9 */ /* 0x000fe40000000800 */
[----:B------:R-:W-:-:S04]  /*8e00*/  UIMAD UR4, UR7, UR4, URZ ;  /* 0x00000004070472a4 */ /* 0x000fc8000f8e023f */
[----:B------:R-:W-:-:S04]  /*8e10*/  UISETP.LT.AND UP0, UPT, UR6, UR4, UPT ;  /* 0x000000040600728c */ /* 0x000fc8000bf01270 */
[----:B------:R-:W-:-:S04]  /*8e20*/  USEL UR6, UR6, UR4, !UP0 ;  /* 0x0000000406067287 */ /* 0x000fc8000c000000 */
.L_x_372:
[----:B------:R-:W-:-:S04]  /*8e30*/  UIADD3 UR6, UR6, 0x3f, URZ ;  /* 0x0000003f06067890 */ /* 0x000fc8000fffe03f */
        /* <DEDUP_REMOVED lines=8> */
[----:B------:R-:W-:Y:S01]  /*8ec0*/  IADD3 R227, P6, R208, 0x40, RZ ;  /* 0x00000040d0e37810 */ /* 0x000fe20007fde0ff */
[----:B------:R-:W-:Y:S01]  /*8ed0*/  IMAD.MOV.U32 R135, RZ, RZ, R132 ;  /* 0x000000ffff877224 */ /* 0x000fe200078e0084 */
[----:B------:R-:W-:Y:S01]  /*8ee0*/  IADD3 R223, P4, R210, 0x40, RZ ;  /* 0x00000040d2df7810 */ /* 0x000fe20007f9e0ff */
[----:B------:R-:W-:Y:S01]  /*8ef0*/  IMAD.MOV.U32 R3, RZ, RZ, R0 ;  /* 0x000000ffff037224 */ /* 0x000fe200078e0000 */
[----:B------:R-:W-:Y:S01]  /*8f00*/  IADD3 R225, P5, R208, 0x80, RZ ;  /* 0x00000080d0e17810 */ /* 0x000fe20007fbe0ff */
[----:B------:R-:W-:Y:S01]  /*8f10*/  IMAD.X R226, RZ, RZ, R215, P6 ;  /* 0x000000ffffe27224 */ /* 0x000fe200030e06d7 */
[----:B------:R-:W-:Y:S01]  /*8f20*/  IADD3 R221, P0, R210, 0x80, RZ ;  /* 0x00000080d2dd7810 */ /* 0x000fe20007f1e0ff */
[----:B------:R-:W-:Y:S01]  /*8f30*/  IMAD.X R222, RZ, RZ, R217, P4 ;  /* 0x000000ffffde7224 */ /* 0x000fe200020e06d9 */
[----:B------:R-:W-:Y:S01]  /*8f40*/  IADD3.X R224, RZ, R215, RZ, P5, !PT ;  /* 0x000000d7ffe07210 */ /* 0x000fe20002ffe4ff */
[----:B------:R-:W-:Y:S01]  /*8f50*/  UMOV UR19, UR13 ;  /* 0x0000000d00137c82 */ /* 0x000fe20008000000 */
[----:B------:R-:W-:Y:S01]  /*8f60*/  IADD3.X R220, RZ, R217, RZ, P0, !PT ;  /* 0x000000d9ffdc7210 */ /* 0x000fe200007fe4ff */
[----:B------:R-:W-:-:S02]  /*8f70*/  ULDC.64 UR6, c[0x0][0x208] ;  /* 0x0000820000067ab9 */ /* 0x000fc40000000a00 */
[----:B------:R-:W-:Y:S02]  /*8f80*/  ULDC.64 UR4, c[0x0][0x1e0] ;  /* 0x0000780000047ab9 */ /* 0x000fe40000000a00 */
.L_x_376:
        /* <DEDUP_REMOVED lines=15> */
[----:B------:R-:W-:Y:S01]  /*9080*/  @!UP3 ULEA UR20, UP0, UR6, UR20, 0x5 ;  /* 0x000000140614b291 */ /* 0x000fe2000f80283f */
[----:B------:R-:W1:Y:S03]  /*9090*/  LDSM.16.M88.4 R8, [R205+0x6100] ;  /* 0x00610000cd08783b */ /* 0x000e660000000200 */
[----:B------:R-:W-:Y:S02]  /*90a0*/  @!P0 IADD3.X R0, R215, UR13, RZ, P6, !PT ;  /* 0x0000000dd7008c10 */ /* 0x000fe4000b7fe4ff */
[----:B------:R-:W-:Y:S02]  /*90b0*/  @!P0 LEA R22, P6, R5, c[0x0][0x1f8], 0x1 ;  /* 0x00007e0005168a11 */ /* 0x000fe400078c08ff */
[----:B------:R-:W-:Y:S01]  /*90c0*/  @!P0 IADD3.X R2, R226, UR13, RZ, P5, !PT ;  /* 0x0000000de2028c10 */ /* 0x000fe2000affe4ff */
[----:B------:R-:W2:Y:S01]  /*90d0*/  LDSM.16.M88.4 R16, [R205+0x6900] ;  /* 0x00690000cd10783b */ /* 0x000ea20000000200 */
[----:B------:R-:W-:Y:S02]  /*90e0*/  @!P0 LEA R20, P5, R7, c[0x0][0x1f8], 0x1 ;  /* 0x00007e0007148a11 */ /* 0x000fe400078a08ff */
[----:B------:R-:W-:Y:S01]  /*90f0*/  @!P0 IADD3.X R4, R224, UR13, RZ, P4, !PT ;  /* 0x0000000de0048c10 */ /* 0x000fe2000a7fe4ff */
[----:B------:R-:W-:Y:S01]  /*9100*/  @!UP3 ULEA.HI.X UR13, UR6, UR13, UR7, 0x5, UP0 ;  /* 0x0000000d060db291 */ /* 0x000fe200080f2c07 */
[----:B------:R-:W-:Y:S01]  /*9110*/  @!P0 LEA R28, P4, R13, c[0x0][0x1f8], 0x1 ;  /* 0x00007e000d1c8a11 */ /* 0x000fe200078808ff */
[----:B------:R-:W-:Y:S01]  /*9120*/  UISETP.GT.AND UP3, UPT, UR19, UR8, UPT ;  /* 0x000000081300728c */ /* 0x000fe2000bf64270 */
[----:B------:R-:W-:Y:S01]  /*9130*/  @!P0 LEA.HI.X R23, R5, c[0x0][0x1fc], R0, 0x1, P6 ;  /* 0x00007f0005178a11 */ /* 0x000fe200030f0c00 */
[----:B------:R-:W3:Y:S01]  /*9140*/  LDSM.16.M88.4 R24, [R205+0x7100] ;  /* 0x00710000cd18783b */ /* 0x000ee20000000200 */
[----:B------:R-:W-:Y:S02]  /*9150*/  @!P0 LEA.HI.X R21, R7, c[0x0][0x1fc], R2, 0x1, P5 ;  /* 0x00007f0007158a11 */ /* 0x000fe400028f0c02 */
[----:B------:R-:W-:Y:S02]  /*9160*/  @!P0 LEA.HI.X R29, R13, c[0x0][0x1fc], R4, 0x1, P4 ;  /* 0x00007f000d1d8a11 */ /* 0x000fe400020f0c04 */
[----:B------:R-:W-:Y:S02]  /*9170*/  @!P0 IADD3 R5, P6, R208, UR20, RZ ;  /* 0x00000014d0058c10 */ /* 0x000fe4000ffde0ff */
[----:B------:R-:W-:Y:S01]  /*9180*/  @!P0 IADD3 R7, P5, R227, UR20, RZ ;  /* 0x00000014e3078c10 */ /* 0x000fe2000ffbe0ff */
[----:B------:R-:W4:Y:S01]  /*9190*/  LDSM.16.M88.4 R136, [R205+0x7900] ;  /* 0x00790000cd88783b */ /* 0x000f220000000200 */
[----:B------:R-:W-:Y:S02]  /*91a0*/  @!P0 IADD3 R13, P4, R225, UR20, RZ ;  /* 0x00000014e10d8c10 */ /* 0x000fe4000ff9e0ff */
[----:B------:R-:W-:Y:S02]  /*91b0*/  @!P0 IADD3.X R0, R215, UR13, RZ, P6, !PT ;  /* 0x0000000dd7008c10 */ /* 0x000fe4000b7fe4ff */
[----:B------:R-:W-:Y:S02]  /*91c0*/  @!P0 LEA R170, P6, R5, c[0x0][0x1f8], 0x1 ;  /* 0x00007e0005aa8a11 */ /* 0x000fe400078c08ff */
[----:B------:R-:W-:Y:S01]  /*91d0*/  @!P0 IADD3.X R2, R226, UR13, RZ, P5, !PT ;  /* 0x0000000de2028c10 */ /* 0x000fe2000affe4ff */
[----:B------:R-:W-:Y:S01]  /*91e0*/  LDSM.16.M88.4 R140, [R202+0xc100] ;  /* 0x00c10000ca8c783b */ /* 0x000fe20000000200 */
[----:B------:R-:W-:Y:S02]  /*91f0*/  @!P0 LEA R168, P5, R7, c[0x0][0x1f8], 0x1 ;  /* 0x00007e0007a88a11 */ /* 0x000fe400078a08ff */
[----:B------:R-:W-:Y:S01]  /*9200*/  @!P0 IADD3.X R4, R224, UR13, RZ, P4, !PT ;  /* 0x0000000de0048c10 */ /* 0x000fe2000a7fe4ff */
[----:B------:R-:W-:Y:S01]  /*9210*/  UIADD3 UR13, UR19, -0x1, URZ ;  /* 0xffffffff130d7890 */ /* 0x000fe2000fffe03f */
[----:B------:R-:W-:Y:S02]  /*9220*/  @!P0 LEA R132, P4, R13, c[0x0][0x1f8], 0x1 ;  /* 0x00007e000d848a11 */ /* 0x000fe400078808ff */
[----:B------:R-:W-:Y:S01]  /*9230*/  @!P0 LEA.HI.X R171, R5, c[0x0][0x1fc], R0, 0x1, P6 ;  /* 0x00007f0005ab8a11 */ /* 0x000fe200030f0c00 */
[----:B------:R-:W5:Y:S01]  /*9240*/  LDSM.16.M88.4 R144, [R204] ;  /* 0x00000000cc90783b */ /* 0x000f620000000200 */
[----:B------:R-:W-:Y:S01]  /*9250*/  @!P0 LEA.HI.X R169, R7, c[0x0][0x1fc], R2, 0x1, P5 ;  /* 0x00007f0007a98a11 */ /* 0x000fe200028f0c02 */
[----:B------:R-:W-:Y:S01]  /*9260*/  @UP3 UIMAD.WIDE.U32 UR22, UR13, UR4, URZ ;  /* 0x000000040d1632a5 */ /* 0x000fe2000f8e003f */
[----:B------:R-:W-:Y:S01]  /*9270*/  @!P0 LEA.HI.X R133, R13, c[0x0][0x1fc], R4, 0x1, P4 ;  /* 0x00007f000d858a11 */ /* 0x000fe200020f0c04 */
[----:B------:R-:W-:Y:S01]  /*9280*/  @UP3 USHF.R.S32.HI UR20, URZ, 0x1f, UR13 ;  /* 0x0000001f3f143899 */ /* 0x000fe2000801140d */
[C---:B-1----:R-:W-:Y:S01]  /*9290*/  HMMA.16816.F32 R4, R32.reuse, R8, RZ ;  /* 0x000000082004723c */ /* 0x042fe200000018ff */
[----:B------:R-:W-:Y:S02]  /*92a0*/  @UP3 USHF.L.U32 UR21, UR22, 0x6, URZ ;  /* 0x0000000616153899 */ /* 0x000fe4000800063f */
[----:B------:R-:W1:Y:S01]  /*92b0*/  LDSM.16.M88.4 R148, [R195] ;  /* 0x00000000c394783b */ /* 0x000e620000000200 */
[----:B------:R-:W-:Y:S04]  /*92c0*/  @UP3 UIMAD UR20, UR20, UR4, URZ ;  /* 0x00000004141432a4 */ /* 0x000fe8000f8e023f */
[C---:B------:R-:W-:Y:S01]  /*92d0*/  HMMA.16816.F32 R8, R32.reuse, R10, RZ ;  /* 0x0000000a2008723c */ /* 0x040fe200000018ff */
[----:B------:R-:W-:Y:S02]  /*92e0*/  @UP3 UIMAD UR20, UR13, UR5, UR20 ;  /* 0x000000050d1432a4 */ /* 0x000fe4000f8e0214 */
[----:B------:R-:W1:Y:S02]  /*92f0*/  LDSM.16.M88.4 R152, [R194] ;  /* 0x00000000c298783b */ /* 0x000e640000000200 */
[----:B------:R-:W-:Y:S03]  /*9300*/  @UP3 UIADD3 UR20, UR23, UR20, URZ ;  /* 0x0000001417143290 */ /* 0x000fe6000fffe03f */
[C---:B--2---:R-:W-:Y:S01]  /*9310*/  HMMA.16816.F32 R12, R32.reuse, R16, RZ ;  /* 0x00000010200c723c */ /* 0x044fe200000018ff */
[----:B------:R-:W-:Y:S02]  /*9320*/  @UP3 USHF.L.U64.HI UR20, UR22, 0x6, UR20 ;  /* 0x0000000616143899 */ /* 0x000fe40008010214 */
[----:B------:R-:W2:Y:S05]  /*9330*/  LDSM.16.M88.4 R156, [R193] ;  /* 0x00000000c19c783b */ /* 0x000eaa0000000200 */
[C---:B------:R-:W-:Y:S03]  /*9340*/  HMMA.16816.F32 R16, R32.reuse, R18, RZ ;  /* 0x000000122010723c */ /* 0x040fe600000018ff */
[----:B------:R-:W-:Y:S01]  /*9350*/  @!PT LDS RZ, [RZ] ;  /* 0x00000000fffff984 */ /* 0x000fe20000000800 */
[----:B------:R-:W-:Y:S01]  /*9360*/  @!PT LDS RZ, [RZ] ;  /* 0x00000000fffff984 */ /* 0x000fe20000000800 */
[----:B------:R-:W-:Y:S01]  /*9370*/  @!PT LDS RZ, [RZ] ;  /* 0x00000000fffff984 */ /* 0x000fe20000000800 */
[----:B------:R3:W-:Y:S08]  /*9380*/  @!P0 LDGSTS.E.BYPASS.LTC128B.128 [R207+0x100], [R22.64], !P3 ;  /* 0x0010000016cf8fae */ /* 0x0007f0000d901d50 */
[----:B------:R3:W-:Y:S08]  /*9390*/  @!P0 LDGSTS.E.BYPASS.LTC128B.128 [R207+0x2100], [R20.64], !P2 ;  /* 0x0210000014cf8fae */ /* 0x0007f0000d101d50 */
[----:B------:R4:W-:Y:S08]  /*93a0*/  @!P0 LDGSTS.E.BYPASS.LTC128B.128 [R207+0x4100], [R28.64], !P1 ;  /* 0x041000001ccf8fae */ /* 0x0009f0000c901d50 */
[----:B------:R1:W-:Y:S08]  /*93b0*/  @!P0 LDGSTS.E.BYPASS.LTC128B.128 [R207+0x1100], [R170.64], !P3 ;  /* 0x01100000aacf8fae */ /* 0x0003f0000d901d50 */
[----:B------:R1:W-:Y:S01]  /*93c0*/  @!P0 LDGSTS.E.BYPASS.LTC128B.128 [R207+0x3100], [R168.64], !P2 ;  /* 0x03100000a8cf8fae */ /* 0x0003e2000d101d50 */
[C---:B---3--:R-:W-:Y:S07]  /*93d0*/  HMMA.16816.F32 R20, R32.reuse, R24, RZ ;  /* 0x000000182014723c */ /* 0x048fee00000018ff */
[----:B------:R3:W-:Y:S01]  /*93e0*/  @!P0 LDGSTS.E.BYPASS.LTC128B.128 [R207+0x5100], [R132.64], !P1 ;  /* 0x0510000084cf8fae */ /* 0x0007e2000c901d50 */
[----:B------:R-:W-:Y:S01]  /*93f0*/  PLOP3.LUT P0, PT, PT, PT, UP3, 0x80, 0x0 ;  /* 0x000000000000781c */ /* 0x000fe20003f0f038 */
[C---:B------:R-:W-:Y:S06]  /*9400*/  HMMA.16816.F32 R24, R32.reuse, R26, RZ ;  /* 0x0000001a2018723c */ /* 0x040fec00000018ff */
[----:B------:R-:W-:Y:S02]  /*9410*/  LDSM.16.M88.4 R160, [R201+0xc100] ;  /* 0x00c10000c9a0783b */ /* 0x000fe40000000200 */
[C---:B----4-:R-:W-:Y:S06]  /*9420*/  HMMA.16816.F32 R28, R32.reuse, R136, RZ ;  /* 0x00000088201c723c */ /* 0x050fec00000018ff */
[----:B------:R-:W0:Y:S02]  /*9430*/  LDGDEPBAR ;  /* 0x00000000000079af */ /* 0x000e240000000000 */
[----:B------:R-:W-:Y:S06]  /*9440*/  HMMA.16816.F32 R32, R32, R138, RZ ;  /* 0x0000008a2020723c */ /* 0x000fec00000018ff */
[----:B------:R-:W4:Y:S02]  /*9450*/  LDSM.16.M88.4 R164, [R200+0x6100] ;  /* 0x00610000c8a4783b */ /* 0x000f240000000200 */
[C---:B-----5:R-:W-:Y:S06]  /*9460*/  HMMA.16816.F32 R4, R140.reuse, R144, R4 ;  /* 0x000000908c04723c */ /* 0x060fec0000001804 */
[----:B------:R-:W5:Y:S02]  /*9470*/  LDSM.16.M88.4 R136, [R200+0x6900] ;  /* 0x00690000c888783b */ /* 0x000f640000000200 */
[C---:B------:R-:W-:Y:S06]  /*9480*/  HMMA.16816.F32 R8, R140.reuse, R146, R8 ;  /* 0x000000928c08723c */ /* 0x040fec0000001808 */
[----:B-1----:R-:W1:Y:S02]  /*9490*/  LDSM.16.M88.4 R168, [R200+0x7100] ;  /* 0x00710000c8a8783b */ /* 0x002e640000000200 */
[C---:B------:R-:W-:Y:S06]  /*94a0*/  HMMA.16816.F32 R12, R140.reuse, R148, R12 ;  /* 0x000000948c0c723c */ /* 0x040fec000000180c */
[----:B------:R-:W1:Y:S02]  /*94b0*/  LDSM.16.M88.4 R172, [R200+0x7900] ;  /* 0x00790000c8ac783b */ /* 0x000e640000000200 */
[C---:B------:R-:W-:Y:S06]  /*94c0*/  HMMA.16816.F32 R16, R140.reuse, R150, R16 ;  /* 0x000000968c10723c */ /* 0x040fec0000001810 */
[----:B------:R-:W-:Y:S02]  /*94d0*/  LDSM.16.M88.4 R176, [R199+0xc100] ;  /* 0x00c10000c7b0783b */ /* 0x000fe40000000200 */
[C---:B------:R-:W-:Y:S06]  /*94e0*/  HMMA.16816.F32 R20, R140.reuse, R152, R20 ;  /* 0x000000988c14723c */ /* 0x040fec0000001814 */
[----:B------:R-:W1:Y:S02]  /*94f0*/  LDSM.16.M88.4 R180, [R192] ;  /* 0x00000000c0b4783b */ /* 0x000e640000000200 */
[C---:B------:R-:W-:Y:S06]  /*9500*/  HMMA.16816.F32 R24, R140.reuse, R154, R24 ;  /* 0x0000009a8c18723c */ /* 0x040fec0000001818 */
[----:B------:R-:W-:Y:S02]  /*9510*/  LDSM.16.M88.4 R144, [R192+0x1000] ;  /* 0x00100000c090783b */ /* 0x000fe40000000200 */
[C---:B--2---:R-:W-:Y:S06]  /*9520*/  HMMA.16816.F32 R28, R140.reuse, R156, R28 ;  /* 0x0000009c8c1c723c */ /* 0x044fec000000181c */
[----:B------:R-:W-:Y:S02]  /*9530*/  LDSM.16.M88.4 R148, [R192+0x1800] ;  /* 0x00180000c094783b */ /* 0x000fe40000000200 */
[----:B------:R-:W-:Y:S06]  /*9540*/  HMMA.16816.F32 R32, R140, R158, R32 ;  /* 0x0000009e8c20723c */ /* 0x000fec0000001820 */
[----:B------:R-:W2:Y:S02]  /*9550*/  LDSM.16.M88.4 R140, [R192+0x800] ;  /* 0x00080000c08c783b */ /* 0x000ea40000000200 */
[C---:B----4-:R-:W-:Y:S06]  /*9560*/  HMMA.16816.F32 R4, R160.reuse, R164, R4 ;  /* 0x000000a4a004723c */ /* 0x050fec0000001804 */
[----:B------:R-:W-:Y:S02]  /*9570*/  LDSM.16.M88.4 R152, [R206+0x10100] ;  /* 0x01010000ce98783b */ /* 0x000fe40000000200 */
[C---:B------:R-:W-:Y:S06]  /*9580*/  HMMA.16816.F32 R8, R160.reuse, R166, R8 ;  /* 0x000000a6a008723c */ /* 0x040fec0000001808 */
[----:B------:R-:W4:Y:S02]  /*9590*/  LDSM.16.M88.4 R156, [R205+0x8100] ;  /* 0x00810000cd9c783b */ /* 0x000f240000000200 */
[C---:B-----5:R-:W-:Y:S06]  /*95a0*/  HMMA.16816.F32 R12, R160.reuse, R136, R12 ;  /* 0x00000088a00c723c */ /* 0x060fec000000180c */
[----:B------:R-:W-:Y:S02]  /*95b0*/  LDSM.16.M88.4 R164, [R205+0x9900] ;  /* 0x00990000cda4783b */ /* 0x000fe40000000200 */
[C---:B------:R-:W-:Y:S06]  /*95c0*/  HMMA.16816.F32 R16, R160.reuse, R138, R16 ;  /* 0x0000008aa010723c */ /* 0x040fec0000001810 */
[----:B------:R-:W5:Y:S02]  /*95d0*/  LDSM.16.M88.4 R136, [R205+0x8900] ;  /* 0x00890000cd88783b */ /* 0x000f640000000200 */
[C---:B-1----:R-:W-:Y:S08]  /*95e0*/  HMMA.16816.F32 R20, R160.reuse, R168, R20 ;  /* 0x000000a8a014723c */ /* 0x042ff00000001814 */
[C---:B------:R-:W-:Y:S01]  /*95f0*/  HMMA.16816.F32 R24, R160.reuse, R170, R24 ;  /* 0x000000aaa018723c */ /* 0x040fe20000001818 */
[----:B------:R-:W-:Y:S07]  /*9600*/  LDSM.16.M88.4 R168, [R202+0x10100] ;  /* 0x01010000caa8783b */ /* 0x000fee0000000200 */
[C---:B------:R-:W-:Y:S08]  /*9610*/  HMMA.16816.F32 R28, R160.reuse, R172, R28 ;  /* 0x000000aca01c723c */ /* 0x040ff0000000181c */
[----:B------:R-:W-:Y:S01]  /*9620*/  HMMA.16816.F32 R32, R160, R174, R32 ;  /* 0x000000aea020723c */ /* 0x000fe20000001820 */
[----:B------:R-:W1:Y:S07]  /*9630*/  LDSM.16.M88.4 R160, [R205+0x9100] ;  /* 0x00910000cda0783b */ /* 0x000e6e0000000200 */
[C---:B------:R-:W-:Y:S01]  /*9640*/  HMMA.16816.F32 R4, R176.reuse, R180, R4 ;  /* 0x000000b4b004723c */ /* 0x040fe20000001804 */
[----:B------:R-:W1:Y:S07]  /*9650*/  LDSM.16.M88.4 R172, [R191] ;  /* 0x00000000bfac783b */ /* 0x000e6e0000000200 */
[C---:B------:R-:W-:Y:S01]  /*9660*/  HMMA.16816.F32 R8, R176.reuse, R182, R8 ;  /* 0x000000b6b008723c */ /* 0x040fe20000001808 */
[----:B------:R-:W-:Y:S07]  /*9670*/  LDSM.16.M88.4 R180, [R200+0x8100] ;  /* 0x00810000c8b4783b */ /* 0x000fee0000000200 */
[C---:B--2---:R-:W-:Y:S08]  /*9680*/  HMMA.16816.F32 R12, R176.reuse, R140, R12 ;  /* 0x0000008cb00c723c */ /* 0x044ff0000000180c */
[C---:B------:R-:W-:Y:S01]  /*9690*/  HMMA.16816.F32 R16, R176.reuse, R142, R16 ;  /* 0x0000008eb010723c */ /* 0x040fe20000001810 */
[----:B------:R-:W2:Y:S07]  /*96a0*/  LDSM.16.M88.4 R140, [R190] ;  /* 0x00000000be8c783b */ /* 0x000eae0000000200 */
[C---:B------:R-:W-:Y:S08]  /*96b0*/  HMMA.16816.F32 R20, R176.reuse, R144, R20 ;  /* 0x00000090b014723c */ /* 0x040ff00000001814 */
[C---:B------:R-:W-:Y:S01]  /*96c0*/  HMMA.16816.F32 R24, R176.reuse, R146, R24 ;  /* 0x00000092b018723c */ /* 0x040fe20000001818 */
[----:B------:R-:W1:Y:S07]  /*96d0*/  LDSM.16.M88.4 R144, [R189] ;  /* 0x00000000bd90783b */ /* 0x000e6e0000000200 */
[C---:B------:R-:W-:Y:S08]  /*96e0*/  HMMA.16816.F32 R28, R176.reuse, R148, R28 ;  /* 0x00000094b01c723c */ /* 0x040ff0000000181c */
[----:B------:R-:W-:Y:S01]  /*96f0*/  HMMA.16816.F32 R32, R176, R150, R32 ;  /* 0x00000096b020723c */ /* 0x000fe20000001820 */
[----:B------:R-:W2:Y:S07]  /*9700*/  LDSM.16.M88.4 R148, [R188] ;  /* 0x00000000bc94783b */ /* 0x000eae0000000200 */
[C---:B----4-:R-:W-:Y:S01]  /*9710*/  HMMA.16816.F32 R4, R152.reuse, R156, R4 ;  /* 0x0000009c9804723c */ /* 0x050fe20000001804 */
[----:B------:R-:W4:Y:S07]  /*9720*/  LDSM.16.M88.4 R176, [R201+0x10100] ;  /* 0x01010000c9b0783b */ /* 0x000f2e0000000200 */
[C---:B------:R-:W-:Y:S01]  /*9730*/  HMMA.16816.F32 R8, R152.reuse, R158, R8 ;  /* 0x0000009e9808723c */ /* 0x040fe20000001808 */
[----:B------:R-:W-:Y:S07]  /*9740*/  LDSM.16.M88.4 R156, [R200+0x9900] ;  /* 0x00990000c89c783b */ /* 0x000fee0000000200 */
[C---:B-----5:R-:W-:Y:S08]  /*9750*/  HMMA.16816.F32 R12, R152.reuse, R136, R12 ;  /* 0x00000088980c723c */ /* 0x060ff0000000180c */
[C---:B------:R-:W-:Y:S01]  /*9760*/  HMMA.16816.F32 R16, R152.reuse, R138, R16 ;  /* 0x0000008a9810723c */ /* 0x040fe20000001810 */
[----:B------:R-:W5:Y:S07]  /*9770*/  LDSM.16.M88.4 R136, [R200+0x8900] ;  /* 0x00890000c888783b */ /* 0x000f6e0000000200 */
[C---:B-1----:R-:W-:Y:S08]  /*9780*/  HMMA.16816.F32 R20, R152.reuse, R160, R20 ;  /* 0x000000a09814723c */ /* 0x042ff00000001814 */
[C---:B------:R-:W-:Y:S01]  /*9790*/  HMMA.16816.F32 R24, R152.reuse, R162, R24 ;  /* 0x000000a29818723c */ /* 0x040fe20000001818 */
[----:B------:R-:W-:Y:S07]  /*97a0*/  LDSM.16.M88.4 R160, [R199+0x10100] ;  /* 0x01010000c7a0783b */ /* 0x000fee0000000200 */
[C---:B------:R-:W-:Y:S08]  /*97b0*/  HMMA.16816.F32 R28, R152.reuse, R164, R28 ;  /* 0x000000a4981c723c */ /* 0x040ff0000000181c */
[----:B------:R-:W-:Y:S01]  /*97c0*/  HMMA.16816.F32 R32, R152, R166, R32 ;  /* 0x000000a69820723c */ /* 0x000fe20000001820 */
[----:B------:R-:W1:Y:S07]  /*97d0*/  LDSM.16.M88.4 R152, [R200+0x9100] ;  /* 0x00910000c898783b */ /* 0x000e6e0000000200 */
[C---:B------:R-:W-:Y:S01]  /*97e0*/  HMMA.16816.F32 R4, R168.reuse, R172, R4 ;  /* 0x000000aca804723c */ /* 0x040fe20000001804 */
[----:B------:R-:W1:Y:S07]  /*97f0*/  LDSM.16.M88.4 R164, [R192+0x2000] ;  /* 0x00200000c0a4783b */ /* 0x000e6e0000000200 */
[C---:B------:R-:W-:Y:S01]  /*9800*/  HMMA.16816.F32 R8, R168.reuse, R174, R8 ;  /* 0x000000aea808723c */ /* 0x040fe20000001808 */
[----:B------:R-:W-:Y:S07]  /*9810*/  LDSM.16.M88.4 R172, [R205+0xa100] ;  /* 0x00a10000cdac783b */ /* 0x000fee0000000200 */
[C---:B--2---:R-:W-:Y:S08]  /*9820*/  HMMA.16816.F32 R12, R168.reuse, R140, R12 ;  /* 0x0000008ca80c723c */ /* 0x044ff0000000180c */
[C---:B------:R-:W-:Y:S01]  /*9830*/  HMMA.16816.F32 R16, R168.reuse, R142, R16 ;  /* 0x0000008ea810723c */ /* 0x040fe20000001810 */
[----:B------:R-:W2:Y:S07]  /*9840*/  LDSM.16.M88.4 R140, [R192+0x2800] ;  /* 0x00280000c08c783b */ /* 0x000eae0000000200 */
[C---:B------:R-:W-:Y:S08]  /*9850*/  HMMA.16816.F32 R20, R168.reuse, R144, R20 ;  /* 0x00000090a814723c */ /* 0x040ff00000001814 */
[C---:B------:R-:W-:Y:S01]  /*9860*/  HMMA.16816.F32 R24, R168.reuse, R146, R24 ;  /* 0x00000092a818723c */ /* 0x040fe20000001818 */
[----:B------:R-:W1:Y:S07]  /*9870*/  LDSM.16.M88.4 R144, [R192+0x3000] ;  /* 0x00300000c090783b */ /* 0x000e6e0000000200 */
[C---:B------:R-:W-:Y:S08]  /*9880*/  HMMA.16816.F32 R28, R168.reuse, R148, R28 ;  /* 0x00000094a81c723c */ /* 0x040ff0000000181c */
[----:B------:R-:W-:Y:S01]  /*9890*/  HMMA.16816.F32 R32, R168, R150, R32 ;  /* 0x00000096a820723c */ /* 0x000fe20000001820 */
[----:B------:R-:W2:Y:S07]  /*98a0*/  LDSM.16.M88.4 R148, [R192+0x3800] ;  /* 0x00380000c094783b */ /* 0x000eae0000000200 */
[C---:B----4-:R-:W-:Y:S01]  /*98b0*/  HMMA.16816.F32 R4, R176.reuse, R180, R4 ;  /* 0x000000b4b004723c */ /* 0x050fe20000001804 */
[----:B------:R-:W4:Y:S07]  /*98c0*/  LDSM.16.M88.4 R168, [R206+0x14100] ;  /* 0x01410000cea8783b */ /* 0x000f2e0000000200 */
[C---:B------:R-:W-:Y:S01]  /*98d0*/  HMMA.16816.F32 R8, R176.reuse, R182, R8 ;  /* 0x000000b6b008723c */ /* 0x040fe20000001808 */
[----:B------:R-:W-:Y:S07]  /*98e0*/  LDSM.16.M88.4 R180, [R187] ;  /* 0x00000000bbb4783b */ /* 0x000fee0000000200 */
[C---:B-----5:R-:W-:Y:S08]  /*98f0*/  HMMA.16816.F32 R12, R176.reuse, R136, R12 ;  /* 0x00000088b00c723c */ /* 0x060ff0000000180c */
[C---:B------:R-:W-:Y:S01]  /*9900*/  HMMA.16816.F32 R16, R176.reuse, R138, R16 ;  /* 0x0000008ab010723c */ /* 0x040fe20000001810 */
[----:B------:R-:W5:Y:S07]  /*9910*/  LDSM.16.M88.4 R136, [R205+0xa900] ;  /* 0x00a90000cd88783b */ /* 0x000f6e0000000200 */
[C---:B-1----:R-:W-:Y:S08]  /*9920*/  HMMA.16816.F32 R20, R176.reuse, R152, R20 ;  /* 0x00000098b014723c */ /* 0x042ff00000001814 */
[C---:B------:R-:W-:Y:S01]  /*9930*/  HMMA.16816.F32 R24, R176.reuse, R154, R24 ;  /* 0x0000009ab018723c */ /* 0x040fe20000001818 */
[----:B------:R-:W1:Y:S07]  /*9940*/  LDSM.16.M88.4 R152, [R205+0xb100] ;  /* 0x00b10000cd98783b */ /* 0x000e6e0000000200 */
        /* <DEDUP_REMOVED lines=31> */
[C---:B------:R-:W-:Y:S08]  /*9b40*/  HMMA.16816.F32 R8, R176.reuse, R182, R8 ;  /* 0x000000b6b008723c */ /* 0x040ff00000001808 */
[C---:B--2---:R-:W-:Y:S08]  /*9b50*/  HMMA.16816.F32 R12, R176.reuse, R140, R12 ;  /* 0x0000008cb00c723c */ /* 0x044ff0000000180c */
[C---:B------:R-:W-:Y:S08]  /*9b60*/  HMMA.16816.F32 R16, R176.reuse, R142, R16 ;  /* 0x0000008eb010723c */ /* 0x040ff00000001810 */
[C---:B------:R-:W-:Y:S08]  /*9b70*/  HMMA.16816.F32 R20, R176.reuse, R144, R20 ;  /* 0x00000090b014723c */ /* 0x040ff00000001814 */
[C---:B------:R-:W-:Y:S08]  /*9b80*/  HMMA.16816.F32 R24, R176.reuse, R146, R24 ;  /* 0x00000092b018723c */ /* 0x040ff00000001818 */
[C---:B------:R-:W-:Y:S08]  /*9b90*/  HMMA.16816.F32 R28, R176.reuse, R148, R28 ;  /* 0x00000094b01c723c */ /* 0x040ff0000000181c */
[----:B------:R-:W-:Y:S08]  /*9ba0*/  HMMA.16816.F32 R32, R176, R150, R32 ;  /* 0x00000096b020723c */ /* 0x000ff00000001820 */
[C---:B----4-:R-:W-:Y:S08]  /*9bb0*/  HMMA.16816.F32 R4, R160.reuse, R164, R4 ;  /* 0x000000a4a004723c */ /* 0x050ff00000001804 */
[C---:B------:R-:W-:Y:S08]  /*9bc0*/  HMMA.16816.F32 R8, R160.reuse, R166, R8 ;  /* 0x000000a6a008723c */ /* 0x040ff00000001808 */
[C---:B-----5:R-:W-:Y:S08]  /*9bd0*/  HMMA.16816.F32 R12, R160.reuse, R136, R12 ;  /* 0x00000088a00c723c */ /* 0x060ff0000000180c */
[C---:B------:R-:W-:Y:S01]  /*9be0*/  HMMA.16816.F32 R16, R160.reuse, R138, R16 ;  /* 0x0000008aa010723c */ /* 0x040fe20000001810 */
[----:B------:R-:W2:Y:S07]  /*9bf0*/  LDSM.16.M88.4 R136, [R192+0x4800] ;  /* 0x00480000c088783b */ /* 0x000eae0000000200 */
[C---:B-1----:R-:W-:Y:S08]  /*9c00*/  HMMA.16816.F32 R20, R160.reuse, R152, R20 ;  /* 0x00000098a014723c */ /* 0x042ff00000001814 */
[C---:B------:R-:W-:Y:S08]  /*9c10*/  HMMA.16816.F32 R24, R160.reuse, R154, R24 ;  /* 0x0000009aa018723c */ /* 0x040ff00000001818 */
[C---:B------:R-:W-:Y:S08]  /*9c20*/  HMMA.16816.F32 R28, R160.reuse, R156, R28 ;  /* 0x0000009ca01c723c */ /* 0x040ff0000000181c */
[----:B------:R-:W-:Y:S08]  /*9c30*/  HMMA.16816.F32 R32, R160, R158, R32 ;  /* 0x0000009ea020723c */ /* 0x000ff00000001820 */
[C---:B------:R-:W-:Y:S08]  /*9c40*/  HMMA.16816.F32 R4, R168.reuse, R172, R4 ;  /* 0x000000aca804723c */ /* 0x040ff00000001804 */
[C---:B------:R-:W-:Y:S08]  /*9c50*/  HMMA.16816.F32 R8, R168.reuse, R174, R8 ;  /* 0x000000aea808723c */ /* 0x040ff00000001808 */
[C---:B--2---:R-:W-:Y:S08]  /*9c60*/  HMMA.16816.F32 R12, R168.reuse, R136, R12 ;  /* 0x00000088a80c723c */ /* 0x044ff0000000180c */
[C---:B------:R-:W-:Y:S04]  /*9c70*/  HMMA.16816.F32 R16, R168.reuse, R138, R16 ;  /* 0x0000008aa810723c */ /* 0x040fe80000001810 */
[----:B------:R-:W-:Y:S02]  /*9c80*/  FMUL.FTZ R230, R4, c[0x0][0x320] ;  /* 0x0000c80004e67a20 */ /* 0x000fe40000410000 */
[----:B------:R-:W-:Y:S02]  /*9c90*/  FMUL.FTZ R172, R5, c[0x0][0x320] ;  /* 0x0000c80005ac7a20 */ /* 0x000fe40000410000 */
[----:B------:R-:W-:Y:S02]  /*9ca0*/  FMUL.FTZ R9, R9, c[0x0][0x320] ;  /* 0x0000c80009097a20 */ /* 0x000fe40000410000 */
[----:B------:R-:W1:Y:S02]  /*9cb0*/  MUFU.TANH R230, R230 ;  /* 0x000000e600e67308 */ /* 0x000e640000002400 */
[----:B------:R-:W-:Y:S02]  /*9cc0*/  FMUL.FTZ R10, R10, c[0x0][0x320] ;  /* 0x0000c8000a0a7a20 */ /* 0x000fe40000410000 */
[----:B------:R-:W-:Y:S02]  /*9cd0*/  FMUL.FTZ R11, R11, c[0x0][0x320] ;  /* 0x0000c8000b0b7a20 */ /* 0x000fe40000410000 */
[----:B------:R-:W-:Y:S02]  /*9ce0*/  FMUL.FTZ R174, R6, c[0x0][0x320] ;  /* 0x0000c80006ae7a20 */ /* 0x000fe40000410000 */
[----:B------:R-:W-:Y:S02]  /*9cf0*/  FMUL.FTZ R228, R7, c[0x0][0x320] ;  /* 0x0000c80007e47a20 */ /* 0x000fe40000410000 */
[----:B------:R-:W-:Y:S01]  /*9d00*/  MUFU.TANH R238, R9 ;  /* 0x0000000900ee7308 */ /* 0x000fe20000002400 */
[----:B------:R-:W2:Y:S01]  /*9d10*/  LDSM.16.M88.4 R4, [R192+0x5000] ;  /* 0x00500000c004783b */ /* 0x000ea20000000200 */
[----:B------:R-:W-:Y:S02]  /*9d20*/  FMUL.FTZ R234, R8, c[0x0][0x320] ;  /* 0x0000c80008ea7a20 */ /* 0x000fe40000410000 */
[----:B------:R-:W-:Y:S02]  /*9d30*/  FMUL.FTZ R182, R12, c[0x0][0x320] ;  /* 0x0000c8000cb67a20 */ /* 0x000fe40000410000 */
[----:B------:R-:W-:Y:S02]  /*9d40*/  FMUL.FTZ R13, R13, c[0x0][0x320] ;  /* 0x0000c8000d0d7a20 */ /* 0x000fe40000410000 */
[----:B------:R-:W-:Y:S02]  /*9d50*/  FMUL.FTZ R14, R14, c[0x0][0x320] ;  /* 0x0000c8000e0e7a20 */ /* 0x000fe40000410000 */
[----:B------:R-:W-:Y:S01]  /*9d60*/  MUFU.TANH R236, R10 ;  /* 0x0000000a00ec7308 */ /* 0x000fe20000002400 */
[----:B------:R-:W-:Y:S02]  /*9d70*/  FMUL.FTZ R15, R15, c[0x0][0x320] ;  /* 0x0000c8000f0f7a20 */ /* 0x000fe40000410000 */
[----:B------:R-:W-:Y:S02]  /*9d80*/  FMUL.FTZ R16, R16, c[0x0][0x320] ;  /* 0x0000c80010107a20 */ /* 0x000fe40000410000 */
[----:B------:R-:W-:Y:S02]  /*9d90*/  FMUL.FTZ R17, R17, c[0x0][0x320] ;  /* 0x0000c80011117a20 */ /* 0x000fe40000410000 */
[----:B------:R-:W-:Y:S02]  /*9da0*/  FMUL.FTZ R18, R18, c[0x0][0x320] ;  /* 0x0000c80012127a20 */ /* 0x000fe40000410000 */
[----:B------:R-:W-:Y:S01]  /*9db0*/  FMUL.FTZ R19, R19, c[0x0][0x320] ;  /* 0x0000c80013137a20 */ /* 0x000fe20000410000 */
[----:B------:R4:W-:Y:S10]  /*9dc0*/  MUFU.TANH R232, R11 ;  /* 0x0000000b00e87308 */ /* 0x0009f40000002400 */
[----:B------:R-:W-:Y:S10]  /*9dd0*/  MUFU.TANH R176, R13 ;  /* 0x0000000d00b07308 */ /* 0x000ff40000002400 */
[----:B------:R-:W-:Y:S01]  /*9de0*/  MUFU.TANH R142, R14 ;  /* 0x0000000e008e7308 */ /* 0x000fe20000002400 */
[C---:B--2---:R-:W-:Y:S01]  /*9df0*/  HMMA.16816.F32 R20, R168.reuse, R4, R20 ;  /* 0x00000004a814723c */ /* 0x044fe20000001814 */
[----:B----4-:R-:W2:Y:S01]  /*9e00*/  LDSM.16.M88.4 R8, [R192+0x5800] ;  /* 0x00580000c008783b */ /* 0x010ea20000000200 */
[----:B------:R-:W-:Y:S06]  /*9e10*/  DEPBAR.LE SB0, 0x0 ;  /* 0x000080000000791a */ /* 0x000fec0000000000 */
[C---:B------:R-:W-:Y:S01]  /*9e20*/  HMMA.16816.F32 R24, R168.reuse, R6, R24 ;  /* 0x00000006a818723c */ /* 0x040fe20000001818 */
[----:B------:R-:W4:Y:S01]  /*9e30*/  MUFU.TANH R172, R172 ;  /* 0x000000ac00ac7308 */ /* 0x000f220000002400 */
[----:B------:R-:W-:Y:S03]  /*9e40*/  BAR.SYNC.DEFER_BLOCKING 0x0 ;  /* 0x0000000000007b1d */ /* 0x000fe60000010000 */
[----:B-1----:R-:W-:Y:S11]  /*9e50*/  FMNMX.FTZ R5, R230, R3, !PT ;  /* 0x00000003e6057209 */ /* 0x002ff60007810000 */
[----:B------:R-:W-:Y:S02]  /*9e60*/  FMUL.FTZ R20, R20, c[0x0][0x320] ;  /* 0x0000c80014147a20 */ /* 0x000fe40000410000 */
[----:B------:R-:W-:Y:S02]  /*9e70*/  FMUL.FTZ R21, R21, c[0x0][0x320] ;  /* 0x0000c80015157a20 */ /* 0x000fe40000410000 */
[----:B------:R-:W-:Y:S02]  /*9e80*/  FMUL.FTZ R22, R22, c[0x0][0x320] ;  /* 0x0000c80016167a20 */ /* 0x000fe40000410000 */
[----:B------:R-:W-:Y:S02]  /*9e90*/  FMUL.FTZ R23, R23, c[0x0][0x320] ;  /* 0x0000c80017177a20 */ /* 0x000fe40000410000 */
[----:B------:R-:W-:Y:S01]  /*9ea0*/  FMUL.FTZ R24, R24, c[0x0][0x320] ;  /* 0x0000c80018187a20 */ /* 0x000fe20000410000 */
[----:B----4-:R-:W-:Y:S01]  /*9eb0*/  FMNMX.FTZ R5, R172, R5, !PT ;  /* 0x00000005ac057209 */ /* 0x010fe20007810000 */
[----:B------:R-:W-:Y:S01]  /*9ec0*/  FMUL.FTZ R25, R25, c[0x0][0x320] ;  /* 0x0000c80019197a20 */ /* 0x000fe20000410000 */
[----:B------:R-:W1:Y:S01]  /*9ed0*/  MUFU.TANH R174, R174 ;  /* 0x000000ae00ae7308 */ /* 0x000e620000002400 */
[----:B------:R-:W-:Y:S02]  /*9ee0*/  FMUL.FTZ R26, R26, c[0x0][0x320] ;  /* 0x0000c8001a1a7a20 */ /* 0x000fe40000410000 */
[----:B------:R-:W-:Y:S01]  /*9ef0*/  FMUL.FTZ R27, R27, c[0x0][0x320] ;  /* 0x0000c8001b1b7a20 */ /* 0x000fe20000410000 */
[C---:B--2---:R-:W-:Y:S06]  /*9f00*/  HMMA.16816.F32 R28, R168.reuse, R8, R28 ;  /* 0x00000008a81c723c */ /* 0x044fec000000181c */
[----:B------:R-:W2:Y:S02]  /*9f10*/  MUFU.TANH R228, R228 ;  /* 0x000000e400e47308 */ /* 0x000ea40000002400 */
[----:B------:R-:W-:Y:S08]  /*9f20*/  HMMA.16816.F32 R32, R168, R10, R32 ;  /* 0x0000000aa820723c */ /* 0x000ff00000001820 */
[----:B------:R-:W4:Y:S01]  /*9f30*/  MUFU.TANH R234, R234 ;  /* 0x000000ea00ea7308 */ /* 0x000f220000002400 */
[----:B-1----:R-:W-:Y:S09]  /*9f40*/  FMNMX.FTZ R9, R174, R135, !PT ;  /* 0x00000087ae097209 */ /* 0x002ff20007810000 */
[----:B------:R-:W1:Y:S01]  /*9f50*/  MUFU.TANH R182, R182 ;  /* 0x000000b600b67308 */ /* 0x000e620000002400 */
[----:B------:R-:W-:Y:S01]  /*9f60*/  FMUL.FTZ R28, R28, c[0x0][0x320] ;  /* 0x0000c8001c1c7a20 */ /* 0x000fe20000410000 */
[----:B--2---:R-:W-:Y:S01]  /*9f70*/  FMNMX.FTZ R9, R228, R9, !PT ;  /* 0x00000009e4097209 */ /* 0x004fe20007810000 */
[----:B------:R-:W-:Y:S02]  /*9f80*/  FMUL.FTZ R30, R30, c[0x0][0x320] ;  /* 0x0000c8001e1e7a20 */ /* 0x000fe40000410000 */
[----:B------:R-:W-:Y:S01]  /*9f90*/  FMUL.FTZ R29, R29, c[0x0][0x320] ;  /* 0x0000c8001d1d7a20 */ /* 0x000fe20000410000 */
[----:B------:R-:W-:Y:S01]  /*9fa0*/  FMNMX.FTZ R9, R236, R9, !PT ;  /* 0x00000009ec097209 */ /* 0x000fe20007810000 */
[----:B------:R-:W-:Y:S03]  /*9fb0*/  FMUL.FTZ R31, R31, c[0x0][0x320] ;  /* 0x0000c8001f1f7a20 */ /* 0x000fe60000410000 */
[----:B------:R-:W2:Y:S01]  /*9fc0*/  MUFU.TANH R140, R15 ;  /* 0x0000000f008c7308 */ /* 0x000ea20000002400 */
[----:B------:R-:W-:Y:S01]  /*9fd0*/  FMUL.FTZ R32, R32, c[0x0][0x320] ;  /* 0x0000c80020207a20 */ /* 0x000fe20000410000 */
[----:B------:R-:W-:Y:S01]  /*9fe0*/  FMNMX.FTZ R9, R232, R9, !PT ;  /* 0x00000009e8097209 */ /* 0x000fe20007810000 */
[----:B------:R-:W-:Y:S01]  /*9ff0*/  FMUL.FTZ R33, R33, c[0x0][0x320] ;  /* 0x0000c80021217a20 */ /* 0x000fe20000410000 */
[----:B----4-:R-:W-:Y:S01]  /*a000*/  FMNMX.FTZ R5, R234, R5, !PT ;  /* 0x00000005ea057209 */ /* 0x010fe20007810000 */
[----:B------:R-:W-:Y:S01]  /*a010*/  FMUL.FTZ R34, R34, c[0x0][0x320] ;  /* 0x0000c80022227a20 */ /* 0x000fe20000410000 */
[----:B------:R-:W-:Y:S01]  /*a020*/  FMNMX.FTZ R9, R142, R9, !PT ;  /* 0x000000098e097209 */ /* 0x000fe20007810000 */
[----:B------:R-:W-:Y:S01]  /*a030*/  FMUL.FTZ R35, R35, c[0x0][0x320] ;  /* 0x0000c80023237a20 */ /* 0x000fe20000410000 */
[----:B------:R-:W-:Y:S02]  /*a040*/  FMNMX.FTZ R5, R238, R5, !PT ;  /* 0x00000005ee057209 */ /* 0x000fe40007810000 */
[----:B------:R-:W4:Y:S02]  /*a050*/  MUFU.TANH R180, R16 ;  /* 0x0000001000b47308 */ /* 0x000f240000002400 */
[----:B-1----:R-:W-:Y:S04]  /*a060*/  FMNMX.FTZ R5, R182, R5, !PT ;  /* 0x00000005b6057209 */ /* 0x002fe80007810000 */
[----:B------:R-:W-:Y:S04]  /*a070*/  FMNMX.FTZ R5, R176, R5, !PT ;  /* 0x00000005b0057209 */ /* 0x000fe80007810000 */
[----:B------:R-:W1:Y:S01]  /*a080*/  MUFU.TANH R138, R18 ;  /* 0x00000012008a7308 */ /* 0x000e620000002400 */
[----:B--2---:R-:W-:Y:S09]  /*a090*/  FMNMX.FTZ R9, R140, R9, !PT ;  /* 0x000000098c097209 */ /* 0x004ff20007810000 */
[----:B------:R-:W2:Y:S01]  /*a0a0*/  MUFU.TANH R178, R17 ;  /* 0x0000001100b27308 */ /* 0x000ea20000002400 */
[----:B----4-:R-:W-:Y:S09]  /*a0b0*/  FMNMX.FTZ R5, R180, R5, !PT ;  /* 0x00000005b4057209 */ /* 0x010ff20007810000 */
[----:B------:R-:W4:Y:S01]  /*a0c0*/  MUFU.TANH R136, R19 ;  /* 0x0000001300887308 */ /* 0x000f220000002400 */
[----:B-1----:R-:W-:Y:S09]  /*a0d0*/  FMNMX.FTZ R9, R138, R9, !PT ;  /* 0x000000098a097209 */ /* 0x002ff20007810000 */
        /* <DEDUP_REMOVED lines=30> */
[----:B---3--:R-:W1:Y:S01]  /*a2c0*/  MUFU.TANH R133, R35 ;  /* 0x0000002300857308 */ /* 0x008e620000002400 */
[----:B--2---:R-:W-:Y:S02]  /*a2d0*/  FMNMX.FTZ R4, R147, R0, !PT ;  /* 0x0000000093047209 */ /* 0x004fe40007810000 */
[----:B----4-:R-:W-:Y:S03]  /*a2e0*/  FMNMX.FTZ R0, R134, R9, !PT ;  /* 0x0000000986007209 */ /* 0x010fe60007810000 */
[----:B------:R-:W2:Y:S01]  /*a2f0*/  SHFL.BFLY PT, R9, R4, 0x2, 0x1f ;  /* 0x0c401f0004097f89 */ /* 0x000ea200000e0000 */
[----:B-1----:R-:W-:Y:S07]  /*a300*/  FMNMX.FTZ R7, R133, R0, !PT ;  /* 0x0000000085077209 */ /* 0x002fee0007810000 */
[----:B------:R-:W1:Y:S01]  /*a310*/  SHFL.BFLY PT, R0, R7, 0x2, 0x1f ;  /* 0x0c401f0007007f89 */ /* 0x000e6200000e0000 */
[----:B--2---:R-:W-:Y:S07]  /*a320*/  FMNMX.FTZ R11, R4, R9, !PT ;  /* 0x00000009040b7209 */ /* 0x004fee0007810000 */
[----:B------:R-:W2:Y:S01]  /*a330*/  SHFL.BFLY PT, R2, R11, 0x1, 0x1f ;  /* 0x0c201f000b027f89 */ /* 0x000ea200000e0000 */
[----:B-1----:R-:W-:Y:S07]  /*a340*/  FMNMX.FTZ R5, R7, R0, !PT ;  /* 0x0000000007057209 */ /* 0x002fee0007810000 */
[----:B------:R-:W1:Y:S01]  /*a350*/  SHFL.BFLY PT, R132, R5, 0x1, 0x1f ;  /* 0x0c201f0005847f89 */ /* 0x000e6200000e0000 */
[----:B--2---:R-:W-:Y:S05]  /*a360*/  FMNMX.FTZ R0, R11, R2, !PT ;  /* 0x000000020b007209 */ /* 0x004fea0007810000 */
[C---:B------:R-:W-:Y:S02]  /*a370*/  FADD.FTZ R2, -R0.reuse, R3 ;  /* 0x0000000300027221 */ /* 0x040fe40000010100 */
[----:B------:R-:W-:Y:S02]  /*a380*/  FMUL.FTZ R151, R0, c[0x0][0x2d0] ;  /* 0x0000b40000977a20 */ /* 0x000fe40000410000 */
[----:B------:R-:W-:Y:S02]  /*a390*/  FMUL.FTZ R3, R2, c[0x0][0x2d0] ;  /* 0x0000b40002037a20 */ /* 0x000fe40000410000 */
[--C-:B------:R-:W-:Y:S01]  /*a3a0*/  FFMA.FTZ R173, R230, c[0x0][0x2d0], -R151.reuse ;  /* 0x0000b400e6ad7a23 */ /* 0x100fe20000010897 */
[----:B-1----:R-:W-:Y:S01]  /*a3b0*/  FMNMX.FTZ R132, R5, R132, !PT ;  /* 0x0000008405847209 */ /* 0x002fe20007810000 */
[--C-:B------:R-:W-:Y:S01]  /*a3c0*/  FFMA.FTZ R172, R172, c[0x0][0x2d0], -R151.reuse ;  /* 0x0000b400acac7a23 */ /* 0x100fe20000010897 */
[----:B------:R-:W-:Y:S01]  /*a3d0*/  @P0 IADD3 R5, P5, R223, UR21, RZ ;  /* 0x00000015df050c10 */ /* 0x000fe2000ffbe0ff */
[----:B------:R-:W-:Y:S01]  /*a3e0*/  FFMA.FTZ R171, R234, c[0x0][0x2d0], -R151 ;  /* 0x0000b400eaab7a23 */ /* 0x000fe20000010897 */
[----:B------:R-:W1:Y:S01]  /*a3f0*/  MUFU.EX2 R3, R3 ;  /* 0x0000000300037308 */ /* 0x000e620000000800 */
[----:B------:R-:W-:Y:S01]  /*a400*/  FADD.FTZ R4, -R132, R135 ;  /* 0x0000008784047221 */ /* 0x000fe20000010100 */
[----:B------:R-:W-:Y:S01]  /*a410*/  @P0 IADD3.X R6, R222, UR20, RZ, P5, !PT ;  /* 0x00000014de060c10 */ /* 0x000fe2000affe4ff */
[----:B------:R-:W-:Y:S02]  /*a420*/  FMUL.FTZ R145, R132, c[0x0][0x2d0] ;  /* 0x0000b40084917a20 */ /* 0x000fe40000410000 */
[----:B------:R-:W-:Y:S01]  /*a430*/  FMUL.FTZ R2, R4, c[0x0][0x2d0] ;  /* 0x0000b40004027a20 */ /* 0x000fe20000410000 */
[----:B------:R-:W-:Y:S01]  /*a440*/  @P0 IADD3 R4, P4, R210, UR21, RZ ;  /* 0x00000015d2040c10 */ /* 0x000fe2000ff9e0ff */
[----:B------:R-:W-:Y:S02]  /*a450*/  FFMA.FTZ R170, R238, c[0x0][0x2d0], -R151 ;  /* 0x0000b400eeaa7a23 */ /* 0x000fe40000010897 */
[--C-:B------:R-:W-:Y:S01]  /*a460*/  FFMA.FTZ R174, R174, c[0x0][0x2d0], -R145.reuse ;  /* 0x0000b400aeae7a23 */ /* 0x100fe20000010891 */
[----:B------:R-:W-:Y:S01]  /*a470*/  @P0 LEA R10, P6, R4, c[0x0][0x1c8], 0x1 ;  /* 0x00007200040a0a11 */ /* 0x000fe200078c08ff */
[--C-:B------:R-:W-:Y:S01]  /*a480*/  FFMA.FTZ R169, R228, c[0x0][0x2d0], -R145.reuse ;  /* 0x0000b400e4a97a23 */ /* 0x100fe20000010891 */
[----:B------:R-:W-:Y:S01]  /*a490*/  @P0 IADD3.X R7, R217, UR20, RZ, P4, !PT ;  /* 0x00000014d9070c10 */ /* 0x000fe2000a7fe4ff */
[--C-:B------:R-:W-:Y:S01]  /*a4a0*/  FFMA.FTZ R168, R236, c[0x0][0x2d0], -R145.reuse ;  /* 0x0000b400eca87a23 */ /* 0x100fe20000010891 */
[C---:B------:R-:W-:Y:S01]  /*a4b0*/  @P0 LEA R18, P4, R5.reuse, c[0x0][0x1c8], 0x1 ;  /* 0x0000720005120a11 */ /* 0x040fe200078808ff */
[----:B------:R-:W-:Y:S01]  /*a4c0*/  FFMA.FTZ R135, R232, c[0x0][0x2d0], -R145 ;  /* 0x0000b400e8877a23 */ /* 0x000fe20000010891 */
[----:B------:R-:W-:Y:S01]  /*a4d0*/  @P0 LEA.HI.X R11, R4, c[0x0][0x1cc], R7, 0x1, P6 ;  /* 0x00007300040b0a11 */ /* 0x000fe200030f0c07 */
[----:B------:R-:W2:Y:S01]  /*a4e0*/  MUFU.EX2 R2, R2 ;  /* 0x0000000200027308 */ /* 0x000ea20000000800 */
[----:B------:R-:W-:Y:S01]  /*a4f0*/  @P0 LEA.HI.X R19, R5, c[0x0][0x1cc], R6, 0x1, P4 ;  /* 0x0000730005130a11 */ /* 0x000fe200020f0c06 */
[--C-:B------:R-:W-:Y:S01]  /*a500*/  FFMA.FTZ R179, R142, c[0x0][0x2d0], -R145.reuse ;  /* 0x0000b4008eb37a23 */ /* 0x100fe20000010891 */
[----:B------:R-:W-:Y:S01]  /*a510*/  @P0 IADD3 R4, P5, R221, UR21, RZ ;  /* 0x00000015dd040c10 */ /* 0x000fe2000ffbe0ff */
[----:B------:R3:W-:Y:S01]  /*a520*/  @P0 LDGSTS.E.BYPASS.LTC128B.128 [R207+0x6100], [R10.64], !P3 ;  /* 0x061000000acf0fae */ /* 0x0007e2000d901d50 */
[----:B------:R-:W-:Y:S01]  /*a530*/  @UP3 UIADD3 UR21, UP0, UR12, UR21, URZ ;  /* 0x000000150c153290 */ /* 0x000fe2000ff1e03f */
[----:B------:R-:W-:Y:S01]  /*a540*/  FFMA.FTZ R181, R138, c[0x0][0x2d0], -R145 ;  /* 0x0000b4008ab57a23 */ /* 0x000fe20000010891 */
[----:B------:R-:W-:Y:S01]  /*a550*/  @P0 LEA R16, P4, R4, c[0x0][0x1c8], 0x1 ;  /* 0x0000720004100a11 */ /* 0x000fe200078808ff */
[C---:B-1----:R-:W-:Y:S01]  /*a560*/  FMUL.FTZ R32, R3.reuse, R100 ;  /* 0x0000006403207220 */ /* 0x042fe20000410000 */
[----:B------:R-:W-:Y:S01]  /*a570*/  @P0 IADD3.X R5, R220, UR20, RZ, P5, !PT ;  /* 0x00000014dc050c10 */ /* 0x000fe2000affe4ff */
[----:B------:R-:W-:Y:S01]  /*a580*/  @UP3 UIADD3.X UR20, UR11, UR20, URZ, UP0, !UPT ;  /* 0x000000140b143290 */ /* 0x000fe200087fe43f */
[----:B------:R-:W-:Y:S01]  /*a590*/  MUFU.EX2 R173, R173 ;  /* 0x000000ad00ad7308 */ /* 0x000fe20000000800 */
[----:B------:R1:W-:Y:S01]  /*a5a0*/  @P0 LDGSTS.E.BYPASS.LTC128B.128 [R207+0x8100], [R18.64], !P2 ;  /* 0x0810000012cf0fae */ /* 0x0003e2000d101d50 */
[----:B------:R-:W-:Y:S01]  /*a5b0*/  @P0 LEA.HI.X R17, R4, c[0x0][0x1cc], R5, 0x1, P4 ;  /* 0x0000730004110a11 */ /* 0x000fe200020f0c05 */
[----:B------:R-:W-:Y:S01]  /*a5c0*/  FMUL.FTZ R33, R3, R101 ;  /* 0x0000006503217220 */ /* 0x000fe20000410000 */
[----:B------:R-:W-:Y:S01]  /*a5d0*/  @P0 IADD3 R4, P6, R210, UR21, RZ ;  /* 0x00000015d2040c10 */ /* 0x000fe2000ffde0ff */
[--C-:B------:R-:W-:Y:S01]  /*a5e0*/  FFMA.FTZ R183, R166, c[0x0][0x2d0], -R151.reuse ;  /* 0x0000b400a6b77a23 */ /* 0x100fe20000010897 */
[----:B------:R-:W-:Y:S01]  /*a5f0*/  @P0 IADD3 R5, P5, R223, UR21, RZ ;  /* 0x00000015df050c10 */ /* 0x000fe2000ffbe0ff */
[----:B------:R-:W-:Y:S01]  /*a600*/  FFMA.FTZ R228, R162, c[0x0][0x2d0], -R151 ;  /* 0x0000b400a2e47a23 */ /* 0x000fe20000010897 */
[----:B------:R-:W-:Y:S01]  /*a610*/  @P0 IADD3.X R7, R217, UR20, RZ, P6, !PT ;  /* 0x00000014d9070c10 */ /* 0x000fe2000b7fe4ff */
[----:B------:R4:W-:Y:S01]  /*a620*/  @P0 LDGSTS.E.BYPASS.LTC128B.128 [R207+0xa100], [R16.64], !P1 ;  /* 0x0a10000010cf0fae */ /* 0x0009e2000c901d50 */
[----:B------:R-:W-:Y:S01]  /*a630*/  @P0 LEA R28, P6, R4, c[0x0][0x1c8], 0x1 ;  /* 0x00007200041c0a11 */ /* 0x000fe200078c08ff */
[----:B------:R-:W5:Y:S01]  /*a640*/  MUFU.EX2 R172, R172 ;  /* 0x000000ac00ac7308 */ /* 0x000f620000000800 */
[----:B------:R-:W-:Y:S01]  /*a650*/  @P0 IADD3.X R8, R222, UR20, RZ, P5, !PT ;  /* 0x00000014de080c10 */ /* 0x000fe2000affe4ff */
[----:B--2---:R-:W-:Y:S01]  /*a660*/  FMUL.FTZ R34, R2, R102 ;  /* 0x0000006602227220 */ /* 0x004fe20000410000 */
[----:B------:R-:W-:Y:S01]  /*a670*/  @P0 LEA.HI.X R29, R4, c[0x0][0x1cc], R7, 0x1, P6 ;  /* 0x00007300041d0a11 */ /* 0x000fe200030f0c07 */
[----:B------:R-:W-:Y:S01]  /*a680*/  FMUL.FTZ R4, R3, R128 ;  /* 0x0000008003047220 */ /* 0x000fe20000410000 */
[----:B------:R-:W-:Y:S01]  /*a690*/  @P0 LEA R26, P5, R5, c[0x0][0x1c8], 0x1 ;  /* 0x00007200051a0a11 */ /* 0x000fe200078a08ff */
[----:B------:R-:W-:Y:S01]  /*a6a0*/  FMUL.FTZ R7, R2, R131 ;  /* 0x0000008302077220 */ /* 0x000fe20000410000 */
[----:B------:R-:W-:Y:S01]  /*a6b0*/  @P0 IADD3 R6, P4, R221, UR21, RZ ;  /* 0x00000015dd060c10 */ /* 0x000fe2000ff9e0ff */
[----:B------:R2:W-:Y:S01]  /*a6c0*/  @P0 LDGSTS.E.BYPASS.LTC128B.128 [R207+0x7100], [R28.64], !P3 ;  /* 0x071000001ccf0fae */ /* 0x0005e2000d901d50 */
[----:B------:R-:W-:Y:S01]  /*a6d0*/  @P0 LEA.HI.X R27, R5, c[0x0][0x1cc], R8, 0x1, P5 ;  /* 0x00007300051b0a11 */ /* 0x000fe200028f0c08 */
[----:B------:R-:W-:Y:S01]  /*a6e0*/  MUFU.EX2 R171, R171 ;  /* 0x000000ab00ab7308 */ /* 0x000fe20000000800 */
[----:B------:R-:W-:Y:S01]  /*a6f0*/  @P0 IADD3.X R9, R220, UR20, RZ, P4, !PT ;  /* 0x00000014dc090c10 */ /* 0x000fe2000a7fe4ff */
[C---:B------:R-:W-:Y:S01]  /*a700*/  FMUL.FTZ R5, R3.reuse, R129 ;  /* 0x0000008103057220 */ /* 0x040fe20000410000 */
[C---:B------:R-:W-:Y:S01]  /*a710*/  @P0 LEA R24, P4, R6.reuse, c[0x0][0x1c8], 0x1 ;  /* 0x0000720006180a11 */ /* 0x040fe200078808ff */
[C---:B------:R-:W-:Y:S01]  /*a720*/  FMUL.FTZ R8, R3.reuse, R124 ;  /* 0x0000007c03087220 */ /* 0x040fe20000410000 */
[----:B------:R-:W-:Y:S01]  /*a730*/  UISETP.GT.AND UP0, UPT, UR19, UR18, UPT ;  /* 0x000000121300728c */ /* 0x000fe2000bf04270 */
[----:B------:R2:W-:Y:S01]  /*a740*/  @P0 LDGSTS.E.BYPASS.LTC128B.128 [R207+0x9100], [R26.64], !P2 ;  /* 0x091000001acf0fae */ /* 0x0005e2000d101d50 */
[----:B------:R-:W-:Y:S01]  /*a750*/  @P0 LEA.HI.X R25, R6, c[0x0][0x1cc], R9, 0x1, P4 ;  /* 0x0000730006190a11 */ /* 0x000fe200020f0c09 */
[C---:B------:R-:W-:Y:S01]  /*a760*/  FMUL.FTZ R6, R2.reuse, R130 ;  /* 0x0000008202067220 */ /* 0x040fe20000410000 */
[----:B------:R-:W-:Y:S01]  /*a770*/  UMOV UR19, UR13 ;  /* 0x0000000d00137c82 */ /* 0x000fe20008000000 */
[----:B------:R-:W2:Y:S01]  /*a780*/  MUFU.EX2 R170, R170 ;  /* 0x000000aa00aa7308 */ /* 0x000ea20000000800 */
[C---:B------:R-:W-:Y:S02]  /*a790*/  FMUL.FTZ R9, R3.reuse, R125 ;  /* 0x0000007d03097220 */ /* 0x040fe40000410000 */
[----:B---3--:R-:W-:Y:S01]  /*a7a0*/  FMUL.FTZ R10, R2, R126 ;  /* 0x0000007e020a7220 */ /* 0x008fe20000410000 */
[----:B------:R3:W-:Y:S01]  /*a7b0*/  @P0 LDGSTS.E.BYPASS.LTC128B.128 [R207+0xb100], [R24.64], !P1 ;  /* 0x0b10000018cf0fae */ /* 0x0007e2000c901d50 */
[----:B-----5:R-:W-:Y:S01]  /*a7c0*/  F2FP.PACK_AB R128, R172, R173 ;  /* 0x000000adac80723e */ /* 0x020fe200000000ff */
[C---:B------:R-:W-:Y:S01]  /*a7d0*/  FMUL.FTZ R11, R2.reuse, R127 ;  /* 0x0000007f020b7220 */ /* 0x040fe20000410000 */
[----:B------:R-:W-:Y:S01]  /*a7e0*/  PLOP3.LUT P0, PT, PT, PT, UP0, 0x80, 0x0 ;  /* 0x000000000000781c */ /* 0x000fe20003f0f008 */
[C---:B----4-:R-:W-:Y:S02]  /*a7f0*/  FMUL.FTZ R16, R3.reuse, R116 ;  /* 0x0000007403107220 */ /* 0x050fe40000410000 */
[----:B------:R-:W-:Y:S01]  /*a800*/  MUFU.EX2 R174, R174 ;  /* 0x000000ae00ae7308 */ /* 0x000fe20000000800 */
[C---:B------:R-:W-:Y:S01]  /*a810*/  FMUL.FTZ R17, R3.reuse, R117 ;  /* 0x0000007503117220 */ /* 0x040fe20000410000 */
[----:B------:R-:W4:Y:S01]  /*a820*/  LDSM.16.MT88.4 R12, [R203+0x100] ;  /* 0x00010000cb0c783b */ /* 0x000f220000004200 */
[C---:B-1----:R-:W-:Y:S02]  /*a830*/  FMUL.FTZ R18, R2.reuse, R118 ;  /* 0x0000007602127220 */ /* 0x042fe40000410000 */
[C---:B------:R-:W-:Y:S02]  /*a840*/  FMUL.FTZ R19, R2.reuse, R119 ;  /* 0x0000007702137220 */ /* 0x040fe40000410000 */
[----:B------:R-:W-:Y:S02]  /*a850*/  FMUL.FTZ R35, R2, R103 ;  /* 0x0000006702237220 */ /* 0x000fe40000410000 */
[--C-:B------:R-:W-:Y:S01]  /*a860*/  FFMA.FTZ R229, R164, c[0x0][0x2d0], -R151.reuse ;  /* 0x0000b400a4e57a23 */ /* 0x100fe20000010897 */
[----:B------:R-:W1:Y:S01]  /*a870*/  MUFU.EX2 R169, R169 ;  /* 0x000000a900a97308 */ /* 0x000e620000000800 */
[----:B------:R-:W5:Y:S01]  /*a880*/  LDSM.16.MT88.4 R20, [R198+0x100] ;  /* 0x00010000c614783b */ /* 0x000f620000004200 */
[----:B------:R-:W-:Y:S01]  /*a890*/  FFMA.FTZ R230, R160, c[0x0][0x2d0], -R151 ;  /* 0x0000b400a0e67a23 */ /* 0x000fe20000010897 */
[----:B--2---:R-:W-:Y:S01]  /*a8a0*/  F2FP.PACK_AB R130, R170, R171 ;  /* 0x000000abaa82723e */ /* 0x004fe200000000ff */
[C---:B------:R-:W-:Y:S02]  /*a8b0*/  FMUL.FTZ R26, R2.reuse, R110 ;  /* 0x0000006e021a7220 */ /* 0x040fe40000410000 */
[----:B------:R-:W-:Y:S03]  /*a8c0*/  FMUL.FTZ R27, R2, R111 ;  /* 0x0000006f021b7220 */ /* 0x000fe60000410000 */
[----:B------:R-:W2:Y:S01]  /*a8d0*/  LDSM.16.MT88.4 R28, [R197+0x100] ;  /* 0x00010000c51c783b */ /* 0x000ea20000004200 */
[----:B------:R-:W-:Y:S01]  /*a8e0*/  MUFU.EX2 R168, R168 ;  /* 0x000000a800a87308 */ /* 0x000fe20000000800 */
[C---:B---3--:R-:W-:Y:S02]  /*a8f0*/  FMUL.FTZ R24, R3.reuse, R108 ;  /* 0x0000006c03187220 */ /* 0x048fe40000410000 */
[----:B------:R-:W-:Y:S02]  /*a900*/  FMUL.FTZ R25, R3, R109 ;  /* 0x0000006d03197220 */ /* 0x000fe40000410000 */
[--C-:B------:R-:W-:Y:S02]  /*a910*/  FFMA.FTZ R231, R156, c[0x0][0x2d0], -R145.reuse ;  /* 0x0000b4009ce77a23 */ /* 0x100fe40000010891 */
[----:B------:R-:W-:Y:S01]  /*a920*/  LDSM.16.MT88.4 R100, [R197+0x2100] ;  /* 0x00210000c564783b */ /* 0x000fe20000004200 */
[--C-:B------:R-:W-:Y:S02]  /*a930*/  FFMA.FTZ R232, R154, c[0x0][0x2d0], -R145.reuse ;  /* 0x0000b4009ae87a23 */ /* 0x100fe40000010891 */
[----:B------:R-:W3:Y:S01]  /*a940*/  MUFU.EX2 R135, R135 ;  /* 0x0000008700877308 */ /* 0x000ee20000000800 */
[--C-:B------:R-:W-:Y:S02]  /*a950*/  FFMA.FTZ R233, R158, c[0x0][0x2d0], -R145.reuse ;  /* 0x0000b4009ee97a23 */ /* 0x100fe40000010891 */
[----:B------:R-:W-:Y:S01]  /*a960*/  FFMA.FTZ R234, R152, c[0x0][0x2d0], -R145 ;  /* 0x0000b40098ea7a23 */ /* 0x000fe20000010891 */
[----:B-1----:R-:W-:Y:S01]  /*a970*/  F2FP.PACK_AB R129, R169, R174 ;  /* 0x000000aea981723e */ /* 0x002fe200000000ff */
[----:B------:R-:W-:Y:S01]  /*a980*/  LDSM.16.MT88.4 R108, [R196+0x2100] ;  /* 0x00210000c46c783b */ /* 0x000fe20000004200 */
[--C-:B------:R-:W-:Y:S02]  /*a990*/  FFMA.FTZ R235, R150, c[0x0][0x2d0], -R151.reuse ;  /* 0x0000b40096eb7a23 */ /* 0x100fe40000010897 */
[--C-:B------:R-:W-:Y:S02]  /*a9a0*/  FFMA.FTZ R236, R149, c[0x0][0x2d0], -R151.reuse ;  /* 0x0000b40095ec7a23 */ /* 0x100fe40000010897 */
[----:B------:R-:W-:Y:S01]  /*a9b0*/  FFMA.FTZ R237, R148, c[0x0][0x2d0], -R151 ;  /* 0x0000b40094ed7a23 */ /* 0x000fe20000010897 */
[----:B------:R-:W-:Y:S01]  /*a9c0*/  MUFU.EX2 R179, R179 ;  /* 0x000000b300b37308 */ /* 0x000fe20000000800 */
[--C-:B------:R-:W-:Y:S01]  /*a9d0*/  FFMA.FTZ R239, R146, c[0x0][0x2d0], -R145.reuse ;  /* 0x0000b40092ef7a23 */ /* 0x100fe20000010891 */
[----:B------:R-:W-:Y:S01]  /*a9e0*/  LDSM.16.MT88.4 R116, [R198+0x900] ;  /* 0x00090000c674783b */ /* 0x000fe20000004200 */
[----:B------:R-:W-:Y:S02]  /*a9f0*/  FFMA.FTZ R240, R144, c[0x0][0x2d0], -R145 ;  /* 0x0000b40090f07a23 */ /* 0x000fe40000010891 */
[C---:B------:R-:W-:Y:S02]  /*aa00*/  FMUL.FTZ R36, R3.reuse, R36 ;  /* 0x0000002403247220 */ /* 0x040fe40000410000 */
[----:B------:R-:W-:Y:S02]  /*aa10*/  FMUL.FTZ R37, R3, R37 ;  /* 0x0000002503257220 */ /* 0x000fe40000410000 */
[C---:B------:R-:W-:Y:S01]  /*aa20*/  FMUL.FTZ R38, R2.reuse, R38 ;  /* 0x0000002602267220 */ /* 0x040fe20000410000 */
[----:B------:R-:W-:Y:S01]  /*aa30*/  LDSM.16.MT88.4 R124, [R203+0x2900] ;  /* 0x00290000cb7c783b */ /* 0x000fe20000004200 */
[C---:B------:R-:W-:Y:S01]  /*aa40*/  FMUL.FTZ R39, R2.reuse, R39 ;  /* 0x0000002702277220 */ /* 0x040fe20000410000 */
[----:B------:R-:W-:Y:S01]  /*aa50*/  MUFU.EX2 R181, R181 ;  /* 0x000000b500b57308 */ /* 0x000fe20000000800 */
[----:B---3--:R-:W-:Y:S01]  /*aa60*/  F2FP.PACK_AB R131, R135, R168 ;  /* 0x000000a88783723e */ /* 0x008fe200000000ff */
[C---:B------:R-:W-:Y:S02]  /*aa70*/  FMUL.FTZ R40, R3.reuse, R40 ;  /* 0x0000002803287220 */ /* 0x040fe40000410000 */
[C---:B------:R-:W-:Y:S02]  /*aa80*/  FMUL.FTZ R41, R3.reuse, R41 ;  /* 0x0000002903297220 */ /* 0x040fe40000410000 */
[----:B------:R-:W-:Y:S01]  /*aa90*/  LDSM.16.MT88.4 R152, [R198+0x3900] ;  /* 0x00390000c698783b */ /* 0x000fe20000004200 */
[C---:B------:R-:W-:Y:S01]  /*aaa0*/  FMUL.FTZ R42, R2.reuse, R42 ;  /* 0x0000002a022a7220 */ /* 0x040fe20000410000 */
[C---:B----4-:R-:W-:Y:S02]  /*aab0*/  HMMA.16816.F32 R4, R128.reuse, R12, R4 ;  /* 0x0000000c8004723c */ /* 0x050fe40000001804 */
[----:B------:R-:W-:Y:S03]  /*aac0*/  MUFU.EX2 R183, R183 ;  /* 0x000000b700b77308 */ /* 0x000fe60000000800 */
[C---:B------:R-:W-:Y:S01]  /*aad0*/  FMUL.FTZ R43, R2.reuse, R43 ;  /* 0x0000002b022b7220 */ /* 0x040fe20000410000 */
[----:B------:R-:W-:Y:S01]  /*aae0*/  LDSM.16.MT88.4 R156, [R197+0x3900] ;  /* 0x00390000c59c783b */ /* 0x000fe20000004200 */
[C---:B------:R-:W-:Y:S01]  /*aaf0*/  FMUL.FTZ R12, R3.reuse, R120 ;  /* 0x00000078030c7220 */ /* 0x040fe20000410000 */
[C---:B------:R-:W-:Y:S04]  /*ab00*/  HMMA.16816.F32 R8, R128.reuse, R14, R8 ;  /* 0x0000000e8008723c */ /* 0x040fe80000001808 */
[C---:B------:R-:W-:Y:S01]  /*ab10*/  FMUL.FTZ R13, R3.reuse, R121 ;  /* 0x00000079030d7220 */ /* 0x040fe20000410000 */
[----:B------:R-:W-:Y:S01]  /*ab20*/  MUFU.EX2 R228, R228 ;  /* 0x000000e400e47308 */ /* 0x000fe20000000800 */
[----:B------:R-:W-:Y:S01]  /*ab30*/  LDSM.16.MT88.4 R160, [R196+0x3900] ;  /* 0x00390000c4a0783b */ /* 0x000fe20000004200 */
[C---:B------:R-:W-:Y:S02]  /*ab40*/  FMUL.FTZ R14, R2.reuse, R122 ;  /* 0x0000007a020e7220 */ /* 0x040fe40000410000 */
[C---:B------:R-:W-:Y:S03]  /*ab50*/  FMUL.FTZ R15, R2.reuse, R123 ;  /* 0x0000007b020f7220 */ /* 0x040fe60000410000 */
[C---:B------:R-:W-:Y:S02]  /*ab60*/  FMUL.FTZ R44, R3.reuse, R44 ;  /* 0x0000002c032c7220 */ /* 0x040fe40000410000 */
[----:B------:R-:W1:Y:S01]  /*ab70*/  LDSM.16.MT88.4 R120, [R196+0x100] ;  /* 0x00010000c478783b */ /* 0x000e620000004200 */
[C---:B------:R-:W-:Y:S01]  /*ab80*/  FMUL.FTZ R45, R3.reuse, R45 ;  /* 0x0000002d032d7220 */ /* 0x040fe20000410000 */
[C---:B-----5:R-:W-:Y:S01]  /*ab90*/  HMMA.16816.F32 R12, R128.reuse, R20, R12 ;  /* 0x00000014800c723c */ /* 0x060fe2000000180c */
[----:B------:R-:W-:Y:S02]  /*aba0*/  MUFU.EX2 R229, R229 ;  /* 0x000000e500e57308 */ /* 0x000fe40000000800 */
[C---:B------:R-:W-:Y:S02]  /*abb0*/  FMUL.FTZ R46, R2.reuse, R46 ;  /* 0x0000002e022e7220 */ /* 0x040fe40000410000 */
[C---:B------:R-:W-:Y:S01]  /*abc0*/  FMUL.FTZ R47, R2.reuse, R47 ;  /* 0x0000002f022f7220 */ /* 0x040fe20000410000 */
[----:B------:R-:W-:Y:S01]  /*abd0*/  LDSM.16.MT88.4 R164, [R203+0x5900] ;  /* 0x00590000cba4783b */ /* 0x000fe20000004200 */
[C---:B------:R-:W-:Y:S01]  /*abe0*/  FMUL.FTZ R20, R3.reuse, R112 ;  /* 0x0000007003147220 */ /* 0x040fe20000410000 */
[C---:B------:R-:W-:Y:S03]  /*abf0*/  HMMA.16816.F32 R16, R128.reuse, R22, R16 ;  /* 0x000000168010723c */ /* 0x040fe60000001810 */
[----:B------:R-:W-:Y:S01]  /*ac00*/  MUFU.EX2 R230, R230 ;  /* 0x000000e600e67308 */ /* 0x000fe20000000800 */
[C---:B------:R-:W-:Y:S02]  /*ac10*/  FMUL.FTZ R21, R3.reuse, R113 ;  /* 0x0000007103157220 */ /* 0x040fe40000410000 */
[----:B------:R-:W0:Y:S01]  /*ac20*/  LDGDEPBAR ;  /* 0x00000000000079af */ /* 0x000e220000000000 */
[C---:B------:R-:W-:Y:S02]  /*ac30*/  FMUL.FTZ R22, R2.reuse, R114 ;  /* 0x0000007202167220 */ /* 0x040fe40000410000 */
[C---:B------:R-:W-:Y:S03]  /*ac40*/  FMUL.FTZ R23, R2.reuse, R115 ;  /* 0x0000007302177220 */ /* 0x040fe60000410000 */
[C---:B------:R-:W-:Y:S01]  /*ac50*/  FMUL.FTZ R48, R3.reuse, R48 ;  /* 0x0000003003307220 */ /* 0x040fe20000410000 */
[----:B------:R-:W-:Y:S01]  /*ac60*/  MUFU.EX2 R231, R231 ;  /* 0x000000e700e77308 */ /* 0x000fe20000000800 */
[----:B------:R-:W3:Y:S01]  /*ac70*/  LDSM.16.MT88.4 R112, [R203+0x2100] ;  /* 0x00210000cb70783b */ /* 0x000ee20000004200 */
[C---:B------:R-:W-:Y:S01]  /*ac80*/  FMUL.FTZ R49, R3.reuse, R49 ;  /* 0x0000003103317220 */ /* 0x040fe20000410000 */
[C---:B--2---:R-:W-:Y:S03]  /*ac90*/  HMMA.16816.F32 R20, R128.reuse, R28, R20 ;  /* 0x0000001c8014723c */ /* 0x044fe60000001814 */
[C---:B------:R-:W-:Y:S02]  /*aca0*/  FMUL.FTZ R50, R2.reuse, R50 ;  /* 0x0000003202327220 */ /* 0x040fe40000410000 */
[C---:B------:R-:W-:Y:S02]  /*acb0*/  FMUL.FTZ R51, R2.reuse, R51 ;  /* 0x0000003302337220 */ /* 0x040fe40000410000 */
[C---:B------:R-:W-:Y:S01]  /*acc0*/  FMUL.FTZ R28, R3.reuse, R104 ;  /* 0x00000068031c7220 */ /* 0x040fe20000410000 */
[C---:B------:R-:W-:Y:S01]  /*acd0*/  HMMA.16816.F32 R24, R128.reuse, R30, R24 ;  /* 0x0000001e8018723c */ /* 0x040fe20000001818 */
[----:B------:R-:W-:Y:S03]  /*ace0*/  MUFU.EX2 R232, R232 ;  /* 0x000000e800e87308 */ /* 0x000fe60000000800 */
[C---:B------:R-:W-:Y:S02]  /*acf0*/  FMUL.FTZ R29, R3.reuse, R105 ;  /* 0x00000069031d7220 */ /* 0x040fe40000410000 */
[C---:B------:R-:W-:Y:S02]  /*ad00*/  FMUL.FTZ R52, R3.reuse, R52 ;  /* 0x0000003403347220 */ /* 0x040fe40000410000 */
[C---:B------:R-:W-:Y:S03]  /*ad10*/  FMUL.FTZ R30, R2.reuse, R106 ;  /* 0x0000006a021e7220 */ /* 0x040fe60000410000 */
[----:B------:R-:W-:Y:S01]  /*ad20*/  MUFU.EX2 R233, R233 ;  /* 0x000000e900e97308 */ /* 0x000fe20000000800 */
[C---:B------:R-:W-:Y:S02]  /*ad30*/  FMUL.FTZ R31, R2.reuse, R107 ;  /* 0x0000006b021f7220 */ /* 0x040fe40000410000 */
[----:B------:R-:W2:Y:S01]  /*ad40*/  LDSM.16.MT88.4 R104, [R198+0x2100] ;  /* 0x00210000c668783b */ /* 0x000ea20000004200 */
[C---:B------:R-:W-:Y:S02]  /*ad50*/  FMUL.FTZ R53, R3.reuse, R53 ;  /* 0x0000003503357220 */ /* 0x040fe40000410000 */
[C---:B------:R-:W-:Y:S02]  /*ad60*/  FMUL.FTZ R54, R2.reuse, R54 ;  /* 0x0000003602367220 */ /* 0x040fe40000410000 */
[C---:B-1----:R-:W-:Y:S02]  /*ad70*/  HMMA.16816.F32 R28, R128.reuse, R120, R28 ;  /* 0x00000078801c723c */ /* 0x042fe4000000181c */
[----:B------:R-:W-:Y:S01]  /*ad80*/  MUFU.EX2 R234, R234 ;  /* 0x000000ea00ea7308 */ /* 0x000fe20000000800 */
[C---:B------:R-:W-:Y:S02]  /*ad90*/  FMUL.FTZ R55, R2.reuse, R55 ;  /* 0x0000003702377220 */ /* 0x040fe40000410000 */
[C---:B------:R-:W-:Y:S02]  /*ada0*/  FMUL.FTZ R56, R3.reuse, R56 ;  /* 0x0000003803387220 */ /* 0x040fe40000410000 */
[C---:B------:R-:W-:Y:S01]  /*adb0*/  FMUL.FTZ R57, R3.reuse, R57 ;  /* 0x0000003903397220 */ /* 0x040fe20000410000 */
[C---:B------:R-:W-:Y:S01]  /*adc0*/  HMMA.16816.F32 R32, R128.reuse, R122, R32 ;  /* 0x0000007a8020723c */ /* 0x040fe20000001820 */
[----:B------:R-:W-:Y:S03]  /*add0*/  LDSM.16.MT88.4 R120, [R196+0x900] ;  /* 0x00090000c478783b */ /* 0x000fe60000004200 */
[C---:B------:R-:W-:Y:S01]  /*ade0*/  FMUL.FTZ R58, R2.reuse, R58 ;  /* 0x0000003a023a7220 */ /* 0x040fe20000410000 */
[----:B------:R-:W-:Y:S01]  /*adf0*/  MUFU.EX2 R235, R235 ;  /* 0x000000eb00eb7308 */ /* 0x000fe20000000800 */
[C---:B------:R-:W-:Y:S02]  /*ae00*/  FMUL.FTZ R59, R2.reuse, R59 ;  /* 0x0000003b023b7220 */ /* 0x040fe40000410000 */
[C---:B---3--:R-:W-:Y:S04]  /*ae10*/  HMMA.16816.F32 R36, R128.reuse, R112, R36 ;  /* 0x000000708024723c */ /* 0x048fe80000001824 */
[C---:B------:R-:W-:Y:S02]  /*ae20*/  FMUL.FTZ R60, R3.reuse, R60 ;  /* 0x0000003c033c7220 */ /* 0x040fe40000410000 */
[C---:B------:R-:W-:Y:S01]  /*ae30*/  FMUL.FTZ R61, R3.reuse, R61 ;  /* 0x0000003d033d7220 */ /* 0x040fe20000410000 */
[----:B------:R-:W-:Y:S01]  /*ae40*/  MUFU.EX2 R236, R236 ;  /* 0x000000ec00ec7308 */ /* 0x000fe20000000800 */
[C---:B------:R-:W-:Y:S01]  /*ae50*/  HMMA.16816.F32 R40, R128.reuse, R114, R40 ;  /* 0x000000728028723c */ /* 0x040fe20000001828 */
[----:B------:R-:W-:Y:S03]  /*ae60*/  LDSM.16.MT88.4 R112, [R203+0x900] ;  /* 0x00090000cb70783b */ /* 0x000fe60000004200 */
[C---:B------:R-:W-:Y:S02]  /*ae70*/  FMUL.FTZ R62, R2.reuse, R62 ;  /* 0x0000003e023e7220 */ /* 0x040fe40000410000 */
[C---:B------:R-:W-:Y:S02]  /*ae80*/  FMUL.FTZ R63, R2.reuse, R63 ;  /* 0x0000003f023f7220 */ /* 0x040fe40000410000 */
[C---:B------:R-:W-:Y:S01]  /*ae90*/  FMUL.FTZ R64, R3.reuse, R64 ;  /* 0x0000004003407220 */ /* 0x040fe20000410000 */
[----:B------:R-:W-:Y:S01]  /*aea0*/  MUFU.EX2 R237, R237 ;  /* 0x000000ed00ed7308 */ /* 0x000fe20000000800 */
[C---:B--2---:R-:W-:Y:S03]  /*aeb0*/  HMMA.16816.F32 R44, R128.reuse, R104, R44 ;  /* 0x00000068802c723c */ /* 0x044fe6000000182c */
[C---:B------:R-:W-:Y:S02]  /*aec0*/  FMUL.FTZ R65, R3.reuse, R65 ;  /* 0x0000004103417220 */ /* 0x040fe40000410000 */
[C---:B------:R-:W-:Y:S02]  /*aed0*/  FMUL.FTZ R66, R2.reuse, R66 ;  /* 0x0000004202427220 */ /* 0x040fe40000410000 */
[C---:B------:R-:W-:Y:S01]  /*aee0*/  FMUL.FTZ R67, R2.reuse, R67 ;  /* 0x0000004302437220 */ /* 0x040fe20000410000 */
[C---:B------:R-:W-:Y:S01]  /*aef0*/  HMMA.16816.F32 R48, R128.reuse, R106, R48 ;  /* 0x0000006a8030723c */ /* 0x040fe20000001830 */
[----:B------:R-:W1:Y:S01]  /*af00*/  LDSM.16.MT88.4 R104, [R203+0x4100] ;  /* 0x00410000cb68783b */ /* 0x000e620000004200 */
[----:B------:R-:W-:Y:S02]  /*af10*/  MUFU.EX2 R239, R239 ;  /* 0x000000ef00ef7308 */ /* 0x000fe40000000800 */
[C---:B------:R-:W-:Y:S02]  /*af20*/  FMUL.FTZ R68, R3.reuse, R68 ;  /* 0x0000004403447220 */ /* 0x040fe40000410000 */
[C---:B------:R-:W-:Y:S02]  /*af30*/  FMUL.FTZ R69, R3.reuse, R69 ;  /* 0x0000004503457220 */ /* 0x040fe40000410000 */
[C---:B------:R-:W-:Y:S04]  /*af40*/  HMMA.16816.F32 R52, R128.reuse, R100, R52 ;  /* 0x000000648034723c */ /* 0x040fe80000001834 */
[C---:B------:R-:W-:Y:S01]  /*af50*/  FMUL.FTZ R70, R2.reuse, R70 ;  /* 0x0000004602467220 */ /* 0x040fe20000410000 */
[----:B------:R-:W-:Y:S01]  /*af60*/  MUFU.EX2 R240, R240 ;  /* 0x000000f000f07308 */ /* 0x000fe20000000800 */
[C---:B------:R-:W-:Y:S02]  /*af70*/  FMUL.FTZ R71, R2.reuse, R71 ;  /* 0x0000004702477220 */ /* 0x040fe40000410000 */
[C---:B------:R-:W-:Y:S01]  /*af80*/  HMMA.16816.F32 R56, R128.reuse, R102, R56 ;  /* 0x000000668038723c */ /* 0x040fe20000001838 */
[----:B------:R-:W2:Y:S03]  /*af90*/  LDSM.16.MT88.4 R100, [R198+0x4100] ;  /* 0x00410000c664783b */ /* 0x000ea60000004200 */
[C---:B------:R-:W-:Y:S02]  /*afa0*/  FMUL.FTZ R72, R3.reuse, R72 ;  /* 0x0000004803487220 */ /* 0x040fe40000410000 */
[C---:B------:R-:W-:Y:S02]  /*afb0*/  FMUL.FTZ R73, R3.reuse, R73 ;  /* 0x0000004903497220 */ /* 0x040fe40000410000 */
[C---:B------:R-:W-:Y:S04]  /*afc0*/  HMMA.16816.F32 R60, R128.reuse, R108, R60 ;  /* 0x0000006c803c723c */ /* 0x040fe8000000183c */
[C---:B------:R-:W-:Y:S02]  /*afd0*/  FMUL.FTZ R74, R2.reuse, R74 ;  /* 0x0000004a024a7220 */ /* 0x040fe40000410000 */
[C---:B------:R-:W-:Y:S02]  /*afe0*/  FMUL.FTZ R75, R2.reuse, R75 ;  /* 0x0000004b024b7220 */ /* 0x040fe40000410000 */
[C---:B------:R-:W-:Y:S01]  /*aff0*/  HMMA.16816.F32 R64, R128.reuse, R110, R64 ;  /* 0x0000006e8040723c */ /* 0x040fe20000001840 */
[----:B------:R-:W3:Y:S03]  /*b000*/  LDSM.16.MT88.4 R108, [R197+0x4100] ;  /* 0x00410000c56c783b */ /* 0x000ee60000004200 */
[C---:B------:R-:W-:Y:S02]  /*b010*/  FMUL.FTZ R76, R3.reuse, R76 ;  /* 0x0000004c034c7220 */ /* 0x040fe40000410000 */
[C---:B------:R-:W-:Y:S02]  /*b020*/  FMUL.FTZ R77, R3.reuse, R77 ;  /* 0x0000004d034d7220 */ /* 0x040fe40000410000 */
[C---:B------:R-:W-:Y:S01]  /*b030*/  FMUL.FTZ R78, R2.reuse, R78 ;  /* 0x0000004e024e7220 */ /* 0x040fe20000410000 */
[C---:B-1----:R-:W-:Y:S03]  /*b040*/  HMMA.16816.F32 R68, R128.reuse, R104, R68 ;  /* 0x000000688044723c */ /* 0x042fe60000001844 */
[C---:B------:R-:W-:Y:S02]  /*b050*/  FMUL.FTZ R79, R2.reuse, R79 ;  /* 0x0000004f024f7220 */ /* 0x040fe40000410000 */
[C---:B------:R-:W-:Y:S02]  /*b060*/  FMUL.FTZ R80, R3.reuse, R80 ;  /* 0x0000005003507220 */ /* 0x040fe40000410000 */
[C---:B------:R-:W-:Y:S01]  /*b070*/  FMUL.FTZ R81, R3.reuse, R81 ;  /* 0x0000005103517220 */ /* 0x040fe20000410000 */
[C---:B------:R-:W-:Y:S01]  /*b080*/  HMMA.16816.F32 R72, R128.reuse, R106, R72 ;  /* 0x0000006a8048723c */ /* 0x040fe20000001848 */
[----:B------:R-:W1:Y:S03]  /*b090*/  LDSM.16.MT88.4 R104, [R196+0x4100] ;  /* 0x00410000c468783b */ /* 0x000e660000004200 */
[C---:B------:R-:W-:Y:S02]  /*b0a0*/  FMUL.FTZ R82, R2.reuse, R82 ;  /* 0x0000005202527220 */ /* 0x040fe40000410000 */
[C---:B------:R-:W-:Y:S02]  /*b0b0*/  FMUL.FTZ R83, R2.reuse, R83 ;  /* 0x0000005302537220 */ /* 0x040fe40000410000 */
[C---:B--2---:R-:W-:Y:S04]  /*b0c0*/  HMMA.16816.F32 R76, R128.reuse, R100, R76 ;  /* 0x00000064804c723c */ /* 0x044fe8000000184c */
[C---:B------:R-:W-:Y:S02]  /*b0d0*/  FMUL.FTZ R84, R3.reuse, R84 ;  /* 0x0000005403547220 */ /* 0x040fe40000410000 */
[C---:B------:R-:W-:Y:S02]  /*b0e0*/  FMUL.FTZ R85, R3.reuse, R85 ;  /* 0x0000005503557220 */ /* 0x040fe40000410000 */
[C---:B------:R-:W-:Y:S04]  /*b0f0*/  HMMA.16816.F32 R80, R128.reuse, R102, R80 ;  /* 0x000000668050723c */ /* 0x040fe80000001850 */
[C---:B------:R-:W-:Y:S02]  /*b100*/  FMUL.FTZ R86, R2.reuse, R86 ;  /* 0x0000005602567220 */ /* 0x040fe40000410000 */
[----:B------:R-:W-:Y:S02]  /*b110*/  FMUL.FTZ R87, R2, R87 ;  /* 0x0000005702577220 */ /* 0x000fe40000410000 */
[----:B------:R-:W-:Y:S04]  /*b120*/  FFMA.FTZ R175, R182, c[0x0][0x2d0], -R151 ;  /* 0x0000b400b6af7a23 */ /* 0x000fe80000010897 */
[----:B------:R-:W-:Y:S01]  /*b130*/  FFMA.FTZ R182, R136, c[0x0][0x2d0], -R145 ;  /* 0x0000b40088b67a23 */ /* 0x000fe20000010891 */
[C---:B---3--:R-:W-:Y:S01]  /*b140*/  HMMA.16816.F32 R84, R128.reuse, R108, R84 ;  /* 0x0000006c8054723c */ /* 0x048fe20000001854 */
[----:B------:R-:W-:Y:S01]  /*b150*/  MUFU.EX2 R175, R175 ;  /* 0x000000af00af7308 */ /* 0x000fe20000000800 */
[----:B------:R-:W-:Y:S01]  /*b160*/  LDSM.16.MT88.4 R136, [R198+0x2900] ;  /* 0x00290000c688783b */ /* 0x000fe20000004200 */
[--C-:B------:R-:W-:Y:S02]  /*b170*/  FFMA.FTZ R176, R176, c[0x0][0x2d0], -R151.reuse ;  /* 0x0000b400b0b07a23 */ /* 0x100fe40000010897 */
[----:B------:R-:W-:Y:S02]  /*b180*/  FFMA.FTZ R177, R180, c[0x0][0x2d0], -R151 ;  /* 0x0000b400b4b17a23 */ /* 0x000fe40000010897 */
[----:B------:R-:W-:Y:S02]  /*b190*/  FFMA.FTZ R180, R140, c[0x0][0x2d0], -R145 ;  /* 0x0000b4008cb47a23 */ /* 0x000fe40000010891 */
[--C-:B------:R-:W-:Y:S01]  /*b1a0*/  FFMA.FTZ R178, R178, c[0x0][0x2d0], -R151.reuse ;  /* 0x0000b400b2b27a23 */ /* 0x100fe20000010897 */
[----:B------:R-:W-:Y:S01]  /*b1b0*/  LDSM.16.MT88.4 R140, [R197+0x2900] ;  /* 0x00290000c58c783b */ /* 0x000fe20000004200 */
[----:B------:R-:W2:Y:S01]  /*b1c0*/  MUFU.EX2 R176, R176 ;  /* 0x000000b000b07308 */ /* 0x000ea20000000800 */
[C---:B------:R-:W-:Y:S02]  /*b1d0*/  FMUL.FTZ R88, R3.reuse, R88 ;  /* 0x0000005803587220 */ /* 0x040fe40000410000 */
[----:B------:R-:W-:Y:S02]  /*b1e0*/  FMUL.FTZ R89, R3, R89 ;  /* 0x0000005903597220 */ /* 0x000fe40000410000 */
[C---:B------:R-:W-:Y:S02]  /*b1f0*/  FMUL.FTZ R90, R2.reuse, R90 ;  /* 0x0000005a025a7220 */ /* 0x040fe40000410000 */
[C---:B------:R-:W-:Y:S02]  /*b200*/  FMUL.FTZ R91, R2.reuse, R91 ;  /* 0x0000005b025b7220 */ /* 0x040fe40000410000 */
[----:B------:R-:W-:Y:S01]  /*b210*/  FFMA.FTZ R151, R147, c[0x0][0x2d0], -R151 ;  /* 0x0000b40093977a23 */ /* 0x000fe20000010897 */
[----:B------:R-:W-:Y:S01]  /*b220*/  MUFU.EX2 R177, R177 ;  /* 0x000000b100b17308 */ /* 0x000fe20000000800 */
[C---:B------:R-:W-:Y:S02]  /*b230*/  FMUL.FTZ R92, R3.reuse, R92 ;  /* 0x0000005c035c7220 */ /* 0x040fe40000410000 */
[C---:B------:R-:W-:Y:S01]  /*b240*/  FMUL.FTZ R93, R3.reuse, R93 ;  /* 0x0000005d035d7220 */ /* 0x040fe20000410000 */
[C---:B------:R-:W-:Y:S01]  /*b250*/  HMMA.16816.F32 R88, R128.reuse, R110, R88 ;  /* 0x0000006e8058723c */ /* 0x040fe20000001858 */
[----:B------:R-:W3:Y:S02]  /*b260*/  LDSM.16.MT88.4 R108, [R197+0x900] ;  /* 0x00090000c56c783b */ /* 0x000ee40000004200 */
[C---:B------:R-:W-:Y:S02]  /*b270*/  FMUL.FTZ R94, R2.reuse, R94 ;  /* 0x0000005e025e7220 */ /* 0x040fe40000410000 */
[C---:B------:R-:W-:Y:S01]  /*b280*/  FMUL.FTZ R95, R2.reuse, R95 ;  /* 0x0000005f025f7220 */ /* 0x040fe20000410000 */
[----:B------:R-:W4:Y:S01]  /*b290*/  MUFU.EX2 R178, R178 ;  /* 0x000000b200b27308 */ /* 0x000f220000000800 */
[C---:B------:R-:W-:Y:S02]  /*b2a0*/  FMUL.FTZ R96, R3.reuse, R96 ;  /* 0x0000006003607220 */ /* 0x040fe40000410000 */
[----:B------:R-:W-:Y:S03]  /*b2b0*/  FMUL.FTZ R97, R3, R97 ;  /* 0x0000006103617220 */ /* 0x000fe60000410000 */
[C---:B-1----:R-:W-:Y:S03]  /*b2c0*/  HMMA.16816.F32 R92, R128.reuse, R104, R92 ;  /* 0x00000068805c723c */ /* 0x042fe6000000185c */
[C---:B------:R-:W-:Y:S01]  /*b2d0*/  FMUL.FTZ R98, R2.reuse, R98 ;  /* 0x0000006202627220 */ /* 0x040fe20000410000 */
[----:B------:R-:W1:Y:S01]  /*b2e0*/  MUFU.EX2 R180, R180 ;  /* 0x000000b400b47308 */ /* 0x000e620000000800 */
[----:B------:R-:W-:Y:S01]  /*b2f0*/  FMUL.FTZ R99, R2, R99 ;  /* 0x0000006302637220 */ /* 0x000fe20000410000 */
[----:B--2---:R-:W-:Y:S01]  /*b300*/  F2FP.PACK_AB R100, R176, R175 ;  /* 0x000000afb064723e */ /* 0x004fe200000000ff */
[--C-:B------:R-:W-:Y:S02]  /*b310*/  FFMA.FTZ R134, R134, c[0x0][0x2d0], -R145.reuse ;  /* 0x0000b40086867a23 */ /* 0x100fe40000010891 */
[----:B------:R-:W-:Y:S03]  /*b320*/  FFMA.FTZ R145, R133, c[0x0][0x2d0], -R145 ;  /* 0x0000b40085917a23 */ /* 0x000fe60000010891 */
[----:B------:R-:W-:Y:S01]  /*b330*/  HMMA.16816.F32 R96, R128, R106, R96 ;  /* 0x0000006a8060723c */ /* 0x000fe20000001860 */
[----:B------:R-:W2:Y:S01]  /*b340*/  LDSM.16.MT88.4 R104, [R196+0x2900] ;  /* 0x00290000c468783b */ /* 0x000ea20000004200 */
[----:B------:R-:W5:Y:S01]  /*b350*/  MUFU.EX2 R182, R182 ;  /* 0x000000b600b67308 */ /* 0x000f620000000800 */
[----:B------:R-:W-:Y:S01]  /*b360*/  FFMA.FTZ R173, R3, R218, R173 ;  /* 0x000000da03ad7223 */ /* 0x000fe200000100ad */
[----:B------:R-:W-:Y:S01]  /*b370*/  MOV R3, R0 ;  /* 0x0000000000037202 */ /* 0x000fe20000000f00 */
[----:B------:R-:W-:Y:S01]  /*b380*/  FFMA.FTZ R174, R2, R219, R174 ;  /* 0x000000db02ae7223 */ /* 0x000fe200000100ae */
[----:B----4-:R-:W-:Y:S01]  /*b390*/  F2FP.PACK_AB R102, R178, R177 ;  /* 0x000000b1b266723e */ /* 0x010fe200000000ff */
[----:B------:R-:W-:Y:S02]  /*b3a0*/  FADD.FTZ R172, R172, R173 ;  /* 0x000000adacac7221 */ /* 0x000fe40000010000 */
[----:B------:R-:W-:Y:S03]  /*b3b0*/  LDSM.16.MT88.4 R128, [R198+0x3100] ;  /* 0x00310000c680783b */ /* 0x000fe60000004200 */
[----:B------:R4:W2:Y:S01]  /*b3c0*/  MUFU.EX2 R238, R151 ;  /* 0x0000009700ee7308 */ /* 0x0008a20000000800 */
[----:B------:R-:W-:Y:S02]  /*b3d0*/  FADD.FTZ R169, R169, R174 ;  /* 0x000000aea9a97221 */ /* 0x000fe40000010000 */
[----:B------:R-:W-:Y:S01]  /*b3e0*/  FADD.FTZ R171, R171, R172 ;  /* 0x000000acabab7221 */ /* 0x000fe20000010000 */
[----:B-1----:R-:W-:Y:S01]  /*b3f0*/  F2FP.PACK_AB R101, R180, R179 ;  /* 0x000000b3b465723e */ /* 0x002fe200000000ff */
[----:B------:R-:W-:Y:S02]  /*b400*/  FADD.FTZ R168, R168, R169 ;  /* 0x000000a9a8a87221 */ /* 0x000fe40000010000 */
[----:B------:R-:W-:Y:S02]  /*b410*/  FADD.FTZ R170, R170, R171 ;  /* 0x000000abaaaa7221 */ /* 0x000fe40000010000 */
[----:B------:R-:W-:Y:S01]  /*b420*/  FADD.FTZ R168, R135, R168 ;  /* 0x000000a887a87221 */ /* 0x000fe20000010000 */
[----:B------:R1:W-:Y:S01]  /*b430*/  MUFU.EX2 R133, R145 ;  /* 0x0000009100857308 */ /* 0x0003e20000000800 */
[----:B------:R-:W-:Y:S01]  /*b440*/  MOV R135, R132 ;  /* 0x0000008400877202 */ /* 0x000fe20000000f00 */
[----:B------:R-:W-:Y:S01]  /*b450*/  FADD.FTZ R175, R175, R170 ;  /* 0x000000aaafaf7221 */ /* 0x000fe20000010000 */
[----:B-----5:R-:W-:Y:S01]  /*b460*/  F2FP.PACK_AB R103, R182, R181 ;  /* 0x000000b5b667723e */ /* 0x020fe200000000ff */
[----:B------:R-:W-:Y:S02]  /*b470*/  FADD.FTZ R179, R179, R168 ;  /* 0x000000a8b3b37221 */ /* 0x000fe40000010000 */
[----:B------:R-:W-:Y:S02]  /*b480*/  FADD.FTZ R176, R176, R175 ;  /* 0x000000afb0b07221 */ /* 0x000fe40000010000 */
[----:B------:R-:W-:Y:S02]  /*b490*/  FADD.FTZ R180, R180, R179 ;  /* 0x000000b3b4b47221 */ /* 0x000fe40000010000 */
[----:B------:R-:W5:Y:S01]  /*b4a0*/  MUFU.EX2 R134, R134 ;  /* 0x0000008600867308 */ /* 0x000f620000000800 */
[C---:B------:R-:W-:Y:S01]  /*b4b0*/  HMMA.16816.F32 R4, R100.reuse, R112, R4 ;  /* 0x000000706404723c */ /* 0x040fe20000001804 */
[----:B----4-:R-:W-:Y:S04]  /*b4c0*/  LDSM.16.MT88.4 R148, [R203+0x3900] ;  /* 0x00390000cb94783b */ /* 0x010fe80000004200 */
[----:B------:R-:W-:Y:S02]  /*b4d0*/  FADD.FTZ R177, R177, R176 ;  /* 0x000000b0b1b17221 */ /* 0x000fe40000010000 */
[----:B------:R-:W-:Y:S01]  /*b4e0*/  FADD.FTZ R181, R181, R180 ;  /* 0x000000b4b5b57221 */ /* 0x000fe20000010000 */
[C---:B------:R-:W-:Y:S01]  /*b4f0*/  HMMA.16816.F32 R8, R100.reuse, R114, R8 ;  /* 0x000000726408723c */ /* 0x040fe20000001808 */
[----:B------:R-:W-:Y:S03]  /*b500*/  LDSM.16.MT88.4 R112, [R198+0x4900] ;  /* 0x00490000c670783b */ /* 0x000fe60000004200 */
[----:B------:R-:W-:Y:S02]  /*b510*/  FADD.FTZ R178, R178, R177 ;  /* 0x000000b1b2b27221 */ /* 0x000fe40000010000 */
[----:B------:R-:W-:Y:S02]  /*b520*/  FADD.FTZ R182, R182, R181 ;  /* 0x000000b5b6b67221 */ /* 0x000fe40000010000 */
[C---:B------:R-:W-:Y:S01]  /*b530*/  HMMA.16816.F32 R12, R100.reuse, R116, R12 ;  /* 0x00000074640c723c */ /* 0x040fe2000000180c */
[----:B-1----:R-:W-:Y:S07]  /*b540*/  LDSM.16.MT88.4 R144, [R196+0x1900] ;  /* 0x00190000c490783b */ /* 0x002fee0000004200 */
[C---:B------:R-:W-:Y:S01]  /*b550*/  HMMA.16816.F32 R16, R100.reuse, R118, R16 ;  /* 0x000000766410723c */ /* 0x040fe20000001810 */
[----:B------:R-:W-:Y:S07]  /*b560*/  LDSM.16.MT88.4 R116, [R197+0x4900] ;  /* 0x00490000c574783b */ /* 0x000fee0000004200 */
[C---:B---3--:R-:W-:Y:S08]  /*b570*/  HMMA.16816.F32 R20, R100.reuse, R108, R20 ;  /* 0x0000006c6414723c */ /* 0x048ff00000001814 */
[C---:B------:R-:W-:Y:S01]  /*b580*/  HMMA.16816.F32 R24, R100.reuse, R110, R24 ;  /* 0x0000006e6418723c */ /* 0x040fe20000001818 */
[----:B------:R-:W1:Y:S07]  /*b590*/  LDSM.16.MT88.4 R108, [R203+0x4900] ;  /* 0x00490000cb6c783b */ /* 0x000e6e0000004200 */
        /* <DEDUP_REMOVED lines=12> */
[C---:B--2---:R-:W-:Y:S08]  /*b660*/  HMMA.16816.F32 R60, R100.reuse, R104, R60 ;  /* 0x00000068643c723c */ /* 0x044ff0000000183c */
[C---:B------:R-:W-:Y:S01]  /*b670*/  HMMA.16816.F32 R64, R100.reuse, R106, R64 ;  /* 0x0000006a6440723c */ /* 0x040fe20000001840 */
[----:B------:R-:W2:Y:S07]  /*b680*/  LDSM.16.MT88.4 R104, [R196+0x4900] ;  /* 0x00490000c468783b */ /* 0x000eae0000004200 */
[C---:B-1----:R-:W-:Y:S08]  /*b690*/  HMMA.16816.F32 R68, R100.reuse, R108, R68 ;  /* 0x0000006c6444723c */ /* 0x042ff00000001844 */
[C---:B------:R-:W-:Y:S01]  /*b6a0*/  HMMA.16816.F32 R72, R100.reuse, R110, R72 ;  /* 0x0000006e6448723c */ /* 0x040fe20000001848 */
[----:B------:R-:W1:Y:S07]  /*b6b0*/  LDSM.16.MT88.4 R108, [R203+0x1100] ;  /* 0x00110000cb6c783b */ /* 0x000e6e0000004200 */
[C---:B------:R-:W-:Y:S08]  /*b6c0*/  HMMA.16816.F32 R76, R100.reuse, R112, R76 ;  /* 0x00000070644c723c */ /* 0x040ff0000000184c */
[C---:B------:R-:W-:Y:S01]  /*b6d0*/  HMMA.16816.F32 R80, R100.reuse, R114, R80 ;  /* 0x000000726450723c */ /* 0x040fe20000001850 */
[----:B------:R-:W3:Y:S07]  /*b6e0*/  LDSM.16.MT88.4 R112, [R197+0x1100] ;  /* 0x00110000c570783b */ /* 0x000eee0000004200 */
[C---:B------:R-:W-:Y:S08]  /*b6f0*/  HMMA.16816.F32 R84, R100.reuse, R116, R84 ;  /* 0x000000746454723c */ /* 0x040ff00000001854 */
[C---:B------:R-:W-:Y:S01]  /*b700*/  HMMA.16816.F32 R88, R100.reuse, R118, R88 ;  /* 0x000000766458723c */ /* 0x040fe20000001858 */
[----:B------:R-:W4:Y:S07]  /*b710*/  LDSM.16.MT88.4 R116, [R203+0x3100] ;  /* 0x00310000cb74783b */ /* 0x000f2e0000004200 */
[C---:B--2---:R-:W-:Y:S08]  /*b720*/  HMMA.16816.F32 R92, R100.reuse, R104, R92 ;  /* 0x00000068645c723c */ /* 0x044ff0000000185c */
[----:B------:R-:W-:Y:S01]  /*b730*/  HMMA.16816.F32 R96, R100, R106, R96 ;  /* 0x0000006a6460723c */ /* 0x000fe20000001860 */
[----:B------:R-:W2:Y:S06]  /*b740*/  LDSM.16.MT88.4 R104, [R196+0x3100] ;  /* 0x00310000c468783b */ /* 0x000eac0000004200 */
[----:B------:R-:W-:Y:S01]  /*b750*/  F2FP.PACK_AB R100, R228, R183 ;  /* 0x000000b7e464723e */ /* 0x000fe200000000ff */
[----:B------:R-:W-:Y:S01]  /*b760*/  FADD.FTZ R183, R183, R178 ;  /* 0x000000b2b7b77221 */ /* 0x000fe20000010000 */
[----:B------:R-:W-:Y:S03]  /*b770*/  F2FP.PACK_AB R102, R230, R229 ;  /* 0x000000e5e666723e */ /* 0x000fe600000000ff */
[----:B------:R-:W-:Y:S01]  /*b780*/  F2FP.PACK_AB R101, R232, R231 ;  /* 0x000000e7e865723e */ /* 0x000fe200000000ff */
[----:B------:R-:W-:Y:S01]  /*b790*/  FADD.FTZ R231, R231, R182 ;  /* 0x000000b6e7e77221 */ /* 0x000fe20000010000 */
[----:B------:R-:W-:Y:S01]  /*b7a0*/  F2FP.PACK_AB R103, R234, R233 ;  /* 0x000000e9ea67723e */ /* 0x000fe200000000ff */
[----:B------:R-:W-:Y:S02]  /*b7b0*/  FADD.FTZ R228, R228, R183 ;  /* 0x000000b7e4e47221 */ /* 0x000fe40000010000 */
[----:B------:R-:W-:Y:S02]  /*b7c0*/  FADD.FTZ R232, R232, R231 ;  /* 0x000000e7e8e87221 */ /* 0x000fe40000010000 */
[----:B------:R-:W-:Y:S02]  /*b7d0*/  FADD.FTZ R229, R229, R228 ;  /* 0x000000e4e5e57221 */ /* 0x000fe40000010000 */
[C---:B-1----:R-:W-:Y:S03]  /*b7e0*/  HMMA.16816.F32 R4, R100.reuse, R108, R4 ;  /* 0x0000006c6404723c */ /* 0x042fe60000001804 */
[----:B------:R-:W-:Y:S02]  /*b7f0*/  FADD.FTZ R233, R233, R232 ;  /* 0x000000e8e9e97221 */ /* 0x000fe40000010000 */
[----:B------:R-:W-:Y:S02]  /*b800*/  FADD.FTZ R230, R230, R229 ;  /* 0x000000e5e6e67221 */ /* 0x000fe40000010000 */
[----:B------:R-:W-:Y:S01]  /*b810*/  FADD.FTZ R234, R234, R233 ;  /* 0x000000e9eaea7221 */ /* 0x000fe20000010000 */
[C---:B------:R-:W-:Y:S01]  /*b820*/  HMMA.16816.F32 R8, R100.reuse, R110, R8 ;  /* 0x0000006e6408723c */ /* 0x040fe20000001808 */
[----:B------:R-:W1:Y:S07]  /*b830*/  LDSM.16.MT88.4 R108, [R203+0x5100] ;  /* 0x00510000cb6c783b */ /* 0x000e6e0000004200 */
[C---:B------:R-:W-:Y:S08]  /*b840*/  HMMA.16816.F32 R12, R100.reuse, R120, R12 ;  /* 0x00000078640c723c */ /* 0x040ff0000000180c */
[C---:B------:R-:W-:Y:S08]  /*b850*/  HMMA.16816.F32 R16, R100.reuse, R122, R16 ;  /* 0x0000007a6410723c */ /* 0x040ff00000001810 */
[C---:B---3--:R-:W-:Y:S08]  /*b860*/  HMMA.16816.F32 R20, R100.reuse, R112, R20 ;  /* 0x000000706414723c */ /* 0x048ff00000001814 */
[C---:B------:R-:W-:Y:S01]  /*b870*/  HMMA.16816.F32 R24, R100.reuse, R114, R24 ;  /* 0x000000726418723c */ /* 0x040fe20000001818 */
[----:B------:R-:W3:Y:S07]  /*b880*/  LDSM.16.MT88.4 R112, [R198+0x5100] ;  /* 0x00510000c670783b */ /* 0x000eee0000004200 */
[C---:B------:R-:W-:Y:S08]  /*b890*/  HMMA.16816.F32 R28, R100.reuse, R124, R28 ;  /* 0x0000007c641c723c */ /* 0x040ff0000000181c */
[C---:B------:R-:W-:Y:S01]  /*b8a0*/  HMMA.16816.F32 R32, R100.reuse, R126, R32 ;  /* 0x0000007e6420723c */ /* 0x040fe20000001820 */
[----:B------:R-:W-:Y:S07]  /*b8b0*/  LDSM.16.MT88.4 R124, [R203+0x1900] ;  /* 0x00190000cb7c783b */ /* 0x000fee0000004200 */
[C---:B----4-:R-:W-:Y:S08]  /*b8c0*/  HMMA.16816.F32 R36, R100.reuse, R116, R36 ;  /* 0x000000746424723c */ /* 0x050ff00000001824 */
[C---:B------:R-:W-:Y:S01]  /*b8d0*/  HMMA.16816.F32 R40, R100.reuse, R118, R40 ;  /* 0x000000766428723c */ /* 0x040fe20000001828 */
[----:B------:R-:W4:Y:S07]  /*b8e0*/  LDSM.16.MT88.4 R116, [R197+0x5100] ;  /* 0x00510000c574783b */ /* 0x000f2e0000004200 */
        /* <DEDUP_REMOVED lines=8> */
[C---:B--2---:R-:W-:Y:S04]  /*b970*/  HMMA.16816.F32 R60, R100.reuse, R104, R60 ;  /* 0x00000068643c723c */ /* 0x044fe8000000183c */
[----:B-----5:R-:W-:Y:S01]  /*b980*/  F2FP.PACK_AB R139, R133, R134 ;  /* 0x00000086858b723e */ /* 0x020fe200000000ff */
[----:B------:R-:W-:Y:S02]  /*b990*/  FADD.FTZ R239, R239, R234 ;  /* 0x000000eaefef7221 */ /* 0x000fe40000010000 */
[----:B------:R-:W-:Y:S01]  /*b9a0*/  FADD.FTZ R236, R236, R235 ;  /* 0x000000ebecec7221 */ /* 0x000fe20000010000 */
[C---:B------:R-:W-:Y:S01]  /*b9b0*/  HMMA.16816.F32 R64, R100.reuse, R106, R64 ;  /* 0x0000006a6440723c */ /* 0x040fe20000001840 */
[----:B------:R-:W2:Y:S03]  /*b9c0*/  LDSM.16.MT88.4 R104, [R196+0x5100] ;  /* 0x00510000c468783b */ /* 0x000ea60000004200 */
[----:B------:R-:W-:Y:S02]  /*b9d0*/  FADD.FTZ R239, R240, R239 ;  /* 0x000000eff0ef7221 */ /* 0x000fe40000010000 */
[----:B------:R-:W-:Y:S02]  /*b9e0*/  FADD.FTZ R237, R237, R236 ;  /* 0x000000eceded7221 */ /* 0x000fe40000010000 */
[C---:B-1----:R-:W-:Y:S04]  /*b9f0*/  HMMA.16816.F32 R68, R100.reuse, R108, R68 ;  /* 0x0000006c6444723c */ /* 0x042fe80000001844 */
[----:B------:R-:W-:Y:S02]  /*ba00*/  FADD.FTZ R134, R134, R239 ;  /* 0x000000ef86867221 */ /* 0x000fe40000010000 */
[----:B------:R-:W-:Y:S02]  /*ba10*/  FADD.FTZ R218, R238, R237 ;  /* 0x000000edeeda7221 */ /* 0x000fe40000010000 */
[C---:B------:R-:W-:Y:S01]  /*ba20*/  HMMA.16816.F32 R72, R100.reuse, R110, R72 ;  /* 0x0000006e6448723c */ /* 0x040fe20000001848 */
[----:B------:R-:W1:Y:S03]  /*ba30*/  LDSM.16.MT88.4 R108, [R198+0x1900] ;  /* 0x00190000c66c783b */ /* 0x000e660000004200 */
[----:B------:R-:W-:Y:S04]  /*ba40*/  FADD.FTZ R219, R133, R134 ;  /* 0x0000008685db7221 */ /* 0x000fe80000010000 */
[C---:B---3--:R-:W-:Y:S08]  /*ba50*/  HMMA.16816.F32 R76, R100.reuse, R112, R76 ;  /* 0x00000070644c723c */ /* 0x048ff0000000184c */
[C---:B------:R-:W-:Y:S08]  /*ba60*/  HMMA.16816.F32 R80, R100.reuse, R114, R80 ;  /* 0x000000726450723c */ /* 0x040ff00000001850 */
[C---:B----4-:R-:W-:Y:S08]  /*ba70*/  HMMA.16816.F32 R84, R100.reuse, R116, R84 ;  /* 0x000000746454723c */ /* 0x050ff00000001854 */
[C---:B------:R-:W-:Y:S08]  /*ba80*/  HMMA.16816.F32 R88, R100.reuse, R118, R88 ;  /* 0x000000766458723c */ /* 0x040ff00000001858 */
[C---:B--2---:R-:W-:Y:S08]  /*ba90*/  HMMA.16816.F32 R92, R100.reuse, R104, R92 ;  /* 0x00000068645c723c */ /* 0x044ff0000000185c */
[----:B------:R-:W-:Y:S08]  /*baa0*/  HMMA.16816.F32 R96, R100, R106, R96 ;  /* 0x0000006a6460723c */ /* 0x000ff00000001860 */
[C---:B------:R-:W-:Y:S01]  /*bab0*/  HMMA.16816.F32 R128, R136.reuse, R124, R4 ;  /* 0x0000007c8880723c */ /* 0x040fe20000001804 */
[----:B------:R-:W2:Y:S07]  /*bac0*/  LDSM.16.MT88.4 R4, [R198+0x5900] ;  /* 0x00590000c604783b */ /* 0x000eae0000004200 */
[C---:B------:R-:W-:Y:S01]  /*bad0*/  HMMA.16816.F32 R124, R136.reuse, R126, R8 ;  /* 0x0000007e887c723c */ /* 0x040fe20000001808 */
[----:B------:R-:W3:Y:S07]  /*bae0*/  LDSM.16.MT88.4 R8, [R197+0x5900] ;  /* 0x00590000c508783b */ /* 0x000eee0000004200 */
[C---:B-1----:R-:W-:Y:S01]  /*baf0*/  HMMA.16816.F32 R120, R136.reuse, R108, R12 ;  /* 0x0000006c8878723c */ /* 0x042fe2000000180c */
[----:B------:R-:W1:Y:S07]  /*bb00*/  LDSM.16.MT88.4 R12, [R196+0x5900] ;  /* 0x00590000c40c783b */ /* 0x000e6e0000004200 */
        /* <DEDUP_REMOVED lines=15> */
[C---:B--2---:R-:W-:Y:S08]  /*bc00*/  HMMA.16816.F32 R76, R136.reuse, R4, R76 ;  /* 0x00000004884c723c */ /* 0x044ff0000000184c */
[C---:B------:R-:W-:Y:S08]  /*bc10*/  HMMA.16816.F32 R80, R136.reuse, R6, R80 ;  /* 0x000000068850723c */ /* 0x040ff00000001850 */
[C---:B---3--:R-:W-:Y:S08]  /*bc20*/  HMMA.16816.F32 R84, R136.reuse, R8, R84 ;  /* 0x000000088854723c */ /* 0x048ff00000001854 */
[C---:B------:R-:W-:Y:S08]  /*bc30*/  HMMA.16816.F32 R88, R136.reuse, R10, R88 ;  /* 0x0000000a8858723c */ /* 0x040ff00000001858 */
[C---:B-1----:R-:W-:Y:S08]  /*bc40*/  HMMA.16816.F32 R92, R136.reuse, R12, R92 ;  /* 0x0000000c885c723c */ /* 0x042ff0000000185c */
[----:B------:R-:W-:Y:S01]  /*bc50*/  HMMA.16816.F32 R96, R136, R14, R96 ;  /* 0x0000000e8860723c */ /* 0x000fe20000001860 */
[----:B------:R-:W-:-:S07]  /*bc60*/  @P0 BRA `(.L_x_376) ;  /* 0xffffd32000000947 */ /* 0x000fce000383ffff */
.L_x_375:
[----:B------:R-:W-:-:S06]  /*bc70*/  UISETP.GE.AND UP0, UPT, UR13, UR8, UPT ;  /* 0x000000080d00728c */ /* 0x000fcc000bf06270 */
[----:B------:R-:W-:-:S13]  /*bc80*/  PLOP3.LUT P0, PT, PT, PT, UP0, 0x80, 0x0 ;  /* 0x000000000000781c */ /* 0x000fda0003f0f008 */
[----:B------:R-:W-:Y:S05]  /*bc90*/  @!P0 BRA `(.L_x_377) ;  /* 0x000038f000008947 */ /* 0x000fea0003800000 */
[----:B------:R-:W-:Y:S01]  /*bca0*/  IADD3 R220, P5, R208, 0x80, RZ ;  /* 0x00000080d0dc7810 */ /* 0x000fe20007fbe0ff */
[----:B------:R-:W-:Y:S01]  /*bcb0*/  ULDC.64 UR4, c[0x0][0x208] ;  /* 0x0000820000047ab9 */ /* 0x000fe20000000a00 */
[----:B------:R-:W-:Y:S01]  /*bcc0*/  IADD3 R181, P0, R210, 0x80, RZ ;  /* 0x00000080d2b57810 */ /* 0x000fe20007f1e0ff */
[----:B------:R-:W-:Y:S01]  /*bcd0*/  IMAD.MOV.U32 R2, RZ, RZ, R132 ;  /* 0x000000ffff027224 */ /* 0x000fe200078e0084 */
[----:B------:R-:W-:Y:S01]  /*bce0*/  IADD3 R222, P6, R208, 0x40, RZ ;  /* 0x00000040d0de7810 */ /* 0x000fe20007fde0ff */
[----:B------:R-:W-:Y:S01]  /*bcf0*/  IMAD.MOV.U32 R3, RZ, RZ, R0 ;  /* 0x000000ffff037224 */ /* 0x000fe200078e0000 */
[----:B------:R-:W-:Y:S01]  /*bd00*/  IADD3 R183, P4, R210, 0x40, RZ ;  /* 0x00000040d2b77810 */ /* 0x000fe20007f9e0ff */
[----:B------:R-:W-:Y:S01]  /*bd10*/  IMAD.X R221, RZ, RZ, R215, P5 ;  /* 0x000000ffffdd7224 */ /* 0x000fe200028e06d7 */
[----:B------:R-:W-:Y:S01]  /*bd20*/  IADD3.X R223, RZ, R215, RZ, P6, !PT ;  /* 0x000000d7ffdf7210 */ /* 0x000fe200037fe4ff */
[----:B------:R-:W-:Y:S01]  /*bd30*/  IMAD.X R180, RZ, RZ, R217, P0 ;  /* 0x000000ffffb47224 */ /* 0x000fe200000e06d9 */
[----:B------:R-:W-:Y:S01]  /*bd40*/  IADD3.X R182, RZ, R217, RZ, P4, !PT ;  /* 0x000000d9ffb67210 */ /* 0x000fe200027fe4ff */
[----:B------:R-:W-:Y:S01]  /*bd50*/  USHF.L.U64.HI UR19, UR4, 0x5, UR5 ;  /* 0x0000000504137899 */ /* 0x000fe20008010205 */
[----:B------:R-:W-:Y:S01]  /*bd60*/  MOV R214, R208 ;  /* 0x000000d000d67202 */ /* 0x000fe20000000f00 */
[----:B------:R-:W-:-:S03]  /*bd70*/  USHF.L.U32 UR18, UR4, 0x5, URZ ;  /* 0x0000000504127899 */ /* 0x000fc6000800063f */
[----:B------:R-:W-:Y:S02]  /*bd80*/  ULDC.64 UR4, c[0x0][0x1e0] ;  /* 0x0000780000047ab9 */ /* 0x000fe40000000a00 */
.L_x_386:
[----:B------:R-:W-:Y:S04]  /*bd90*/  DEPBAR.LE SB0, 0x0 ;  /* 0x000080000000791a */ /* 0x000fe80000000000 */
[----:B------:R-:W-:Y:S01]  /*bda0*/  BAR.SYNC.DEFER_BLOCKING 0x0 ;  /* 0x0000000000007b1d */ /* 0x000fe20000010000 */
[----:B------:R-:W-:Y:S01]  /*bdb0*/  USHF.R.S32.HI UR7, URZ, 0x1f, UR13 ;  /* 0x0000001f3f077899 */ /* 0x000fe2000801140d */
[----:B------:R-:W-:Y:S01]  /*bdc0*/  IMAD.U32 R13, RZ, RZ, UR13 ;  /* 0x0000000dff0d7e24 */ /* 0x000fe2000f8e00ff */
[----:B------:R-:W-:Y:S01]  /*bdd0*/  UIMAD UR6, UR9, UR13, URZ ;  /* 0x0000000d090672a4 */ /* 0x000fe2000f8e023f */
[----:B------:R-:W-:Y:S01]  /*bde0*/  IMAD.U32 R7, RZ, RZ, UR13 ;  /* 0x0000000dff077e24 */ /* 0x000fe2000f8e00ff */
[----:B------:R-:W-:Y:S01]  /*bdf0*/  UIMAD.WIDE.U32 UR20, UR13, UR10, UR18 ;  /* 0x0000000a0d1472a5 */ /* 0x000fe2000f8e0012 */
[----:B------:R-:W-:Y:S01]  /*be00*/  IMAD.WIDE.U32 R12, R13, UR10, R214 ;  /* 0x0000000a0d0c7c25 */ /* 0x000fe2000f8e00d6 */
[----:B------:R-:W-:Y:S02]  /*be10*/  UIMAD UR6, UR7, UR10, UR6 ;  /* 0x0000000a070672a4 */ /* 0x000fe4000f8e0206 */
[----:B------:R-:W-:Y:S01]  /*be20*/  UISETP.GT.AND UP3, UPT, UR13, UR8, UPT ;  /* 0x000000080d00728c */ /* 0x000fe2000bf64270 */
[----:B------:R-:W-:Y:S01]  /*be30*/  IMAD.WIDE.U32 R6, R7, UR10, R222 ;  /* 0x0000000a07067c25 */ /* 0x000fe2000f8e00de */
[----:B------:R-:W-:Y:S01]  /*be40*/  LEA R22, P4, R12, c[0x0][0x1f8], 0x1 ;  /* 0x00007e000c167a11 */ /* 0x000fe200078808ff */
[----:B------:R-:W-:Y:S01]  /*be50*/  UIADD3 UR7, UR6, UR21, URZ ;  /* 0x0000001506077290 */ /* 0x000fe2000fffe03f */
[----:B------:R-:W-:Y:S01]  /*be60*/  IADD3 R0, R13, UR6, RZ ;  /* 0x000000060d007c10 */ /* 0x000fe2000fffe0ff */
[----:B------:R-:W-:Y:S01]  /*be70*/  IMAD.U32 R15, RZ, RZ, UR13 ;  /* 0x0000000dff0f7e24 */ /* 0x000fe2000f8e00ff */
[----:B------:R-:W-:Y:S02]  /*be80*/  LEA R20, P0, R6, c[0x0][0x1f8], 0x1 ;  /* 0x00007e0006147a11 */ /* 0x000fe400078008ff */
[----:B------:R-:W-:Y:S01]  /*be90*/  LEA.HI.X R23, R12, c[0x0][0x1fc], R0, 0x1, P4 ;  /* 0x00007f000c177a11 */ /* 0x000fe200020f0c00 */
[----:B------:R-:W-:Y:S01]  /*bea0*/  IMAD.WIDE.U32 R14, R15, UR10, R220 ;  /* 0x0000000a0f0e7c25 */ /* 0x000fe2000f8e00dc */
[----:B------:R-:W-:Y:S02]  /*beb0*/  IADD3 R4, R7, UR6, RZ ;  /* 0x0000000607047c10 */ /* 0x000fe4000fffe0ff */
[----:B------:R-:W-:Y:S02]  /*bec0*/  IADD3 R5, P5, R208, UR20, RZ ;  /* 0x00000014d0057c10 */ /* 0x000fe4000ffbe0ff */
[----:B------:R-:W-:Y:S01]  /*bed0*/  IADD3 R7, P4, R222, UR20, RZ ;  /* 0x00000014de077c10 */ /* 0x000fe2000ff9e0ff */
[----:B------:R-:W-:Y:S01]  /*bee0*/  LDSM.16.M88.4 R32, [R206+0xc100] ;  /* 0x00c10000ce20783b */ /* 0x000fe20000000200 */
[----:B------:R-:W-:Y:S02]  /*bef0*/  LEA.HI.X R21, R6, c[0x0][0x1fc], R4, 0x1, P0 ;  /* 0x00007f0006157a11 */ /* 0x000fe400000f0c04 */
[----:B------:R-:W-:Y:S02]  /*bf00*/  IADD3.X R4, R215, UR7, RZ, P5, !PT ;  /* 0x00000007d7047c10 */ /* 0x000fe4000affe4ff */
[----:B------:R-:W-:Y:S02]  /*bf10*/  LEA R168, P5, R5, c[0x0][0x1f8], 0x1 ;  /* 0x00007e0005a87a11 */ /* 0x000fe400078a08ff */
[----:B------:R-:W1:Y:S01]  /*bf20*/  LDSM.16.M88.4 R8, [R205+0x6100] ;  /* 0x00610000cd08783b */ /* 0x000e620000000200 */
[----:B------:R-:W-:Y:S02]  /*bf30*/  IADD3.X R6, R223, UR7, RZ, P4, !PT ;  /* 0x00000007df067c10 */ /* 0x000fe4000a7fe4ff */
[----:B------:R-:W-:Y:S02]  /*bf40*/  LEA R166, P4, R7, c[0x0][0x1f8], 0x1 ;  /* 0x00007e0007a67a11 */ /* 0x000fe400078808ff */
[----:B------:R-:W-:Y:S02]  /*bf50*/  LEA.HI.X R169, R5, c[0x0][0x1fc], R4, 0x1, P5 ;  /* 0x00007f0005a97a11 */ /* 0x000fe400028f0c04 */
[----:B------:R-:W2:Y:S01]  /*bf60*/  LDSM.16.M88.4 R16, [R205+0x6900] ;  /* 0x00690000cd10783b */ /* 0x000ea20000000200 */
[----:B------:R-:W-:Y:S02]  /*bf70*/  LEA.HI.X R167, R7, c[0x0][0x1fc], R6, 0x1, P4 ;  /* 0x00007f0007a77a11 */ /* 0x000fe400020f0c06 */
[----:B------:R-:W-:Y:S02]  /*bf80*/  LEA R28, P6, R14, c[0x0][0x1f8], 0x1 ;  /* 0x00007e000e1c7a11 */ /* 0x000fe400078c08ff */
[----:B------:R-:W-:Y:S02]  /*bf90*/  IADD3 R13, P0, R220, UR20, RZ ;  /* 0x00000014dc0d7c10 */ /* 0x000fe4000ff1e0ff */
[----:B------:R-:W3:Y:S01]  /*bfa0*/  LDSM.16.M88.4 R24, [R205+0x7100] ;  /* 0x00710000cd18783b */ /* 0x000ee20000000200 */
[----:B------:R-:W-:Y:S02]  /*bfb0*/  IADD3 R0, R15, UR6, RZ ;  /* 0x000000060f007c10 */ /* 0x000fe4000fffe0ff */
[----:B------:R-:W-:Y:S01]  /*bfc0*/  IADD3.X R12, R221, UR7, RZ, P0, !PT ;  /* 0x00000007dd0c7c10 */ /* 0x000fe200087fe4ff */
[----:B------:R-:W-:Y:S01]  /*bfd0*/  @UP3 UIADD3 UR7, UR13, -0x1, URZ ;  /* 0xffffffff0d073890 */ /* 0x000fe2000fffe03f */
[C---:B------:R-:W-:Y:S02]  /*bfe0*/  LEA R164, P0, R13.reuse, c[0x0][0x1f8], 0x1 ;  /* 0x00007e000da47a11 */ /* 0x040fe400078008ff */
[----:B------:R-:W4:Y:S01]  /*bff0*/  LDSM.16.M88.4 R132, [R205+0x7900] ;  /* 0x00790000cd84783b */ /* 0x000f220000000200 */
[----:B------:R-:W-:Y:S01]  /*c000*/  LEA.HI.X R29, R14, c[0x0][0x1fc], R0, 0x1, P6 ;  /* 0x00007f000e1d7a11 */ /* 0x000fe200030f0c00 */
[----:B------:R-:W-:Y:S01]  /*c010*/  @UP3 USHF.R.S32.HI UR6, URZ, 0x1f, UR7 ;  /* 0x0000001f3f063899 */ /* 0x000fe20008011407 */
[----:B------:R-:W-:Y:S01]  /*c020*/  LEA.HI.X R165, R13, c[0x0][0x1fc], R12, 0x1, P0 ;  /* 0x00007f000da57a11 */ /* 0x000fe200000f0c0c */
[----:B------:R-:W-:Y:S01]  /*c030*/  @UP3 UIMAD.WIDE.U32 UR20, UR7, UR4, URZ ;  /* 0x00000004071432a5 */ /* 0x000fe2000f8e003f */
[----:B------:R-:W-:Y:S01]  /*c040*/  PLOP3.LUT P0, PT, PT, PT, UP3, 0x80, 0x0 ;  /* 0x000000000000781c */ /* 0x000fe20003f0f038 */
[----:B------:R-:W-:Y:S01]  /*c050*/  @UP3 UIMAD UR6, UR6, UR4, URZ ;  /* 0x00000004060632a4 */ /* 0x000fe2000f8e023f */
[----:B------:R-:W-:Y:S01]  /*c060*/  LDSM.16.M88.4 R136, [R202+0xc100] ;  /* 0x00c10000ca88783b */ /* 0x000fe20000000200 */
[----:B------:R-:W-:Y:S02]  /*c070*/  PLOP3.LUT P5, PT, PT, PT, UP2, 0x80, 0x0 ;  /* 0x000000000000781c */ /* 0x000fe40003faf028 */
[----:B------:R-:W-:Y:S01]  /*c080*/  PLOP3.LUT P4, PT, PT, PT, UP2, 0x80, 0x0 ;  /* 0x000000000000781c */ /* 0x000fe20003f8f028 */
[----:B------:R-:W-:Y:S02]  /*c090*/  @UP3 UIMAD UR6, UR7, UR5, UR6 ;  /* 0x00000005070632a4 */ /* 0x000fe4000f8e0206 */
[----:B------:R-:W-:Y:S01]  /*c0a0*/  @UP3 USHF.L.U32 UR7, UR20, 0x6, URZ ;  /* 0x0000000614073899 */ /* 0x000fe2000800063f */
[----:B------:R-:W5:Y:S01]  /*c0b0*/  LDSM.16.M88.4 R140, [R204] ;  /* 0x00000000cc8c783b */ /* 0x000f620000000200 */
[----:B------:R-:W-:Y:S01]  /*c0c0*/  @UP3 UIADD3 UR6, UR21, UR6, URZ ;  /* 0x0000000615063290 */ /* 0x000fe2000fffe03f */
[C---:B-1----:R-:W-:Y:S03]  /*c0d0*/  HMMA.16816.F32 R4, R32.reuse, R8, RZ ;  /* 0x000000082004723c */ /* 0x042fe600000018ff */
[----:B------:R-:W-:Y:S02]  /*c0e0*/  @UP3 USHF.L.U64.HI UR6, UR20, 0x6, UR6 ;  /* 0x0000000614063899 */ /* 0x000fe40008010206 */
[----:B------:R-:W1:Y:S03]  /*c0f0*/  LDSM.16.M88.4 R144, [R195] ;  /* 0x00000000c390783b */ /* 0x000e660000000200 */
[C---:B------:R-:W-:Y:S04]  /*c100*/  HMMA.16816.F32 R8, R32.reuse, R10, RZ ;  /* 0x0000000a2008723c */ /* 0x040fe800000018ff */
[----:B------:R-:W1:Y:S04]  /*c110*/  LDSM.16.M88.4 R148, [R194] ;  /* 0x00000000c294783b */ /* 0x000e680000000200 */
[C---:B--2---:R-:W-:Y:S03]  /*c120*/  HMMA.16816.F32 R12, R32.reuse, R16, RZ ;  /* 0x00000010200c723c */ /* 0x044fe600000018ff */
[----:B------:R-:W2:Y:S05]  /*c130*/  LDSM.16.M88.4 R152, [R193] ;  /* 0x00000000c198783b */ /* 0x000eaa0000000200 */
[C---:B------:R-:W-:Y:S02]  /*c140*/  HMMA.16816.F32 R16, R32.reuse, R18, RZ ;  /* 0x000000122010723c */ /* 0x040fe400000018ff */
[----:B------:R-:W-:Y:S01]  /*c150*/  @!PT LDS RZ, [RZ] ;  /* 0x00000000fffff984 */ /* 0x000fe20000000800 */
[----:B------:R-:W-:Y:S01]  /*c160*/  @!PT LDS RZ, [RZ] ;  /* 0x00000000fffff984 */ /* 0x000fe20000000800 */
[----:B------:R-:W-:Y:S01]  /*c170*/  @!PT LDS RZ, [RZ] ;  /* 0x00000000fffff984 */ /* 0x000fe20000000800 */
[----:B------:R3:W-:Y:S07]  /*c180*/  LDGSTS.E.BYPASS.LTC128B.128 [R207+0x100], [R22.64], !P3 ;  /* 0x0010000016cf7fae */ /* 0x0007ee000d901d50 */
[----:B------:R3:W-:Y:S07]  /*c190*/  LDGSTS.E.BYPASS.LTC128B.128 [R207+0x2100], [R20.64], !P2 ;  /* 0x0210000014cf7fae */ /* 0x0007ee000d101d50 */
[----:B------:R4:W-:Y:S07]  /*c1a0*/  LDGSTS.E.BYPASS.LTC128B.128 [R207+0x4100], [R28.64], !P1 ;  /* 0x041000001ccf7fae */ /* 0x0009ee000c901d50 */
[----:B------:R1:W-:Y:S07]  /*c1b0*/  LDGSTS.E.BYPASS.LTC128B.128 [R207+0x1100], [R168.64], !P3 ;  /* 0x01100000a8cf7fae */ /* 0x0003ee000d901d50 */
[----:B------:R1:W-:Y:S01]  /*c1c0*/  LDGSTS.E.BYPASS.LTC128B.128 [R207+0x3100], [R166.64], !P2 ;  /* 0x03100000a6cf7fae */ /* 0x0003e2000d101d50 */
[C---:B---3--:R-:W-:Y:S06]  /*c1d0*/  HMMA.16816.F32 R20, R32.reuse, R24, RZ ;  /* 0x000000182014723c */ /* 0x048fec00000018ff */
[----:B------:R1:W-:Y:S02]  /*c1e0*/  LDGSTS.E.BYPASS.LTC128B.128 [R207+0x5100], [R164.64], !P1 ;  /* 0x05100000a4cf7fae */ /* 0x0003e4000c901d50 */
[C---:B------:R-:W-:Y:S05]  /*c1f0*/  HMMA.16816.F32 R24, R32.reuse, R26, RZ ;  /* 0x0000001a2018723c */ /* 0x040fea00000018ff */
[----:B------:R-:W-:Y:S03]  /*c200*/  LDSM.16.M88.4 R156, [R201+0xc100] ;  /* 0x00c10000c99c783b */ /* 0x000fe60000000200 */
[C---:B----4-:R-:W-:Y:S04]  /*c210*/  HMMA.16816.F32 R28, R32.reuse, R132, RZ ;  /* 0x00000084201c723c */ /* 0x050fe800000018ff */
[----:B------:R-:W0:Y:S04]  /*c220*/  LDGDEPBAR ;  /* 0x00000000000079af */ /* 0x000e280000000000 */
[----:B------:R-:W-:Y:S03]  /*c230*/  HMMA.16816.F32 R32, R32, R134, RZ ;  /* 0x000000862020723c */ /* 0x000fe600000018ff */
[----:B------:R-:W3:Y:S05]  /*c240*/  LDSM.16.M88.4 R160, [R200+0x6100] ;  /* 0x00610000c8a0783b */ /* 0x000eea0000000200 */
[C---:B-----5:R-:W-:Y:S02]  /*c250*/  HMMA.16816.F32 R4, R136.reuse, R140, R4 ;  /* 0x0000008c8804723c */ /* 0x060fe40000001804 */
[----:B------:R-:W4:Y:S06]  /*c260*/  LDSM.16.M88.4 R132, [R200+0x6900] ;  /* 0x00690000c884783b */ /* 0x000f2c0000000200 */
[C---:B------:R-:W-:Y:S01]  /*c270*/  HMMA.16816.F32 R8, R136.reuse, R142, R8 ;  /* 0x0000008e8808723c */ /* 0x040fe20000001808 */
[----:B-1----:R-:W1:Y:S07]  /*c280*/  LDSM.16.M88.4 R164, [R200+0x7100] ;  /* 0x00710000c8a4783b */ /* 0x002e6e0000000200 */
[C---:B------:R-:W-:Y:S01]  /*c290*/  HMMA.16816.F32 R12, R136.reuse, R144, R12 ;  /* 0x00000090880c723c */ /* 0x040fe2000000180c */
[----:B------:R-:W5:Y:S07]  /*c2a0*/  LDSM.16.M88.4 R168, [R200+0x7900] ;  /* 0x00790000c8a8783b */ /* 0x000f6e0000000200 */
[C---:B------:R-:W-:Y:S01]  /*c2b0*/  HMMA.16816.F32 R16, R136.reuse, R146, R16 ;  /* 0x000000928810723c */ /* 0x040fe20000001810 */
[----:B------:R-:W-:Y:S07]  /*c2c0*/  LDSM.16.M88.4 R172, [R199+0xc100] ;  /* 0x00c10000c7ac783b */ /* 0x000fee0000000200 */
[C---:B------:R-:W-:Y:S01]  /*c2d0*/  HMMA.16816.F32 R20, R136.reuse, R148, R20 ;  /* 0x000000948814723c */ /* 0x040fe20000001814 */
[----:B------:R-:W1:Y:S07]  /*c2e0*/  LDSM.16.M88.4 R176, [R192] ;  /* 0x00000000c0b0783b */ /* 0x000e6e0000000200 */
[C---:B------:R-:W-:Y:S01]  /*c2f0*/  HMMA.16816.F32 R24, R136.reuse, R150, R24 ;  /* 0x000000968818723c */ /* 0x040fe20000001818 */
[----:B------:R-:W-:Y:S07]  /*c300*/  LDSM.16.M88.4 R140, [R192+0x1000] ;  /* 0x00100000c08c783b */ /* 0x000fee0000000200 */
[C---:B--2---:R-:W-:Y:S01]  /*c310*/  HMMA.16816.F32 R28, R136.reuse, R152, R28 ;  /* 0x00000098881c723c */ /* 0x044fe2000000181c */
[----:B------:R-:W-:Y:S07]  /*c320*/  LDSM.16.M88.4 R144, [R192+0x1800] ;  /* 0x00180000c090783b */ /* 0x000fee0000000200 */
[----:B------:R-:W-:Y:S01]  /*c330*/  HMMA.16816.F32 R32, R136, R154, R32 ;  /* 0x0000009a8820723c */ /* 0x000fe20000001820 */
[----:B------:R-:W2:Y:S07]  /*c340*/  LDSM.16.M88.4 R136, [R192+0x800] ;  /* 0x00080000c088783b */ /* 0x000eae0000000200 */
[C---:B---3--:R-:W-:Y:S01]  /*c350*/  HMMA.16816.F32 R4, R156.reuse, R160, R4 ;  /* 0x000000a09c04723c */ /* 0x048fe20000001804 */
[----:B------:R-:W-:Y:S07]  /*c360*/  LDSM.16.M88.4 R148, [R206+0x10100] ;  /* 0x01010000ce94783b */ /* 0x000fee0000000200 */
[C---:B------:R-:W-:Y:S01]  /*c370*/  HMMA.16816.F32 R8, R156.reuse, R162, R8 ;  /* 0x000000a29c08723c */ /* 0x040fe20000001808 */
[----:B------:R-:W3:Y:S07]  /*c380*/  LDSM.16.M88.4 R152, [R205+0x8100] ;  /* 0x00810000cd98783b */ /* 0x000eee0000000200 */
[C---:B----4-:R-:W-:Y:S01]  /*c390*/  HMMA.16816.F32 R12, R156.reuse, R132, R12 ;  /* 0x000000849c0c723c */ /* 0x050fe2000000180c */
[----:B------:R-:W-:Y:S07]  /*c3a0*/  LDSM.16.M88.4 R160, [R205+0x9900] ;  /* 0x00990000cda0783b */ /* 0x000fee0000000200 */
[C---:B------:R-:W-:Y:S01]  /*c3b0*/  HMMA.16816.F32 R16, R156.reuse, R134, R16 ;  /* 0x000000869c10723c */ /* 0x040fe20000001810 */
[----:B------:R-:W4:Y:S07]  /*c3c0*/  LDSM.16.M88.4 R132, [R205+0x8900] ;  /* 0x00890000cd84783b */ /* 0x000f2e0000000200 */
[C---:B-1----:R-:W-:Y:S08]  /*c3d0*/  HMMA.16816.F32 R20, R156.reuse, R164, R20 ;  /* 0x000000a49c14723c */ /* 0x042ff00000001814 */
[C---:B------:R-:W-:Y:S01]  /*c3e0*/  HMMA.16816.F32 R24, R156.reuse, R166, R24 ;  /* 0x000000a69c18723c */ /* 0x040fe20000001818 */
[----:B------:R-:W-:Y:S07]  /*c3f0*/  LDSM.16.M88.4 R164, [R202+0x10100] ;  /* 0x01010000caa4783b */ /* 0x000fee0000000200 */
[C---:B-----5:R-:W-:Y:S08]  /*c400*/  HMMA.16816.F32 R28, R156.reuse, R168, R28 ;  /* 0x000000a89c1c723c */ /* 0x060ff0000000181c */
[----:B------:R-:W-:Y:S01]  /*c410*/  HMMA.16816.F32 R32, R156, R170, R32 ;  /* 0x000000aa9c20723c */ /* 0x000fe20000001820 */
[----:B------:R-:W1:Y:S07]  /*c420*/  LDSM.16.M88.4 R156, [R205+0x9100] ;  /* 0x00910000cd9c783b */ /* 0x000e6e0000000200 */
[C---:B------:R-:W-:Y:S01]  /*c430*/  HMMA.16816.F32 R4, R172.reuse, R176, R4 ;  /* 0x000000b0ac04723c */ /* 0x040fe20000001804 */
[----:B------:R-:W5:Y:S07]  /*c440*/  LDSM.16.M88.4 R168, [R191] ;  /* 0x00000000bfa8783b */ /* 0x000f6e0000000200 */
        /* <DEDUP_REMOVED lines=11> */
[C---:B---3--:R-:W-:Y:S01]  /*c500*/  HMMA.16816.F32 R4, R148.reuse, R152, R4 ;  /* 0x000000989404723c */ /* 0x048fe20000001804 */
[----:B------:R-:W3:Y:S07]  /*c510*/  LDSM.16.M88.4 R172, [R201+0x10100] ;  /* 0x01010000c9ac783b */ /* 0x000eee0000000200 */
[C---:B------:R-:W-:Y:S01]  /*c520*/  HMMA.16816.F32 R8, R148.reuse, R154, R8 ;  /* 0x0000009a9408723c */ /* 0x040fe20000001808 */
[----:B------:R-:W-:Y:S07]  /*c530*/  LDSM.16.M88.4 R152, [R200+0x9900] ;  /* 0x00990000c898783b */ /* 0x000fee0000000200 */
[C---:B----4-:R-:W-:Y:S08]  /*c540*/  HMMA.16816.F32 R12, R148.reuse, R132, R12 ;  /* 0x00000084940c723c */ /* 0x050ff0000000180c */
[C---:B------:R-:W-:Y:S01]  /*c550*/  HMMA.16816.F32 R16, R148.reuse, R134, R16 ;  /* 0x000000869410723c */ /* 0x040fe20000001810 */
[----:B------:R-:W4:Y:S07]  /*c560*/  LDSM.16.M88.4 R132, [R200+0x8900] ;  /* 0x00890000c884783b */ /* 0x000f2e0000000200 */
[C---:B-1----:R-:W-:Y:S08]  /*c570*/  HMMA.16816.F32 R20, R148.reuse, R156, R20 ;  /* 0x0000009c9414723c */ /* 0x042ff00000001814 */
[C---:B------:R-:W-:Y:S01]  /*c580*/  HMMA.16816.F32 R24, R148.reuse, R158, R24 ;  /* 0x0000009e9418723c */ /* 0x040fe20000001818 */
[----:B------:R-:W-:Y:S07]  /*c590*/  LDSM.16.M88.4 R156, [R199+0x10100] ;  /* 0x01010000c79c783b */ /* 0x000fee0000000200 */
[C---:B------:R-:W-:Y:S08]  /*c5a0*/  HMMA.16816.F32 R28, R148.reuse, R160, R28 ;  /* 0x000000a0941c723c */ /* 0x040ff0000000181c */
[----:B------:R-:W-:Y:S01]  /*c5b0*/  HMMA.16816.F32 R32, R148, R162, R32 ;  /* 0x000000a29420723c */ /* 0x000fe20000001820 */
[----:B------:R-:W1:Y:S07]  /*c5c0*/  LDSM.16.M88.4 R148, [R200+0x9100] ;  /* 0x00910000c894783b */ /* 0x000e6e0000000200 */
[C---:B-----5:R-:W-:Y:S01]  /*c5d0*/  HMMA.16816.F32 R4, R164.reuse, R168, R4 ;  /* 0x000000a8a404723c */ /* 0x060fe20000001804 */
[----:B------:R-:W5:Y:S07]  /*c5e0*/  LDSM.16.M88.4 R160, [R192+0x2000] ;  /* 0x00200000c0a0783b */ /* 0x000f6e0000000200 */
        /* <DEDUP_REMOVED lines=11> */
[C---:B---3--:R-:W-:Y:S01]  /*c6a0*/  HMMA.16816.F32 R4, R172.reuse, R176, R4 ;  /* 0x000000b0ac04723c */ /* 0x048fe20000001804 */
[----:B------:R-:W3:Y:S07]  /*c6b0*/  LDSM.16.M88.4 R164, [R206+0x14100] ;  /* 0x01410000cea4783b */ /* 0x000eee0000000200 */
[C---:B------:R-:W-:Y:S01]  /*c6c0*/  HMMA.16816.F32 R8, R172.reuse, R178, R8 ;  /* 0x000000b2ac08723c */ /* 0x040fe20000001808 */
[----:B------:R-:W-:Y:S07]  /*c6d0*/  LDSM.16.M88.4 R176, [R187] ;  /* 0x00000000bbb0783b */ /* 0x000fee0000000200 */
[C---:B----4-:R-:W-:Y:S08]  /*c6e0*/  HMMA.16816.F32 R12, R172.reuse, R132, R12 ;  /* 0x00000084ac0c723c */ /* 0x050ff0000000180c */
[C---:B------:R-:W-:Y:S01]  /*c6f0*/  HMMA.16816.F32 R16, R172.reuse, R134, R16 ;  /* 0x00000086ac10723c */ /* 0x040fe20000001810 */
[----:B------:R-:W4:Y:S07]  /*c700*/  LDSM.16.M88.4 R132, [R205+0xa900] ;  /* 0x00a90000cd84783b */ /* 0x000f2e0000000200 */
[C---:B-1----:R-:W-:Y:S08]  /*c710*/  HMMA.16816.F32 R20, R172.reuse, R148, R20 ;  /* 0x00000094ac14723c */ /* 0x042ff00000001814 */
[C---:B------:R-:W-:Y:S01]  /*c720*/  HMMA.16816.F32 R24, R172.reuse, R150, R24 ;  /* 0x00000096ac18723c */ /* 0x040fe20000001818 */
[----:B------:R-:W1:Y:S07]  /*c730*/  LDSM.16.M88.4 R148, [R205+0xb100] ;  /* 0x00b10000cd94783b */ /* 0x000e6e0000000200 */
        /* <DEDUP_REMOVED lines=29> */
[----:B------:R-:W1:Y:S01]  /*c910*/  LDSM.16.M88.4 R164, [R199+0x14100] ;  /* 0x01410000c7a4783b */ /* 0x000e620000000200 */
[C---:B-----5:R-:W-:Y:S08]  /*c920*/  HMMA.16816.F32 R4, R172.reuse, R176, R4 ;  /* 0x000000b0ac04723c */ /* 0x060ff00000001804 */
[C---:B------:R-:W-:Y:S08]  /*c930*/  HMMA.16816.F32 R8, R172.reuse, R178, R8 ;  /* 0x000000b2ac08723c */ /* 0x040ff00000001808 */
[C---:B--2---:R-:W-:Y:S08]  /*c940*/  HMMA.16816.F32 R12, R172.reuse, R136, R12 ;  /* 0x00000088ac0c723c */ /* 0x044ff0000000180c */
[C---:B------:R-:W-:Y:S08]  /*c950*/  HMMA.16816.F32 R16, R172.reuse, R138, R16 ;  /* 0x0000008aac10723c */ /* 0x040ff00000001810 */
[C---:B------:R-:W-:Y:S08]  /*c960*/  HMMA.16816.F32 R20, R172.reuse, R140, R20 ;  /* 0x0000008cac14723c */ /* 0x040ff00000001814 */
[C---:B------:R-:W-:Y:S08]  /*c970*/  HMMA.16816.F32 R24, R172.reuse, R142, R24 ;  /* 0x0000008eac18723c */ /* 0x040ff00000001818 */
[C---:B------:R-:W-:Y:S08]  /*c980*/  HMMA.16816.F32 R28, R172.reuse, R144, R28 ;  /* 0x00000090ac1c723c */ /* 0x040ff0000000181c */
[----:B------:R-:W-:Y:S08]  /*c990*/  HMMA.16816.F32 R32, R172, R146, R32 ;  /* 0x00000092ac20723c */ /* 0x000ff00000001820 */
[C---:B---3--:R-:W-:Y:S08]  /*c9a0*/  HMMA.16816.F32 R4, R156.reuse, R160, R4 ;  /* 0x000000a09c04723c */ /* 0x048ff00000001804 */
[C---:B------:R-:W-:Y:S08]  /*c9b0*/  HMMA.16816.F32 R8, R156.reuse, R162, R8 ;  /* 0x000000a29c08723c */ /* 0x040ff00000001808 */
[C---:B----4-:R-:W-:Y:S08]  /*c9c0*/  HMMA.16816.F32 R12, R156.reuse, R132, R12 ;  /* 0x000000849c0c723c */ /* 0x050ff0000000180c */
        /* <DEDUP_REMOVED lines=9> */
[----:B------:R-:W-:Y:S01]  /*ca60*/  FMUL.FTZ R137, R4, c[0x0][0x320] ;  /* 0x0000c80004897a20 */ /* 0x000fe20000410000 */
[C---:B------:R-:W-:Y:S03]  /*ca70*/  HMMA.16816.F32 R16, R164.reuse, R134, R16 ;  /* 0x00000086a410723c */ /* 0x040fe60000001810 */
[----:B------:R-:W-:Y:S02]  /*ca80*/  FMUL.FTZ R138, R5, c[0x0][0x320] ;  /* 0x0000c800058a7a20 */ /* 0x000fe40000410000 */
[----:B------:R-:W1:Y:S01]  /*ca90*/  MUFU.TANH R137, R137 ;  /* 0x0000008900897308 */ /* 0x000e620000002400 */
[----:B------:R-:W-:Y:S02]  /*caa0*/  FMUL.FTZ R0, R6, c[0x0][0x320] ;  /* 0x0000c80006007a20 */ /* 0x000fe40000410000 */
[----:B------:R-:W-:Y:S02]  /*cab0*/  FMUL.FTZ R136, R7, c[0x0][0x320] ;  /* 0x0000c80007887a20 */ /* 0x000fe40000410000 */
[----:B------:R-:W2:Y:S02]  /*cac0*/  LDSM.16.M88.4 R4, [R192+0x5000] ;  /* 0x00500000c004783b */ /* 0x000ea40000000200 */
[----:B------:R-:W-:Y:S02]  /*cad0*/  FMUL.FTZ R9, R9, c[0x0][0x320] ;  /* 0x0000c80009097a20 */ /* 0x000fe40000410000 */
[----:B------:R-:W-:Y:S01]  /*cae0*/  FMUL.FTZ R10, R10, c[0x0][0x320] ;  /* 0x0000c8000a0a7a20 */ /* 0x000fe20000410000 */
[----:B------:R-:W3:Y:S01]  /*caf0*/  MUFU.TANH R138, R138 ;  /* 0x0000008a008a7308 */ /* 0x000ee20000002400 */
[----:B------:R-:W-:Y:S02]  /*cb00*/  FMUL.FTZ R11, R11, c[0x0][0x320] ;  /* 0x0000c8000b0b7a20 */ /* 0x000fe40000410000 */
[----:B------:R-:W-:Y:S02]  /*cb10*/  FMUL.FTZ R139, R8, c[0x0][0x320] ;  /* 0x0000c800088b7a20 */ /* 0x000fe40000410000 */
[----:B------:R-:W-:Y:S02]  /*cb20*/  FMUL.FTZ R8, R12, c[0x0][0x320] ;  /* 0x0000c8000c087a20 */ /* 0x000fe40000410000 */
[----:B------:R-:W-:Y:S02]  /*cb30*/  FMUL.FTZ R14, R14, c[0x0][0x320] ;  /* 0x0000c8000e0e7a20 */ /* 0x000fe40000410000 */
[----:B------:R-:W-:Y:S01]  /*cb40*/  FMUL.FTZ R15, R15, c[0x0][0x320] ;  /* 0x0000c8000f0f7a20 */ /* 0x000fe20000410000 */
[----:B------:R-:W4:Y:S01]  /*cb50*/  MUFU.TANH R140, R9 ;  /* 0x00000009008c7308 */ /* 0x000f220000002400 */
[----:B------:R-:W-:Y:S02]  /*cb60*/  FMUL.FTZ R142, R16, c[0x0][0x320] ;  /* 0x0000c800108e7a20 */ /* 0x000fe40000410000 */
[----:B------:R-:W-:Y:S02]  /*cb70*/  FMUL.FTZ R18, R18, c[0x0][0x320] ;  /* 0x0000c80012127a20 */ /* 0x000fe40000410000 */
[----:B------:R-:W-:Y:S02]  /*cb80*/  FMUL.FTZ R19, R19, c[0x0][0x320] ;  /* 0x0000c80013137a20 */ /* 0x000fe40000410000 */
[----:B------:R-:W-:Y:S02]  /*cb90*/  FMUL.FTZ R162, R13, c[0x0][0x320] ;  /* 0x0000c8000da27a20 */ /* 0x000fe40000410000 */
[----:B------:R-:W-:Y:S01]  /*cba0*/  FMUL.FTZ R13, R17, c[0x0][0x320] ;  /* 0x0000c800110d7a20 */ /* 0x000fe20000410000 */
[----:B------:R-:W1:Y:S10]  /*cbb0*/  MUFU.TANH R132, R10 ;  /* 0x0000000a00847308 */ /* 0x000e740000002400 */
[----:B------:R-:W1:Y:S01]  /*cbc0*/  MUFU.TANH R133, R11 ;  /* 0x0000000b00857308 */ /* 0x000e620000002400 */
[C---:B--2---:R-:W-:Y:S09]  /*cbd0*/  HMMA.16816.F32 R20, R164.reuse, R4, R20 ;  /* 0x00000004a414723c */ /* 0x044ff20000001814 */
[----:B------:R2:W1:Y:S03]  /*cbe0*/  MUFU.TANH R12, R8 ;  /* 0x00000008000c7308 */ /* 0x0004660000002400 */
[----:B------:R-:W-:Y:S01]  /*cbf0*/  @P5 IMAD.HI.U32 R4, R212, c[0x0][0x2c8], RZ ;  /* 0x0000b200d4045a27 */ /* 0x000fe200078e00ff */
[C---:B------:R-:W-:Y:S03]  /*cc00*/  HMMA.16816.F32 R24, R164.reuse, R6, R24 ;  /* 0x00000006a418723c */ /* 0x040fe60000001818 */
[----:B------:R-:W-:Y:S01]  /*cc10*/  IMAD.MOV.U32 R5, RZ, RZ, R212 ;  /* 0x000000ffff057224 */ /* 0x000fe200078e00d4 */
[----:B------:R-:W-:Y:S02]  /*cc20*/  @P4 SHF.R.U32.HI R5, RZ, c[0x0][0x2cc], R4 ;  /* 0x0000b300ff054a19 */ /* 0x000fe40000011604 */
[----:B------:R5:W1:Y:S01]  /*cc30*/  MUFU.TANH R163, R14 ;  /* 0x0000000e00a37308 */ /* 0x000a620000002400 */
[----:B------:R-:W-:Y:S05]  /*cc40*/  @P0 IADD3 R4, P4, R210, UR7, RZ ;  /* 0x00000007d2040c10 */ /* 0x000fea000ff9e0ff */
[----:B------:R-:W-:Y:S02]  /*cc50*/  @P0 LEA R16, P6, R4, c[0x0][0x1c8], 0x1 ;  /* 0x0000720004100a11 */ /* 0x000fe400078c08ff */
[----:B------:R-:W-:Y:S01]  /*cc60*/  @P0 IADD3 R6, P5, R183, UR7, RZ ;  /* 0x00000007b7060c10 */ /* 0x000fe2000ffbe0ff */
[----:B------:R-:W-:Y:S01]  /*cc70*/  FMUL.FTZ R22, R22, c[0x0][0x320] ;  /* 0x0000c80016167a20 */ /* 0x000fe20000410000 */
[----:B------:R1:W1:Y:S01]  /*cc80*/  MUFU.TANH R161, R15 ;  /* 0x0000000f00a17308 */ /* 0x0002620000002400 */
[----:B------:R-:W-:Y:S01]  /*cc90*/  FMUL.FTZ R23, R23, c[0x0][0x320] ;  /* 0x0000c80017177a20 */ /* 0x000fe20000410000 */
[----:B------:R-:W-:Y:S01]  /*cca0*/  @P0 IADD3.X R7, R182, UR6, RZ, P5, !PT ;  /* 0x00000006b6070c10 */ /* 0x000fe2000affe4ff */
[----:B------:R-:W-:Y:S01]  /*ccb0*/  FMUL.FTZ R160, R20, c[0x0][0x320] ;  /* 0x0000c80014a07a20 */ /* 0x000fe20000410000 */
[----:B--2---:R-:W2:Y:S01]  /*ccc0*/  LDSM.16.M88.4 R8, [R192+0x5800] ;  /* 0x00580000c008783b */ /* 0x004ea20000000200 */
[----:B------:R-:W-:Y:S04]  /*ccd0*/  DEPBAR.LE SB0, 0x0 ;  /* 0x000080000000791a */ /* 0x000fe80000000000 */
[----:B------:R-:W-:Y:S01]  /*cce0*/  FMUL.FTZ R25, R25, c[0x0][0x320] ;  /* 0x0000c80019197a20 */ /* 0x000fe20000410000 */
[----:B------:R1:W1:Y:S01]  /*ccf0*/  MUFU.TANH R159, R22 ;  /* 0x00000016009f7308 */ /* 0x0002620000002400 */
[----:B------:R-:W-:Y:S01]  /*cd00*/  BAR.SYNC.DEFER_BLOCKING 0x0 ;  /* 0x0000000000007b1d */ /* 0x000fe20000010000 */
[----:B------:R-:W-:Y:S02]  /*cd10*/  FMUL.FTZ R156, R24, c[0x0][0x320] ;  /* 0x0000c800189c7a20 */ /* 0x000fe40000410000 */
[----:B------:R-:W-:Y:S02]  /*cd20*/  FMUL.FTZ R158, R21, c[0x0][0x320] ;  /* 0x0000c800159e7a20 */ /* 0x000fe40000410000 */
[----:B------:R-:W-:Y:S02]  /*cd30*/  FMUL.FTZ R26, R26, c[0x0][0x320] ;  /* 0x0000c8001a1a7a20 */ /* 0x000fe40000410000 */
[----:B------:R-:W-:Y:S02]  /*cd40*/  FMUL.FTZ R27, R27, c[0x0][0x320] ;  /* 0x0000c8001b1b7a20 */ /* 0x000fe40000410000 */
[----:B------:R1:W1:Y:S10]  /*cd50*/  MUFU.TANH R157, R23 ;  /* 0x00000017009d7308 */ /* 0x0002740000002400 */
[----:B------:R1:W1:Y:S10]  /*cd60*/  MUFU.TANH R154, R25 ;  /* 0x00000019009a7308 */ /* 0x0002740000002400 */
[----:B------:R1:W1:Y:S01]  /*cd70*/  MUFU.TANH R143, R18 ;  /* 0x00000012008f7308 */ /* 0x0002620000002400 */
[C---:B--2---:R-:W-:Y:S09]  /*cd80*/  HMMA.16816.F32 R28, R164.reuse, R8, R28 ;  /* 0x00000008a41c723c */ /* 0x044ff2000000181c */
[----:B------:R2:W2:Y:S03]  /*cd90*/  MUFU.TANH R141, R19 ;  /* 0x00000013008d7308 */ /* 0x0004a60000002400 */
[----:B------:R-:W-:Y:S01]  /*cda0*/  @P0 IADD3.X R9, R217, UR6, RZ, P4, !PT ;  /* 0x00000006d9090c10 */ /* 0x000fe2000a7fe4ff */
[----:B------:R-:W-:Y:S03]  /*cdb0*/  HMMA.16816.F32 R32, R164, R10, R32 ;  /* 0x0000000aa420723c */ /* 0x000fe60000001820 */
[----:B------:R-:W-:Y:S02]  /*cdc0*/  @P0 LEA.HI.X R17, R4, c[0x0][0x1cc], R9, 0x1, P6 ;  /* 0x0000730004110a11 */ /* 0x000fe400030f0c09 */
[C---:B-----5:R-:W-:Y:S01]  /*cdd0*/  @P0 LEA R14, P4, R6.reuse, c[0x0][0x1c8], 0x1 ;  /* 0x00007200060e0a11 */ /* 0x060fe200078808ff */
[----:B------:R-:W2:Y:S02]  /*cde0*/  MUFU.TANH R0, R0 ;  /* 0x0000000000007308 */ /* 0x000ea40000002400 */
[----:B------:R-:W-:Y:S01]  /*cdf0*/  @!PT LDS RZ, [RZ] ;  /* 0x00000000fffff984 */ /* 0x000fe20000000800 */
[----:B------:R-:W-:Y:S01]  /*ce00*/  @!PT LDS RZ, [RZ] ;  /* 0x00000000fffff984 */ /* 0x000fe20000000800 */
[----:B------:R-:W-:Y:S01]  /*ce10*/  @!PT LDS RZ, [RZ] ;  /* 0x00000000fffff984 */ /* 0x000fe20000000800 */
[----:B------:R2:W-:Y:S01]  /*ce20*/  @P0 LDGSTS.E.BYPASS.LTC128B.128 [R207+0x6100], [R16.64], !P3 ;  /* 0x0610000010cf0fae */ /* 0x0005e2000d901d50 */
[----:B-1----:R-:W-:Y:S03]  /*ce30*/  @P0 LEA.HI.X R15, R6, c[0x0][0x1cc], R7, 0x1, P4 ;  /* 0x00007300060f0a11 */ /* 0x002fe600020f0c07 */
[----:B------:R-:W-:Y:S01]  /*ce40*/  @P0 IADD3 R4, P5, R181, UR7, RZ ;  /* 0x00000007b5040c10 */ /* 0x000fe2000ffbe0ff */
[----:B------:R-:W-:Y:S01]  /*ce50*/  @UP3 UIADD3 UR7, UP0, UR12, UR7, URZ ;  /* 0x000000070c073290 */ /* 0x000fe2000ff1e03f */
[----:B------:R-:W-:Y:S01]  /*ce60*/  FMUL.FTZ R28, R28, c[0x0][0x320] ;  /* 0x0000c8001c1c7a20 */ /* 0x000fe20000410000 */
[----:B------:R1:W-:Y:S01]  /*ce70*/  @P0 LDGSTS.E.BYPASS.LTC128B.128 [R207+0x8100], [R14.64], !P2 ;  /* 0x081000000ecf0fae */ /* 0x0003e2000d101d50 */
[----:B------:R-:W1:Y:S01]  /*ce80*/  MUFU.TANH R136, R136 ;  /* 0x0000008800887308 */ /* 0x000e620000002400 */
[----:B------:R-:W-:Y:S01]  /*ce90*/  @P0 LEA R22, P4, R4, c[0x0][0x1c8], 0x1 ;  /* 0x0000720004160a11 */ /* 0x000fe200078808ff */
[----:B------:R-:W-:Y:S01]  /*cea0*/  FMUL.FTZ R29, R29, c[0x0][0x320] ;  /* 0x0000c8001d1d7a20 */ /* 0x000fe20000410000 */
[----:B------:R-:W-:Y:S01]  /*ceb0*/  @P0 IADD3.X R7, R180, UR6, RZ, P5, !PT ;  /* 0x00000006b4070c10 */ /* 0x000fe2000affe4ff */
[----:B------:R-:W-:Y:S01]  /*cec0*/  @UP3 UIADD3.X UR6, UR11, UR6, URZ, UP0, !UPT ;  /* 0x000000060b063290 */ /* 0x000fe200087fe43f */
[----:B------:R-:W-:Y:S01]  /*ced0*/  @P0 IADD3 R9, P6, R210, UR7, RZ ;  /* 0x00000007d2090c10 */ /* 0x000fe2000ffde0ff */
[----:B------:R-:W-:Y:S01]  /*cee0*/  FMUL.FTZ R30, R30, c[0x0][0x320] ;  /* 0x0000c8001e1e7a20 */ /* 0x000fe20000410000 */
[----:B------:R-:W-:Y:S01]  /*cef0*/  @P0 LEA.HI.X R23, R4, c[0x0][0x1cc], R7, 0x1, P4 ;  /* 0x0000730004170a11 */ /* 0x000fe200020f0c07 */
[----:B------:R-:W-:Y:S01]  /*cf00*/  FMUL.FTZ R31, R31, c[0x0][0x320] ;  /* 0x0000c8001f1f7a20 */ /* 0x000fe20000410000 */
[----:B------:R-:W-:Y:S01]  /*cf10*/  @P0 IADD3 R7, P5, R183, UR7, RZ ;  /* 0x00000007b7070c10 */ /* 0x000fe2000ffbe0ff */
[----:B------:R-:W1:Y:S01]  /*cf20*/  MUFU.TANH R139, R139 ;  /* 0x0000008b008b7308 */ /* 0x000e620000002400 */
[----:B------:R-:W-:Y:S01]  /*cf30*/  @P0 IADD3.X R8, R217, UR6, RZ, P6, !PT ;  /* 0x00000006d9080c10 */ /* 0x000fe2000b7fe4ff */
[----:B------:R1:W-:Y:S01]  /*cf40*/  @P0 LDGSTS.E.BYPASS.LTC128B.128 [R207+0xa100], [R22.64], !P1 ;  /* 0x0a10000016cf0fae */ /* 0x0003e2000c901d50 */
[----:B------:R-:W-:Y:S01]  /*cf50*/  @P0 LEA R24, P6, R9, c[0x0][0x1c8], 0x1 ;  /* 0x0000720009180a11 */ /* 0x000fe200078c08ff */
[----:B------:R-:W-:Y:S01]  /*cf60*/  FMUL.FTZ R32, R32, c[0x0][0x320] ;  /* 0x0000c80020207a20 */ /* 0x000fe20000410000 */
[----:B------:R-:W-:Y:S01]  /*cf70*/  @P0 IADD3.X R4, R182, UR6, RZ, P5, !PT ;  /* 0x00000006b6040c10 */ /* 0x000fe2000affe4ff */
[----:B------:R-:W-:Y:S01]  /*cf80*/  FMUL.FTZ R33, R33, c[0x0][0x320] ;  /* 0x0000c80021217a20 */ /* 0x000fe20000410000 */
[----:B------:R-:W-:Y:S01]  /*cf90*/  @P0 LEA.HI.X R25, R9, c[0x0][0x1cc], R8, 0x1, P6 ;  /* 0x0000730009190a11 */ /* 0x000fe200030f0c08 */
[----:B------:R-:W-:Y:S01]  /*cfa0*/  FMUL.FTZ R34, R34, c[0x0][0x320] ;  /* 0x0000c80022227a20 */ /* 0x000fe20000410000 */
[----:B------:R-:W-:Y:S01]  /*cfb0*/  @P0 LEA R18, P5, R7, c[0x0][0x1c8], 0x1 ;  /* 0x0000720007120a11 */ /* 0x000fe200078a08ff */
[----:B------:R-:W1:Y:S01]  /*cfc0*/  MUFU.TANH R162, R162 ;  /* 0x000000a200a27308 */ /* 0x000e620000002400 */
[----:B------:R-:W-:Y:S01]  /*cfd0*/  @P0 IADD3 R6, P4, R181, UR7, RZ ;  /* 0x00000007b5060c10 */ /* 0x000fe2000ff9e0ff */
[----:B------:R1:W-:Y:S01]  /*cfe0*/  @P0 LDGSTS.E.BYPASS.LTC128B.128 [R207+0x7100], [R24.64], !P3 ;  /* 0x0710000018cf0fae */ /* 0x0003e2000d901d50 */
[----:B--2---:R-:W-:Y:S01]  /*cff0*/  @P0 LEA.HI.X R19, R7, c[0x0][0x1cc], R4, 0x1, P5 ;  /* 0x0000730007130a11 */ /* 0x004fe200028f0c04 */
[----:B------:R-:W-:Y:S01]  /*d000*/  FMUL.FTZ R35, R35, c[0x0][0x320] ;  /* 0x0000c80023237a20 */ /* 0x000fe20000410000 */
[----:B------:R-:W-:Y:S01]  /*d010*/  @P0 IADD3.X R11, R180, UR6, RZ, P4, !PT ;  /* 0x00000006b40b0c10 */ /* 0x000fe2000a7fe4ff */
[----:B------:R-:W-:Y:S01]  /*d020*/  USHF.L.U32 UR6, UR13, 0x6, URZ ;  /* 0x000000060d067899 */ /* 0x000fe2000800063f */
[C---:B------:R-:W-:Y:S02]  /*d030*/  @P0 LEA R20, P4, R6.reuse, c[0x0][0x1c8], 0x1 ;  /* 0x0000720006140a11 */ /* 0x040fe400078808ff */
[----:B------:R2:W-:Y:S01]  /*d040*/  @P0 LDGSTS.E.BYPASS.LTC128B.128 [R207+0x9100], [R18.64], !P2 ;  /* 0x0910000012cf0fae */ /* 0x0005e2000d101d50 */
[----:B------:R-:W1:Y:S01]  /*d050*/  MUFU.TANH R142, R142 ;  /* 0x0000008e008e7308 */ /* 0x000e620000002400 */
[----:B------:R-:W-:Y:S01]  /*d060*/  @P0 LEA.HI.X R21, R6, c[0x0][0x1cc], R11, 0x1, P4 ;  /* 0x0000730006150a11 */ /* 0x000fe200020f0c0b */
[----:B------:R-:W-:Y:S04]  /*d070*/  IMAD.U32 R4, RZ, RZ, UR6 ;  /* 0x00000006ff047e24 */ /* 0x000fe8000f8e00ff */
[----:B------:R2:W-:Y:S01]  /*d080*/  @P0 LDGSTS.E.BYPASS.LTC128B.128 [R207+0xb100], [R20.64], !P1 ;  /* 0x0b10000014cf0fae */ /* 0x0005e2000c901d50 */
[----:B------:R-:W-:Y:S02]  /*d090*/  IADD3 R7, -R213, 0x1, -R4 ;  /* 0x00000001d5077810 */ /* 0x000fe40007ffe904 */
[----:B------:R-:W-:Y:S01]  /*d0a0*/  PLOP3.LUT P0, PT, PT, PT, UP1, 0x40, 0x0 ;  /* 0x000000000000781c */ /* 0x000fe20003f0e818 */
[----:B------:R-:W1:Y:S01]  /*d0b0*/  MUFU.TANH R13, R13 ;  /* 0x0000000d000d7308 */ /* 0x000e620000002400 */
[----:B------:R-:W-:Y:S02]  /*d0c0*/  IADD3 R7, R7, c[0x0][0x1d0], RZ ;  /* 0x0000740007077a10 */ /* 0x000fe40007ffe0ff */
[----:B------:R-:W0:Y:S02]  /*d0d0*/  LDGDEPBAR ;  /* 0x00000000000079af */ /* 0x000e240000000000 */
[----:B------:R-:W-:Y:S04]  /*d0e0*/  IADD3 R7, R7, -c[0x0][0x168], RZ ;  /* 0x80005a0007077a10 */ /* 0x000fe80007ffe0ff */
[C---:B------:R-:W-:Y:S01]  /*d0f0*/  IADD3 R9, R7.reuse, c[0x0][0x328], RZ ;  /* 0x0000ca0007097a10 */ /* 0x040fe20007ffe0ff */
[----:B------:R-:W1:Y:S01]  /*d100*/  MUFU.TANH R160, R160 ;  /* 0x000000a000a07308 */ /* 0x000e620000002400 */
[----:B------:R-:W1:Y:S01]  /*d110*/  SHFL.IDX PT, R6, R5, RZ, 0x1c1f ;  /* 0x001c1fff05067589 */ /* 0x000e6200000e0000 */
[----:B------:R-:W-:Y:S08]  /*d120*/  IADD3 R7, R7, UR14, RZ ;  /* 0x0000000e07077c10 */ /* 0x000ff0000fffe0ff */
[----:B------:R-:W2:Y:S10]  /*d130*/  MUFU.TANH R158, R158 ;  /* 0x0000009e009e7308 */ /* 0x000eb40000002400 */
[----:B------:R-:W2:Y:S01]  /*d140*/  MUFU.TANH R156, R156 ;  /* 0x0000009c009c7308 */ /* 0x000ea20000002400 */
[--C-:B-1----:R-:W-:Y:S02]  /*d150*/  IMAD.IADD R14, R9, 0x1, R6.reuse ;  /* 0x00000001090e7824 */ /* 0x102fe400078e0206 */
[----:B------:R-:W-:Y:S07]  /*d160*/  IMAD.IADD R11, R7, 0x1, R6 ;  /* 0x00000001070b7824 */ /* 0x000fee00078e0206 */
[----:B------:R1:W1:Y:S10]  /*d170*/  MUFU.TANH R155, R26 ;  /* 0x0000001a009b7308 */ /* 0x0002740000002400 */
        /* <DEDUP_REMOVED lines=24> */
.L_x_380:
[----:B------:R-:W-:Y:S04]  /*d300*/  MOV R6, c[0x0][0x32c] ;  /* 0x0000cb0000067a02 */ /* 0x000fe80000000f00 */
[----:B------:R-:W-:Y:S11]  /*d310*/  ISETP.NE.AND P0, PT, R6, 0x1, PT ;  /* 0x000000010600780c */ /* 0x000ff60003f05270 */
[----:B------:R-:W-:Y:S02]  /*d320*/  @!UPT UIADD3 URZ, URZ, URZ, URZ ;  /* 0x0000003f3f3ff290 */ /* 0x000fe4000fffe03f */
[----:B------:R-:W-:Y:S05]  /*d330*/  @P0 IMAD.HI.U32 R6, R15, c[0x0][0x330], RZ ;  /* 0x0000cc000f060a27 */ /* 0x000fea00078e00ff */
[----:B------:R-:W-:Y:S02]  /*d340*/  @P0 SHF.R.U32.HI R15, RZ, c[0x0][0x334], R6 ;  /* 0x0000cd00ff0f0a19 */ /* 0x000fe40000011606 */
.L_x_381:
[----:B------:R-:W-:Y:S05]  /*d350*/  BSYNC B0 ;  /* 0x0000000000007941 */ /* 0x000fea0003800000 */
.L_x_379:
[----:B------:R-:W-:Y:S04]  /*d360*/  IMAD.MOV.U32 R6, RZ, RZ, c[0x0][0x32c] ;  /* 0x0000cb00ff067624 */ /* 0x000fe800078e00ff */
[----:B------:R-:W-:Y:S04]  /*d370*/  IMAD R6, R15, R6, -UR6 ;  /* 0x800000060f067e24 */ /* 0x000fe8000f8e0206 */
[----:B------:R-:W-:Y:S05]  /*d380*/  IMAD.IADD R6, R6, 0x1, -R213 ;  /* 0x0000000106067824 */ /* 0x000fea00078e0ad5 */
[----:B------:R-:W-:Y:S02]  /*d390*/  IADD3 R15, R6, c[0x0][0x32c], RZ ;  /* 0x0000cb00060f7a10 */ /* 0x000fe40007ffe0ff */
[----:B------:R-:W-:Y:S02]  /*d3a0*/  IMNMX R11, R11, R6, !PT ;  /* 0x000000060b0b7217 */ /* 0x000fe40007800200 */
[----:B------:R-:W-:Y:S02]  /*d3b0*/  IMNMX R14, R14, R15, PT ;  /* 0x0000000f0e0e7217 */ /* 0x000fe40003800200 */
.L_x_378:
[----:B--234-:R-:W-:Y:S06]  /*d3c0*/  UISETP.GT.AND UP0, UPT, UR13, -0x1, UPT ;  /* 0xffffffff0d00788c */ /* 0x01cfec000bf04270 */
[----:B------:R-:W-:Y:S04]  /*d3d0*/  PLOP3.LUT P0, PT, PT, PT, UP0, 0x80, 0x0 ;  /* 0x000000000000781c */ /* 0x000fe80003f0f008 */
[C---:B------:R-:W-:Y:S02]  /*d3e0*/  ISETP.GT.AND P4, PT, R11.reuse, 0x1, P0 ;  /* 0x000000010b00780c */ /* 0x040fe40000784270 */
[C---:B------:R-:W-:Y:S02]  /*d3f0*/  ISETP.GT.AND P5, PT, R11.reuse, RZ, P0 ;  /* 0x000000ff0b00720c */ /* 0x040fe400007a4270 */
[C---:B------:R-:W-:Y:S02]  /*d400*/  ISETP.LT.OR P4, PT, R14.reuse, 0x2, P4 ;  /* 0x000000020e00780c */ /* 0x040fe40002781670 */
[----:B------:R-:W-:Y:S02]  /*d410*/  ISETP.LT.OR P5, PT, R14, 0x1, P5 ;  /* 0x000000010e00780c */ /* 0x000fe40002fa1670 */
[----:B------:R-:W-:Y:S02]  /*d420*/  FSEL R138, R138, -INF , !P4 ;  /* 0xff8000008a8a7808 */ /* 0x000fe40006000000 */
[C---:B------:R-:W-:Y:S02]  /*d430*/  ISETP.GT.AND P4, PT, R11.reuse, 0x10, P0 ;  /* 0x000000100b00780c */ /* 0x040fe40000784270 */
[----:B------:R-:W-:Y:S02]  /*d440*/  ISETP.GT.AND P6, PT, R11, 0x8, P0 ;  /* 0x000000080b00780c */ /* 0x000fe400007c4270 */
[----:B------:R-:W-:Y:S02]  /*d450*/  ISETP.LT.OR P4, PT, R14, 0x11, P4 ;  /* 0x000000110e00780c */ /* 0x000fe40002781670 */
[----:B------:R-:W-:Y:S02]  /*d460*/  FSEL R10, R137, -INF , !P5 ;  /* 0xff800000890a7808 */ /* 0x000fe40006800000 */
[C---:B------:R-:W-:Y:S02]  /*d470*/  ISETP.GT.AND P5, PT, R11.reuse, 0x9, P0 ;  /* 0x000000090b00780c */ /* 0x040fe400007a4270 */
[----:B------:R-:W-:Y:S02]  /*d480*/  FSEL R164, R12, -INF , !P4 ;  /* 0xff8000000ca47808 */ /* 0x000fe40006000000 */
[----:B------:R-:W-:Y:S01]  /*d490*/  ISETP.GT.AND P4, PT, R11, 0x19, P0 ;  /* 0x000000190b00780c */ /* 0x000fe20000784270 */
[----:B------:R-:W2:Y:S01]  /*d4a0*/  SHFL.IDX PT, R12, R5, 0x1, 0x1c1f ;  /* 0x003c1f00050c7f89 */ /* 0x000ea200000e0000 */
        /* <DEDUP_REMOVED lines=11> */
[----:B------:R-:W-:Y:S01]  /*d560*/  ISETP.LT.OR P4, PT, R14, 0x29, P4 ;  /* 0x000000290e00780c */ /* 0x000fe20002781670 */
[--C-:B--2---:R-:W-:Y:S01]  /*d570*/  IMAD.IADD R5, R9, 0x1, R12.reuse ;  /* 0x0000000109057824 */ /* 0x104fe200078e020c */
[----:B------:R-:W-:Y:S01]  /*d580*/  FSEL R162, R162, -INF , !P6 ;  /* 0xff800000a2a27808 */ /* 0x000fe20007000000 */
[----:B------:R-:W-:Y:S01]  /*d590*/  IMAD.IADD R7, R7, 0x1, R12 ;  /* 0x0000000107077824 */ /* 0x000fe200078e020c */
[C---:B------:R-:W-:Y:S02]  /*d5a0*/  ISETP.GT.AND P6, PT, R11.reuse, 0x20, P0 ;  /* 0x000000200b00780c */ /* 0x040fe400007c4270 */
[----:B------:R-:W-:Y:S02]  /*d5b0*/  FSEL R142, R142, -INF , !P5 ;  /* 0xff8000008e8e7808 */ /* 0x000fe40006800000 */
[C---:B------:R-:W-:Y:S02]  /*d5c0*/  ISETP.GT.AND P5, PT, R11.reuse, 0x21, P0 ;  /* 0x000000210b00780c */ /* 0x040fe400007a4270 */
[----:B------:R-:W-:Y:S02]  /*d5d0*/  FSEL R156, R156, -INF , !P4 ;  /* 0xff8000009c9c7808 */ /* 0x000fe40006000000 */
[C---:B------:R-:W-:Y:S02]  /*d5e0*/  ISETP.GT.AND P4, PT, R11.reuse, 0x31, P0 ;  /* 0x000000310b00780c */ /* 0x040fe40000784270 */
[C---:B------:R-:W-:Y:S02]  /*d5f0*/  ISETP.LT.OR P6, PT, R14.reuse, 0x21, P6 ;  /* 0x000000210e00780c */ /* 0x040fe400037c1670 */
[C---:B------:R-:W-:Y:S02]  /*d600*/  ISETP.LT.OR P5, PT, R14.reuse, 0x22, P5 ;  /* 0x000000220e00780c */ /* 0x040fe40002fa1670 */
[----:B------:R-:W-:Y:S02]  /*d610*/  ISETP.LT.OR P4, PT, R14, 0x32, P4 ;  /* 0x000000320e00780c */ /* 0x000fe40002781670 */
[----:B------:R-:W-:Y:S02]  /*d620*/  FSEL R160, R160, -INF , !P6 ;  /* 0xff800000a0a07808 */ /* 0x000fe40007000000 */
[C---:B------:R-:W-:Y:S02]  /*d630*/  ISETP.GT.AND P6, PT, R11.reuse, 0x29, P0 ;  /* 0x000000290b00780c */ /* 0x040fe400007c4270 */
[----:B------:R-:W-:Y:S02]  /*d640*/  FSEL R158, R158, -INF , !P5 ;  /* 0xff8000009e9e7808 */ /* 0x000fe40006800000 */
[C---:B------:R-:W-:Y:S02]  /*d650*/  ISETP.GT.AND P5, PT, R11.reuse, 0x30, P0 ;  /* 0x000000300b00780c */ /* 0x040fe400007a4270 */
[----:B-1----:R-:W-:Y:S02]  /*d660*/  FSEL R150, R150, -INF , !P4 ;  /* 0xff80000096967808 */ /* 0x002fe40006000000 */
[----:B------:R-:W-:Y:S02]  /*d670*/  PLOP3.LUT P4, PT, PT, PT, UP1, 0x40, 0x0 ;  /* 0x000000000000781c */ /* 0x000fe40003f8e818 */
[C---:B------:R-:W-:Y:S02]  /*d680*/  ISETP.LT.OR P6, PT, R14.reuse, 0x2a, P6 ;  /* 0x0000002a0e00780c */ /* 0x040fe400037c1670 */
[----:B------:R-:W-:Y:S02]  /*d690*/  ISETP.LT.OR P5, PT, R14, 0x31, P5 ;  /* 0x000000310e00780c */ /* 0x000fe40002fa1670 */
[----:B------:R-:W-:Y:S02]  /*d6a0*/  FSEL R154, R154, -INF , !P6 ;  /* 0xff8000009a9a7808 */ /* 0x000fe40007000000 */
[C---:B------:R-:W-:Y:S02]  /*d6b0*/  ISETP.GT.AND P6, PT, R11.reuse, 0x38, P0 ;  /* 0x000000380b00780c */ /* 0x040fe400007c4270 */
        /* <DEDUP_REMOVED lines=21> */
.L_x_384:
[----:B------:R-:W-:Y:S04]  /*d810*/  MOV R9, c[0x0][0x32c] ;  /* 0x0000cb0000097a02 */ /* 0x000fe80000000f00 */
[----:B------:R-:W-:Y:S11]  /*d820*/  ISETP.NE.AND P4, PT, R9, 0x1, PT ;  /* 0x000000010900780c */ /* 0x000ff60003f85270 */
[----:B------:R-:W-:Y:S02]  /*d830*/  @!UPT UIADD3 URZ, URZ, URZ, URZ ;  /* 0x0000003f3f3ff290 */ /* 0x000fe4000fffe03f */
[----:B------:R-:W-:Y:S05]  /*d840*/  @P4 IMAD.HI.U32 R9, R12, c[0x0][0x330], RZ ;  /* 0x0000cc000c094a27 */ /* 0x000fea00078e00ff */
[----:B------:R-:W-:Y:S02]  /*d850*/  @P4 SHF.R.U32.HI R12, RZ, c[0x0][0x334], R9 ;  /* 0x0000cd00ff0c4a19 */ /* 0x000fe40000011609 */
.L_x_385:
[----:B------:R-:W-:Y:S05]  /*d860*/  BSYNC B0 ;  /* 0x0000000000007941 */ /* 0x000fea0003800000 */
.L_x_383:
[----:B------:R-:W-:Y:S04]  /*d870*/  IMAD.MOV.U32 R9, RZ, RZ, c[0x0][0x32c] ;  /* 0x0000cb00ff097624 */ /* 0x000fe800078e00ff */
[----:B------:R-:W-:Y:S04]  /*d880*/  IMAD R14, R12, R9, -UR6 ;  /* 0x800000060c0e7e24 */ /* 0x000fe8000f8e0209 */
[----:B------:R-:W-:Y:S05]  /*d890*/  IMAD.IADD R14, R14, 0x1, -R213 ;  /* 0x000000010e0e7824 */ /* 0x000fea00078e0ad5 */
[----:B------:R-:W-:Y:S02]  /*d8a0*/  IADD3 R12, R14, c[0x0][0x32c], RZ ;  /* 0x0000cb000e0c7a10 */ /* 0x000fe40007ffe0ff */
[----:B------:R-:W-:Y:S02]  /*d8b0*/  IMNMX R7, R7, R14, !PT ;  /* 0x0000000e07077217 */ /* 0x000fe40007800200 */
[----:B------:R-:W-:Y:S02]  /*d8c0*/  IMNMX R5, R5, R12, PT ;  /* 0x0000000c05057217 */ /* 0x000fe40003800200 */
.L_x_382:
[----:B------:R-:W-:Y:S01]  /*d8d0*/  FMNMX.FTZ R17, R10, R3, !PT ;  /* 0x000000030a117209 */ /* 0x000fe20007810000 */
[----:B------:R-:W-:Y:S01]  /*d8e0*/  LDSM.16.MT88.4 R20, [R198+0x100] ;  /* 0x00010000c614783b */ /* 0x000fe20000004200 */
[----:B------:R-:W-:Y:S01]  /*d8f0*/  ISETP.GT.AND P6, PT, R7, RZ, P0 ;  /* 0x000000ff0700720c */ /* 0x000fe200007c4270 */
[----:B------:R-:W-:Y:S01]  /*d900*/  UISETP.GT.AND UP0, UPT, UR13, UR8, UPT ;  /* 0x000000080d00728c */ /* 0x000fe2000bf04270 */
[----:B------:R-:W-:Y:S01]  /*d910*/  FMNMX.FTZ R17, R138, R17, !PT ;  /* 0x000000118a117209 */ /* 0x000fe20007810000 */
[----:B------:R-:W-:Y:S01]  /*d920*/  UIADD3 UR13, UR13, -0x1, URZ ;  /* 0xffffffff0d0d7890 */ /* 0x000fe2000fffe03f */
[----:B------:R-:W-:Y:S02]  /*d930*/  ISETP.LT.OR P6, PT, R5, 0x1, P6 ;  /* 0x000000010500780c */ /* 0x000fe400037c1670 */
[----:B------:R-:W-:Y:S01]  /*d940*/  FMNMX.FTZ R17, R8, R17, !PT ;  /* 0x0000001108117209 */ /* 0x000fe20007810000 */
[----:B------:R-:W-:Y:S01]  /*d950*/  LDSM.16.MT88.4 R28, [R197+0x100] ;  /* 0x00010000c51c783b */ /* 0x000fe20000004200 */
[----:B------:R-:W-:Y:S02]  /*d960*/  ISETP.GT.AND P5, PT, R7, 0x1, P0 ;  /* 0x000000010700780c */ /* 0x000fe400007a4270 */
[----:B------:R-:W-:Y:S02]  /*d970*/  FMNMX.FTZ R17, R6, R17, !PT ;  /* 0x0000001106117209 */ /* 0x000fe40007810000 */
[----:B------:R-:W-:Y:S02]  /*d980*/  FSEL R15, R0, -INF , !P6 ;  /* 0xff800000000f7808 */ /* 0x000fe40007000000 */
[----:B------:R-:W-:Y:S02]  /*d990*/  FMNMX.FTZ R17, R164, R17, !PT ;  /* 0x00000011a4117209 */ /* 0x000fe40007810000 */
[----:B------:R-:W-:Y:S02]  /*d9a0*/  ISETP.LT.OR P5, PT, R5, 0x2, P5 ;  /* 0x000000020500780c */ /* 0x000fe40002fa1670 */
[----:B------:R-:W-:Y:S02]  /*d9b0*/  FMNMX.FTZ R17, R162, R17, !PT ;  /* 0x00000011a2117209 */ /* 0x000fe40007810000 */
[----:B------:R-:W-:Y:S02]  /*d9c0*/  ISETP.GT.AND P4, PT, R7, 0x8, P0 ;  /* 0x000000080700780c */ /* 0x000fe40000784270 */
[----:B------:R-:W-:Y:S02]  /*d9d0*/  FMNMX.FTZ R17, R142, R17, !PT ;  /* 0x000000118e117209 */ /* 0x000fe40007810000 */
[----:B------:R-:W-:Y:S02]  /*d9e0*/  FSEL R13, R136, -INF , !P5 ;  /* 0xff800000880d7808 */ /* 0x000fe40006800000 */
[----:B------:R-:W-:Y:S02]  /*d9f0*/  FMNMX.FTZ R17, R140, R17, !PT ;  /* 0x000000118c117209 */ /* 0x000fe40007810000 */
[----:B------:R-:W-:Y:S02]  /*da00*/  FMNMX.FTZ R0, R15, R2, !PT ;  /* 0x000000020f007209 */ /* 0x000fe40007810000 */
[----:B------:R-:W-:Y:S02]  /*da10*/  FMNMX.FTZ R17, R160, R17, !PT ;  /* 0x00000011a0117209 */ /* 0x000fe40007810000 */
[----:B------:R-:W-:Y:S02]  /*da20*/  ISETP.GT.AND P6, PT, R7, 0x9, P0 ;  /* 0x000000090700780c */ /* 0x000fe400007c4270 */
[----:B------:R-:W-:Y:S02]  /*da30*/  FMNMX.FTZ R17, R158, R17, !PT ;  /* 0x000000119e117209 */ /* 0x000fe40007810000 */
[----:B------:R-:W-:Y:S02]  /*da40*/  ISETP.LT.OR P4, PT, R5, 0x9, P4 ;  /* 0x000000090500780c */ /* 0x000fe40002781670 */
[----:B------:R-:W-:Y:S02]  /*da50*/  FMNMX.FTZ R17, R156, R17, !PT ;  /* 0x000000119c117209 */ /* 0x000fe40007810000 */
[----:B------:R-:W-:Y:S02]  /*da60*/  FMNMX.FTZ R0, R13, R0, !PT ;  /* 0x000000000d007209 */ /* 0x000fe40007810000 */
[----:B------:R-:W-:Y:S02]  /*da70*/  FSEL R11, R132, -INF , !P4 ;  /* 0xff800000840b7808 */ /* 0x000fe40006000000 */
        /* <DEDUP_REMOVED lines=30> */
[----:B------:R-:W-:Y:S02]  /*dc60*/  ISETP.LT.OR P6, PT, R5, 0x22, P6 ;  /* 0x000000220500780c */ /* 0x000fe400037c1670 */
        /* <DEDUP_REMOVED lines=22> */
[----:B-1----:R-:W-:Y:S02]  /*ddd0*/  FMNMX.FTZ R17, R17, R0, !PT ;  /* 0x0000000011117209 */ /* 0x002fe40007810000 */
[----:B------:R-:W-:Y:S02]  /*dde0*/  FMNMX.FTZ R0, R147, R12, !PT ;  /* 0x0000000c93007209 */ /* 0x000fe40007810000 */
[----:B------:R-:W-:Y:S01]  /*ddf0*/  ISETP.LT.OR P0, PT, R5, 0x3a, P0 ;  /* 0x0000003a0500780c */ /* 0x000fe20000701670 */
[----:B------:R-:W1:Y:S01]  /*de00*/  SHFL.BFLY PT, R12, R17, 0x1, 0x1f ;  /* 0x0c201f00110c7f89 */ /* 0x000e6200000e0000 */
[----:B------:R-:W-:Y:S02]  /*de10*/  FMNMX.FTZ R0, R145, R0, !PT ;  /* 0x0000000091007209 */ /* 0x000fe40007810000 */
[----:B------:R-:W-:Y:S04]  /*de20*/  FSEL R133, R4, -INF , !P0 ;  /* 0xff80000004857808 */ /* 0x000fe80004000000 */
[----:B------:R-:W-:Y:S05]  /*de30*/  FMNMX.FTZ R7, R133, R0, !PT ;  /* 0x0000000085077209 */ /* 0x000fea0007810000 */
[----:B------:R-:W2:Y:S01]  /*de40*/  SHFL.BFLY PT, R4, R7, 0x2, 0x1f ;  /* 0x0c401f0007047f89 */ /* 0x000ea200000e0000 */
[----:B-1----:R-:W-:Y:S04]  /*de50*/  FMNMX.FTZ R0, R17, R12, !PT ;  /* 0x0000000c11007209 */ /* 0x002fe80007810000 */
[C---:B------:R-:W-:Y:S01]  /*de60*/  FSETP.NEU.FTZ.AND P0, PT, R0.reuse, -INF , PT ;  /* 0xff8000000000780b */ /* 0x040fe20003f1d000 */
[C---:B------:R-:W-:Y:S05]  /*de70*/  FMUL.FTZ R151, R0.reuse, c[0x0][0x2d0] ;  /* 0x0000b40000977a20 */ /* 0x040fea0000410000 */
[----:B------:R-:W-:Y:S02]  /*de80*/  FSEL R151, R151, RZ, P0 ;  /* 0x000000ff97977208 */ /* 0x000fe40000000000 */
[----:B--2---:R-:W-:Y:S02]  /*de90*/  FMNMX.FTZ R5, R7, R4, !PT ;  /* 0x0000000407057209 */ /* 0x004fe40007810000 */
[----:B------:R-:W-:Y:S01]  /*dea0*/  FSEL R4, R0, RZ, P0 ;  /* 0x000000ff00047208 */ /* 0x000fe20000000000 */
[--C-:B------:R-:W-:Y:S02]  /*deb0*/  FFMA.FTZ R168, R10, c[0x0][0x2d0], -R151.reuse ;  /* 0x0000b4000aa87a23 */ /* 0x100fe40000010897 */
[----:B------:R-:W1:Y:S01]  /*dec0*/  SHFL.BFLY PT, R132, R5, 0x1, 0x1f ;  /* 0x0c201f0005847f89 */ /* 0x000e6200000e0000 */
[----:B------:R-:W-:Y:S02]  /*ded0*/  FFMA.FTZ R135, R138, c[0x0][0x2d0], -R151 ;  /* 0x0000b4008a877a23 */ /* 0x000fe40000010897 */
[----:B------:R-:W-:Y:S01]  /*dee0*/  FADD.FTZ R3, -R4, R3 ;  /* 0x0000000304037221 */ /* 0x000fe20000010100 */
[----:B------:R-:W-:Y:S01]  /*def0*/  MUFU.EX2 R168, R168 ;  /* 0x000000a800a87308 */ /* 0x000fe20000000800 */
[--C-:B------:R-:W-:Y:S02]  /*df00*/  FFMA.FTZ R134, R8, c[0x0][0x2d0], -R151.reuse ;  /* 0x0000b40008867a23 */ /* 0x100fe40000010897 */
        /* <DEDUP_REMOVED lines=10> */
[----:B-1----:R-:W-:Y:S01]  /*dfb0*/  FMNMX.FTZ R132, R5, R132, !PT ;  /* 0x0000008405847209 */ /* 0x002fe20007810000 */
[----:B------:R-:W-:Y:S01]  /*dfc0*/  MUFU.EX2 R134, R134 ;  /* 0x0000008600867308 */ /* 0x000fe20000000800 */
[--C-:B------:R-:W-:Y:S02]  /*dfd0*/  FFMA.FTZ R228, R156, c[0x0][0x2d0], -R151.reuse ;  /* 0x0000b4009ce47a23 */ /* 0x100fe40000010897 */
[C---:B------:R-:W-:Y:S01]  /*dfe0*/  FSETP.NEU.FTZ.AND P0, PT, R132.reuse, -INF , PT ;  /* 0xff8000008400780b */ /* 0x040fe20003f1d000 */
[----:B------:R-:W-:Y:S02]  /*dff0*/  FMUL.FTZ R144, R132, c[0x0][0x2d0] ;  /* 0x0000b40084907a20 */ /* 0x000fe40000410000 */
[--C-:B------:R-:W-:Y:S01]  /*e000*/  FFMA.FTZ R229, R154, c[0x0][0x2d0], -R151.reuse ;  /* 0x0000b4009ae57a23 */ /* 0x100fe20000010897 */
[----:B------:R-:W-:Y:S01]  /*e010*/  FSEL R5, R132, RZ, P0 ;  /* 0x000000ff84057208 */ /* 0x000fe20000000000 */
[--C-:B------:R-:W-:Y:S01]  /*e020*/  FFMA.FTZ R234, R152, c[0x0][0x2d0], -R151.reuse ;  /* 0x0000b40098ea7a23 */ /* 0x100fe20000010897 */
[----:B------:R-:W-:Y:S01]  /*e030*/  FSEL R144, R144, RZ, P0 ;  /* 0x000000ff90907208 */ /* 0x000fe20000000000 */
[----:B------:R-:W1:Y:S01]  /*e040*/  MUFU.EX2 R169, R169 ;  /* 0x000000a900a97308 */ /* 0x000e620000000800 */
[--C-:B------:R-:W-:Y:S01]  /*e050*/  FFMA.FTZ R235, R150, c[0x0][0x2d0], -R151.reuse ;  /* 0x0000b40096eb7a23 */ /* 0x100fe20000010897 */
[----:B------:R-:W-:Y:S01]  /*e060*/  PLOP3.LUT P0, PT, PT, PT, UP0, 0x80, 0x0 ;  /* 0x000000000000781c */ /* 0x000fe20003f0f008 */
[----:B------:R-:W-:Y:S01]  /*e070*/  FADD.FTZ R5, -R5, R2 ;  /* 0x0000000205057221 */ /* 0x000fe20000010100 */
[----:B--2---:R-:W-:Y:S01]  /*e080*/  F2FP.PACK_AB R136, R135, R168 ;  /* 0x000000a88788723e */ /* 0x004fe200000000ff */
[--C-:B------:R-:W-:Y:S02]  /*e090*/  FFMA.FTZ R173, R15, c[0x0][0x2d0], -R144.reuse ;  /* 0x0000b4000fad7a23 */ /* 0x100fe40000010890 */
[--C-:B------:R-:W-:Y:S02]  /*e0a0*/  FFMA.FTZ R172, R13, c[0x0][0x2d0], -R144.reuse ;  /* 0x0000b4000dac7a23 */ /* 0x100fe40000010890 */
[----:B------:R-:W2:Y:S01]  /*e0b0*/  LDSM.16.MT88.4 R12, [R203+0x100] ;  /* 0x00010000cb0c783b */ /* 0x000ea20000004200 */
[--C-:B------:R-:W-:Y:S01]  /*e0c0*/  FFMA.FTZ R171, R11, c[0x0][0x2d0], -R144.reuse ;  /* 0x0000b4000bab7a23 */ /* 0x100fe20000010890 */
[----:B------:R-:W3:Y:S01]  /*e0d0*/  MUFU.EX2 R3, R6 ;  /* 0x0000000600037308 */ /* 0x000ee20000000800 */
[--C-:B------:R-:W-:Y:S02]  /*e0e0*/  FFMA.FTZ R170, R9, c[0x0][0x2d0], -R144.reuse ;  /* 0x0000b40009aa7a23 */ /* 0x100fe40000010890 */
[----:B------:R-:W-:Y:S02]  /*e0f0*/  FMUL.FTZ R2, R5, c[0x0][0x2d0] ;  /* 0x0000b40005027a20 */ /* 0x000fe40000410000 */
[--C-:B------:R-:W-:Y:S02]  /*e100*/  FFMA.FTZ R178, R163, c[0x0][0x2d0], -R144.reuse ;  /* 0x0000b400a3b27a23 */ /* 0x100fe40000010890 */
[--C-:B------:R-:W-:Y:S02]  /*e110*/  FFMA.FTZ R179, R161, c[0x0][0x2d0], -R144.reuse ;  /* 0x0000b400a1b37a23 */ /* 0x100fe40000010890 */
[----:B------:R-:W-:Y:S01]  /*e120*/  LDSM.16.MT88.4 R160, [R196+0x3900] ;  /* 0x00390000c4a0783b */ /* 0x000fe20000004200 */
[----:B------:R-:W-:Y:S01]  /*e130*/  MUFU.EX2 R173, R173 ;  /* 0x000000ad00ad7308 */ /* 0x000fe20000000800 */
[--C-:B------:R-:W-:Y:S01]  /*e140*/  FFMA.FTZ R224, R143, c[0x0][0x2d0], -R144.reuse ;  /* 0x0000b4008fe07a23 */ /* 0x100fe20000010890 */
[----:B-1----:R-:W-:Y:S01]  /*e150*/  F2FP.PACK_AB R138, R169, R134 ;  /* 0x00000086a98a723e */ /* 0x002fe200000000ff */
[--C-:B------:R-:W-:Y:S02]  /*e160*/  FFMA.FTZ R225, R141, c[0x0][0x2d0], -R144.reuse ;  /* 0x0000b4008de17a23 */ /* 0x100fe40000010890 */
[--C-:B------:R-:W-:Y:S02]  /*e170*/  FFMA.FTZ R230, R159, c[0x0][0x2d0], -R144.reuse ;  /* 0x0000b4009fe67a23 */ /* 0x100fe40000010890 */
[----:B------:R-:W-:Y:S01]  /*e180*/  LDSM.16.MT88.4 R140, [R197+0x2900] ;  /* 0x00290000c58c783b */ /* 0x000fe20000004200 */
[--C-:B------:R-:W-:Y:S02]  /*e190*/  FFMA.FTZ R231, R157, c[0x0][0x2d0], -R144.reuse ;  /* 0x0000b4009de77a23 */ /* 0x100fe40000010890 */
[----:B------:R-:W1:Y:S01]  /*e1a0*/  MUFU.EX2 R172, R172 ;  /* 0x000000ac00ac7308 */ /* 0x000e620000000800 */
[--C-:B------:R-:W-:Y:S02]  /*e1b0*/  FFMA.FTZ R232, R155, c[0x0][0x2d0], -R144.reuse ;  /* 0x0000b4009be87a23 */ /* 0x100fe40000010890 */
[--C-:B------:R-:W-:Y:S02]  /*e1c0*/  FFMA.FTZ R233, R153, c[0x0][0x2d0], -R144.reuse ;  /* 0x0000b40099e97a23 */ /* 0x100fe40000010890 */
[C---:B---3--:R-:W-:Y:S01]  /*e1d0*/  FMUL.FTZ R4, R3.reuse, R128 ;  /* 0x0000008003047220 */ /* 0x048fe20000410000 */
[----:B------:R-:W-:Y:S01]  /*e1e0*/  LDSM.16.MT88.4 R152, [R198+0x3900] ;  /* 0x00390000c698783b */ /* 0x000fe20000004200 */
[C---:B------:R-:W-:Y:S02]  /*e1f0*/  FMUL.FTZ R5, R3.reuse, R129 ;  /* 0x0000008103057220 */ /* 0x040fe40000410000 */
[C---:B------:R-:W-:Y:S01]  /*e200*/  FMUL.FTZ R8, R3.reuse, R124 ;  /* 0x0000007c03087220 */ /* 0x040fe20000410000 */
[----:B------:R-:W-:Y:S01]  /*e210*/  MUFU.EX2 R171, R171 ;  /* 0x000000ab00ab7308 */ /* 0x000fe20000000800 */
[C---:B------:R-:W-:Y:S02]  /*e220*/  FMUL.FTZ R9, R3.reuse, R125 ;  /* 0x0000007d03097220 */ /* 0x040fe40000410000 */
[C---:B------:R-:W-:Y:S01]  /*e230*/  FMUL.FTZ R16, R3.reuse, R116 ;  /* 0x0000007403107220 */ /* 0x040fe20000410000 */
[----:B------:R-:W-:Y:S01]  /*e240*/  LDSM.16.MT88.4 R156, [R197+0x3900] ;  /* 0x00390000c59c783b */ /* 0x000fe20000004200 */
        /* <DEDUP_REMOVED lines=8> */
[--C-:B------:R-:W-:Y:S02]  /*e2d0*/  FFMA.FTZ R238, R149, c[0x0][0x2d0], -R144.reuse ;  /* 0x0000b40095ee7a23 */ /* 0x100fe40000010890 */
[--C-:B------:R-:W-:Y:S01]  /*e2e0*/  FFMA.FTZ R239, R147, c[0x0][0x2d0], -R144.reuse ;  /* 0x0000b40093ef7a23 */ /* 0x100fe20000010890 */
[----:B------:R-:W1:Y:S01]  /*e2f0*/  MUFU.EX2 R2, R2 ;  /* 0x0000000200027308 */ /* 0x000e620000000800 */
[--C-:B------:R-:W-:Y:S02]  /*e300*/  FFMA.FTZ R240, R145, c[0x0][0x2d0], -R144.reuse ;  /* 0x0000b40091f07a23 */ /* 0x100fe40000010890 */
[----:B------:R-:W-:Y:S02]  /*e310*/  FFMA.FTZ R151, R146, c[0x0][0x2d0], -R151 ;  /* 0x0000b40092977a23 */ /* 0x000fe40000010897 */
[----:B------:R-:W-:Y:S02]  /*e320*/  FFMA.FTZ R144, R133, c[0x0][0x2d0], -R144 ;  /* 0x0000b40085907a23 */ /* 0x000fe40000010890 */
[C---:B------:R-:W-:Y:S02]  /*e330*/  FMUL.FTZ R36, R3.reuse, R36 ;  /* 0x0000002403247220 */ /* 0x040fe40000410000 */
        /* <DEDUP_REMOVED lines=123> */
[----:B------:R-:W3:Y:S01]  /*eaf0*/  MUFU.EX2 R235, R235 ;  /* 0x000000eb00eb7308 */ /* 0x000ee20000000800 */
[C---:B-1----:R-:W-:Y:S04]  /*eb00*/  HMMA.16816.F32 R76, R136.reuse, R100, R76 ;  /* 0x00000064884c723c */ /* 0x042fe8000000184c */
[C---:B------:R-:W-:Y:S02]  /*eb10*/  FMUL.FTZ R84, R3.reuse, R84 ;  /* 0x0000005403547220 */ /* 0x040fe40000410000 */
[----:B------:R-:W-:Y:S01]  /*eb20*/  FMUL.FTZ R85, R3, R85 ;  /* 0x0000005503557220 */ /* 0x000fe20000410000 */
[----:B------:R-:W-:Y:S01]  /*eb30*/  F2FP.PACK_AB R100, R175, R174 ;  /* 0x000000aeaf64723e */ /* 0x000fe200000000ff */
[C---:B------:R-:W-:Y:S01]  /*eb40*/  HMMA.16816.F32 R80, R136.reuse, R102, R80 ;  /* 0x000000668850723c */ /* 0x040fe20000001850 */
[----:B------:R-:W-:Y:S03]  /*eb50*/  MUFU.EX2 R236, R236 ;  /* 0x000000ec00ec7308 */ /* 0x000fe60000000800 */
[C---:B------:R-:W-:Y:S01]  /*eb60*/  FMUL.FTZ R86, R2.reuse, R86 ;  /* 0x0000005602567220 */ /* 0x040fe20000410000 */
[----:B----4-:R-:W-:Y:S01]  /*eb70*/  F2FP.PACK_AB R101, R179, R178 ;  /* 0x000000b2b365723e */ /* 0x010fe200000000ff */
[C---:B------:R-:W-:Y:S01]  /*eb80*/  FMUL.FTZ R87, R2.reuse, R87 ;  /* 0x0000005702577220 */ /* 0x040fe20000410000 */
[----:B------:R-:W-:Y:S01]  /*eb90*/  F2FP.PACK_AB R102, R177, R176 ;  /* 0x000000b0b166723e */ /* 0x000fe200000000ff */
[----:B------:R-:W-:Y:S01]  /*eba0*/  FMUL.FTZ R88, R3, R88 ;  /* 0x0000005803587220 */ /* 0x000fe20000410000 */
[----:B-----5:R-:W-:Y:S02]  /*ebb0*/  F2FP.PACK_AB R103, R225, R224 ;  /* 0x000000e0e167723e */ /* 0x020fe400000000ff */
[----:B------:R-:W-:Y:S01]  /*ebc0*/  MUFU.EX2 R238, R238 ;  /* 0x000000ee00ee7308 */ /* 0x000fe20000000800 */
[C---:B------:R-:W-:Y:S01]  /*ebd0*/  FMUL.FTZ R89, R3.reuse, R89 ;  /* 0x0000005903597220 */ /* 0x040fe20000410000 */
[C---:B--2---:R-:W-:Y:S03]  /*ebe0*/  HMMA.16816.F32 R84, R136.reuse, R108, R84 ;  /* 0x0000006c8854723c */ /* 0x044fe60000001854 */
[C---:B------:R-:W-:Y:S02]  /*ebf0*/  FMUL.FTZ R90, R2.reuse, R90 ;  /* 0x0000005a025a7220 */ /* 0x040fe40000410000 */
        /* <DEDUP_REMOVED lines=19> */
[----:B------:R-:W-:Y:S01]  /*ed30*/  FADD.FTZ R135, R135, R168 ;  /* 0x000000a887877221 */ /* 0x000fe20000010000 */
[----:B------:R-:W-:Y:S01]  /*ed40*/  MOV R2, R132 ;  /* 0x0000008400027202 */ /* 0x000fe20000000f00 */
        /* <DEDUP_REMOVED lines=132> */
.L_x_377:
[----:B------:R-:W1:Y:S01]  /*f590*/  SHFL.BFLY PT, R3, R218, 0x2, 0x1f ;  /* 0x0c401f00da037f89 */ /* 0x000e6200000e0000 */
[----:B------:R-:W-:-:S02]  /*f5a0*/  MOV R7, RZ ;  /* 0x000000ff00077202 */ /* 0x000fc40000000f00 */
[----:B------:R-:W-:Y:S01]  /*f5b0*/  MOV R4, RZ ;  /* 0x000000ff00047202 */ /* 0x000fe20000000f00 */
[----:B------:R-:W2:Y:S01]  /*f5c0*/  SHFL.BFLY PT, R2, R219, 0x2, 0x1f ;  /* 0x0c401f00db027f89 */ /* 0x000ea200000e0000 */
[----:B------:R-:W-:Y:S01]  /*f5d0*/  PLOP3.LUT P2, PT, PT, PT, PT, 0x8, 0x0 ;  /* 0x000000000000781c */ /* 0x000fe20003f4e170 */
[----:B-1----:R-:W-:Y:S02]  /*f5e0*/  FADD.FTZ R3, R3, R218 ;  /* 0x000000da03037221 */ /* 0x002fe40000010000 */
[----:B--2---:R-:W-:-:S03]  /*f5f0*/  FADD.FTZ R2, R2, R219 ;  /* 0x000000db02027221 */ /* 0x004fc60000010000 */
[----:B------:R-:W1:Y:S04]  /*f600*/  SHFL.BFLY PT, R6, R3, 0x1, 0x1f ;  /* 0x0c201f0003067f89 */ /* 0x000e6800000e0000 */
[----:B------:R-:W2:Y:S01]  /*f610*/  SHFL.BFLY PT, R5, R2, 0x1, 0x1f ;  /* 0x0c201f0002057f89 */ /* 0x000ea200000e0000 */
[----:B-1----:R-:W-:Y:S02]  /*f620*/  FADD.FTZ R6, R3, R6 ;  /* 0x0000000603067221 */ /* 0x002fe40000010000 */
[----:B--2---:R-:W-:-:S03]  /*f630*/  FADD.FTZ R5, R5, R2 ;  /* 0x0000000205057221 */ /* 0x004fc60000010000 */
[----:B------:R-:W-:Y:S02]  /*f640*/  FSETP.NE.FTZ.AND P1, PT, R6, RZ, PT ;  /* 0x000000ff0600720b */ /* 0x000fe40003f35000 */
[----:B------:R-:W-:-:S11]  /*f650*/  FSETP.NE.FTZ.AND P0, PT, R5, RZ, PT ;  /* 0x000000ff0500720b */ /* 0x000fd60003f15000 */
[----:B------:R-:W1:Y:S01]  /*f660*/  @P1 MUFU.RCP R7, R6 ;  /* 0x0000000600071308 */ /* 0x000e620000001000 */
[----:B------:R-:W-:Y:S02]  /*f670*/  @P1 MOV R10, 0x3f317218 ;  /* 0x3f317218000a1802 */ /* 0x000fe40000000f00 */
[----:B------:R-:W-:-:S05]  /*f680*/  @P0 MOV R11, 0x3f317218 ;  /* 0x3f317218000b0802 */ /* 0x000fca0000000f00 */
[----:B------:R-:W2:Y:S01]  /*f690*/  @P1 MUFU.LG2 R6, R6 ;  /* 0x0000000600061308 */ /* 0x000ea20000000c00 */
[----:B------:R-:W-:-:S07]  /*f6a0*/  @P0 FMUL.FTZ R11, R11, c[0x0][0x2d0] ;  /* 0x0000b4000b0b0a20 */ /* 0x000fce0000410000 */
[----:B------:R-:W3:Y:S01]  /*f6b0*/  @P0 MUFU.LG2 R8, R5 ;  /* 0x0000000500080308 */ /* 0x000ee20000000c00 */
[C---:B-1----:R-:W-:Y:S02]  /*f6c0*/  FMUL.FTZ R128, R7.reuse, R128 ;  /* 0x0000008007807220 */ /* 0x042fe40000410000 */
[C---:B------:R-:W-:Y:S02]  /*f6d0*/  FMUL.FTZ R129, R7.reuse, R129 ;  /* 0x0000008107817220 */ /* 0x040fe40000410000 */
[C---:B------:R-:W-:Y:S02]  /*f6e0*/  FMUL.FTZ R124, R7.reuse, R124 ;  /* 0x0000007c077c7220 */ /* 0x040fe40000410000 */
[----:B------:R-:W-:Y:S01]  /*f6f0*/  FMUL.FTZ R125, R7, R125 ;  /* 0x0000007d077d7220 */ /* 0x000fe20000410000 */
[----:B------:R1:W4:Y:S01]  /*f700*/  @P0 MUFU.RCP R4, R5 ;  /* 0x0000000500040308 */ /* 0x0003220000001000 */
[----:B--2---:R-:W-:Y:S02]  /*f710*/  @P1 FMUL.FTZ R9, R6, 0.69314718246459960938 ;  /* 0x3f31721806091820 */ /* 0x004fe40000410000 */
[----:B------:R-:W-:-:S02]  /*f720*/  @P1 FMUL.FTZ R6, R10, c[0x0][0x2d0] ;  /* 0x0000b4000a061a20 */ /* 0x000fc40000410000 */
[C---:B------:R-:W-:Y:S02]  /*f730*/  FMUL.FTZ R120, R7.reuse, R120 ;  /* 0x0000007807787220 */ /* 0x040fe40000410000 */
[C---:B------:R-:W-:Y:S02]  /*f740*/  FMUL.FTZ R121, R7.reuse, R121 ;  /* 0x0000007907797220 */ /* 0x040fe40000410000 */
[----:B---3--:R-:W-:Y:S02]  /*f750*/  @P0 FMUL.FTZ R8, R8, 0.69314718246459960938 ;  /* 0x3f31721808080820 */ /* 0x008fe40000410000 */
[C---:B------:R-:W-:Y:S02]  /*f760*/  FMUL.FTZ R116, R7.reuse, R116 ;  /* 0x0000007407747220 */ /* 0x040fe40000410000 */
[C---:B------:R-:W-:Y:S02]  /*f770*/  FMUL.FTZ R117, R7.reuse, R117 ;  /* 0x0000007507757220 */ /* 0x040fe40000410000 */
[C---:B------:R-:W-:Y:S01]  /*f780*/  FMUL.FTZ R112, R7.reuse, R112 ;  /* 0x0000007007707220 */ /* 0x040fe20000410000 */
[----:B-1----:R-:W-:Y:S01]  /*f790*/  MOV R5, 0xff800000 ;  /* 0xff80000000057802 */ /* 0x002fe20000000f00 */
        /* <DEDUP_REMOVED lines=38> */
[----:B------:R-:W-:Y:S01]  /*fa00*/  FMUL.FTZ R97, R7, R97 ;  /* 0x0000006107617220 */ /* 0x000fe20000410000 */
[----:B------:R-:W-:Y:S01]  /*fa10*/  MOV R7, 0xff800000 ;  /* 0xff80000000077802 */ /* 0x000fe20000000f00 */
[C---:B----4-:R-:W-:Y:S02]  /*fa20*/  FMUL.FTZ R130, R4.reuse, R130 ;  /* 0x0000008204827220 */ /* 0x050fe40000410000 */
        /* <DEDUP_REMOVED lines=49> */
.L_x_344:
[----:B------:R-:W-:Y:S05]  /*fd40*/  @P2 BRA `(.L_x_387) ;  /* 0x0000197000002947 */ /* 0x000fea0003800000 */
[----:B------:R-:W1:Y:S01]  /*fd50*/  S2R R9, SR_CTAID.Y ;  /* 0x0000000000097919 */ /* 0x000e620000002600 */
[----:B------:R-:W-:Y:S01]  /*fd60*/  IMAD R8, RZ, RZ, -UR15 ;  /* 0x8000000fff087e24 */ /* 0x000fe2000f8e02ff */
[----:B------:R-:W-:Y:S01]  /*fd70*/  USHF.R.S32.HI UR6, URZ, 0x1f, UR15 ;  /* 0x0000001f3f067899 */ /* 0x000fe2000801140f */
[----:B------:R-:W-:Y:S01]  /*fd80*/  BSSY B0, `(.L_x_388) ;  /* 0x0000101000007945 */ /* 0x000fe20003800000 */
[----:B------:R-:W2:Y:S01]  /*fd90*/  S2R R4, SR_TID.X ;  /* 0x0000000000047919 */ /* 0x000ea20000002100 */
[----:B------:R-:W-:-:S02]  /*fda0*/  ULDC.64 UR4, c[0x0][0x4d0] ;  /* 0x0001340000047ab9 */ /* 0x000fc40000000a00 */
[----:B------:R-:W-:Y:S01]  /*fdb0*/  UIMAD UR7, UR6, UR4, URZ ;  /* 0x00000004060772a4 */ /* 0x000fe2000f8e023f */
[----:B------:R-:W3:Y:S01]  /*fdc0*/  S2R R11, SR_CTAID.Z ;  /* 0x00000000000b7919 */ /* 0x000ee20000002700 */
[----:B------:R-:W-:Y:S02]  /*fdd0*/  UIMAD.WIDE.U32 UR8, UR15, UR4, URZ ;  /* 0x000000040f0872a5 */ /* 0x000fe4000f8e003f */
[----:B------:R-:W-:Y:S01]  /*fde0*/  UIMAD UR7, UR15, UR5, UR7 ;  /* 0x000000050f0772a4 */ /* 0x000fe2000f8e0207 */
[----:B------:R-:W4:Y:S02]  /*fdf0*/  S2R R12, SR_CTAID.X ;  /* 0x00000000000c7919 */ /* 0x000f240000002500 */
[----:B------:R-:W-:Y:S01]  /*fe00*/  ULDC.64 UR4, c[0x0][0x438] ;  /* 0x00010e0000047ab9 */ /* 0x000fe20000000a00 */
[----:B------:R-:W-:Y:S01]  /*fe10*/  MOV R19, UR9 ;  /* 0x0000000900137c02 */ /* 0x000fe20008000f00 */
[----:B------:R-:W-:Y:S01]  /*fe20*/  UIMAD.WIDE.U32 UR10, UR15, UR4, URZ ;  /* 0x000000040f0a72a5 */ /* 0x000fe2000f8e003f */
[----:B------:R-:W-:Y:S01]  /*fe30*/  IMAD.U32 R18, RZ, RZ, UR8 ;  /* 0x00000008ff127e24 */ /* 0x000fe2000f8e00ff */
[----:B------:R-:W-:-:S02]  /*fe40*/  UIMAD UR4, UR6, UR4, URZ ;  /* 0x00000004060472a4 */ /* 0x000fc4000f8e023f */
[----:B------:R-:W-:Y:S02]  /*fe50*/  UIADD3 UR7, UR9, UR7, URZ ;  /* 0x0000000709077290 */ /* 0x000fe4000fffe03f */
[----:B------:R-:W-:Y:S01]  /*fe60*/  UIMAD UR4, UR15, UR5, UR4 ;  /* 0x000000050f0472a4 */ /* 0x000fe2000f8e0204 */
[----:B------:R-:W-:Y:S01]  /*fe70*/  MOV R16, UR10 ;  /* 0x0000000a00107c02 */ /* 0x000fe20008000f00 */
[----:B-1----:R-:W-:Y:S02]  /*fe80*/  IMAD R8, R8, c[0x0][0x550], R9 ;  /* 0x0001540008087a24 */ /* 0x002fe400078e0209 */
[----:B------:R-:W-:Y:S01]  /*fe90*/  UIADD3 UR4, UR11, UR4, URZ ;  /* 0x000000040b047290 */ /* 0x000fe2000fffe03f */
[----:B------:R-:W-:Y:S01]  /*fea0*/  IMAD.U32 R17, RZ, RZ, UR11 ;  /* 0x0000000bff117e24 */ /* 0x000fe2000f8e00ff */
[----:B--2---:R-:W-:Y:S01]  /*feb0*/  SHF.R.S32.HI R9, RZ, 0x1f, R4 ;  /* 0x0000001fff097819 */ /* 0x004fe20000011404 */
[----:B------:R-:W-:-:S03]  /*fec0*/  IMAD.U32 R19, RZ, RZ, UR7 ;  /* 0x00000007ff137e24 */ /* 0x000fc6000f8e00ff */
[CC--:B------:R-:W-:Y:S01]  /*fed0*/  LEA.HI R0, R9.reuse, R4.reuse, RZ, 0x5 ;  /* 0x0000000409007211 */ /* 0x0c0fe200078f28ff */
[----:B------:R-:W-:Y:S01]  /*fee0*/  IMAD.U32 R17, RZ, RZ, UR4 ;  /* 0x00000004ff117e24 */ /* 0x000fe2000f8e00ff */
[-C--:B------:R-:W-:Y:S01]  /*fef0*/  LEA.HI R9, R9, R4.reuse, RZ, 0x2 ;  /* 0x0000000409097211 */ /* 0x080fe200078f10ff */
[C---:B---3--:R-:W-:Y:S01]  /*ff00*/  IMAD.WIDE.U32 R18, R11.reuse, c[0x0][0x4d8], R18 ;  /* 0x000136000b127a25 */ /* 0x048fe200078e0012 */
[----:B------:R-:W-:Y:S02]  /*ff10*/  LOP3.LUT R13, R0, 0xffffffe0, RZ, 0xc0, !PT ;  /* 0xffffffe0000d7812 */ /* 0x000fe400078ec0ff */
[----:B------:R-:W-:Y:S01]  /*ff20*/  SHF.R.S32.HI R15, RZ, 0x5, R0 ;  /* 0x00000005ff0f7819 */ /* 0x000fe20000011400 */
[----:B------:R-:W-:Y:S01]  /*ff30*/  IMAD.WIDE.U32 R16, R11, c[0x0][0x440], R16 ;  /* 0x000110000b107a25 */ /* 0x000fe200078e0010 */
[----:B------:R-:W-:Y:S02]  /*ff40*/  SHF.R.S32.HI R0, RZ, 0x1f, R0 ;  /* 0x0000001fff007819 */ /* 0x000fe40000011400 */
[----:B------:R-:W-:Y:S01]  /*ff50*/  LOP3.LUT R9, R9, 0xfffffffc, RZ, 0xc0, !PT ;  /* 0xfffffffc09097812 */ /* 0x000fe200078ec0ff */
[----:B------:R-:W-:Y:S01]  /*ff60*/  IMAD.IADD R6, R4, 0x1, -R13 ;  /* 0x0000000104067824 */ /* 0x000fe200078e0a0d */
[----:B------:R-:W-:Y:S01]  /*ff70*/  LEA.HI R0, R0, R15, RZ, 0x3 ;  /* 0x0000000f00007211 */ /* 0x000fe200078f18ff */
[----:B------:R-:W-:Y:S01]  /*ff80*/  IMAD.MOV.U32 R20, RZ, RZ, R18 ;  /* 0x000000ffff147224 */ /* 0x000fe200078e0012 */
[----:B------:R-:W-:-:S02]  /*ff90*/  IADD3 R9, -R9, R4, RZ ;  /* 0x0000000409097210 */ /* 0x000fc40007ffe1ff */
[----:B------:R-:W-:Y:S02]  /*ffa0*/  LOP3.LUT R0, R0, 0xffffff8, RZ, 0xc0, !PT ;  /* 0x0ffffff800007812 */ /* 0x000fe400078ec0ff */
[----:B------:R-:W-:Y:S02]  /*ffb0*/  SHF.R.S32.HI R13, RZ, 0x1f, R6 ;  /* 0x0000001fff0d7819 */ /* 0x000fe40000011406 */
[----:B------:R-:W-:Y:S01]  /*ffc0*/  SHF.R.S32.HI R10, RZ, 0x1f, R11 ;  /* 0x0000001fff0a7819 */ /* 0x000fe2000001140b */
[----:B------:R-:W-:Y:S01]  /*ffd0*/  IMAD.IADD R15, R15, 0x1, -R0 ;  /* 0x000000010f0f7824 */ /* 0x000fe200078e0a00 */
[----:B------:R-:W-:Y:S02]  /*ffe0*/  LEA.HI R0, R9, R9, RZ, 0x1 ;  /* 0x0000000909007211 */ /* 0x000fe400078f08ff */
[----:B------:R-:W-:Y:S01]  /*fff0*/  LEA.HI R4, R13, R6, RZ, 0x2 ;  /* 0x000000060d047211 */ /* 0x000fe200078f10ff */
[----:B------:R-:W-:Y:S01]  /*10000*/  IMAD.MOV.U32 R13, RZ, RZ, c[0x0][0x4e8] ;  /* 0x00013a00ff0d7624 */ /* 0x000fe200078e00ff */
[----:B------:R-:W-:-:S02]  /*10010*/  LOP3.LUT R0, R0, 0x1ffffffe, RZ, 0xc0, !PT ;  /* 0x1ffffffe00007812 */ /* 0x000fc400078ec0ff */
[----:B------:R-:W-:Y:S02]  /*10020*/  SHF.R.S32.HI R14, RZ, 0x2, R4 ;  /* 0x00000002ff0e7819 */ /* 0x000fe40000011404 */
[----:B------:R-:W-:Y:S01]  /*10030*/  IADD3 R0, R9, -R0, RZ ;  /* 0x8000000009007210 */ /* 0x000fe20007ffe0ff */
[----:B------:R-:W-:Y:S01]  /*10040*/  BAR.SYNC.DEFER_BLOCKING 0x1, 0x100 ;  /* 0x0044000000007b1d */ /* 0x000fe20000010000 */
[----:B------:R-:W-:Y:S01]  /*10050*/  ISETP.NE.AND P1, PT, R13, 0x1, PT ;  /* 0x000000010d00780c */ /* 0x000fe20003f25270 */
[----:B------:R-:W-:Y:S01]  /*10060*/  IMAD R15, R15, 0x10, R14 ;  /* 0x000000100f0f7824 */ /* 0x000fe200078e020e */
[----:B------:R-:W-:Y:S01]  /*10070*/  MOV R22, R16 ;  /* 0x0000001000167202 */ /* 0x000fe20000000f00 */
[----:B------:R-:W-:Y:S02]  /*10080*/  IMAD R14, R10, c[0x0][0x4d8], RZ ;  /* 0x000136000a0e7a24 */ /* 0x000fe400078e02ff */
[----:B------:R-:W-:Y:S01]  /*10090*/  IMAD R9, R0, 0x8, R15 ;  /* 0x0000000800097824 */ /* 0x000fe200078e020f */
[----:B------:R-:W-:Y:S01]  /*100a0*/  SHF.R.S32.HI R0, RZ, 0x1f, R8 ;  /* 0x0000001fff007819 */ /* 0x000fe20000011408 */
[----:B------:R-:W-:-:S02]  /*100b0*/  IMAD R10, R10, c[0x0][0x440], RZ ;  /* 0x000110000a0a7a24 */ /* 0x000fc400078e02ff */
[C---:B------:R-:W-:Y:S01]  /*100c0*/  IMAD R14, R11.reuse, c[0x0][0x4dc], R14 ;  /* 0x000137000b0e7a24 */ /* 0x040fe200078e020e */
[C---:B----4-:R-:W-:Y:S01]  /*100d0*/  LEA R9, R12.reuse, R9, 0x7 ;  /* 0x000000090c097211 */ /* 0x050fe200078e38ff */
[----:B------:R-:W-:Y:S01]  /*100e0*/  IMAD R10, R11, c[0x0][0x444], R10 ;  /* 0x000111000b0a7a24 */ /* 0x000fe200078e020a */
[----:B------:R-:W-:Y:S01]  /*100f0*/  LEA R12, R12, R15, 0x7 ;  /* 0x0000000f0c0c7211 */ /* 0x000fe200078e38ff */
[----:B------:R-:W-:Y:S01]  /*10100*/  IMAD.IADD R21, R19, 0x1, R14 ;  /* 0x0000000113157824 */ /* 0x000fe200078e020e */
[----:B------:R-:W-:Y:S01]  /*10110*/  MOV R11, R9 ;  /* 0x00000009000b7202 */ /* 0x000fe20000000f00 */
[----:B------:R-:W-:Y:S02]  /*10120*/  IMAD.IADD R23, R17, 0x1, R10 ;  /* 0x0000000111177824 */ /* 0x000fe400078e020a */
[----:B------:R-:W-:-:S04]  /*10130*/  @P1 IMAD.HI.U32 R10, R9, c[0x0][0x4ec], RZ ;  /* 0x00013b00090a1a27 */ /* 0x000fc800078e00ff */
[C---:B------:R-:W-:Y:S01]  /*10140*/  IMAD R17, R0.reuse, c[0x0][0x4e0], RZ ;  /* 0x0001380000117a24 */ /* 0x040fe200078e02ff */
[----:B------:R-:W-:Y:S01]  /*10150*/  @P1 SHF.R.U32.HI R11, RZ, c[0x0][0x4f0], R10 ;  /* 0x00013c00ff0b1a19 */ /* 0x000fe2000001160a */
[----:B------:R-:W-:Y:S01]  /*10160*/  IMAD R19, R0, c[0x0][0x448], RZ ;  /* 0x0001120000137a24 */ /* 0x000fe200078e02ff */
[----:B------:R-:W-:Y:S01]  /*10170*/  MOV R10, R9 ;  /* 0x00000009000a7202 */ /* 0x000fe20000000f00 */
[C---:B------:R-:W-:Y:S01]  /*10180*/  IMAD R17, R8.reuse, c[0x0][0x4e4], R17 ;  /* 0x0001390008117a24 */ /* 0x040fe200078e0211 */
[--C-:B------:R-:W-:Y:S01]  /*10190*/  SHF.R.S32.HI R14, RZ, 0x1f, R11.reuse ;  /* 0x0000001fff0e7819 */ /* 0x100fe2000001140b */
[----:B------:R-:W-:Y:S02]  /*101a0*/  IMAD.MOV R0, RZ, RZ, -R11 ;  /* 0x000000ffff007224 */ /* 0x000fe400078e0a0b */
[C---:B------:R-:W-:Y:S02]  /*101b0*/  IMAD R19, R8.reuse, c[0x0][0x44c], R19 ;  /* 0x0001130008137a24 */ /* 0x040fe400078e0213 */
[----:B------:R-:W-:-:S04]  /*101c0*/  IMAD.WIDE.U32 R22, R8, c[0x0][0x448], R22 ;  /* 0x0001120008167a25 */ /* 0x000fc800078e0016 */
[----:B------:R-:W-:-:S04]  /*101d0*/  IMAD.WIDE.U32 R20, R8, c[0x0][0x4e0], R20 ;  /* 0x0001380008147a25 */ /* 0x000fc800078e0014 */
[----:B------:R-:W-:Y:S01]  /*101e0*/  @P1 IMAD.HI.U32 R8, R9, c[0x0][0x4ec], RZ ;  /* 0x00013b0009081a27 */ /* 0x000fe200078e00ff */
[----:B------:R-:W-:-:S03]  /*101f0*/  IADD3 R16, P0, R11, R20, RZ ;  /* 0x000000140b107210 */ /* 0x000fc60007f1e0ff */
[----:B------:R-:W-:Y:S01]  /*10200*/  IMAD R0, R0, c[0x0][0x4e8], R9 ;  /* 0x00013a0000007a24 */ /* 0x000fe200078e0209 */
[----:B------:R-:W-:Y:S01]  /*10210*/  @P1 SHF.R.U32.HI R10, RZ, c[0x0][0x4f0], R8 ;  /* 0x00013c00ff0a1a19 */ /* 0x000fe20000011608 */
[----:B------:R-:W-:Y:S01]  /*10220*/  IMAD.IADD R23, R23, 0x1, R19 ;  /* 0x0000000117177824 */ /* 0x000fe200078e0213 */
[----:B------:R-:W-:Y:S01]  /*10230*/  IADD3.X R17, R14, R21, R17, P0, !PT ;  /* 0x000000150e117210 */ /* 0x000fe200007fe411 */
[----:B------:R-:W-:Y:S01]  /*10240*/  IMAD R13, R13, c[0x0][0x388], RZ ;  /* 0x0000e2000d0d7a24 */ /* 0x000fe200078e02ff */
[----:B------:R-:W-:Y:S01]  /*10250*/  SHF.R.S32.HI R8, RZ, 0x1f, R0 ;  /* 0x0000001fff087819 */ /* 0x000fe20000011400 */
[C---:B------:R-:W-:Y:S01]  /*10260*/  IMAD.WIDE.U32 R22, R10.reuse, c[0x0][0x430], R22 ;  /* 0x00010c000a167a25 */ /* 0x040fe200078e0016 */
[----:B------:R-:W-:Y:S02]  /*10270*/  IADD3 R14, -R10, RZ, RZ ;  /* 0x000000ff0a0e7210 */ /* 0x000fe40007ffe1ff */
[----:B------:R-:W-:Y:S01]  /*10280*/  LOP3.LUT P1, RZ, R6, 0x3, RZ, 0xc0, !PT ;  /* 0x0000000306ff7812 */ /* 0x000fe2000782c0ff */
[----:B------:R-:W-:Y:S01]  /*10290*/  IMAD R11, R8, c[0x0][0x4c8], RZ ;  /* 0x00013200080b7a24 */ /* 0x000fe200078e02ff */
[----:B------:R-:W-:Y:S01]  /*102a0*/  SHF.R.S32.HI R8, RZ, 0x1f, R10 ;  /* 0x0000001fff087819 */ /* 0x000fe2000001140a */
[----:B------:R-:W-:Y:S01]  /*102b0*/  IMAD.WIDE.U32 R16, R0, c[0x0][0x4c8], R16 ;  /* 0x0001320000107a25 */ /* 0x000fe200078e0010 */
[----:B------:R-:W-:-:S03]  /*102c0*/  ISETP.GE.OR P2, PT, R12, R13, P1 ;  /* 0x0000000d0c00720c */ /* 0x000fc60000f46670 */
[----:B------:R-:W-:Y:S01]  /*102d0*/  IMAD R11, R0, c[0x0][0x4cc], R11 ;  /* 0x00013300000b7a24 */ /* 0x000fe200078e020b */
[----:B------:R-:W-:Y:S01]  /*102e0*/  LEA R0, P0, R16, c[0x0][0x4a8], 0x2 ;  /* 0x00012a0010007a11 */ /* 0x000fe200078010ff */
[----:B------:R-:W-:Y:S02]  /*102f0*/  IMAD R14, R14, c[0x0][0x4e8], R9 ;  /* 0x00013a000e0e7a24 */ /* 0x000fe400078e0209 */
[----:B------:R-:W-:Y:S02]  /*10300*/  IMAD.IADD R11, R17, 0x1, R11 ;  /* 0x00000001110b7824 */ /* 0x000fe400078e020b */
[----:B------:R-:W-:Y:S01]  /*10310*/  IMAD R9, R8, c[0x0][0x430], RZ ;  /* 0x00010c0008097a24 */ /* 0x000fe200078e02ff */
[----:B------:R-:W-:Y:S01]  /*10320*/  SHFL.IDX PT, R18, R0, 0x1, 0x1c1f ;  /* 0x003c1f0000127f89 */ /* 0x000fe200000e0000 */
[----:B------:R-:W-:Y:S02]  /*10330*/  SHF.R.S32.HI R8, RZ, 0x1f, R14 ;  /* 0x0000001fff087819 */ /* 0x000fe4000001140e */
[----:B------:R-:W-:Y:S01]  /*10340*/  LEA.HI.X R11, R16, c[0x0][0x4ac], R11, 0x2, P0 ;  /* 0x00012b00100b7a11 */ /* 0x000fe200000f140b */
[----:B------:R-:W-:Y:S01]  /*10350*/  IMAD R9, R10, c[0x0][0x434], R9 ;  /* 0x00010d000a097a24 */ /* 0x000fe200078e0209 */
[----:B------:R-:W-:Y:S03]  /*10360*/  SHFL.IDX PT, R16, R0, RZ, 0x1c1f ;  /* 0x001c1fff00107589 */ /* 0x000fe600000e0000 */
[----:B------:R-:W-:Y:S01]  /*10370*/  IMAD.IADD R23, R23, 0x1, R9 ;  /* 0x0000000117177824 */ /* 0x000fe200078e0209 */
[----:B------:R-:W1:Y:S01]  /*10380*/  SHFL.IDX PT, R17, R11, RZ, 0x1c1f ;  /* 0x001c1fff0b117589 */ /* 0x000e6200000e0000 */
[----:B------:R-:W-:Y:S01]  /*10390*/  IMAD R9, R8, c[0x0][0x428], RZ ;  /* 0x00010a0008097a24 */ /* 0x000fe200078e02ff */
[----:B------:R-:W-:-:S02]  /*103a0*/  IADD3 R8, R12, 0x8, RZ ;  /* 0x000000080c087810 */ /* 0x000fc40007ffe0ff */
[----:B------:R2:W3:Y:S01]  /*103b0*/  SHFL.IDX PT, R19, R11, 0x1, 0x1c1f ;  /* 0x003c1f000b137f89 */ /* 0x0004e200000e0000 */
[----:B------:R-:W-:Y:S01]  /*103c0*/  IMAD R9, R14, c[0x0][0x42c], R9 ;  /* 0x00010b000e097a24 */ /* 0x000fe200078e0209 */
[----:B------:R-:W-:Y:S01]  /*103d0*/  ISETP.GE.OR P1, PT, R8, R13, P1 ;  /* 0x0000000d0800720c */ /* 0x000fe20000f26670 */
[----:B------:R-:W-:-:S05]  /*103e0*/  IMAD.WIDE.U32 R14, R14, c[0x0][0x428], R22 ;  /* 0x00010a000e0e7a25 */ /* 0x000fca00078e0016 */
[----:B------:R-:W-:Y:S02]  /*103f0*/  IADD3 R10, R15, R9, RZ ;  /* 0x000000090f0a7210 */ /* 0x000fe40007ffe0ff */
[----:B------:R-:W-:-:S04]  /*10400*/  LEA R9, P0, R14, c[0x0][0x400], 0x2 ;  /* 0x000100000e097a11 */ /* 0x000fc800078010ff */
[----:B------:R-:W-:Y:S02]  /*10410*/  LEA.HI.X R10, R14, c[0x0][0x404], R10, 0x2, P0 ;  /* 0x000101000e0a7a11 */ /* 0x000fe400000f140a */
[----:B------:R4:W4:Y:S01]  /*10420*/  SHFL.IDX PT, R14, R9, RZ, 0x1c1f ;  /* 0x001c1fff090e7589 */ /* 0x00092200000e0000 */
[----:B------:R-:W-:-:S03]  /*10430*/  ISETP.GE.AND P0, PT, R8, R13, PT ;  /* 0x0000000d0800720c */ /* 0x000fc60003f06270 */
[----:B-1----:R1:W-:Y:S01]  /*10440*/  @!P2 ST.E [R16.64], R5 ;  /* 0x000000051000a985 */ /* 0x0023e2000c101910 */
[----:B--2---:R-:W-:-:S03]  /*10450*/  LOP3.LUT R11, R4, 0x7ffffffc, RZ, 0xc0, !PT ;  /* 0x7ffffffc040b7812 */ /* 0x004fc600078ec0ff */
[----:B---3--:R1:W-:Y:S01]  /*10460*/  @!P1 ST.E [R18.64], R7 ;  /* 0x0000000712009985 */ /* 0x0083e2000c101910 */
[----:B------:R-:W-:Y:S01]  /*10470*/  ISETP.GE.AND P1, PT, R12, R13, PT ;  /* 0x0000000d0c00720c */ /* 0x000fe20003f26270 */
[----:B------:R-:W-:Y:S02]  /*10480*/  IMAD.IADD R11, R6, 0x1, -R11 ;  /* 0x00000001060b7824 */ /* 0x000fe400078e0a0b */
[----:B------:R1:W2:Y:S03]  /*10490*/  SHFL.IDX PT, R15, R10, RZ, 0x1c1f ;  /* 0x001c1fff0a0f7589 */ /* 0x0002a600000e0000 */
[----:B------:R-:W-:-:S07]  /*104a0*/  SHF.L.U32 R11, R11, 0x1, RZ ;  /* 0x000000010b0b7819 */ /* 0x000fce00000006ff */
[----:B------:R-:W-:Y:S05]  /*104b0*/  @P1 BRA `(.L_x_389) ;  /* 0x000008d000001947 */ /* 0x000fea0003800000 */
[C---:B------:R-:W-:Y:S02]  /*104c0*/  ISETP.GE.AND P1, PT, R11.reuse, c[0x0][0x3c8], PT ;  /* 0x0000f2000b007a0c */ /* 0x040fe40003f26270 */
[C---:B-1----:R-:W-:Y:S02]  /*104d0*/  IADD3 R7, R11.reuse, 0x8, RZ ;  /* 0x000000080b077810 */ /* 0x042fe40007ffe0ff */
[C---:B------:R-:W-:Y:S02]  /*104e0*/  IADD3 R6, R11.reuse, 0x10, RZ ;  /* 0x000000100b067810 */ /* 0x040fe40007ffe0ff */
[----:B------:R-:W-:Y:S02]  /*104f0*/  IADD3 R5, R11, 0x18, RZ ;  /* 0x000000180b057810 */ /* 0x000fe40007ffe0ff */
[----:B------:R-:W-:Y:S02]  /*10500*/  ISETP.GE.AND P5, PT, R7, c[0x0][0x3c8], PT ;  /* 0x0000f20007007a0c */ /* 0x000fe40003fa6270 */
[----:B------:R-:W-:-:S02]  /*10510*/  ISETP.GE.AND P4, PT, R6, c[0x0][0x3c8], PT ;  /* 0x0000f20006007a0c */ /* 0x000fc40003f86270 */
[C---:B------:R-:W-:Y:S01]  /*10520*/  IADD3 R4, R11.reuse, 0x20, RZ ;  /* 0x000000200b047810 */ /* 0x040fe20007ffe0ff */
[----:B--2-4-:R-:W-:Y:S01]  /*10530*/  @!P1 IMAD.WIDE R12, R11, 0x4, R14 ;  /* 0x000000040b0c9825 */ /* 0x014fe200078e020e */
[----:B------:R-:W-:Y:S02]  /*10540*/  ISETP.GE.AND P3, PT, R5, c[0x0][0x3c8], PT ;  /* 0x0000f20005007a0c */ /* 0x000fe40003f66270 */
[----:B------:R-:W-:Y:S02]  /*10550*/  ISETP.GE.AND P2, PT, R4, c[0x0][0x3c8], PT ;  /* 0x0000f20004007a0c */ /* 0x000fe40003f46270 */
[C---:B------:R-:W-:Y:S01]  /*10560*/  IADD3 R0, R11.reuse, 0x28, RZ ;  /* 0x000000280b007810 */ /* 0x040fe20007ffe0ff */
[----:B------:R1:W-:Y:S01]  /*10570*/  @!P1 ST.E.64 [R12.64], R128 ;  /* 0x000000800c009985 */ /* 0x0003e2000c101b10 */
[----:B------:R-:W-:Y:S02]  /*10580*/  IADD3 R8, R11, 0x30, RZ ;  /* 0x000000300b087810 */ /* 0x000fe40007ffe0ff */
[----:B------:R-:W-:-:S02]  /*10590*/  ISETP.GE.AND P6, PT, R0, c[0x0][0x3c8], PT ;  /* 0x0000f20000007a0c */ /* 0x000fc40003fc6270 */
[----:B------:R-:W-:Y:S02]  /*105a0*/  @!P5 LEA.HI R7, R7, R7, RZ, 0x1 ;  /* 0x000000070707d211 */ /* 0x000fe400078f08ff */
[----:B------:R-:W-:Y:S02]  /*105b0*/  ISETP.GE.AND P1, PT, R8, c[0x0][0x3c8], PT ;  /* 0x0000f20008007a0c */ /* 0x000fe40003f26270 */
[----:B------:R-:W-:Y:S02]  /*105c0*/  @!P4 LEA.HI R6, R6, R6, RZ, 0x1 ;  /* 0x000000060606c211 */ /* 0x000fe400078f08ff */
[----:B------:R-:W-:Y:S02]  /*105d0*/  @!P3 LEA.HI R5, R5, R5, RZ, 0x1 ;  /* 0x000000050505b211 */ /* 0x000fe400078f08ff */
[----:B------:R-:W-:Y:S02]  /*105e0*/  @!P5 LOP3.LUT R7, R7, 0xfffffffe, RZ, 0xc0, !PT ;  /* 0xfffffffe0707d812 */ /* 0x000fe400078ec0ff */
[----:B------:R-:W-:-:S02]  /*105f0*/  @!P4 LOP3.LUT R17, R6, 0xfffffffe, RZ, 0xc0, !PT ;  /* 0xfffffffe0611c812 */ /* 0x000fc400078ec0ff */
[----:B------:R-:W-:Y:S01]  /*10600*/  @!P2 LEA.HI R4, R4, R4, RZ, 0x1 ;  /* 0x000000040404a211 */ /* 0x000fe200078f08ff */
[--C-:B------:R-:W-:Y:S01]  /*10610*/  @!P5 IMAD.WIDE R6, R7, 0x4, R14.reuse ;  /* 0x000000040706d825 */ /* 0x100fe200078e020e */
[----:B------:R-:W-:Y:S02]  /*10620*/  @!P3 LOP3.LUT R5, R5, 0xfffffffe, RZ, 0xc0, !PT ;  /* 0xfffffffe0505b812 */ /* 0x000fe400078ec0ff */
[----:B------:R-:W-:Y:S02]  /*10630*/  @!P2 LOP3.LUT R19, R4, 0xfffffffe, RZ, 0xc0, !PT ;  /* 0xfffffffe0413a812 */ /* 0x000fe400078ec0ff */
[----:B------:R-:W-:Y:S01]  /*10640*/  @!P6 LEA.HI R0, R0, R0, RZ, 0x1 ;  /* 0x000000000000e211 */ /* 0x000fe200078f08ff */
[--C-:B------:R-:W-:Y:S01]  /*10650*/  @!P3 IMAD.WIDE R4, R5, 0x4, R14.reuse ;  /* 0x000000040504b825 */ /* 0x100fe200078e020e */
[----:B------:R-:W-:Y:S01]  /*10660*/  @!P1 LEA.HI R8, R8, R8, RZ, 0x1 ;  /* 0x0000000808089211 */ /* 0x000fe200078f08ff */
[----:B------:R2:W-:Y:S01]  /*10670*/  @!P5 ST.E.64 [R6.64], R124 ;  /* 0x0000007c0600d985 */ /* 0x0005e2000c101b10 */
[----:B------:R-:W-:Y:S01]  /*10680*/  IADD3 R21, R11, 0x38, RZ ;  /* 0x000000380b157810 */ /* 0x000fe20007ffe0ff */
[----:B-1----:R-:W-:Y:S01]  /*10690*/  @!P4 IMAD.WIDE R12, R17, 0x4, R14 ;  /* 0x00000004110cc825 */ /* 0x002fe200078e020e */
[----:B------:R-:W-:-:S02]  /*106a0*/  IADD3 R20, R11, 0x40, RZ ;  /* 0x000000400b147810 */ /* 0x000fc40007ffe0ff */
[----:B------:R-:W-:Y:S01]  /*106b0*/  ISETP.GE.AND P5, PT, R21, c[0x0][0x3c8], PT ;  /* 0x0000f20015007a0c */ /* 0x000fe20003fa6270 */
[----:B------:R-:W-:Y:S01]  /*106c0*/  @!P2 IMAD.WIDE R16, R19, 0x4, R14 ;  /* 0x000000041310a825 */ /* 0x000fe200078e020e */
[----:B------:R1:W-:Y:S01]  /*106d0*/  @!P4 ST.E.64 [R12.64], R120 ;  /* 0x000000780c00c985 */ /* 0x0003e2000c101b10 */
[C---:B------:R-:W-:Y:S02]  /*106e0*/  IADD3 R19, R11.reuse, 0x48, RZ ;  /* 0x000000480b137810 */ /* 0x040fe40007ffe0ff */
[----:B------:R-:W-:Y:S01]  /*106f0*/  IADD3 R18, R11, 0x50, RZ ;  /* 0x000000500b127810 */ /* 0x000fe20007ffe0ff */
[----:B------:R3:W-:Y:S01]  /*10700*/  @!P3 ST.E.64 [R4.64], R116 ;  /* 0x000000740400b985 */ /* 0x0007e2000c101b10 */
[----:B------:R-:W-:Y:S02]  /*10710*/  ISETP.GE.AND P4, PT, R20, c[0x0][0x3c8], PT ;  /* 0x0000f20014007a0c */ /* 0x000fe40003f86270 */
[----:B------:R-:W-:Y:S01]  /*10720*/  ISETP.GE.AND P3, PT, R19, c[0x0][0x3c8], PT ;  /* 0x0000f20013007a0c */ /* 0x000fe20003f66270 */
[----:B------:R4:W-:Y:S01]  /*10730*/  @!P2 ST.E.64 [R16.64], R112 ;  /* 0x000000701000a985 */ /* 0x0009e2000c101b10 */
[----:B------:R-:W-:-:S02]  /*10740*/  ISETP.GE.AND P2, PT, R18, c[0x0][0x3c8], PT ;  /* 0x0000f20012007a0c */ /* 0x000fc40003f46270 */
[----:B------:R-:W-:-:S04]  /*10750*/  @!P5 LEA.HI R21, R21, R21, RZ, 0x1 ;  /* 0x000000151515d211 */ /* 0x000fc800078f08ff */
[----:B------:R-:W-:-:S03]  /*10760*/  @!P5 LOP3.LUT R21, R21, 0xfffffffe, RZ, 0xc0, !PT ;  /* 0xfffffffe1515d812 */ /* 0x000fc600078ec0ff */
[----:B------:R-:W-:Y:S02]  /*10770*/  @!P4 LEA.HI R20, R20, R20, RZ, 0x1 ;  /* 0x000000141414c211 */ /* 0x000fe400078f08ff */
[----:B------:R-:W-:Y:S02]  /*10780*/  @!P3 LEA.HI R19, R19, R19, RZ, 0x1 ;  /* 0x000000131313b211 */ /* 0x000fe400078f08ff */
[----:B--2---:R-:W-:Y:S02]  /*10790*/  @!P6 LOP3.LUT R7, R0, 0xfffffffe, RZ, 0xc0, !PT ;  /* 0xfffffffe0007e812 */ /* 0x004fe400078ec0ff */
[----:B------:R-:W-:Y:S02]  /*107a0*/  IADD3 R0, R11, 0x58, RZ ;  /* 0x000000580b007810 */ /* 0x000fe40007ffe0ff */
[----:B------:R-:W-:Y:S01]  /*107b0*/  @!P2 LEA.HI R18, R18, R18, RZ, 0x1 ;  /* 0x000000121212a211 */ /* 0x000fe200078f08ff */
[----:B------:R-:W-:Y:S01]  /*107c0*/  @!P6 IMAD.WIDE R6, R7, 0x4, R14 ;  /* 0x000000040706e825 */ /* 0x000fe200078e020e */
[----:B------:R-:W-:-:S02]  /*107d0*/  @!P3 LOP3.LUT R19, R19, 0xfffffffe, RZ, 0xc0, !PT ;  /* 0xfffffffe1313b812 */ /* 0x000fc400078ec0ff */
[----:B-1----:R-:W-:Y:S02]  /*107e0*/  @!P4 LOP3.LUT R13, R20, 0xfffffffe, RZ, 0xc0, !PT ;  /* 0xfffffffe140dc812 */ /* 0x002fe400078ec0ff */
[----:B------:R1:W-:Y:S01]  /*107f0*/  @!P6 ST.E.64 [R6.64], R108 ;  /* 0x0000006c0600e985 */ /* 0x0003e2000c101b10 */
[----:B---3--:R-:W-:Y:S02]  /*10800*/  @!P1 LOP3.LUT R5, R8, 0xfffffffe, RZ, 0xc0, !PT ;  /* 0xfffffffe08059812 */ /* 0x008fe400078ec0ff */
[----:B------:R-:W-:Y:S01]  /*10810*/  IADD3 R8, R11, 0x60, RZ ;  /* 0x000000600b087810 */ /* 0x000fe20007ffe0ff */
[--C-:B------:R-:W-:Y:S01]  /*10820*/  @!P4 IMAD.WIDE R12, R13, 0x4, R14.reuse ;  /* 0x000000040d0cc825 */ /* 0x100fe200078e020e */
[----:B------:R-:W-:Y:S02]  /*10830*/  IADD3 R20, R11, 0x68, RZ ;  /* 0x000000680b147810 */ /* 0x000fe40007ffe0ff */
[----:B------:R-:W-:Y:S01]  /*10840*/  ISETP.GE.AND P6, PT, R8, c[0x0][0x3c8], PT ;  /* 0x0000f20008007a0c */ /* 0x000fe20003fc6270 */
[----:B------:R-:W-:-:S04]  /*10850*/  @!P1 IMAD.WIDE R4, R5, 0x4, R14 ;  /* 0x0000000405049825 */ /* 0x000fc800078e020e */
[----:B----4-:R-:W-:Y:S01]  /*10860*/  @!P3 IMAD.WIDE R16, R19, 0x4, R14 ;  /* 0x000000041310b825 */ /* 0x010fe200078e020e */
[----:B------:R2:W-:Y:S01]  /*10870*/  @!P1 ST.E.64 [R4.64], R104 ;  /* 0x0000006804009985 */ /* 0x0005e2000c101b10 */
[----:B------:R-:W-:Y:S02]  /*10880*/  ISETP.GE.AND P1, PT, R0, c[0x0][0x3c8], PT ;  /* 0x0000f20000007a0c */ /* 0x000fe40003f26270 */
[----:B------:R-:W-:-:S04]  /*10890*/  IADD3 R19, R11, 0x70, RZ ;  /* 0x000000700b137810 */ /* 0x000fc80007ffe0ff */
[----:B------:R-:W-:-:S07]  /*108a0*/  @!P6 LEA.HI R8, R8, R8, RZ, 0x1 ;  /* 0x000000080808e211 */ /* 0x000fce00078f08ff */
[----:B------:R-:W-:Y:S02]  /*108b0*/  @!P1 LEA.HI R0, R0, R0, RZ, 0x1 ;  /* 0x0000000000009211 */ /* 0x000fe400078f08ff */
[----:B-1----:R-:W-:Y:S02]  /*108c0*/  @!P2 LOP3.LUT R7, R18, 0xfffffffe, RZ, 0xc0, !PT ;  /* 0xfffffffe1207a812 */ /* 0x002fe400078ec0ff */
[----:B------:R-:W-:Y:S02]  /*108d0*/  @!P1 LOP3.LUT R23, R0, 0xfffffffe, RZ, 0xc0, !PT ;  /* 0xfffffffe00179812 */ /* 0x000fe400078ec0ff */
[----:B------:R-:W-:Y:S01]  /*108e0*/  IADD3 R18, R11, 0x78, RZ ;  /* 0x000000780b127810 */ /* 0x000fe20007ffe0ff */
[----:B------:R-:W-:Y:S01]  /*108f0*/  @!P2 IMAD.WIDE R6, R7, 0x4, R14 ;  /* 0x000000040706a825 */ /* 0x000fe200078e020e */
[----:B------:R-:W-:-:S03]  /*10900*/  IADD3 R0, R11, 0x88, RZ ;  /* 0x000000880b007810 */ /* 0x000fc60007ffe0ff */
[----:B--2---:R-:W-:Y:S01]  /*10910*/  @!P5 IMAD.WIDE R4, R21, 0x4, R14 ;  /* 0x000000041504d825 */ /* 0x004fe200078e020e */
[----:B------:R-:W-:-:S04]  /*10920*/  IADD3 R21, R11, 0x80, RZ ;  /* 0x000000800b157810 */ /* 0x000fc80007ffe0ff */
[----:B------:R1:W-:Y:S01]  /*10930*/  @!P5 ST.E.64 [R4.64], R100 ;  /* 0x000000640400d985 */ /* 0x0003e2000c101b10 */
[----:B------:R-:W-:-:S03]  /*10940*/  ISETP.GE.AND P5, PT, R20, c[0x0][0x3c8], PT ;  /* 0x0000f20014007a0c */ /* 0x000fc60003fa6270 */
[----:B------:R2:W-:Y:S01]  /*10950*/  @!P4 ST.E.64 [R12.64], R36 ;  /* 0x000000240c00c985 */ /* 0x0005e2000c101b10 */
[----:B------:R-:W-:-:S03]  /*10960*/  ISETP.GE.AND P4, PT, R19, c[0x0][0x3c8], PT ;  /* 0x0000f20013007a0c */ /* 0x000fc60003f86270 */
[----:B------:R-:W-:Y:S01]  /*10970*/  @!P3 ST.E.64 [R16.64], R40 ;  /* 0x000000281000b985 */ /* 0x000fe2000c101b10 */
[----:B------:R-:W-:-:S03]  /*10980*/  ISETP.GE.AND P3, PT, R18, c[0x0][0x3c8], PT ;  /* 0x0000f20012007a0c */ /* 0x000fc60003f66270 */
[----:B------:R3:W-:Y:S01]  /*10990*/  @!P2 ST.E.64 [R6.64], R44 ;  /* 0x0000002c0600a985 */ /* 0x0007e2000c101b10 */
[----:B------:R-:W-:Y:S02]  /*109a0*/  ISETP.GE.AND P2, PT, R21, c[0x0][0x3c8], PT ;  /* 0x0000f20015007a0c */ /* 0x000fe40003f46270 */
[----:B------:R-:W-:-:S03]  /*109b0*/  @!P5 LEA.HI R20, R20, R20, RZ, 0x1 ;  /* 0x000000141414d211 */ /* 0x000fc600078f08ff */
[----:B------:R-:W-:-:S04]  /*109c0*/  @!P4 LEA.HI R19, R19, R19, RZ, 0x1 ;  /* 0x000000131313c211 */ /* 0x000fc800078f08ff */
[----:B------:R-:W-:Y:S02]  /*109d0*/  @!P3 LEA.HI R18, R18, R18, RZ, 0x1 ;  /* 0x000000121212b211 */ /* 0x000fe400078f08ff */
[----:B------:R-:W-:Y:S02]  /*109e0*/  @!P4 LOP3.LUT R19, R19, 0xfffffffe, RZ, 0xc0, !PT ;  /* 0xfffffffe1313c812 */ /* 0x000fe400078ec0ff */
[----:B------:R-:W-:Y:S02]  /*109f0*/  @!P2 LEA.HI R21, R21, R21, RZ, 0x1 ;  /* 0x000000151515a211 */ /* 0x000fe400078f08ff */
[----:B-1----:R-:W-:Y:S02]  /*10a00*/  @!P6 LOP3.LUT R5, R8, 0xfffffffe, RZ, 0xc0, !PT ;  /* 0xfffffffe0805e812 */ /* 0x002fe400078ec0ff */
[----:B------:R-:W-:Y:S01]  /*10a10*/  @!P2 LOP3.LUT R21, R21, 0xfffffffe, RZ, 0xc0, !PT ;  /* 0xfffffffe1515a812 */ /* 0x000fe200078ec0ff */
[----:B--2---:R-:W-:Y:S01]  /*10a20*/  @!P1 IMAD.WIDE R12, R23, 0x4, R14 ;  /* 0x00000004170c9825 */ /* 0x004fe200078e020e */
[----:B------:R-:W-:-:S03]  /*10a30*/  IADD3 R8, R11, 0x98, RZ ;  /* 0x000000980b087810 */ /* 0x000fc60007ffe0ff */
[--C-:B------:R-:W-:Y:S01]  /*10a40*/  @!P6 IMAD.WIDE R4, R5, 0x4, R14.reuse ;  /* 0x000000040504e825 */ /* 0x100fe200078e020e */
[----:B------:R1:W-:Y:S01]  /*10a50*/  @!P1 ST.E.64 [R12.64], R48 ;  /* 0x000000300c009985 */ /* 0x0003e2000c101b10 */
[----:B------:R-:W-:Y:S02]  /*10a60*/  ISETP.GE.AND P1, PT, R0, c[0x0][0x3c8], PT ;  /* 0x0000f20000007a0c */ /* 0x000fe40003f26270 */
[----:B---3--:R-:W-:Y:S01]  /*10a70*/  @!P5 LOP3.LUT R7, R20, 0xfffffffe, RZ, 0xc0, !PT ;  /* 0xfffffffe1407d812 */ /* 0x008fe200078ec0ff */
[----:B------:R2:W-:Y:S01]  /*10a80*/  @!P6 ST.E.64 [R4.64], R52 ;  /* 0x000000340400e985 */ /* 0x0005e2000c101b10 */
[----:B------:R-:W-:Y:S01]  /*10a90*/  @!P4 IMAD.WIDE R16, R19, 0x4, R14 ;  /* 0x000000041310c825 */ /* 0x000fe200078e020e */
[----:B------:R-:W-:-:S03]  /*10aa0*/  IADD3 R20, R11, 0xa8, RZ ;  /* 0x000000a80b147810 */ /* 0x000fc60007ffe0ff */
[----:B------:R-:W-:-:S05]  /*10ab0*/  @!P5 IMAD.WIDE R6, R7, 0x4, R14 ;  /* 0x000000040706d825 */ /* 0x000fca00078e020e */
[----:B------:R-:W-:Y:S01]  /*10ac0*/  @!P1 LEA.HI R0, R0, R0, RZ, 0x1 ;  /* 0x0000000000009211 */ /* 0x000fe200078f08ff */
[----:B------:R3:W-:Y:S01]  /*10ad0*/  @!P5 ST.E.64 [R6.64], R56 ;  /* 0x000000380600d985 */ /* 0x0007e2000c101b10 */
[----:B------:R-:W-:-:S03]  /*10ae0*/  ISETP.GE.AND P5, PT, R8, c[0x0][0x3c8], PT ;  /* 0x0000f20008007a0c */ /* 0x000fc60003fa6270 */
[----:B------:R4:W-:Y:S01]  /*10af0*/  @!P4 ST.E.64 [R16.64], R60 ;  /* 0x0000003c1000c985 */ /* 0x0009e2000c101b10 */
[----:B-1----:R-:W-:Y:S01]  /*10b00*/  @!P3 LOP3.LUT R13, R18, 0xfffffffe, RZ, 0xc0, !PT ;  /* 0xfffffffe120db812 */ /* 0x002fe200078ec0ff */
[--C-:B------:R-:W-:Y:S01]  /*10b10*/  @!P2 IMAD.WIDE R18, R21, 0x4, R14.reuse ;  /* 0x000000041512a825 */ /* 0x100fe200078e020e */
[----:B------:R-:W-:Y:S02]  /*10b20*/  IADD3 R21, R11, 0xa0, RZ ;  /* 0x000000a00b157810 */ /* 0x000fe40007ffe0ff */
[----:B--2---:R-:W-:Y:S01]  /*10b30*/  @!P1 LOP3.LUT R5, R0, 0xfffffffe, RZ, 0xc0, !PT ;  /* 0xfffffffe00059812 */ /* 0x004fe200078ec0ff */
[--C-:B------:R-:W-:Y:S01]  /*10b40*/  @!P3 IMAD.WIDE R12, R13, 0x4, R14.reuse ;  /* 0x000000040d0cb825 */ /* 0x100fe200078e020e */
[----:B------:R-:W-:Y:S02]  /*10b50*/  IADD3 R0, R11, 0x90, RZ ;  /* 0x000000900b007810 */ /* 0x000fe40007ffe0ff */
[----:B------:R-:W-:Y:S01]  /*10b60*/  ISETP.GE.AND P4, PT, R21, c[0x0][0x3c8], PT ;  /* 0x0000f20015007a0c */ /* 0x000fe20003f86270 */
[----:B------:R-:W-:Y:S01]  /*10b70*/  @!P1 IMAD.WIDE R4, R5, 0x4, R14 ;  /* 0x0000000405049825 */ /* 0x000fe200078e020e */
[----:B------:R-:W-:Y:S01]  /*10b80*/  ISETP.GE.AND P6, PT, R0, c[0x0][0x3c8], PT ;  /* 0x0000f20000007a0c */ /* 0x000fe20003fc6270 */
[----:B------:R1:W-:Y:S01]  /*10b90*/  @!P3 ST.E.64 [R12.64], R64 ;  /* 0x000000400c00b985 */ /* 0x0003e2000c101b10 */
[----:B------:R-:W-:-:S02]  /*10ba0*/  ISETP.GE.AND P3, PT, R20, c[0x0][0x3c8], PT ;  /* 0x0000f20014007a0c */ /* 0x000fc40003f66270 */
[----:B------:R-:W-:Y:S01]  /*10bb0*/  @!P5 LEA.HI R8, R8, R8, RZ, 0x1 ;  /* 0x000000080808d211 */ /* 0x000fe200078f08ff */
[----:B------:R2:W-:Y:S01]  /*10bc0*/  @!P2 ST.E.64 [R18.64], R68 ;  /* 0x000000441200a985 */ /* 0x0005e2000c101b10 */
[C---:B---3--:R-:W-:Y:S02]  /*10bd0*/  IADD3 R7, R11.reuse, 0xb0, RZ ;  /* 0x000000b00b077810 */ /* 0x048fe40007ffe0ff */
[----:B------:R-:W-:Y:S01]  /*10be0*/  IADD3 R6, R11, 0xb8, RZ ;  /* 0x000000b80b067810 */ /* 0x000fe20007ffe0ff */
[----:B------:R3:W-:Y:S01]  /*10bf0*/  @!P1 ST.E.64 [R4.64], R72 ;  /* 0x0000004804009985 */ /* 0x0007e2000c101b10 */
[----:B------:R-:W-:Y:S02]  /*10c00*/  ISETP.GE.AND P2, PT, R7, c[0x0][0x3c8], PT ;  /* 0x0000f20007007a0c */ /* 0x000fe40003f46270 */
[----:B------:R-:W-:Y:S02]  /*10c10*/  ISETP.GE.AND P1, PT, R6, c[0x0][0x3c8], PT ;  /* 0x0000f20006007a0c */ /* 0x000fe40003f26270 */
[----:B------:R-:W-:-:S02]  /*10c20*/  @!P6 LEA.HI R0, R0, R0, RZ, 0x1 ;  /* 0x000000000000e211 */ /* 0x000fc400078f08ff */
[----:B------:R-:W-:Y:S02]  /*10c30*/  @!P4 LEA.HI R21, R21, R21, RZ, 0x1 ;  /* 0x000000151515c211 */ /* 0x000fe400078f08ff */
[----:B------:R-:W-:Y:S02]  /*10c40*/  @!P3 LEA.HI R20, R20, R20, RZ, 0x1 ;  /* 0x000000141414b211 */ /* 0x000fe400078f08ff */
[----:B------:R-:W-:Y:S02]  /*10c50*/  @!P4 LOP3.LUT R21, R21, 0xfffffffe, RZ, 0xc0, !PT ;  /* 0xfffffffe1515c812 */ /* 0x000fe400078ec0ff */
[----:B----4-:R-:W-:Y:S02]  /*10c60*/  @!P3 LOP3.LUT R17, R20, 0xfffffffe, RZ, 0xc0, !PT ;  /* 0xfffffffe1411b812 */ /* 0x010fe400078ec0ff */
[----:B------:R-:W-:Y:S01]  /*10c70*/  @!P2 LEA.HI R7, R7, R7, RZ, 0x1 ;  /* 0x000000070707a211 */ /* 0x000fe200078f08ff */
[----:B------:R-:W-:Y:S01]  /*10c80*/  @!P4 IMAD.WIDE R20, R21, 0x4, R14 ;  /* 0x000000041514c825 */ /* 0x000fe200078e020e */
[----:B------:R-:W-:-:S02]  /*10c90*/  @!P1 LEA.HI R6, R6, R6, RZ, 0x1 ;  /* 0x0000000606069211 */ /* 0x000fc400078f08ff */
[----:B------:R-:W-:Y:S01]  /*10ca0*/  @!P2 LOP3.LUT R7, R7, 0xfffffffe, RZ, 0xc0, !PT ;  /* 0xfffffffe0707a812 */ /* 0x000fe200078ec0ff */
[----:B------:R-:W-:Y:S01]  /*10cb0*/  @!P3 IMAD.WIDE R16, R17, 0x4, R14 ;  /* 0x000000041110b825 */ /* 0x000fe200078e020e */
[----:B-1----:R-:W-:Y:S02]  /*10cc0*/  @!P5 LOP3.LUT R13, R8, 0xfffffffe, RZ, 0xc0, !PT ;  /* 0xfffffffe080dd812 */ /* 0x002fe400078ec0ff */
[----:B--2---:R-:W-:-:S03]  /*10cd0*/  @!P1 LOP3.LUT R19, R6, 0xfffffffe, RZ, 0xc0, !PT ;  /* 0xfffffffe06139812 */ /* 0x004fc600078ec0ff */
[----:B------:R-:W-:Y:S01]  /*10ce0*/  @!P5 IMAD.WIDE R12, R13, 0x4, R14 ;  /* 0x000000040d0cd825 */ /* 0x000fe200078e020e */
[----:B---3--:R-:W-:-:S03]  /*10cf0*/  @!P6 LOP3.LUT R5, R0, 0xfffffffe, RZ, 0xc0, !PT ;  /* 0xfffffffe0005e812 */ /* 0x008fc600078ec0ff */
[----:B------:R-:W-:-:S04]  /*10d00*/  @!P2 IMAD.WIDE R6, R7, 0x4, R14 ;  /* 0x000000040706a825 */ /* 0x000fc800078e020e */
[----:B------:R-:W-:-:S04]  /*10d10*/  @!P6 IMAD.WIDE R4, R5, 0x4, R14 ;  /* 0x000000040504e825 */ /* 0x000fc800078e020e */
[----:B------:R-:W-:Y:S01]  /*10d20*/  @!P1 IMAD.WIDE R14, R19, 0x4, R14 ;  /* 0x00000004130e9825 */ /* 0x000fe200078e020e */
[----:B------:R1:W-:Y:S04]  /*10d30*/  @!P6 ST.E.64 [R4.64], R76 ;  /* 0x0000004c0400e985 */ /* 0x0003e8000c101b10 */
[----:B------:R1:W-:Y:S04]  /*10d40*/  @!P5 ST.E.64 [R12.64], R80 ;  /* 0x000000500c00d985 */ /* 0x0003e8000c101b10 */
[----:B------:R1:W-:Y:S04]  /*10d50*/  @!P4 ST.E.64 [R20.64], R2 ;  /* 0x000000021400c985 */ /* 0x0003e8000c101b10 */
[----:B------:R1:W-:Y:S04]  /*10d60*/  @!P3 ST.E.64 [R16.64], R88 ;  /* 0x000000581000b985 */ /* 0x0003e8000c101b10 */
[----:B------:R1:W-:Y:S04]  /*10d70*/  @!P2 ST.E.64 [R6.64], R92 ;  /* 0x0000005c0600a985 */ /* 0x0003e8000c101b10 */
[----:B------:R1:W-:Y:S02]  /*10d80*/  @!P1 ST.E.64 [R14.64], R96 ;  /* 0x000000600e009985 */ /* 0x0003e4000c101b10 */
.L_x_389:
[----:B------:R-:W-:Y:S05]  /*10d90*/  BSYNC B0 ;  /* 0x0000000000007941 */ /* 0x000fea0003800000 */
.L_x_388:
[----:B-1----:R1:W3:Y:S04]  /*10da0*/  SHFL.IDX PT, R5, R10, 0x1, 0x1c1f ;  /* 0x003c1f000a057f89 */ /* 0x0022e800000e0000 */
[----:B------:R1:W4:Y:S01]  /*10db0*/  SHFL.IDX PT, R4, R9, 0x1, 0x1c1f ;  /* 0x003c1f0009047f89 */ /* 0x00032200000e0000 */
[----:B------:R-:W-:Y:S05]  /*10dc0*/  @P0 EXIT ;  /* 0x000000000000094d */ /* 0x000fea0003800000 */
[C---:B------:R-:W-:Y:S02]  /*10dd0*/  IADD3 R3, R11.reuse, 0x8, RZ ;  /* 0x000000080b037810 */ /* 0x040fe40007ffe0ff */
[----:B------:R-:W-:-:S02]  /*10de0*/  ISETP.GE.AND P1, PT, R11, c[0x0][0x3c8], PT ;  /* 0x0000f2000b007a0c */ /* 0x000fc40003f26270 */
[----:B------:R-:W-:Y:S02]  /*10df0*/  ISETP.GE.AND P0, PT, R3, c[0x0][0x3c8], PT ;  /* 0x0000f20003007a0c */ /* 0x000fe40003f06270 */
[C---:B------:R-:W-:Y:S02]  /*10e00*/  IADD3 R2, R11.reuse, 0x10, RZ ;  /* 0x000000100b027810 */ /* 0x040fe40007ffe0ff */
[C---:B------:R-:W-:Y:S02]  /*10e10*/  IADD3 R0, R11.reuse, 0x18, RZ ;  /* 0x000000180b007810 */ /* 0x040fe40007ffe0ff */
[----:B------:R-:W-:Y:S02]  /*10e20*/  ISETP.GE.AND P6, PT, R2, c[0x0][0x3c8], PT ;  /* 0x0000f20002007a0c */ /* 0x000fe40003fc6270 */
[----:B------:R-:W-:Y:S02]  /*10e30*/  ISETP.GE.AND P5, PT, R0, c[0x0][0x3c8], PT ;  /* 0x0000f20000007a0c */ /* 0x000fe40003fa6270 */
[C---:B-1--4-:R-:W-:Y:S01]  /*10e40*/  IADD3 R9, R11.reuse, 0x20, RZ ;  /* 0x000000200b097810 */ /* 0x052fe20007ffe0ff */
[C---:B---3--:R-:W-:Y:S01]  /*10e50*/  @!P1 IMAD.WIDE R12, R11.reuse, 0x4, R4 ;  /* 0x000000040b0c9825 */ /* 0x048fe200078e0204 */
[----:B------:R-:W-:-:S02]  /*10e60*/  IADD3 R8, R11, 0x28, RZ ;  /* 0x000000280b087810 */ /* 0x000fc40007ffe0ff */
[----:B------:R-:W-:Y:S02]  /*10e70*/  @!P0 LEA.HI R3, R3, R3, RZ, 0x1 ;  /* 0x0000000303038211 */ /* 0x000fe400078f08ff */
[----:B------:R-:W-:Y:S01]  /*10e80*/  IADD3 R7, R11, 0x30, RZ ;  /* 0x000000300b077810 */ /* 0x000fe20007ffe0ff */
[----:B------:R1:W-:Y:S01]  /*10e90*/  @!P1 ST.E.64 [R12.64], R130 ;  /* 0x000000820c009985 */ /* 0x0003e2000c101b10 */
[----:B------:R-:W-:Y:S02]  /*10ea0*/  @!P0 LOP3.LUT R3, R3, 0xfffffffe, RZ, 0xc0, !PT ;  /* 0xfffffffe03038812 */ /* 0x000fe400078ec0ff */
[----:B------:R-:W-:Y:S02]  /*10eb0*/  IADD3 R6, R11, 0x38, RZ ;  /* 0x000000380b067810 */ /* 0x000fe40007ffe0ff */
[----:B------:R-:W-:Y:S01]  /*10ec0*/  ISETP.GE.AND P4, PT, R9, c[0x0][0x3c8], PT ;  /* 0x0000f20009007a0c */ /* 0x000fe20003f86270 */
[----:B--2---:R-:W-:Y:S01]  /*10ed0*/  @!P0 IMAD.WIDE R14, R3, 0x4, R4 ;  /* 0x00000004030e8825 */ /* 0x004fe200078e0204 */
[----:B------:R-:W-:-:S02]  /*10ee0*/  IADD3 R3, R11, 0x40, RZ ;  /* 0x000000400b037810 */ /* 0x000fc40007ffe0ff */
[----:B------:R-:W-:Y:S02]  /*10ef0*/  ISETP.GE.AND P3, PT, R8, c[0x0][0x3c8], PT ;  /* 0x0000f20008007a0c */ /* 0x000fe40003f66270 */
[----:B------:R-:W-:Y:S01]  /*10f00*/  ISETP.GE.AND P2, PT, R7, c[0x0][0x3c8], PT ;  /* 0x0000f20007007a0c */ /* 0x000fe20003f46270 */
[----:B------:R2:W-:Y:S01]  /*10f10*/  @!P0 ST.E.64 [R14.64], R126 ;  /* 0x0000007e0e008985 */ /* 0x0005e2000c101b10 */
[----:B------:R-:W-:Y:S02]  /*10f20*/  ISETP.GE.AND P1, PT, R6, c[0x0][0x3c8], PT ;  /* 0x0000f20006007a0c */ /* 0x000fe40003f26270 */
[----:B------:R-:W-:Y:S02]  /*10f30*/  @!P6 LEA.HI R2, R2, R2, RZ, 0x1 ;  /* 0x000000020202e211 */ /* 0x000fe400078f08ff */
[----:B------:R-:W-:Y:S02]  /*10f40*/  ISETP.GE.AND P0, PT, R3, c[0x0][0x3c8], PT ;  /* 0x0000f20003007a0c */ /* 0x000fe40003f06270 */
[----:B------:R-:W-:-:S02]  /*10f50*/  @!P5 LEA.HI R0, R0, R0, RZ, 0x1 ;  /* 0x000000000000d211 */ /* 0x000fc400078f08ff */
[----:B------:R-:W-:Y:S02]  /*10f60*/  @!P4 LEA.HI R9, R9, R9, RZ, 0x1 ;  /* 0x000000090909c211 */ /* 0x000fe400078f08ff */
[----:B------:R-:W-:Y:S02]  /*10f70*/  @!P3 LEA.HI R8, R8, R8, RZ, 0x1 ;  /* 0x000000080808b211 */ /* 0x000fe400078f08ff */
[----:B------:R-:W-:Y:S02]  /*10f80*/  @!P2 LEA.HI R7, R7, R7, RZ, 0x1 ;  /* 0x000000070707a211 */ /* 0x000fe400078f08ff */
[----:B------:R-:W-:Y:S02]  /*10f90*/  @!P1 LEA.HI R6, R6, R6, RZ, 0x1 ;  /* 0x0000000606069211 */ /* 0x000fe400078f08ff */
[----:B-1----:R-:W-:Y:S02]  /*10fa0*/  @!P6 LOP3.LUT R13, R2, 0xfffffffe, RZ, 0xc0, !PT ;  /* 0xfffffffe020de812 */ /* 0x002fe400078ec0ff */
[----:B------:R-:W-:-:S02]  /*10fb0*/  IADD3 R2, R11, 0x48, RZ ;  /* 0x000000480b027810 */ /* 0x000fc40007ffe0ff */
[----:B------:R-:W-:Y:S01]  /*10fc0*/  @!P0 LEA.HI R3, R3, R3, RZ, 0x1 ;  /* 0x0000000303038211 */ /* 0x000fe200078f08ff */
[--C-:B------:R-:W-:Y:S01]  /*10fd0*/  @!P6 IMAD.WIDE R12, R13, 0x4, R4.reuse ;  /* 0x000000040d0ce825 */ /* 0x100fe200078e0204 */
[----:B------:R-:W-:Y:S02]  /*10fe0*/  @!P4 LOP3.LUT R9, R9, 0xfffffffe, RZ, 0xc0, !PT ;  /* 0xfffffffe0909c812 */ /* 0x000fe400078ec0ff */
[----:B------:R-:W-:Y:S02]  /*10ff0*/  @!P3 LOP3.LUT R17, R8, 0xfffffffe, RZ, 0xc0, !PT ;  /* 0xfffffffe0811b812 */ /* 0x000fe400078ec0ff */
[----:B------:R1:W-:Y:S01]  /*11000*/  @!P6 ST.E.64 [R12.64], R122 ;  /* 0x0000007a0c00e985 */ /* 0x0003e2000c101b10 */
[----:B------:R-:W-:Y:S01]  /*11010*/  ISETP.GE.AND P6, PT, R2, c[0x0][0x3c8], PT ;  /* 0x0000f20002007a0c */ /* 0x000fe20003fc6270 */
[----:B------:R-:W-:Y:S01]  /*11020*/  @!P4 IMAD.WIDE R8, R9, 0x4, R4 ;  /* 0x000000040908c825 */ /* 0x000fe200078e0204 */
[----:B--2---:R-:W-:Y:S02]  /*11030*/  @!P5 LOP3.LUT R15, R0, 0xfffffffe, RZ, 0xc0, !PT ;  /* 0xfffffffe000fd812 */ /* 0x004fe400078ec0ff */
[----:B------:R-:W-:-:S02]  /*11040*/  IADD3 R0, R11, 0x50, RZ ;  /* 0x000000500b007810 */ /* 0x000fc40007ffe0ff */
[----:B------:R-:W-:Y:S01]  /*11050*/  @!P2 LOP3.LUT R7, R7, 0xfffffffe, RZ, 0xc0, !PT ;  /* 0xfffffffe0707a812 */ /* 0x000fe200078ec0ff */
[----:B------:R-:W-:Y:S01]  /*11060*/  @!P5 IMAD.WIDE R14, R15, 0x4, R4 ;  /* 0x000000040f0ed825 */ /* 0x000fe200078e0204 */
[----:B------:R-:W-:Y:S02]  /*11070*/  @!P0 LOP3.LUT R3, R3, 0xfffffffe, RZ, 0xc0, !PT ;  /* 0xfffffffe03038812 */ /* 0x000fe400078ec0ff */
[C---:B------:R-:W-:Y:S02]  /*11080*/  IADD3 R20, R11.reuse, 0x58, RZ ;  /* 0x000000580b147810 */ /* 0x040fe40007ffe0ff */
[----:B------:R2:W-:Y:S01]  /*11090*/  @!P5 ST.E.64 [R14.64], R118 ;  /* 0x000000760e00d985 */ /* 0x0005e2000c101b10 */
[----:B------:R-:W-:Y:S02]  /*110a0*/  ISETP.GE.AND P5, PT, R0, c[0x0][0x3c8], PT ;  /* 0x0000f20000007a0c */ /* 0x000fe40003fa6270 */
[C---:B------:R-:W-:Y:S01]  /*110b0*/  IADD3 R19, R11.reuse, 0x60, RZ ;  /* 0x000000600b137810 */ /* 0x040fe20007ffe0ff */
[----:B------:R3:W-:Y:S01]  /*110c0*/  @!P4 ST.E.64 [R8.64], R114 ;  /* 0x000000720800c985 */ /* 0x0007e2000c101b10 */
[----:B------:R-:W-:-:S02]  /*110d0*/  IADD3 R18, R11, 0x68, RZ ;  /* 0x000000680b127810 */ /* 0x000fc40007ffe0ff */
[----:B------:R-:W-:Y:S02]  /*110e0*/  IADD3 R10, R11, 0x70, RZ ;  /* 0x000000700b0a7810 */ /* 0x000fe40007ffe0ff */
[----:B------:R-:W-:Y:S02]  /*110f0*/  ISETP.GE.AND P4, PT, R20, c[0x0][0x3c8], PT ;  /* 0x0000f20014007a0c */ /* 0x000fe40003f86270 */
[----:B------:R-:W-:-:S03]  /*11100*/  @!P6 LEA.HI R2, R2, R2, RZ, 0x1 ;  /* 0x000000020202e211 */ /* 0x000fc600078f08ff */
[----:B------:R-:W-:Y:S02]  /*11110*/  @!P5 LEA.HI R0, R0, R0, RZ, 0x1 ;  /* 0x000000000000d211 */ /* 0x000fe400078f08ff */
[----:B-1----:R-:W-:Y:S01]  /*11120*/  @!P1 LOP3.LUT R13, R6, 0xfffffffe, RZ, 0xc0, !PT ;  /* 0xfffffffe060d9812 */ /* 0x002fe200078ec0ff */
[----:B------:R-:W-:-:S04]  /*11130*/  @!P2 IMAD.WIDE R6, R7, 0x4, R4 ;  /* 0x000000040706a825 */ /* 0x000fc800078e0204 */
[----:B------:R-:W-:Y:S01]  /*11140*/  @!P1 IMAD.WIDE R12, R13, 0x4, R4 ;  /* 0x000000040d0c9825 */ /* 0x000fe200078e0204 */
[----:B------:R-:W-:-:S03]  /*11150*/  @!P4 LEA.HI R20, R20, R20, RZ, 0x1 ;  /* 0x000000141414c211 */ /* 0x000fc600078f08ff */
[----:B--2---:R-:W-:-:S04]  /*11160*/  @!P3 IMAD.WIDE R14, R17, 0x4, R4 ;  /* 0x00000004110eb825 */ /* 0x004fc800078e0204 */
[----:B------:R-:W-:Y:S01]  /*11170*/  @!P0 IMAD.WIDE R16, R3, 0x4, R4 ;  /* 0x0000000403108825 */ /* 0x000fe200078e0204 */
[----:B------:R1:W-:Y:S01]  /*11180*/  @!P3 ST.E.64 [R14.64], R110 ;  /* 0x0000006e0e00b985 */ /* 0x0003e2000c101b10 */
[----:B------:R-:W-:Y:S02]  /*11190*/  IADD3 R3, R11, 0x78, RZ ;  /* 0x000000780b037810 */ /* 0x000fe40007ffe0ff */
[----:B------:R-:W-:Y:S01]  /*111a0*/  ISETP.GE.AND P3, PT, R19, c[0x0][0x3c8], PT ;  /* 0x0000f20013007a0c */ /* 0x000fe20003f66270 */
[----:B------:R2:W-:Y:S01]  /*111b0*/  @!P2 ST.E.64 [R6.64], R106 ;  /* 0x0000006a0600a985 */ /* 0x0005e2000c101b10 */
[----:B------:R-:W-:Y:S02]  /*111c0*/  ISETP.GE.AND P2, PT, R18, c[0x0][0x3c8], PT ;  /* 0x0000f20012007a0c */ /* 0x000fe40003f46270 */
[----:B---3--:R-:W-:Y:S01]  /*111d0*/  @!P5 LOP3.LUT R9, R0, 0xfffffffe, RZ, 0xc0, !PT ;  /* 0xfffffffe0009d812 */ /* 0x008fe200078ec0ff */
[----:B------:R3:W-:Y:S01]  /*111e0*/  @!P1 ST.E.64 [R12.64], R102 ;  /* 0x000000660c009985 */ /* 0x0007e2000c101b10 */
[----:B------:R-:W-:-:S02]  /*111f0*/  ISETP.GE.AND P1, PT, R10, c[0x0][0x3c8], PT ;  /* 0x0000f2000a007a0c */ /* 0x000fc40003f26270 */
[----:B------:R-:W-:Y:S01]  /*11200*/  IADD3 R0, R11, 0x88, RZ ;  /* 0x000000880b007810 */ /* 0x000fe20007ffe0ff */
[----:B------:R4:W-:Y:S01]  /*11210*/  @!P0 ST.E.64 [R16.64], R38 ;  /* 0x0000002610008985 */ /* 0x0009e2000c101b10 */
[----:B------:R-:W-:Y:S01]  /*11220*/  ISETP.GE.AND P0, PT, R3, c[0x0][0x3c8], PT ;  /* 0x0000f20003007a0c */ /* 0x000fe20003f06270 */
[----:B------:R-:W-:Y:S02]  /*11230*/  @!P5 IMAD.WIDE R8, R9, 0x4, R4 ;  /* 0x000000040908d825 */ /* 0x000fe400078e0204 */
[----:B------:R-:W-:Y:S02]  /*11240*/  @!P3 LEA.HI R19, R19, R19, RZ, 0x1 ;  /* 0x000000131313b211 */ /* 0x000fe400078f08ff */
[----:B------:R-:W-:Y:S02]  /*11250*/  @!P2 LEA.HI R18, R18, R18, RZ, 0x1 ;  /* 0x000000121212a211 */ /* 0x000fe400078f08ff */
[----:B------:R-:W-:Y:S02]  /*11260*/  @!P3 LOP3.LUT R19, R19, 0xfffffffe, RZ, 0xc0, !PT ;  /* 0xfffffffe1313b812 */ /* 0x000fe400078ec0ff */
[----:B------:R-:W-:-:S04]  /*11270*/  @!P1 LEA.HI R10, R10, R10, RZ, 0x1 ;  /* 0x0000000a0a0a9211 */ /* 0x000fc800078f08ff */
[----:B------:R-:W-:Y:S01]  /*11280*/  @!P0 LEA.HI R3, R3, R3, RZ, 0x1 ;  /* 0x0000000303038211 */ /* 0x000fe200078f08ff */
[----:B-1----:R-:W-:-:S03]  /*11290*/  @!P3 IMAD.WIDE R14, R19, 0x4, R4 ;  /* 0x00000004130eb825 */ /* 0x002fc600078e0204 */
[----:B------:R-:W-:Y:S02]  /*112a0*/  @!P0 LOP3.LUT R3, R3, 0xfffffffe, RZ, 0xc0, !PT ;  /* 0xfffffffe03038812 */ /* 0x000fe400078ec0ff */
[C---:B------:R-:W-:Y:S02]  /*112b0*/  IADD3 R19, R11.reuse, 0x98, RZ ;  /* 0x000000980b137810 */ /* 0x040fe40007ffe0ff */
[----:B--2---:R-:W-:Y:S02]  /*112c0*/  @!P6 LOP3.LUT R7, R2, 0xfffffffe, RZ, 0xc0, !PT ;  /* 0xfffffffe0207e812 */ /* 0x004fe400078ec0ff */
[----:B------:R-:W-:Y:S02]  /*112d0*/  IADD3 R2, R11, 0x80, RZ ;  /* 0x000000800b027810 */ /* 0x000fe40007ffe0ff */
[----:B---3--:R-:W-:Y:S01]  /*112e0*/  @!P4 LOP3.LUT R13, R20, 0xfffffffe, RZ, 0xc0, !PT ;  /* 0xfffffffe140dc812 */ /* 0x008fe200078ec0ff */
[----:B------:R-:W-:Y:S01]  /*112f0*/  @!P6 IMAD.WIDE R6, R7, 0x4, R4 ;  /* 0x000000040706e825 */ /* 0x000fe200078e0204 */
[----:B------:R-:W-:-:S03]  /*11300*/  IADD3 R20, R11, 0x90, RZ ;  /* 0x000000900b147810 */ /* 0x000fc60007ffe0ff */
[--C-:B------:R-:W-:Y:S01]  /*11310*/  @!P4 IMAD.WIDE R12, R13, 0x4, R4.reuse ;  /* 0x000000040d0cc825 */ /* 0x100fe200078e0204 */
[----:B------:R1:W-:Y:S01]  /*11320*/  @!P6 ST.E.64 [R6.64], R42 ;  /* 0x0000002a0600e985 */ /* 0x0003e2000c101b10 */
[----:B------:R-:W-:Y:S02]  /*11330*/  ISETP.GE.AND P6, PT, R2, c[0x0][0x3c8], PT ;  /* 0x0000f20002007a0c */ /* 0x000fe40003fc6270 */
[----:B----4-:R-:W-:Y:S01]  /*11340*/  @!P0 IMAD.WIDE R16, R3, 0x4, R4 ;  /* 0x0000000403108825 */ /* 0x010fe200078e0204 */
[----:B------:R2:W-:Y:S01]  /*11350*/  @!P5 ST.E.64 [R8.64], R46 ;  /* 0x0000002e0800d985 */ /* 0x0005e2000c101b10 */
[----:B------:R-:W-:Y:S02]  /*11360*/  ISETP.GE.AND P5, PT, R0, c[0x0][0x3c8], PT ;  /* 0x0000f20000007a0c */ /* 0x000fe40003fa6270 */
[----:B------:R-:W-:Y:S01]  /*11370*/  IADD3 R3, R11, 0xb0, RZ ;  /* 0x000000b00b037810 */ /* 0x000fe20007ffe0ff */
[----:B------:R3:W-:Y:S01]  /*11380*/  @!P4 ST.E.64 [R12.64], R50 ;  /* 0x000000320c00c985 */ /* 0x0007e2000c101b10 */
[----:B------:R-:W-:-:S03]  /*11390*/  ISETP.GE.AND P4, PT, R20, c[0x0][0x3c8], PT ;  /* 0x0000f20014007a0c */ /* 0x000fc60003f86270 */
[----:B------:R4:W-:Y:S01]  /*113a0*/  @!P3 ST.E.64 [R14.64], R54 ;  /* 0x000000360e00b985 */ /* 0x0009e2000c101b10 */
[----:B------:R-:W-:Y:S02]  /*113b0*/  ISETP.GE.AND P3, PT, R19, c[0x0][0x3c8], PT ;  /* 0x0000f20013007a0c */ /* 0x000fe40003f66270 */
[----:B------:R-:W-:-:S03]  /*113c0*/  @!P6 LEA.HI R2, R2, R2, RZ, 0x1 ;  /* 0x000000020202e211 */ /* 0x000fc600078f08ff */
[----:B------:R-:W-:-:S04]  /*113d0*/  @!P5 LEA.HI R0, R0, R0, RZ, 0x1 ;  /* 0x000000000000d211 */ /* 0x000fc800078f08ff */
[----:B------:R-:W-:-:S04]  /*113e0*/  @!P4 LEA.HI R20, R20, R20, RZ, 0x1 ;  /* 0x000000141414c211 */ /* 0x000fc800078f08ff */
[----:B------:R-:W-:Y:S02]  /*113f0*/  @!P3 LEA.HI R19, R19, R19, RZ, 0x1 ;  /* 0x000000131313b211 */ /* 0x000fe400078f08ff */
[----:B-1----:R-:W-:Y:S02]  /*11400*/  @!P2 LOP3.LUT R7, R18, 0xfffffffe, RZ, 0xc0, !PT ;  /* 0xfffffffe1207a812 */ /* 0x002fe400078ec0ff */
[----:B------:R-:W-:Y:S02]  /*11410*/  IADD3 R18, R11, 0xa0, RZ ;  /* 0x000000a00b127810 */ /* 0x000fe40007ffe0ff */
[----:B--2---:R-:W-:Y:S01]  /*11420*/  @!P1 LOP3.LUT R9, R10, 0xfffffffe, RZ, 0xc0, !PT ;  /* 0xfffffffe0a099812 */ /* 0x004fe200078ec0ff */
[--C-:B------:R-:W-:Y:S01]  /*11430*/  @!P2 IMAD.WIDE R6, R7, 0x4, R4.reuse ;  /* 0x000000040706a825 */ /* 0x100fe200078e0204 */
[----:B------:R-:W-:Y:S02]  /*11440*/  IADD3 R10, R11, 0xa8, RZ ;  /* 0x000000a80b0a7810 */ /* 0x000fe40007ffe0ff */
[----:B---3--:R-:W-:Y:S01]  /*11450*/  @!P4 LOP3.LUT R13, R20, 0xfffffffe, RZ, 0xc0, !PT ;  /* 0xfffffffe140dc812 */ /* 0x008fe200078ec0ff */
[----:B------:R-:W-:Y:S01]  /*11460*/  @!P1 IMAD.WIDE R8, R9, 0x4, R4 ;  /* 0x0000000409089825 */ /* 0x000fe200078e0204 */
[----:B------:R1:W-:Y:S01]  /*11470*/  @!P2 ST.E.64 [R6.64], R58 ;  /* 0x0000003a0600a985 */ /* 0x0003e2000c101b10 */
[----:B------:R-:W-:-:S02]  /*11480*/  ISETP.GE.AND P2, PT, R18, c[0x0][0x3c8], PT ;  /* 0x0000f20012007a0c */ /* 0x000fc40003f46270 */
[----:B------:R-:W-:Y:S01]  /*11490*/  @!P3 LOP3.LUT R19, R19, 0xfffffffe, RZ, 0xc0, !PT ;  /* 0xfffffffe1313b812 */ /* 0x000fe200078ec0ff */
[----:B------:R2:W-:Y:S01]  /*114a0*/  @!P1 ST.E.64 [R8.64], R62 ;  /* 0x0000003e08009985 */ /* 0x0005e2000c101b10 */
[----:B------:R-:W-:Y:S02]  /*114b0*/  ISETP.GE.AND P1, PT, R10, c[0x0][0x3c8], PT ;  /* 0x0000f2000a007a0c */ /* 0x000fe40003f26270 */
[----:B------:R-:W-:Y:S01]  /*114c0*/  IADD3 R11, R11, 0xb8, RZ ;  /* 0x000000b80b0b7810 */ /* 0x000fe20007ffe0ff */
[----:B------:R3:W-:Y:S01]  /*114d0*/  @!P0 ST.E.64 [R16.64], R66 ;  /* 0x0000004210008985 */ /* 0x0007e2000c101b10 */
[----:B------:R-:W-:-:S05]  /*114e0*/  ISETP.GE.AND P0, PT, R3, c[0x0][0x3c8], PT ;  /* 0x0000f20003007a0c */ /* 0x000fca0003f06270 */
[----:B------:R-:W-:-:S04]  /*114f0*/  @!P2 LEA.HI R18, R18, R18, RZ, 0x1 ;  /* 0x000000121212a211 */ /* 0x000fc800078f08ff */
[----:B------:R-:W-:Y:S02]  /*11500*/  @!P1 LEA.HI R10, R10, R10, RZ, 0x1 ;  /* 0x0000000a0a0a9211 */ /* 0x000fe400078f08ff */
[----:B----4-:R-:W-:Y:S02]  /*11510*/  @!P2 LOP3.LUT R15, R18, 0xfffffffe, RZ, 0xc0, !PT ;  /* 0xfffffffe120fa812 */ /* 0x010fe400078ec0ff */
[----:B------:R-:W-:-:S04]  /*11520*/  @!P0 LEA.HI R3, R3, R3, RZ, 0x1 ;  /* 0x0000000303038211 */ /* 0x000fc800078f08ff */
[----:B------:R-:W-:Y:S02]  /*11530*/  @!P0 LOP3.LUT R3, R3, 0xfffffffe, RZ, 0xc0, !PT ;  /* 0xfffffffe03038812 */ /* 0x000fe400078ec0ff */
[----:B-1----:R-:W-:-:S03]  /*11540*/  @!P6 LOP3.LUT R7, R2, 0xfffffffe, RZ, 0xc0, !PT ;  /* 0xfffffffe0207e812 */ /* 0x002fc600078ec0ff */
[----:B------:R-:W-:Y:S01]  /*11550*/  @!P0 IMAD.WIDE R2, R3, 0x4, R4 ;  /* 0x0000000403028825 */ /* 0x000fe200078e0204 */
[----:B--2---:R-:W-:-:S03]  /*11560*/  @!P5 LOP3.LUT R9, R0, 0xfffffffe, RZ, 0xc0, !PT ;  /* 0xfffffffe0009d812 */ /* 0x004fc600078ec0ff */
[----:B------:R-:W-:Y:S01]  /*11570*/  @!P6 IMAD.WIDE R6, R7, 0x4, R4 ;  /* 0x000000040706e825 */ /* 0x000fe200078e0204 */
[----:B---3--:R-:W-:-:S03]  /*11580*/  @!P1 LOP3.LUT R17, R10, 0xfffffffe, RZ, 0xc0, !PT ;  /* 0xfffffffe0a119812 */ /* 0x008fc600078ec0ff */
[--C-:B------:R-:W-:Y:S01]  /*11590*/  @!P5 IMAD.WIDE R8, R9, 0x4, R4.reuse ;  /* 0x000000040908d825 */ /* 0x100fe200078e0204 */
[----:B------:R1:W-:Y:S04]  /*115a0*/  @!P6 ST.E.64 [R6.64], R70 ;  /* 0x000000460600e985 */ /* 0x0003e8000c101b10 */
[----:B------:R2:W-:Y:S01]  /*115b0*/  @!P5 ST.E.64 [R8.64], R74 ;  /* 0x0000004a0800d985 */ /* 0x0005e2000c101b10 */
[----:B-1----:R-:W-:-:S04]  /*115c0*/  @!P4 IMAD.WIDE R6, R13, 0x4, R4 ;  /* 0x000000040d06c825 */ /* 0x002fc800078e0204 */
[--C-:B--2---:R-:W-:Y:S01]  /*115d0*/  @!P3 IMAD.WIDE R8, R19, 0x4, R4.reuse ;  /* 0x000000041308b825 */ /* 0x104fe200078e0204 */
[----:B------:R1:W-:Y:S03]  /*115e0*/  @!P4 ST.E.64 [R6.64], R78 ;  /* 0x0000004e0600c985 */ /* 0x0003e6000c101b10 */
[--C-:B------:R-:W-:Y:S01]  /*115f0*/  @!P2 IMAD.WIDE R12, R15, 0x4, R4.reuse ;  /* 0x000000040f0ca825 */ /* 0x100fe200078e0204 */
[----:B------:R1:W-:Y:S03]  /*11600*/  @!P3 ST.E.64 [R8.64], R82 ;  /* 0x000000520800b985 */ /* 0x0003e6000c101b10 */
[----:B------:R-:W-:Y:S01]  /*11610*/  @!P1 IMAD.WIDE R14, R17, 0x4, R4 ;  /* 0x00000004110e9825 */ /* 0x000fe200078e0204 */
[----:B------:R1:W-:Y:S04]  /*11620*/  @!P2 ST.E.64 [R12.64], R86 ;  /* 0x000000560c00a985 */ /* 0x0003e8000c101b10 */
[----:B------:R1:W-:Y:S04]  /*11630*/  @!P1 ST.E.64 [R14.64], R90 ;  /* 0x0000005a0e009985 */ /* 0x0003e8000c101b10 */
[----:B------:R1:W-:Y:S01]  /*11640*/  @!P0 ST.E.64 [R2.64], R94 ;  /* 0x0000005e02008985 */ /* 0x0003e2000c101b10 */
[----:B------:R-:W-:-:S13]  /*11650*/  ISETP.GE.AND P0, PT, R11, c[0x0][0x3c8], PT ;  /* 0x0000f2000b007a0c */ /* 0x000fda0003f06270 */
[----:B------:R-:W-:Y:S05]  /*11660*/  @P0 EXIT ;  /* 0x000000000000094d */ /* 0x000fea0003800000 */
[----:B-1----:R-:W-:-:S04]  /*11670*/  LEA.HI R3, R11, R11, RZ, 0x1 ;  /* 0x0000000b0b037211 */ /* 0x002fc800078f08ff */
[----:B------:R-:W-:-:S05]  /*11680*/  LOP3.LUT R3, R3, 0xfffffffe, RZ, 0xc0, !PT ;  /* 0xfffffffe03037812 */ /* 0x000fca00078ec0ff */
[----:B------:R-:W-:-:S05]  /*11690*/  IMAD.WIDE R4, R3, 0x4, R4 ;  /* 0x0000000403047825 */ /* 0x000fca00078e0204 */
[----:B------:R-:W-:Y:S01]  /*116a0*/  ST.E.64 [R4.64], R98 ;  /* 0x0000006204007985 */ /* 0x000fe2000c101b10 */
[----:B------:R-:W-:Y:S05]  /*116b0*/  EXIT ;  /* 0x000000000000794d */ /* 0x000fea0003800000 */
.L_x_387:
        /* <DEDUP_REMOVED lines=26> */
[----:B------:R-:W-:Y:S01]  /*11860*/  IMAD.WIDE.U32 R8, R5, c[0x0][0x4d8], R8 ;  /* 0x0001360005087a25 */ /* 0x000fe200078e0008 */
[----:B------:R-:W-:-:S03]  /*11870*/  IADD3 R4, -R6, RZ, RZ ;  /* 0x000000ff06047210 */ /* 0x000fc60007ffe1ff */
[----:B------:R-:W-:Y:S02]  /*11880*/  IMAD R0, R0, c[0x0][0x4d8], RZ ;  /* 0x0001360000007a24 */ /* 0x000fe400078e02ff */
[----:B--2---:R-:W-:Y:S02]  /*11890*/  IMAD R2, R2, c[0x0][0x550], R3 ;  /* 0x0001540002027a24 */ /* 0x004fe400078e0203 */
[----:B------:R-:W-:Y:S02]  /*118a0*/  IMAD R0, R5, c[0x0][0x4dc], R0 ;  /* 0x0001370005007a24 */ /* 0x000fe400078e0200 */
[----:B------:R-:W-:Y:S01]  /*118b0*/  IMAD R4, R4, c[0x0][0x4e8], R7 ;  /* 0x00013a0004047a24 */ /* 0x000fe200078e0207 */
[----:B------:R-:W-:Y:S01]  /*118c0*/  SHF.R.S32.HI R3, RZ, 0x1f, R2 ;  /* 0x0000001fff037819 */ /* 0x000fe20000011402 */
[----:B------:R-:W-:Y:S01]  /*118d0*/  IMAD.IADD R9, R0, 0x1, R9 ;  /* 0x0000000100097824 */ /* 0x000fe200078e0209 */
[----:B------:R-:W-:-:S03]  /*118e0*/  SHF.R.S32.HI R0, RZ, 0x1f, R6 ;  /* 0x0000001fff007819 */ /* 0x000fc60000011406 */
[----:B------:R-:W-:Y:S02]  /*118f0*/  IMAD R3, R3, c[0x0][0x4e0], RZ ;  /* 0x0001380003037a24 */ /* 0x000fe400078e02ff */
        /* <DEDUP_REMOVED lines=14> */
.L_x_390:
        /* <DEDUP_REMOVED lines=10> */
.L_x_2463:


//--------------------- .text._ZN7cutlass13device_kernelIN5flash19enable_sm80_to_sm89INS1_16FlashAttnFwdSm80INS1_25CollectiveMainloopFwdSm80ILi8ELi1ELb0EN4cute5tupleIJNS5_1CILi128EEENS7_ILi64EEENS7_ILi192EEEEEELi192ENS_6half_tEfNS_4arch4Sm80ELb0ELb1ELb1ELb1ELb0ELb0ELb1ELb1EEENS1_21CollectiveEpilogueFwdINS6_IJS8_SA_S9_EEENS6_IJNS7_ILi1EEESI_SI_EEESC_SE_Li256ELb1ELb1ELb1ELb0EEENS1_36VarlenDynamicPersistentTileSchedulerILi128ELi64ELi256ELi256ELb1ELb1ELb0ELb1ELb0ELb1EEEEEEEEEvNT_6ParamsE --------------------------
	.section	.text._ZN7cutlass13device_kernelIN5flash19enable_sm80_to_sm89INS1_16FlashAttnFwdSm80INS1_25CollectiveMainloopFwdSm80ILi8ELi1ELb0EN4cute5tupleIJNS5_1CILi128EEENS7_ILi64EEENS7_ILi192EEEEEELi192ENS_6half_tEfNS_4arch4Sm80ELb0ELb1ELb1ELb1ELb0ELb0ELb1ELb1EEENS1_21CollectiveEpilogueFwdINS6_IJS8_SA_S9_EEENS6_IJNS7_ILi1EEESI_SI_EEESC_SE_Li256ELb1ELb1ELb1ELb0EEENS1_36VarlenDynamicPersistentTileSchedulerILi128ELi64ELi256ELi256ELb1ELb1ELb0ELb1ELb0ELb1EEEEEEEEEvNT_6ParamsE,"ax",@progbits
	.sectioninfo	@"SHI_REGISTERS=255"
	.align	128
.text._ZN7cutlass13device_kernelIN5flash19enable_sm80_to_sm89INS1_16FlashAttnFwdSm80INS1_25CollectiveMainloopFwdSm80ILi8ELi1ELb0EN4cute5tupleIJNS5_1CILi128EEENS7_ILi64EEENS7_ILi192EEEEEELi192ENS_6half_tEfNS_4arch4Sm80ELb0ELb1ELb1ELb1ELb0ELb0ELb1ELb1EEENS1_21CollectiveEpilogueFwdINS6_IJS8_SA_S9_EEENS6_IJNS7_ILi1EEESI_SI_EEESC_SE_Li256ELb1ELb1ELb1ELb0EEENS1_36VarlenDynamicPersistentTileSchedulerILi128ELi64ELi256ELi256ELb1ELb1ELb0ELb1ELb0ELb1EEEEEEEEEvNT_6ParamsE:
        .type           _ZN7cutlass13device_kernelIN5flash19enable_sm80_to_sm89INS1_16FlashAttnFwdSm80INS1_25CollectiveMainloopFwdSm80ILi8ELi1ELb0EN4cute5tupleIJNS5_1CILi128EEENS7_ILi64EEENS7_ILi192EEEEEELi192ENS_6half_tEfNS_4arch4Sm80ELb0ELb1ELb1ELb1ELb0ELb0ELb1ELb1EEENS1_21CollectiveEpilogueFwdINS6_IJS8_SA_S9_EEENS6_IJNS7_ILi1EEESI_SI_EEESC_SE_Li256ELb1ELb1ELb1ELb0EEENS1_36VarlenDynamicPersistentTileSchedulerILi128ELi64ELi256ELi256ELb1ELb1ELb0ELb1ELb0ELb1EEEEEEEEEvNT_6ParamsE,@function
        .size           _ZN7cutlass13device_kernelIN5flash19enable_sm80_to_sm89INS1_16FlashAttnFwdSm80INS1_25CollectiveMainloopFwdSm80ILi8ELi1ELb0EN4cute5tupleIJNS5_1CILi128EEENS7_ILi64EEENS7_ILi192EEEEEELi192ENS_6half_tEfNS_4arch4Sm80ELb0ELb1ELb1ELb1ELb0ELb0ELb1ELb1EEENS1_21CollectiveEpilogueFwdINS6_IJS8_SA_S9_EEENS6_IJNS7_ILi1EEESI_SI_EEESC_SE_Li256ELb1ELb1ELb1ELb0EEENS1_36VarlenDynamicPersistentTileSchedulerILi128ELi64ELi256ELi256ELb1ELb1ELb0ELb1ELb0ELb1EEEEEEEEEvNT_6ParamsE,(.L_x_2464 - _ZN7cutlass13device_kernelIN5flash19enable_sm80_to_sm89INS1_16FlashAttnFwdSm80INS1_25CollectiveMainloopFwdSm80ILi8ELi1ELb0EN4cute5tupleIJNS5_1CILi128EEENS7_ILi64EEENS7_ILi192EEEEEELi192ENS_6half_tEfNS_4arch4Sm80ELb0ELb1ELb1ELb1ELb0ELb0ELb1ELb1EEENS1_21CollectiveEpilogueFwdINS6_IJS8_SA_S9_EEENS6_IJNS7_ILi1EEESI_SI_EEESC_SE_Li256ELb1ELb1ELb1ELb0EEENS1_36VarlenDynamicPersistentTileSchedulerILi128ELi64ELi256ELi256ELb1ELb1ELb0ELb1ELb0ELb1EEEEEEEEEvNT_6ParamsE)
        .other          _ZN7cutlass13device_kernelIN5flash19enable_sm80_to_sm89INS1_16FlashAttnFwdSm80INS1_25CollectiveMainloopFwdSm80ILi8ELi1ELb0EN4cute5tupleIJNS5_1CILi128EEENS7_ILi64EEENS7_ILi192EEEEEELi192ENS_6half_tEfNS_4arch4Sm80ELb0ELb1ELb1ELb1ELb0ELb0ELb1ELb1EEENS1_21CollectiveEpilogueFwdINS6_IJS8_SA_S9_EEENS6_IJNS7_ILi1EEESI_SI_EEESC_SE_Li256ELb1ELb1ELb1ELb0EEENS1_36VarlenDynamicPersistentTileSchedulerILi128ELi64ELi256ELi256ELb1ELb1ELb0ELb1ELb0ELb1EEEEEEEEEvNT_6ParamsE,@"STO_CUDA_ENTRY STV_DEFAULT"
_ZN7cutlass13device_kernelIN5flash19enable_sm80_to_sm89INS1_16FlashAttnFwdSm80INS1_25CollectiveMainloopFwdSm80ILi8ELi1ELb0EN4cute5tupleIJNS5_1CILi128EEENS7_ILi64EEENS7_ILi192EEEEEELi192ENS_6half_tEfNS_4arch4Sm80ELb0ELb1ELb1ELb1ELb0ELb0ELb1ELb1EEENS1_21CollectiveEpilogueFwdINS6_IJS8_SA_S9_EEENS6_IJNS7_ILi1EEESI_SI_EEESC_SE_Li256ELb1ELb1ELb1ELb0EEENS1_36VarlenDynamicPersistentTileSchedulerILi128ELi64ELi256ELi256ELb1ELb1ELb0ELb1ELb0ELb1EEEEEEEEEvNT_6ParamsE:
        /* <DEDUP_REMOVED lines=13> */
[----:B------:R-:W-:-:S03]  /*00d0*/  CS2R R8, SRZ ;  /* 0x0000000000087805 */ /* 0x000fc6000001ff00 */
        /* <DEDUP_REMOVED lines=10> */
[C---:B------:R-:W-:Y:S01]  /*0180*/  ISETP.GE.U32.AND P4, PT, R12.reuse, 0x2, PT ;  /* 0x000000020c00780c */ /* 0x040fe20003f86070 */
[----:B------:R-:W-:Y:S01]  /*0190*/  IMAD.MOV.U32 R6, RZ, RZ, RZ ;  /* 0x000000ffff067224 */ /* 0x000fe200078e00ff */
        /* <DEDUP_REMOVED lines=26> */
.L_x_396:
        /* <DEDUP_REMOVED lines=9> */
[----:B------:R-:W-:-:S04]  /*03d0*/  @!P0 IMAD.WIDE R4, R0, R2, c[0x0][0x580] ;  /* 0x0001600000048625 */ /* 0x000fc800078e0202 */
[----:B------:R-:W-:Y:S01]  /*03e0*/  @!P0 IMAD.WIDE R2, R0, R3, c[0x0][0x578] ;  /* 0x00015e0000028625 */ /* 0x000fe200078e0203 */
[----:B------:R-:W3:Y:S04]  /*03f0*/  @!P0 LDG.E R9, [R4.64] ;  /* 0x0000000604098981 */ /* 0x000ee8000c1e1900 */
[----:B------:R-:W3:Y:S02]  /*0400*/  @!P0 LDG.E R8, [R2.64] ;  /* 0x0000000602088981 */ /* 0x000ee4000c1e1900 */
[----:B---3--:R-:W-:Y:S01]  /*0410*/  IMAD R5, R9, R8, RZ ;  /* 0x0000000809057224 */ /* 0x008fe200078e02ff */
[----:B------:R-:W-:Y:S05]  /*0420*/  BRA.DIV ~URZ, `(.L_x_394) ;  /* 0x00014f827f007947 */ /* 0x000fea000b800000 */
[----:B------:R1:W3:Y:S02]  /*0430*/  SHFL.UP PT, R0, R5, 0x1, RZ ;  /* 0x0420000005007989 */ /* 0x0002e400000e00ff */
.L_x_535:
        /* <DEDUP_REMOVED lines=16> */
.L_x_536:
[----:B---3--:R-:W-:-:S05]  /*0540*/  IMAD R0, R0, c[0x0][0x538], RZ ;  /* 0x00014e0000007a24 */ /* 0x008fca00078e02ff */
[----:B------:R-:W-:-:S04]  /*0550*/  IADD3 R7, R0, R7, RZ ;  /* 0x0000000700077210 */ /* 0x000fc80007ffe0ff */
[----:B------:R-:W-:-:S13]  /*0560*/  ISETP.GT.AND P0, PT, R7, UR4, PT ;  /* 0x0000000407007c0c */ /* 0x000fda000bf04270 */
[----:B-12---:R-:W-:Y:S05]  /*0570*/  @!P0 BRA `(.L_x_396) ;  /* 0xfffffdc000008947 */ /* 0x006fea000383ffff */
.L_x_392:
[----:B------:R-:W-:-:S05]  /*0580*/  IADD3 R11, -R0, R7, RZ ;  /* 0x00000007000b7210 */ /* 0x000fca0007ffe1ff */
[----:B------:R-:W-:-:S05]  /*0590*/  IMAD R0, R4, c[0x0][0x538], R11 ;  /* 0x00014e0004007a24 */ /* 0x000fca00078e020b */
[----:B------:R-:W-:Y:S01]  /*05a0*/  ISETP.GT.AND P0, PT, R0, UR4, PT ;  /* 0x0000000400007c0c */ /* 0x000fe2000bf04270 */
[----:B------:R-:W-:-:S12]  /*05b0*/  BRA.DIV ~URZ, `(.L_x_397) ;  /* 0x000150027f007947 */ /* 0x000fd8000b800000 */
[----:B------:R-:W-:-:S04]  /*05c0*/  VOTE.ANY R10, PT, !P0 ;  /* 0x00000000000a7806 */ /* 0x000fc800040e0100 */
.L_x_537:
[----:B------:R-:W1:Y:S02]  /*05d0*/  POPC R7, R10 ;  /* 0x0000000a00077309 */ /* 0x000e640000000000 */
[----:B-12---:R-:W-:Y:S01]  /*05e0*/  IADD3 R235, R7, R6, RZ ;  /* 0x0000000607eb7210 */ /* 0x006fe20007ffe0ff */
[----:B------:R-:W-:Y:S05]  /*05f0*/  BRA.DIV ~URZ, `(.L_x_398) ;  /* 0x000150127f007947 */ /* 0x000fea000b800000 */
[----:B------:R1:W2:Y:S01]  /*0600*/  SHFL.IDX PT, R233, R9, R7, 0x1f ;  /* 0x00001f0709e97589 */ /* 0x0002a200000e0000 */
[----:B------:R-:W-:-:S03]  /*0610*/  MOV R6, RZ ;  /* 0x000000ff00067202 */ /* 0x000fc60000000f00 */
[----:B------:R1:W3:Y:S04]  /*0620*/  SHFL.IDX PT, R9, R8, R7, 0x1f ;  /* 0x00001f0708097589 */ /* 0x0002e800000e0000 */
.L_x_538:
[----:B------:R-:W-:Y:S01]  /*0630*/  ISETP.NE.AND P0, PT, R10, RZ, PT ;  /* 0x000000ff0a00720c */ /* 0x000fe20003f05270 */
[----:B------:R-:W-:-:S12]  /*0640*/  BSSY B0, `(.L_x_399) ;  /* 0x0000005000007945 */ /* 0x000fd80003800000 */
[----:B------:R-:W-:Y:S05]  /*0650*/  @!P0 BRA `(.L_x_400) ;  /* 0x0000003000008947 */ /* 0x000fea0003800000 */
[----:B------:R-:W-:Y:S01]  /*0660*/  IADD3 R3, R7, -0x1, RZ ;  /* 0xffffffff07037810 */ /* 0x000fe20007ffe0ff */
[----:B------:R-:W-:Y:S05]  /*0670*/  BRA.DIV ~URZ, `(.L_x_401) ;  /* 0x000150727f007947 */ /* 0x000fea000b800000 */
[----:B------:R4:W1:Y:S02]  /*0680*/  SHFL.IDX PT, R6, R4, R3, 0x1f ;  /* 0x00001f0304067589 */ /* 0x00086400000e0000 */
.L_x_400:
[----:B------:R-:W-:Y:S05]  /*0690*/  BSYNC B0 ;  /* 0x0000000000007941 */ /* 0x000fea0003800000 */
.L_x_399:
[----:B---3--:R-:W-:Y:S01]  /*06a0*/  ISETP.NE.AND P0, PT, R9, 0x1, PT ;  /* 0x000000010900780c */ /* 0x008fe20003f05270 */
[----:B-1----:R-:W-:Y:S01]  /*06b0*/  IMAD R232, R6, c[0x0][0x538], R11 ;  /* 0x00014e0006e87a24 */ /* 0x002fe200078e020b */
[----:B------:R-:W-:Y:S04]  /*06c0*/  BSSY B0, `(.L_x_402) ;  /* 0x0000085000007945 */ /* 0x000fe80003800000 */
[----:B------:R-:W-:-:S07]  /*06d0*/  IADD3 R11, -R232, UR4, RZ ;  /* 0x00000004e80b7c10 */ /* 0x000fce000fffe1ff */
[----:B------:R-:W-:Y:S05]  /*06e0*/  @!P0 BRA `(.L_x_403) ;  /* 0x000003e000008947 */ /* 0x000fea0003800000 */
[-C--:B--2---:R-:W-:Y:S02]  /*06f0*/  IABS R0, R233.reuse ;  /* 0x000000e900007213 */ /* 0x084fe40000000000 */
[----:B------:R-:W-:-:S03]  /*0700*/  IABS R6, R233 ;  /* 0x000000e900067213 */ /* 0x000fc60000000000 */
[----:B------:R-:W-:Y:S01]  /*0710*/  IMAD.MOV.U32 R5, RZ, RZ, R0 ;  /* 0x000000ffff057224 */ /* 0x000fe200078e0000 */
[----:B------:R-:W-:-:S03]  /*0720*/  IABS R0, R9 ;  /* 0x0000000900007213 */ /* 0x000fc60000000000 */
[----:B------:R-:W1:Y:S02]  /*0730*/  I2F.RP R2, R5 ;  /* 0x0000000500027306 */ /* 0x000e640000209400 */
[----:B------:R-:W-:Y:S01]  /*0740*/  IMAD.MOV.U32 R8, RZ, RZ, R0 ;  /* 0x000000ffff087224 */ /* 0x000fe200078e0000 */
[----:B------:R-:W-:-:S05]  /*0750*/  IABS R0, R11 ;  /* 0x0000000b00007213 */ /* 0x000fca0000000000 */
[----:B------:R-:W-:Y:S08]  /*0760*/  I2F.RP R7, R8 ;  /* 0x0000000800077306 */ /* 0x000ff00000209400 */
[----:B-1----:R-:W1:Y:S02]  /*0770*/  MUFU.RCP R2, R2 ;  /* 0x0000000200027308 */ /* 0x002e640000001000 */
[----:B-1----:R-:W-:-:S06]  /*0780*/  IADD3 R2, R2, 0xffffffe, RZ ;  /* 0x0ffffffe02027810 */ /* 0x002fcc0007ffe0ff */
[----:B----4-:R-:W1:Y:S02]  /*0790*/  F2I.FTZ.U32.TRUNC.NTZ R3, R2 ;  /* 0x0000000200037305 */ /* 0x010e64000021f000 */
[----:B-1----:R-:W-:-:S04]  /*07a0*/  IMAD.MOV R2, RZ, RZ, -R3 ;  /* 0x000000ffff027224 */ /* 0x002fc800078e0a03 */
[----:B------:R-:W-:Y:S02]  /*07b0*/  IMAD R4, R2, R5, RZ ;  /* 0x0000000502047224 */ /* 0x000fe400078e02ff */
[----:B------:R-:W-:-:S04]  /*07c0*/  IMAD.MOV.U32 R2, RZ, RZ, RZ ;  /* 0x000000ffff027224 */ /* 0x000fc800078e00ff */
[----:B------:R-:W-:Y:S01]  /*07d0*/  IMAD.HI.U32 R2, R3, R4, R2 ;  /* 0x0000000403027227 */ /* 0x000fe200078e0002 */
[----:B------:R-:W-:-:S03]  /*07e0*/  MOV R3, R0 ;  /* 0x0000000000037202 */ /* 0x000fc60000000f00 */
[----:B------:R-:W-:Y:S02]  /*07f0*/  IMAD.MOV R0, RZ, RZ, -R6 ;  /* 0x000000ffff007224 */ /* 0x000fe400078e0a06 */
        /* <DEDUP_REMOVED lines=28> */
[----:B------:R-:W-:-:S03]  /*09c0*/  IMAD.MOV R5, RZ, RZ, -R4 ;  /* 0x000000ffff057224 */ /* 0x000fc600078e0a04 */
        /* <DEDUP_REMOVED lines=10> */
[----:B------:R-:W-:-:S04]  /*0a70*/  IMAD.MOV R2, RZ, RZ, -R0 ;  /* 0x000000ffff027224 */ /* 0x000fc800078e0a00 */
[C---:B------:R-:W-:Y:S01]  /*0a80*/  IMAD R3, R9.reuse, R2, R4 ;  /* 0x0000000209037224 */ /* 0x040fe200078e0204 */
[----:B------:R-:W-:Y:S01]  /*0a90*/  LEA R2, R9, R0, 0x18 ;  /* 0x0000000009027211 */ /* 0x000fe200078ec0ff */
[----:B------:R-:W-:-:S04]  /*0aa0*/  IMAD R0, R233, R5, R11 ;  /* 0x00000005e9007224 */ /* 0x000fc800078e020b */
[----:B------:R-:W-:Y:S01]  /*0ab0*/  IMAD R234, R3, 0x10000, R2 ;  /* 0x0001000003ea7824 */ /* 0x000fe200078e0202 */
[----:B------:R-:W-:Y:S05]  /*0ac0*/  BRA `(.L_x_404) ;  /* 0x0000044000007947 */ /* 0x000fea0003800000 */
.L_x_403:
[----:B------:R-:W-:-:S04]  /*0ad0*/  IMAD.MOV.U32 R2, RZ, RZ, 0x4 ;  /* 0x00000004ff027424 */ /* 0x000fc800078e00ff */
[----:B----4-:R-:W-:-:S05]  /*0ae0*/  IMAD.WIDE R2, R235, R2, c[0x0][0x590] ;  /* 0x00016400eb027625 */ /* 0x010fca00078e0202 */
[----:B------:R-:W3:Y:S02]  /*0af0*/  LDG.E R7, [R2.64] ;  /* 0x0000000602077981 */ /* 0x000ee4000c1e1900 */
[----:B--23--:R-:W-:-:S05]  /*0b00*/  IMAD R9, R7, R233, RZ ;  /* 0x000000e907097224 */ /* 0x00cfca00078e02ff */
[-C--:B------:R-:W-:Y:S02]  /*0b10*/  IABS R0, R9.reuse ;  /* 0x0000000900007213 */ /* 0x080fe40000000000 */
[----:B------:R-:W-:-:S03]  /*0b20*/  IABS R8, R9 ;  /* 0x0000000900087213 */ /* 0x000fc60000000000 */
[----:B------:R-:W-:-:S04]  /*0b30*/  IMAD.MOV.U32 R6, RZ, RZ, R0 ;  /* 0x000000ffff067224 */ /* 0x000fc800078e0000 */
[----:B------:R-:W1:Y:S08]  /*0b40*/  I2F.RP R2, R6 ;  /* 0x0000000600027306 */ /* 0x000e700000209400 */
[----:B-1----:R-:W1:Y:S02]  /*0b50*/  MUFU.RCP R2, R2 ;  /* 0x0000000200027308 */ /* 0x002e640000001000 */
[----:B-1----:R-:W-:-:S06]  /*0b60*/  IADD3 R2, R2, 0xffffffe, RZ ;  /* 0x0ffffffe02027810 */ /* 0x002fcc0007ffe0ff */
[----:B------:R-:W1:Y:S02]  /*0b70*/  F2I.FTZ.U32.TRUNC.NTZ R3, R2 ;  /* 0x0000000200037305 */ /* 0x000e64000021f000 */
[----:B-1----:R-:W-:-:S04]  /*0b80*/  IMAD.MOV R0, RZ, RZ, -R3 ;  /* 0x000000ffff007224 */ /* 0x002fc800078e0a03 */
[----:B------:R-:W-:Y:S01]  /*0b90*/  IMAD.MOV.U32 R2, RZ, RZ, R0 ;  /* 0x000000ffff027224 */ /* 0x000fe200078e0000 */
[----:B------:R-:W-:-:S03]  /*0ba0*/  IABS R0, R11 ;  /* 0x0000000b00007213 */ /* 0x000fc60000000000 */
[----:B------:R-:W-:Y:S01]  /*0bb0*/  IMAD R4, R2, R6, RZ ;  /* 0x0000000602047224 */ /* 0x000fe200078e02ff */
[----:B------:R-:W-:Y:S01]  /*0bc0*/  MOV R5, R0 ;  /* 0x0000000000057202 */ /* 0x000fe20000000f00 */
[----:B------:R-:W-:-:S04]  /*0bd0*/  IMAD.MOV.U32 R2, RZ, RZ, RZ ;  /* 0x000000ffff027224 */ /* 0x000fc800078e00ff */
[----:B------:R-:W-:-:S04]  /*0be0*/  IMAD.HI.U32 R0, R3, R4, R2 ;  /* 0x0000000403007227 */ /* 0x000fc800078e0002 */
[----:B------:R-:W-:Y:S02]  /*0bf0*/  IMAD.MOV R2, RZ, RZ, -R8 ;  /* 0x000000ffff027224 */ /* 0x000fe400078e0a08 */
        /* <DEDUP_REMOVED lines=9> */
[----:B------:R-:W-:-:S04]  /*0c90*/  @P2 IADD3 R0, R0, 0x1, RZ ;  /* 0x0000000100002810 */ /* 0x000fc80007ffe0ff */
[----:B------:R-:W-:-:S05]  /*0ca0*/  MOV R4, R0 ;  /* 0x0000000000047202 */ /* 0x000fca0000000f00 */
[----:B------:R-:W-:Y:S01]  /*0cb0*/  @!P0 IMAD.MOV R4, RZ, RZ, -R4 ;  /* 0x000000ffff048224 */ /* 0x000fe200078e0a04 */
[----:B------:R-:W-:-:S05]  /*0cc0*/  @!P1 LOP3.LUT R4, RZ, R9, RZ, 0x33, !PT ;  /* 0x00000009ff049212 */ /* 0x000fca00078e33ff */
[----:B------:R-:W-:-:S05]  /*0cd0*/  IMAD R10, R7, R4, RZ ;  /* 0x00000004070a7224 */ /* 0x000fca00078e02ff */
[----:B------:R-:W-:-:S04]  /*0ce0*/  IADD3 R0, -R10, c[0x0][0x538], RZ ;  /* 0x00014e000a007a10 */ /* 0x000fc80007ffe1ff */
[----:B------:R-:W-:-:S04]  /*0cf0*/  IMNMX R6, R7, R0, PT ;  /* 0x0000000007067217 */ /* 0x000fc80003800200 */
[----:B------:R-:W-:-:S05]  /*0d00*/  IABS R0, R6 ;  /* 0x0000000600007213 */ /* 0x000fca0000000000 */
[----:B------:R-:W-:-:S04]  /*0d10*/  IMAD.MOV.U32 R5, RZ, RZ, R0 ;  /* 0x000000ffff057224 */ /* 0x000fc800078e0000 */
[----:B------:R-:W1:Y:S08]  /*0d20*/  I2F.RP R2, R5 ;  /* 0x0000000500027306 */ /* 0x000e700000209400 */
[----:B-1----:R-:W1:Y:S02]  /*0d30*/  MUFU.RCP R2, R2 ;  /* 0x0000000200027308 */ /* 0x002e640000001000 */
[----:B-1----:R-:W-:-:S06]  /*0d40*/  IADD3 R2, R2, 0xffffffe, RZ ;  /* 0x0ffffffe02027810 */ /* 0x002fcc0007ffe0ff */
[----:B------:R1:W2:Y:S02]  /*0d50*/  F2I.FTZ.U32.TRUNC.NTZ R3, R2 ;  /* 0x0000000200037305 */ /* 0x0002a4000021f000 */
[----:B-1----:R-:W-:Y:S01]  /*0d60*/  IMAD.MOV R2, RZ, RZ, -R4 ;  /* 0x000000ffff027224 */ /* 0x002fe200078e0a04 */
[----:B--2---:R-:W-:-:S03]  /*0d70*/  IADD3 R0, RZ, -R3, RZ ;  /* 0x80000003ff007210 */ /* 0x004fc60007ffe0ff */
[----:B------:R-:W-:Y:S01]  /*0d80*/  IMAD R8, R9, R2, R11 ;  /* 0x0000000209087224 */ /* 0x000fe200078e020b */
[----:B------:R-:W-:Y:S01]  /*0d90*/  IABS R9, R6 ;  /* 0x0000000600097213 */ /* 0x000fe20000000000 */
[----:B------:R-:W-:-:S03]  /*0da0*/  IMAD.MOV.U32 R2, RZ, RZ, R0 ;  /* 0x000000ffff027224 */ /* 0x000fc600078e0000 */
[----:B------:R-:W-:Y:S01]  /*0db0*/  IABS R0, R8 ;  /* 0x0000000800007213 */ /* 0x000fe20000000000 */
[----:B------:R-:W-:Y:S02]  /*0dc0*/  IMAD R7, R2, R5, RZ ;  /* 0x0000000502077224 */ /* 0x000fe400078e02ff */
[----:B------:R-:W-:Y:S02]  /*0dd0*/  IMAD.MOV.U32 R2, RZ, RZ, RZ ;  /* 0x000000ffff027224 */ /* 0x000fe400078e00ff */
[----:B------:R-:W-:Y:S01]  /*0de0*/  IMAD.MOV.U32 R4, RZ, RZ, R0 ;  /* 0x000000ffff047224 */ /* 0x000fe200078e0000 */
[----:B------:R-:W-:Y:S01]  /*0df0*/  IADD3 R0, RZ, -R9, RZ ;  /* 0x80000009ff007210 */ /* 0x000fe20007ffe0ff */
[----:B------:R-:W-:-:S04]  /*0e00*/  IMAD.HI.U32 R3, R3, R7, R2 ;  /* 0x0000000703037227 */ /* 0x000fc800078e0002 */
[----:B------:R-:W-:Y:S02]  /*0e10*/  IMAD.MOV.U32 R2, RZ, RZ, R0 ;  /* 0x000000ffff027224 */ /* 0x000fe400078e0000 */
[----:B------:R-:W-:Y:S01]  /*0e20*/  IMAD.HI.U32 R0, R3, R4, RZ ;  /* 0x0000000403007227 */ /* 0x000fe200078e00ff */
[----:B------:R-:W-:-:S03]  /*0e30*/  IADD3 R3, R10, 0x1000000, R8 ;  /* 0x010000000a037810 */ /* 0x000fc60007ffe008 */
[----:B------:R-:W-:-:S05]  /*0e40*/  IMAD R2, R0, R2, R4 ;  /* 0x0000000200027224 */ /* 0x000fca00078e0204 */
[----:B------:R-:W-:-:S13]  /*0e50*/  ISETP.GT.U32.AND P1, PT, R5, R2, PT ;  /* 0x000000020500720c */ /* 0x000fda0003f24070 */
[----:B------:R-:W-:Y:S01]  /*0e60*/  @!P1 IMAD.IADD R2, R2, 0x1, -R5 ;  /* 0x0000000102029824 */ /* 0x000fe200078e0a05 */
[----:B------:R-:W-:Y:S02]  /*0e70*/  @!P1 IADD3 R0, R0, 0x1, RZ ;  /* 0x0000000100009810 */ /* 0x000fe40007ffe0ff */
[----:B------:R-:W-:Y:S02]  /*0e80*/  ISETP.NE.AND P1, PT, R6, RZ, PT ;  /* 0x000000ff0600720c */ /* 0x000fe40003f25270 */
[----:B------:R-:W-:Y:S02]  /*0e90*/  ISETP.GE.U32.AND P2, PT, R2, R5, PT ;  /* 0x000000050200720c */ /* 0x000fe40003f46070 */
[----:B------:R-:W-:-:S04]  /*0ea0*/  LOP3.LUT R2, R8, R6, RZ, 0x3c, !PT ;  /* 0x0000000608027212 */ /* 0x000fc800078e3cff */
[----:B------:R-:W-:Y:S01]  /*0eb0*/  ISETP.GE.AND P0, PT, R2, RZ, PT ;  /* 0x000000ff0200720c */ /* 0x000fe20003f06270 */
[----:B------:R-:W-:-:S06]  /*0ec0*/  IMAD.MOV R2, RZ, RZ, -R6 ;  /* 0x000000ffff027224 */ /* 0x000fcc00078e0a06 */
[----:B------:R-:W-:-:S06]  /*0ed0*/  @P2 IADD3 R0, R0, 0x1, RZ ;  /* 0x0000000100002810 */ /* 0x000fcc0007ffe0ff */
[----:B------:R-:W-:Y:S02]  /*0ee0*/  @!P0 IADD3 R0, -R0, RZ, RZ ;  /* 0x000000ff00008210 */ /* 0x000fe40007ffe1ff */
[----:B------:R-:W-:-:S05]  /*0ef0*/  @!P1 LOP3.LUT R0, RZ, R6, RZ, 0x33, !PT ;  /* 0x00000006ff009212 */ /* 0x000fca00078e33ff */
[----:B------:R-:W-:Y:S02]  /*0f00*/  IMAD R234, R0, R2, R3 ;  /* 0x0000000200ea7224 */ /* 0x000fe400078e0203 */
.L_x_404:
[----:B------:R-:W-:Y:S05]  /*0f10*/  BSYNC B0 ;  /* 0x0000000000007941 */ /* 0x000fea0003800000 */
.L_x_402:
[----:B------:R-:W-:-:S04]  /*0f20*/  LOP3.LUT R0, RZ, R0, RZ, 0x33, !PT ;  /* 0x00000000ff007212 */ /* 0x000fc800078e33ff */
[----:B------:R-:W-:Y:S01]  /*0f30*/  IADD3 R233, R0, R233, RZ ;  /* 0x000000e900e97210 */ /* 0x000fe20007ffe0ff */
[----:B------:R-:W-:Y:S05]  /*0f40*/  BRA `(.L_x_405) ;  /* 0x0000004000007947 */ /* 0x000fea0003800000 */
.L_x_393:
[----:B--2---:R-:W-:Y:S01]  /*0f50*/  IMAD.MOV.U32 R233, RZ, RZ, RZ ;  /* 0x000000ffffe97224 */ /* 0x004fe200078e00ff */
[----:B------:R-:W-:Y:S01]  /*0f60*/  MOV R234, RZ ;  /* 0x000000ff00ea7202 */ /* 0x000fe20000000f00 */
[----:B------:R-:W-:Y:S01]  /*0f70*/  IMAD.U32 R232, RZ, RZ, UR4 ;  /* 0x00000004ffe87e24 */ /* 0x000fe2000f8e00ff */
[----:B------:R-:W-:Y:S02]  /*0f80*/  MOV R235, c[0x0][0x53c] ;  /* 0x00014f0000eb7a02 */ /* 0x000fe40000000f00 */
.L_x_405:
[----:B------:R-:W-:Y:S01]  /*0f90*/  ISETP.NE.AND P0, PT, R12, RZ, PT ;  /* 0x000000ff0c00720c */ /* 0x000fe20003f05270 */
[----:B------:R-:W-:-:S12]  /*0fa0*/  WARPSYNC 0xffffffff ;  /* 0xffffffff00007948 */ /* 0x000fd80003800000 */
[----:B------:R1:W-:Y:S04]  /*0fb0*/  @!P0 STS.128 [0x18100], R232 ;  /* 0x018100e8ff008388 */ /* 0x0003e80000000c00 */
[----:B------:R-:W-:Y:S06]  /*0fc0*/  BAR.ARV 0x5, 0x100 ;  /* 0x0144000000007b1d */ /* 0x000fec0000002000 */
.L_x_391:
        /* <DEDUP_REMOVED lines=33> */
[----:B------:R-:W-:Y:S02]  /*11e0*/  LOP3.LUT R4, R13, 0xfffffff8, RZ, 0xc0, !PT ;  /* 0xfffffff80d047812 */ /* 0x000fe400078ec0ff */
[----:B------:R-:W-:-:S02]  /*11f0*/  LEA.HI R6, R8, R16, RZ, 0x5 ;  /* 0x0000001008067211 */ /* 0x000fc400078f28ff */
[----:B------:R-:W-:Y:S01]  /*1200*/  LOP3.LUT R15, R3, R0, RZ, 0x3c, !PT ;  /* 0x00000000030f7212 */ /* 0x000fe200078e3cff */
[----:B------:R-:W-:Y:S01]  /*1210*/  IMAD.IADD R11, R2, 0x1, -R4 ;  /* 0x00000001020b7824 */ /* 0x000fe200078e0a04 */
[----:B------:R-:W-:Y:S02]  /*1220*/  LEA.HI R7, R8, R16, RZ, 0x6 ;  /* 0x0000001008077211 */ /* 0x000fe400078f30ff */
[----:B------:R-:W-:Y:S02]  /*1230*/  LOP3.LUT R0, R6, 0xffffffe0, RZ, 0xc0, !PT ;  /* 0xffffffe006007812 */ /* 0x000fe400078ec0ff */
[--C-:B------:R-:W-:Y:S01]  /*1240*/  SHF.R.S32.HI R8, RZ, 0x5, R6.reuse ;  /* 0x00000005ff087819 */ /* 0x100fe20000011406 */
[----:B------:R-:W-:Y:S01]  /*1250*/  IMAD.SHL.U32 R4, R7, 0x8, RZ ;  /* 0x0000000807047824 */ /* 0x000fe200078e00ff */
[----:B------:R-:W-:Y:S01]  /*1260*/  SHF.R.S32.HI R2, RZ, 0x1f, R6 ;  /* 0x0000001fff027819 */ /* 0x000fe20000011406 */
[----:B------:R-:W-:Y:S01]  /*1270*/  IMAD.IADD R17, R16, 0x1, -R0 ;  /* 0x0000000110117824 */ /* 0x000fe200078e0a00 */
[----:B------:R-:W-:-:S02]  /*1280*/  LOP3.LUT R3, R12, 0xfffffffc, RZ, 0xc0, !PT ;  /* 0xfffffffc0c037812 */ /* 0x000fc400078ec0ff */
[----:B------:R-:W-:Y:S01]  /*1290*/  LEA.HI R0, R2, R8, RZ, 0x3 ;  /* 0x0000000802007211 */ /* 0x000fe200078f18ff */
[----:B------:R-:W-:Y:S01]  /*12a0*/  IMAD.SHL.U32 R2, R11, 0x40, RZ ;  /* 0x000000400b027824 */ /* 0x000fe200078e00ff */
[----:B------:R-:W-:Y:S01]  /*12b0*/  LOP3.LUT R209, R5, 0x7ffffe00, R4, 0xf8, !PT ;  /* 0x7ffffe0005d17812 */ /* 0x000fe200078ef804 */
[----:B------:R-:W-:Y:S01]  /*12c0*/  IMAD.SHL.U32 R5, R14, 0x8, RZ ;  /* 0x000000080e057824 */ /* 0x000fe200078e00ff */
[----:B------:R-:W-:Y:S01]  /*12d0*/  SHF.R.S32.HI R12, RZ, 0x1f, R17 ;  /* 0x0000001fff0c7819 */ /* 0x000fe20000011411 */
[----:B------:R-:W-:Y:S01]  /*12e0*/  IMAD.IADD R7, R16, 0x1, -R3 ;  /* 0x0000000110077824 */ /* 0x000fe200078e0a03 */
[----:B------:R-:W-:Y:S01]  /*12f0*/  LOP3.LUT R2, R2, 0x1c0, RZ, 0xc0, !PT ;  /* 0x000001c002027812 */ /* 0x000fe200078ec0ff */
[----:B------:R-:W-:Y:S01]  /*1300*/  IMAD.SHL.U32 R209, R209, 0x2, RZ ;  /* 0x00000002d1d17824 */ /* 0x000fe200078e00ff */
[----:B------:R-:W-:Y:S02]  /*1310*/  LOP3.LUT R0, R0, 0xffffff8, RZ, 0xc0, !PT ;  /* 0x0ffffff800007812 */ /* 0x000fe400078ec0ff */
[----:B------:R-:W-:-:S02]  /*1320*/  LOP3.LUT R5, R2, 0x8, R5, 0xf8, !PT ;  /* 0x0000000802057812 */ /* 0x000fc400078ef805 */
[----:B------:R-:W-:Y:S01]  /*1330*/  SHF.R.U32.HI R2, RZ, 0x3, R2 ;  /* 0x00000003ff027819 */ /* 0x000fe20000011602 */
[----:B------:R-:W-:Y:S01]  /*1340*/  IMAD.IADD R3, R8, 0x1, -R0 ;  /* 0x0000000108037824 */ /* 0x000fe200078e0a00 */
[----:B------:R-:W-:Y:S02]  /*1350*/  LEA.HI R12, R12, R17, RZ, 0x2 ;  /* 0x000000110c0c7211 */ /* 0x000fe400078f10ff */
[----:B------:R-:W-:Y:S01]  /*1360*/  LOP3.LUT R6, R5, R2, RZ, 0x3c, !PT ;  /* 0x0000000205067212 */ /* 0x000fe200078e3cff */
[C---:B------:R-:W-:Y:S01]  /*1370*/  IMAD.SHL.U32 R2, R9.reuse, 0x40, RZ ;  /* 0x0000004009027824 */ /* 0x040fe200078e00ff */
[----:B------:R-:W-:Y:S02]  /*1380*/  SHF.R.S32.HI R0, RZ, 0x2, R12 ;  /* 0x00000002ff007819 */ /* 0x000fe4000001140c */
[----:B------:R-:W-:Y:S02]  /*1390*/  LOP3.LUT R4, R9, 0x1, RZ, 0xc0, !PT ;  /* 0x0000000109047812 */ /* 0x000fe400078ec0ff */
[----:B------:R-:W-:Y:S01]  /*13a0*/  LOP3.LUT R2, R2, 0x1c0, RZ, 0xc0, !PT ;  /* 0x000001c002027812 */ /* 0x000fe200078ec0ff */
[----:B------:R-:W-:Y:S01]  /*13b0*/  IMAD R16, R3, 0x10, R0 ;  /* 0x0000001003107824 */ /* 0x000fe200078e0200 */
[----:B------:R-:W-:Y:S01]  /*13c0*/  ISETP.NE.U32.AND P0, PT, R4, 0x1, PT ;  /* 0x000000010400780c */ /* 0x000fe20003f05070 */
[----:B------:R-:W-:Y:S01]  /*13d0*/  IMAD.SHL.U32 R4, R8, 0x400, RZ ;  /* 0x0000040008047824 */ /* 0x000fe200078e00ff */
[----:B------:R-:W-:Y:S01]  /*13e0*/  LEA.HI R2, R2, R2, RZ, 0x1d ;  /* 0x0000000202027211 */ /* 0x000fe200078fe8ff */
[----:B------:R-:W-:Y:S01]  /*13f0*/  IMAD.SHL.U32 R3, R13, 0x40, RZ ;  /* 0x000000400d037824 */ /* 0x000fe200078e00ff */
[C---:B------:R-:W-:Y:S01]  /*1400*/  LEA.HI R0, R7.reuse, R7, RZ, 0x1 ;  /* 0x0000000707007211 */ /* 0x040fe200078f08ff */
[----:B------:R-:W-:Y:S01]  /*1410*/  IMAD R5, R7, 0x2, R4 ;  /* 0x0000000207057824 */ /* 0x000fe200078e0204 */
[----:B------:R-:W-:Y:S01]  /*1420*/  STL [R1+0x3c], R16 ;  /* 0x00003c1001007387 */ /* 0x000fe20000100800 */
[----:B------:R-:W-:-:S02]  /*1430*/  IADD3 R238, R236, 0x40, RZ ;  /* 0x00000040ecee7810 */ /* 0x000fc40007ffe0ff */
[----:B------:R-:W-:Y:S01]  /*1440*/  LOP3.LUT R3, R3, 0xfffffe00, RZ, 0xc0, !PT ;  /* 0xfffffe0003037812 */ /* 0x000fe200078ec0ff */
[----:B------:R-:W-:Y:S01]  /*1450*/  IMAD.IADD R8, R5, 0x1, R2 ;  /* 0x0000000105087824 */ /* 0x000fe200078e0202 */
[----:B------:R-:W-:Y:S02]  /*1460*/  LOP3.LUT R0, R0, 0x1ffffffe, RZ, 0xc0, !PT ;  /* 0x1ffffffe00007812 */ /* 0x000fe400078ec0ff */
[CC--:B------:R-:W-:Y:S02]  /*1470*/  IADD3 R4, R6.reuse, R3.reuse, R4 ;  /* 0x0000000306047210 */ /* 0x0c0fe40007ffe004 */
[----:B------:R-:W-:Y:S01]  /*1480*/  LOP3.LUT R5, R6, R3, RZ, 0xfc, !PT ;  /* 0x0000000306057212 */ /* 0x000fe200078efcff */
[----:B------:R-:W-:Y:S01]  /*1490*/  IMAD R3, R10, 0x20, R18 ;  /* 0x000000200a037824 */ /* 0x000fe200078e0212 */
[----:B------:R-:W-:Y:S01]  /*14a0*/  R2P PR, R9, 0x6 ;  /* 0x0000000609007804 */ /* 0x000fe20000000000 */
[----:B------:R-:W-:Y:S01]  /*14b0*/  IMAD.IADD R240, R7, 0x1, -R0 ;  /* 0x0000000107f07824 */ /* 0x000fe200078e0a00 */
[----:B------:R-:W-:Y:S01]  /*14c0*/  IADD3 R239, R236, 0x80, RZ ;  /* 0x00000080ecef7810 */ /* 0x000fe20007ffe0ff */
[----:B------:R-:W-:Y:S01]  /*14d0*/  IMAD R0, R14, 0x200, R15 ;  /* 0x000002000e007824 */ /* 0x000fe200078e020f */
[----:B------:R1:W-:Y:S01]  /*14e0*/  STL [R1+0x34], R3 ;  /* 0x0000340301007387 */ /* 0x0003e20000100800 */
[----:B------:R-:W-:Y:S01]  /*14f0*/  LOP3.LUT P4, RZ, R10, 0x2, RZ, 0xc0, !PT ;  /* 0x000000020aff7812 */ /* 0x000fe2000788c0ff */
[----:B------:R-:W-:Y:S01]  /*1500*/  IMAD.MOV.U32 R9, RZ, RZ, 0x40 ;  /* 0x00000040ff097424 */ /* 0x000fe200078e00ff */
[----:B------:R-:W-:Y:S01]  /*1510*/  SHF.R.S32.HI R7, RZ, 0x1f, R238 ;  /* 0x0000001fff077819 */ /* 0x000fe200000114ee */
[----:B------:R-:W-:Y:S01]  /*1520*/  IMAD R240, R240, 0x8, R16 ;  /* 0x00000008f0f07824 */ /* 0x000fe200078e0210 */
[----:B------:R-:W-:-:S02]  /*1530*/  SHF.R.S32.HI R6, RZ, 0x1f, R239 ;  /* 0x0000001fff067819 */ /* 0x000fc400000114ef */
[C---:B------:R-:W-:Y:S01]  /*1540*/  LOP3.LUT P6, RZ, R11.reuse, 0x2, RZ, 0xc0, !PT ;  /* 0x000000020bff7812 */ /* 0x040fe200078cc0ff */
[----:B------:R2:W-:Y:S01]  /*1550*/  STL [R1+0x4], R7 ;  /* 0x0000040701007387 */ /* 0x0005e20000100800 */
[----:B------:R-:W-:Y:S01]  /*1560*/  LOP3.LUT P5, RZ, R11, 0x4, RZ, 0xc0, !PT ;  /* 0x000000040bff7812 */ /* 0x000fe200078ac0ff */
[----:B------:R-:W-:Y:S01]  /*1570*/  IMAD.MOV.U32 R11, RZ, RZ, 0x20 ;  /* 0x00000020ff0b7424 */ /* 0x000fe200078e00ff */
[----:B------:R-:W-:Y:S01]  /*1580*/  LOP3.LUT P3, RZ, R10, 0x4, RZ, 0xc0, !PT ;  /* 0x000000040aff7812 */ /* 0x000fe2000786c0ff */
[----:B------:R3:W-:Y:S01]  /*1590*/  STL [R1], R6 ;  /* 0x0000000601007387 */ /* 0x0007e20000100800 */
[----:B------:R-:W-:Y:S02]  /*15a0*/  LEA R184, R0, 0x6100, 0x1 ;  /* 0x0000610000b87811 */ /* 0x000fe400078e08ff */
[C---:B------:R-:W-:Y:S02]  /*15b0*/  SEL R2, R9.reuse, 0xffffffc0, !P3 ;  /* 0xffffffc009027807 */ /* 0x040fe40005800000 */
[----:B------:R-:W-:-:S02]  /*15c0*/  SEL R0, R9, 0xffffffc0, !P5 ;  /* 0xffffffc009007807 */ /* 0x000fc40006800000 */
[C---:B------:R-:W-:Y:S01]  /*15d0*/  IADD3 R195, R184.reuse, 0x20, RZ ;  /* 0x00000020b8c37810 */ /* 0x040fe20007ffe0ff */
[C---:B------:R-:W-:Y:S01]  /*15e0*/  IMAD.IADD R190, R184.reuse, 0x1, R2 ;  /* 0x00000001b8be7824 */ /* 0x040fe200078e0202 */
[----:B------:R-:W-:Y:S02]  /*15f0*/  @P4 IADD3 R195, R184, -0x20, RZ ;  /* 0xffffffe0b8c34810 */ /* 0x000fe40007ffe0ff */
[----:B------:R-:W-:Y:S02]  /*1600*/  LEA R191, R4, 0xc100, 0x1 ;  /* 0x0000c10004bf7811 */ /* 0x000fe400078e08ff */
[----:B-1----:R-:W-:Y:S01]  /*1610*/  LOP3.LUT R3, R12, 0x7ffffffc, RZ, 0xc0, !PT ;  /* 0x7ffffffc0c037812 */ /* 0x002fe200078ec0ff */
[----:B------:R-:W-:Y:S01]  /*1620*/  IMAD.IADD R187, R2, 0x1, R195 ;  /* 0x0000000102bb7824 */ /* 0x000fe200078e02c3 */
[----:B------:R-:W-:Y:S01]  /*1630*/  LEA R185, R5, 0x100, 0x1 ;  /* 0x0000010005b97811 */ /* 0x000fe200078e08ff */
[----:B------:R-:W-:Y:S01]  /*1640*/  IMAD.IADD R194, R191, 0x1, R0 ;  /* 0x00000001bfc27824 */ /* 0x000fe200078e0200 */
[----:B------:R-:W-:Y:S01]  /*1650*/  SHF.R.S32.HI R237, RZ, 0x1f, R236 ;  /* 0x0000001fffed7819 */ /* 0x000fe200000114ec */
[----:B------:R-:W-:Y:S01]  /*1660*/  IMAD.IADD R3, R17, 0x1, -R3 ;  /* 0x0000000111037824 */ /* 0x000fe200078e0a03 */
[----:B------:R-:W-:Y:S01]  /*1670*/  IADD3 R206, R195, 0x800, RZ ;  /* 0x00000800c3ce7810 */ /* 0x000fe20007ffe0ff */
[----:B------:R-:W-:Y:S01]  /*1680*/  IMAD.IADD R189, R0, 0x1, R185 ;  /* 0x0000000100bd7824 */ /* 0x000fe200078e02b9 */
[----:B--2---:R-:W-:Y:S01]  /*1690*/  SEL R7, R11, 0xffffffe0, !P1 ;  /* 0xffffffe00b077807 */ /* 0x004fe20004800000 */
[----:B------:R-:W-:Y:S01]  /*16a0*/  IMAD.SHL.U32 R227, R3, 0x2, RZ ;  /* 0x0000000203e37824 */ /* 0x000fe200078e00ff */
[----:B------:R-:W-:-:S02]  /*16b0*/  SEL R3, R11, 0xffffffe0, !P6 ;  /* 0xffffffe00b037807 */ /* 0x000fc40007000000 */
[----:B---3--:R-:W-:Y:S02]  /*16c0*/  SEL R6, R9, 0xffffffc0, !P2 ;  /* 0xffffffc009067807 */ /* 0x008fe40005000000 */
[----:B------:R-:W-:Y:S01]  /*16d0*/  IADD3 R10, R227, 0xa8, RZ ;  /* 0x000000a8e30a7810 */ /* 0x000fe20007ffe0ff */
[----:B------:R-:W-:Y:S01]  /*16e0*/  IMAD.IADD R192, R191, 0x1, R3 ;  /* 0x00000001bfc07824 */ /* 0x000fe200078e0203 */
[----:B------:R-:W-:Y:S01]  /*16f0*/  IADD3 R9, R227, 0xb8, RZ ;  /* 0x000000b8e3097810 */ /* 0x000fe20007ffe0ff */
[----:B------:R-:W-:Y:S01]  /*1700*/  IMAD.IADD R186, R3, 0x1, R185 ;  /* 0x0000000103ba7824 */ /* 0x000fe200078e02b9 */
[----:B------:R-:W-:Y:S01]  /*1710*/  LEA R10, R8, 0x80, 0x1 ;  /* 0x00000080080a7811 */ /* 0x000fe200078e08ff */
[----:B------:R-:W-:Y:S01]  /*1720*/  IMAD.IADD R193, R192, 0x1, R0 ;  /* 0x00000001c0c17824 */ /* 0x000fe200078e0200 */
[----:B------:R-:W-:Y:S01]  /*1730*/  IADD3 R11, R227, 0xb0, RZ ;  /* 0x000000b0e30b7810 */ /* 0x000fe20007ffe0ff */
[----:B------:R-:W-:Y:S01]  /*1740*/  IMAD.IADD R188, R0, 0x1, R186 ;  /* 0x0000000100bc7824 */ /* 0x000fe200078e02ba */
[----:B------:R-:W-:Y:S01]  /*1750*/  SHF.R.S32.HI R9, RZ, 0x1f, R9 ;  /* 0x0000001fff097819 */ /* 0x000fe20000011409 */
[C---:B------:R-:W-:Y:S01]  /*1760*/  IMAD.IADD R9, R10.reuse, 0x1, R7 ;  /* 0x000000010a097824 */ /* 0x040fe200078e0207 */
[----:B------:R-:W-:Y:S01]  /*1770*/  SHF.R.S32.HI R8, RZ, 0x1f, R11 ;  /* 0x0000001fff087819 */ /* 0x000fe2000001140b */
[C-C-:B------:R-:W-:Y:S01]  /*1780*/  IMAD.IADD R11, R10.reuse, 0x1, R6.reuse ;  /* 0x000000010a0b7824 */ /* 0x140fe200078e0206 */
[C---:B------:R-:W-:Y:S01]  /*1790*/  IADD3 R8, R10.reuse, -0x10, RZ ;  /* 0xfffffff00a087810 */ /* 0x040fe20007ffe0ff */
[----:B------:R-:W-:Y:S01]  /*17a0*/  IMAD.IADD R2, R9, 0x1, R6 ;  /* 0x0000000109027824 */ /* 0x000fe200078e0206 */
[----:B------:R-:W-:Y:S01]  /*17b0*/  @P0 IADD3 R8, R10, 0x10, RZ ;  /* 0x000000100a080810 */ /* 0x000fe20007ffe0ff */
[----:B------:R-:W-:Y:S01]  /*17c0*/  STL [R1+0x14], R10 ;  /* 0x0000140a01007387 */ /* 0x000fe20000100800 */
[----:B------:R-:W-:-:S02]  /*17d0*/  IADD3 R205, R195, 0x1000, RZ ;  /* 0x00001000c3cd7810 */ /* 0x000fc40007ffe0ff */
[C---:B------:R-:W-:Y:S01]  /*17e0*/  IADD3 R204, R195.reuse, 0x1800, RZ ;  /* 0x00001800c3cc7810 */ /* 0x040fe20007ffe0ff */
[----:B------:R-:W-:Y:S01]  /*17f0*/  STL [R1+0x30], R11 ;  /* 0x0000300b01007387 */ /* 0x000fe20000100800 */
[----:B------:R-:W-:Y:S01]  /*1800*/  IMAD.IADD R4, R6, 0x1, R8 ;  /* 0x0000000106047824 */ /* 0x000fe200078e0208 */
[C---:B------:R-:W-:Y:S02]  /*1810*/  IADD3 R203, R195.reuse, 0x2000, RZ ;  /* 0x00002000c3cb7810 */ /* 0x040fe40007ffe0ff */
[----:B------:R-:W-:Y:S01]  /*1820*/  STL [R1+0x20], R9 ;  /* 0x0000200901007387 */ /* 0x000fe20000100800 */
[C---:B------:R-:W-:Y:S02]  /*1830*/  IADD3 R202, R195.reuse, 0x2800, RZ ;  /* 0x00002800c3ca7810 */ /* 0x040fe40007ffe0ff */
[C---:B------:R-:W-:Y:S01]  /*1840*/  IADD3 R201, R195.reuse, 0x3000, RZ ;  /* 0x00003000c3c97810 */ /* 0x040fe20007ffe0ff */
[----:B------:R1:W-:Y:S01]  /*1850*/  STL [R1+0x2c], R2 ;  /* 0x00002c0201007387 */ /* 0x0003e20000100800 */
[----:B------:R-:W-:-:S02]  /*1860*/  IADD3 R200, R195, 0x3800, RZ ;  /* 0x00003800c3c87810 */ /* 0x000fc40007ffe0ff */
[C---:B------:R-:W-:Y:S01]  /*1870*/  IADD3 R199, R195.reuse, 0x4000, RZ ;  /* 0x00004000c3c77810 */ /* 0x040fe20007ffe0ff */
[----:B------:R-:W-:Y:S01]  /*1880*/  STL [R1+0x18], R8 ;  /* 0x0000180801007387 */ /* 0x000fe20000100800 */
[C---:B------:R-:W-:Y:S02]  /*1890*/  IADD3 R198, R195.reuse, 0x4800, RZ ;  /* 0x00004800c3c67810 */ /* 0x040fe40007ffe0ff */
[C---:B------:R-:W-:Y:S01]  /*18a0*/  IADD3 R197, R195.reuse, 0x5000, RZ ;  /* 0x00005000c3c57810 */ /* 0x040fe20007ffe0ff */
[----:B------:R-:W-:Y:S01]  /*18b0*/  STL [R1+0x28], R4 ;  /* 0x0000280401007387 */ /* 0x000fe20000100800 */
[----:B------:R-:W-:Y:S01]  /*18c0*/  IADD3 R196, R195, 0x5800, RZ ;  /* 0x00005800c3c47810 */ /* 0x000fe20007ffe0ff */
[----:B-1----:R-:W-:-:S05]  /*18d0*/  IMAD.IADD R2, R7, 0x1, R8 ;  /* 0x0000000107027824 */ /* 0x002fca00078e0208 */
[----:B------:R1:W-:Y:S02]  /*18e0*/  STL [R1+0x1c], R2 ;  /* 0x00001c0201007387 */ /* 0x0003e40000100800 */
[----:B-1----:R-:W-:-:S05]  /*18f0*/  IMAD.IADD R2, R2, 0x1, R6 ;  /* 0x0000000102027824 */ /* 0x002fca00078e0206 */
[----:B------:R1:W-:Y:S02]  /*1900*/  STL [R1+0x24], R2 ;  /* 0x0000240201007387 */ /* 0x0003e40000100800 */
.L_x_534:
[----:B------:R-:W-:Y:S01]  /*1910*/  ISETP.NE.U32.AND P2, PT, RZ, c[0x0][0x370], PT ;  /* 0x0000dc00ff007a0c */ /* 0x000fe20003f45070 */
[----:B------:R-:W-:Y:S01]  /*1920*/  IMAD.MOV.U32 R14, RZ, RZ, 0x4 ;  /* 0x00000004ff0e7424 */ /* 0x000fe200078e00ff */
[----:B------:R-:W-:Y:S01]  /*1930*/  ISETP.NE.U32.AND P1, PT, RZ, c[0x0][0x360], PT ;  /* 0x0000d800ff007a0c */ /* 0x000fe20003f25070 */
[----:B------:R-:W-:Y:S01]  /*1940*/  CS2R R4, SRZ ;  /* 0x0000000000047805 */ /* 0x000fe2000001ff00 */
[----:B------:R-:W-:Y:S01]  /*1950*/  ISETP.NE.AND.EX P2, PT, RZ, c[0x0][0x374], PT, P2 ;  /* 0x0000dd00ff007a0c */ /* 0x000fe20003f45320 */
[----:B------:R-:W-:Y:S01]  /*1960*/  IMAD.MOV.U32 R12, RZ, RZ, RZ ;  /* 0x000000ffff0c7224 */ /* 0x000fe200078e00ff */
[----:B------:R-:W-:Y:S01]  /*1970*/  ISETP.NE.AND.EX P1, PT, RZ, c[0x0][0x364], PT, P1 ;  /* 0x0000d900ff007a0c */ /* 0x000fe20003f25310 */
[CC--:B------:R-:W-:Y:S01]  /*1980*/  IMAD.WIDE R6, R235.reuse, R14.reuse, c[0x0][0x348] ;  /* 0x0000d200eb067625 */ /* 0x0c0fe200078e020e */
[----:B------:R-:W-:Y:S02]  /*1990*/  ISETP.NE.U32.AND P4, PT, RZ, c[0x0][0x348], PT ;  /* 0x0000d200ff007a0c */ /* 0x000fe40003f85070 */
[----:B------:R-:W-:Y:S01]  /*19a0*/  ISETP.NE.U32.AND P0, PT, RZ, c[0x0][0x350], PT ;  /* 0x0000d400ff007a0c */ /* 0x000fe20003f05070 */
[----:B-1----:R-:W-:Y:S01]  /*19b0*/  IMAD.WIDE R2, R235, R14, c[0x0][0x350] ;  /* 0x0000d400eb027625 */ /* 0x002fe200078e020e */
[----:B------:R-:W-:-:S02]  /*19c0*/  ISETP.NE.AND.EX P4, PT, RZ, c[0x0][0x34c], PT, P4 ;  /* 0x0000d300ff007a0c */ /* 0x000fc40003f85340 */
[----:B------:R-:W-:-:S03]  /*19d0*/  ISETP.NE.AND.EX P0, PT, RZ, c[0x0][0x354], PT, P0 ;  /* 0x0000d500ff007a0c */ /* 0x000fc60003f05300 */
[----:B------:R-:W-:-:S04]  /*19e0*/  @P2 IMAD.WIDE R10, R235, R14, c[0x0][0x370] ;  /* 0x0000dc00eb0a2625 */ /* 0x000fc800078e020e */
[----:B------:R-:W-:Y:S01]  /*19f0*/  @P1 IMAD.WIDE R8, R235, R14, c[0x0][0x360] ;  /* 0x0000d800eb081625 */ /* 0x000fe200078e020e */
[----:B------:R1:W5:Y:S04]  /*1a00*/  @P2 LDG.E R4, [R10.64] ;  /* 0x000000060a042981 */ /* 0x000368000c1e1900 */
[----:B------:R1:W5:Y:S04]  /*1a10*/  @P1 LDG.E R229, [R8.64] ;  /* 0x0000000608e51981 */ /* 0x000368000c1e1900 */
[----:B------:R1:W5:Y:S04]  /*1a20*/  @P4 LDG.E R12, [R6.64] ;  /* 0x00000006060c4981 */ /* 0x000368000c1e1900 */
[----:B------:R1:W5:Y:S01]  /*1a30*/  @P0 LDG.E R5, [R2.64] ;  /* 0x0000000602050981 */ /* 0x000362000c1e1900 */
[----:B------:R-:W-:Y:S01]  /*1a40*/  YIELD ;  /* 0x0000000000007946 */ /* 0x000fe20003800000 */
[----:B------:R-:W-:Y:S01]  /*1a50*/  LOP3.LUT R242, R234, 0xffff, RZ, 0xc0, !PT ;  /* 0x0000ffffeaf27812 */ /* 0x000fe200078ec0ff */
[----:B------:R-:W-:Y:S05]  /*1a60*/  @P1 BRA `(.L_x_406) ;  /* 0x0000005000001947 */ /* 0x000fea0003800000 */
[----:B-----5:R-:W-:Y:S01]  /*1a70*/  MOV R229, c[0x0][0x168] ;  /* 0x00005a0000e57a02 */ /* 0x020fe20000000f00 */
[----:B------:R-:W-:Y:S05]  /*1a80*/  @!P4 BRA `(.L_x_406) ;  /* 0x000000300000c947 */ /* 0x000fea0003800000 */
[----:B-1----:R-:W2:Y:S04]  /*1a90*/  LDG.E R8, [R6.64] ;  /* 0x0000000606087981 */ /* 0x002ea8000c1e1900 */
[----:B------:R-:W2:Y:S02]  /*1aa0*/  LDG.E R0, [R6.64+0x4] ;  /* 0x0000040606007981 */ /* 0x000ea4000c1e1900 */
[----:B--2---:R-:W-:-:S02]  /*1ab0*/  IADD3 R229, -R8, R0, RZ ;  /* 0x0000000008e57210 */ /* 0x004fc40007ffe1ff */
.L_x_406:
[----:B------:R-:W-:-:S04]  /*1ac0*/  ISETP.NE.U32.AND P1, PT, RZ, c[0x0][0x368], PT ;  /* 0x0000da00ff007a0c */ /* 0x000fc80003f25070 */
[----:B------:R-:W-:-:S13]  /*1ad0*/  ISETP.NE.AND.EX P1, PT, RZ, c[0x0][0x36c], PT, P1 ;  /* 0x0000db00ff007a0c */ /* 0x000fda0003f25310 */
[----:B------:R-:W-:Y:S05]  /*1ae0*/  @!P1 BRA `(.L_x_407) ;  /* 0x0000003000009947 */ /* 0x000fea0003800000 */
[----:B-1----:R-:W-:-:S05]  /*1af0*/  IMAD.WIDE R2, R235, R14, c[0x0][0x368] ;  /* 0x0000da00eb027625 */ /* 0x002fca00078e020e */
[----:B------:R1:W5:Y:S01]  /*1b00*/  LDG.E R0, [R2.64] ;  /* 0x0000000602007981 */ /* 0x000362000c1e1900 */
[----:B------:R-:W-:Y:S05]  /*1b10*/  BRA `(.L_x_408) ;  /* 0x0000005000007947 */ /* 0x000fea0003800000 */
.L_x_407:
[----:B------:R-:W-:Y:S01]  /*1b20*/  MOV R0, c[0x0][0x1d0] ;  /* 0x0000740000007a02 */ /* 0x000fe20000000f00 */
[----:B------:R-:W-:Y:S05]  /*1b30*/  @!P0 BRA `(.L_x_408) ;  /* 0x0000003000008947 */ /* 0x000fea0003800000 */
[----:B-1----:R-:W2:Y:S04]  /*1b40*/  LDG.E R6, [R2.64] ;  /* 0x0000000602067981 */ /* 0x002ea8000c1e1900 */
[----:B------:R-:W2:Y:S02]  /*1b50*/  LDG.E R0, [R2.64+0x4] ;  /* 0x0000040602007981 */ /* 0x000ea4000c1e1900 */
[----:B--2---:R-:W-:Y:S02]  /*1b60*/  IADD3 R0, -R6, R0, RZ ;  /* 0x0000000006007210 */ /* 0x004fe40007ffe1ff */
.L_x_408:
[----:B-1----:R-:W-:Y:S01]  /*1b70*/  IMAD.MOV.U32 R2, RZ, RZ, c[0x0][0x2c4] ;  /* 0x0000b100ff027624 */ /* 0x002fe200078e00ff */
[----:B-----5:R-:W-:Y:S01]  /*1b80*/  IADD3 R13, R5, R4, RZ ;  /* 0x00000004050d7210 */ /* 0x020fe20007ffe0ff */
[----:B------:R-:W-:-:S02]  /*1b90*/  IMAD.SHL.U32 R231, R233, 0x80, RZ ;  /* 0x00000080e9e77824 */ /* 0x000fc400078e00ff */
[----:B------:R-:W-:Y:S01]  /*1ba0*/  IMAD.MOV.U32 R8, RZ, RZ, c[0x0][0x32c] ;  /* 0x0000cb00ff087624 */ /* 0x000fe200078e00ff */
[----:B------:R-:W-:Y:S01]  /*1bb0*/  ISETP.NE.AND P2, PT, R2, 0x1, PT ;  /* 0x000000010200780c */ /* 0x000fe20003f45270 */
[----:B------:R-:W-:Y:S01]  /*1bc0*/  IMAD.IADD R228, R0, 0x1, -R4 ;  /* 0x0000000100e47824 */ /* 0x000fe200078e0a04 */
[----:B------:R-:W-:Y:S02]  /*1bd0*/  IADD3 R2, R231, 0x7f, RZ ;  /* 0x0000007fe7027810 */ /* 0x000fe40007ffe0ff */
[----:B------:R-:W-:Y:S02]  /*1be0*/  ISETP.GE.AND P1, PT, R8, 0x1, PT ;  /* 0x000000010800780c */ /* 0x000fe40003f26270 */
[----:B------:R-:W-:-:S07]  /*1bf0*/  MOV R0, R2 ;  /* 0x0000000200007202 */ /* 0x000fce0000000f00 */
[----:B------:R-:W-:Y:S01]  /*1c00*/  @P2 IMAD.HI.U32 R3, R2, c[0x0][0x2c8], RZ ;  /* 0x0000b20002032a27 */ /* 0x000fe200078e00ff */
[----:B------:R-:W-:-:S04]  /*1c10*/  IADD3 R2, R228, 0x1, -R229 ;  /* 0x00000001e4027810 */ /* 0x000fc80007ffe8e5 */
[----:B------:R-:W-:-:S05]  /*1c20*/  @P2 SHF.R.U32.HI R0, RZ, c[0x0][0x2cc], R3 ;  /* 0x0000b300ff002a19 */ /* 0x000fca0000011603 */
[----:B------:R-:W-:-:S05]  /*1c30*/  IMAD.IADD R0, R2, 0x1, R0 ;  /* 0x0000000102007824 */ /* 0x000fca00078e0200 */
[----:B------:R-:W-:Y:S01]  /*1c40*/  IADD3 R3, R0, c[0x0][0x328], RZ ;  /* 0x0000ca0000037a10 */ /* 0x000fe20007ffe0ff */
[----:B------:R-:W-:Y:S05]  /*1c50*/  @!P1 BRA `(.L_x_409) ;  /* 0x0000010000009947 */ /* 0x000fea0003800000 */
[C---:B------:R-:W-:Y:S01]  /*1c60*/  ISETP.GT.AND P3, PT, R0.reuse, RZ, PT ;  /* 0x000000ff0000720c */ /* 0x040fe20003f64270 */
[----:B------:R-:W-:Y:S01]  /*1c70*/  BSSY B0, `(.L_x_410) ;  /* 0x000000c000007945 */ /* 0x000fe20003800000 */
[----:B------:R-:W-:-:S11]  /*1c80*/  IADD3 R2, R0, -0x1, RZ ;  /* 0xffffffff00027810 */ /* 0x000fd60007ffe0ff */
[----:B------:R-:W-:Y:S05]  /*1c90*/  @P3 BRA `(.L_x_411) ;  /* 0x0000006000003947 */ /* 0x000fea0003800000 */
[----:B------:R-:W-:Y:S01]  /*1ca0*/  ISETP.NE.AND P3, PT, R8, 0x1, PT ;  /* 0x000000010800780c */ /* 0x000fe20003f65270 */
[----:B------:R-:W-:-:S12]  /*1cb0*/  IMAD.MOV R0, RZ, RZ, -R0 ;  /* 0x000000ffff007224 */ /* 0x000fd800078e0a00 */
[----:B------:R-:W-:-:S05]  /*1cc0*/  @P3 IMAD.HI.U32 R2, R0, c[0x0][0x330], RZ ;  /* 0x0000cc0000023a27 */ /* 0x000fca00078e00ff */
[----:B------:R-:W-:-:S04]  /*1cd0*/  @P3 SHF.R.U32.HI R0, RZ, c[0x0][0x334], R2 ;  /* 0x0000cd00ff003a19 */ /* 0x000fc80000011602 */
[----:B------:R-:W-:Y:S01]  /*1ce0*/  LOP3.LUT R2, RZ, R0, RZ, 0x33, !PT ;  /* 0x00000000ff027212 */ /* 0x000fe200078e33ff */
[----:B------:R-:W-:Y:S05]  /*1cf0*/  BRA `(.L_x_412) ;  /* 0x0000003000007947 */ /* 0x000fea0003800000 */
.L_x_411:
[----:B------:R-:W-:-:S13]  /*1d00*/  ISETP.NE.AND P3, PT, R8, 0x1, PT ;  /* 0x000000010800780c */ /* 0x000fda0003f65270 */
[----:B------:R-:W-:-:S05]  /*1d10*/  @P3 IMAD.HI.U32 R0, R2, c[0x0][0x330], RZ ;  /* 0x0000cc0002003a27 */ /* 0x000fca00078e00ff */
[----:B------:R-:W-:Y:S02]  /*1d20*/  @P3 SHF.R.U32.HI R2, RZ, c[0x0][0x334], R0 ;  /* 0x0000cd00ff023a19 */ /* 0x000fe40000011600 */
.L_x_412:
[----:B------:R-:W-:Y:S05]  /*1d30*/  BSYNC B0 ;  /* 0x0000000000007941 */ /* 0x000fea0003800000 */
.L_x_410:
[----:B------:R-:W-:-:S05]  /*1d40*/  IMAD R2, R2, R8, c[0x0][0x32c] ;  /* 0x0000cb0002027624 */ /* 0x000fca00078e0208 */
[----:B------:R-:W-:-:S04]  /*1d50*/  IMNMX R3, R3, R2, PT ;  /* 0x0000000203037217 */ /* 0x000fc80003800200 */
.L_x_409:
[----:B------:R-:W-:Y:S01]  /*1d60*/  IADD3 R3, R3, 0x3f, RZ ;  /* 0x0000003f03037810 */ /* 0x000fe20007ffe0ff */
[----:B------:R-:W-:Y:S01]  /*1d70*/  @P2 IMAD.HI.U32 R4, R231, c[0x0][0x2c8], RZ ;  /* 0x0000b200e7042a27 */ /* 0x000fe200078e00ff */
[C---:B------:R-:W-:Y:S02]  /*1d80*/  IADD3 R2, R228.reuse, 0x3f, RZ ;  /* 0x0000003fe4027810 */ /* 0x040fe40007ffe0ff */
[----:B------:R-:W-:Y:S01]  /*1d90*/  SHF.R.S32.HI R5, RZ, 0x1f, R3 ;  /* 0x0000001fff057819 */ /* 0x000fe20000011403 */
[----:B------:R-:W-:Y:S01]  /*1da0*/  IMAD.MOV.U32 R0, RZ, RZ, R231 ;  /* 0x000000ffff007224 */ /* 0x000fe200078e00e7 */
[----:B------:R-:W-:Y:S01]  /*1db0*/  SHF.R.S32.HI R6, RZ, 0x1f, R2 ;  /* 0x0000001fff067819 */ /* 0x000fe20000011402 */
[----:B------:R-:W-:Y:S01]  /*1dc0*/  IMAD.IADD R7, R228, 0x1, -R229 ;  /* 0x00000001e4077824 */ /* 0x000fe200078e0ae5 */
[----:B------:R-:W-:Y:S02]  /*1dd0*/  @P2 SHF.R.U32.HI R0, RZ, c[0x0][0x2cc], R4 ;  /* 0x0000b300ff002a19 */ /* 0x000fe40000011604 */
[----:B------:R-:W-:-:S02]  /*1de0*/  LEA.HI R3, R5, R3, RZ, 0x6 ;  /* 0x0000000305037211 */ /* 0x000fc400078f30ff */
[----:B------:R-:W-:Y:S01]  /*1df0*/  LEA.HI R2, R6, R2, RZ, 0x6 ;  /* 0x0000000206027211 */ /* 0x000fe200078f30ff */
[----:B------:R1:W-:Y:S01]  /*1e00*/  STL [R1+0x8], R7 ;  /* 0x0000080701007387 */ /* 0x0003e20000100800 */
[----:B------:R-:W-:Y:S01]  /*1e10*/  IMAD.IADD R0, R7, 0x1, R0 ;  /* 0x0000000107007824 */ /* 0x000fe200078e0200 */
[----:B------:R-:W-:Y:S02]  /*1e20*/  SHF.R.S32.HI R3, RZ, 0x6, R3 ;  /* 0x00000006ff037819 */ /* 0x000fe40000011403 */
[----:B-1----:R-:W-:Y:S02]  /*1e30*/  SHF.R.S32.HI R7, RZ, 0x6, R2 ;  /* 0x00000006ff077819 */ /* 0x002fe40000011402 */
[----:B------:R-:W-:Y:S02]  /*1e40*/  IADD3 R2, R0, -c[0x0][0x324], RZ ;  /* 0x8000c90000027a10 */ /* 0x000fe40007ffe0ff */
[----:B------:R-:W-:Y:S01]  /*1e50*/  IMNMX R7, R7, R3, PT ;  /* 0x0000000307077217 */ /* 0x000fe20003800200 */
[----:B------:R-:W-:Y:S05]  /*1e60*/  @!P1 BRA `(.L_x_413) ;  /* 0x000000f000009947 */ /* 0x000fea0003800000 */
[----:B------:R-:W-:Y:S01]  /*1e70*/  ISETP.GT.AND P3, PT, R0, -0x1, PT ;  /* 0xffffffff0000780c */ /* 0x000fe20003f64270 */
[----:B------:R-:W-:-:S12]  /*1e80*/  BSSY B0, `(.L_x_414) ;  /* 0x000000b000007945 */ /* 0x000fd80003800000 */
[----:B------:R-:W-:Y:S05]  /*1e90*/  @P3 BRA `(.L_x_415) ;  /* 0x0000006000003947 */ /* 0x000fea0003800000 */
[----:B------:R-:W-:Y:S02]  /*1ea0*/  ISETP.NE.AND P3, PT, R8, 0x1, PT ;  /* 0x000000010800780c */ /* 0x000fe40003f65270 */
[----:B------:R-:W-:-:S11]  /*1eb0*/  LOP3.LUT R0, RZ, R0, RZ, 0x33, !PT ;  /* 0x00000000ff007212 */ /* 0x000fd600078e33ff */
[----:B------:R-:W-:-:S05]  /*1ec0*/  @P3 IMAD.HI.U32 R3, R0, c[0x0][0x330], RZ ;  /* 0x0000cc0000033a27 */ /* 0x000fca00078e00ff */
[----:B------:R-:W-:-:S04]  /*1ed0*/  @P3 SHF.R.U32.HI R0, RZ, c[0x0][0x334], R3 ;  /* 0x0000cd00ff003a19 */ /* 0x000fc80000011603 */
[----:B------:R-:W-:Y:S01]  /*1ee0*/  LOP3.LUT R0, RZ, R0, RZ, 0x33, !PT ;  /* 0x00000000ff007212 */ /* 0x000fe200078e33ff */
[----:B------:R-:W-:Y:S05]  /*1ef0*/  BRA `(.L_x_416) ;  /* 0x0000003000007947 */ /* 0x000fea0003800000 */
.L_x_415:
[----:B------:R-:W-:-:S13]  /*1f00*/  ISETP.NE.AND P3, PT, R8, 0x1, PT ;  /* 0x000000010800780c */ /* 0x000fda0003f65270 */
[----:B------:R-:W-:-:S05]  /*1f10*/  @P3 IMAD.HI.U32 R3, R0, c[0x0][0x330], RZ ;  /* 0x0000cc0000033a27 */ /* 0x000fca00078e00ff */
[----:B------:R-:W-:Y:S02]  /*1f20*/  @P3 SHF.R.U32.HI R0, RZ, c[0x0][0x334], R3 ;  /* 0x0000cd00ff003a19 */ /* 0x000fe40000011603 */
.L_x_416:
[----:B------:R-:W-:Y:S05]  /*1f30*/  BSYNC B0 ;  /* 0x0000000000007941 */ /* 0x000fea0003800000 */
.L_x_414:
[----:B------:R-:W-:-:S05]  /*1f40*/  IMAD R0, R0, c[0x0][0x32c], RZ ;  /* 0x0000cb0000007a24 */ /* 0x000fca00078e02ff */
[----:B------:R-:W-:-:S04]  /*1f50*/  IMNMX R2, R2, R0, !PT ;  /* 0x0000000002027217 */ /* 0x000fc80007800200 */
.L_x_413:
[----:B------:R-:W-:Y:S01]  /*1f60*/  SHF.R.S32.HI R0, RZ, 0x1f, R2 ;  /* 0x0000001fff007819 */ /* 0x000fe20000011402 */
[----:B------:R-:W-:Y:S01]  /*1f70*/  BSSY B0, `(.L_x_417) ;  /* 0x000002e000007945 */ /* 0x000fe20003800000 */
[----:B------:R-:W-:Y:S02]  /*1f80*/  LOP3.LUT R3, R234, 0xff000000, RZ, 0xc0, !PT ;  /* 0xff000000ea037812 */ /* 0x000fe400078ec0ff */
[----:B------:R-:W-:Y:S02]  /*1f90*/  LEA.HI R0, R0, R2, RZ, 0x6 ;  /* 0x0000000200007211 */ /* 0x000fe400078f30ff */
[----:B------:R-:W-:Y:S02]  /*1fa0*/  LOP3.LUT R2, R234, 0xff0000, RZ, 0xc0, !PT ;  /* 0x00ff0000ea027812 */ /* 0x000fe400078ec0ff */
[----:B------:R-:W-:-:S04]  /*1fb0*/  SHF.R.S32.HI R0, RZ, 0x6, R0 ;  /* 0x00000006ff007819 */ /* 0x000fc80000011400 */
[----:B------:R-:W-:Y:S02]  /*1fc0*/  IMNMX R6, RZ, R0, !PT ;  /* 0x00000000ff067217 */ /* 0x000fe40007800200 */
[----:B------:R-:W-:Y:S02]  /*1fd0*/  SHF.R.U32.HI R0, RZ, 0x8, R3 ;  /* 0x00000008ff007819 */ /* 0x000fe40000011603 */
[----:B------:R-:W-:Y:S02]  /*1fe0*/  ISETP.GT.AND P3, PT, R7, R6, PT ;  /* 0x000000060700720c */ /* 0x000fe40003f64270 */
[----:B------:R-:W-:Y:S01]  /*1ff0*/  LEA.HI R0, R2, R0, RZ, 0x10 ;  /* 0x0000000002007211 */ /* 0x000fe200078f80ff */
[----:B------:R-:W-:-:S03]  /*2000*/  IMAD.MOV.U32 R2, RZ, RZ, RZ ;  /* 0x000000ffff027224 */ /* 0x000fc600078e00ff */
[----:B------:R-:W-:Y:S02]  /*2010*/  LOP3.LUT R15, R0, 0xff, RZ, 0xc0, !PT ;  /* 0x000000ff000f7812 */ /* 0x000fe400078ec0ff */
[----:B------:R-:W-:-:S03]  /*2020*/  SHF.R.U32.HI R5, RZ, 0x10, R0 ;  /* 0x00000010ff057819 */ /* 0x000fc60000011600 */
[----:B------:R1:W-:Y:S04]  /*2030*/  STL [R1+0x10], R15 ;  /* 0x0000100f01007387 */ /* 0x0003e80000100800 */
[----:B------:R1:W-:Y:S01]  /*2040*/  STL [R1+0xc], R5 ;  /* 0x00000c0501007387 */ /* 0x0003e20000100800 */
[----:B------:R-:W-:Y:S05]  /*2050*/  @!P3 BRA `(.L_x_418) ;  /* 0x000001f00000b947 */ /* 0x000fea0003800000 */
[----:B------:R-:W-:-:S04]  /*2060*/  ISETP.NE.AND P3, PT, R5, RZ, PT ;  /* 0x000000ff0500720c */ /* 0x000fc80003f65270 */
[----:B------:R-:W-:-:S04]  /*2070*/  SEL R0, R5, c[0x0][0x338], P3 ;  /* 0x0000ce0005007a07 */ /* 0x000fc80001800000 */
[----:B------:R-:W-:Y:S02]  /*2080*/  IABS R3, R0 ;  /* 0x0000000000037213 */ /* 0x000fe40000000000 */
[----:B------:R-:W-:Y:S02]  /*2090*/  IADD3 R4, R0, -0x1, R7 ;  /* 0xffffffff00047810 */ /* 0x000fe40007ffe007 */
[----:B------:R-:W2:Y:S03]  /*20a0*/  I2F.RP R2, R3 ;  /* 0x0000000300027306 */ /* 0x000ea60000209400 */
[----:B------:R-:W-:Y:S02]  /*20b0*/  IMAD.IADD R8, R4, 0x1, -R6 ;  /* 0x0000000104087824 */ /* 0x000fe400078e0a06 */
[----:B------:R-:W-:-:S03]  /*20c0*/  IMAD.MOV.U32 R4, RZ, RZ, RZ ;  /* 0x000000ffff047224 */ /* 0x000fc600078e00ff */
[----:B------:R-:W-:Y:S01]  /*20d0*/  IABS R11, R8 ;  /* 0x00000008000b7213 */ /* 0x000fe20000000000 */
[----:B--2---:R-:W2:Y:S02]  /*20e0*/  MUFU.RCP R2, R2 ;  /* 0x0000000200027308 */ /* 0x004ea40000001000 */
[----:B--2---:R-:W-:-:S06]  /*20f0*/  IADD3 R2, R2, 0xffffffe, RZ ;  /* 0x0ffffffe02027810 */ /* 0x004fcc0007ffe0ff */
[----:B-1----:R-:W1:Y:S02]  /*2100*/  F2I.FTZ.U32.TRUNC.NTZ R5, R2 ;  /* 0x0000000200057305 */ /* 0x002e64000021f000 */
        /* <DEDUP_REMOVED lines=20> */
.L_x_418:
[----:B------:R-:W-:Y:S05]  /*2250*/  BSYNC B0 ;  /* 0x0000000000007941 */ /* 0x000fea0003800000 */
.L_x_417:
[----:B------:R-:W-:Y:S01]  /*2260*/  IMAD R211, R15, R2, R6 ;  /* 0x000000020fd37224 */ /* 0x000fe200078e0206 */
        /* <DEDUP_REMOVED lines=54> */
[----:B------:R-:W2:Y:S01]  /*25d0*/  LDL R8, [R1+0x34] ;  /* 0x0000340001087983 */ /* 0x000ea20000100800 */
[----:B------:R-:W-:-:S04]  /*25e0*/  ISETP.NE.U32.AND P3, PT, RZ, c[0x0][0x340], PT ;  /* 0x0000d000ff007a0c */ /* 0x000fc80003f65070 */
[----:B------:R-:W-:-:S13]  /*25f0*/  ISETP.NE.AND.EX P3, PT, RZ, c[0x0][0x344], PT, P3 ;  /* 0x0000d100ff007a0c */ /* 0x000fda0003f65330 */
[----:B------:R-:W-:-:S05]  /*2600*/  @P3 IMAD.WIDE R2, R235, R14, c[0x0][0x340] ;  /* 0x0000d000eb023625 */ /* 0x000fca00078e020e */
[----:B-1----:R1:W3:Y:S01]  /*2610*/  @P3 LDG.E R15, [R2.64] ;  /* 0x00000006020f3981 */ /* 0x0022e2000c1e1900 */
[----:B------:R-:W-:Y:S02]  /*2620*/  SHF.R.S32.HI R0, RZ, 0x1f, R12 ;  /* 0x0000001fff007819 */ /* 0x000fe4000001140c */
[----:B------:R-:W-:Y:S01]  /*2630*/  SHF.R.S32.HI R14, RZ, 0x1f, R235 ;  /* 0x0000001fff0e7819 */ /* 0x000fe200000114eb */
[----:B------:R-:W4:Y:S01]  /*2640*/  S2R R9, SR_TID.X ;  /* 0x0000000000097919 */ /* 0x000f220000002100 */
[----:B------:R-:W-:Y:S01]  /*2650*/  SHF.R.S32.HI R10, RZ, 0x1f, R13 ;  /* 0x0000001fff0a7819 */ /* 0x000fe2000001140d */
[----:B------:R-:W-:Y:S01]  /*2660*/  IMAD R0, R0, c[0x0][0x178], RZ ;  /* 0x00005e0000007a24 */ /* 0x000fe200078e02ff */
[----:B------:R-:W-:Y:S02]  /*2670*/  SEL R7, R14, RZ, !P4 ;  /* 0x000000ff0e077207 */ /* 0x000fe40006000000 */
[----:B------:R-:W-:Y:S01]  /*2680*/  ISETP.GE.AND P6, PT, R236, c[0x0][0x198], PT ;  /* 0x00006600ec007a0c */ /* 0x000fe20003fc6270 */
[----:B------:R-:W-:Y:S01]  /*2690*/  IMAD R0, R12, c[0x0][0x17c], R0 ;  /* 0x00005f000c007a24 */ /* 0x000fe200078e0200 */
[----:B------:R-:W-:Y:S01]  /*26a0*/  LOP3.LUT R241, R241, 0xfffffffb, RZ, 0xc0, !PT ;  /* 0xfffffffbf1f17812 */ /* 0x000fe200078ec0ff */
[----:B------:R-:W-:Y:S01]  /*26b0*/  IMAD R7, R7, c[0x0][0x1c0], RZ ;  /* 0x0000700007077a24 */ /* 0x000fe200078e02ff */
[----:B------:R-:W-:-:S09]  /*26c0*/  IADD3 R88, R234, -0x1, RZ ;  /* 0xffffffffea587810 */ /* 0x000fd20007ffe0ff */
[----:B------:R-:W-:Y:S01]  /*26d0*/  @P6 LOP3.LUT R241, R241, 0x4, RZ, 0xfc, !PT ;  /* 0x00000004f1f16812 */ /* 0x000fe200078efcff */
[----:B-1----:R-:W-:-:S03]  /*26e0*/  IMAD.WIDE.U32 R2, R12, c[0x0][0x178], RZ ;  /* 0x00005e000c027a25 */ /* 0x002fc600078e00ff */
[----:B------:R-:W-:Y:S02]  /*26f0*/  LOP3.LUT R241, R241, 0xfffffffd, RZ, 0xc0, !PT ;  /* 0xfffffffdf1f17812 */ /* 0x000fe400078ec0ff */
[----:B----4-:R-:W-:Y:S01]  /*2700*/  SHF.R.S32.HI R18, RZ, 0x1f, R9 ;  /* 0x0000001fff127819 */ /* 0x010fe20000011409 */
[----:B------:R-:W-:Y:S01]  /*2710*/  IMAD.IADD R5, R3, 0x1, R0 ;  /* 0x0000000103057824 */ /* 0x000fe200078e0200 */
[----:B------:R-:W-:Y:S01]  /*2720*/  SEL R3, R235, RZ, !P4 ;  /* 0x000000ffeb037207 */ /* 0x000fe20006000000 */
[----:B------:R-:W-:Y:S01]  /*2730*/  IMAD.MOV.U32 R4, RZ, RZ, R2 ;  /* 0x000000ffff047224 */ /* 0x000fe200078e0002 */
[----:B------:R-:W-:Y:S02]  /*2740*/  LEA.HI R18, R18, R9, RZ, 0x3 ;  /* 0x0000000912127211 */ /* 0x000fe400078f18ff */
[----:B------:R-:W-:Y:S01]  /*2750*/  ISETP.GE.AND P4, PT, R238, c[0x0][0x1d4], PT ;  /* 0x00007500ee007a0c */ /* 0x000fe20003f86270 */
[----:B------:R-:W-:Y:S01]  /*2760*/  IMAD.WIDE.U32 R4, R242, c[0x0][0x1b8], R4 ;  /* 0x00006e00f2047a25 */ /* 0x000fe200078e0004 */
[----:B------:R-:W-:-:S03]  /*2770*/  SHF.R.S32.HI R18, RZ, 0x3, R18 ;  /* 0x00000003ff127819 */ /* 0x000fc60000011412 */
[----:B------:R-:W-:Y:S01]  /*2780*/  IMAD R5, R242, c[0x0][0x1bc], R5 ;  /* 0x00006f00f2057a24 */ /* 0x000fe200078e0205 */
[C---:B------:R-:W-:Y:S01]  /*2790*/  IADD3 R2, P5, R18.reuse, R13, RZ ;  /* 0x0000000d12027210 */ /* 0x040fe20007fbe0ff */
[C---:B------:R-:W-:Y:S02]  /*27a0*/  IMAD R11, R3.reuse, c[0x0][0x1c4], R7 ;  /* 0x00007100030b7a24 */ /* 0x040fe400078e0207 */
[----:B------:R-:W-:Y:S01]  /*27b0*/  IMAD.WIDE.U32 R4, R3, c[0x0][0x1c0], R4 ;  /* 0x0000700003047a25 */ /* 0x000fe200078e0004 */
[----:B------:R-:W-:Y:S02]  /*27c0*/  LEA.HI.X.SX32 R10, R18, R10, 0x1, P5 ;  /* 0x0000000a120a7211 */ /* 0x000fe400028f0eff */
[----:B------:R-:W-:Y:S01]  /*27d0*/  ISETP.GE.AND P5, PT, R236, c[0x0][0x1d4], PT ;  /* 0x00007500ec007a0c */ /* 0x000fe20003fa6270 */
[----:B------:R-:W-:-:S04]  /*27e0*/  IMAD.WIDE.U32 R12, R2, c[0x0][0x208], R236 ;  /* 0x00008200020c7a25 */ /* 0x000fc800078e00ec */
[C---:B------:R-:W-:Y:S02]  /*27f0*/  IMAD R7, R10.reuse, c[0x0][0x1e0], RZ ;  /* 0x000078000a077a24 */ /* 0x040fe400078e02ff */
[----:B------:R-:W-:Y:S02]  /*2800*/  IMAD R3, R10, c[0x0][0x208], RZ ;  /* 0x000082000a037a24 */ /* 0x000fe400078e02ff */
[C---:B------:R-:W-:Y:S02]  /*2810*/  IMAD R16, R2.reuse, c[0x0][0x1e4], R7 ;  /* 0x0000790002107a24 */ /* 0x040fe400078e0207 */
[----:B------:R-:W-:Y:S01]  /*2820*/  IMAD R17, R2, c[0x0][0x20c], R3 ;  /* 0x0000830002117a24 */ /* 0x000fe200078e0203 */
[----:B------:R-:W-:Y:S02]  /*2830*/  IADD3 R3, R5, R11, RZ ;  /* 0x0000000b05037210 */ /* 0x000fe40007ffe0ff */
[----:B--2---:R-:W-:-:S05]  /*2840*/  IADD3 R6, R8, R231, RZ ;  /* 0x000000e708067210 */ /* 0x004fca0007ffe0ff */
[----:B------:R-:W-:-:S04]  /*2850*/  @P2 IMAD.HI.U32 R8, R6, c[0x0][0x2c8], RZ ;  /* 0x0000b20006082a27 */ /* 0x000fc800078e00ff */
[----:B------:R-:W-:Y:S01]  /*2860*/  IMAD.MOV.U32 R0, RZ, RZ, R6 ;  /* 0x000000ffff007224 */ /* 0x000fe200078e0006 */
[----:B------:R-:W-:Y:S01]  /*2870*/  @P2 SHF.R.U32.HI R0, RZ, c[0x0][0x2cc], R8 ;  /* 0x0000b300ff002a19 */ /* 0x000fe20000011608 */
[----:B------:R-:W-:-:S03]  /*2880*/  IMAD.WIDE.U32 R8, R2, c[0x0][0x1e0], R236 ;  /* 0x0000780002087a25 */ /* 0x000fc600078e00ec */
[--C-:B------:R-:W-:Y:S01]  /*2890*/  SHF.R.S32.HI R2, RZ, 0x1f, R0.reuse ;  /* 0x0000001fff027819 */ /* 0x100fe20000011400 */
[----:B------:R-:W-:Y:S01]  /*28a0*/  IMAD.MOV R7, RZ, RZ, -R0 ;  /* 0x000000ffff077224 */ /* 0x000fe200078e0a00 */
[----:B------:R-:W-:-:S03]  /*28b0*/  IADD3 R9, R9, R16, RZ ;  /* 0x0000001009097210 */ /* 0x000fc60007ffe0ff */
[----:B------:R-:W-:Y:S01]  /*28c0*/  IMAD R10, R7, c[0x0][0x2c4], R6 ;  /* 0x0000b100070a7a24 */ /* 0x000fe200078e0206 */
[----:B------:R-:W-:Y:S01]  /*28d0*/  SEL R6, RZ, 0xffffffff, P4 ;  /* 0xffffffffff067807 */ /* 0x000fe20002000000 */
[----:B------:R-:W-:Y:S02]  /*28e0*/  IMAD R5, R2, c[0x0][0x1b0], RZ ;  /* 0x00006c0002057a24 */ /* 0x000fe400078e02ff */
[----:B------:R-:W-:Y:S01]  /*28f0*/  IMAD.MOV.U32 R2, RZ, RZ, R4 ;  /* 0x000000ffff027224 */ /* 0x000fe200078e0004 */
[----:B------:R-:W-:Y:S01]  /*2900*/  SEL R4, RZ, 0x1, P5 ;  /* 0x00000001ff047807 */ /* 0x000fe20002800000 */
[----:B------:R-:W-:Y:S02]  /*2910*/  IMAD.SHL.U32 R6, R6, 0x2, RZ ;  /* 0x0000000206067824 */ /* 0x000fe400078e00ff */
[C---:B------:R-:W-:Y:S02]  /*2920*/  IMAD R5, R0.reuse, c[0x0][0x1b4], R5 ;  /* 0x00006d0000057a24 */ /* 0x040fe400078e0205 */
[----:B------:R-:W-:Y:S01]  /*2930*/  IMAD.WIDE.U32 R2, R0, c[0x0][0x1b0], R2 ;  /* 0x00006c0000027a25 */ /* 0x000fe200078e0002 */
[----:B------:R-:W-:-:S02]  /*2940*/  SHF.R.S32.HI R0, RZ, 0x1f, R10 ;  /* 0x0000001fff007819 */ /* 0x000fc4000001140a */
[----:B------:R-:W-:Y:S01]  /*2950*/  LOP3.LUT R16, R6, 0x2, R4, 0xe2, !PT ;  /* 0x0000000206107812 */ /* 0x000fe200078ee204 */
[----:B------:R-:W-:Y:S01]  /*2960*/  IMAD.IADD R7, R13, 0x1, R17 ;  /* 0x000000010d077824 */ /* 0x000fe200078e0211 */
[----:B------:R-:W-:Y:S01]  /*2970*/  IADD3 R5, R3, R5, RZ ;  /* 0x0000000503057210 */ /* 0x000fe20007ffe0ff */
[----:B------:R-:W-:Y:S01]  /*2980*/  IMAD R0, R0, c[0x0][0x1a8], RZ ;  /* 0x00006a0000007a24 */ /* 0x000fe200078e02ff */
[----:B------:R-:W-:Y:S01]  /*2990*/  MOV R4, R2 ;  /* 0x0000000200047202 */ /* 0x000fe20000000f00 */
[----:B------:R-:W-:Y:S01]  /*29a0*/  IMAD.MOV.U32 R6, RZ, RZ, R12 ;  /* 0x000000ffff067224 */ /* 0x000fe200078e000c */
[----:B---3--:R-:W-:Y:S01]  /*29b0*/  @P3 SHF.R.S32.HI R3, RZ, 0x1f, R15 ;  /* 0x0000001fff033819 */ /* 0x008fe2000001140f */
[----:B------:R-:W-:Y:S02]  /*29c0*/  @!P3 IMAD.MOV.U32 R3, RZ, RZ, R14 ;  /* 0x000000ffff03b224 */ /* 0x000fe400078e000e */
[C---:B------:R-:W-:Y:S02]  /*29d0*/  IMAD R12, R10.reuse, c[0x0][0x1ac], R0 ;  /* 0x00006b000a0c7a24 */ /* 0x040fe400078e0200 */
[----:B------:R-:W-:Y:S01]  /*29e0*/  IMAD.WIDE.U32 R10, R10, c[0x0][0x1a8], R4 ;  /* 0x00006a000a0a7a25 */ /* 0x000fe200078e0004 */
[----:B------:R-:W-:-:S03]  /*29f0*/  SEL R0, R3, RZ, !P0 ;  /* 0x000000ff03007207 */ /* 0x000fc60004000000 */
[----:B------:R-:W-:Y:S01]  /*2a00*/  @P3 IMAD.MOV.U32 R2, RZ, RZ, R15 ;  /* 0x000000ffff023224 */ /* 0x000fe200078e000f */
[----:B------:R-:W-:Y:S01]  /*2a10*/  @!P3 MOV R2, R235 ;  /* 0x000000eb0002b202 */ /* 0x000fe20000000f00 */
[----:B------:R-:W-:Y:S01]  /*2a20*/  IMAD.WIDE.U32 R6, R242, c[0x0][0x210], R6 ;  /* 0x00008400f2067a25 */ /* 0x000fe200078e0006 */
[----:B------:R-:W-:-:S03]  /*2a30*/  ISETP.GE.AND P3, PT, R239, c[0x0][0x1d4], PT ;  /* 0x00007500ef007a0c */ /* 0x000fc60003f66270 */
[----:B------:R-:W-:Y:S01]  /*2a40*/  IMAD.WIDE.U32 R4, R242, c[0x0][0x1e8], R8 ;  /* 0x00007a00f2047a25 */ /* 0x000fe200078e0008 */
[----:B------:R-:W-:Y:S02]  /*2a50*/  SEL R8, R2, RZ, !P0 ;  /* 0x000000ff02087207 */ /* 0x000fe40004000000 */
[----:B------:R-:W-:Y:S01]  /*2a60*/  SEL R2, RZ, 0x4, P3 ;  /* 0x00000004ff027807 */ /* 0x000fe20001800000 */
[C---:B------:R-:W-:Y:S01]  /*2a70*/  IMAD R3, R242.reuse, c[0x0][0x214], R7 ;  /* 0x00008500f2037a24 */ /* 0x040fe200078e0207 */
[----:B------:R-:W-:Y:S01]  /*2a80*/  IADD3 R7, R11, R12, RZ ;  /* 0x0000000c0b077210 */ /* 0x000fe20007ffe0ff */
[----:B------:R-:W-:Y:S01]  /*2a90*/  IMAD R5, R242, c[0x0][0x1ec], R5 ;  /* 0x00007b00f2057a24 */ /* 0x000fe200078e0205 */
[----:B------:R-:W-:Y:S02]  /*2aa0*/  LEA R12, P0, R10, c[0x0][0x160], 0x1 ;  /* 0x000058000a0c7a11 */ /* 0x000fe400078008ff */
[----:B------:R-:W-:Y:S01]  /*2ab0*/  LOP3.LUT R14, R16, R2, RZ, 0xfc, !PT ;  /* 0x00000002100e7212 */ /* 0x000fe200078efcff */
[----:B------:R-:W-:Y:S01]  /*2ac0*/  IMAD.MOV.U32 R2, RZ, RZ, R6 ;  /* 0x000000ffff027224 */ /* 0x000fe200078e0006 */
[----:B------:R-:W-:Y:S01]  /*2ad0*/  LEA.HI.X R11, R10, c[0x0][0x164], R7, 0x1, P0 ;  /* 0x000059000a0b7a11 */ /* 0x000fe200000f0c07 */
[----:B------:R-:W-:Y:S01]  /*2ae0*/  IMAD R6, R0, c[0x0][0x1f0], RZ ;  /* 0x00007c0000067a24 */ /* 0x000fe200078e02ff */
[----:B------:R-:W-:Y:S01]  /*2af0*/  ISETP.GE.AND P0, PT, R238, c[0x0][0x198], PT ;  /* 0x00006600ee007a0c */ /* 0x000fe20003f06270 */
[----:B------:R-:W-:Y:S01]  /*2b00*/  IMAD R0, R0, c[0x0][0x218], RZ ;  /* 0x0000860000007a24 */ /* 0x000fe200078e02ff */
[----:B------:R-:W-:Y:S01]  /*2b10*/  IADD3 R9, R18, R231, RZ ;  /* 0x000000e712097210 */ /* 0x000fe20007ffe0ff */
[----:B------:R-:W-:-:S04]  /*2b20*/  IMAD.WIDE.U32 R214, R8, c[0x0][0x218], R2 ;  /* 0x0000860008d67a25 */ /* 0x000fc800078e0002 */
[C---:B------:R-:W-:Y:S02]  /*2b30*/  IMAD R0, R8.reuse, c[0x0][0x21c], R0 ;  /* 0x0000870008007a24 */ /* 0x040fe400078e0200 */
[----:B------:R-:W-:-:S03]  /*2b40*/  IMAD.WIDE.U32 R212, R8, c[0x0][0x1f0], R4 ;  /* 0x00007c0008d47a25 */ /* 0x000fc600078e0004 */
[----:B------:R-:W-:Y:S01]  /*2b50*/  IADD3 R217, R215, R0, RZ ;  /* 0x00000000d7d97210 */ /* 0x000fe20007ffe0ff */
[----:B------:R-:W-:Y:S01]  /*2b60*/  IMAD R2, R8, c[0x0][0x1f4], R6 ;  /* 0x00007d0008027a24 */ /* 0x000fe200078e0206 */
[----:B------:R-:W-:Y:S02]  /*2b70*/  @P0 LOP3.LUT R241, R241, 0x2, RZ, 0xfc, !PT ;  /* 0x00000002f1f10812 */ /* 0x000fe400078efcff */
[----:B------:R-:W-:Y:S01]  /*2b80*/  ISETP.GE.AND P0, PT, R239, c[0x0][0x198], PT ;  /* 0x00006600ef007a0c */ /* 0x000fe20003f06270 */
[----:B------:R-:W-:Y:S01]  /*2b90*/  IMAD.IADD R216, R213, 0x1, R2 ;  /* 0x00000001d5d87824 */ /* 0x000fe200078e0202 */
[----:B------:R-:W-:-:S11]  /*2ba0*/  LOP3.LUT R241, R241, 0xfffffffe, RZ, 0xc0, !PT ;  /* 0xfffffffef1f17812 */ /* 0x000fd600078ec0ff */
[----:B------:R-:W-:Y:S01]  /*2bb0*/  @P0 LOP3.LUT R241, R241, 0x1, RZ, 0xfc, !PT ;  /* 0x00000001f1f10812 */ /* 0x000fe200078efcff */
[----:B------:R-:W-:Y:S05]  /*2bc0*/  BRA.DIV ~URZ, `(.L_x_420) ;  /* 0x00012b827f007947 */ /* 0x000fea000b800000 */
[----:B------:R1:W2:Y:S02]  /*2bd0*/  SHFL.IDX PT, R8, R11, RZ, 0x181f ;  /* 0x00181fff0b087589 */ /* 0x0002a400000e0000 */
.L_x_539:
[----:B------:R-:W-:Y:S05]  /*2be0*/  BRA.DIV ~URZ, `(.L_x_421) ;  /* 0x00012bd27f007947 */ /* 0x000fea000b800000 */
[----:B------:R3:W4:Y:S02]  /*2bf0*/  SHFL.IDX PT, R0, R12, RZ, 0x181f ;  /* 0x00181fff0c007589 */ /* 0x00072400000e0000 */
.L_x_540:
[----:B------:R-:W-:Y:S01]  /*2c00*/  IMAD R10, R229, c[0x0][0x2c4], RZ ;  /* 0x0000b100e50a7a24 */ /* 0x000fe200078e02ff */
[----:B------:R-:W-:Y:S04]  /*2c10*/  BSSY B0, `(.L_x_422) ;  /* 0x0000016000007945 */ /* 0x000fe80003800000 */
[----:B------:R-:W-:-:S13]  /*2c20*/  ISETP.GE.AND P0, PT, R9, R10, PT ;  /* 0x0000000a0900720c */ /* 0x000fda0003f06270 */
[----:B------:R-:W-:Y:S05]  /*2c30*/  @P0 BRA `(.L_x_423) ;  /* 0x0000013000000947 */ /* 0x000fea0003800000 */
[----:B------:R-:W5:Y:S04]  /*2c40*/  LDL R2, [R1+0x4] ;  /* 0x0000040001027983 */ /* 0x000f680000100800 */
[----:B---3--:R-:W3:Y:S01]  /*2c50*/  LDL R15, [R1] ;  /* 0x00000000010f7983 */ /* 0x008ee20000100800 */
[C---:B----4-:R-:W-:Y:S02]  /*2c60*/  LEA R6, P0, R236.reuse, R0, 0x1 ;  /* 0x00000000ec067211 */ /* 0x050fe400078008ff */
[----:B------:R-:W-:Y:S02]  /*2c70*/  P2R R13, PR, RZ, 0x2 ;  /* 0x00000002ff0d7803 */ /* 0x000fe40000000000 */
[----:B--2---:R-:W-:Y:S02]  /*2c80*/  LEA.HI.X R7, R236, R8, R237, 0x1, P0 ;  /* 0x00000008ec077211 */ /* 0x004fe400000f0ced */
[----:B------:R-:W-:-:S02]  /*2c90*/  LEA R4, P0, R238, R0, 0x1 ;  /* 0x00000000ee047211 */ /* 0x000fc400078008ff */
[C---:B------:R-:W-:Y:S02]  /*2ca0*/  LOP3.LUT P1, RZ, R241.reuse, 0x4, RZ, 0xc0, !PT ;  /* 0x00000004f1ff7812 */ /* 0x040fe4000782c0ff */
[----:B------:R-:W-:-:S11]  /*2cb0*/  LOP3.LUT P6, RZ, R241, 0x1, RZ, 0xc0, !PT ;  /* 0x00000001f1ff7812 */ /* 0x000fd600078cc0ff */
[----:B------:R-:W-:Y:S01]  /*2cc0*/  @!PT LDS RZ, [RZ] ;  /* 0x00000000fffff984 */ /* 0x000fe20000000800 */
[----:B------:R-:W-:Y:S01]  /*2cd0*/  @!PT LDS RZ, [RZ] ;  /* 0x00000000fffff984 */ /* 0x000fe20000000800 */
[----:B------:R-:W-:Y:S01]  /*2ce0*/  @!PT LDS RZ, [RZ] ;  /* 0x00000000fffff984 */ /* 0x000fe20000000800 */
[----:B------:R2:W-:Y:S01]  /*2cf0*/  LDGSTS.E.BYPASS.LTC128B.128 [R209+0xc100], [R6.64], !P1 ;  /* 0x0c10000006d17fae */ /* 0x0005e2000c901d46 */
[----:B------:R-:W-:Y:S02]  /*2d00*/  ISETP.NE.AND P1, PT, R13, RZ, PT ;  /* 0x000000ff0d00720c */ /* 0x000fe40003f25270 */
[----:B-----5:R-:W-:Y:S02]  /*2d10*/  LEA.HI.X R5, R238, R8, R2, 0x1, P0 ;  /* 0x00000008ee057211 */ /* 0x020fe400000f0c02 */
[----:B------:R-:W-:-:S04]  /*2d20*/  LEA R2, P0, R239, R0, 0x1 ;  /* 0x00000000ef027211 */ /* 0x000fc800078008ff */
[----:B---3--:R-:W-:Y:S02]  /*2d30*/  LEA.HI.X R3, R239, R8, R15, 0x1, P0 ;  /* 0x00000008ef037211 */ /* 0x008fe400000f0c0f */
[----:B------:R-:W-:-:S13]  /*2d40*/  LOP3.LUT P0, RZ, R241, 0x2, RZ, 0xc0, !PT ;  /* 0x00000002f1ff7812 */ /* 0x000fda000780c0ff */
[----:B------:R2:W-:Y:S04]  /*2d50*/  LDGSTS.E.BYPASS.LTC128B.128 [R209+0x10100], [R4.64], !P0 ;  /* 0x1010000004d17fae */ /* 0x0005e8000c101d46 */
[----:B------:R2:W-:Y:S02]  /*2d60*/  LDGSTS.E.BYPASS.LTC128B.128 [R209+0x14100], [R2.64], !P6 ;  /* 0x1410000002d17fae */ /* 0x0005e4000f101d46 */
.L_x_423:
[----:B------:R-:W-:Y:S05]  /*2d70*/  BSYNC B0 ;  /* 0x0000000000007941 */ /* 0x000fea0003800000 */
.L_x_422:
[----:B------:R-:W-:Y:S05]  /*2d80*/  BRA.DIV ~URZ, `(.L_x_424) ;  /* 0x00012a927f007947 */ /* 0x000fea000b800000 */
[----:B--2---:R2:W1:Y:S04]  /*2d90*/  SHFL.IDX PT, R8, R11, 0x1, 0x181f ;  /* 0x00381f000b087f89 */ /* 0x00446800000e0000 */
[----:B----4-:R2:W4:Y:S02]  /*2da0*/  SHFL.IDX PT, R0, R12, 0x1, 0x181f ;  /* 0x00381f000c007f89 */ /* 0x01052400000e0000 */
.L_x_541:
[----:B------:R-:W-:Y:S01]  /*2db0*/  IADD3 R2, R9, 0x20, RZ ;  /* 0x0000002009027810 */ /* 0x000fe20007ffe0ff */
[----:B------:R-:W-:Y:S03]  /*2dc0*/  BSSY B0, `(.L_x_425) ;  /* 0x0000016000007945 */ /* 0x000fe60003800000 */
[----:B------:R-:W-:-:S13]  /*2dd0*/  ISETP.GE.AND P0, PT, R2, R10, PT ;  /* 0x0000000a0200720c */ /* 0x000fda0003f06270 */
[----:B------:R-:W-:Y:S05]  /*2de0*/  @P0 BRA `(.L_x_426) ;  /* 0x0000013000000947 */ /* 0x000fea0003800000 */
[----:B------:R-:W5:Y:S04]  /*2df0*/  LDL R3, [R1+0x4] ;  /* 0x0000040001037983 */ /* 0x000f680000100800 */
[----:B--2---:R-:W2:Y:S01]  /*2e00*/  LDL R15, [R1] ;  /* 0x00000000010f7983 */ /* 0x004ea20000100800 */
[C---:B----4-:R-:W-:Y:S02]  /*2e10*/  LEA R6, P0, R236.reuse, R0, 0x1 ;  /* 0x00000000ec067211 */ /* 0x050fe400078008ff */
[----:B------:R-:W-:Y:S02]  /*2e20*/  P2R R13, PR, RZ, 0x2 ;  /* 0x00000002ff0d7803 */ /* 0x000fe40000000000 */
[----:B-1----:R-:W-:Y:S02]  /*2e30*/  LEA.HI.X R7, R236, R8, R237, 0x1, P0 ;  /* 0x00000008ec077211 */ /* 0x002fe400000f0ced */
        /* <DEDUP_REMOVED lines=10> */
[----:B--2---:R-:W-:Y:S02]  /*2ee0*/  LEA.HI.X R3, R239, R8, R15, 0x1, P0 ;  /* 0x00000008ef037211 */ /* 0x004fe400000f0c0f */
[----:B------:R-:W-:-:S13]  /*2ef0*/  LOP3.LUT P0, RZ, R241, 0x2, RZ, 0xc0, !PT ;  /* 0x00000002f1ff7812 */ /* 0x000fda000780c0ff */
[----:B------:R1:W-:Y:S04]  /*2f00*/  LDGSTS.E.BYPASS.LTC128B.128 [R209+0x11100], [R4.64], !P0 ;  /* 0x1110000004d17fae */ /* 0x0003e8000c101d46 */
[----:B------:R1:W-:Y:S02]  /*2f10*/  LDGSTS.E.BYPASS.LTC128B.128 [R209+0x15100], [R2.64], !P6 ;  /* 0x1510000002d17fae */ /* 0x0003e4000f101d46 */
.L_x_426:
[----:B------:R-:W-:Y:S05]  /*2f20*/  BSYNC B0 ;  /* 0x0000000000007941 */ /* 0x000fea0003800000 */
.L_x_425:
[----:B------:R-:W-:Y:S05]  /*2f30*/  BRA.DIV ~URZ, `(.L_x_427) ;  /* 0x000129a27f007947 */ /* 0x000fea000b800000 */
[----:B-1----:R1:W2:Y:S02]  /*2f40*/  SHFL.IDX PT, R8, R11, 0x2, 0x181f ;  /* 0x00581f000b087f89 */ /* 0x0022a400000e0000 */
.L_x_542:
[----:B------:R-:W-:Y:S05]  /*2f50*/  BRA.DIV ~URZ, `(.L_x_428) ;  /* 0x000129f27f007947 */ /* 0x000fea000b800000 */
[----:B----4-:R4:W1:Y:S02]  /*2f60*/  SHFL.IDX PT, R0, R12, 0x2, 0x181f ;  /* 0x00581f000c007f89 */ /* 0x01086400000e0000 */
.L_x_543:
[----:B------:R-:W-:Y:S01]  /*2f70*/  IADD3 R2, R9, 0x40, RZ ;  /* 0x0000004009027810 */ /* 0x000fe20007ffe0ff */
[----:B------:R-:W-:Y:S03]  /*2f80*/  BSSY B0, `(.L_x_429) ;  /* 0x0000016000007945 */ /* 0x000fe60003800000 */
[----:B------:R-:W-:-:S13]  /*2f90*/  ISETP.GE.AND P0, PT, R2, R10, PT ;  /* 0x0000000a0200720c */ /* 0x000fda0003f06270 */
[----:B------:R-:W-:Y:S05]  /*2fa0*/  @P0 BRA `(.L_x_430) ;  /* 0x0000013000000947 */ /* 0x000fea0003800000 */
[----:B------:R-:W5:Y:S04]  /*2fb0*/  LDL R3, [R1+0x4] ;  /* 0x0000040001037983 */ /* 0x000f680000100800 */
[----:B---3--:R-:W3:Y:S01]  /*2fc0*/  LDL R15, [R1] ;  /* 0x00000000010f7983 */ /* 0x008ee20000100800 */
[C---:B-1----:R-:W-:Y:S02]  /*2fd0*/  LEA R6, P0, R236.reuse, R0, 0x1 ;  /* 0x00000000ec067211 */ /* 0x042fe400078008ff */
        /* <DEDUP_REMOVED lines=16> */
.L_x_430:
[----:B------:R-:W-:Y:S05]  /*30e0*/  BSYNC B0 ;  /* 0x0000000000007941 */ /* 0x000fea0003800000 */
.L_x_429:
[----:B------:R-:W-:Y:S05]  /*30f0*/  BRA.DIV ~URZ, `(.L_x_431) ;  /* 0x000128b27f007947 */ /* 0x000fea000b800000 */
[----:B--2---:R2:W3:Y:S04]  /*3100*/  SHFL.IDX PT, R8, R11, 0x3, 0x181f ;  /* 0x00781f000b087f89 */ /* 0x0044e800000e0000 */
[----:B-1----:R2:W1:Y:S02]  /*3110*/  SHFL.IDX PT, R0, R12, 0x3, 0x181f ;  /* 0x00781f000c007f89 */ /* 0x00246400000e0000 */
.L_x_544:
[----:B------:R-:W5:Y:S04]  /*3120*/  LDL R3, [R1+0x4] ;  /* 0x0000040001037983 */ /* 0x000f680000100800 */
[----:B--2---:R-:W2:Y:S01]  /*3130*/  LDL R11, [R1] ;  /* 0x00000000010b7983 */ /* 0x004ea20000100800 */
[----:B------:R-:W-:Y:S01]  /*3140*/  IADD3 R2, R9, 0x60, RZ ;  /* 0x0000006009027810 */ /* 0x000fe20007ffe0ff */
[----:B------:R-:W-:Y:S01]  /*3150*/  IMAD.SHL.U32 R89, R88, 0x40, RZ ;  /* 0x0000004058597824 */ /* 0x000fe200078e00ff */
[----:B------:R-:W-:Y:S01]  /*3160*/  P2R R15, PR, RZ, 0x2 ;  /* 0x00000002ff0f7803 */ /* 0x000fe20000000000 */
[----:B---34-:R-:W3:Y:S01]  /*3170*/  S2R R12, SR_TID.X ;  /* 0x00000000000c7919 */ /* 0x018ee20000002100 */
[----:B------:R-:W-:Y:S01]  /*3180*/  ISETP.GE.AND P6, PT, R2, R10, PT ;  /* 0x0000000a0200720c */ /* 0x000fe20003fc6270 */
[----:B------:R-:W-:Y:S01]  /*3190*/  IMAD.IADD R90, R228, 0x1, -R89 ;  /* 0x00000001e45a7824 */ /* 0x000fe200078e0a59 */
[----:B------:R-:W-:-:S02]  /*31a0*/  LOP3.LUT P1, RZ, R241, 0x2, RZ, 0xc0, !PT ;  /* 0x00000002f1ff7812 */ /* 0x000fc4000782c0ff */
[----:B------:R-:W-:Y:S02]  /*31b0*/  P2R R28, PR, RZ, 0x4 ;  /* 0x00000004ff1c7803 */ /* 0x000fe40000000000 */
[----:B------:R-:W-:-:S07]  /*31c0*/  LOP3.LUT P2, RZ, R241, 0x1, RZ, 0xc0, !PT ;  /* 0x00000001f1ff7812 */ /* 0x000fce000784c0ff */
[----:B-1----:R-:W-:-:S04]  /*31d0*/  @!P6 LEA R6, P0, R236, R0, 0x1 ;  /* 0x00000000ec06e211 */ /* 0x002fc800078008ff */
[----:B------:R-:W-:Y:S02]  /*31e0*/  @!P6 LEA.HI.X R7, R236, R8, R237, 0x1, P0 ;  /* 0x00000008ec07e211 */ /* 0x000fe400000f0ced */
[----:B------:R-:W-:-:S04]  /*31f0*/  @!P6 LEA R4, P0, R238, R0, 0x1 ;  /* 0x00000000ee04e211 */ /* 0x000fc800078008ff */
[----:B-----5:R-:W-:Y:S02]  /*3200*/  @!P6 LEA.HI.X R5, R238, R8, R3, 0x1, P0 ;  /* 0x00000008ee05e211 */ /* 0x020fe400000f0c03 */
[----:B------:R-:W-:-:S04]  /*3210*/  @!P6 LEA R2, P0, R239, R0, 0x1 ;  /* 0x00000000ef02e211 */ /* 0x000fc800078008ff */
[----:B--2---:R-:W-:Y:S02]  /*3220*/  @!P6 LEA.HI.X R3, R239, R8, R11, 0x1, P0 ;  /* 0x00000008ef03e211 */ /* 0x004fe400000f0c0b */
[----:B------:R-:W-:Y:S02]  /*3230*/  LOP3.LUT P0, RZ, R241, 0x4, RZ, 0xc0, !PT ;  /* 0x00000004f1ff7812 */ /* 0x000fe4000780c0ff */
[----:B---3--:R-:W-:-:S04]  /*3240*/  SHF.R.S32.HI R11, RZ, 0x1f, R12 ;  /* 0x0000001fff0b7819 */ /* 0x008fc8000001140c */
[----:B------:R-:W-:-:S04]  /*3250*/  LEA.HI R11, R11, R12, RZ, 0x3 ;  /* 0x0000000c0b0b7211 */ /* 0x000fc800078f18ff */
[----:B------:R-:W-:-:S03]  /*3260*/  SHF.R.S32.HI R11, RZ, 0x3, R11 ;  /* 0x00000003ff0b7819 */ /* 0x000fc6000001140b */
[----:B------:R-:W-:Y:S01]  /*3270*/  @!PT LDS RZ, [RZ] ;  /* 0x00000000fffff984 */ /* 0x000fe20000000800 */
[----:B------:R-:W-:Y:S01]  /*3280*/  @!PT LDS RZ, [RZ] ;  /* 0x00000000fffff984 */ /* 0x000fe20000000800 */
[----:B------:R-:W-:Y:S01]  /*3290*/  @!PT LDS RZ, [RZ] ;  /* 0x00000000fffff984 */ /* 0x000fe20000000800 */
[----:B------:R1:W-:Y:S04]  /*32a0*/  @!P6 LDGSTS.E.BYPASS.LTC128B.128 [R209+0xf100], [R6.64], !P0 ;  /* 0x0f10000006d1efae */ /* 0x0003e8000c101d46 */
[----:B------:R2:W-:Y:S04]  /*32b0*/  @!P6 LDGSTS.E.BYPASS.LTC128B.128 [R209+0x13100], [R4.64], !P1 ;  /* 0x1310000004d1efae */ /* 0x0005e8000c901d46 */
[----:B------:R3:W-:Y:S04]  /*32c0*/  @!P6 LDGSTS.E.BYPASS.LTC128B.128 [R209+0x17100], [R2.64], !P2 ;  /* 0x1710000002d1efae */ /* 0x0007e8000d101d46 */
[----:B------:R-:W0:Y:S01]  /*32d0*/  LDGDEPBAR ;  /* 0x00000000000079af */ /* 0x000e220000000000 */
[----:B------:R-:W-:Y:S01]  /*32e0*/  WARPSYNC 0xffffffff ;  /* 0xffffffff00007948 */ /* 0x000fe20003800000 */
[----:B------:R-:W-:Y:S02]  /*32f0*/  BSSY B0, `(.L_x_432) ;  /* 0x000013c000007945 */ /* 0x000fe40003800000 */
[----:B------:R-:W-:Y:S01]  /*3300*/  BAR.SYNC.DEFER_BLOCKING 0x0 ;  /* 0x0000000000007b1d */ /* 0x000fe20000010000 */
[----:B-1----:R-:W-:Y:S01]  /*3310*/  SHF.R.S32.HI R6, RZ, 0x1f, R88 ;  /* 0x0000001fff067819 */ /* 0x002fe20000011458 */
[----:B------:R-:W-:Y:S01]  /*3320*/  IMAD.MOV.U32 R7, RZ, RZ, 0x20 ;  /* 0x00000020ff077424 */ /* 0x000fe200078e00ff */
[----:B--2---:R-:W-:-:S03]  /*3330*/  IADD3 R5, -R89, R228, -R11 ;  /* 0x000000e459057210 */ /* 0x004fc60007ffe90b */
[----:B------:R-:W-:Y:S02]  /*3340*/  IMAD R0, R6, c[0x0][0x1e0], RZ ;  /* 0x0000780006007a24 */ /* 0x000fe400078e02ff */
[----:B------:R-:W-:Y:S01]  /*3350*/  IMAD.WIDE.U32 R8, R7, c[0x0][0x1e0], RZ ;  /* 0x0000780007087a25 */ /* 0x000fe200078e00ff */
[----:B------:R-:W-:-:S03]  /*3360*/  ISETP.GE.AND P0, PT, R5, 0x1, PT ;  /* 0x000000010500780c */ /* 0x000fc60003f06270 */
[----:B---3--:R-:W-:-:S04]  /*3370*/  IMAD.WIDE.U32 R2, R88, c[0x0][0x1e0], RZ ;  /* 0x0000780058027a25 */ /* 0x008fc800078e00ff */
[----:B------:R-:W-:Y:S01]  /*3380*/  IMAD R4, R88, c[0x0][0x1e4], R0 ;  /* 0x0000790058047a24 */ /* 0x000fe200078e0200 */
[----:B------:R-:W-:Y:S01]  /*3390*/  LEA R0, P6, R2, R212, 0x6 ;  /* 0x000000d402007211 */ /* 0x000fe200078c30ff */
[----:B------:R-:W-:Y:S02]  /*33a0*/  IMAD R6, R6, c[0x0][0x208], RZ ;  /* 0x0000820006067a24 */ /* 0x000fe400078e02ff */
[----:B------:R-:W-:Y:S02]  /*33b0*/  IMAD.IADD R3, R3, 0x1, R4 ;  /* 0x0000000103037824 */ /* 0x000fe400078e0204 */
[----:B------:R-:W-:-:S03]  /*33c0*/  IMAD R6, R88, c[0x0][0x20c], R6 ;  /* 0x0000830058067a24 */ /* 0x000fc600078e0206 */
[----:B------:R-:W-:Y:S02]  /*33d0*/  LEA.HI.X R4, R2, R216, R3, 0x6, P6 ;  /* 0x000000d802047211 */ /* 0x000fe400030f3403 */
[----:B------:R-:W-:-:S04]  /*33e0*/  @P0 LEA R2, P6, R0, c[0x0][0x1c8], 0x1 ;  /* 0x0000720000020a11 */ /* 0x000fc800078c08ff */
[----:B------:R-:W-:Y:S02]  /*33f0*/  @P0 LEA.HI.X R3, R0, c[0x0][0x1cc], R4, 0x1, P6 ;  /* 0x0000730000030a11 */ /* 0x000fe400030f0c04 */
[----:B------:R-:W-:-:S03]  /*3400*/  ISETP.GE.AND P6, PT, R5, 0x21, PT ;  /* 0x000000210500780c */ /* 0x000fc60003fc6270 */
[----:B------:R-:W-:Y:S01]  /*3410*/  @!PT LDS RZ, [RZ] ;  /* 0x00000000fffff984 */ /* 0x000fe20000000800 */
[----:B------:R-:W-:Y:S01]  /*3420*/  @!PT LDS RZ, [RZ] ;  /* 0x00000000fffff984 */ /* 0x000fe20000000800 */
[----:B------:R-:W-:Y:S01]  /*3430*/  @!PT LDS RZ, [RZ] ;  /* 0x00000000fffff984 */ /* 0x000fe20000000800 */
[----:B------:R1:W-:Y:S04]  /*3440*/  @P0 LDGSTS.E.BYPASS.LTC128B.128 [R209+0x6100], [R2.64], !P5 ;  /* 0x0610000002d10fae */ /* 0x0003e8000e901d46 */
[----:B------:R1:W-:Y:S04]  /*3450*/  @P0 LDGSTS.E.BYPASS.LTC128B.128 [R209+0x8100], [R2.64+0x80], !P4 ;  /* 0x0810008002d10fae */ /* 0x0003e8000e101d46 */
[----:B------:R1:W-:Y:S02]  /*3460*/  @P0 LDGSTS.E.BYPASS.LTC128B.128 [R209+0xa100], [R2.64+0x100], !P3 ;  /* 0x0a10010002d10fae */ /* 0x0003e4000d901d46 */
[----:B------:R-:W-:Y:S01]  /*3470*/  @P6 IADD3 R0, P0, R0, R8, RZ ;  /* 0x0000000800006210 */ /* 0x000fe20007f1e0ff */
[----:B-1----:R-:W-:-:S05]  /*3480*/  IMAD R3, R7, c[0x0][0x1e4], RZ ;  /* 0x0000790007037a24 */ /* 0x002fca00078e02ff */
[----:B------:R-:W-:Y:S01]  /*3490*/  @P6 IADD3.X R3, R4, R9, R3, P0, !PT ;  /* 0x0000000904036210 */ /* 0x000fe200007fe403 */
[----:B------:R-:W-:Y:S01]  /*34a0*/  IMAD.WIDE.U32 R4, R88, c[0x0][0x208], RZ ;  /* 0x0000820058047a25 */ /* 0x000fe200078e00ff */
[----:B------:R-:W-:-:S04]  /*34b0*/  @P6 LEA R2, P0, R0, c[0x0][0x1c8], 0x1 ;  /* 0x0000720000026a11 */ /* 0x000fc800078008ff */
[----:B------:R-:W-:Y:S02]  /*34c0*/  @P6 LEA.HI.X R3, R0, c[0x0][0x1cc], R3, 0x1, P0 ;  /* 0x0000730000036a11 */ /* 0x000fe400000f0c03 */
[----:B------:R-:W-:-:S03]  /*34d0*/  LEA R0, P0, R4, R214, 0x6 ;  /* 0x000000d604007211 */ /* 0x000fc600078030ff */
[----:B------:R1:W-:Y:S04]  /*34e0*/  @P6 LDGSTS.E.BYPASS.LTC128B.128 [R209+0x7100], [R2.64], !P5 ;  /* 0x0710000002d16fae */ /* 0x0003e8000e901d46 */
[----:B------:R1:W-:Y:S04]  /*34f0*/  @P6 LDGSTS.E.BYPASS.LTC128B.128 [R209+0x9100], [R2.64+0x80], !P4 ;  /* 0x0910008002d16fae */ /* 0x0003e8000e101d46 */
[----:B------:R1:W-:Y:S01]  /*3500*/  @P6 LDGSTS.E.BYPASS.LTC128B.128 [R209+0xb100], [R2.64+0x100], !P3 ;  /* 0x0b10010002d16fae */ /* 0x0003e2000d901d46 */
[----:B------:R-:W-:-:S03]  /*3510*/  LOP3.LUT P6, RZ, R14, 0x2, RZ, 0xc0, !PT ;  /* 0x000000020eff7812 */ /* 0x000fc600078cc0ff */
[----:B------:R-:W0:Y:S01]  /*3520*/  LDGDEPBAR ;  /* 0x00000000000079af */ /* 0x000e220000000000 */
[----:B-1----:R-:W-:Y:S01]  /*3530*/  IMAD.IADD R3, R5, 0x1, R6 ;  /* 0x0000000105037824 */ /* 0x002fe200078e0206 */
[----:B------:R-:W-:-:S04]  /*3540*/  DEPBAR.LE SB0, 0x1 ;  /* 0x000080400000791a */ /* 0x000fc80000000000 */
[----:B------:R-:W-:-:S04]  /*3550*/  DEPBAR.LE SB0, 0x0 ;  /* 0x000080000000791a */ /* 0x000fc80000000000 */
[----:B------:R-:W-:Y:S01]  /*3560*/  BAR.SYNC.DEFER_BLOCKING 0x0 ;  /* 0x0000000000007b1d */ /* 0x000fe20000010000 */
[----:B------:R-:W-:Y:S02]  /*3570*/  LOP3.LUT R5, R14, 0x1, RZ, 0xc0, !PT ;  /* 0x000000010e057812 */ /* 0x000fe400078ec0ff */
[----:B------:R-:W-:Y:S02]  /*3580*/  LEA.HI.X R3, R4, R217, R3, 0x6, P0 ;  /* 0x000000d904037211 */ /* 0x000fe400000f3403 */
[C---:B------:R-:W-:Y:S02]  /*3590*/  LEA R2, P0, R0.reuse, c[0x0][0x1f8], 0x1 ;  /* 0x00007e0000027a11 */ /* 0x040fe400078008ff */
[----:B------:R-:W-:Y:S02]  /*35a0*/  MOV R4, c[0x0][0x208] ;  /* 0x0000820000047a02 */ /* 0x000fe40000000f00 */
[----:B------:R-:W-:Y:S01]  /*35b0*/  ISETP.NE.U32.AND P1, PT, R5, 0x1, PT ;  /* 0x000000010500780c */ /* 0x000fe20003f25070 */
[----:B------:R-:W-:Y:S01]  /*35c0*/  IMAD.MOV.U32 R5, RZ, RZ, c[0x0][0x20c] ;  /* 0x00008300ff057624 */ /* 0x000fe200078e00ff */
[----:B------:R-:W-:-:S02]  /*35d0*/  LEA.HI.X R3, R0, c[0x0][0x1fc], R3, 0x1, P0 ;  /* 0x00007f0000037a11 */ /* 0x000fc400000f0c03 */
[C---:B------:R-:W-:Y:S02]  /*35e0*/  LEA R12, P0, R4.reuse, R2, 0x6 ;  /* 0x00000002040c7211 */ /* 0x040fe400078030ff */
[----:B------:R-:W-:Y:S02]  /*35f0*/  IADD3 R0, -R11, R90, RZ ;  /* 0x0000005a0b007210 */ /* 0x000fe40007ffe1ff */
[----:B------:R-:W-:Y:S02]  /*3600*/  LEA.HI.X R13, R4, R3, R5, 0x6, P0 ;  /* 0x00000003040d7211 */ /* 0x000fe400000f3405 */
[C---:B------:R-:W-:Y:S02]  /*3610*/  ISETP.LT.OR P0, PT, R0.reuse, 0x1, P1 ;  /* 0x000000010000780c */ /* 0x040fe40000f01670 */
[C---:B------:R-:W-:Y:S01]  /*3620*/  ISETP.LT.OR P1, PT, R0.reuse, 0x21, P1 ;  /* 0x000000210000780c */ /* 0x040fe20000f21670 */
[----:B------:R-:W-:Y:S04]  /*3630*/  LDSM.16.M88.4 R8, [R191] ;  /* 0x00000000bf08783b */ /* 0x000fe80000000200 */
[----:B------:R-:W1:Y:S04]  /*3640*/  LDSM.16.M88.4 R20, [R184] ;  /* 0x00000000b814783b */ /* 0x000e680000000200 */
[----:B------:R-:W2:Y:S04]  /*3650*/  LDSM.16.M88.4 R16, [R184+0x800] ;  /* 0x00080000b810783b */ /* 0x000ea80000000200 */
[----:B------:R-:W3:Y:S04]  /*3660*/  LDSM.16.M88.4 R24, [R184+0x1000] ;  /* 0x00100000b818783b */ /* 0x000ee80000000200 */
[----:B------:R-:W4:Y:S04]  /*3670*/  LDSM.16.M88.4 R32, [R184+0x1800] ;  /* 0x00180000b820783b */ /* 0x000f280000000200 */
[----:B------:R-:W-:Y:S04]  /*3680*/  LDSM.16.M88.4 R4, [R192] ;  /* 0x00000000c004783b */ /* 0x000fe80000000200 */
[----:B------:R-:W5:Y:S04]  /*3690*/  LDSM.16.M88.4 R48, [R195] ;  /* 0x00000000c330783b */ /* 0x000f680000000200 */
[----:B------:R-:W3:Y:S04]  /*36a0*/  LDSM.16.M88.4 R56, [R206] ;  /* 0x00000000ce38783b */ /* 0x000ee80000000200 */
[----:B------:R-:W4:Y:S04]  /*36b0*/  LDSM.16.M88.4 R60, [R205] ;  /* 0x00000000cd3c783b */ /* 0x000f280000000200 */
[----:B------:R-:W4:Y:S04]  /*36c0*/  LDSM.16.M88.4 R72, [R204] ;  /* 0x00000000cc48783b */ /* 0x000f280000000200 */
[----:B------:R-:W-:Y:S01]  /*36d0*/  @!PT LDS RZ, [RZ] ;  /* 0x00000000fffff984 */ /* 0x000fe20000000800 */
[----:B------:R-:W-:Y:S01]  /*36e0*/  @!PT LDS RZ, [RZ] ;  /* 0x00000000fffff984 */ /* 0x000fe20000000800 */
[----:B------:R-:W-:Y:S01]  /*36f0*/  @!PT LDS RZ, [RZ] ;  /* 0x00000000fffff984 */ /* 0x000fe20000000800 */
[----:B------:R3:W-:Y:S01]  /*3700*/  LDGSTS.E.BYPASS.LTC128B.128 [R209+0x100], [R2.64], !P0 ;  /* 0x0010000002d17fae */ /* 0x0007e2000c101d46 */
[----:B------:R-:W-:-:S02]  /*3710*/  ISETP.LT.OR P0, PT, R0, 0x1, !P6 ;  /* 0x000000010000780c */ /* 0x000fc40007701670 */
[----:B------:R-:W-:Y:S01]  /*3720*/  ISETP.LT.OR P6, PT, R0, 0x21, !P6 ;  /* 0x000000210000780c */ /* 0x000fe200077c1670 */
[C---:B-1----:R-:W-:Y:S08]  /*3730*/  HMMA.16816.F32 R36, R8.reuse, R22, RZ ;  /* 0x000000160824723c */ /* 0x042ff000000018ff */
[----:B--2---:R-:W-:Y:S02]  /*3740*/  HMMA.16816.F32 R40, R8, R16, RZ ;  /* 0x000000100828723c */ /* 0x004fe400000018ff */
[----:B------:R1:W-:Y:S01]  /*3750*/  LDGSTS.E.BYPASS.LTC128B.128 [R209+0x2100], [R2.64+0x80], !P0 ;  /* 0x0210008002d17fae */ /* 0x0003e2000c101d46 */
[----:B------:R-:W-:-:S04]  /*3760*/  LOP3.LUT P0, RZ, R14, 0x4, RZ, 0xc0, !PT ;  /* 0x000000040eff7812 */ /* 0x000fc8000780c0ff */
[C---:B------:R-:W-:Y:S01]  /*3770*/  ISETP.LT.OR P2, PT, R0.reuse, 0x1, !P0 ;  /* 0x000000010000780c */ /* 0x040fe20004741670 */
[----:B------:R-:W-:Y:S01]  /*3780*/  HMMA.16816.F32 R16, R8, R18, RZ ;  /* 0x000000120810723c */ /* 0x000fe200000018ff */
[----:B------:R-:W-:-:S07]  /*3790*/  ISETP.LT.OR P0, PT, R0, 0x21, !P0 ;  /* 0x000000210000780c */ /* 0x000fce0004701670 */
[----:B---3--:R-:W-:Y:S04]  /*37a0*/  HMMA.16816.F32 R44, R8, R24, RZ ;  /* 0x00000018082c723c */ /* 0x008fe800000018ff */
[----:B------:R1:W-:Y:S01]  /*37b0*/  LDGSTS.E.BYPASS.LTC128B.128 [R209+0x4100], [R2.64+0x100], !P2 ;  /* 0x0410010002d17fae */ /* 0x0003e2000d101d46 */
[----:B------:R-:W-:-:S03]  /*37c0*/  ISETP.NE.AND P2, PT, R28, RZ, PT ;  /* 0x000000ff1c00720c */ /* 0x000fc60003f45270 */
[----:B------:R-:W-:Y:S01]  /*37d0*/  HMMA.16816.F32 R28, R8, R20, RZ ;  /* 0x00000014081c723c */ /* 0x000fe200000018ff */
[----:B------:R2:W-:Y:S01]  /*37e0*/  LDGSTS.E.BYPASS.LTC128B.128 [R209+0x1100], [R12.64], !P1 ;  /* 0x011000000cd17fae */ /* 0x0005e2000c901d46 */
[----:B------:R-:W-:-:S03]  /*37f0*/  ISETP.NE.AND P1, PT, R15, RZ, PT ;  /* 0x000000ff0f00720c */ /* 0x000fc60003f25270 */
[----:B------:R2:W-:Y:S03]  /*3800*/  LDGSTS.E.BYPASS.LTC128B.128 [R209+0x3100], [R12.64+0x80], !P6 ;  /* 0x031000800cd17fae */ /* 0x0005e6000f101d46 */
[----:B------:R-:W-:Y:S01]  /*3810*/  HMMA.16816.F32 R24, R8, R26, RZ ;  /* 0x0000001a0818723c */ /* 0x000fe200000018ff */
[----:B------:R2:W-:Y:S01]  /*3820*/  LDGSTS.E.BYPASS.LTC128B.128 [R209+0x5100], [R12.64+0x100], !P0 ;  /* 0x051001000cd17fae */ /* 0x0005e2000c101d46 */
[----:B------:R-:W-:-:S03]  /*3830*/  ISETP.GT.AND P0, PT, R88, R211, PT ;  /* 0x000000d35800720c */ /* 0x000fc60003f04270 */
[----:B------:R-:W-:Y:S03]  /*3840*/  LDSM.16.M88.4 R20, [R194] ;  /* 0x00000000c214783b */ /* 0x000fe60000000200 */
[C---:B----4-:R-:W-:Y:S01]  /*3850*/  HMMA.16816.F32 R52, R8.reuse, R32, RZ ;  /* 0x000000200834723c */ /* 0x050fe200000018ff */
[----:B------:R-:W3:Y:S04]  /*3860*/  LDSM.16.M88.4 R64, [R190] ;  /* 0x00000000be40783b */ /* 0x000ee80000000200 */
[----:B------:R-:W4:Y:S04]  /*3870*/  LDSM.16.M88.4 R68, [R190+0x800] ;  /* 0x00080000be44783b */ /* 0x000f280000000200 */
[----:B------:R-:W1:Y:S04]  /*3880*/  LDSM.16.M88.4 R80, [R190+0x1000] ;  /* 0x00100000be50783b */ /* 0x000e680000000200 */
[----:B------:R-:W-:Y:S04]  /*3890*/  LDSM.16.M88.4 R76, [R187+0x800] ;  /* 0x00080000bb4c783b */ /* 0x000fe80000000200 */
[----:B------:R-:W-:Y:S01]  /*38a0*/  LDSM.16.M88.4 R92, [R187+0x1000] ;  /* 0x00100000bb5c783b */ /* 0x000fe20000000200 */
[----:B--2---:R-:W-:Y:S03]  /*38b0*/  HMMA.16816.F32 R12, R8, R34, RZ ;  /* 0x00000022080c723c */ /* 0x004fe600000018ff */
[----:B------:R-:W-:Y:S04]  /*38c0*/  LDSM.16.M88.4 R84, [R184+0x3000] ;  /* 0x00300000b854783b */ /* 0x000fe80000000200 */
[----:B------:R-:W0:Y:S01]  /*38d0*/  LDGDEPBAR ;  /* 0x00000000000079af */ /* 0x000e220000000000 */
[C---:B-----5:R-:W-:Y:S08]  /*38e0*/  HMMA.16816.F32 R8, R4.reuse, R48, R28 ;  /* 0x000000300408723c */ /* 0x060ff0000000181c */
[C---:B------:R-:W-:Y:S01]  /*38f0*/  HMMA.16816.F32 R28, R4.reuse, R50, R36 ;  /* 0x00000032041c723c */ /* 0x040fe20000001824 */
[----:B------:R-:W2:Y:S07]  /*3900*/  LDSM.16.M88.4 R48, [R190+0x1800] ;  /* 0x00180000be30783b */ /* 0x000eae0000000200 */
[C---:B------:R-:W-:Y:S08]  /*3910*/  HMMA.16816.F32 R32, R4.reuse, R56, R40 ;  /* 0x000000380420723c */ /* 0x040ff00000001828 */
[C---:B------:R-:W-:Y:S01]  /*3920*/  HMMA.16816.F32 R36, R4.reuse, R58, R16 ;  /* 0x0000003a0424723c */ /* 0x040fe20000001810 */
[----:B------:R-:W-:Y:S04]  /*3930*/  LDSM.16.M88.4 R16, [R193] ;  /* 0x00000000c110783b */ /* 0x000fe80000000200 */
[----:B------:R-:W5:Y:S03]  /*3940*/  LDSM.16.M88.4 R56, [R187] ;  /* 0x00000000bb38783b */ /* 0x000f660000000200 */
[C---:B------:R-:W-:Y:S08]  /*3950*/  HMMA.16816.F32 R40, R4.reuse, R60, R44 ;  /* 0x0000003c0428723c */ /* 0x040ff0000000182c */
[C---:B------:R-:W-:Y:S01]  /*3960*/  HMMA.16816.F32 R44, R4.reuse, R62, R24 ;  /* 0x0000003e042c723c */ /* 0x040fe20000001818 */
[----:B------:R-:W1:Y:S07]  /*3970*/  LDSM.16.M88.4 R60, [R187+0x1800] ;  /* 0x00180000bb3c783b */ /* 0x000e6e0000000200 */
[C---:B------:R-:W-:Y:S08]  /*3980*/  HMMA.16816.F32 R52, R4.reuse, R72, R52 ;  /* 0x000000480434723c */ /* 0x040ff00000001834 */
[----:B------:R-:W-:Y:S01]  /*3990*/  HMMA.16816.F32 R24, R4, R74, R12 ;  /* 0x0000004a0418723c */ /* 0x000fe2000000180c */
[----:B------:R-:W-:Y:S04]  /*39a0*/  LDSM.16.M88.4 R12, [R191+0x4000] ;  /* 0x00400000bf0c783b */ /* 0x000fe80000000200 */
[----:B------:R-:W-:Y:S03]  /*39b0*/  LDSM.16.M88.4 R72, [R184+0x2800] ;  /* 0x00280000b848783b */ /* 0x000fe60000000200 */
[C---:B---3--:R-:W-:Y:S08]  /*39c0*/  HMMA.16816.F32 R8, R20.reuse, R64, R8 ;  /* 0x000000401408723c */ /* 0x048ff00000001808 */
[C---:B------:R-:W-:Y:S01]  /*39d0*/  HMMA.16816.F32 R4, R20.reuse, R66, R28 ;  /* 0x000000421404723c */ /* 0x040fe2000000181c */
[----:B------:R-:W-:Y:S07]  /*39e0*/  LDSM.16.M88.4 R64, [R203] ;  /* 0x00000000cb40783b */ /* 0x000fee0000000200 */
[C---:B----4-:R-:W-:Y:S08]  /*39f0*/  HMMA.16816.F32 R32, R20.reuse, R68, R32 ;  /* 0x000000441420723c */ /* 0x050ff00000001820 */
[C---:B------:R-:W-:Y:S01]  /*3a00*/  HMMA.16816.F32 R36, R20.reuse, R70, R36 ;  /* 0x000000461424723c */ /* 0x040fe20000001824 */
[----:B------:R-:W3:Y:S07]  /*3a10*/  LDSM.16.M88.4 R68, [R184+0x2000] ;  /* 0x00200000b844783b */ /* 0x000eee0000000200 */
[C---:B-1----:R-:W-:Y:S08]  /*3a20*/  HMMA.16816.F32 R40, R20.reuse, R80, R40 ;  /* 0x000000501428723c */ /* 0x042ff00000001828 */
[C---:B------:R-:W-:Y:S01]  /*3a30*/  HMMA.16816.F32 R44, R20.reuse, R82, R44 ;  /* 0x00000052142c723c */ /* 0x040fe2000000182c */
[----:B------:R-:W-:Y:S07]  /*3a40*/  LDSM.16.M88.4 R80, [R190+0x2800] ;  /* 0x00280000be50783b */ /* 0x000fee0000000200 */
[C---:B--2---:R-:W-:Y:S08]  /*3a50*/  HMMA.16816.F32 R52, R20.reuse, R48, R52 ;  /* 0x000000301434723c */ /* 0x044ff00000001834 */
[----:B------:R-:W-:Y:S08]  /*3a60*/  HMMA.16816.F32 R28, R20, R50, R24 ;  /* 0x00000032141c723c */ /* 0x000ff00000001818 */
[C---:B-----5:R-:W-:Y:S01]  /*3a70*/  HMMA.16816.F32 R24, R16.reuse, R56, R8 ;  /* 0x000000381018723c */ /* 0x060fe20000001808 */
        /* <DEDUP_REMOVED lines=8> */
[----:B------:R-:W4:Y:S07]  /*3b00*/  LDSM.16.M88.4 R92, [R201] ;  /* 0x00000000c95c783b */ /* 0x000f2e0000000200 */
[C---:B------:R-:W-:Y:S08]  /*3b10*/  HMMA.16816.F32 R52, R16.reuse, R60, R52 ;  /* 0x0000003c1034723c */ /* 0x040ff00000001834 */
[----:B------:R-:W-:Y:S01]  /*3b20*/  HMMA.16816.F32 R32, R16, R62, R28 ;  /* 0x0000003e1020723c */ /* 0x000fe2000000181c */
[----:B------:R-:W5:Y:S07]  /*3b30*/  LDSM.16.M88.4 R60, [R200] ;  /* 0x00000000c83c783b */ /* 0x000f6e0000000200 */
[C---:B---3--:R-:W-:Y:S08]  /*3b40*/  HMMA.16816.F32 R28, R12.reuse, R68, R24 ;  /* 0x000000440c1c723c */ /* 0x048ff00000001818 */
[C---:B------:R-:W-:Y:S01]  /*3b50*/  HMMA.16816.F32 R24, R12.reuse, R70, R20 ;  /* 0x000000460c18723c */ /* 0x040fe20000001814 */
[----:B------:R-:W-:Y:S07]  /*3b60*/  LDSM.16.M88.4 R68, [R187+0x2000] ;  /* 0x00200000bb44783b */ /* 0x000fee0000000200 */
[C---:B------:R-:W-:Y:S01]  /*3b70*/  HMMA.16816.F32 R20, R12.reuse, R72, R4 ;  /* 0x000000480c14723c */ /* 0x040fe20000001804 */
[----:B------:R-:W-:Y:S07]  /*3b80*/  LDSM.16.M88.4 R4, [R194+0x4000] ;  /* 0x00400000c204783b */ /* 0x000fee0000000200 */
[C---:B------:R-:W-:Y:S01]  /*3b90*/  HMMA.16816.F32 R16, R12.reuse, R74, R36 ;  /* 0x0000004a0c10723c */ /* 0x040fe20000001824 */
[----:B------:R-:W3:Y:S07]  /*3ba0*/  LDSM.16.M88.4 R72, [R190+0x2000] ;  /* 0x00200000be48783b */ /* 0x000eee0000000200 */
        /* <DEDUP_REMOVED lines=12> */
[C---:B----4-:R-:W-:Y:S01]  /*3c70*/  HMMA.16816.F32 R12, R8.reuse, R92, R40 ;  /* 0x0000005c080c723c */ /* 0x050fe20000001828 */
[----:B------:R-:W-:Y:S07]  /*3c80*/  LDSM.16.M88.4 R40, [R187+0x3000] ;  /* 0x00300000bb28783b */ /* 0x000fee0000000200 */
[C---:B------:R-:W-:Y:S08]  /*3c90*/  HMMA.16816.F32 R56, R8.reuse, R94, R48 ;  /* 0x0000005e0838723c */ /* 0x040ff00000001830 */
[C---:B-----5:R-:W-:Y:S08]  /*3ca0*/  HMMA.16816.F32 R48, R8.reuse, R60, R44 ;  /* 0x0000003c0830723c */ /* 0x060ff0000000182c */
[----:B------:R-:W-:Y:S01]  /*3cb0*/  HMMA.16816.F32 R44, R8, R62, R36 ;  /* 0x0000003e082c723c */ /* 0x000fe20000001824 */
[----:B------:R-:W-:Y:S07]  /*3cc0*/  LDSM.16.M88.4 R60, [R184+0x4000] ;  /* 0x00400000b83c783b */ /* 0x000fee0000000200 */
[C---:B---3--:R-:W-:Y:S08]  /*3cd0*/  HMMA.16816.F32 R36, R4.reuse, R72, R32 ;  /* 0x000000480424723c */ /* 0x048ff00000001820 */
        /* <DEDUP_REMOVED lines=41> */
[----:B------:R-:W-:Y:S01]  /*3f70*/  HMMA.16816.F32 R32, R12, R66, R40 ;  /* 0x000000420c20723c */ /* 0x000fe20000001828 */
[----:B------:R-:W-:-:S07]  /*3f80*/  FMUL.FTZ R0, R48, c[0x0][0x320] ;  /* 0x0000c80030007a20 */ /* 0x000fce0000410000 */
[----:B------:R-:W-:Y:S01]  /*3f90*/  HMMA.16816.F32 R28, R4, R58, R28 ;  /* 0x0000003a041c723c */ /* 0x000fe2000000181c */
[----:B------:R-:W1:Y:S07]  /*3fa0*/  LDSM.16.M88.4 R56, [R190+0x5000] ;  /* 0x00500000be38783b */ /* 0x000e6e0000000200 */
[----:B------:R-:W-:Y:S08]  /*3fb0*/  HMMA.16816.F32 R36, R8, R60, R36 ;  /* 0x0000003c0824723c */ /* 0x000ff00000001824 */
[----:B------:R-:W-:Y:S01]  /*3fc0*/  HMMA.16816.F32 R44, R16, R46, R76 ;  /* 0x0000002e102c723c */ /* 0x000fe2000000184c */
[----:B------:R4:W1:Y:S07]  /*3fd0*/  MUFU.TANH R76, R0 ;  /* 0x00000000004c7308 */ /* 0x00086e0000002400 */
[----:B--2---:R-:W-:Y:S08]  /*3fe0*/  HMMA.16816.F32 R24, R12, R68, R20 ;  /* 0x000000440c18723c */ /* 0x004ff00000001814 */
[----:B------:R-:W-:Y:S01]  /*3ff0*/  HMMA.16816.F32 R20, R8, R62, R32 ;  /* 0x0000003e0814723c */ /* 0x000fe20000001820 */
[----:B----4-:R-:W-:Y:S01]  /*4000*/  FMUL.FTZ R0, R49, c[0x0][0x320] ;  /* 0x0000c80031007a20 */ /* 0x010fe20000410000 */
[----:B------:R-:W2:Y:S06]  /*4010*/  LDSM.16.M88.4 R60, [R196] ;  /* 0x00000000c43c783b */ /* 0x000eac0000000200 */
[----:B------:R-:W-:Y:S01]  /*4020*/  HMMA.16816.F32 R64, R16, R72, R92 ;  /* 0x000000481040723c */ /* 0x000fe2000000185c */
[----:B------:R4:W1:Y:S07]  /*4030*/  MUFU.TANH R72, R0 ;  /* 0x0000000000487308 */ /* 0x00086e0000002400 */
[----:B---3--:R-:W-:Y:S08]  /*4040*/  HMMA.16816.F32 R36, R4, R52, R36 ;  /* 0x000000340424723c */ /* 0x008ff00000001824 */
[----:B------:R-:W-:Y:S01]  /*4050*/  HMMA.16816.F32 R40, R12, R70, R44 ;  /* 0x000000460c28723c */ /* 0x000fe2000000182c */
[----:B----4-:R-:W-:Y:S01]  /*4060*/  FMUL.FTZ R0, R50, c[0x0][0x320] ;  /* 0x0000c80032007a20 */ /* 0x010fe20000410000 */
[----:B------:R-:W3:Y:S03]  /*4070*/  LDSM.16.M88.4 R44, [R190+0x5800] ;  /* 0x00580000be2c783b */ /* 0x000ee60000000200 */
[----:B------:R4:W2:Y:S03]  /*4080*/  MUFU.TANH R77, R0 ;  /* 0x00000000004d7308 */ /* 0x0008a60000002400 */
[----:B-1----:R-:W-:Y:S08]  /*4090*/  HMMA.16816.F32 R32, R8, R56, R24 ;  /* 0x000000380820723c */ /* 0x002ff00000001818 */
[----:B------:R-:W-:Y:S01]  /*40a0*/  HMMA.16816.F32 R24, R4, R54, R20 ;  /* 0x000000360418723c */ /* 0x000fe20000001814 */
[----:B----4-:R-:W-:-:S02]  /*40b0*/  FMUL.FTZ R0, R51, c[0x0][0x320] ;  /* 0x0000c80033007a20 */ /* 0x010fc40000410000 */
[----:B------:R-:W1:Y:S05]  /*40c0*/  LDSM.16.M88.4 R48, [R187+0x5000] ;  /* 0x00500000bb30783b */ /* 0x000e6a0000000200 */
[----:B------:R-:W-:Y:S01]  /*40d0*/  HMMA.16816.F32 R16, R16, R74, R84 ;  /* 0x0000004a1010723c */ /* 0x000fe20000001854 */
[----:B------:R4:W1:Y:S07]  /*40e0*/  MUFU.TANH R73, R0 ;  /* 0x0000000000497308 */ /* 0x00086e0000002400 */
[----:B--2---:R-:W-:Y:S01]  /*40f0*/  HMMA.16816.F32 R20, R12, R60, R64 ;  /* 0x0000003c0c14723c */ /* 0x004fe20000001840 */
[----:B----4-:R-:W-:-:S04]  /*4100*/  FMUL.FTZ R0, R28, c[0x0][0x320] ;  /* 0x0000c8001c007a20 */ /* 0x010fc80000410000 */
[----:B------:R2:W4:Y:S11]  /*4110*/  MUFU.TANH R69, R0 ;  /* 0x0000000000457308 */ /* 0x0005360000002400 */
[----:B------:R-:W-:Y:S08]  /*4120*/  HMMA.16816.F32 R12, R12, R62, R16 ;  /* 0x0000003e0c0c723c */ /* 0x000ff00000001810 */
[----:B---3--:R-:W-:Y:S01]  /*4130*/  HMMA.16816.F32 R16, R8, R44, R20 ;  /* 0x0000002c0810723c */ /* 0x008fe20000001814 */
[----:B--2---:R-:W-:-:S07]  /*4140*/  FMUL.FTZ R0, R29, c[0x0][0x320] ;  /* 0x0000c8001d007a20 */ /* 0x004fce0000410000 */
[----:B-1----:R-:W-:Y:S01]  /*4150*/  HMMA.16816.F32 R32, R4, R48, R32 ;  /* 0x000000300420723c */ /* 0x002fe20000001820 */
[----:B------:R1:W2:Y:S02]  /*4160*/  MUFU.TANH R68, R0 ;  /* 0x0000000000447308 */ /* 0x0002a40000002400 */
[----:B-1----:R-:W-:-:S06]  /*4170*/  FMUL.FTZ R0, R30, c[0x0][0x320] ;  /* 0x0000c8001e007a20 */ /* 0x002fcc0000410000 */
[----:B------:R1:W3:Y:S02]  /*4180*/  MUFU.TANH R70, R0 ;  /* 0x0000000000467308 */ /* 0x0002e40000002400 */
[----:B-1----:R-:W-:Y:S02]  /*4190*/  FMUL.FTZ R0, R31, c[0x0][0x320] ;  /* 0x0000c8001f007a20 */ /* 0x002fe40000410000 */
[C---:B------:R-:W-:Y:S04]  /*41a0*/  HMMA.16816.F32 R28, R8.reuse, R58, R40 ;  /* 0x0000003a081c723c */ /* 0x040fe80000001828 */
[----:B------:R1:W1:Y:S04]  /*41b0*/  MUFU.TANH R56, R0 ;  /* 0x0000000000387308 */ /* 0x0002680000002400 */
[----:B------:R-:W-:Y:S01]  /*41c0*/  HMMA.16816.F32 R8, R8, R46, R12 ;  /* 0x0000002e0808723c */ /* 0x000fe2000000180c */
[----:B-1----:R-:W-:-:S04]  /*41d0*/  FMUL.FTZ R0, R36, c[0x0][0x320] ;  /* 0x0000c80024007a20 */ /* 0x002fc80000410000 */
[----:B------:R1:W1:Y:S11]  /*41e0*/  MUFU.TANH R55, R0 ;  /* 0x0000000000377308 */ /* 0x0002760000002400 */
[----:B------:R-:W-:Y:S01]  /*41f0*/  HMMA.16816.F32 R20, R4, R50, R28 ;  /* 0x000000320414723c */ /* 0x000fe2000000181c */
[----:B-1----:R-:W-:-:S04]  /*4200*/  FMUL.FTZ R0, R37, c[0x0][0x320] ;  /* 0x0000c80025007a20 */ /* 0x002fc80000410000 */
[----:B------:R1:W1:Y:S02]  /*4210*/  MUFU.TANH R52, R0 ;  /* 0x0000000000347308 */ /* 0x0002640000002400 */
[----:B-1----:R-:W-:-:S06]  /*4220*/  FMUL.FTZ R0, R38, c[0x0][0x320] ;  /* 0x0000c80026007a20 */ /* 0x002fcc0000410000 */
[----:B------:R1:W1:Y:S02]  /*4230*/  MUFU.TANH R54, R0 ;  /* 0x0000000000367308 */ /* 0x0002640000002400 */
[----:B-1----:R-:W-:Y:S02]  /*4240*/  FMUL.FTZ R0, R39, c[0x0][0x320] ;  /* 0x0000c80027007a20 */ /* 0x002fe40000410000 */
[----:B------:R-:W1:Y:S01]  /*4250*/  LDSM.16.M88.4 R36, [R187+0x5800] ;  /* 0x00580000bb24783b */ /* 0x000e620000000200 */
[----:B------:R-:W-:-:S04]  /*4260*/  DEPBAR.LE SB0, 0x0 ;  /* 0x000080000000791a */ /* 0x000fc80000000000 */
[----:B------:R5:W1:Y:S02]  /*4270*/  MUFU.TANH R53, R0 ;  /* 0x0000000000357308 */ /* 0x000a640000002400 */
[----:B-----5:R-:W-:-:S06]  /*4280*/  FMUL.FTZ R0, R24, c[0x0][0x320] ;  /* 0x0000c80018007a20 */ /* 0x020fcc0000410000 */
[----:B------:R5:W2:Y:S01]  /*4290*/  MUFU.TANH R41, R0 ;  /* 0x0000000000297308 */ /* 0x000aa20000002400 */
[----:B-1----:R-:W-:Y:S01]  /*42a0*/  HMMA.16816.F32 R12, R4, R36, R16 ;  /* 0x00000024040c723c */ /* 0x002fe20000001810 */
[----:B-----5:R-:W-:-:S06]  /*42b0*/  FMUL.FTZ R0, R25, c[0x0][0x320] ;  /* 0x0000c80019007a20 */ /* 0x020fcc0000410000 */
        /* <DEDUP_REMOVED lines=38> */
[----:B------:R-:W-:Y:S06]  /*4520*/  BAR.SYNC.DEFER_BLOCKING 0x0 ;  /* 0x0000000000007b1d */ /* 0x000fec0000010000 */
[----:B------:R-:W-:Y:S05]  /*4530*/  @!P0 BRA `(.L_x_433) ;  /* 0x0000017000008947 */ /* 0x000fea0003800000 */
[----:B-1234-:R-:W-:Y:S01]  /*4540*/  IADD3 R0, R234, -0x2, RZ ;  /* 0xfffffffeea007810 */ /* 0x01efe20007ffe0ff */
        /* <DEDUP_REMOVED lines=22> */
.L_x_433:
[----:B--234-:R-:W-:Y:S05]  /*46b0*/  BSYNC B0 ;  /* 0x0000000000007941 */ /* 0x01cfea0003800000 */
.L_x_432:
[----:B-1----:R-:W-:Y:S01]  /*46c0*/  IMAD.IADD R0, R240, 0x1, R231 ;  /* 0x00000001f0007824 */ /* 0x002fe200078e02e7 */
[----:B------:R-:W-:Y:S01]  /*46d0*/  ULDC UR4, c[0x0][0x324] ;  /* 0x0000c90000047ab9 */ /* 0x000fe20000000800 */
[----:B------:R-:W-:Y:S01]  /*46e0*/  IMAD.IADD R7, R90, 0x1, -R227 ;  /* 0x000000015a077824 */ /* 0x000fe200078e0ae3 */
[----:B------:R-:W-:Y:S01]  /*46f0*/  ULOP3.LUT UR4, URZ, UR4, URZ, 0x33, !UPT ;  /* 0x000000043f047292 */ /* 0x000fe2000f8e333f */
[----:B------:R-:W-:Y:S01]  /*4700*/  @P2 IMAD.HI.U32 R2, R0, c[0x0][0x2c8], RZ ;  /* 0x0000b20000022a27 */ /* 0x000fe200078e00ff */
[----:B------:R-:W0:Y:S03]  /*4710*/  LDGDEPBAR ;  /* 0x00000000000079af */ /* 0x000e260000000000 */
[----:B------:R-:W-:Y:S01]  /*4720*/  IMAD.MOV.U32 R4, RZ, RZ, R0 ;  /* 0x000000ffff047224 */ /* 0x000fe200078e0000 */
[----:B------:R-:W-:-:S02]  /*4730*/  @P2 SHF.R.U32.HI R4, RZ, c[0x0][0x2cc], R2 ;  /* 0x0000b300ff042a19 */ /* 0x000fc40000011602 */
[----:B------:R-:W-:-:S03]  /*4740*/  IADD3 R0, R228, 0x1, -R89 ;  /* 0x00000001e4007810 */ /* 0x000fc60007ffe859 */
[----:B------:R-:W1:Y:S01]  /*4750*/  SHFL.IDX PT, R3, R4, RZ, 0x1c1f ;  /* 0x001c1fff04037589 */ /* 0x000e6200000e0000 */
[----:B------:R-:W-:-:S04]  /*4760*/  IADD3 R0, -R229, R0, -R227 ;  /* 0x00000000e5007210 */ /* 0x000fc80007ffe9e3 */
[C---:B------:R-:W-:Y:S02]  /*4770*/  IADD3 R5, R0.reuse, c[0x0][0x328], RZ ;  /* 0x0000ca0000057a10 */ /* 0x040fe40007ffe0ff */
[----:B------:R-:W-:-:S03]  /*4780*/  IADD3 R6, R0, UR4, RZ ;  /* 0x0000000400067c10 */ /* 0x000fc6000fffe0ff */
[--C-:B-1----:R-:W-:Y:S02]  /*4790*/  IMAD.IADD R2, R5, 0x1, R3.reuse ;  /* 0x0000000105027824 */ /* 0x102fe400078e0203 */
[----:B------:R-:W-:-:S03]  /*47a0*/  IMAD.IADD R0, R6, 0x1, R3 ;  /* 0x0000000106007824 */ /* 0x000fc600078e0203 */
[----:B------:R-:W-:Y:S01]  /*47b0*/  IMNMX R2, R7, R2, PT ;  /* 0x0000000207027217 */ /* 0x000fe20003800200 */
[----:B------:R-:W-:Y:S05]  /*47c0*/  @!P1 BRA `(.L_x_434) ;  /* 0x0000015000009947 */ /* 0x000fea0003800000 */
[----:B------:R-:W-:Y:S01]  /*47d0*/  IADD3 R3, -R229, R228, R3 ;  /* 0x000000e4e5037210 */ /* 0x000fe20007ffe103 */
[----:B------:R-:W-:Y:S03]  /*47e0*/  BSSY B0, `(.L_x_435) ;  /* 0x000000e000007945 */ /* 0x000fe60003800000 */
[----:B------:R-:W-:-:S13]  /*47f0*/  ISETP.GT.AND P0, PT, R3, -0x1, PT ;  /* 0xffffffff0300780c */ /* 0x000fda0003f04270 */
[----:B------:R-:W-:Y:S05]  /*4800*/  @P0 BRA `(.L_x_436) ;  /* 0x0000007000000947 */ /* 0x000fea0003800000 */
[----:B------:R-:W-:Y:S01]  /*4810*/  IMAD.MOV.U32 R8, RZ, RZ, c[0x0][0x32c] ;  /* 0x0000cb00ff087624 */ /* 0x000fe200078e00ff */
[----:B------:R-:W-:-:S04]  /*4820*/  LOP3.LUT R3, RZ, R3, RZ, 0x33, !PT ;  /* 0x00000003ff037212 */ /* 0x000fc800078e33ff */
[----:B------:R-:W-:-:S13]  /*4830*/  ISETP.NE.AND P0, PT, R8, 0x1, PT ;  /* 0x000000010800780c */ /* 0x000fda0003f05270 */
[----:B------:R-:W-:-:S05]  /*4840*/  @P0 IMAD.HI.U32 R8, R3, c[0x0][0x330], RZ ;  /* 0x0000cc0003080a27 */ /* 0x000fca00078e00ff */
[----:B------:R-:W-:-:S04]  /*4850*/  @P0 SHF.R.U32.HI R3, RZ, c[0x0][0x334], R8 ;  /* 0x0000cd00ff030a19 */ /* 0x000fc80000011608 */
[----:B------:R-:W-:Y:S01]  /*4860*/  LOP3.LUT R3, RZ, R3, RZ, 0x33, !PT ;  /* 0x00000003ff037212 */ /* 0x000fe200078e33ff */
[----:B------:R-:W-:Y:S05]  /*4870*/  BRA `(.L_x_437) ;  /* 0x0000004000007947 */ /* 0x000fea0003800000 */
.L_x_436:
[----:B------:R-:W-:-:S04]  /*4880*/  MOV R8, c[0x0][0x32c] ;  /* 0x0000cb0000087a02 */ /* 0x000fc80000000f00 */
[----:B------:R-:W-:-:S13]  /*4890*/  ISETP.NE.AND P0, PT, R8, 0x1, PT ;  /* 0x000000010800780c */ /* 0x000fda0003f05270 */
[----:B------:R-:W-:-:S05]  /*48a0*/  @P0 IMAD.HI.U32 R8, R3, c[0x0][0x330], RZ ;  /* 0x0000cc0003080a27 */ /* 0x000fca00078e00ff */
[----:B------:R-:W-:Y:S02]  /*48b0*/  @P0 SHF.R.U32.HI R3, RZ, c[0x0][0x334], R8 ;  /* 0x0000cd00ff030a19 */ /* 0x000fe40000011608 */
.L_x_437:
[----:B------:R-:W-:Y:S05]  /*48c0*/  BSYNC B0 ;  /* 0x0000000000007941 */ /* 0x000fea0003800000 */
.L_x_435:
[----:B------:R-:W-:-:S04]  /*48d0*/  IMAD R3, R3, c[0x0][0x32c], -R89 ;  /* 0x0000cb0003037a24 */ /* 0x000fc800078e0a59 */
[----:B------:R-:W-:-:S05]  /*48e0*/  IMAD.IADD R3, R3, 0x1, -R227 ;  /* 0x0000000103037824 */ /* 0x000fca00078e0ae3 */
[----:B------:R-:W-:Y:S02]  /*48f0*/  IADD3 R8, R3, c[0x0][0x32c], RZ ;  /* 0x0000cb0003087a10 */ /* 0x000fe40007ffe0ff */
[----:B------:R-:W-:Y:S02]  /*4900*/  IMNMX R0, R0, R3, !PT ;  /* 0x0000000300007217 */ /* 0x000fe40007800200 */
[----:B------:R-:W-:Y:S02]  /*4910*/  IMNMX R2, R2, R8, PT ;  /* 0x0000000802027217 */ /* 0x000fe40003800200 */
.L_x_434:
[----:B------:R-:W-:Y:S01]  /*4920*/  ISETP.GT.AND P6, PT, R234, RZ, PT ;  /* 0x000000ffea00720c */ /* 0x000fe20003fc4270 */
[----:B------:R-:W1:Y:S03]  /*4930*/  SHFL.IDX PT, R3, R4, 0x1, 0x1c1f ;  /* 0x003c1f0004037f89 */ /* 0x000e6600000e0000 */
[----:B------:R-:W-:-:S04]  /*4940*/  ISETP.GT.AND P0, PT, R0, RZ, P6 ;  /* 0x000000ff0000720c */ /* 0x000fc80003704270 */
[----:B------:R-:W-:-:S04]  /*4950*/  ISETP.LT.OR P0, PT, R2, 0x1, P0 ;  /* 0x000000010200780c */ /* 0x000fc80000701670 */
[----:B------:R-:W-:Y:S02]  /*4960*/  FSEL R8, R76, -INF , !P0 ;  /* 0xff8000004c087808 */ /* 0x000fe40004000000 */
[----:B------:R-:W-:-:S04]  /*4970*/  ISETP.GT.AND P0, PT, R0, 0x1, P6 ;  /* 0x000000010000780c */ /* 0x000fc80003704270 */
        /* <DEDUP_REMOVED lines=41> */
[----:B------:R-:W-:Y:S01]  /*4c10*/  ISETP.GT.AND P0, PT, R0, 0x39, P6 ;  /* 0x000000390000780c */ /* 0x000fe20003704270 */
[----:B-1----:R-:W-:-:S03]  /*4c20*/  IMAD.IADD R0, R6, 0x1, R3 ;  /* 0x0000000106007824 */ /* 0x002fc600078e0203 */
[----:B------:R-:W-:Y:S01]  /*4c30*/  ISETP.LT.OR P0, PT, R2, 0x3a, P0 ;  /* 0x0000003a0200780c */ /* 0x000fe20000701670 */
[----:B------:R-:W-:-:S03]  /*4c40*/  IMAD.IADD R2, R5, 0x1, R3 ;  /* 0x0000000105027824 */ /* 0x000fc600078e0203 */
[----:B------:R-:W-:Y:S02]  /*4c50*/  FSEL R220, R13, -INF , !P0 ;  /* 0xff8000000ddc7808 */ /* 0x000fe40004000000 */
        /* <DEDUP_REMOVED lines=13> */
.L_x_440:
[----:B------:R-:W-:-:S04]  /*4d30*/  MOV R4, c[0x0][0x32c] ;  /* 0x0000cb0000047a02 */ /* 0x000fc80000000f00 */
[----:B------:R-:W-:-:S13]  /*4d40*/  ISETP.NE.AND P0, PT, R4, 0x1, PT ;  /* 0x000000010400780c */ /* 0x000fda0003f05270 */
[----:B------:R-:W-:-:S05]  /*4d50*/  @P0 IMAD.HI.U32 R4, R3, c[0x0][0x330], RZ ;  /* 0x0000cc0003040a27 */ /* 0x000fca00078e00ff */
[----:B------:R-:W-:Y:S02]  /*4d60*/  @P0 SHF.R.U32.HI R3, RZ, c[0x0][0x334], R4 ;  /* 0x0000cd00ff030a19 */ /* 0x000fe40000011604 */
.L_x_441:
[----:B------:R-:W-:Y:S05]  /*4d70*/  BSYNC B0 ;  /* 0x0000000000007941 */ /* 0x000fea0003800000 */
.L_x_439:
[----:B------:R-:W-:-:S04]  /*4d80*/  IMAD R3, R3, c[0x0][0x32c], -R89 ;  /* 0x0000cb0003037a24 */ /* 0x000fc800078e0a59 */
[----:B------:R-:W-:-:S05]  /*4d90*/  IMAD.IADD R3, R3, 0x1, -R227 ;  /* 0x0000000103037824 */ /* 0x000fca00078e0ae3 */
[----:B------:R-:W-:Y:S02]  /*4da0*/  IADD3 R4, R3, c[0x0][0x32c], RZ ;  /* 0x0000cb0003047a10 */ /* 0x000fe40007ffe0ff */
[----:B------:R-:W-:Y:S02]  /*4db0*/  IMNMX R0, R0, R3, !PT ;  /* 0x0000000300007217 */ /* 0x000fe40007800200 */
[----:B------:R-:W-:Y:S02]  /*4dc0*/  IMNMX R2, R2, R4, PT ;  /* 0x0000000402027217 */ /* 0x000fe40003800200 */
.L_x_438:
[----:B------:R-:W-:Y:S01]  /*4dd0*/  ISETP.GT.AND P0, PT, R0, 0x1, P6 ;  /* 0x000000010000780c */ /* 0x000fe20003704270 */
[----:B------:R-:W-:Y:S01]  /*4de0*/  LDSM.16.MT88.4 R32, [R185] ;  /* 0x00000000b920783b */ /* 0x000fe20000004200 */
[----:B------:R-:W-:Y:S02]  /*4df0*/  FMNMX.FTZ R3, R8, R10, !PT ;  /* 0x0000000a08037209 */ /* 0x000fe40007810000 */
[----:B------:R-:W-:Y:S01]  /*4e00*/  ISETP.LT.OR P0, PT, R2, 0x2, P0 ;  /* 0x000000020200780c */ /* 0x000fe20000701670 */
[----:B------:R-:W-:Y:S01]  /*4e10*/  LDSM.16.MT88.4 R28, [R186] ;  /* 0x00000000ba1c783b */ /* 0x000fe20000004200 */
[----:B------:R-:W-:-:S02]  /*4e20*/  FMNMX.FTZ R3, R11, R3, !PT ;  /* 0x000000030b037209 */ /* 0x000fc40007810000 */
[----:B------:R-:W-:Y:S01]  /*4e30*/  FSEL R7, R73, -INF , !P0 ;  /* 0xff80000049077808 */ /* 0x000fe20004000000 */
[----:B------:R-:W-:Y:S01]  /*4e40*/  LDSM.16.MT88.4 R36, [R189+0x2000] ;  /* 0x00200000bd24783b */ /* 0x000fe20000004200 */
[----:B------:R-:W-:Y:S02]  /*4e50*/  ISETP.GT.AND P0, PT, R0, 0x8, P6 ;  /* 0x000000080000780c */ /* 0x000fe40003704270 */
[----:B------:R-:W-:Y:S02]  /*4e60*/  FMNMX.FTZ R3, R12, R3, !PT ;  /* 0x000000030c037209 */ /* 0x000fe40007810000 */
[----:B------:R-:W-:Y:S02]  /*4e70*/  ISETP.LT.OR P0, PT, R2, 0x9, P0 ;  /* 0x000000090200780c */ /* 0x000fe40000701670 */
[----:B------:R-:W-:Y:S02]  /*4e80*/  FMNMX.FTZ R3, R42, R3, !PT ;  /* 0x000000032a037209 */ /* 0x000fe40007810000 */
[----:B------:R-:W-:-:S02]  /*4e90*/  FSEL R9, R70, -INF , !P0 ;  /* 0xff80000046097808 */ /* 0x000fc40004000000 */
[----:B------:R-:W-:Y:S02]  /*4ea0*/  ISETP.GT.AND P0, PT, R0, 0x9, P6 ;  /* 0x000000090000780c */ /* 0x000fe40003704270 */
[----:B------:R-:W-:Y:S02]  /*4eb0*/  FMNMX.FTZ R3, R43, R3, !PT ;  /* 0x000000032b037209 */ /* 0x000fe40007810000 */
[----:B------:R-:W-:Y:S02]  /*4ec0*/  ISETP.LT.OR P0, PT, R2, 0xa, P0 ;  /* 0x0000000a0200780c */ /* 0x000fe40000701670 */
[----:B------:R-:W-:Y:S02]  /*4ed0*/  FMNMX.FTZ R3, R46, R3, !PT ;  /* 0x000000032e037209 */ /* 0x000fe40007810000 */
[----:B------:R-:W-:Y:S02]  /*4ee0*/  FSEL R13, R56, -INF , !P0 ;  /* 0xff800000380d7808 */ /* 0x000fe40004000000 */
[----:B------:R-:W-:-:S02]  /*4ef0*/  ISETP.GT.AND P0, PT, R0, 0x10, P6 ;  /* 0x000000100000780c */ /* 0x000fc40003704270 */
[----:B------:R-:W-:Y:S02]  /*4f00*/  FMNMX.FTZ R3, R47, R3, !PT ;  /* 0x000000032f037209 */ /* 0x000fe40007810000 */
[----:B------:R-:W-:Y:S02]  /*4f10*/  ISETP.LT.OR P0, PT, R2, 0x11, P0 ;  /* 0x000000110200780c */ /* 0x000fe40000701670 */
[----:B------:R-:W-:Y:S02]  /*4f20*/  FMNMX.FTZ R3, R103, R3, !PT ;  /* 0x0000000367037209 */ /* 0x000fe40007810000 */
[----:B------:R-:W-:Y:S02]  /*4f30*/  FSEL R40, R54, -INF , !P0 ;  /* 0xff80000036287808 */ /* 0x000fe40004000000 */
[----:B------:R-:W-:Y:S02]  /*4f40*/  ISETP.GT.AND P0, PT, R0, 0x11, P6 ;  /* 0x000000110000780c */ /* 0x000fe40003704270 */
[----:B------:R-:W-:-:S02]  /*4f50*/  FMNMX.FTZ R3, R130, R3, !PT ;  /* 0x0000000382037209 */ /* 0x000fc40007810000 */
[----:B------:R-:W-:Y:S02]  /*4f60*/  ISETP.LT.OR P0, PT, R2, 0x12, P0 ;  /* 0x000000120200780c */ /* 0x000fe40000701670 */
[----:B------:R-:W-:Y:S02]  /*4f70*/  FMNMX.FTZ R3, R131, R3, !PT ;  /* 0x0000000383037209 */ /* 0x000fe40007810000 */
[----:B------:R-:W-:Y:S02]  /*4f80*/  FSEL R41, R53, -INF , !P0 ;  /* 0xff80000035297808 */ /* 0x000fe40004000000 */
[----:B------:R-:W-:Y:S02]  /*4f90*/  ISETP.GT.AND P0, PT, R0, 0x18, P6 ;  /* 0x000000180000780c */ /* 0x000fe40003704270 */
[----:B------:R-:W-:Y:S02]  /*4fa0*/  FMNMX.FTZ R3, R136, R3, !PT ;  /* 0x0000000388037209 */ /* 0x000fe40007810000 */
[----:B------:R-:W-:-:S02]  /*4fb0*/  ISETP.LT.OR P0, PT, R2, 0x19, P0 ;  /* 0x000000190200780c */ /* 0x000fc40000701670 */
[----:B------:R-:W-:Y:S02]  /*4fc0*/  FMNMX.FTZ R3, R210, R3, !PT ;  /* 0x00000003d2037209 */ /* 0x000fe40007810000 */
[----:B------:R-:W-:Y:S02]  /*4fd0*/  FSEL R44, R48, -INF , !P0 ;  /* 0xff800000302c7808 */ /* 0x000fe40004000000 */
[----:B------:R-:W-:Y:S02]  /*4fe0*/  ISETP.GT.AND P0, PT, R0, 0x19, P6 ;  /* 0x000000190000780c */ /* 0x000fe40003704270 */
[----:B------:R-:W-:Y:S02]  /*4ff0*/  FMNMX.FTZ R3, R219, R3, !PT ;  /* 0x00000003db037209 */ /* 0x000fe40007810000 */
[----:B------:R-:W-:Y:S02]  /*5000*/  ISETP.LT.OR P0, PT, R2, 0x1a, P0 ;  /* 0x0000001a0200780c */ /* 0x000fe40000701670 */
[----:B------:R-:W-:-:S02]  /*5010*/  FMNMX.FTZ R3, R218, R3, !PT ;  /* 0x00000003da037209 */ /* 0x000fc40007810000 */
[----:B------:R-:W-:Y:S02]  /*5020*/  FSEL R45, R45, -INF , !P0 ;  /* 0xff8000002d2d7808 */ /* 0x000fe40004000000 */
[----:B------:R-:W-:Y:S02]  /*5030*/  ISETP.GT.AND P0, PT, R0, 0x20, P6 ;  /* 0x000000200000780c */ /* 0x000fe40003704270 */
[----:B------:R-:W-:Y:S02]  /*5040*/  FMNMX.FTZ R3, R220, R3, !PT ;  /* 0x00000003dc037209 */ /* 0x000fe40007810000 */
[----:B------:R-:W-:-:S03]  /*5050*/  ISETP.LT.OR P0, PT, R2, 0x21, P0 ;  /* 0x000000210200780c */ /* 0x000fc60000701670 */
[----:B------:R-:W1:Y:S01]  /*5060*/  SHFL.BFLY PT, R5, R3, 0x2, 0x1f ;  /* 0x0c401f0003057f89 */ /* 0x000e6200000e0000 */
[----:B------:R-:W-:Y:S02]  /*5070*/  FSEL R101, R27, -INF , !P0 ;  /* 0xff8000001b657808 */ /* 0x000fe40004000000 */
[----:B------:R-:W-:-:S04]  /*5080*/  ISETP.GT.AND P0, PT, R0, 0x21, P6 ;  /* 0x000000210000780c */ /* 0x000fc80003704270 */
[----:B------:R-:W-:-:S04]  /*5090*/  ISETP.LT.OR P0, PT, R2, 0x22, P0 ;  /* 0x000000220200780c */ /* 0x000fc80000701670 */
[----:B------:R-:W-:Y:S02]  /*50a0*/  FSEL R129, R26, -INF , !P0 ;  /* 0xff8000001a817808 */ /* 0x000fe40004000000 */
[----:B------:R-:W-:Y:S01]  /*50b0*/  ISETP.GT.AND P0, PT, R0, RZ, P6 ;  /* 0x000000ff0000720c */ /* 0x000fe20003704270 */
[----:B------:R-:W-:Y:S03]  /*50c0*/  LDSM.16.MT88.4 R24, [R189] ;  /* 0x00000000bd18783b */ /* 0x000fe60000004200 */
[----:B------:R-:W-:-:S04]  /*50d0*/  ISETP.LT.OR P0, PT, R2, 0x1, P0 ;  /* 0x000000010200780c */ /* 0x000fc80000701670 */
[----:B------:R-:W-:Y:S02]  /*50e0*/  FSEL R6, R77, -INF , !P0 ;  /* 0xff8000004d067808 */ /* 0x000fe40004000000 */
[----:B------:R-:W-:Y:S02]  /*50f0*/  ISETP.GT.AND P0, PT, R0, 0x28, P6 ;  /* 0x000000280000780c */ /* 0x000fe40003704270 */
[----:B------:R-:W-:Y:S02]  /*5100*/  FMNMX.FTZ R4, R6, R7, !PT ;  /* 0x0000000706047209 */ /* 0x000fe40007810000 */
[----:B------:R-:W-:Y:S02]  /*5110*/  ISETP.LT.OR P0, PT, R2, 0x29, P0 ;  /* 0x000000290200780c */ /* 0x000fe40000701670 */
[----:B------:R-:W-:Y:S02]  /*5120*/  FMNMX.FTZ R4, R9, R4, !PT ;  /* 0x0000000409047209 */ /* 0x000fe40007810000 */
[----:B------:R-:W-:-:S02]  /*5130*/  FSEL R128, R22, -INF , !P0 ;  /* 0xff80000016807808 */ /* 0x000fc40004000000 */
[----:B------:R-:W-:Y:S02]  /*5140*/  FMNMX.FTZ R4, R13, R4, !PT ;  /* 0x000000040d047209 */ /* 0x000fe40007810000 */
        /* <DEDUP_REMOVED lines=16> */
[----:B------:R-:W-:Y:S01]  /*5250*/  ISETP.GT.AND P0, PT, R0, 0x38, P6 ;  /* 0x000000380000780c */ /* 0x000fe20003704270 */
[----:B------:R-:W-:Y:S01]  /*5260*/  LDSM.16.MT88.4 R20, [R188] ;  /* 0x00000000bc14783b */ /* 0x000fe20000004200 */
[----:B------:R-:W-:-:S02]  /*5270*/  FMNMX.FTZ R4, R102, R4, !PT ;  /* 0x0000000466047209 */ /* 0x000fc40007810000 */
[----:B------:R-:W-:Y:S02]  /*5280*/  ISETP.GT.AND P6, PT, R0, 0x39, P6 ;  /* 0x000000390000780c */ /* 0x000fe400037c4270 */
[----:B------:R-:W-:Y:S02]  /*5290*/  ISETP.LT.OR P0, PT, R2, 0x39, P0 ;  /* 0x000000390200780c */ /* 0x000fe40000701670 */
[----:B------:R-:W-:Y:S02]  /*52a0*/  FMNMX.FTZ R0, R158, R4, !PT ;  /* 0x000000049e007209 */ /* 0x000fe40007810000 */
[----:B------:R-:W-:Y:S02]  /*52b0*/  ISETP.LT.OR P6, PT, R2, 0x3a, P6 ;  /* 0x0000003a0200780c */ /* 0x000fe400037c1670 */
[----:B------:R-:W-:Y:S02]  /*52c0*/  FSEL R159, R15, -INF , !P0 ;  /* 0xff8000000f9f7808 */ /* 0x000fe40004000000 */
[----:B------:R-:W-:-:S02]  /*52d0*/  FMNMX.FTZ R2, R207, R0, !PT ;  /* 0x00000000cf027209 */ /* 0x000fc40007810000 */
[----:B------:R-:W-:Y:S02]  /*52e0*/  FSEL R208, R14, -INF , !P6 ;  /* 0xff8000000ed07808 */ /* 0x000fe40007000000 */
        /* <DEDUP_REMOVED lines=12> */
[----:B------:R2:W3:Y:S01]  /*53b0*/  MUFU.EX2 R16, R0 ;  /* 0x0000000000107308 */ /* 0x0004e20000000800 */
[----:B-1----:R-:W-:Y:S01]  /*53c0*/  FMNMX.FTZ R8, R3, R4, !PT ;  /* 0x0000000403087209 */ /* 0x002fe20007810000 */
[--C-:B------:R-:W-:Y:S02]  /*53d0*/  FFMA.FTZ R3, R12, c[0x0][0x2d0], -R2.reuse ;  /* 0x0000b4000c037a23 */ /* 0x100fe40000010802 */
[----:B--2---:R-:W-:Y:S01]  /*53e0*/  FFMA.FTZ R0, R10, c[0x0][0x2d0], -R2 ;  /* 0x0000b4000a007a23 */ /* 0x004fe20000010802 */
[----:B------:R-:W-:-:S03]  /*53f0*/  FSETP.NEU.FTZ.AND P0, PT, R8, -INF , PT ;  /* 0xff8000000800780b */ /* 0x000fc60003f1d000 */
[----:B------:R-:W-:Y:S01]  /*5400*/  MUFU.EX2 R252, R3 ;  /* 0x0000000300fc7308 */ /* 0x000fe20000000800 */
[----:B---3--:R-:W-:Y:S02]  /*5410*/  IMAD.MOV.U32 R10, RZ, RZ, R16 ;  /* 0x000000ffff0a7224 */ /* 0x008fe400078e0010 */
[----:B------:R-:W-:Y:S05]  /*5420*/  LDSM.16.MT88.4 R16, [R185+0x2000] ;  /* 0x00200000b910783b */ /* 0x000fea0000004200 */
[----:B------:R1:W2:Y:S02]  /*5430*/  MUFU.EX2 R251, R0 ;  /* 0x0000000000fb7308 */ /* 0x0002a40000000800 */
[----:B-1----:R-:W-:Y:S01]  /*5440*/  FFMA.FTZ R0, R11, c[0x0][0x2d0], -R2 ;  /* 0x0000b4000b007a23 */ /* 0x002fe20000010802 */
[----:B--2---:R-:W-:-:S05]  /*5450*/  F2FP.PACK_AB R4, R251, R10 ;  /* 0x0000000afb04723e */ /* 0x004fca00000000ff */
[----:B------:R1:W2:Y:S02]  /*5460*/  MUFU.EX2 R137, R0 ;  /* 0x0000000000897308 */ /* 0x0002a40000000800 */
[----:B-1----:R-:W-:-:S05]  /*5470*/  FMUL.FTZ R0, R8, c[0x0][0x2d0] ;  /* 0x0000b40008007a20 */ /* 0x002fca0000410000 */
[----:B------:R-:W-:-:S05]  /*5480*/  FSEL R0, R0, RZ, P0 ;  /* 0x000000ff00007208 */ /* 0x000fca0000000000 */
[----:B------:R-:W-:Y:S01]  /*5490*/  FFMA.FTZ R3, R6, c[0x0][0x2d0], -R0 ;  /* 0x0000b40006037a23 */ /* 0x000fe20000010800 */
[----:B--2---:R-:W-:-:S03]  /*54a0*/  F2FP.PACK_AB R6, R252, R137 ;  /* 0x00000089fc06723e */ /* 0x004fc600000000ff */
        /* <DEDUP_REMOVED lines=16> */
[C---:B------:R-:W-:Y:S01]  /*55b0*/  HMMA.16816.F32 R108, R4.reuse, R24, RZ ;  /* 0x00000018046c723c */ /* 0x040fe200000018ff */
[----:B------:R2:W4:Y:S07]  /*55c0*/  MUFU.EX2 R248, R3 ;  /* 0x0000000300f87308 */ /* 0x00052e0000000800 */
[C---:B------:R-:W-:Y:S01]  /*55d0*/  HMMA.16816.F32 R116, R4.reuse, R26, RZ ;  /* 0x0000001a0474723c */ /* 0x040fe200000018ff */
[----:B------:R-:W5:Y:S07]  /*55e0*/  LDSM.16.MT88.4 R24, [R185+0x4000] ;  /* 0x00400000b918783b */ /* 0x000f6e0000004200 */
[----:B------:R-:W-:Y:S01]  /*55f0*/  HMMA.16816.F32 R104, R4, R20, RZ ;  /* 0x000000140468723c */ /* 0x000fe200000018ff */
[----:B--2---:R-:W-:-:S04]  /*5600*/  FFMA.FTZ R3, R46, c[0x0][0x2d0], -R2 ;  /* 0x0000b4002e037a23 */ /* 0x004fc80000010802 */
[----:B------:R2:W-:Y:S03]  /*5610*/  MUFU.EX2 R249, R3 ;  /* 0x0000000300f97308 */ /* 0x0005e60000000800 */
[C---:B------:R-:W-:Y:S01]  /*5620*/  HMMA.16816.F32 R96, R4.reuse, R22, RZ ;  /* 0x000000160460723c */ /* 0x040fe200000018ff */
[----:B------:R-:W4:Y:S07]  /*5630*/  LDSM.16.MT88.4 R20, [R186+0x4000] ;  /* 0x00400000ba14783b */ /* 0x000f2e0000004200 */
[----:B-1----:R-:W-:Y:S01]  /*5640*/  HMMA.16816.F32 R80, R4, R12, RZ ;  /* 0x0000000c0450723c */ /* 0x002fe200000018ff */
[----:B--2---:R-:W-:-:S07]  /*5650*/  FFMA.FTZ R3, R47, c[0x0][0x2d0], -R2 ;  /* 0x0000b4002f037a23 */ /* 0x004fce0000010802 */
[C---:B------:R-:W-:Y:S01]  /*5660*/  HMMA.16816.F32 R72, R4.reuse, R14, RZ ;  /* 0x0000000e0448723c */ /* 0x040fe200000018ff */
[----:B------:R-:W1:Y:S01]  /*5670*/  LDSM.16.MT88.4 R12, [R188+0x4000] ;  /* 0x00400000bc0c783b */ /* 0x000e620000004200 */
[----:B------:R2:W1:Y:S06]  /*5680*/  MUFU.EX2 R247, R3 ;  /* 0x0000000300f77308 */ /* 0x00046c0000000800 */
[C---:B------:R-:W-:Y:S08]  /*5690*/  HMMA.16816.F32 R84, R4.reuse, R16, RZ ;  /* 0x000000100454723c */ /* 0x040ff000000018ff */
[----:B------:R-:W-:Y:S01]  /*56a0*/  HMMA.16816.F32 R92, R4, R18, RZ ;  /* 0x00000012045c723c */ /* 0x000fe200000018ff */
[----:B------:R-:W1:Y:S01]  /*56b0*/  LDSM.16.MT88.4 R16, [R189+0x4000] ;  /* 0x00400000bd10783b */ /* 0x000e620000004200 */
[----:B--2---:R-:W-:-:S04]  /*56c0*/  FFMA.FTZ R3, R40, c[0x0][0x2d0], -R0 ;  /* 0x0000b40028037a23 */ /* 0x004fc80000010800 */
[----:B------:R2:W-:Y:S02]  /*56d0*/  MUFU.EX2 R224, R3 ;  /* 0x0000000300e07308 */ /* 0x0005e40000000800 */
[C---:B---3--:R-:W-:Y:S08]  /*56e0*/  HMMA.16816.F32 R56, R4.reuse, R32, RZ ;  /* 0x000000200438723c */ /* 0x048ff000000018ff */
[----:B------:R-:W-:Y:S01]  /*56f0*/  HMMA.16816.F32 R60, R4, R34, RZ ;  /* 0x00000022043c723c */ /* 0x000fe200000018ff */
[----:B------:R-:W3:Y:S01]  /*5700*/  LDSM.16.MT88.4 R32, [R186+0x800] ;  /* 0x00080000ba20783b */ /* 0x000ee20000004200 */
[----:B--2---:R-:W-:-:S06]  /*5710*/  FFMA.FTZ R3, R41, c[0x0][0x2d0], -R0 ;  /* 0x0000b40029037a23 */ /* 0x004fcc0000010800 */
[C---:B------:R-:W-:Y:S01]  /*5720*/  HMMA.16816.F32 R112, R4.reuse, R28, RZ ;  /* 0x0000001c0470723c */ /* 0x040fe200000018ff */
[----:B------:R2:W1:Y:S07]  /*5730*/  MUFU.EX2 R222, R3 ;  /* 0x0000000300de7308 */ /* 0x00046e0000000800 */
[C---:B------:R-:W-:Y:S01]  /*5740*/  HMMA.16816.F32 R120, R4.reuse, R30, RZ ;  /* 0x0000001e0478723c */ /* 0x040fe200000018ff */
[----:B------:R-:W3:Y:S07]  /*5750*/  LDSM.16.MT88.4 R28, [R185+0x800] ;  /* 0x00080000b91c783b */ /* 0x000eee0000004200 */
[----:B-----5:R-:W-:Y:S01]  /*5760*/  HMMA.16816.F32 R52, R4, R24, RZ ;  /* 0x000000180434723c */ /* 0x020fe200000018ff */
[----:B--2---:R-:W-:-:S04]  /*5770*/  FFMA.FTZ R3, R44, c[0x0][0x2d0], -R0 ;  /* 0x0000b4002c037a23 */ /* 0x004fc80000010800 */
[----:B------:R2:W-:Y:S03]  /*5780*/  MUFU.EX2 R223, R3 ;  /* 0x0000000300df7308 */ /* 0x0005e60000000800 */
[C---:B------:R-:W-:Y:S01]  /*5790*/  HMMA.16816.F32 R48, R4.reuse, R26, RZ ;  /* 0x0000001a0430723c */ /* 0x040fe200000018ff */
[----:B------:R-:W5:Y:S07]  /*57a0*/  LDSM.16.MT88.4 R24, [R188+0x800] ;  /* 0x00080000bc18783b */ /* 0x000f6e0000004200 */
[----:B----4-:R-:W-:Y:S01]  /*57b0*/  HMMA.16816.F32 R40, R4, R20, RZ ;  /* 0x000000140428723c */ /* 0x010fe200000018ff */
[----:B--2---:R-:W-:-:S07]  /*57c0*/  FFMA.FTZ R3, R45, c[0x0][0x2d0], -R0 ;  /* 0x0000b4002d037a23 */ /* 0x004fce0000010800 */
[C---:B------:R-:W-:Y:S01]  /*57d0*/  HMMA.16816.F32 R124, R4.reuse, R22, RZ ;  /* 0x00000016047c723c */ /* 0x040fe200000018ff */
[----:B------:R-:W2:Y:S01]  /*57e0*/  LDSM.16.MT88.4 R20, [R185+0x2800] ;  /* 0x00280000b914783b */ /* 0x000ea20000004200 */
[----:B------:R4:W2:Y:S06]  /*57f0*/  MUFU.EX2 R221, R3 ;  /* 0x0000000300dd7308 */ /* 0x0008ac0000000800 */
[C---:B-1----:R-:W-:Y:S08]  /*5800*/  HMMA.16816.F32 R148, R4.reuse, R12, RZ ;  /* 0x0000000c0494723c */ /* 0x042ff000000018ff */
[----:B------:R-:W-:Y:S01]  /*5810*/  HMMA.16816.F32 R144, R4, R14, RZ ;  /* 0x0000000e0490723c */ /* 0x000fe200000018ff */
[----:B------:R-:W1:Y:S01]  /*5820*/  LDSM.16.MT88.4 R12, [R189+0x2800] ;  /* 0x00280000bd0c783b */ /* 0x000e620000004200 */
[----:B----4-:R-:W-:-:S04]  /*5830*/  FFMA.FTZ R3, R103, c[0x0][0x2d0], -R2 ;  /* 0x0000b40067037a23 */ /* 0x010fc80000010802 */
[----:B------:R4:W-:Y:S02]  /*5840*/  MUFU.EX2 R246, R3 ;  /* 0x0000000300f67308 */ /* 0x0009e40000000800 */
[C---:B------:R-:W-:Y:S08]  /*5850*/  HMMA.16816.F32 R68, R4.reuse, R36, RZ ;  /* 0x000000240444723c */ /* 0x040ff000000018ff */
[----:B------:R-:W-:Y:S01]  /*5860*/  HMMA.16816.F32 R64, R4, R38, RZ ;  /* 0x000000260440723c */ /* 0x000fe200000018ff */
[----:B------:R-:W1:Y:S01]  /*5870*/  LDSM.16.MT88.4 R36, [R189+0x800] ;  /* 0x00080000bd24783b */ /* 0x000e620000004200 */
[----:B----4-:R-:W-:-:S06]  /*5880*/  FFMA.FTZ R3, R130, c[0x0][0x2d0], -R2 ;  /* 0x0000b40082037a23 */ /* 0x010fcc0000010802 */
[C---:B------:R-:W-:Y:S01]  /*5890*/  HMMA.16816.F32 R132, R4.reuse, R16, RZ ;  /* 0x000000100484723c */ /* 0x040fe200000018ff */
[----:B------:R4:W1:Y:S07]  /*58a0*/  MUFU.EX2 R245, R3 ;  /* 0x0000000300f57308 */ /* 0x00086e0000000800 */
[----:B------:R-:W-:Y:S01]  /*58b0*/  HMMA.16816.F32 R140, R4, R18, RZ ;  /* 0x00000012048c723c */ /* 0x000fe200000018ff */
[----:B------:R-:W1:Y:S06]  /*58c0*/  LDSM.16.MT88.4 R16, [R186+0x2800] ;  /* 0x00280000ba10783b */ /* 0x000e6c0000004200 */
[----:B------:R-:W-:-:S02]  /*58d0*/  F2FP.PACK_AB R4, R248, R250 ;  /* 0x000000faf804723e */ /* 0x000fc400000000ff */
[----:B------:R-:W-:Y:S01]  /*58e0*/  F2FP.PACK_AB R6, R247, R249 ;  /* 0x000000f9f706723e */ /* 0x000fe200000000ff */
[--C-:B----4-:R-:W-:Y:S01]  /*58f0*/  FFMA.FTZ R3, R131, c[0x0][0x2d0], -R2.reuse ;  /* 0x0000b40083037a23 */ /* 0x110fe20000010802 */
[----:B------:R-:W-:Y:S02]  /*5900*/  F2FP.PACK_AB R5, R222, R224 ;  /* 0x000000e0de05723e */ /* 0x000fe400000000ff */
[----:B--2---:R-:W-:Y:S01]  /*5910*/  F2FP.PACK_AB R7, R221, R223 ;  /* 0x000000dfdd07723e */ /* 0x004fe200000000ff */
[----:B------:R2:W-:Y:S06]  /*5920*/  MUFU.EX2 R244, R3 ;  /* 0x0000000300f47308 */ /* 0x0005ec0000000800 */
[C---:B---3--:R-:W-:Y:S08]  /*5930*/  HMMA.16816.F32 R112, R4.reuse, R32, R112 ;  /* 0x000000200470723c */ /* 0x048ff00000001870 */
[----:B------:R-:W-:Y:S01]  /*5940*/  HMMA.16816.F32 R176, R4, R34, R120 ;  /* 0x0000002204b0723c */ /* 0x000fe20000001878 */
[----:B------:R-:W3:Y:S01]  /*5950*/  LDSM.16.MT88.4 R32, [R185+0x4800] ;  /* 0x00480000b920783b */ /* 0x000ee20000004200 */
[----:B--2---:R-:W-:-:S04]  /*5960*/  FFMA.FTZ R3, R136, c[0x0][0x2d0], -R2 ;  /* 0x0000b40088037a23 */ /* 0x004fc80000010802 */
[----:B------:R2:W4:Y:S02]  /*5970*/  MUFU.EX2 R243, R3 ;  /* 0x0000000300f37308 */ /* 0x0005240000000800 */
[C---:B------:R-:W-:Y:S08]  /*5980*/  HMMA.16816.F32 R168, R4.reuse, R28, R88 ;  /* 0x0000001c04a8723c */ /* 0x040ff00000001858 */
[----:B------:R-:W-:Y:S01]  /*5990*/  HMMA.16816.F32 R164, R4, R30, R76 ;  /* 0x0000001e04a4723c */ /* 0x000fe2000000184c */
[----:B------:R-:W3:Y:S01]  /*59a0*/  LDSM.16.MT88.4 R28, [R188+0x2800] ;  /* 0x00280000bc1c783b */ /* 0x000ee20000004200 */
[----:B--2---:R-:W-:-:S06]  /*59b0*/  FFMA.FTZ R3, R101, c[0x0][0x2d0], -R0 ;  /* 0x0000b40065037a23 */ /* 0x004fcc0000010800 */
[C---:B-----5:R-:W-:Y:S01]  /*59c0*/  HMMA.16816.F32 R160, R4.reuse, R24, R104 ;  /* 0x0000001804a0723c */ /* 0x060fe20000001868 */
[----:B------:R2:W-:Y:S07]  /*59d0*/  MUFU.EX2 R157, R3 ;  /* 0x00000003009d7308 */ /* 0x0005ee0000000800 */
[C---:B------:R-:W-:Y:S01]  /*59e0*/  HMMA.16816.F32 R152, R4.reuse, R26, R96 ;  /* 0x0000001a0498723c */ /* 0x040fe20000001860 */
[----:B------:R-:W5:Y:S07]  /*59f0*/  LDSM.16.MT88.4 R24, [R186+0x4800] ;  /* 0x00480000ba18783b */ /* 0x000f6e0000004200 */
[----:B------:R-:W-:Y:S01]  /*5a00*/  HMMA.16816.F32 R120, R4, R20, R84 ;  /* 0x000000140478723c */ /* 0x000fe20000001854 */
[----:B--2---:R-:W-:-:S04]  /*5a10*/  FFMA.FTZ R3, R129, c[0x0][0x2d0], -R0 ;  /* 0x0000b40081037a23 */ /* 0x004fc80000010800 */
[----:B------:R2:W2:Y:S03]  /*5a20*/  MUFU.EX2 R156, R3 ;  /* 0x00000003009c7308 */ /* 0x0004a60000000800 */
[C---:B-1----:R-:W-:Y:S08]  /*5a30*/  HMMA.16816.F32 R88, R4.reuse, R12, R68 ;  /* 0x0000000c0458723c */ /* 0x042ff00000001844 */
[----:B------:R-:W-:Y:S01]  /*5a40*/  HMMA.16816.F32 R84, R4, R14, R64 ;  /* 0x0000000e0454723c */ /* 0x000fe20000001840 */
[----:B------:R-:W1:Y:S01]  /*5a50*/  LDSM.16.MT88.4 R12, [R188+0x4800] ;  /* 0x00480000bc0c783b */ /* 0x000e620000004200 */
[----:B--2---:R-:W-:-:S06]  /*5a60*/  FFMA.FTZ R3, R128, c[0x0][0x2d0], -R0 ;  /* 0x0000b40080037a23 */ /* 0x004fcc0000010800 */
[C---:B------:R-:W-:Y:S01]  /*5a70*/  HMMA.16816.F32 R180, R4.reuse, R36, R108 ;  /* 0x0000002404b4723c */ /* 0x040fe2000000186c */
[----:B------:R2:W-:Y:S07]  /*5a80*/  MUFU.EX2 R103, R3 ;  /* 0x0000000300677308 */ /* 0x0005ee0000000800 */
[C---:B------:R-:W-:Y:S08]  /*5a90*/  HMMA.16816.F32 R108, R4.reuse, R16, R80 ;  /* 0x00000010046c723c */ /* 0x040ff00000001850 */
[----:B------:R-:W-:Y:S01]  /*5aa0*/  HMMA.16816.F32 R96, R4, R18, R72 ;  /* 0x000000120460723c */ /* 0x000fe20000001848 */
[----:B------:R-:W1:Y:S01]  /*5ab0*/  LDSM.16.MT88.4 R16, [R189+0x4800] ;  /* 0x00480000bd10783b */ /* 0x000e620000004200 */
[----:B--2---:R-:W-:-:S04]  /*5ac0*/  FFMA.FTZ R3, R102, c[0x0][0x2d0], -R0 ;  /* 0x0000b40066037a23 */ /* 0x004fc80000010800 */
[----:B------:R2:W1:Y:S02]  /*5ad0*/  MUFU.EX2 R101, R3 ;  /* 0x0000000300657308 */ /* 0x0004640000000800 */
[C---:B------:R-:W-:Y:S01]  /*5ae0*/  HMMA.16816.F32 R172, R4.reuse, R38, R116 ;  /* 0x0000002604ac723c */ /* 0x040fe20000001874 */
[----:B------:R-:W-:Y:S07]  /*5af0*/  LDSM.16.MT88.4 R36, [R186+0x1000] ;  /* 0x00100000ba24783b */ /* 0x000fee0000004200 */
[----:B------:R-:W-:Y:S01]  /*5b00*/  HMMA.16816.F32 R116, R4, R22, R92 ;  /* 0x000000160474723c */ /* 0x000fe2000000185c */
[----:B------:R-:W4:Y:S01]  /*5b10*/  LDSM.16.MT88.4 R20, [R185+0x1000] ;  /* 0x00100000b914783b */ /* 0x000f220000004200 */
[----:B--2---:R-:W-:-:S06]  /*5b20*/  FFMA.FTZ R3, R210, c[0x0][0x2d0], -R2 ;  /* 0x0000b400d2037a23 */ /* 0x004fcc0000010802 */
[----:B---3--:R-:W-:Y:S01]  /*5b30*/  HMMA.16816.F32 R68, R4, R32, R52 ;  /* 0x000000200444723c */ /* 0x008fe20000001834 */
[----:B------:R-:W-:-:S07]  /*5b40*/  IMAD.MOV.U32 R210, RZ, RZ, R10 ;  /* 0x000000ffffd27224 */ /* 0x000fce00078e000a */
[C---:B------:R-:W-:Y:S01]  /*5b50*/  HMMA.16816.F32 R48, R4.reuse, R34, R48 ;  /* 0x000000220430723c */ /* 0x040fe20000001830 */
[----:B------:R-:W2:Y:S07]  /*5b60*/  LDSM.16.MT88.4 R32, [R189+0x1000] ;  /* 0x00100000bd20783b */ /* 0x000eae0000004200 */
[C---:B------:R-:W-:Y:S08]  /*5b70*/  HMMA.16816.F32 R76, R4.reuse, R28, R56 ;  /* 0x0000001c044c723c */ /* 0x040ff00000001838 */
[C---:B-----5:R-:W-:Y:S08]  /*5b80*/  HMMA.16816.F32 R56, R4.reuse, R24, R40 ;  /* 0x000000180438723c */ /* 0x060ff00000001828 */
[C---:B-1----:R-:W-:Y:S08]  /*5b90*/  HMMA.16816.F32 R52, R4.reuse, R12, R148 ;  /* 0x0000000c0434723c */ /* 0x042ff00000001894 */
[C---:B------:R-:W-:Y:S01]  /*5ba0*/  HMMA.16816.F32 R40, R4.reuse, R14, R144 ;  /* 0x0000000e0428723c */ /* 0x040fe20000001890 */
[----:B------:R-:W1:Y:S07]  /*5bb0*/  LDSM.16.MT88.4 R12, [R188+0x3000] ;  /* 0x00300000bc0c783b */ /* 0x000e6e0000004200 */
[C---:B------:R-:W-:Y:S01]  /*5bc0*/  HMMA.16816.F32 R72, R4.reuse, R30, R60 ;  /* 0x0000001e0448723c */ /* 0x040fe2000000183c */
[----:B------:R-:W3:Y:S07]  /*5bd0*/  LDSM.16.MT88.4 R28, [R188+0x1000] ;  /* 0x00100000bc1c783b */ /* 0x000eee0000004200 */
[C---:B------:R-:W-:Y:S01]  /*5be0*/  HMMA.16816.F32 R44, R4.reuse, R26, R124 ;  /* 0x0000001a042c723c */ /* 0x040fe2000000187c */
[----:B------:R-:W-:Y:S04]  /*5bf0*/  LDSM.16.MT88.4 R24, [R185+0x3000] ;  /* 0x00300000b918783b */ /* 0x000fe80000004200 */
[----:B------:R-:W-:Y:S03]  /*5c00*/  LDSM.16.MT88.4 R124, [R189+0x1800] ;  /* 0x00180000bd7c783b */ /* 0x000fe60000004200 */
[C---:B------:R-:W-:Y:S01]  /*5c10*/  HMMA.16816.F32 R60, R4.reuse, R16, R132 ;  /* 0x00000010043c723c */ /* 0x040fe20000001884 */
[----:B------:R-:W-:Y:S07]  /*5c20*/  LDSM.16.MT88.4 R132, [R188+0x1800] ;  /* 0x00180000bc84783b */ /* 0x000fee0000004200 */
[----:B------:R-:W-:Y:S01]  /*5c30*/  HMMA.16816.F32 R64, R4, R18, R140 ;  /* 0x000000120440723c */ /* 0x000fe2000000188c */
[----:B------:R-:W-:Y:S06]  /*5c40*/  LDSM.16.MT88.4 R16, [R189+0x3000] ;  /* 0x00300000bd10783b */ /* 0x000fec0000004200 */
[----:B------:R-:W-:-:S02]  /*5c50*/  F2FP.PACK_AB R4, R245, R246 ;  /* 0x000000f6f504723e */ /* 0x000fc400000000ff */
[----:B----4-:R-:W-:Y:S02]  /*5c60*/  F2FP.PACK_AB R6, R243, R244 ;  /* 0x000000f4f306723e */ /* 0x010fe400000000ff */
[----:B------:R-:W-:Y:S02]  /*5c70*/  F2FP.PACK_AB R5, R156, R157 ;  /* 0x0000009d9c05723e */ /* 0x000fe400000000ff */
[----:B------:R-:W-:-:S07]  /*5c80*/  F2FP.PACK_AB R7, R101, R103 ;  /* 0x000000676507723e */ /* 0x000fce00000000ff */
[C---:B------:R-:W-:Y:S08]  /*5c90*/  HMMA.16816.F32 R104, R4.reuse, R20, R168 ;  /* 0x000000140468723c */ /* 0x040ff000000018a8 */
[C---:B------:R-:W-:Y:S01]  /*5ca0*/  HMMA.16816.F32 R80, R4.reuse, R22, R164 ;  /* 0x000000160450723c */ /* 0x040fe200000018a4 */
[----:B------:R-:W4:Y:S07]  /*5cb0*/  LDSM.16.MT88.4 R20, [R186+0x3000] ;  /* 0x00300000ba14783b */ /* 0x000f2e0000004200 */
[C---:B------:R-:W-:Y:S08]  /*5cc0*/  HMMA.16816.F32 R112, R4.reuse, R36, R112 ;  /* 0x000000240470723c */ /* 0x040ff00000001870 */
[C---:B------:R-:W-:Y:S01]  /*5cd0*/  HMMA.16816.F32 R92, R4.reuse, R38, R176 ;  /* 0x00000026045c723c */ /* 0x040fe200000018b0 */
[----:B------:R-:W5:Y:S07]  /*5ce0*/  LDSM.16.MT88.4 R36, [R185+0x5000] ;  /* 0x00500000b924783b */ /* 0x000f6e0000004200 */
[C---:B--2---:R-:W-:Y:S01]  /*5cf0*/  HMMA.16816.F32 R176, R4.reuse, R32, R180 ;  /* 0x0000002004b0723c */ /* 0x044fe200000018b4 */
[----:B------:R2:W-:Y:S06]  /*5d00*/  MUFU.EX2 R182, R3 ;  /* 0x0000000300b67308 */ /* 0x0005ec0000000800 */
[----:B------:R-:W-:Y:S01]  /*5d10*/  IMAD.MOV.U32 R183, RZ, RZ, R137 ;  /* 0x000000ffffb77224 */ /* 0x000fe200078e0089 */
[C---:B------:R-:W-:Y:S08]  /*5d20*/  HMMA.16816.F32 R172, R4.reuse, R34, R172 ;  /* 0x0000002204ac723c */ /* 0x040ff000000018ac */
[C---:B-1----:R-:W-:Y:S01]  /*5d30*/  HMMA.16816.F32 R32, R4.reuse, R14, R72 ;  /* 0x0000000e0420723c */ /* 0x042fe20000001848 */
[--C-:B--2---:R-:W-:Y:S01]  /*5d40*/  FFMA.FTZ R3, R219, c[0x0][0x2d0], -R2.reuse ;  /* 0x0000b400db037a23 */ /* 0x104fe20000010802 */
[----:B------:R-:W-:Y:S03]  /*5d50*/  LDSM.16.MT88.4 R72, [R185+0x5800] ;  /* 0x00580000b948783b */ /* 0x000fe60000004200 */
[----:B------:R1:W2:Y:S03]  /*5d60*/  MUFU.EX2 R181, R3 ;  /* 0x0000000300b57308 */ /* 0x0002a60000000800 */
[C---:B---3--:R-:W-:Y:S08]  /*5d70*/  HMMA.16816.F32 R128, R4.reuse, R28, R160 ;  /* 0x0000001c0480723c */ /* 0x048ff000000018a0 */
[----:B----4-:R-:W-:Y:S01]  /*5d80*/  HMMA.16816.F32 R160, R4, R20, R108 ;  /* 0x0000001404a0723c */ /* 0x010fe2000000186c */
[----:B------:R-:W-:Y:S01]  /*5d90*/  LDSM.16.MT88.4 R108, [R185+0x1800] ;  /* 0x00180000b96c783b */ /* 0x000fe20000004200 */
[----:B-1----:R-:W-:-:S02]  /*5da0*/  FFMA.FTZ R3, R218, c[0x0][0x2d0], -R2 ;  /* 0x0000b400da037a23 */ /* 0x002fc40000010802 */
[----:B------:R-:W-:-:S04]  /*5db0*/  FFMA.FTZ R2, R220, c[0x0][0x2d0], -R2 ;  /* 0x0000b400dc027a23 */ /* 0x000fc80000010802 */
[C---:B------:R-:W-:Y:S01]  /*5dc0*/  HMMA.16816.F32 R148, R4.reuse, R22, R96 ;  /* 0x000000160494723c */ /* 0x040fe20000001860 */
[----:B------:R-:W-:Y:S06]  /*5dd0*/  MUFU.EX2 R180, R3 ;  /* 0x0000000300b47308 */ /* 0x000fec0000000800 */
[----:B--2---:R-:W-:Y:S01]  /*5de0*/  F2FP.PACK_AB R96, R181, R182 ;  /* 0x000000b6b560723e */ /* 0x004fe200000000ff */
[C---:B-----5:R-:W-:Y:S01]  /*5df0*/  HMMA.16816.F32 R68, R4.reuse, R36, R68 ;  /* 0x000000240444723c */ /* 0x060fe20000001844 */
[----:B------:R1:W2:Y:S07]  /*5e00*/  MUFU.EX2 R102, R2 ;  /* 0x0000000200667308 */ /* 0x0002ae0000000800 */
[C---:B------:R-:W-:Y:S01]  /*5e10*/  HMMA.16816.F32 R20, R4.reuse, R38, R48 ;  /* 0x000000260414723c */ /* 0x040fe20000001830 */
[----:B------:R-:W-:Y:S07]  /*5e20*/  LDSM.16.MT88.4 R48, [R186+0x3800] ;  /* 0x00380000ba30783b */ /* 0x000fee0000004200 */
[C---:B------:R-:W-:Y:S01]  /*5e30*/  HMMA.16816.F32 R168, R4.reuse, R30, R152 ;  /* 0x0000001e04a8723c */ /* 0x040fe20000001898 */
[--C-:B-1----:R-:W-:Y:S01]  /*5e40*/  FFMA.FTZ R2, R158, c[0x0][0x2d0], -R0.reuse ;  /* 0x0000b4009e027a23 */ /* 0x102fe20000010800 */
[----:B--2---:R-:W-:Y:S01]  /*5e50*/  F2FP.PACK_AB R98, R102, R180 ;  /* 0x000000b46662723e */ /* 0x004fe200000000ff */
[----:B------:R-:W1:Y:S02]  /*5e60*/  LDSM.16.MT88.4 R28, [R186+0x5000] ;  /* 0x00500000ba1c783b */ /* 0x000e640000004200 */
[----:B------:R2:W-:Y:S03]  /*5e70*/  MUFU.EX2 R3, R2 ;  /* 0x0000000200037308 */ /* 0x0005e60000000800 */
[C---:B------:R-:W-:Y:S01]  /*5e80*/  HMMA.16816.F32 R144, R4.reuse, R16, R88 ;  /* 0x000000100490723c */ /* 0x040fe20000001858 */
[----:B------:R-:W-:Y:S07]  /*5e90*/  LDSM.16.MT88.4 R88, [R189+0x5800] ;  /* 0x00580000bd58783b */ /* 0x000fee0000004200 */
[----:B------:R-:W-:Y:S01]  /*5ea0*/  HMMA.16816.F32 R140, R4, R18, R84 ;  /* 0x00000012048c723c */ /* 0x000fe20000001854 */
[----:B------:R-:W3:Y:S01]  /*5eb0*/  LDSM.16.MT88.4 R16, [R189+0x5000] ;  /* 0x00500000bd10783b */ /* 0x000ee20000004200 */
[----:B--2---:R-:W-:-:S06]  /*5ec0*/  FFMA.FTZ R2, R207, c[0x0][0x2d0], -R0 ;  /* 0x0000b400cf027a23 */ /* 0x004fcc0000010800 */
[C---:B------:R-:W-:Y:S01]  /*5ed0*/  HMMA.16816.F32 R136, R4.reuse, R12, R76 ;  /* 0x0000000c0488723c */ /* 0x040fe2000000184c */
[----:B------:R2:W4:Y:S01]  /*5ee0*/  MUFU.EX2 R11, R2 ;  /* 0x00000002000b7308 */ /* 0x0005220000000800 */
[----:B------:R-:W5:Y:S06]  /*5ef0*/  LDSM.16.MT88.4 R12, [R188+0x5000] ;  /* 0x00500000bc0c783b */ /* 0x000f6c0000004200 */
[C---:B------:R-:W-:Y:S08]  /*5f00*/  HMMA.16816.F32 R164, R4.reuse, R24, R120 ;  /* 0x0000001804a4723c */ /* 0x040ff00000001878 */
[C---:B------:R-:W-:Y:S01]  /*5f10*/  HMMA.16816.F32 R152, R4.reuse, R26, R116 ;  /* 0x0000001a0498723c */ /* 0x040fe20000001874 */
[--C-:B--2---:R-:W-:Y:S01]  /*5f20*/  FFMA.FTZ R2, R159, c[0x0][0x2d0], -R0.reuse ;  /* 0x0000b4009f027a23 */ /* 0x104fe20000010800 */
[----:B----4-:R-:W-:Y:S01]  /*5f30*/  F2FP.PACK_AB R97, R11, R3 ;  /* 0x000000030b61723e */ /* 0x010fe200000000ff */
[----:B------:R-:W-:Y:S01]  /*5f40*/  FFMA.FTZ R0, R208, c[0x0][0x2d0], -R0 ;  /* 0x0000b400d0007a23 */ /* 0x000fe20000010800 */
[----:B------:R-:W2:Y:S01]  /*5f50*/  LDSM.16.MT88.4 R116, [R186+0x1800] ;  /* 0x00180000ba74783b */ /* 0x000ea20000004200 */
[----:B------:R4:W-:Y:S03]  /*5f60*/  MUFU.EX2 R10, R2 ;  /* 0x00000002000a7308 */ /* 0x0009e60000000800 */
[C---:B-1----:R-:W-:Y:S01]  /*5f70*/  HMMA.16816.F32 R76, R4.reuse, R28, R56 ;  /* 0x0000001c044c723c */ /* 0x042fe20000001838 */
[----:B------:R-:W-:Y:S04]  /*5f80*/  LDSM.16.MT88.4 R56, [R189+0x3800] ;  /* 0x00380000bd38783b */ /* 0x000fe80000004200 */
[----:B------:R-:W1:Y:S03]  /*5f90*/  MUFU.EX2 R9, R0 ;  /* 0x0000000000097308 */ /* 0x000e660000000800 */
[----:B------:R-:W-:Y:S01]  /*5fa0*/  HMMA.16816.F32 R28, R4, R30, R44 ;  /* 0x0000001e041c723c */ /* 0x000fe2000000182c */
[----:B----4-:R-:W-:-:S07]  /*5fb0*/  FADD.FTZ R2, R210, R251 ;  /* 0x000000fbd2027221 */ /* 0x010fce0000010000 */
[----:B---3--:R-:W-:Y:S01]  /*5fc0*/  HMMA.16816.F32 R84, R4, R16, R60 ;  /* 0x000000100454723c */ /* 0x008fe2000000183c */
[----:B------:R-:W-:Y:S01]  /*5fd0*/  FADD.FTZ R2, R183, R2 ;  /* 0x00000002b7027221 */ /* 0x000fe20000010000 */
[----:B-1----:R-:W-:Y:S01]  /*5fe0*/  F2FP.PACK_AB R99, R9, R10 ;  /* 0x0000000a0963723e */ /* 0x002fe200000000ff */
[----:B------:R-:W-:-:S05]  /*5ff0*/  FADD.FTZ R0, R226, R225 ;  /* 0x000000e1e2007221 */ /* 0x000fca0000010000 */
[----:B-----5:R-:W-:Y:S08]  /*6000*/  HMMA.16816.F32 R24, R4, R12, R52 ;  /* 0x0000000c0418723c */ /* 0x020ff00000001834 */
[C---:B------:R-:W-:Y:S08]  /*6010*/  HMMA.16816.F32 R68, R96.reuse, R72, R68 ;  /* 0x000000486044723c */ /* 0x040ff00000001844 */
[----:B------:R-:W-:Y:S01]  /*6020*/  HMMA.16816.F32 R72, R96, R74, R20 ;  /* 0x0000004a6048723c */ /* 0x000fe20000001814 */
[----:B------:R-:W3:Y:S01]  /*6030*/  LDL.LU R20, [R1+0x8] ;  /* 0x0000080001147983 */ /* 0x000ee20000300800 */
[----:B------:R-:W-:-:S06]  /*6040*/  FADD.FTZ R0, R233, R0 ;  /* 0x00000000e9007221 */ /* 0x000fcc0000010000 */
[C---:B------:R-:W-:Y:S01]  /*6050*/  HMMA.16816.F32 R16, R4.reuse, R18, R64 ;  /* 0x000000120410723c */ /* 0x040fe20000001840 */
[----:B------:R-:W-:Y:S01]  /*6060*/  FADD.FTZ R2, R252, R2 ;  /* 0x00000002fc027221 */ /* 0x000fe20000010000 */
[----:B------:R-:W-:Y:S06]  /*6070*/  LDSM.16.MT88.4 R64, [R188+0x3800] ;  /* 0x00380000bc40783b */ /* 0x000fec0000004200 */
[----:B------:R-:W-:Y:S01]  /*6080*/  HMMA.16816.F32 R12, R4, R14, R40 ;  /* 0x0000000e040c723c */ /* 0x000fe20000001828 */
[----:B------:R-:W1:Y:S01]  /*6090*/  LDSM.16.MT88.4 R4, [R188+0x5800] ;  /* 0x00580000bc04783b */ /* 0x000e620000004200 */
[----:B------:R-:W-:-:S02]  /*60a0*/  FADD.FTZ R0, R230, R0 ;  /* 0x00000000e6007221 */ /* 0x000fc40000010000 */
[----:B------:R-:W-:Y:S01]  /*60b0*/  FADD.FTZ R2, R250, R2 ;  /* 0x00000002fa027221 */ /* 0x000fe20000010000 */
[----:B------:R-:W4:Y:S01]  /*60c0*/  LDSM.16.MT88.4 R40, [R185+0x3800] ;  /* 0x00380000b928783b */ /* 0x000f220000004200 */
[----:B------:R-:W-:Y:S02]  /*60d0*/  FADD.FTZ R0, R224, R0 ;  /* 0x00000000e0007221 */ /* 0x000fe40000010000 */
[----:B------:R-:W-:Y:S01]  /*60e0*/  HMMA.16816.F32 R104, R96, R108, R104 ;  /* 0x0000006c6068723c */ /* 0x000fe20000001868 */
[----:B------:R-:W-:Y:S02]  /*60f0*/  FADD.FTZ R2, R248, R2 ;  /* 0x00000002f8027221 */ /* 0x000fe40000010000 */
[----:B------:R-:W-:-:S05]  /*6100*/  FADD.FTZ R0, R222, R0 ;  /* 0x00000000de007221 */ /* 0x000fca0000010000 */
[C---:B------:R-:W-:Y:S01]  /*6110*/  HMMA.16816.F32 R108, R96.reuse, R110, R80 ;  /* 0x0000006e606c723c */ /* 0x040fe20000001850 */
[----:B------:R-:W5:Y:S01]  /*6120*/  LDSM.16.MT88.4 R80, [R186+0x5800] ;  /* 0x00580000ba50783b */ /* 0x000f620000004200 */
[----:B------:R-:W-:Y:S02]  /*6130*/  FADD.FTZ R2, R249, R2 ;  /* 0x00000002f9027221 */ /* 0x000fe40000010000 */
        /* <DEDUP_REMOVED lines=13> */
[----:B-1----:R-:W-:Y:S01]  /*6210*/  HMMA.16816.F32 R92, R96, R4, R24 ;  /* 0x00000004605c723c */ /* 0x002fe20000001818 */
[----:B------:R-:W-:-:S06]  /*6220*/  FADD.FTZ R2, R182, R2 ;  /* 0x00000002b6027221 */ /* 0x000fcc0000010000 */
[----:B------:R-:W-:Y:S01]  /*6230*/  @P2 IMAD.HI.U32 R5, R231, c[0x0][0x2c8], RZ ;  /* 0x0000b200e7052a27 */ /* 0x000fe200078e00ff */
[C---:B------:R-:W-:Y:S03]  /*6240*/  HMMA.16816.F32 R120, R96.reuse, R124, R176 ;  /* 0x0000007c6078723c */ /* 0x040fe600000018b0 */
[----:B------:R-:W-:Y:S02]  /*6250*/  FADD.FTZ R4, R3, R0 ;  /* 0x0000000003047221 */ /* 0x000fe40000010000 */
[----:B------:R-:W-:Y:S01]  /*6260*/  IMAD.MOV.U32 R0, RZ, RZ, R231 ;  /* 0x000000ffff007224 */ /* 0x000fe200078e00e7 */
[----:B------:R-:W-:Y:S01]  /*6270*/  @P2 SHF.R.U32.HI R0, RZ, c[0x0][0x2cc], R5 ;  /* 0x0000b300ff002a19 */ /* 0x000fe20000011605 */
[----:B------:R-:W-:Y:S01]  /*6280*/  FADD.FTZ R3, R181, R2 ;  /* 0x00000002b5037221 */ /* 0x000fe20000010000 */
[----:B------:R-:W-:Y:S01]  /*6290*/  HMMA.16816.F32 R128, R96, R132, R128 ;  /* 0x000000846080723c */ /* 0x000fe20000001880 */
[----:B------:R-:W-:-:S02]  /*62a0*/  FADD.FTZ R2, R11, R4 ;  /* 0x000000040b027221 */ /* 0x000fc40000010000 */
[----:B------:R-:W-:Y:S02]  /*62b0*/  FADD.FTZ R4, R180, R3 ;  /* 0x00000003b4047221 */ /* 0x000fe40000010000 */
[----:B------:R-:W-:-:S03]  /*62c0*/  FADD.FTZ R3, R10, R2 ;  /* 0x000000020a037221 */ /* 0x000fc60000010000 */
[----:B----4-:R-:W-:Y:S01]  /*62d0*/  HMMA.16816.F32 R36, R96, R40, R164 ;  /* 0x000000286024723c */ /* 0x010fe200000018a4 */
[----:B------:R-:W-:Y:S01]  /*62e0*/  FADD.FTZ R225, R102, R4 ;  /* 0x0000000466e17221 */ /* 0x000fe20000010000 */
[----:B------:R-:W-:Y:S01]  /*62f0*/  IADD3 R207, R234, -0x2, RZ ;  /* 0xfffffffeeacf7810 */ /* 0x000fe20007ffe0ff */
[----:B------:R-:W-:-:S05]  /*6300*/  FADD.FTZ R226, R9, R3 ;  /* 0x0000000309e27221 */ /* 0x000fca0000010000 */
[C---:B------:R-:W-:Y:S08]  /*6310*/  HMMA.16816.F32 R44, R96.reuse, R48, R160 ;  /* 0x00000030602c723c */ /* 0x040ff000000018a0 */
[C---:B------:R-:W-:Y:S08]  /*6320*/  HMMA.16816.F32 R52, R96.reuse, R56, R144 ;  /* 0x000000386034723c */ /* 0x040ff00000001890 */
[C---:B------:R-:W-:Y:S08]  /*6330*/  HMMA.16816.F32 R60, R96.reuse, R64, R136 ;  /* 0x00000040603c723c */ /* 0x040ff00000001888 */
[C---:B-----5:R-:W-:Y:S08]  /*6340*/  HMMA.16816.F32 R76, R96.reuse, R80, R76 ;  /* 0x00000050604c723c */ /* 0x060ff0000000184c */
        /* <DEDUP_REMOVED lines=10> */
[----:B---3--:R-:W-:-:S05]  /*63f0*/  IMAD.IADD R2, R20, 0x1, R0 ;  /* 0x0000000114027824 */ /* 0x008fca00078e0200 */
[----:B------:R-:W-:Y:S01]  /*6400*/  IADD3 R0, R2, c[0x0][0x328], RZ ;  /* 0x0000ca0002007a10 */ /* 0x000fe20007ffe0ff */
[----:B------:R-:W-:Y:S05]  /*6410*/  @!P1 BRA `(.L_x_442) ;  /* 0x0000011000009947 */ /* 0x000fea0003800000 */
[C---:B------:R-:W-:Y:S01]  /*6420*/  ISETP.GT.AND P0, PT, R2.reuse, RZ, PT ;  /* 0x000000ff0200720c */ /* 0x040fe20003f04270 */
[----:B------:R-:W-:Y:S01]  /*6430*/  BSSY B0, `(.L_x_443) ;  /* 0x000000d000007945 */ /* 0x000fe20003800000 */
[----:B------:R-:W-:Y:S01]  /*6440*/  IADD3 R3, R2, -0x1, RZ ;  /* 0xffffffff02037810 */ /* 0x000fe20007ffe0ff */
[----:B------:R-:W-:-:S10]  /*6450*/  IMAD.MOV.U32 R4, RZ, RZ, c[0x0][0x32c] ;  /* 0x0000cb00ff047624 */ /* 0x000fd400078e00ff */
[----:B------:R-:W-:Y:S05]  /*6460*/  @P0 BRA `(.L_x_444) ;  /* 0x0000006000000947 */ /* 0x000fea0003800000 */
[----:B------:R-:W-:Y:S01]  /*6470*/  ISETP.NE.AND P0, PT, R4, 0x1, PT ;  /* 0x000000010400780c */ /* 0x000fe20003f05270 */
[----:B------:R-:W-:-:S12]  /*6480*/  IMAD.MOV R2, RZ, RZ, -R2 ;  /* 0x000000ffff027224 */ /* 0x000fd800078e0a02 */
[----:B------:R-:W-:-:S05]  /*6490*/  @P0 IMAD.HI.U32 R3, R2, c[0x0][0x330], RZ ;  /* 0x0000cc0002030a27 */ /* 0x000fca00078e00ff */
[----:B------:R-:W-:-:S04]  /*64a0*/  @P0 SHF.R.U32.HI R2, RZ, c[0x0][0x334], R3 ;  /* 0x0000cd00ff020a19 */ /* 0x000fc80000011603 */
[----:B------:R-:W-:Y:S01]  /*64b0*/  LOP3.LUT R3, RZ, R2, RZ, 0x33, !PT ;  /* 0x00000002ff037212 */ /* 0x000fe200078e33ff */
[----:B------:R-:W-:Y:S05]  /*64c0*/  BRA `(.L_x_445) ;  /* 0x0000003000007947 */ /* 0x000fea0003800000 */
.L_x_444:
[----:B------:R-:W-:-:S13]  /*64d0*/  ISETP.NE.AND P0, PT, R4, 0x1, PT ;  /* 0x000000010400780c */ /* 0x000fda0003f05270 */
[----:B------:R-:W-:-:S05]  /*64e0*/  @P0 IMAD.HI.U32 R2, R3, c[0x0][0x330], RZ ;  /* 0x0000cc0003020a27 */ /* 0x000fca00078e00ff */
[----:B------:R-:W-:Y:S02]  /*64f0*/  @P0 SHF.R.U32.HI R3, RZ, c[0x0][0x334], R2 ;  /* 0x0000cd00ff030a19 */ /* 0x000fe40000011602 */
.L_x_445:
[----:B------:R-:W-:Y:S05]  /*6500*/  BSYNC B0 ;  /* 0x0000000000007941 */ /* 0x000fea0003800000 */
.L_x_443:
[----:B------:R-:W-:-:S05]  /*6510*/  IMAD R3, R3, R4, c[0x0][0x32c] ;  /* 0x0000cb0003037624 */ /* 0x000fca00078e0204 */
[----:B------:R-:W-:-:S04]  /*6520*/  IMNMX R0, R0, R3, PT ;  /* 0x0000000300007217 */ /* 0x000fc80003800200 */
.L_x_442:
[----:B------:R-:W-:-:S04]  /*6530*/  SHF.R.S32.HI R2, RZ, 0x1f, R0 ;  /* 0x0000001fff027819 */ /* 0x000fc80000011400 */
[----:B------:R-:W-:-:S04]  /*6540*/  LEA.HI R0, R2, R0, RZ, 0x6 ;  /* 0x0000000002007211 */ /* 0x000fc800078f30ff */
[----:B------:R-:W-:-:S04]  /*6550*/  SHF.R.S32.HI R0, RZ, 0x6, R0 ;  /* 0x00000006ff007819 */ /* 0x000fc80000011400 */
[----:B------:R-:W-:-:S04]  /*6560*/  IMNMX R222, R211, R0, !PT ;  /* 0x00000000d3de7217 */ /* 0x000fc80007800200 */
[----:B------:R-:W-:-:S13]  /*6570*/  ISETP.GE.AND P0, PT, R207, R222, PT ;  /* 0x000000decf00720c */ /* 0x000fda0003f06270 */
[----:B------:R-:W-:Y:S05]  /*6580*/  @!P0 BRA `(.L_x_446) ;  /* 0x0000389000008947 */ /* 0x000fea0003800000 */
[----:B------:R-:W-:Y:S02]  /*6590*/  MOV R102, R8 ;  /* 0x0000000800667202 */ /* 0x000fe40000000f00 */
[----:B------:R-:W-:Y:S02]  /*65a0*/  MOV R101, R100 ;  /* 0x0000006400657202 */ /* 0x000fe40000000f00 */
[----:B------:R-:W-:-:S04]  /*65b0*/  MOV R180, R207 ;  /* 0x000000cf00b47202 */ /* 0x000fc80000000f00 */
.L_x_455:
[----:B------:R-:W-:Y:S01]  /*65c0*/  ISETP.GT.AND P6, PT, R211, R180, PT ;  /* 0x000000b4d300720c */ /* 0x000fe20003fc4270 */
[----:B------:R-:W-:Y:S04]  /*65d0*/  DEPBAR.LE SB0, 0x0 ;  /* 0x000080000000791a */ /* 0x000fe80000000000 */
[----:B------:R-:W-:Y:S01]  /*65e0*/  WARPSYNC 0xffffffff ;  /* 0xffffffff00007948 */ /* 0x000fe20003800000 */
[----:B------:R-:W-:Y:S07]  /*65f0*/  BAR.SYNC.DEFER_BLOCKING 0x0 ;  /* 0x0000000000007b1d */ /* 0x000fee0000010000 */
[----:B------:R-:W-:Y:S01]  /*6600*/  @!P6 SHF.R.S32.HI R0, RZ, 0x1f, R180 ;  /* 0x0000001fff00e819 */ /* 0x000fe200000114b4 */
[----:B------:R-:W-:Y:S01]  /*6610*/  @!P6 IMAD.WIDE.U32 R2, R180, c[0x0][0x208], RZ ;  /* 0x00008200b402ea25 */ /* 0x000fe200078e00ff */
[----:B------:R-:W-:Y:S03]  /*6620*/  @!P6 IADD3 R12, P0, R214, 0x40, RZ ;  /* 0x00000040d60ce810 */ /* 0x000fe60007f1e0ff */
[----:B------:R-:W-:Y:S01]  /*6630*/  @!P6 IMAD R0, R0, c[0x0][0x208], RZ ;  /* 0x000082000000ea24 */ /* 0x000fe200078e02ff */
[----:B------:R-:W-:Y:S01]  /*6640*/  @!P6 IADD3.X R7, RZ, R217, RZ, P0, !PT ;  /* 0x000000d9ff07e210 */ /* 0x000fe200007fe4ff */
[----:B------:R-:W-:Y:S02]  /*6650*/  @!P6 IMAD.MOV.U32 R5, RZ, RZ, c[0x0][0x208] ;  /* 0x00008200ff05e624 */ /* 0x000fe400078e00ff */
[----:B------:R-:W-:Y:S04]  /*6660*/  @!P6 IMAD R0, R180, c[0x0][0x20c], R0 ;  /* 0x00008300b400ea24 */ /* 0x000fe800078e0200 */
[----:B------:R-:W-:Y:S02]  /*6670*/  @!P6 IMAD.IADD R3, R3, 0x1, R0 ;  /* 0x000000010303e824 */ /* 0x000fe400078e0200 */
[C---:B------:R-:W-:Y:S01]  /*6680*/  @!P6 IMAD.SHL.U32 R0, R2.reuse, 0x40, RZ ;  /* 0x000000400200e824 */ /* 0x040fe200078e00ff */
[----:B------:R-:W-:Y:S02]  /*6690*/  LDSM.16.M88.4 R32, [R191] ;  /* 0x00000000bf20783b */ /* 0x000fe40000000200 */
[----:B------:R-:W-:Y:S01]  /*66a0*/  @!P6 SHF.L.U64.HI R2, R2, 0x6, R3 ;  /* 0x000000060202e819 */ /* 0x000fe20000010203 */
[----:B------:R-:W-:Y:S01]  /*66b0*/  @!P6 IMAD.MOV.U32 R3, RZ, RZ, c[0x0][0x20c] ;  /* 0x00008300ff03e624 */ /* 0x000fe200078e00ff */
[C---:B------:R-:W-:Y:S01]  /*66c0*/  @!P6 LEA R4, P0, R5.reuse, R0, 0x5 ;  /* 0x000000000504e211 */ /* 0x040fe200078028ff */
[----:B------:R-:W-:Y:S02]  /*66d0*/  ULDC UR4, c[0x0][0x324] ;  /* 0x0000c90000047ab9 */ /* 0x000fe40000000800 */
[----:B------:R-:W-:Y:S01]  /*66e0*/  ULOP3.LUT UR4, URZ, UR4, URZ, 0x33, !UPT ;  /* 0x000000043f047292 */ /* 0x000fe2000f8e333f */
[----:B------:R-:W-:Y:S01]  /*66f0*/  @!P6 LEA.HI.X R3, R5, R2, R3, 0x5, P0 ;  /* 0x000000020503e211 */ /* 0x000fe200000f2c03 */
[----:B------:R-:W-:Y:S01]  /*6700*/  LDSM.16.M88.4 R16, [R184+0x800] ;  /* 0x00080000b810783b */ /* 0x000fe20000000200 */
[----:B------:R-:W-:Y:S05]  /*6710*/  @!P6 IADD3 R5, P0, R0, R214, RZ ;  /* 0x000000d60005e210 */ /* 0x000fea0007f1e0ff */
[----:B------:R-:W-:Y:S01]  /*6720*/  @!P6 IMAD.X R8, R2, 0x1, R217, P0 ;  /* 0x000000010208e824 */ /* 0x000fe200000e06d9 */
[----:B------:R-:W-:Y:S01]  /*6730*/  @!P6 IADD3 R6, P0, R0, R12, RZ ;  /* 0x0000000c0006e210 */ /* 0x000fe20007f1e0ff */
[----:B------:R-:W-:Y:S04]  /*6740*/  LDSM.16.M88.4 R24, [R184+0x1000] ;  /* 0x00100000b818783b */ /* 0x000fe80000000200 */
[----:B------:R-:W-:Y:S01]  /*6750*/  @!P6 IMAD.X R9, R2, 0x1, R7, P0 ;  /* 0x000000010209e824 */ /* 0x000fe200000e0607 */
[C---:B------:R-:W-:Y:S02]  /*6760*/  @!P6 LEA R28, P0, R5.reuse, c[0x0][0x1f8], 0x1 ;  /* 0x00007e00051cea11 */ /* 0x040fe400078008ff */
[----:B------:R-:W-:Y:S02]  /*6770*/  LDSM.16.M88.4 R136, [R184+0x1800] ;  /* 0x00180000b888783b */ /* 0x000fe40000000200 */
[----:B------:R-:W-:Y:S02]  /*6780*/  @!P6 LEA.HI.X R29, R5, c[0x0][0x1fc], R8, 0x1, P0 ;  /* 0x00007f00051dea11 */ /* 0x000fe400000f0c08 */
[C---:B------:R-:W-:Y:S03]  /*6790*/  @!P6 LEA R22, P0, R6.reuse, c[0x0][0x1f8], 0x1 ;  /* 0x00007e000616ea11 */ /* 0x040fe600078008ff */
[----:B------:R-:W-:Y:S01]  /*67a0*/  LDSM.16.M88.4 R140, [R192] ;  /* 0x00000000c08c783b */ /* 0x000fe20000000200 */
[----:B------:R-:W-:Y:S02]  /*67b0*/  @!P6 LEA.HI.X R23, R6, c[0x0][0x1fc], R9, 0x1, P0 ;  /* 0x00007f000617ea11 */ /* 0x000fe400000f0c09 */
[----:B------:R-:W-:Y:S04]  /*67c0*/  @!P6 IADD3 R6, P0, R214, 0x80, RZ ;  /* 0x00000080d606e810 */ /* 0x000fe80007f1e0ff */
[----:B------:R-:W1:Y:S01]  /*67d0*/  LDSM.16.M88.4 R8, [R184] ;  /* 0x00000000b808783b */ /* 0x000e620000000200 */
[----:B------:R-:W-:Y:S01]  /*67e0*/  @!P6 IMAD.X R5, RZ, RZ, R217, P0 ;  /* 0x000000ffff05e224 */ /* 0x000fe200000e06d9 */
[----:B------:R-:W-:Y:S04]  /*67f0*/  @!P6 IADD3 R0, P0, R0, R6, RZ ;  /* 0x000000060000e210 */ /* 0x000fe80007f1e0ff */
[----:B------:R-:W-:Y:S01]  /*6800*/  @!P6 IADD3.X R2, R2, R5, RZ, P0, !PT ;  /* 0x000000050202e210 */ /* 0x000fe200007fe4ff */
[----:B------:R-:W2:Y:S01]  /*6810*/  LDSM.16.M88.4 R144, [R195] ;  /* 0x00000000c390783b */ /* 0x000ea20000000200 */
[C---:B------:R-:W-:Y:S04]  /*6820*/  @!P6 LEA R20, P0, R0.reuse, c[0x0][0x1f8], 0x1 ;  /* 0x00007e000014ea11 */ /* 0x040fe800078008ff */
[----:B------:R-:W-:Y:S02]  /*6830*/  @!P6 LEA.HI.X R21, R0, c[0x0][0x1fc], R2, 0x1, P0 ;  /* 0x00007f000015ea11 */ /* 0x000fe400000f0c02 */
[----:B------:R-:W3:Y:S01]  /*6840*/  LDSM.16.M88.4 R148, [R206] ;  /* 0x00000000ce94783b */ /* 0x000ee20000000200 */
[C---:B------:R-:W-:Y:S05]  /*6850*/  @!P6 IADD3 R2, P0, R4.reuse, R12, RZ ;  /* 0x0000000c0402e210 */ /* 0x040fea0007f1e0ff */
[C---:B------:R-:W-:Y:S01]  /*6860*/  @!P6 IMAD.X R7, R3.reuse, 0x1, R7, P0 ;  /* 0x000000010307e824 */ /* 0x040fe200000e0607 */
[----:B------:R-:W4:Y:S01]  /*6870*/  LDSM.16.M88.4 R152, [R205] ;  /* 0x00000000cd98783b */ /* 0x000f220000000200 */
[C---:B------:R-:W-:Y:S05]  /*6880*/  @!P6 IADD3 R6, P0, R4.reuse, R6, RZ ;  /* 0x000000060406e210 */ /* 0x040fea0007f1e0ff */
[C---:B------:R-:W-:Y:S01]  /*6890*/  @!P6 IMAD.X R5, R3.reuse, 0x1, R5, P0 ;  /* 0x000000010305e824 */ /* 0x040fe200000e0605 */
[----:B------:R-:W5:Y:S01]  /*68a0*/  LDSM.16.M88.4 R156, [R204] ;  /* 0x00000000cc9c783b */ /* 0x000f620000000200 */
[----:B------:R-:W-:Y:S05]  /*68b0*/  @!P6 IADD3 R0, P0, R4, R214, RZ ;  /* 0x000000d60400e210 */ /* 0x000fea0007f1e0ff */
[----:B------:R-:W-:Y:S01]  /*68c0*/  @!P6 IMAD.X R3, R3, 0x1, R217, P0 ;  /* 0x000000010303e824 */ /* 0x000fe200000e06d9 */
[----:B------:R-:W-:Y:S01]  /*68d0*/  @!PT LDS RZ, [RZ] ;  /* 0x00000000fffff984 */ /* 0x000fe20000000800 */
[----:B------:R-:W-:Y:S01]  /*68e0*/  @!PT LDS RZ, [RZ] ;  /* 0x00000000fffff984 */ /* 0x000fe20000000800 */
[----:B------:R-:W-:Y:S01]  /*68f0*/  @!PT LDS RZ, [RZ] ;  /* 0x00000000fffff984 */ /* 0x000fe20000000800 */
[----:B------:R2:W-:Y:S01]  /*6900*/  @!P6 LDGSTS.E.BYPASS.LTC128B.128 [R209+0x100], [R28.64], !P5 ;  /* 0x001000001cd1efae */ /* 0x0005e2000e901d46 */
[C---:B------:R-:W-:Y:S04]  /*6910*/  @!P6 LEA R12, P0, R0.reuse, c[0x0][0x1f8], 0x1 ;  /* 0x00007e00000cea11 */ /* 0x040fe800078008ff */
[----:B------:R-:W-:Y:S02]  /*6920*/  @!P6 LEA.HI.X R13, R0, c[0x0][0x1fc], R3, 0x1, P0 ;  /* 0x00007f00000dea11 */ /* 0x000fe400000f0c03 */
[----:B------:R2:W-:Y:S01]  /*6930*/  @!P6 LDGSTS.E.BYPASS.LTC128B.128 [R209+0x2100], [R22.64], !P4 ;  /* 0x0210000016d1efae */ /* 0x0005e2000e101d46 */
[C---:B------:R-:W-:Y:S04]  /*6940*/  @!P6 LEA R14, P0, R2.reuse, c[0x0][0x1f8], 0x1 ;  /* 0x00007e00020eea11 */ /* 0x040fe800078008ff */
[----:B------:R-:W-:Y:S02]  /*6950*/  @!P6 LEA.HI.X R15, R2, c[0x0][0x1fc], R7, 0x1, P0 ;  /* 0x00007f00020fea11 */ /* 0x000fe400000f0c07 */
[----:B------:R2:W-:Y:S01]  /*6960*/  @!P6 LDGSTS.E.BYPASS.LTC128B.128 [R209+0x4100], [R20.64], !P3 ;  /* 0x0410000014d1efae */ /* 0x0005e2000d901d46 */
[C---:B------:R-:W-:Y:S04]  /*6970*/  @!P6 LEA R2, P0, R6.reuse, c[0x0][0x1f8], 0x1 ;  /* 0x00007e000602ea11 */ /* 0x040fe800078008ff */
[----:B------:R-:W-:Y:S02]  /*6980*/  @!P6 LEA.HI.X R3, R6, c[0x0][0x1fc], R5, 0x1, P0 ;  /* 0x00007f000603ea11 */ /* 0x000fe400000f0c05 */
[C---:B-1----:R-:W-:Y:S01]  /*6990*/  HMMA.16816.F32 R4, R32.reuse, R8, RZ ;  /* 0x000000082004723c */ /* 0x042fe200000018ff */
[----:B------:R1:W-:Y:S07]  /*69a0*/  @!P6 LDGSTS.E.BYPASS.LTC128B.128 [R209+0x1100], [R12.64], !P5 ;  /* 0x011000000cd1efae */ /* 0x0003ee000e901d46 */
[C---:B------:R-:W-:Y:S01]  /*69b0*/  HMMA.16816.F32 R8, R32.reuse, R10, RZ ;  /* 0x0000000a2008723c */ /* 0x040fe200000018ff */
[----:B------:R1:W-:Y:S07]  /*69c0*/  @!P6 LDGSTS.E.BYPASS.LTC128B.128 [R209+0x3100], [R14.64], !P4 ;  /* 0x031000000ed1efae */ /* 0x0003ee000e101d46 */
[----:B------:R2:W-:Y:S01]  /*69d0*/  @!P6 LDGSTS.E.BYPASS.LTC128B.128 [R209+0x5100], [R2.64], !P3 ;  /* 0x0510000002d1efae */ /* 0x0005e2000d901d46 */
[----:B------:R-:W-:Y:S06]  /*69e0*/  ISETP.GT.AND P6, PT, R180, R211, PT ;  /* 0x000000d3b400720c */ /* 0x000fec0003fc4270 */
[----:B------:R-:W-:Y:S07]  /*69f0*/  LDSM.16.M88.4 R160, [R194] ;  /* 0x00000000c2a0783b */ /* 0x000fee0000000200 */
[----:B------:R-:W0:Y:S01]  /*6a00*/  LDGDEPBAR ;  /* 0x00000000000079af */ /* 0x000e220000000000 */
[C---:B-1----:R-:W-:Y:S06]  /*6a10*/  HMMA.16816.F32 R12, R32.reuse, R16, RZ ;  /* 0x00000010200c723c */ /* 0x042fec00000018ff */
[----:B------:R-:W1:Y:S02]  /*6a20*/  LDSM.16.M88.4 R164, [R190] ;  /* 0x00000000bea4783b */ /* 0x000e640000000200 */
[C---:B------:R-:W-:Y:S05]  /*6a30*/  HMMA.16816.F32 R16, R32.reuse, R18, RZ ;  /* 0x000000122010723c */ /* 0x040fea00000018ff */
[----:B------:R-:W-:Y:S03]  /*6a40*/  LDSM.16.M88.4 R168, [R190+0x1000] ;  /* 0x00100000bea8783b */ /* 0x000fe60000000200 */
[C---:B--2---:R-:W-:Y:S04]  /*6a50*/  HMMA.16816.F32 R20, R32.reuse, R24, RZ ;  /* 0x000000182014723c */ /* 0x044fe800000018ff */
[----:B------:R-:W-:Y:S04]  /*6a60*/  LDSM.16.M88.4 R172, [R193] ;  /* 0x00000000c1ac783b */ /* 0x000fe80000000200 */
[C---:B------:R-:W-:Y:S03]  /*6a70*/  HMMA.16816.F32 R24, R32.reuse, R26, RZ ;  /* 0x0000001a2018723c */ /* 0x040fe600000018ff */
[----:B------:R-:W-:Y:S05]  /*6a80*/  LDSM.16.M88.4 R176, [R187] ;  /* 0x00000000bbb0783b */ /* 0x000fea0000000200 */
[C---:B------:R-:W-:Y:S08]  /*6a90*/  HMMA.16816.F32 R28, R32.reuse, R136, RZ ;  /* 0x00000088201c723c */ /* 0x040ff000000018ff */
[----:B------:R-:W-:Y:S01]  /*6aa0*/  HMMA.16816.F32 R32, R32, R138, RZ ;  /* 0x0000008a2020723c */ /* 0x000fe200000018ff */
[----:B------:R-:W2:Y:S07]  /*6ab0*/  LDSM.16.M88.4 R136, [R190+0x800] ;  /* 0x00080000be88783b */ /* 0x000eae0000000200 */
[C---:B------:R-:W-:Y:S08]  /*6ac0*/  HMMA.16816.F32 R4, R140.reuse, R144, R4 ;  /* 0x000000908c04723c */ /* 0x040ff00000001804 */
[C---:B------:R-:W-:Y:S01]  /*6ad0*/  HMMA.16816.F32 R8, R140.reuse, R146, R8 ;  /* 0x000000928c08723c */ /* 0x040fe20000001808 */
[----:B------:R-:W1:Y:S07]  /*6ae0*/  LDSM.16.M88.4 R144, [R190+0x1800] ;  /* 0x00180000be90783b */ /* 0x000e6e0000000200 */
[C---:B---3--:R-:W-:Y:S08]  /*6af0*/  HMMA.16816.F32 R12, R140.reuse, R148, R12 ;  /* 0x000000948c0c723c */ /* 0x048ff0000000180c */
[C---:B------:R-:W-:Y:S01]  /*6b00*/  HMMA.16816.F32 R16, R140.reuse, R150, R16 ;  /* 0x000000968c10723c */ /* 0x040fe20000001810 */
[----:B------:R-:W-:Y:S07]  /*6b10*/  LDSM.16.M88.4 R148, [R187+0x1000] ;  /* 0x00100000bb94783b */ /* 0x000fee0000000200 */
[C---:B----4-:R-:W-:Y:S08]  /*6b20*/  HMMA.16816.F32 R20, R140.reuse, R152, R20 ;  /* 0x000000988c14723c */ /* 0x050ff00000001814 */
[C---:B------:R-:W-:Y:S01]  /*6b30*/  HMMA.16816.F32 R24, R140.reuse, R154, R24 ;  /* 0x0000009a8c18723c */ /* 0x040fe20000001818 */
[----:B------:R-:W-:Y:S07]  /*6b40*/  LDSM.16.M88.4 R152, [R187+0x1800] ;  /* 0x00180000bb98783b */ /* 0x000fee0000000200 */
[C---:B-----5:R-:W-:Y:S08]  /*6b50*/  HMMA.16816.F32 R28, R140.reuse, R156, R28 ;  /* 0x0000009c8c1c723c */ /* 0x060ff0000000181c */
[----:B------:R-:W-:Y:S01]  /*6b60*/  HMMA.16816.F32 R32, R140, R158, R32 ;  /* 0x0000009e8c20723c */ /* 0x000fe20000001820 */
[----:B------:R-:W3:Y:S07]  /*6b70*/  LDSM.16.M88.4 R140, [R187+0x800] ;  /* 0x00080000bb8c783b */ /* 0x000eee0000000200 */
        /* <DEDUP_REMOVED lines=9> */
[----:B------:R-:W-:Y:S07]  /*6c10*/  LDSM.16.M88.4 R168, [R192+0x4000] ;  /* 0x00400000c0a8783b */ /* 0x000fee0000000200 */
[C---:B------:R-:W-:Y:S08]  /*6c20*/  HMMA.16816.F32 R28, R160.reuse, R144, R28 ;  /* 0x00000090a01c723c */ /* 0x040ff0000000181c */
[----:B------:R-:W-:Y:S01]  /*6c30*/  HMMA.16816.F32 R32, R160, R146, R32 ;  /* 0x00000092a020723c */ /* 0x000fe20000001820 */
[----:B------:R-:W4:Y:S07]  /*6c40*/  LDSM.16.M88.4 R144, [R184+0x3000] ;  /* 0x00300000b890783b */ /* 0x000f2e0000000200 */
[C---:B------:R-:W-:Y:S01]  /*6c50*/  HMMA.16816.F32 R4, R172.reuse, R176, R4 ;  /* 0x000000b0ac04723c */ /* 0x040fe20000001804 */
[----:B------:R-:W5:Y:S07]  /*6c60*/  LDSM.16.M88.4 R160, [R184+0x3800] ;  /* 0x00380000b8a0783b */ /* 0x000f6e0000000200 */
[C---:B------:R-:W-:Y:S01]  /*6c70*/  HMMA.16816.F32 R8, R172.reuse, R178, R8 ;  /* 0x000000b2ac08723c */ /* 0x040fe20000001808 */
[----:B------:R-:W1:Y:S07]  /*6c80*/  LDSM.16.M88.4 R176, [R203] ;  /* 0x00000000cbb0783b */ /* 0x000e6e0000000200 */
[C---:B---3--:R-:W-:Y:S08]  /*6c90*/  HMMA.16816.F32 R12, R172.reuse, R140, R12 ;  /* 0x0000008cac0c723c */ /* 0x048ff0000000180c */
[C---:B------:R-:W-:Y:S01]  /*6ca0*/  HMMA.16816.F32 R16, R172.reuse, R142, R16 ;  /* 0x0000008eac10723c */ /* 0x040fe20000001810 */
[----:B------:R-:W3:Y:S07]  /*6cb0*/  LDSM.16.M88.4 R140, [R202] ;  /* 0x00000000ca8c783b */ /* 0x000eee0000000200 */
[C---:B------:R-:W-:Y:S08]  /*6cc0*/  HMMA.16816.F32 R20, R172.reuse, R148, R20 ;  /* 0x00000094ac14723c */ /* 0x040ff00000001814 */
[C---:B------:R-:W-:Y:S01]  /*6cd0*/  HMMA.16816.F32 R24, R172.reuse, R150, R24 ;  /* 0x00000096ac18723c */ /* 0x040fe20000001818 */
[----:B------:R-:W3:Y:S07]  /*6ce0*/  LDSM.16.M88.4 R148, [R201] ;  /* 0x00000000c994783b */ /* 0x000eee0000000200 */
[C---:B------:R-:W-:Y:S08]  /*6cf0*/  HMMA.16816.F32 R28, R172.reuse, R152, R28 ;  /* 0x00000098ac1c723c */ /* 0x040ff0000000181c */
[----:B------:R-:W-:Y:S01]  /*6d00*/  HMMA.16816.F32 R32, R172, R154, R32 ;  /* 0x0000009aac20723c */ /* 0x000fe20000001820 */
[----:B------:R-:W3:Y:S07]  /*6d10*/  LDSM.16.M88.4 R152, [R200] ;  /* 0x00000000c898783b */ /* 0x000eee0000000200 */
[C---:B-1----:R-:W-:Y:S01]  /*6d20*/  HMMA.16816.F32 R4, R156.reuse, R164, R4 ;  /* 0x000000a49c04723c */ /* 0x042fe20000001804 */
[----:B------:R-:W-:Y:S07]  /*6d30*/  LDSM.16.M88.4 R172, [R190+0x2000] ;  /* 0x00200000beac783b */ /* 0x000fee0000000200 */
[C---:B------:R-:W-:Y:S01]  /*6d40*/  HMMA.16816.F32 R8, R156.reuse, R166, R8 ;  /* 0x000000a69c08723c */ /* 0x040fe20000001808 */
[----:B------:R-:W1:Y:S07]  /*6d50*/  LDSM.16.M88.4 R164, [R194+0x4000] ;  /* 0x00400000c2a4783b */ /* 0x000e6e0000000200 */
[C---:B--2---:R-:W-:Y:S08]  /*6d60*/  HMMA.16816.F32 R12, R156.reuse, R136, R12 ;  /* 0x000000889c0c723c */ /* 0x044ff0000000180c */
[C---:B------:R-:W-:Y:S01]  /*6d70*/  HMMA.16816.F32 R16, R156.reuse, R138, R16 ;  /* 0x0000008a9c10723c */ /* 0x040fe20000001810 */
[----:B------:R-:W2:Y:S07]  /*6d80*/  LDSM.16.M88.4 R136, [R190+0x2800] ;  /* 0x00280000be88783b */ /* 0x000eae0000000200 */
[C---:B----4-:R-:W-:Y:S08]  /*6d90*/  HMMA.16816.F32 R20, R156.reuse, R144, R20 ;  /* 0x000000909c14723c */ /* 0x050ff00000001814 */
[C---:B------:R-:W-:Y:S01]  /*6da0*/  HMMA.16816.F32 R24, R156.reuse, R146, R24 ;  /* 0x000000929c18723c */ /* 0x040fe20000001818 */
[----:B------:R-:W4:Y:S07]  /*6db0*/  LDSM.16.M88.4 R144, [R190+0x3000] ;  /* 0x00300000be90783b */ /* 0x000f2e0000000200 */
[C---:B-----5:R-:W-:Y:S08]  /*6dc0*/  HMMA.16816.F32 R28, R156.reuse, R160, R28 ;  /* 0x000000a09c1c723c */ /* 0x060ff0000000181c */
[----:B------:R-:W-:Y:S01]  /*6dd0*/  HMMA.16816.F32 R32, R156, R162, R32 ;  /* 0x000000a29c20723c */ /* 0x000fe20000001820 */
[----:B------:R-:W5:Y:S07]  /*6de0*/  LDSM.16.M88.4 R156, [R190+0x3800] ;  /* 0x00380000be9c783b */ /* 0x000f6e0000000200 */
[C---:B------:R-:W-:Y:S01]  /*6df0*/  HMMA.16816.F32 R4, R168.reuse, R176, R4 ;  /* 0x000000b0a804723c */ /* 0x040fe20000001804 */
[----:B------:R-:W-:Y:S07]  /*6e00*/  LDSM.16.M88.4 R160, [R193+0x4000] ;  /* 0x00400000c1a0783b */ /* 0x000fee0000000200 */
[C---:B------:R-:W-:Y:S01]  /*6e10*/  HMMA.16816.F32 R8, R168.reuse, R178, R8 ;  /* 0x000000b2a808723c */ /* 0x040fe20000001808 */
[----:B------:R-:W1:Y:S07]  /*6e20*/  LDSM.16.M88.4 R176, [R187+0x2000] ;  /* 0x00200000bbb0783b */ /* 0x000e6e0000000200 */
[C---:B---3--:R-:W-:Y:S08]  /*6e30*/  HMMA.16816.F32 R12, R168.reuse, R140, R12 ;  /* 0x0000008ca80c723c */ /* 0x048ff0000000180c */
[C---:B------:R-:W-:Y:S01]  /*6e40*/  HMMA.16816.F32 R16, R168.reuse, R142, R16 ;  /* 0x0000008ea810723c */ /* 0x040fe20000001810 */
[----:B------:R-:W3:Y:S07]  /*6e50*/  LDSM.16.M88.4 R140, [R187+0x2800] ;  /* 0x00280000bb8c783b */ /* 0x000eee0000000200 */
[C---:B------:R-:W-:Y:S08]  /*6e60*/  HMMA.16816.F32 R20, R168.reuse, R148, R20 ;  /* 0x00000094a814723c */ /* 0x040ff00000001814 */
[C---:B------:R-:W-:Y:S01]  /*6e70*/  HMMA.16816.F32 R24, R168.reuse, R150, R24 ;  /* 0x00000096a818723c */ /* 0x040fe20000001818 */
[----:B------:R-:W3:Y:S07]  /*6e80*/  LDSM.16.M88.4 R148, [R187+0x3000] ;  /* 0x00300000bb94783b */ /* 0x000eee0000000200 */
[C---:B------:R-:W-:Y:S08]  /*6e90*/  HMMA.16816.F32 R28, R168.reuse, R152, R28 ;  /* 0x00000098a81c723c */ /* 0x040ff0000000181c */
        /* <DEDUP_REMOVED lines=46> */
[C---:B------:R-:W-:Y:S08]  /*7180*/  HMMA.16816.F32 R16, R164.reuse, R142, R16 ;  /* 0x0000008ea410723c */ /* 0x040ff00000001810 */
[C---:B------:R-:W-:Y:S08]  /*7190*/  HMMA.16816.F32 R20, R164.reuse, R148, R20 ;  /* 0x00000094a414723c */ /* 0x040ff00000001814 */
[C---:B------:R-:W-:Y:S08]  /*71a0*/  HMMA.16816.F32 R24, R164.reuse, R150, R24 ;  /* 0x00000096a418723c */ /* 0x040ff00000001818 */
[C---:B------:R-:W-:Y:S08]  /*71b0*/  HMMA.16816.F32 R28, R164.reuse, R152, R28 ;  /* 0x00000098a41c723c */ /* 0x040ff0000000181c */
[----:B------:R-:W-:Y:S08]  /*71c0*/  HMMA.16816.F32 R32, R164, R154, R32 ;  /* 0x0000009aa420723c */ /* 0x000ff00000001820 */
[C---:B-1----:R-:W-:Y:S08]  /*71d0*/  HMMA.16816.F32 R4, R160.reuse, R172, R4 ;  /* 0x000000aca004723c */ /* 0x042ff00000001804 */
[C---:B------:R-:W-:Y:S08]  /*71e0*/  HMMA.16816.F32 R8, R160.reuse, R174, R8 ;  /* 0x000000aea008723c */ /* 0x040ff00000001808 */
[C---:B--2---:R-:W-:Y:S08]  /*71f0*/  HMMA.16816.F32 R12, R160.reuse, R136, R12 ;  /* 0x00000088a00c723c */ /* 0x044ff0000000180c */
[C---:B------:R-:W-:Y:S01]  /*7200*/  HMMA.16816.F32 R16, R160.reuse, R138, R16 ;  /* 0x0000008aa010723c */ /* 0x040fe20000001810 */
[----:B------:R-:W1:Y:S07]  /*7210*/  LDSM.16.M88.4 R136, [R187+0x4800] ;  /* 0x00480000bb88783b */ /* 0x000e6e0000000200 */
[C---:B----4-:R-:W-:Y:S08]  /*7220*/  HMMA.16816.F32 R20, R160.reuse, R144, R20 ;  /* 0x00000090a014723c */ /* 0x050ff00000001814 */
[C---:B------:R-:W-:Y:S08]  /*7230*/  HMMA.16816.F32 R24, R160.reuse, R146, R24 ;  /* 0x00000092a018723c */ /* 0x040ff00000001818 */
[C---:B-----5:R-:W-:Y:S08]  /*7240*/  HMMA.16816.F32 R28, R160.reuse, R156, R28 ;  /* 0x0000009ca01c723c */ /* 0x060ff0000000181c */
[----:B------:R-:W-:Y:S08]  /*7250*/  HMMA.16816.F32 R32, R160, R158, R32 ;  /* 0x0000009ea020723c */ /* 0x000ff00000001820 */
[C---:B------:R-:W-:Y:S08]  /*7260*/  HMMA.16816.F32 R4, R168.reuse, R176, R4 ;  /* 0x000000b0a804723c */ /* 0x040ff00000001804 */
[C---:B------:R-:W-:Y:S08]  /*7270*/  HMMA.16816.F32 R8, R168.reuse, R178, R8 ;  /* 0x000000b2a808723c */ /* 0x040ff00000001808 */
[C---:B-1----:R-:W-:Y:S08]  /*7280*/  HMMA.16816.F32 R12, R168.reuse, R136, R12 ;  /* 0x00000088a80c723c */ /* 0x042ff0000000180c */
[----:B------:R-:W-:Y:S01]  /*7290*/  FMUL.FTZ R0, R4, c[0x0][0x320] ;  /* 0x0000c80004007a20 */ /* 0x000fe20000410000 */
[C---:B------:R-:W-:Y:S03]  /*72a0*/  HMMA.16816.F32 R16, R168.reuse, R138, R16 ;  /* 0x0000008aa810723c */ /* 0x040fe60000001810 */
[----:B------:R1:W2:Y:S04]  /*72b0*/  MUFU.TANH R149, R0 ;  /* 0x0000000000957308 */ /* 0x0002a80000002400 */
[----:B------:R-:W-:Y:S06]  /*72c0*/  FMUL.FTZ R2, R8, c[0x0][0x320] ;  /* 0x0000c80008027a20 */ /* 0x000fec0000410000 */
[----:B------:R-:W3:Y:S01]  /*72d0*/  MUFU.TANH R143, R2 ;  /* 0x00000002008f7308 */ /* 0x000ee20000002400 */
[----:B-1----:R-:W-:Y:S09]  /*72e0*/  FMUL.FTZ R0, R5, c[0x0][0x320] ;  /* 0x0000c80005007a20 */ /* 0x002ff20000410000 */
[----:B------:R1:W4:Y:S02]  /*72f0*/  MUFU.TANH R147, R0 ;  /* 0x0000000000937308 */ /* 0x0003240000002400 */
[----:B-1----:R-:W-:Y:S08]  /*7300*/  FMUL.FTZ R0, R6, c[0x0][0x320] ;  /* 0x0000c80006007a20 */ /* 0x002ff00000410000 */
[----:B------:R1:W1:Y:S02]  /*7310*/  MUFU.TANH R153, R0 ;  /* 0x0000000000997308 */ /* 0x0002640000002400 */
[----:B-1----:R-:W-:Y:S02]  /*7320*/  FMUL.FTZ R0, R7, c[0x0][0x320] ;  /* 0x0000c80007007a20 */ /* 0x002fe40000410000 */
[----:B------:R-:W1:Y:S06]  /*7330*/  LDSM.16.M88.4 R4, [R187+0x5000] ;  /* 0x00500000bb04783b */ /* 0x000e6c0000000200 */
[----:B------:R5:W1:Y:S02]  /*7340*/  MUFU.TANH R152, R0 ;  /* 0x0000000000987308 */ /* 0x000a640000002400 */
[----:B-----5:R-:W-:Y:S08]  /*7350*/  FMUL.FTZ R0, R9, c[0x0][0x320] ;  /* 0x0000c80009007a20 */ /* 0x020ff00000410000 */
[----:B------:R5:W2:Y:S01]  /*7360*/  MUFU.TANH R142, R0 ;  /* 0x00000000008e7308 */ /* 0x000aa20000002400 */
[C---:B-1----:R-:W-:Y:S08]  /*7370*/  HMMA.16816.F32 R20, R168.reuse, R4, R20 ;  /* 0x00000004a814723c */ /* 0x042ff00000001814 */
[C---:B------:R-:W-:Y:S04]  /*7380*/  HMMA.16816.F32 R24, R168.reuse, R6, R24 ;  /* 0x00000006a818723c */ /* 0x040fe80000001818 */
[----:B-----5:R-:W-:Y:S04]  /*7390*/  FMUL.FTZ R0, R10, c[0x0][0x320] ;  /* 0x0000c8000a007a20 */ /* 0x020fe80000410000 */
[----:B------:R1:W1:Y:S08]  /*73a0*/  MUFU.TANH R151, R0 ;  /* 0x0000000000977308 */ /* 0x0002700000002400 */
[----:B------:R-:W-:Y:S02]  /*73b0*/  FMUL.FTZ R6, R22, c[0x0][0x320] ;  /* 0x0000c80016067a20 */ /* 0x000fe40000410000 */
[----:B------:R-:W-:Y:S02]  /*73c0*/  FMUL.FTZ R2, R20, c[0x0][0x320] ;  /* 0x0000c80014027a20 */ /* 0x000fe40000410000 */
[----:B------:R5:W2:Y:S01]  /*73d0*/  MUFU.TANH R139, R6 ;  /* 0x00000006008b7308 */ /* 0x000aa20000002400 */
[----:B------:R-:W-:Y:S03]  /*73e0*/  FMUL.FTZ R3, R21, c[0x0][0x320] ;  /* 0x0000c80015037a20 */ /* 0x000fe60000410000 */
[----:B------:R-:W-:Y:S06]  /*73f0*/  FMUL.FTZ R7, R24, c[0x0][0x320] ;  /* 0x0000c80018077a20 */ /* 0x000fec0000410000 */
[----:B------:R-:W2:Y:S01]  /*7400*/  MUFU.TANH R103, R2 ;  /* 0x0000000200677308 */ /* 0x000ea20000002400 */
[----:B-1----:R-:W-:Y:S02]  /*7410*/  FMUL.FTZ R0, R11, c[0x0][0x320] ;  /* 0x0000c8000b007a20 */ /* 0x002fe40000410000 */
[----:B------:R-:W1:Y:S01]  /*7420*/  LDSM.16.M88.4 R8, [R187+0x5800] ;  /* 0x00580000bb08783b */ /* 0x000e620000000200 */
[----:B------:R-:W-:Y:S06]  /*7430*/  DEPBAR.LE SB0, 0x0 ;  /* 0x000080000000791a */ /* 0x000fec0000000000 */
[----:B------:R2:W1:Y:S01]  /*7440*/  MUFU.TANH R150, R0 ;  /* 0x0000000000967308 */ /* 0x0004620000002400 */
[----:B------:R-:W-:Y:S01]  /*7450*/  BAR.SYNC.DEFER_BLOCKING 0x0 ;  /* 0x0000000000007b1d */ /* 0x000fe20000010000 */
[----:B-----5:R-:W-:Y:S08]  /*7460*/  FMUL.FTZ R6, R23, c[0x0][0x320] ;  /* 0x0000c80017067a20 */ /* 0x020ff00000410000 */
[----:B------:R5:W1:Y:S10]  /*7470*/  MUFU.TANH R100, R3 ;  /* 0x0000000300647308 */ /* 0x000a740000002400 */
[----:B------:R-:W3:Y:S01]  /*7480*/  MUFU.TANH R138, R6 ;  /* 0x00000006008a7308 */ /* 0x000ee20000002400 */
[----:B--2---:R-:W-:Y:S09]  /*7490*/  FMUL.FTZ R0, R12, c[0x0][0x320] ;  /* 0x0000c8000c007a20 */ /* 0x004ff20000410000 */
[----:B------:R2:W2:Y:S01]  /*74a0*/  MUFU.TANH R140, R0 ;  /* 0x00000000008c7308 */ /* 0x0004a20000002400 */
[----:B-----5:R-:W-:Y:S01]  /*74b0*/  @P6 MOV R3, c[0x0][0x1e0] ;  /* 0x0000780000036a02 */ /* 0x020fe20000000f00 */
[C---:B-1----:R-:W-:Y:S08]  /*74c0*/  HMMA.16816.F32 R28, R168.reuse, R8, R28 ;  /* 0x00000008a81c723c */ /* 0x042ff0000000181c */
[----:B------:R-:W1:Y:S01]  /*74d0*/  MUFU.TANH R23, R7 ;  /* 0x0000000700177308 */ /* 0x000e620000002400 */
[----:B------:R-:W-:Y:S01]  /*74e0*/  FMUL.FTZ R9, R26, c[0x0][0x320] ;  /* 0x0000c8001a097a20 */ /* 0x000fe20000410000 */
[----:B------:R-:W-:Y:S08]  /*74f0*/  HMMA.16816.F32 R32, R168, R10, R32 ;  /* 0x0000000aa820723c */ /* 0x000ff00000001820 */
[----:B------:R5:W1:Y:S01]  /*7500*/  MUFU.TANH R26, R9 ;  /* 0x00000009001a7308 */ /* 0x000a620000002400 */
[----:B--2---:R-:W-:Y:S09]  /*7510*/  FMUL.FTZ R0, R13, c[0x0][0x320] ;  /* 0x0000c8000d007a20 */ /* 0x004ff20000410000 */
[----:B------:R2:W1:Y:S01]  /*7520*/  MUFU.TANH R141, R0 ;  /* 0x00000000008d7308 */ /* 0x0004620000002400 */
[----:B-----5:R-:W-:Y:S09]  /*7530*/  FMUL.FTZ R9, R27, c[0x0][0x320] ;  /* 0x0000c8001b097a20 */ /* 0x020ff20000410000 */
[----:B------:R5:W1:Y:S01]  /*7540*/  MUFU.TANH R27, R9 ;  /* 0x00000009001b7308 */ /* 0x000a620000002400 */
[----:B--2---:R-:W-:Y:S09]  /*7550*/  FMUL.FTZ R0, R14, c[0x0][0x320] ;  /* 0x0000c8000e007a20 */ /* 0x004ff20000410000 */
[----:B------:R2:W1:Y:S01]  /*7560*/  MUFU.TANH R146, R0 ;  /* 0x0000000000927308 */ /* 0x0004620000002400 */
[----:B-----5:R-:W-:Y:S09]  /*7570*/  FMUL.FTZ R9, R28, c[0x0][0x320] ;  /* 0x0000c8001c097a20 */ /* 0x020ff20000410000 */
[----:B------:R-:W1:Y:S01]  /*7580*/  MUFU.TANH R21, R9 ;  /* 0x0000000900157308 */ /* 0x000e620000002400 */
[----:B--2---:R-:W-:Y:S09]  /*7590*/  FMUL.FTZ R0, R15, c[0x0][0x320] ;  /* 0x0000c8000f007a20 */ /* 0x004ff20000410000 */
[----:B------:R2:W1:Y:S02]  /*75a0*/  MUFU.TANH R148, R0 ;  /* 0x0000000000947308 */ /* 0x0004640000002400 */
[----:B--2---:R-:W-:Y:S08]  /*75b0*/  FMUL.FTZ R0, R16, c[0x0][0x320] ;  /* 0x0000c80010007a20 */ /* 0x004ff00000410000 */
[----:B------:R2:W1:Y:S02]  /*75c0*/  MUFU.TANH R137, R0 ;  /* 0x0000000000897308 */ /* 0x0004640000002400 */
[----:B--2---:R-:W-:Y:S08]  /*75d0*/  FMUL.FTZ R0, R17, c[0x0][0x320] ;  /* 0x0000c80011007a20 */ /* 0x004ff00000410000 */
[----:B------:R2:W1:Y:S02]  /*75e0*/  MUFU.TANH R136, R0 ;  /* 0x0000000000887308 */ /* 0x0004640000002400 */
[----:B--2---:R-:W-:Y:S08]  /*75f0*/  FMUL.FTZ R0, R18, c[0x0][0x320] ;  /* 0x0000c80012007a20 */ /* 0x004ff00000410000 */
[----:B------:R2:W1:Y:S02]  /*7600*/  MUFU.TANH R145, R0 ;  /* 0x0000000000917308 */ /* 0x0004640000002400 */
[----:B--2---:R-:W-:Y:S08]  /*7610*/  FMUL.FTZ R0, R19, c[0x0][0x320] ;  /* 0x0000c80013007a20 */ /* 0x004ff00000410000 */
[----:B------:R2:W1:Y:S02]  /*7620*/  MUFU.TANH R144, R0 ;  /* 0x0000000000907308 */ /* 0x0004640000002400 */
[----:B--2---:R-:W-:Y:S04]  /*7630*/  @P6 IADD3 R0, R180, -0x1, RZ ;  /* 0xffffffffb4006810 */ /* 0x004fe80007ffe0ff */
[----:B------:R-:W-:Y:S01]  /*7640*/  @P6 SHF.R.S32.HI R2, RZ, 0x1f, R0 ;  /* 0x0000001fff026819 */ /* 0x000fe20000011400 */
[----:B------:R-:W-:Y:S04]  /*7650*/  @P6 IMAD.WIDE.U32 R4, R0, c[0x0][0x1e0], RZ ;  /* 0x0000780000046a25 */ /* 0x000fe800078e00ff */
[----:B------:R-:W-:Y:S04]  /*7660*/  @P6 IMAD R2, R2, c[0x0][0x1e0], RZ ;  /* 0x0000780002026a24 */ /* 0x000fe800078e02ff */
[----:B------:R-:W-:Y:S04]  /*7670*/  @P6 IMAD R2, R0, c[0x0][0x1e4], R2 ;  /* 0x0000790000026a24 */ /* 0x000fe800078e0202 */
[----:B------:R-:W-:Y:S02]  /*7680*/  @P6 IMAD.IADD R0, R5, 0x1, R2 ;  /* 0x0000000105006824 */ /* 0x000fe400078e0202 */
[C---:B------:R-:W-:Y:S02]  /*7690*/  @P6 IMAD.SHL.U32 R2, R4.reuse, 0x40, RZ ;  /* 0x0000004004026824 */ /* 0x040fe400078e00ff */
[----:B------:R-:W-:Y:S01]  /*76a0*/  @P6 IMAD.MOV.U32 R5, RZ, RZ, c[0x0][0x1e4] ;  /* 0x00007900ff056624 */ /* 0x000fe200078e00ff */
[----:B------:R-:W-:Y:S02]  /*76b0*/  @P6 SHF.L.U64.HI R0, R4, 0x6, R0 ;  /* 0x0000000604006819 */ /* 0x000fe40000010200 */
[C---:B------:R-:W-:Y:S04]  /*76c0*/  @P6 LEA R4, P0, R3.reuse, R2, 0x5 ;  /* 0x0000000203046211 */ /* 0x040fe800078028ff */
[----:B------:R-:W-:Y:S02]  /*76d0*/  @P6 LEA.HI.X R3, R3, R0, R5, 0x5, P0 ;  /* 0x0000000003036211 */ /* 0x000fe400000f2c05 */
[----:B------:R-:W-:Y:S04]  /*76e0*/  @P6 IADD3 R5, P0, R2, R212, RZ ;  /* 0x000000d402056210 */ /* 0x000fe80007f1e0ff */
[----:B------:R-:W-:Y:S02]  /*76f0*/  @P6 IADD3.X R6, R0, R216, RZ, P0, !PT ;  /* 0x000000d800066210 */ /* 0x000fe400007fe4ff */
[C---:B------:R-:W-:Y:S04]  /*7700*/  @P6 LEA R16, P0, R5.reuse, c[0x0][0x1c8], 0x1 ;  /* 0x0000720005106a11 */ /* 0x040fe800078008ff */
[----:B------:R-:W-:Y:S01]  /*7710*/  @P6 LEA.HI.X R17, R5, c[0x0][0x1cc], R6, 0x1, P0 ;  /* 0x0000730005116a11 */ /* 0x000fe200000f0c06 */
[----:B------:R-:W-:Y:S01]  /*7720*/  FMUL.FTZ R5, R25, c[0x0][0x320] ;  /* 0x0000c80019057a20 */ /* 0x000fe20000410000 */
[----:B------:R-:W-:Y:S03]  /*7730*/  @P6 IADD3 R6, P0, R212, 0x40, RZ ;  /* 0x00000040d4066810 */ /* 0x000fe60007f1e0ff */
[----:B------:R2:W1:Y:S01]  /*7740*/  MUFU.TANH R22, R5 ;  /* 0x0000000500167308 */ /* 0x0004620000002400 */
[----:B------:R-:W-:Y:S01]  /*7750*/  @!PT LDS RZ, [RZ] ;  /* 0x00000000fffff984 */ /* 0x000fe20000000800 */
[----:B------:R-:W-:Y:S01]  /*7760*/  @!PT LDS RZ, [RZ] ;  /* 0x00000000fffff984 */ /* 0x000fe20000000800 */
[----:B------:R-:W-:Y:S01]  /*7770*/  @!PT LDS RZ, [RZ] ;  /* 0x00000000fffff984 */ /* 0x000fe20000000800 */
[----:B------:R1:W-:Y:S01]  /*7780*/  @P6 LDGSTS.E.BYPASS.LTC128B.128 [R209+0x6100], [R16.64], !P5 ;  /* 0x0610000010d16fae */ /* 0x0003e2000e901d46 */
[----:B------:R-:W-:Y:S01]  /*7790*/  @P6 IMAD.X R8, RZ, RZ, R216, P0 ;  /* 0x000000ffff086224 */ /* 0x000fe200000e06d8 */
[-C--:B--2---:R-:W-:Y:S05]  /*77a0*/  @P6 IADD3 R5, P0, R2, R6.reuse, RZ ;  /* 0x0000000602056210 */ /* 0x084fea0007f1e0ff */
[----:B------:R-:W-:Y:S01]  /*77b0*/  @P6 IMAD.X R7, R0, 0x1, R8, P0 ;  /* 0x0000000100076824 */ /* 0x000fe200000e0608 */
[C---:B------:R-:W-:Y:S04]  /*77c0*/  @P6 LEA R14, P0, R5.reuse, c[0x0][0x1c8], 0x1 ;  /* 0x00007200050e6a11 */ /* 0x040fe800078008ff */
[----:B------:R-:W-:Y:S02]  /*77d0*/  @P6 LEA.HI.X R15, R5, c[0x0][0x1cc], R7, 0x1, P0 ;  /* 0x00007300050f6a11 */ /* 0x000fe400000f0c07 */
[----:B------:R-:W-:Y:S03]  /*77e0*/  @P6 IADD3 R7, P0, R212, 0x80, RZ ;  /* 0x00000080d4076810 */ /* 0x000fe60007f1e0ff */
[----:B------:R2:W-:Y:S02]  /*77f0*/  @P6 LDGSTS.E.BYPASS.LTC128B.128 [R209+0x8100], [R14.64], !P4 ;  /* 0x081000000ed16fae */ /* 0x0005e4000e101d46 */
[----:B------:R-:W-:Y:S01]  /*7800*/  @P6 IMAD.X R5, RZ, RZ, R216, P0 ;  /* 0x000000ffff056224 */ /* 0x000fe200000e06d8 */
[----:B------:R-:W-:Y:S04]  /*7810*/  @P6 IADD3 R2, P0, R2, R7, RZ ;  /* 0x0000000702026210 */ /* 0x000fe80007f1e0ff */
[----:B------:R-:W-:Y:S02]  /*7820*/  @P6 IADD3.X R0, R0, R5, RZ, P0, !PT ;  /* 0x0000000500006210 */ /* 0x000fe400007fe4ff */
[C---:B------:R-:W-:Y:S04]  /*7830*/  @P6 LEA R12, P0, R2.reuse, c[0x0][0x1c8], 0x1 ;  /* 0x00007200020c6a11 */ /* 0x040fe800078008ff */
[----:B------:R-:W-:Y:S01]  /*7840*/  @P6 LEA.HI.X R13, R2, c[0x0][0x1cc], R0, 0x1, P0 ;  /* 0x00007300020d6a11 */ /* 0x000fe200000f0c00 */
[----:B------:R-:W-:Y:S01]  /*7850*/  FMUL.FTZ R0, R29, c[0x0][0x320] ;  /* 0x0000c8001d007a20 */ /* 0x000fe20000410000 */
[C---:B------:R-:W-:Y:S03]  /*7860*/  @P6 IADD3 R6, P0, R4.reuse, R6, RZ ;  /* 0x0000000604066210 */ /* 0x040fe60007f1e0ff */
[----:B------:R5:W1:Y:S01]  /*7870*/  MUFU.TANH R20, R0 ;  /* 0x0000000000147308 */ /* 0x000a620000002400 */
[----:B------:R1:W-:Y:S01]  /*7880*/  @P6 LDGSTS.E.BYPASS.LTC128B.128 [R209+0xa100], [R12.64], !P3 ;  /* 0x0a1000000cd16fae */ /* 0x0003e2000d901d46 */
[C---:B------:R-:W-:Y:S01]  /*7890*/  @P6 IMAD.X R9, R3.reuse, 0x1, R8, P0 ;  /* 0x0000000103096824 */ /* 0x040fe200000e0608 */
[----:B------:R-:W-:Y:S05]  /*78a0*/  @P6 IADD3 R7, P0, R4, R7, RZ ;  /* 0x0000000704076210 */ /* 0x000fea0007f1e0ff */
[----:B------:R-:W-:Y:S02]  /*78b0*/  @P6 IMAD.X R10, R3, 0x1, R5, P0 ;  /* 0x00000001030a6824 */ /* 0x000fe400000e0605 */
[----:B------:R-:W-:Y:S02]  /*78c0*/  IMAD.IADD R5, R240, 0x1, R231 ;  /* 0x00000001f0057824 */ /* 0x000fe400078e02e7 */
[----:B-----5:R-:W-:Y:S04]  /*78d0*/  FMUL.FTZ R0, R30, c[0x0][0x320] ;  /* 0x0000c8001e007a20 */ /* 0x020fe80000410000 */
[----:B------:R5:W1:Y:S02]  /*78e0*/  MUFU.TANH R25, R0 ;  /* 0x0000000000197308 */ /* 0x000a640000002400 */
[----:B-----5:R-:W-:Y:S01]  /*78f0*/  @P6 IADD3 R0, P0, R4, R212, RZ ;  /* 0x000000d404006210 */ /* 0x020fe20007f1e0ff */
[----:B------:R-:W-:Y:S03]  /*7900*/  FMUL.FTZ R4, R31, c[0x0][0x320] ;  /* 0x0000c8001f047a20 */ /* 0x000fe60000410000 */
[----:B------:R-:W-:Y:S04]  /*7910*/  @P6 IADD3.X R3, R3, R216, RZ, P0, !PT ;  /* 0x000000d803036210 */ /* 0x000fe800007fe4ff */
[----:B------:R5:W1:Y:S01]  /*7920*/  MUFU.TANH R24, R4 ;  /* 0x0000000400187308 */ /* 0x000a620000002400 */
[C---:B------:R-:W-:Y:S04]  /*7930*/  @P6 LEA R2, P0, R0.reuse, c[0x0][0x1c8], 0x1 ;  /* 0x0000720000026a11 */ /* 0x040fe800078008ff */
[----:B------:R-:W-:Y:S01]  /*7940*/  @P6 LEA.HI.X R3, R0, c[0x0][0x1cc], R3, 0x1, P0 ;  /* 0x0000730000036a11 */ /* 0x000fe200000f0c03 */
[----:B------:R-:W-:Y:S01]  /*7950*/  FMUL.FTZ R0, R32, c[0x0][0x320] ;  /* 0x0000c80020007a20 */ /* 0x000fe20000410000 */
[C---:B------:R-:W-:Y:S03]  /*7960*/  @P6 LEA R8, P0, R6.reuse, c[0x0][0x1c8], 0x1 ;  /* 0x0000720006086a11 */ /* 0x040fe600078008ff */
[----:B------:R1:W1:Y:S01]  /*7970*/  MUFU.TANH R19, R0 ;  /* 0x0000000000137308 */ /* 0x0002620000002400 */
[----:B------:R2:W-:Y:S01]  /*7980*/  @P6 LDGSTS.E.BYPASS.LTC128B.128 [R209+0x7100], [R2.64], !P5 ;  /* 0x0710000002d16fae */ /* 0x0005e2000e901d46 */
[----:B------:R-:W-:Y:S02]  /*7990*/  @P6 LEA.HI.X R9, R6, c[0x0][0x1cc], R9, 0x1, P0 ;  /* 0x0000730006096a11 */ /* 0x000fe400000f0c09 */
[C---:B------:R-:W-:Y:S04]  /*79a0*/  @P6 LEA R6, P0, R7.reuse, c[0x0][0x1c8], 0x1 ;  /* 0x0000720007066a11 */ /* 0x040fe800078008ff */
[----:B------:R3:W-:Y:S01]  /*79b0*/  @P6 LDGSTS.E.BYPASS.LTC128B.128 [R209+0x9100], [R8.64], !P4 ;  /* 0x0910000008d16fae */ /* 0x0007e2000e101d46 */
[----:B------:R-:W-:Y:S01]  /*79c0*/  @P6 LEA.HI.X R7, R7, c[0x0][0x1cc], R10, 0x1, P0 ;  /* 0x0000730007076a11 */ /* 0x000fe200000f0c0a */
[----:B-----5:R-:W-:Y:S05]  /*79d0*/  FMUL.FTZ R4, R33, c[0x0][0x320] ;  /* 0x0000c80021047a20 */ /* 0x020fea0000410000 */
[----:B------:R5:W-:Y:S01]  /*79e0*/  @P6 LDGSTS.E.BYPASS.LTC128B.128 [R209+0xb100], [R6.64], !P3 ;  /* 0x0b10000006d16fae */ /* 0x000be2000d901d46 */
[----:B------:R3:W3:Y:S06]  /*79f0*/  MUFU.TANH R18, R4 ;  /* 0x0000000400127308 */ /* 0x0006ec0000002400 */
[----:B------:R-:W0:Y:S01]  /*7a00*/  LDGDEPBAR ;  /* 0x00000000000079af */ /* 0x000e220000000000 */
[----:B-1----:R-:W-:Y:S05]  /*7a10*/  @P2 IMAD.HI.U32 R0, R5, c[0x0][0x2c8], RZ ;  /* 0x0000b20005002a27 */ /* 0x002fea00078e00ff */
[----:B------:R-:W-:Y:S01]  /*7a20*/  @P2 SHF.R.U32.HI R5, RZ, c[0x0][0x2cc], R0 ;  /* 0x0000b300ff052a19 */ /* 0x000fe20000011600 */
[----:B------:R-:W-:Y:S04]  /*7a30*/  FMUL.FTZ R0, R34, c[0x0][0x320] ;  /* 0x0000c80022007a20 */ /* 0x000fe80000410000 */
[----:B--2---:R1:W2:Y:S01]  /*7a40*/  MUFU.TANH R15, R0 ;  /* 0x00000000000f7308 */ /* 0x0042a20000002400 */
[----:B------:R-:W2:Y:S01]  /*7a50*/  SHFL.IDX PT, R3, R5, RZ, 0x1c1f ;  /* 0x001c1fff05037589 */ /* 0x000ea200000e0000 */
[----:B---3--:R-:W-:Y:S02]  /*7a60*/  IMAD.SHL.U32 R4, R180, 0x40, RZ ;  /* 0x00000040b4047824 */ /* 0x008fe400078e00ff */
[----:B-1----:R-:W-:Y:S06]  /*7a70*/  FMUL.FTZ R0, R35, c[0x0][0x320] ;  /* 0x0000c80023007a20 */ /* 0x002fec0000410000 */
[----:B------:R1:W3:Y:S02]  /*7a80*/  MUFU.TANH R14, R0 ;  /* 0x00000000000e7308 */ /* 0x0002e40000002400 */
[----:B-1----:R-:W-:Y:S04]  /*7a90*/  IADD3 R0, -R227, 0x1, -R4 ;  /* 0x00000001e3007810 */ /* 0x002fe80007ffe904 */
[----:B------:R-:W-:Y:S04]  /*7aa0*/  IADD3 R0, -R229, R0, R228 ;  /* 0x00000000e5007210 */ /* 0x000fe80007ffe1e4 */
[C---:B-----5:R-:W-:Y:S02]  /*7ab0*/  IADD3 R6, R0.reuse, UR4, RZ ;  /* 0x0000000400067c10 */ /* 0x060fe4000fffe0ff */
[----:B------:R-:W-:Y:S03]  /*7ac0*/  IADD3 R7, R0, c[0x0][0x328], RZ ;  /* 0x0000ca0000077a10 */ /* 0x000fe60007ffe0ff */
[----:B--2---:R-:W-:Y:S01]  /*7ad0*/  IMAD.IADD R0, R6, 0x1, R3 ;  /* 0x0000000106007824 */ /* 0x004fe200078e0203 */
[----:B------:R-:W-:Y:S01]  /*7ae0*/  IADD3 R2, R7, R3, RZ ;  /* 0x0000000307027210 */ /* 0x000fe20007ffe0ff */
[----:B------:R-:W-:-:S05]  /*7af0*/  @!P1 BRA `(.L_x_447) ;  /* 0x0000018000009947 */ /* 0x000fca0003800000 */
[----:B---34-:R-:W-:Y:S01]  /*7b00*/  IADD3 R3, -R229, R228, R3 ;  /* 0x000000e4e5037210 */ /* 0x018fe20007ffe103 */
[----:B------:R-:W-:Y:S03]  /*7b10*/  BSSY B0, `(.L_x_448) ;  /* 0x0000011000007945 */ /* 0x000fe60003800000 */
        /* <DEDUP_REMOVED lines=11> */
.L_x_449:
[----:B------:R-:W-:Y:S04]  /*7bd0*/  MOV R8, c[0x0][0x32c] ;  /* 0x0000cb0000087a02 */ /* 0x000fe80000000f00 */
[----:B------:R-:W-:Y:S11]  /*7be0*/  ISETP.NE.AND P0, PT, R8, 0x1, PT ;  /* 0x000000010800780c */ /* 0x000ff60003f05270 */
[----:B------:R-:W-:Y:S02]  /*7bf0*/  @!UPT UIADD3 URZ, URZ, URZ, URZ ;  /* 0x0000003f3f3ff290 */ /* 0x000fe4000fffe03f */
[----:B------:R-:W-:Y:S05]  /*7c00*/  @P0 IMAD.HI.U32 R8, R3, c[0x0][0x330], RZ ;  /* 0x0000cc0003080a27 */ /* 0x000fea00078e00ff */
[----:B------:R-:W-:Y:S02]  /*7c10*/  @P0 SHF.R.U32.HI R3, RZ, c[0x0][0x334], R8 ;  /* 0x0000cd00ff030a19 */ /* 0x000fe40000011608 */
.L_x_450:
[----:B------:R-:W-:Y:S05]  /*7c20*/  BSYNC B0 ;  /* 0x0000000000007941 */ /* 0x000fea0003800000 */
.L_x_448:
[----:B------:R-:W-:Y:S04]  /*7c30*/  IMAD R3, R3, c[0x0][0x32c], -R4 ;  /* 0x0000cb0003037a24 */ /* 0x000fe800078e0a04 */
[----:B------:R-:W-:Y:S05]  /*7c40*/  IMAD.IADD R3, R3, 0x1, -R227 ;  /* 0x0000000103037824 */ /* 0x000fea00078e0ae3 */
[----:B------:R-:W-:Y:S02]  /*7c50*/  IADD3 R8, R3, c[0x0][0x32c], RZ ;  /* 0x0000cb0003087a10 */ /* 0x000fe40007ffe0ff */
[----:B------:R-:W-:Y:S02]  /*7c60*/  IMNMX R0, R0, R3, !PT ;  /* 0x0000000300007217 */ /* 0x000fe40007800200 */
[----:B------:R-:W-:Y:S02]  /*7c70*/  IMNMX R2, R2, R8, PT ;  /* 0x0000000802027217 */ /* 0x000fe40003800200 */
.L_x_447:
[----:B---34-:R-:W-:Y:S01]  /*7c80*/  ISETP.GT.AND P6, PT, R180, -0x1, PT ;  /* 0xffffffffb400780c */ /* 0x018fe20003fc4270 */
[----:B------:R-:W1:Y:S03]  /*7c90*/  SHFL.IDX PT, R3, R5, 0x1, 0x1c1f ;  /* 0x003c1f0005037f89 */ /* 0x000e6600000e0000 */
[----:B------:R-:W-:Y:S04]  /*7ca0*/  ISETP.GT.AND P0, PT, R0, RZ, P6 ;  /* 0x000000ff0000720c */ /* 0x000fe80003704270 */
[----:B------:R-:W-:Y:S04]  /*7cb0*/  ISETP.LT.OR P0, PT, R2, 0x1, P0 ;  /* 0x000000010200780c */ /* 0x000fe80000701670 */
[----:B------:R-:W-:Y:S02]  /*7cc0*/  FSEL R8, R149, -INF , !P0 ;  /* 0xff80000095087808 */ /* 0x000fe40004000000 */
[----:B------:R-:W-:Y:S04]  /*7cd0*/  ISETP.GT.AND P0, PT, R0, 0x1, P6 ;  /* 0x000000010000780c */ /* 0x000fe80003704270 */
        /* <DEDUP_REMOVED lines=41> */
[----:B------:R-:W-:Y:S01]  /*7f70*/  ISETP.GT.AND P0, PT, R0, 0x39, P6 ;  /* 0x000000390000780c */ /* 0x000fe20003704270 */
[--C-:B-1----:R-:W-:Y:S03]  /*7f80*/  IMAD.IADD R0, R6, 0x1, R3.reuse ;  /* 0x0000000106007824 */ /* 0x102fe600078e0203 */
[----:B------:R-:W-:Y:S01]  /*7f90*/  ISETP.LT.OR P0, PT, R2, 0x3a, P0 ;  /* 0x0000003a0200780c */ /* 0x000fe20000701670 */
[----:B------:R-:W-:Y:S03]  /*7fa0*/  IMAD.IADD R2, R7, 0x1, R3 ;  /* 0x0000000107027824 */ /* 0x000fe600078e0203 */
[----:B------:R-:W-:Y:S01]  /*7fb0*/  FSEL R170, R18, -INF , !P0 ;  /* 0xff80000012aa7808 */ /* 0x000fe20004000000 */
[----:B------:R-:W-:-:S05]  /*7fc0*/  @!P1 BRA `(.L_x_451) ;  /* 0x0000018000009947 */ /* 0x000fca0003800000 */
[----:B------:R-:W-:Y:S01]  /*7fd0*/  IADD3 R3, -R229, R228, R3 ;  /* 0x000000e4e5037210 */ /* 0x000fe20007ffe103 */
        /* <DEDUP_REMOVED lines=12> */
.L_x_453:
[----:B------:R-:W-:Y:S04]  /*80a0*/  MOV R5, c[0x0][0x32c] ;  /* 0x0000cb0000057a02 */ /* 0x000fe80000000f00 */
[----:B------:R-:W-:Y:S11]  /*80b0*/  ISETP.NE.AND P0, PT, R5, 0x1, PT ;  /* 0x000000010500780c */ /* 0x000ff60003f05270 */
[----:B------:R-:W-:Y:S02]  /*80c0*/  @!UPT UIADD3 URZ, URZ, URZ, URZ ;  /* 0x0000003f3f3ff290 */ /* 0x000fe4000fffe03f */
[----:B------:R-:W-:Y:S05]  /*80d0*/  @P0 IMAD.HI.U32 R5, R3, c[0x0][0x330], RZ ;  /* 0x0000cc0003050a27 */ /* 0x000fea00078e00ff */
[----:B------:R-:W-:Y:S02]  /*80e0*/  @P0 SHF.R.U32.HI R3, RZ, c[0x0][0x334], R5 ;  /* 0x0000cd00ff030a19 */ /* 0x000fe40000011605 */
.L_x_454:
[----:B------:R-:W-:Y:S05]  /*80f0*/  BSYNC B0 ;  /* 0x0000000000007941 */ /* 0x000fea0003800000 */
.L_x_452:
[----:B------:R-:W-:Y:S04]  /*8100*/  IMAD R4, R3, c[0x0][0x32c], -R4 ;  /* 0x0000cb0003047a24 */ /* 0x000fe800078e0a04 */
[----:B------:R-:W-:Y:S05]  /*8110*/  IMAD.IADD R3, R4, 0x1, -R227 ;  /* 0x0000000104037824 */ /* 0x000fea00078e0ae3 */
[----:B------:R-:W-:Y:S02]  /*8120*/  IADD3 R4, R3, c[0x0][0x32c], RZ ;  /* 0x0000cb0003047a10 */ /* 0x000fe40007ffe0ff */
[----:B------:R-:W-:Y:S02]  /*8130*/  IMNMX R0, R0, R3, !PT ;  /* 0x0000000300007217 */ /* 0x000fe40007800200 */
[----:B------:R-:W-:Y:S02]  /*8140*/  IMNMX R2, R2, R4, PT ;  /* 0x0000000402027217 */ /* 0x000fe40003800200 */
.L_x_451:
[----:B------:R-:W-:Y:S01]  /*8150*/  ISETP.GT.AND P0, PT, R0, RZ, P6 ;  /* 0x000000ff0000720c */ /* 0x000fe20003704270 */
[----:B------:R-:W-:Y:S01]  /*8160*/  LDSM.16.MT88.4 R20, [R186] ;  /* 0x00000000ba14783b */ /* 0x000fe20000004200 */
[----:B------:R-:W-:Y:S02]  /*8170*/  FMNMX.FTZ R3, R8, R101, !PT ;  /* 0x0000006508037209 */ /* 0x000fe40007810000 */
[----:B------:R-:W-:Y:S02]  /*8180*/  ISETP.LT.OR P0, PT, R2, 0x1, P0 ;  /* 0x000000010200780c */ /* 0x000fe40000701670 */
[----:B------:R-:W-:Y:S02]  /*8190*/  FMNMX.FTZ R3, R10, R3, !PT ;  /* 0x000000030a037209 */ /* 0x000fe40007810000 */
[----:B------:R-:W-:Y:S01]  /*81a0*/  FSEL R4, R153, -INF , !P0 ;  /* 0xff80000099047808 */ /* 0x000fe20004000000 */
[----:B------:R-:W-:Y:S01]  /*81b0*/  LDSM.16.MT88.4 R28, [R189] ;  /* 0x00000000bd1c783b */ /* 0x000fe20000004200 */
[----:B------:R-:W-:Y:S02]  /*81c0*/  ISETP.GT.AND P0, PT, R0, 0x1, P6 ;  /* 0x000000010000780c */ /* 0x000fe40003704270 */
[----:B------:R-:W-:Y:S02]  /*81d0*/  FMNMX.FTZ R3, R9, R3, !PT ;  /* 0x0000000309037209 */ /* 0x000fe40007810000 */
[----:B------:R-:W-:Y:S02]  /*81e0*/  ISETP.LT.OR P0, PT, R2, 0x2, P0 ;  /* 0x000000020200780c */ /* 0x000fe40000701670 */
[----:B------:R-:W-:Y:S02]  /*81f0*/  FMNMX.FTZ R3, R11, R3, !PT ;  /* 0x000000030b037209 */ /* 0x000fe40007810000 */
[----:B------:R-:W-:Y:S02]  /*8200*/  FSEL R6, R152, -INF , !P0 ;  /* 0xff80000098067808 */ /* 0x000fe40004000000 */
        /* <DEDUP_REMOVED lines=43> */
[----:B------:R-:W-:Y:S01]  /*84c0*/  FMNMX.FTZ R12, R146, R12, !PT ;  /* 0x0000000c920c7209 */ /* 0x000fe20007810000 */
[----:B------:R-:W1:Y:S01]  /*84d0*/  SHFL.BFLY PT, R13, R3, 0x2, 0x1f ;  /* 0x0c401f00030d7f89 */ /* 0x000e6200000e0000 */
        /* <DEDUP_REMOVED lines=16> */
[C---:B------:R-:W-:Y:S02]  /*85e0*/  ISETP.GT.AND P0, PT, R0.reuse, 0x38, P6 ;  /* 0x000000380000780c */ /* 0x040fe40003704270 */
[----:B-1----:R-:W-:Y:S02]  /*85f0*/  FMNMX.FTZ R3, R3, R13, !PT ;  /* 0x0000000d03037209 */ /* 0x002fe40007810000 */
[----:B------:R-:W-:Y:S02]  /*8600*/  ISETP.GT.AND P6, PT, R0, 0x39, P6 ;  /* 0x000000390000780c */ /* 0x000fe400037c4270 */
[----:B------:R-:W-:Y:S02]  /*8610*/  FMNMX.FTZ R0, R153, R12, !PT ;  /* 0x0000000c99007209 */ /* 0x000fe40007810000 */
[C---:B------:R-:W-:Y:S01]  /*8620*/  ISETP.LT.OR P0, PT, R2.reuse, 0x39, P0 ;  /* 0x000000390200780c */ /* 0x040fe20000701670 */
[----:B------:R-:W1:Y:S01]  /*8630*/  SHFL.BFLY PT, R12, R3, 0x1, 0x1f ;  /* 0x0c201f00030c7f89 */ /* 0x000e6200000e0000 */
[----:B------:R-:W-:Y:S02]  /*8640*/  FMNMX.FTZ R0, R159, R0, !PT ;  /* 0x000000009f007209 */ /* 0x000fe40007810000 */
[----:B------:R-:W-:Y:S02]  /*8650*/  FSEL R158, R15, -INF , !P0 ;  /* 0xff8000000f9e7808 */ /* 0x000fe40004000000 */
[----:B------:R-:W-:Y:S02]  /*8660*/  ISETP.LT.OR P6, PT, R2, 0x3a, P6 ;  /* 0x0000003a0200780c */ /* 0x000fe400037c1670 */
[----:B------:R-:W-:Y:S02]  /*8670*/  FMNMX.FTZ R0, R158, R0, !PT ;  /* 0x000000009e007209 */ /* 0x000fe40007810000 */
[----:B------:R-:W-:Y:S04]  /*8680*/  FSEL R103, R14, -INF , !P6 ;  /* 0xff8000000e677808 */ /* 0x000fe80007000000 */
[----:B------:R-:W-:Y:S05]  /*8690*/  FMNMX.FTZ R0, R103, R0, !PT ;  /* 0x0000000067007209 */ /* 0x000fea0007810000 */
[----:B------:R-:W2:Y:S01]  /*86a0*/  SHFL.BFLY PT, R2, R0, 0x2, 0x1f ;  /* 0x0c401f0000027f89 */ /* 0x000ea200000e0000 */
[----:B-1----:R-:W-:Y:S07]  /*86b0*/  FMNMX.FTZ R100, R3, R12, !PT ;  /* 0x0000000c03647209 */ /* 0x002fee0007810000 */
[----:B------:R-:W-:Y:S01]  /*86c0*/  LDSM.16.MT88.4 R12, [R185] ;  /* 0x00000000b90c783b */ /* 0x000fe20000004200 */
[C---:B------:R-:W-:Y:S01]  /*86d0*/  FSETP.NEU.FTZ.AND P0, PT, R100.reuse, -INF , PT ;  /* 0xff8000006400780b */ /* 0x040fe20003f1d000 */
[----:B------:R-:W-:Y:S05]  /*86e0*/  FMUL.FTZ R3, R100, c[0x0][0x2d0] ;  /* 0x0000b40064037a20 */ /* 0x000fea0000410000 */
[----:B------:R-:W-:Y:S05]  /*86f0*/  FSEL R144, R3, RZ, P0 ;  /* 0x000000ff03907208 */ /* 0x000fea0000000000 */
[--C-:B------:R-:W-:Y:S01]  /*8700*/  FFMA.FTZ R11, R11, c[0x0][0x2d0], -R144.reuse ;  /* 0x0000b4000b0b7a23 */ /* 0x100fe20000010890 */
[----:B--2---:R-:W-:Y:S01]  /*8710*/  FMNMX.FTZ R2, R0, R2, !PT ;  /* 0x0000000200027209 */ /* 0x004fe20007810000 */
[--C-:B------:R-:W-:Y:S02]  /*8720*/  FFMA.FTZ R0, R8, c[0x0][0x2d0], -R144.reuse ;  /* 0x0000b40008007a23 */ /* 0x100fe40000010890 */
[----:B------:R-:W-:Y:S02]  /*8730*/  MUFU.EX2 R219, R11 ;  /* 0x0000000b00db7308 */ /* 0x000fe40000000800 */
[----:B------:R-:W1:Y:S08]  /*8740*/  SHFL.BFLY PT, R3, R2, 0x1, 0x1f ;  /* 0x0c201f0002037f89 */ /* 0x000e7000000e0000 */
[----:B------:R2:W-:Y:S01]  /*8750*/  MUFU.EX2 R218, R0 ;  /* 0x0000000000da7308 */ /* 0x0005e20000000800 */
[----:B-1----:R-:W-:Y:S05]  /*8760*/  FMNMX.FTZ R3, R2, R3, !PT ;  /* 0x0000000302037209 */ /* 0x002fea0007810000 */
[----:B------:R-:W-:Y:S02]  /*8770*/  FMUL.FTZ R8, R3, c[0x0][0x2d0] ;  /* 0x0000b40003087a20 */ /* 0x000fe40000410000 */
[--C-:B--2---:R-:W-:Y:S04]  /*8780*/  FFMA.FTZ R0, R10, c[0x0][0x2d0], -R144.reuse ;  /* 0x0000b4000a007a23 */ /* 0x104fe80000010890 */
[----:B------:R1:W2:Y:S02]  /*8790*/  MUFU.EX2 R221, R0 ;  /* 0x0000000000dd7308 */ /* 0x0002a40000000800 */
[----:B-1----:R-:W-:Y:S01]  /*87a0*/  FFMA.FTZ R0, R9, c[0x0][0x2d0], -R144 ;  /* 0x0000b40009007a23 */ /* 0x002fe20000010890 */
[----:B--2---:R-:W-:Y:S07]  /*87b0*/  F2FP.PACK_AB R136, R221, R218 ;  /* 0x000000dadd88723e */ /* 0x004fee00000000ff */
[----:B------:R1:W2:Y:S02]  /*87c0*/  MUFU.EX2 R220, R0 ;  /* 0x0000000000dc7308 */ /* 0x0002a40000000800 */
[----:B-1----:R-:W-:Y:S02]  /*87d0*/  FSEL R0, R100, RZ, P0 ;  /* 0x000000ff64007208 */ /* 0x002fe40000000000 */
[----:B------:R-:W-:Y:S02]  /*87e0*/  FSETP.NEU.FTZ.AND P0, PT, R3, -INF , PT ;  /* 0xff8000000300780b */ /* 0x000fe40003f1d000 */
[----:B--2---:R-:W-:Y:S01]  /*87f0*/  F2FP.PACK_AB R138, R219, R220 ;  /* 0x000000dcdb8a723e */ /* 0x004fe200000000ff */
[----:B------:R-:W-:Y:S01]  /*8800*/  FADD.FTZ R0, -R0, R101 ;  /* 0x0000006500007221 */ /* 0x000fe20000010100 */
[----:B------:R-:W-:Y:S03]  /*8810*/  FSEL R101, R8, RZ, P0 ;  /* 0x000000ff08657208 */ /* 0x000fe60000000000 */
[----:B------:R-:W-:Y:S02]  /*8820*/  FMUL.FTZ R0, R0, c[0x0][0x2d0] ;  /* 0x0000b40000007a20 */ /* 0x000fe40000410000 */
[--C-:B------:R-:W-:Y:S02]  /*8830*/  FFMA.FTZ R4, R4, c[0x0][0x2d0], -R101.reuse ;  /* 0x0000b40004047a23 */ /* 0x100fe40000010865 */
[----:B------:R1:W2:Y:S01]  /*8840*/  MUFU.EX2 R2, R0 ;  /* 0x0000000000027308 */ /* 0x0002a20000000800 */
[--C-:B------:R-:W-:Y:S09]  /*8850*/  FFMA.FTZ R7, R7, c[0x0][0x2d0], -R101.reuse ;  /* 0x0000b40007077a23 */ /* 0x100ff20000010865 */
[----:B------:R3:W-:Y:S10]  /*8860*/  MUFU.EX2 R175, R4 ;  /* 0x0000000400af7308 */ /* 0x0007f40000000800 */
[----:B------:R-:W-:Y:S01]  /*8870*/  MUFU.EX2 R172, R7 ;  /* 0x0000000700ac7308 */ /* 0x000fe20000000800 */
[--C-:B-1----:R-:W-:Y:S02]  /*8880*/  FFMA.FTZ R0, R6, c[0x0][0x2d0], -R101.reuse ;  /* 0x0000b40006007a23 */ /* 0x102fe40000010865 */
[C---:B--2---:R-:W-:Y:S02]  /*8890*/  FMUL.FTZ R8, R2.reuse, R108 ;  /* 0x0000006c02087220 */ /* 0x044fe40000410000 */
[C---:B------:R-:W-:Y:S05]  /*88a0*/  FMUL.FTZ R9, R2.reuse, R109 ;  /* 0x0000006d02097220 */ /* 0x040fea0000410000 */
[----:B------:R-:W1:Y:S01]  /*88b0*/  MUFU.EX2 R174, R0 ;  /* 0x0000000000ae7308 */ /* 0x000e620000000800 */
[C---:B------:R-:W-:Y:S02]  /*88c0*/  FMUL.FTZ R16, R2.reuse, R116 ;  /* 0x0000007402107220 */ /* 0x040fe40000410000 */
[C---:B------:R-:W-:Y:S02]  /*88d0*/  FMUL.FTZ R17, R2.reuse, R117 ;  /* 0x0000007502117220 */ /* 0x040fe40000410000 */
[C---:B---3--:R-:W-:Y:S02]  /*88e0*/  FMUL.FTZ R4, R2.reuse, R104 ;  /* 0x0000006802047220 */ /* 0x048fe40000410000 */
[C---:B------:R-:W-:Y:S02]  /*88f0*/  FMUL.FTZ R24, R2.reuse, R124 ;  /* 0x0000007c02187220 */ /* 0x040fe40000410000 */
[C---:B------:R-:W-:Y:S02]  /*8900*/  FMUL.FTZ R25, R2.reuse, R125 ;  /* 0x0000007d02197220 */ /* 0x040fe40000410000 */
[C---:B------:R-:W-:Y:S02]  /*8910*/  FMUL.FTZ R32, R2.reuse, R132 ;  /* 0x0000008402207220 */ /* 0x040fe40000410000 */
[C---:B------:R-:W-:Y:S02]  /*8920*/  FMUL.FTZ R33, R2.reuse, R133 ;  /* 0x0000008502217220 */ /* 0x040fe40000410000 */
[C---:B------:R-:W-:Y:S02]  /*8930*/  FMUL.FTZ R36, R2.reuse, R36 ;  /* 0x0000002402247220 */ /* 0x040fe40000410000 */
[C---:B------:R-:W-:Y:S02]  /*8940*/  FMUL.FTZ R37, R2.reuse, R37 ;  /* 0x0000002502257220 */ /* 0x040fe40000410000 */
[C---:B------:R-:W-:Y:S02]  /*8950*/  FMUL.FTZ R40, R2.reuse, R40 ;  /* 0x0000002802287220 */ /* 0x040fe40000410000 */
[C---:B------:R-:W-:Y:S02]  /*8960*/  FMUL.FTZ R41, R2.reuse, R41 ;  /* 0x0000002902297220 */ /* 0x040fe40000410000 */
[----:B------:R-:W-:Y:S01]  /*8970*/  FMUL.FTZ R44, R2, R44 ;  /* 0x0000002c022c7220 */ /* 0x000fe20000410000 */
[----:B-1----:R-:W-:Y:S01]  /*8980*/  F2FP.PACK_AB R137, R174, R175 ;  /* 0x000000afae89723e */ /* 0x002fe200000000ff */
[--C-:B------:R-:W-:Y:S02]  /*8990*/  FFMA.FTZ R0, R5, c[0x0][0x2d0], -R101.reuse ;  /* 0x0000b40005007a23 */ /* 0x100fe40000010865 */
[C---:B------:R-:W-:Y:S02]  /*89a0*/  FMUL.FTZ R5, R2.reuse, R105 ;  /* 0x0000006902057220 */ /* 0x040fe40000410000 */
[----:B------:R1:W2:Y:S01]  /*89b0*/  MUFU.EX2 R173, R0 ;  /* 0x0000000000ad7308 */ /* 0x0002a20000000800 */
        /* <DEDUP_REMOVED lines=11> */
[C---:B------:R-:W-:Y:S01]  /*8a70*/  FMUL.FTZ R68, R2.reuse, R68 ;  /* 0x0000004402447220 */ /* 0x040fe20000410000 */
[----:B-1----:R-:W-:Y:S01]  /*8a80*/  FSEL R0, R3, RZ, P0 ;  /* 0x000000ff03007208 */ /* 0x002fe20000000000 */
[----:B------:R-:W-:Y:S01]  /*8a90*/  FMUL.FTZ R69, R2, R69 ;  /* 0x0000004502457220 */ /* 0x000fe20000410000 */
[----:B--2---:R-:W-:Y:S01]  /*8aa0*/  F2FP.PACK_AB R139, R172, R173 ;  /* 0x000000adac8b723e */ /* 0x004fe200000000ff */
[----:B------:R-:W-:Y:S01]  /*8ab0*/  FMUL.FTZ R72, R2, R72 ;  /* 0x0000004802487220 */ /* 0x000fe20000410000 */
[----:B------:R-:W-:Y:S01]  /*8ac0*/  ISETP.GT.AND P0, PT, R180, R222, PT ;  /* 0x000000deb400720c */ /* 0x000fe20003f04270 */
[----:B------:R-:W-:Y:S02]  /*8ad0*/  FADD.FTZ R0, -R0, R102 ;  /* 0x0000006600007221 */ /* 0x000fe40000010100 */
[--C-:B------:R-:W-:Y:S02]  /*8ae0*/  FFMA.FTZ R102, R140, c[0x0][0x2d0], -R144.reuse ;  /* 0x0000b4008c667a23 */ /* 0x100fe40000010890 */
[----:B------:R-:W-:Y:S02]  /*8af0*/  FMUL.FTZ R0, R0, c[0x0][0x2d0] ;  /* 0x0000b40000007a20 */ /* 0x000fe40000410000 */
[----:B------:R1:W-:Y:S01]  /*8b00*/  MUFU.EX2 R210, R102 ;  /* 0x0000006600d27308 */ /* 0x0003e20000000800 */
[C---:B------:R-:W-:Y:S02]  /*8b10*/  FMUL.FTZ R73, R2.reuse, R73 ;  /* 0x0000004902497220 */ /* 0x040fe40000410000 */
[C---:B------:R-:W-:Y:S02]  /*8b20*/  FMUL.FTZ R76, R2.reuse, R76 ;  /* 0x0000004c024c7220 */ /* 0x040fe40000410000 */
[C---:B------:R-:W-:Y:S02]  /*8b30*/  FMUL.FTZ R77, R2.reuse, R77 ;  /* 0x0000004d024d7220 */ /* 0x040fe40000410000 */
[C---:B------:R-:W-:Y:S02]  /*8b40*/  FMUL.FTZ R80, R2.reuse, R80 ;  /* 0x0000005002507220 */ /* 0x040fe40000410000 */
[C---:B------:R-:W-:Y:S01]  /*8b50*/  FMUL.FTZ R81, R2.reuse, R81 ;  /* 0x0000005102517220 */ /* 0x040fe20000410000 */
[----:B------:R-:W2:Y:S01]  /*8b60*/  MUFU.EX2 R0, R0 ;  /* 0x0000000000007308 */ /* 0x000ea20000000800 */
[C---:B------:R-:W-:Y:S02]  /*8b70*/  FMUL.FTZ R84, R2.reuse, R84 ;  /* 0x0000005402547220 */ /* 0x040fe40000410000 */
[C---:B------:R-:W-:Y:S02]  /*8b80*/  FMUL.FTZ R85, R2.reuse, R85 ;  /* 0x0000005502557220 */ /* 0x040fe40000410000 */
[C---:B------:R-:W-:Y:S02]  /*8b90*/  FMUL.FTZ R88, R2.reuse, R88 ;  /* 0x0000005802587220 */ /* 0x040fe40000410000 */
[C---:B------:R-:W-:Y:S02]  /*8ba0*/  FMUL.FTZ R89, R2.reuse, R89 ;  /* 0x0000005902597220 */ /* 0x040fe40000410000 */
[C---:B------:R-:W-:Y:S02]  /*8bb0*/  FMUL.FTZ R92, R2.reuse, R92 ;  /* 0x0000005c025c7220 */ /* 0x040fe40000410000 */
[C---:B------:R-:W-:Y:S02]  /*8bc0*/  FMUL.FTZ R93, R2.reuse, R93 ;  /* 0x0000005d025d7220 */ /* 0x040fe40000410000 */
[C---:B------:R-:W-:Y:S02]  /*8bd0*/  FMUL.FTZ R96, R2.reuse, R96 ;  /* 0x0000006002607220 */ /* 0x040fe40000410000 */
[--C-:B-1----:R-:W-:Y:S02]  /*8be0*/  FFMA.FTZ R102, R141, c[0x0][0x2d0], -R144.reuse ;  /* 0x0000b4008d667a23 */ /* 0x102fe40000010890 */
[----:B------:R-:W-:Y:S02]  /*8bf0*/  FMUL.FTZ R97, R2, R97 ;  /* 0x0000006102617220 */ /* 0x000fe40000410000 */
[----:B------:R1:W3:Y:S01]  /*8c00*/  MUFU.EX2 R208, R102 ;  /* 0x0000006600d07308 */ /* 0x0002e20000000800 */
[C---:B--2---:R-:W-:Y:S02]  /*8c10*/  FMUL.FTZ R6, R0.reuse, R106 ;  /* 0x0000006a00067220 */ /* 0x044fe40000410000 */
[C---:B------:R-:W-:Y:S02]  /*8c20*/  FMUL.FTZ R7, R0.reuse, R107 ;  /* 0x0000006b00077220 */ /* 0x040fe40000410000 */
[----:B------:R-:W2:Y:S01]  /*8c30*/  LDSM.16.MT88.4 R104, [R188] ;  /* 0x00000000bc68783b */ /* 0x000ea20000004200 */
[C---:B------:R-:W-:Y:S02]  /*8c40*/  FMUL.FTZ R10, R0.reuse, R110 ;  /* 0x0000006e000a7220 */ /* 0x040fe40000410000 */
[C---:B------:R-:W-:Y:S02]  /*8c50*/  FMUL.FTZ R11, R0.reuse, R111 ;  /* 0x0000006f000b7220 */ /* 0x040fe40000410000 */
[C---:B------:R-:W-:Y:S03]  /*8c60*/  HMMA.16816.F32 R4, R136.reuse, R12, R4 ;  /* 0x0000000c8804723c */ /* 0x040fe60000001804 */
[----:B------:R-:W4:Y:S02]  /*8c70*/  LDSM.16.MT88.4 R108, [R185+0x2000] ;  /* 0x00200000b96c783b */ /* 0x000f240000004200 */
[----:B------:R-:W-:Y:S02]  /*8c80*/  FMUL.FTZ R18, R0, R118 ;  /* 0x0000007600127220 */ /* 0x000fe40000410000 */
[C---:B------:R-:W-:Y:S01]  /*8c90*/  FMUL.FTZ R12, R2.reuse, R112 ;  /* 0x00000070020c7220 */ /* 0x040fe20000410000 */
[C---:B------:R-:W-:Y:S04]  /*8ca0*/  HMMA.16816.F32 R8, R136.reuse, R14, R8 ;  /* 0x0000000e8808723c */ /* 0x040fe80000001808 */
[--C-:B-1----:R-:W-:Y:S02]  /*8cb0*/  FFMA.FTZ R102, R143, c[0x0][0x2d0], -R144.reuse ;  /* 0x0000b4008f667a23 */ /* 0x102fe40000010890 */
[----:B------:R-:W-:Y:S02]  /*8cc0*/  FMUL.FTZ R13, R2, R113 ;  /* 0x00000071020d7220 */ /* 0x000fe40000410000 */
[----:B------:R1:W-:Y:S01]  /*8cd0*/  MUFU.EX2 R207, R102 ;  /* 0x0000006600cf7308 */ /* 0x0003e20000000800 */
[C---:B------:R-:W-:Y:S03]  /*8ce0*/  FMUL.FTZ R14, R0.reuse, R114 ;  /* 0x00000072000e7220 */ /* 0x040fe60000410000 */
[C---:B------:R-:W-:Y:S02]  /*8cf0*/  FMUL.FTZ R15, R0.reuse, R115 ;  /* 0x00000073000f7220 */ /* 0x040fe40000410000 */
[----:B------:R-:W5:Y:S01]  /*8d00*/  LDSM.16.MT88.4 R112, [R186+0x2000] ;  /* 0x00200000ba70783b */ /* 0x000f620000004200 */
[C---:B------:R-:W-:Y:S02]  /*8d10*/  FMUL.FTZ R19, R0.reuse, R119 ;  /* 0x0000007700137220 */ /* 0x040fe40000410000 */
[C---:B------:R-:W-:Y:S02]  /*8d20*/  FMUL.FTZ R26, R0.reuse, R126 ;  /* 0x0000007e001a7220 */ /* 0x040fe40000410000 */
[C---:B------:R-:W-:Y:S03]  /*8d30*/  HMMA.16816.F32 R12, R136.reuse, R20, R12 ;  /* 0x00000014880c723c */ /* 0x040fe6000000180c */
[----:B------:R-:W-:Y:S01]  /*8d40*/  LDSM.16.MT88.4 R116, [R185+0x800] ;  /* 0x00080000b974783b */ /* 0x000fe20000004200 */
[C---:B------:R-:W-:Y:S02]  /*8d50*/  FMUL.FTZ R27, R0.reuse, R127 ;  /* 0x0000007f001b7220 */ /* 0x040fe40000410000 */
[----:B------:R-:W-:Y:S02]  /*8d60*/  FMUL.FTZ R34, R0, R134 ;  /* 0x0000008600227220 */ /* 0x000fe40000410000 */
[C---:B------:R-:W-:Y:S03]  /*8d70*/  HMMA.16816.F32 R16, R136.reuse, R22, R16 ;  /* 0x000000168810723c */ /* 0x040fe60000001810 */
[----:B------:R-:W-:Y:S01]  /*8d80*/  LDSM.16.MT88.4 R124, [R188+0x800] ;  /* 0x00080000bc7c783b */ /* 0x000fe20000004200 */
[C---:B------:R-:W-:Y:S02]  /*8d90*/  FMUL.FTZ R20, R2.reuse, R120 ;  /* 0x0000007802147220 */ /* 0x040fe40000410000 */
[----:B------:R-:W-:Y:S02]  /*8da0*/  FMUL.FTZ R21, R2, R121 ;  /* 0x0000007902157220 */ /* 0x000fe40000410000 */
[C---:B------:R-:W-:Y:S04]  /*8db0*/  FMUL.FTZ R22, R0.reuse, R122 ;  /* 0x0000007a00167220 */ /* 0x040fe80000410000 */
[C---:B------:R-:W-:Y:S02]  /*8dc0*/  FMUL.FTZ R23, R0.reuse, R123 ;  /* 0x0000007b00177220 */ /* 0x040fe40000410000 */
[--C-:B-1----:R-:W-:Y:S01]  /*8dd0*/  FFMA.FTZ R102, R147, c[0x0][0x2d0], -R144.reuse ;  /* 0x0000b40093667a23 */ /* 0x102fe20000010890 */
[----:B------:R-:W-:Y:S01]  /*8de0*/  LDSM.16.MT88.4 R120, [R186+0x800] ;  /* 0x00080000ba78783b */ /* 0x000fe20000004200 */
[C---:B------:R-:W-:Y:S02]  /*8df0*/  FMUL.FTZ R35, R0.reuse, R135 ;  /* 0x0000008700237220 */ /* 0x040fe40000410000 */
[----:B------:R1:W-:Y:S01]  /*8e00*/  MUFU.EX2 R183, R102 ;  /* 0x0000006600b77308 */ /* 0x0003e20000000800 */
[C---:B------:R-:W-:Y:S03]  /*8e10*/  HMMA.16816.F32 R20, R136.reuse, R28, R20 ;  /* 0x0000001c8814723c */ /* 0x040fe60000001814 */
[C---:B------:R-:W-:Y:S01]  /*8e20*/  FMUL.FTZ R38, R0.reuse, R38 ;  /* 0x0000002600267220 */ /* 0x040fe20000410000 */
[----:B------:R-:W-:Y:S01]  /*8e30*/  LDSM.16.MT88.4 R132, [R186+0x2800] ;  /* 0x00280000ba84783b */ /* 0x000fe20000004200 */
[----:B------:R-:W-:Y:S02]  /*8e40*/  FMUL.FTZ R39, R0, R39 ;  /* 0x0000002700277220 */ /* 0x000fe40000410000 */
[C---:B------:R-:W-:Y:S01]  /*8e50*/  FMUL.FTZ R28, R2.reuse, R128 ;  /* 0x00000080021c7220 */ /* 0x040fe20000410000 */
[C---:B------:R-:W-:Y:S04]  /*8e60*/  HMMA.16816.F32 R24, R136.reuse, R30, R24 ;  /* 0x0000001e8818723c */ /* 0x040fe80000001818 */
[----:B------:R-:W-:Y:S02]  /*8e70*/  FMUL.FTZ R29, R2, R129 ;  /* 0x00000081021d7220 */ /* 0x000fe40000410000 */
[C---:B------:R-:W-:Y:S02]  /*8e80*/  FMUL.FTZ R42, R0.reuse, R42 ;  /* 0x0000002a002a7220 */ /* 0x040fe40000410000 */
[C---:B------:R-:W-:Y:S04]  /*8e90*/  FMUL.FTZ R30, R0.reuse, R130 ;  /* 0x00000082001e7220 */ /* 0x040fe80000410000 */
[----:B------:R-:W-:Y:S02]  /*8ea0*/  FMUL.FTZ R31, R0, R131 ;  /* 0x00000083001f7220 */ /* 0x000fe40000410000 */
[----:B------:R-:W-:Y:S01]  /*8eb0*/  LDSM.16.MT88.4 R128, [R185+0x2800] ;  /* 0x00280000b980783b */ /* 0x000fe20000004200 */
[--C-:B-1----:R-:W-:Y:S02]  /*8ec0*/  FFMA.FTZ R102, R142, c[0x0][0x2d0], -R101.reuse ;  /* 0x0000b4008e667a23 */ /* 0x102fe40000010865 */
[C---:B------:R-:W-:Y:S02]  /*8ed0*/  FMUL.FTZ R43, R0.reuse, R43 ;  /* 0x0000002b002b7220 */ /* 0x040fe40000410000 */
[C---:B--2---:R-:W-:Y:S01]  /*8ee0*/  HMMA.16816.F32 R28, R136.reuse, R104, R28 ;  /* 0x00000068881c723c */ /* 0x044fe2000000181c */
[----:B------:R1:W-:Y:S02]  /*8ef0*/  MUFU.EX2 R169, R102 ;  /* 0x0000006600a97308 */ /* 0x0003e40000000800 */
[----:B------:R-:W-:Y:S01]  /*8f00*/  LDSM.16.MT88.4 R140, [R189+0x2800] ;  /* 0x00280000bd8c783b */ /* 0x000fe20000004200 */
[C---:B------:R-:W-:Y:S02]  /*8f10*/  FMUL.FTZ R46, R0.reuse, R46 ;  /* 0x0000002e002e7220 */ /* 0x040fe40000410000 */
[C---:B------:R-:W-:Y:S02]  /*8f20*/  FMUL.FTZ R47, R0.reuse, R47 ;  /* 0x0000002f002f7220 */ /* 0x040fe40000410000 */
[C---:B------:R-:W-:Y:S03]  /*8f30*/  HMMA.16816.F32 R32, R136.reuse, R106, R32 ;  /* 0x0000006a8820723c */ /* 0x040fe60000001820 */
[----:B------:R-:W2:Y:S01]  /*8f40*/  LDSM.16.MT88.4 R104, [R189+0x2000] ;  /* 0x00200000bd68783b */ /* 0x000ea20000004200 */
[C---:B------:R-:W-:Y:S02]  /*8f50*/  FMUL.FTZ R50, R0.reuse, R50 ;  /* 0x0000003200327220 */ /* 0x040fe40000410000 */
[C---:B------:R-:W-:Y:S02]  /*8f60*/  FMUL.FTZ R51, R0.reuse, R51 ;  /* 0x0000003300337220 */ /* 0x040fe40000410000 */
[C---:B----4-:R-:W-:Y:S04]  /*8f70*/  HMMA.16816.F32 R36, R136.reuse, R108, R36 ;  /* 0x0000006c8824723c */ /* 0x050fe80000001824 */
[C---:B------:R-:W-:Y:S02]  /*8f80*/  FMUL.FTZ R54, R0.reuse, R54 ;  /* 0x0000003600367220 */ /* 0x040fe40000410000 */
[----:B------:R-:W-:Y:S02]  /*8f90*/  FMUL.FTZ R55, R0, R55 ;  /* 0x0000003700377220 */ /* 0x000fe40000410000 */
[C---:B------:R-:W-:Y:S01]  /*8fa0*/  HMMA.16816.F32 R40, R136.reuse, R110, R40 ;  /* 0x0000006e8828723c */ /* 0x040fe20000001828 */
[----:B------:R-:W4:Y:S03]  /*8fb0*/  LDSM.16.MT88.4 R108, [R188+0x2000] ;  /* 0x00200000bc6c783b */ /* 0x000f260000004200 */
[--C-:B-1----:R-:W-:Y:S02]  /*8fc0*/  FFMA.FTZ R102, R146, c[0x0][0x2d0], -R101.reuse ;  /* 0x0000b40092667a23 */ /* 0x102fe40000010865 */
[C---:B------:R-:W-:Y:S02]  /*8fd0*/  FMUL.FTZ R58, R0.reuse, R58 ;  /* 0x0000003a003a7220 */ /* 0x040fe40000410000 */
[C---:B-----5:R-:W-:Y:S01]  /*8fe0*/  HMMA.16816.F32 R44, R136.reuse, R112, R44 ;  /* 0x00000070882c723c */ /* 0x060fe2000000182c */
[----:B------:R1:W5:Y:S03]  /*8ff0*/  MUFU.EX2 R168, R102 ;  /* 0x0000006600a87308 */ /* 0x0003660000000800 */
[C---:B------:R-:W-:Y:S02]  /*9000*/  FMUL.FTZ R59, R0.reuse, R59 ;  /* 0x0000003b003b7220 */ /* 0x040fe40000410000 */
[C---:B------:R-:W-:Y:S02]  /*9010*/  FMUL.FTZ R62, R0.reuse, R62 ;  /* 0x0000003e003e7220 */ /* 0x040fe40000410000 */
[C---:B------:R-:W-:Y:S01]  /*9020*/  HMMA.16816.F32 R48, R136.reuse, R114, R48 ;  /* 0x000000728830723c */ /* 0x040fe20000001830 */
[----:B------:R-:W3:Y:S03]  /*9030*/  LDSM.16.MT88.4 R112, [R185+0x4000] ;  /* 0x00400000b970783b */ /* 0x000ee60000004200 */
[C---:B------:R-:W-:Y:S02]  /*9040*/  FMUL.FTZ R63, R0.reuse, R63 ;  /* 0x0000003f003f7220 */ /* 0x040fe40000410000 */
[C---:B------:R-:W-:Y:S02]  /*9050*/  FMUL.FTZ R66, R0.reuse, R66 ;  /* 0x0000004200427220 */ /* 0x040fe40000410000 */
[C---:B------:R-:W-:Y:S01]  /*9060*/  FMUL.FTZ R67, R0.reuse, R67 ;  /* 0x0000004300437220 */ /* 0x040fe20000410000 */
[C---:B--2---:R-:W-:Y:S03]  /*9070*/  HMMA.16816.F32 R52, R136.reuse, R104, R52 ;  /* 0x000000688834723c */ /* 0x044fe60000001834 */
[C---:B------:R-:W-:Y:S02]  /*9080*/  FMUL.FTZ R70, R0.reuse, R70 ;  /* 0x0000004600467220 */ /* 0x040fe40000410000 */
[C---:B------:R-:W-:Y:S02]  /*9090*/  FMUL.FTZ R71, R0.reuse, R71 ;  /* 0x0000004700477220 */ /* 0x040fe40000410000 */
[--C-:B-1----:R-:W-:Y:S01]  /*90a0*/  FFMA.FTZ R102, R145, c[0x0][0x2d0], -R101.reuse ;  /* 0x0000b40091667a23 */ /* 0x102fe20000010865 */
[C---:B------:R-:W-:Y:S01]  /*90b0*/  HMMA.16816.F32 R56, R136.reuse, R106, R56 ;  /* 0x0000006a8838723c */ /* 0x040fe20000001838 */
[----:B------:R-:W1:Y:S02]  /*90c0*/  LDSM.16.MT88.4 R104, [R186+0x4000] ;  /* 0x00400000ba68783b */ /* 0x000e640000004200 */
[----:B------:R2:W-:Y:S01]  /*90d0*/  MUFU.EX2 R167, R102 ;  /* 0x0000006600a77308 */ /* 0x0005e20000000800 */
[C---:B------:R-:W-:Y:S02]  /*90e0*/  FMUL.FTZ R74, R0.reuse, R74 ;  /* 0x0000004a004a7220 */ /* 0x040fe40000410000 */
[C---:B------:R-:W-:Y:S02]  /*90f0*/  FMUL.FTZ R75, R0.reuse, R75 ;  /* 0x0000004b004b7220 */ /* 0x040fe40000410000 */
[C---:B----4-:R-:W-:Y:S04]  /*9100*/  HMMA.16816.F32 R60, R136.reuse, R108, R60 ;  /* 0x0000006c883c723c */ /* 0x050fe8000000183c */
[C---:B------:R-:W-:Y:S02]  /*9110*/  FMUL.FTZ R78, R0.reuse, R78 ;  /* 0x0000004e004e7220 */ /* 0x040fe40000410000 */
[C---:B------:R-:W-:Y:S02]  /*9120*/  FMUL.FTZ R79, R0.reuse, R79 ;  /* 0x0000004f004f7220 */ /* 0x040fe40000410000 */
[C---:B------:R-:W-:Y:S01]  /*9130*/  HMMA.16816.F32 R64, R136.reuse, R110, R64 ;  /* 0x0000006e8840723c */ /* 0x040fe20000001840 */
[----:B------:R-:W4:Y:S03]  /*9140*/  LDSM.16.MT88.4 R108, [R189+0x4000] ;  /* 0x00400000bd6c783b */ /* 0x000f260000004200 */
[C---:B------:R-:W-:Y:S02]  /*9150*/  FMUL.FTZ R82, R0.reuse, R82 ;  /* 0x0000005200527220 */ /* 0x040fe40000410000 */
[----:B------:R-:W-:Y:S02]  /*9160*/  FMUL.FTZ R83, R0, R83 ;  /* 0x0000005300537220 */ /* 0x000fe40000410000 */
[C---:B---3--:R-:W-:Y:S04]  /*9170*/  HMMA.16816.F32 R68, R136.reuse, R112, R68 ;  /* 0x000000708844723c */ /* 0x048fe80000001844 */
[--C-:B--2---:R-:W-:Y:S02]  /*9180*/  FFMA.FTZ R102, R148, c[0x0][0x2d0], -R101.reuse ;  /* 0x0000b40094667a23 */ /* 0x104fe40000010865 */
[C---:B------:R-:W-:Y:S02]  /*9190*/  FMUL.FTZ R86, R0.reuse, R86 ;  /* 0x0000005600567220 */ /* 0x040fe40000410000 */
[C---:B------:R-:W-:Y:S01]  /*91a0*/  HMMA.16816.F32 R72, R136.reuse, R114, R72 ;  /* 0x000000728848723c */ /* 0x040fe20000001848 */
[----:B------:R2:W3:Y:S01]  /*91b0*/  MUFU.EX2 R166, R102 ;  /* 0x0000006600a67308 */ /* 0x0004e20000000800 */
[----:B------:R-:W3:Y:S02]  /*91c0*/  LDSM.16.MT88.4 R112, [R188+0x4000] ;  /* 0x00400000bc70783b */ /* 0x000ee40000004200 */
[C---:B------:R-:W-:Y:S02]  /*91d0*/  FMUL.FTZ R87, R0.reuse, R87 ;  /* 0x0000005700577220 */ /* 0x040fe40000410000 */
[C---:B------:R-:W-:Y:S02]  /*91e0*/  FMUL.FTZ R90, R0.reuse, R90 ;  /* 0x0000005a005a7220 */ /* 0x040fe40000410000 */
[C---:B------:R-:W-:Y:S01]  /*91f0*/  FMUL.FTZ R91, R0.reuse, R91 ;  /* 0x0000005b005b7220 */ /* 0x040fe20000410000 */
[C---:B-1----:R-:W-:Y:S03]  /*9200*/  HMMA.16816.F32 R76, R136.reuse, R104, R76 ;  /* 0x00000068884c723c */ /* 0x042fe6000000184c */
[C---:B------:R-:W-:Y:S02]  /*9210*/  FMUL.FTZ R94, R0.reuse, R94 ;  /* 0x0000005e005e7220 */ /* 0x040fe40000410000 */
[----:B------:R-:W-:Y:S02]  /*9220*/  FMUL.FTZ R95, R0, R95 ;  /* 0x0000005f005f7220 */ /* 0x000fe40000410000 */
[----:B------:R-:W-:Y:S01]  /*9230*/  F2FP.PACK_AB R104, R208, R210 ;  /* 0x000000d2d068723e */ /* 0x000fe200000000ff */
[C---:B------:R-:W-:Y:S04]  /*9240*/  HMMA.16816.F32 R80, R136.reuse, R106, R80 ;  /* 0x0000006a8850723c */ /* 0x040fe80000001850 */
[----:B------:R-:W-:Y:S01]  /*9250*/  FMUL.FTZ R98, R0, R98 ;  /* 0x0000006200627220 */ /* 0x000fe20000410000 */
[----:B-----5:R-:W-:Y:S01]  /*9260*/  F2FP.PACK_AB R105, R168, R169 ;  /* 0x000000a9a869723e */ /* 0x020fe200000000ff */
[----:B------:R-:W-:Y:S01]  /*9270*/  FMUL.FTZ R99, R0, R99 ;  /* 0x0000006300637220 */ /* 0x000fe20000410000 */
[----:B------:R-:W-:Y:S01]  /*9280*/  F2FP.PACK_AB R106, R183, R207 ;  /* 0x000000cfb76a723e */ /* 0x000fe200000000ff */
[C---:B----4-:R-:W-:Y:S04]  /*9290*/  HMMA.16816.F32 R84, R136.reuse, R108, R84 ;  /* 0x0000006c8854723c */ /* 0x050fe80000001854 */
[--C-:B--2---:R-:W-:Y:S01]  /*92a0*/  FFMA.FTZ R102, R154, c[0x0][0x2d0], -R144.reuse ;  /* 0x0000b4009a667a23 */ /* 0x104fe20000010890 */
[----:B---3--:R-:W-:Y:S03]  /*92b0*/  F2FP.PACK_AB R107, R166, R167 ;  /* 0x000000a7a66b723e */ /* 0x008fe600000000ff */
[C---:B------:R-:W-:Y:S01]  /*92c0*/  HMMA.16816.F32 R88, R136.reuse, R110, R88 ;  /* 0x0000006e8858723c */ /* 0x040fe20000001858 */
[----:B------:R1:W-:Y:S01]  /*92d0*/  MUFU.EX2 R182, R102 ;  /* 0x0000006600b67308 */ /* 0x0003e20000000800 */
[----:B------:R-:W2:Y:S06]  /*92e0*/  LDSM.16.MT88.4 R108, [R189+0x800] ;  /* 0x00080000bd6c783b */ /* 0x000eac0000004200 */
[C---:B------:R-:W-:Y:S08]  /*92f0*/  HMMA.16816.F32 R92, R136.reuse, R112, R92 ;  /* 0x00000070885c723c */ /* 0x040ff0000000185c */
[----:B------:R-:W-:Y:S01]  /*9300*/  HMMA.16816.F32 R96, R136, R114, R96 ;  /* 0x000000728860723c */ /* 0x000fe20000001860 */
[----:B------:R-:W3:Y:S07]  /*9310*/  LDSM.16.MT88.4 R112, [R188+0x2800] ;  /* 0x00280000bc70783b */ /* 0x000eee0000004200 */
[C---:B------:R-:W-:Y:S01]  /*9320*/  HMMA.16816.F32 R4, R104.reuse, R116, R4 ;  /* 0x000000746804723c */ /* 0x040fe20000001804 */
[----:B------:R-:W-:Y:S04]  /*9330*/  LDSM.16.MT88.4 R136, [R189+0x3000] ;  /* 0x00300000bd88783b */ /* 0x000fe80000004200 */
[--C-:B-1----:R-:W-:Y:S03]  /*9340*/  FFMA.FTZ R102, R155, c[0x0][0x2d0], -R144.reuse ;  /* 0x0000b4009b667a23 */ /* 0x102fe60000010890 */
[C---:B------:R-:W-:Y:S01]  /*9350*/  HMMA.16816.F32 R8, R104.reuse, R118, R8 ;  /* 0x000000766808723c */ /* 0x040fe20000001808 */
[----:B------:R1:W4:Y:S01]  /*9360*/  MUFU.EX2 R181, R102 ;  /* 0x0000006600b57308 */ /* 0x0003220000000800 */
[----:B------:R-:W-:Y:S06]  /*9370*/  LDSM.16.MT88.4 R116, [R186+0x4800] ;  /* 0x00480000ba74783b */ /* 0x000fec0000004200 */
[C---:B------:R-:W-:Y:S08]  /*9380*/  HMMA.16816.F32 R12, R104.reuse, R120, R12 ;  /* 0x00000078680c723c */ /* 0x040ff0000000180c */
[C---:B------:R-:W-:Y:S01]  /*9390*/  HMMA.16816.F32 R16, R104.reuse, R122, R16 ;  /* 0x0000007a6810723c */ /* 0x040fe20000001810 */
[----:B------:R-:W-:Y:S07]  /*93a0*/  LDSM.16.MT88.4 R120, [R189+0x4800] ;  /* 0x00480000bd78783b */ /* 0x000fee0000004200 */
[C---:B--2---:R-:W-:Y:S04]  /*93b0*/  HMMA.16816.F32 R20, R104.reuse, R108, R20 ;  /* 0x0000006c6814723c */ /* 0x044fe80000001814 */
[--C-:B-1----:R-:W-:Y:S04]  /*93c0*/  FFMA.FTZ R102, R156, c[0x0][0x2d0], -R144.reuse ;  /* 0x0000b4009c667a23 */ /* 0x102fe80000010890 */
[C---:B------:R-:W-:Y:S01]  /*93d0*/  HMMA.16816.F32 R24, R104.reuse, R110, R24 ;  /* 0x0000006e6818723c */ /* 0x040fe20000001818 */
[----:B------:R1:W-:Y:S01]  /*93e0*/  MUFU.EX2 R179, R102 ;  /* 0x0000006600b37308 */ /* 0x0003e20000000800 */
[----:B------:R-:W2:Y:S06]  /*93f0*/  LDSM.16.MT88.4 R108, [R185+0x4800] ;  /* 0x00480000b96c783b */ /* 0x000eac0000004200 */
[C---:B------:R-:W-:Y:S08]  /*9400*/  HMMA.16816.F32 R28, R104.reuse, R124, R28 ;  /* 0x0000007c681c723c */ /* 0x040ff0000000181c */
[C---:B------:R-:W-:Y:S01]  /*9410*/  HMMA.16816.F32 R32, R104.reuse, R126, R32 ;  /* 0x0000007e6820723c */ /* 0x040fe20000001820 */
[----:B------:R-:W-:Y:S07]  /*9420*/  LDSM.16.MT88.4 R124, [R186+0x1000] ;  /* 0x00100000ba7c783b */ /* 0x000fee0000004200 */
        /* <DEDUP_REMOVED lines=13> */
[C---:B---3--:R-:W-:Y:S08]  /*9500*/  HMMA.16816.F32 R60, R104.reuse, R112, R60 ;  /* 0x00000070683c723c */ /* 0x048ff0000000183c */
[C---:B------:R-:W-:Y:S01]  /*9510*/  HMMA.16816.F32 R64, R104.reuse, R114, R64 ;  /* 0x000000726840723c */ /* 0x040fe20000001840 */
[----:B------:R-:W3:Y:S07]  /*9520*/  LDSM.16.MT88.4 R112, [R188+0x4800] ;  /* 0x00480000bc70783b */ /* 0x000eee0000004200 */
[C---:B--2---:R-:W-:Y:S04]  /*9530*/  HMMA.16816.F32 R68, R104.reuse, R108, R68 ;  /* 0x0000006c6844723c */ /* 0x044fe80000001844 */
[--C-:B-1----:R-:W-:Y:S04]  /*9540*/  FFMA.FTZ R102, R151, c[0x0][0x2d0], -R101.reuse ;  /* 0x0000b40097667a23 */ /* 0x102fe80000010865 */
[C---:B------:R-:W-:Y:S01]  /*9550*/  HMMA.16816.F32 R72, R104.reuse, R110, R72 ;  /* 0x0000006e6848723c */ /* 0x040fe20000001848 */
[----:B------:R1:W2:Y:S01]  /*9560*/  MUFU.EX2 R164, R102 ;  /* 0x0000006600a47308 */ /* 0x0002a20000000800 */
[----:B------:R-:W2:Y:S06]  /*9570*/  LDSM.16.MT88.4 R108, [R185+0x1000] ;  /* 0x00100000b96c783b */ /* 0x000eac0000004200 */
[C---:B------:R-:W-:Y:S08]  /*9580*/  HMMA.16816.F32 R76, R104.reuse, R116, R76 ;  /* 0x00000074684c723c */ /* 0x040ff0000000184c */
[C---:B------:R-:W-:Y:S01]  /*9590*/  HMMA.16816.F32 R80, R104.reuse, R118, R80 ;  /* 0x000000766850723c */ /* 0x040fe20000001850 */
[----:B------:R-:W2:Y:S07]  /*95a0*/  LDSM.16.MT88.4 R116, [R189+0x1000] ;  /* 0x00100000bd74783b */ /* 0x000eae0000004200 */
[C---:B------:R-:W-:Y:S04]  /*95b0*/  HMMA.16816.F32 R84, R104.reuse, R120, R84 ;  /* 0x000000786854723c */ /* 0x040fe80000001854 */
[--C-:B-1----:R-:W-:Y:S02]  /*95c0*/  FFMA.FTZ R102, R150, c[0x0][0x2d0], -R101.reuse ;  /* 0x0000b40096667a23 */ /* 0x102fe40000010865 */
[----:B------:R-:W-:Y:S02]  /*95d0*/  LDSM.16.MT88.4 R148, [R189+0x3800] ;  /* 0x00380000bd94783b */ /* 0x000fe40000004200 */
[C---:B------:R-:W-:Y:S01]  /*95e0*/  HMMA.16816.F32 R88, R104.reuse, R122, R88 ;  /* 0x0000007a6858723c */ /* 0x040fe20000001858 */
[----:B------:R1:W-:Y:S05]  /*95f0*/  MUFU.EX2 R163, R102 ;  /* 0x0000006600a37308 */ /* 0x0003ea0000000800 */
[----:B------:R-:W2:Y:S02]  /*9600*/  LDSM.16.MT88.4 R120, [R185+0x3000] ;  /* 0x00300000b978783b */ /* 0x000ea40000004200 */
[C---:B---3--:R-:W-:Y:S08]  /*9610*/  HMMA.16816.F32 R92, R104.reuse, R112, R92 ;  /* 0x00000070685c723c */ /* 0x048ff0000000185c */
[----:B------:R-:W-:Y:S01]  /*9620*/  HMMA.16816.F32 R96, R104, R114, R96 ;  /* 0x000000726860723c */ /* 0x000fe20000001860 */
[----:B------:R-:W-:Y:S06]  /*9630*/  LDSM.16.MT88.4 R112, [R185+0x5000] ;  /* 0x00500000b970783b */ /* 0x000fec0000004200 */
[----:B----4-:R-:W-:Y:S01]  /*9640*/  F2FP.PACK_AB R104, R181, R182 ;  /* 0x000000b6b568723e */ /* 0x010fe200000000ff */
[--C-:B-1----:R-:W-:Y:S01]  /*9650*/  FFMA.FTZ R102, R152, c[0x0][0x2d0], -R101.reuse ;  /* 0x0000b40098667a23 */ /* 0x102fe20000010865 */
[----:B-----5:R-:W-:Y:S03]  /*9660*/  F2FP.PACK_AB R106, R178, R179 ;  /* 0x000000b3b26a723e */ /* 0x020fe600000000ff */
[----:B------:R-:W1:Y:S01]  /*9670*/  MUFU.EX2 R162, R102 ;  /* 0x0000006600a27308 */ /* 0x000e620000000800 */
[----:B--2---:R-:W-:Y:S02]  /*9680*/  F2FP.PACK_AB R105, R164, R165 ;  /* 0x000000a5a469723e */ /* 0x004fe400000000ff */
[----:B-1----:R-:W-:Y:S01]  /*9690*/  F2FP.PACK_AB R107, R162, R163 ;  /* 0x000000a3a26b723e */ /* 0x002fe200000000ff */
[--C-:B------:R-:W-:Y:S06]  /*96a0*/  FFMA.FTZ R102, R160, c[0x0][0x2d0], -R144.reuse ;  /* 0x0000b400a0667a23 */ /* 0x100fec0000010890 */
[----:B------:R1:W-:Y:S01]  /*96b0*/  MUFU.EX2 R177, R102 ;  /* 0x0000006600b17308 */ /* 0x0003e20000000800 */
[C---:B------:R-:W-:Y:S08]  /*96c0*/  HMMA.16816.F32 R4, R104.reuse, R108, R4 ;  /* 0x0000006c6804723c */ /* 0x040ff00000001804 */
[C---:B------:R-:W-:Y:S01]  /*96d0*/  HMMA.16816.F32 R8, R104.reuse, R110, R8 ;  /* 0x0000006e6808723c */ /* 0x040fe20000001808 */
[----:B------:R-:W2:Y:S07]  /*96e0*/  LDSM.16.MT88.4 R108, [R188+0x3000] ;  /* 0x00300000bc6c783b */ /* 0x000eae0000004200 */
[C---:B------:R-:W-:Y:S04]  /*96f0*/  HMMA.16816.F32 R12, R104.reuse, R124, R12 ;  /* 0x0000007c680c723c */ /* 0x040fe8000000180c */
[--C-:B-1----:R-:W-:Y:S04]  /*9700*/  FFMA.FTZ R102, R161, c[0x0][0x2d0], -R144.reuse ;  /* 0x0000b400a1667a23 */ /* 0x102fe80000010890 */
[C---:B------:R-:W-:Y:S01]  /*9710*/  HMMA.16816.F32 R16, R104.reuse, R126, R16 ;  /* 0x0000007e6810723c */ /* 0x040fe20000001810 */
[----:B------:R-:W-:Y:S01]  /*9720*/  LDSM.16.MT88.4 R124, [R189+0x1800] ;  /* 0x00180000bd7c783b */ /* 0x000fe20000004200 */
[----:B------:R1:W3:Y:S06]  /*9730*/  MUFU.EX2 R176, R102 ;  /* 0x0000006600b07308 */ /* 0x0002ec0000000800 */
[C---:B------:R-:W-:Y:S08]  /*9740*/  HMMA.16816.F32 R20, R104.reuse, R116, R20 ;  /* 0x000000746814723c */ /* 0x040ff00000001814 */
[C---:B------:R-:W-:Y:S01]  /*9750*/  HMMA.16816.F32 R24, R104.reuse, R118, R24 ;  /* 0x000000766818723c */ /* 0x040fe20000001818 */
[----:B------:R-:W4:Y:S07]  /*9760*/  LDSM.16.MT88.4 R116, [R186+0x5000] ;  /* 0x00500000ba74783b */ /* 0x000f2e0000004200 */
[C---:B------:R-:W-:Y:S04]  /*9770*/  HMMA.16816.F32 R28, R104.reuse, R128, R28 ;  /* 0x00000080681c723c */ /* 0x040fe8000000181c */
[--C-:B-1----:R-:W-:Y:S02]  /*9780*/  FFMA.FTZ R102, R171, c[0x0][0x2d0], -R144.reuse ;  /* 0x0000b400ab667a23 */ /* 0x102fe40000010890 */
[----:B------:R-:W-:Y:S02]  /*9790*/  FFMA.FTZ R144, R170, c[0x0][0x2d0], -R144 ;  /* 0x0000b400aa907a23 */ /* 0x000fe40000010890 */
[C---:B------:R-:W-:Y:S01]  /*97a0*/  HMMA.16816.F32 R32, R104.reuse, R130, R32 ;  /* 0x000000826820723c */ /* 0x040fe20000001820 */
[----:B------:R1:W-:Y:S07]  /*97b0*/  MUFU.EX2 R171, R102 ;  /* 0x0000006600ab7308 */ /* 0x0003ee0000000800 */
[C---:B------:R-:W-:Y:S03]  /*97c0*/  HMMA.16816.F32 R36, R104.reuse, R120, R36 ;  /* 0x000000786824723c */ /* 0x040fe60000001824 */
[----:B------:R5:W2:Y:S05]  /*97d0*/  MUFU.EX2 R170, R144 ;  /* 0x0000009000aa7308 */ /* 0x000aaa0000000800 */
[C---:B------:R-:W-:Y:S01]  /*97e0*/  HMMA.16816.F32 R40, R104.reuse, R122, R40 ;  /* 0x0000007a6828723c */ /* 0x040fe20000001828 */
[----:B------:R-:W4:Y:S07]  /*97f0*/  LDSM.16.MT88.4 R120, [R189+0x5000] ;  /* 0x00500000bd78783b */ /* 0x000f2e0000004200 */
[C---:B------:R-:W-:Y:S04]  /*9800*/  HMMA.16816.F32 R44, R104.reuse, R132, R44 ;  /* 0x00000084682c723c */ /* 0x040fe8000000182c */
[--C-:B-1----:R-:W-:Y:S02]  /*9810*/  FFMA.FTZ R102, R153, c[0x0][0x2d0], -R101.reuse ;  /* 0x0000b40099667a23 */ /* 0x102fe40000010865 */
[----:B------:R-:W-:Y:S02]  /*9820*/  LDSM.16.MT88.4 R152, [R188+0x3800] ;  /* 0x00380000bc98783b */ /* 0x000fe40000004200 */
[C---:B------:R-:W-:Y:S01]  /*9830*/  HMMA.16816.F32 R48, R104.reuse, R134, R48 ;  /* 0x000000866830723c */ /* 0x040fe20000001830 */
[----:B------:R1:W-:Y:S05]  /*9840*/  MUFU.EX2 R161, R102 ;  /* 0x0000006600a17308 */ /* 0x0003ea0000000800 */
[----:B------:R-:W-:Y:S02]  /*9850*/  LDSM.16.MT88.4 R132, [R188+0x1800] ;  /* 0x00180000bc84783b */ /* 0x000fe40000004200 */
[C---:B------:R-:W-:Y:S06]  /*9860*/  HMMA.16816.F32 R52, R104.reuse, R136, R52 ;  /* 0x000000886834723c */ /* 0x040fec0000001834 */
[----:B-----5:R-:W-:Y:S01]  /*9870*/  LDSM.16.MT88.4 R144, [R186+0x3800] ;  /* 0x00380000ba90783b */ /* 0x020fe20000004200 */
[----:B---3--:R-:W-:Y:S01]  /*9880*/  F2FP.PACK_AB R136, R176, R177 ;  /* 0x000000b1b088723e */ /* 0x008fe200000000ff */
[C---:B------:R-:W-:Y:S07]  /*9890*/  HMMA.16816.F32 R56, R104.reuse, R138, R56 ;  /* 0x0000008a6838723c */ /* 0x040fee0000001838 */
[----:B--2---:R-:W-:Y:S01]  /*98a0*/  F2FP.PACK_AB R138, R170, R171 ;  /* 0x000000abaa8a723e */ /* 0x004fe200000000ff */
[C---:B------:R-:W-:Y:S04]  /*98b0*/  HMMA.16816.F32 R60, R104.reuse, R108, R60 ;  /* 0x0000006c683c723c */ /* 0x040fe8000000183c */
[--C-:B-1----:R-:W-:Y:S04]  /*98c0*/  FFMA.FTZ R102, R159, c[0x0][0x2d0], -R101.reuse ;  /* 0x0000b4009f667a23 */ /* 0x102fe80000010865 */
[C---:B------:R-:W-:Y:S01]  /*98d0*/  HMMA.16816.F32 R64, R104.reuse, R110, R64 ;  /* 0x0000006e6840723c */ /* 0x040fe20000001840 */
[----:B------:R-:W1:Y:S01]  /*98e0*/  LDSM.16.MT88.4 R108, [R188+0x5000] ;  /* 0x00500000bc6c783b */ /* 0x000e620000004200 */
[----:B------:R2:W3:Y:S06]  /*98f0*/  MUFU.EX2 R160, R102 ;  /* 0x0000006600a07308 */ /* 0x0004ec0000000800 */
[C---:B------:R-:W-:Y:S08]  /*9900*/  HMMA.16816.F32 R68, R104.reuse, R112, R68 ;  /* 0x000000706844723c */ /* 0x040ff00000001844 */
[C---:B------:R-:W-:Y:S01]  /*9910*/  HMMA.16816.F32 R72, R104.reuse, R114, R72 ;  /* 0x000000726848723c */ /* 0x040fe20000001848 */
[----:B------:R-:W5:Y:S07]  /*9920*/  LDSM.16.MT88.4 R112, [R185+0x1800] ;  /* 0x00180000b970783b */ /* 0x000f6e0000004200 */
[C---:B----4-:R-:W-:Y:S04]  /*9930*/  HMMA.16816.F32 R76, R104.reuse, R116, R76 ;  /* 0x00000074684c723c */ /* 0x050fe8000000184c */
[--C-:B--2---:R-:W-:Y:S01]  /*9940*/  FFMA.FTZ R102, R158, c[0x0][0x2d0], -R101.reuse ;  /* 0x0000b4009e667a23 */ /* 0x104fe20000010865 */
[----:B---3--:R-:W-:Y:S01]  /*9950*/  F2FP.PACK_AB R137, R160, R161 ;  /* 0x000000a1a089723e */ /* 0x008fe200000000ff */
[----:B------:R-:W-:Y:S01]  /*9960*/  LDSM.16.MT88.4 R156, [R185+0x5800] ;  /* 0x00580000b99c783b */ /* 0x000fe20000004200 */
[----:B------:R-:W-:Y:S01]  /*9970*/  FFMA.FTZ R101, R103, c[0x0][0x2d0], -R101 ;  /* 0x0000b40067657a23 */ /* 0x000fe20000010865 */
[C---:B------:R-:W-:Y:S02]  /*9980*/  HMMA.16816.F32 R80, R104.reuse, R118, R80 ;  /* 0x000000766850723c */ /* 0x040fe40000001850 */
[----:B------:R-:W-:Y:S04]  /*9990*/  MUFU.EX2 R102, R102 ;  /* 0x0000006600667308 */ /* 0x000fe80000000800 */
[----:B------:R-:W2:Y:S02]  /*99a0*/  LDSM.16.MT88.4 R116, [R186+0x1800] ;  /* 0x00180000ba74783b */ /* 0x000ea40000004200 */
[C---:B------:R-:W-:Y:S04]  /*99b0*/  HMMA.16816.F32 R84, R104.reuse, R120, R84 ;  /* 0x000000786854723c */ /* 0x040fe80000001854 */
[----:B------:R-:W3:Y:S04]  /*99c0*/  MUFU.EX2 R101, R101 ;  /* 0x0000006500657308 */ /* 0x000ee80000000800 */
[C---:B------:R-:W-:Y:S08]  /*99d0*/  HMMA.16816.F32 R88, R104.reuse, R122, R88 ;  /* 0x0000007a6858723c */ /* 0x040ff00000001858 */
[C---:B-1----:R-:W-:Y:S08]  /*99e0*/  HMMA.16816.F32 R92, R104.reuse, R108, R92 ;  /* 0x0000006c685c723c */ /* 0x042ff0000000185c */
[----:B------:R-:W-:Y:S04]  /*99f0*/  HMMA.16816.F32 R96, R104, R110, R96 ;  /* 0x0000006e6860723c */ /* 0x000fe80000001860 */
[----:B---3--:R-:W-:Y:S07]  /*9a00*/  F2FP.PACK_AB R139, R101, R102 ;  /* 0x00000066658b723e */ /* 0x008fee00000000ff */
[C---:B-----5:R-:W-:Y:S01]  /*9a10*/  HMMA.16816.F32 R104, R136.reuse, R112, R4 ;  /* 0x000000708868723c */ /* 0x060fe20000001804 */
[----:B------:R-:W1:Y:S07]  /*9a20*/  LDSM.16.MT88.4 R4, [R186+0x5800] ;  /* 0x00580000ba04783b */ /* 0x000e6e0000004200 */
[C---:B------:R-:W-:Y:S01]  /*9a30*/  HMMA.16816.F32 R108, R136.reuse, R114, R8 ;  /* 0x00000072886c723c */ /* 0x040fe20000001808 */
[----:B------:R-:W3:Y:S07]  /*9a40*/  LDSM.16.MT88.4 R8, [R189+0x5800] ;  /* 0x00580000bd08783b */ /* 0x000eee0000004200 */
[C---:B--2---:R-:W-:Y:S01]  /*9a50*/  HMMA.16816.F32 R112, R136.reuse, R116, R12 ;  /* 0x000000748870723c */ /* 0x044fe2000000180c */
[----:B------:R-:W2:Y:S07]  /*9a60*/  LDSM.16.MT88.4 R12, [R188+0x5800] ;  /* 0x00580000bc0c783b */ /* 0x000eae0000004200 */
[C---:B------:R-:W-:Y:S07]  /*9a70*/  HMMA.16816.F32 R116, R136.reuse, R118, R16 ;  /* 0x000000768874723c */ /* 0x040fee0000001810 */
[----:B------:R-:W-:Y:S01]  /*9a80*/  FFMA.FTZ R16, R2, R225, R218 ;  /* 0x000000e102107223 */ /* 0x000fe200000100da */
[C---:B------:R-:W-:Y:S04]  /*9a90*/  HMMA.16816.F32 R120, R136.reuse, R124, R20 ;  /* 0x0000007c8878723c */ /* 0x040fe80000001814 */
[----:B------:R-:W-:Y:S02]  /*9aa0*/  FFMA.FTZ R2, R0, R226, R175 ;  /* 0x000000e200027223 */ /* 0x000fe400000100af */
        /* <DEDUP_REMOVED lines=15> */
[----:B------:R-:W-:Y:S01]  /*9ba0*/  FADD.FTZ R0, R207, R0 ;  /* 0x00000000cf007221 */ /* 0x000fe20000010000 */
[----:B------:R-:W-:Y:S01]  /*9bb0*/  IADD3 R207, R180, -0x1, RZ ;  /* 0xffffffffb4cf7810 */ /* 0x000fe20007ffe0ff */
[C---:B------:R-:W-:Y:S04]  /*9bc0*/  HMMA.16816.F32 R44, R136.reuse, R144, R44 ;  /* 0x00000090882c723c */ /* 0x040fe8000000182c */
[----:B------:R-:W-:Y:S01]  /*9bd0*/  FADD.FTZ R2, R167, R2 ;  /* 0x00000002a7027221 */ /* 0x000fe20000010000 */
[----:B------:R-:W-:Y:S01]  /*9be0*/  MOV R180, R207 ;  /* 0x000000cf00b47202 */ /* 0x000fe20000000f00 */
        /* <DEDUP_REMOVED lines=13> */
[C---:B------:R-:W-:Y:S08]  /*9cc0*/  HMMA.16816.F32 R64, R136.reuse, R154, R64 ;  /* 0x0000009a8840723c */ /* 0x040ff00000001840 */
[C---:B------:R-:W-:Y:S08]  /*9cd0*/  HMMA.16816.F32 R68, R136.reuse, R156, R68 ;  /* 0x0000009c8844723c */ /* 0x040ff00000001844 */
        /* <DEDUP_REMOVED lines=10> */
[C---:B------:R-:W-:Y:S04]  /*9d80*/  HMMA.16816.F32 R88, R136.reuse, R10, R88 ;  /* 0x0000000a8858723c */ /* 0x040fe80000001858 */
[----:B------:R-:W-:Y:S02]  /*9d90*/  FADD.FTZ R2, R171, R2 ;  /* 0x00000002ab027221 */ /* 0x000fe40000010000 */
[----:B------:R-:W-:Y:S01]  /*9da0*/  FADD.FTZ R0, R102, R0 ;  /* 0x0000000066007221 */ /* 0x000fe20000010000 */
[----:B------:R-:W-:Y:S01]  /*9db0*/  MOV R102, R3 ;  /* 0x0000000300667202 */ /* 0x000fe20000000f00 */
[C---:B--2---:R-:W-:Y:S04]  /*9dc0*/  HMMA.16816.F32 R92, R136.reuse, R12, R92 ;  /* 0x0000000c885c723c */ /* 0x044fe8000000185c */
[----:B------:R-:W-:Y:S02]  /*9dd0*/  FADD.FTZ R225, R170, R2 ;  /* 0x00000002aae17221 */ /* 0x000fe40000010000 */
[----:B------:R-:W-:Y:S01]  /*9de0*/  FADD.FTZ R226, R101, R0 ;  /* 0x0000000065e27221 */ /* 0x000fe20000010000 */
[----:B------:R-:W-:Y:S01]  /*9df0*/  MOV R101, R100 ;  /* 0x0000006400657202 */ /* 0x000fe20000000f00 */
[----:B------:R-:W-:Y:S01]  /*9e00*/  HMMA.16816.F32 R96, R136, R14, R96 ;  /* 0x0000000e8860723c */ /* 0x000fe20000001860 */
[----:B------:R-:W-:-:S07]  /*9e10*/  @P0 BRA `(.L_x_455) ;  /* 0xffffc7a000000947 */ /* 0x000fce000383ffff */
.L_x_446:
[----:B------:R-:W-:Y:S02]  /*9e20*/  IADD3 R0, R231, 0x7f, RZ ;  /* 0x0000007fe7007810 */ /* 0x000fe40007ffe0ff */
[----:B------:R-:W-:-:S03]  /*9e30*/  IADD3 R2, R228, 0x1, -R229 ;  /* 0x00000001e4027810 */ /* 0x000fc60007ffe8e5 */
[----:B------:R-:W-:-:S05]  /*9e40*/  @P2 IMAD.HI.U32 R3, R0, c[0x0][0x2c8], RZ ;  /* 0x0000b20000032a27 */ /* 0x000fca00078e00ff */
[----:B------:R-:W-:-:S05]  /*9e50*/  @P2 SHF.R.U32.HI R0, RZ, c[0x0][0x2cc], R3 ;  /* 0x0000b300ff002a19 */ /* 0x000fca0000011603 */
[----:B------:R-:W-:-:S05]  /*9e60*/  IMAD.IADD R0, R2, 0x1, R0 ;  /* 0x0000000102007824 */ /* 0x000fca00078e0200 */
[----:B------:R-:W-:Y:S01]  /*9e70*/  IADD3 R2, R0, -c[0x0][0x324], RZ ;  /* 0x8000c90000027a10 */ /* 0x000fe20007ffe0ff */
[----:B------:R-:W-:Y:S05]  /*9e80*/  @!P1 BRA `(.L_x_456) ;  /* 0x0000011000009947 */ /* 0x000fea0003800000 */
[----:B------:R-:W-:Y:S01]  /*9e90*/  ISETP.GT.AND P0, PT, R0, -0x1, PT ;  /* 0xffffffff0000780c */ /* 0x000fe20003f04270 */
[----:B------:R-:W-:-:S12]  /*9ea0*/  BSSY B0, `(.L_x_457) ;  /* 0x000000d000007945 */ /* 0x000fd80003800000 */
        /* <DEDUP_REMOVED lines=8> */
.L_x_458:
[----:B------:R-:W-:-:S04]  /*9f30*/  MOV R3, c[0x0][0x32c] ;  /* 0x0000cb0000037a02 */ /* 0x000fc80000000f00 */
[----:B------:R-:W-:-:S13]  /*9f40*/  ISETP.NE.AND P0, PT, R3, 0x1, PT ;  /* 0x000000010300780c */ /* 0x000fda0003f05270 */
[----:B------:R-:W-:-:S05]  /*9f50*/  @P0 IMAD.HI.U32 R3, R0, c[0x0][0x330], RZ ;  /* 0x0000cc0000030a27 */ /* 0x000fca00078e00ff */
[----:B------:R-:W-:Y:S02]  /*9f60*/  @P0 SHF.R.U32.HI R0, RZ, c[0x0][0x334], R3 ;  /* 0x0000cd00ff000a19 */ /* 0x000fe40000011603 */
.L_x_459:
[----:B------:R-:W-:Y:S05]  /*9f70*/  BSYNC B0 ;  /* 0x0000000000007941 */ /* 0x000fea0003800000 */
.L_x_457:
[----:B------:R-:W-:-:S05]  /*9f80*/  IMAD R0, R0, c[0x0][0x32c], RZ ;  /* 0x0000cb0000007a24 */ /* 0x000fca00078e02ff */
[----:B------:R-:W-:-:S04]  /*9f90*/  IMNMX R2, R2, R0, !PT ;  /* 0x0000000002027217 */ /* 0x000fc80007800200 */
.L_x_456:
[----:B------:R-:W-:-:S04]  /*9fa0*/  IADD3 R2, R2, 0x3f, RZ ;  /* 0x0000003f02027810 */ /* 0x000fc80007ffe0ff */
        /* <DEDUP_REMOVED lines=9> */
.L_x_461:
[----:B------:R-:W-:Y:S01]  /*a040*/  ISETP.GT.AND P6, PT, R211, R180, PT ;  /* 0x000000b4d300720c */ /* 0x000fe20003fc4270 */
[----:B------:R-:W-:Y:S04]  /*a050*/  DEPBAR.LE SB0, 0x0 ;  /* 0x000080000000791a */ /* 0x000fe80000000000 */
[----:B------:R-:W-:Y:S01]  /*a060*/  WARPSYNC 0xffffffff ;  /* 0xffffffff00007948 */ /* 0x000fe20003800000 */
[----:B------:R-:W-:Y:S01]  /*a070*/  BAR.SYNC.DEFER_BLOCKING 0x0 ;  /* 0x0000000000007b1d */ /* 0x000fe20000010000 */
[C---:B------:R-:W-:Y:S06]  /*a080*/  IADD3 R207, R180.reuse, -0x1, RZ ;  /* 0xffffffffb4cf7810 */ /* 0x040fec0007ffe0ff */
[----:B------:R-:W-:Y:S01]  /*a090*/  @!P6 SHF.R.S32.HI R0, RZ, 0x1f, R180 ;  /* 0x0000001fff00e819 */ /* 0x000fe200000114b4 */
[----:B------:R-:W-:Y:S01]  /*a0a0*/  @!P6 IMAD.WIDE.U32 R2, R180, c[0x0][0x208], RZ ;  /* 0x00008200b402ea25 */ /* 0x000fe200078e00ff */
[----:B------:R-:W-:Y:S02]  /*a0b0*/  @!P6 IADD3 R12, P0, R214, 0x40, RZ ;  /* 0x00000040d60ce810 */ /* 0x000fe40007f1e0ff */
[----:B------:R-:W-:Y:S01]  /*a0c0*/  @!P6 MOV R5, c[0x0][0x208] ;  /* 0x000082000005ea02 */ /* 0x000fe20000000f00 */
[----:B------:R-:W-:Y:S01]  /*a0d0*/  @!P6 IMAD R0, R0, c[0x0][0x208], RZ ;  /* 0x000082000000ea24 */ /* 0x000fe200078e02ff */
[-C--:B------:R-:W-:Y:S03]  /*a0e0*/  @!P6 IADD3.X R7, RZ, R217.reuse, RZ, P0, !PT ;  /* 0x000000d9ff07e210 */ /* 0x080fe600007fe4ff */
[----:B------:R-:W-:Y:S05]  /*a0f0*/  @!P6 IMAD R0, R180, c[0x0][0x20c], R0 ;  /* 0x00008300b400ea24 */ /* 0x000fea00078e0200 */
[----:B------:R-:W-:Y:S02]  /*a100*/  @!P6 IADD3 R3, R3, R0, RZ ;  /* 0x000000000303e210 */ /* 0x000fe40007ffe0ff */
[C---:B------:R-:W-:Y:S01]  /*a110*/  @!P6 SHF.L.U32 R0, R2.reuse, 0x6, RZ ;  /* 0x000000060200e819 */ /* 0x040fe200000006ff */
[----:B------:R-:W-:Y:S01]  /*a120*/  LDSM.16.M88.4 R32, [R191] ;  /* 0x00000000bf20783b */ /* 0x000fe20000000200 */
[----:B------:R-:W-:Y:S02]  /*a130*/  @!P6 SHF.L.U64.HI R2, R2, 0x6, R3 ;  /* 0x000000060202e819 */ /* 0x000fe40000010203 */
[----:B------:R-:W-:Y:S02]  /*a140*/  @!P6 MOV R3, c[0x0][0x20c] ;  /* 0x000083000003ea02 */ /* 0x000fe40000000f00 */
[C---:B------:R-:W-:Y:S03]  /*a150*/  @!P6 LEA R4, P0, R5.reuse, R0, 0x5 ;  /* 0x000000000504e211 */ /* 0x040fe600078028ff */
[----:B------:R-:W-:Y:S01]  /*a160*/  LDSM.16.M88.4 R16, [R184+0x800] ;  /* 0x00080000b810783b */ /* 0x000fe20000000200 */
[----:B------:R-:W-:Y:S02]  /*a170*/  @!P6 LEA.HI.X R3, R5, R2, R3, 0x5, P0 ;  /* 0x000000020503e211 */ /* 0x000fe400000f2c03 */
[----:B------:R-:W-:Y:S04]  /*a180*/  @!P6 IADD3 R5, P0, R0, R214, RZ ;  /* 0x000000d60005e210 */ /* 0x000fe80007f1e0ff */
[----:B------:R-:W-:Y:S01]  /*a190*/  @!P6 IADD3.X R8, R2, R217, RZ, P0, !PT ;  /* 0x000000d90208e210 */ /* 0x000fe200007fe4ff */
[----:B------:R-:W-:Y:S01]  /*a1a0*/  LDSM.16.M88.4 R24, [R184+0x1000] ;  /* 0x00100000b818783b */ /* 0x000fe20000000200 */
[----:B------:R-:W-:Y:S04]  /*a1b0*/  @!P6 IADD3 R6, P0, R0, R12, RZ ;  /* 0x0000000c0006e210 */ /* 0x000fe80007f1e0ff */
[----:B------:R-:W-:Y:S02]  /*a1c0*/  @!P6 IADD3.X R9, R2, R7, RZ, P0, !PT ;  /* 0x000000070209e210 */ /* 0x000fe400007fe4ff */
[C---:B------:R-:W-:Y:S01]  /*a1d0*/  @!P6 LEA R28, P0, R5.reuse, c[0x0][0x1f8], 0x1 ;  /* 0x00007e00051cea11 */ /* 0x040fe200078008ff */
[----:B------:R-:W-:Y:S03]  /*a1e0*/  LDSM.16.M88.4 R136, [R184+0x1800] ;  /* 0x00180000b888783b */ /* 0x000fe60000000200 */
[----:B------:R-:W-:Y:S02]  /*a1f0*/  @!P6 LEA.HI.X R29, R5, c[0x0][0x1fc], R8, 0x1, P0 ;  /* 0x00007f00051dea11 */ /* 0x000fe400000f0c08 */
[C---:B------:R-:W-:Y:S03]  /*a200*/  @!P6 LEA R22, P0, R6.reuse, c[0x0][0x1f8], 0x1 ;  /* 0x00007e000616ea11 */ /* 0x040fe600078008ff */
[----:B------:R-:W-:Y:S01]  /*a210*/  LDSM.16.M88.4 R140, [R192] ;  /* 0x00000000c08c783b */ /* 0x000fe20000000200 */
[----:B------:R-:W-:Y:S02]  /*a220*/  @!P6 LEA.HI.X R23, R6, c[0x0][0x1fc], R9, 0x1, P0 ;  /* 0x00007f000617ea11 */ /* 0x000fe400000f0c09 */
[----:B------:R-:W-:Y:S04]  /*a230*/  @!P6 IADD3 R6, P0, R214, 0x80, RZ ;  /* 0x00000080d606e810 */ /* 0x000fe80007f1e0ff */
[----:B------:R-:W-:Y:S01]  /*a240*/  @!P6 IADD3.X R5, RZ, R217, RZ, P0, !PT ;  /* 0x000000d9ff05e210 */ /* 0x000fe200007fe4ff */
[----:B------:R-:W1:Y:S01]  /*a250*/  LDSM.16.M88.4 R8, [R184] ;  /* 0x00000000b808783b */ /* 0x000e620000000200 */
[----:B------:R-:W-:Y:S04]  /*a260*/  @!P6 IADD3 R0, P0, R0, R6, RZ ;  /* 0x000000060000e210 */ /* 0x000fe80007f1e0ff */
[----:B------:R-:W-:Y:S02]  /*a270*/  @!P6 IADD3.X R2, R2, R5, RZ, P0, !PT ;  /* 0x000000050202e210 */ /* 0x000fe400007fe4ff */
[C---:B------:R-:W-:Y:S01]  /*a280*/  @!P6 LEA R20, P0, R0.reuse, c[0x0][0x1f8], 0x1 ;  /* 0x00007e000014ea11 */ /* 0x040fe200078008ff */
[----:B------:R-:W2:Y:S03]  /*a290*/  LDSM.16.M88.4 R144, [R195] ;  /* 0x00000000c390783b */ /* 0x000ea60000000200 */
[----:B------:R-:W-:Y:S02]  /*a2a0*/  @!P6 LEA.HI.X R21, R0, c[0x0][0x1fc], R2, 0x1, P0 ;  /* 0x00007f000015ea11 */ /* 0x000fe400000f0c02 */
[C---:B------:R-:W-:Y:S03]  /*a2b0*/  @!P6 IADD3 R2, P0, R4.reuse, R12, RZ ;  /* 0x0000000c0402e210 */ /* 0x040fe60007f1e0ff */
[----:B------:R-:W3:Y:S01]  /*a2c0*/  LDSM.16.M88.4 R148, [R206] ;  /* 0x00000000ce94783b */ /* 0x000ee20000000200 */
[C---:B------:R-:W-:Y:S02]  /*a2d0*/  @!P6 IADD3.X R7, R3.reuse, R7, RZ, P0, !PT ;  /* 0x000000070307e210 */ /* 0x040fe400007fe4ff */
[C---:B------:R-:W-:Y:S04]  /*a2e0*/  @!P6 IADD3 R6, P0, R4.reuse, R6, RZ ;  /* 0x000000060406e210 */ /* 0x040fe80007f1e0ff */
[C---:B------:R-:W-:Y:S01]  /*a2f0*/  @!P6 IADD3.X R5, R3.reuse, R5, RZ, P0, !PT ;  /* 0x000000050305e210 */ /* 0x040fe200007fe4ff */
[----:B------:R-:W4:Y:S01]  /*a300*/  LDSM.16.M88.4 R152, [R205] ;  /* 0x00000000cd98783b */ /* 0x000f220000000200 */
[----:B------:R-:W-:Y:S04]  /*a310*/  @!P6 IADD3 R0, P0, R4, R214, RZ ;  /* 0x000000d60400e210 */ /* 0x000fe80007f1e0ff */
[----:B------:R-:W-:Y:S02]  /*a320*/  @!P6 IADD3.X R3, R3, R217, RZ, P0, !PT ;  /* 0x000000d90303e210 */ /* 0x000fe400007fe4ff */
[C---:B------:R-:W-:Y:S01]  /*a330*/  @!P6 LEA R12, P0, R0.reuse, c[0x0][0x1f8], 0x1 ;  /* 0x00007e00000cea11 */ /* 0x040fe200078008ff */
[----:B------:R-:W5:Y:S03]  /*a340*/  LDSM.16.M88.4 R156, [R204] ;  /* 0x00000000cc9c783b */ /* 0x000f660000000200 */
[----:B------:R-:W-:Y:S02]  /*a350*/  @!P6 LEA.HI.X R13, R0, c[0x0][0x1fc], R3, 0x1, P0 ;  /* 0x00007f00000dea11 */ /* 0x000fe400000f0c03 */
[C---:B------:R-:W-:Y:S03]  /*a360*/  @!P6 LEA R14, P0, R2.reuse, c[0x0][0x1f8], 0x1 ;  /* 0x00007e00020eea11 */ /* 0x040fe600078008ff */
[----:B------:R-:W-:Y:S01]  /*a370*/  @!PT LDS RZ, [RZ] ;  /* 0x00000000fffff984 */ /* 0x000fe20000000800 */
[----:B------:R-:W-:Y:S01]  /*a380*/  @!PT LDS RZ, [RZ] ;  /* 0x00000000fffff984 */ /* 0x000fe20000000800 */
[----:B------:R-:W-:Y:S01]  /*a390*/  @!PT LDS RZ, [RZ] ;  /* 0x00000000fffff984 */ /* 0x000fe20000000800 */
[----:B------:R2:W-:Y:S01]  /*a3a0*/  @!P6 LDGSTS.E.BYPASS.LTC128B.128 [R209+0x100], [R28.64], !P5 ;  /* 0x001000001cd1efae */ /* 0x0005e2000e901d46 */
[----:B------:R-:W-:Y:S02]  /*a3b0*/  @!P6 LEA.HI.X R15, R2, c[0x0][0x1fc], R7, 0x1, P0 ;  /* 0x00007f00020fea11 */ /* 0x000fe400000f0c07 */
[C---:B------:R-:W-:Y:S04]  /*a3c0*/  @!P6 LEA R2, P0, R6.reuse, c[0x0][0x1f8], 0x1 ;  /* 0x00007e000602ea11 */ /* 0x040fe800078008ff */
[----:B------:R-:W-:Y:S01]  /*a3d0*/  @!P6 LEA.HI.X R3, R6, c[0x0][0x1fc], R5, 0x1, P0 ;  /* 0x00007f000603ea11 */ /* 0x000fe200000f0c05 */
[----:B------:R2:W-:Y:S01]  /*a3e0*/  @!P6 LDGSTS.E.BYPASS.LTC128B.128 [R209+0x2100], [R22.64], !P4 ;  /* 0x0210000016d1efae */ /* 0x0005e2000e101d46 */
[C---:B-1----:R-:W-:Y:S07]  /*a3f0*/  HMMA.16816.F32 R4, R32.reuse, R8, RZ ;  /* 0x000000082004723c */ /* 0x042fee00000018ff */
[----:B------:R2:W-:Y:S01]  /*a400*/  @!P6 LDGSTS.E.BYPASS.LTC128B.128 [R209+0x4100], [R20.64], !P3 ;  /* 0x0410000014d1efae */ /* 0x0005e2000d901d46 */
[C---:B------:R-:W-:Y:S07]  /*a410*/  HMMA.16816.F32 R8, R32.reuse, R10, RZ ;  /* 0x0000000a2008723c */ /* 0x040fee00000018ff */
[----:B------:R1:W-:Y:S08]  /*a420*/  @!P6 LDGSTS.E.BYPASS.LTC128B.128 [R209+0x1100], [R12.64], !P5 ;  /* 0x011000000cd1efae */ /* 0x0003f0000e901d46 */
[----:B------:R1:W-:Y:S08]  /*a430*/  @!P6 LDGSTS.E.BYPASS.LTC128B.128 [R209+0x3100], [R14.64], !P4 ;  /* 0x031000000ed1efae */ /* 0x0003f0000e101d46 */
[----:B------:R2:W-:Y:S01]  /*a440*/  @!P6 LDGSTS.E.BYPASS.LTC128B.128 [R209+0x5100], [R2.64], !P3 ;  /* 0x0510000002d1efae */ /* 0x0005e2000d901d46 */
[----:B------:R-:W-:Y:S07]  /*a450*/  ISETP.GT.AND P6, PT, R180, R211, PT ;  /* 0x000000d3b400720c */ /* 0x000fee0003fc4270 */
[----:B------:R-:W-:Y:S08]  /*a460*/  LDSM.16.M88.4 R160, [R194] ;  /* 0x00000000c2a0783b */ /* 0x000ff00000000200 */
[----:B------:R-:W0:Y:S01]  /*a470*/  LDGDEPBAR ;  /* 0x00000000000079af */ /* 0x000e220000000000 */
[C---:B-1----:R-:W-:Y:S07]  /*a480*/  HMMA.16816.F32 R12, R32.reuse, R16, RZ ;  /* 0x00000010200c723c */ /* 0x042fee00000018ff */
[----:B------:R-:W1:Y:S01]  /*a490*/  LDSM.16.M88.4 R164, [R190] ;  /* 0x00000000bea4783b */ /* 0x000e620000000200 */
[C---:B------:R-:W-:Y:S07]  /*a4a0*/  HMMA.16816.F32 R16, R32.reuse, R18, RZ ;  /* 0x000000122010723c */ /* 0x040fee00000018ff */
[----:B------:R-:W-:Y:S01]  /*a4b0*/  LDSM.16.M88.4 R168, [R190+0x1000] ;  /* 0x00100000bea8783b */ /* 0x000fe20000000200 */
[C---:B--2---:R-:W-:Y:S07]  /*a4c0*/  HMMA.16816.F32 R20, R32.reuse, R24, RZ ;  /* 0x000000182014723c */ /* 0x044fee00000018ff */
[----:B------:R-:W-:Y:S01]  /*a4d0*/  LDSM.16.M88.4 R172, [R193] ;  /* 0x00000000c1ac783b */ /* 0x000fe20000000200 */
[C---:B------:R-:W-:Y:S07]  /*a4e0*/  HMMA.16816.F32 R24, R32.reuse, R26, RZ ;  /* 0x0000001a2018723c */ /* 0x040fee00000018ff */
[----:B------:R-:W-:Y:S01]  /*a4f0*/  LDSM.16.M88.4 R176, [R187] ;  /* 0x00000000bbb0783b */ /* 0x000fe20000000200 */
        /* <DEDUP_REMOVED lines=149> */
[----:B------:R-:W-:Y:S02]  /*ae50*/  @P6 IMAD R6, R6, c[0x0][0x1e0], RZ ;  /* 0x0000780006066a24 */ /* 0x000fe400078e02ff */
[----:B-1----:R-:W-:Y:S02]  /*ae60*/  FMUL.FTZ R0, R10, c[0x0][0x320] ;  /* 0x0000c8000a007a20 */ /* 0x002fe40000410000 */
[----:B------:R-:W1:Y:S01]  /*ae70*/  LDSM.16.M88.4 R8, [R187+0x5800] ;  /* 0x00580000bb08783b */ /* 0x000e620000000200 */
[----:B------:R-:W-:Y:S04]  /*ae80*/  DEPBAR.LE SB0, 0x0 ;  /* 0x000080000000791a */ /* 0x000fe80000000000 */
[----:B------:R3:W5:Y:S03]  /*ae90*/  MUFU.TANH R143, R0 ;  /* 0x00000000008f7308 */ /* 0x0007660000002400 */
[----:B------:R-:W-:Y:S01]  /*aea0*/  BAR.SYNC.DEFER_BLOCKING 0x0 ;  /* 0x0000000000007b1d */ /* 0x000fe20000010000 */
[----:B---3--:R-:W-:Y:S06]  /*aeb0*/  FMUL.FTZ R0, R12, c[0x0][0x320] ;  /* 0x0000c8000c007a20 */ /* 0x008fec0000410000 */
[----:B------:R3:W-:Y:S01]  /*aec0*/  MUFU.TANH R139, R0 ;  /* 0x00000000008b7308 */ /* 0x0007e20000002400 */
[C---:B-1----:R-:W-:Y:S08]  /*aed0*/  HMMA.16816.F32 R28, R168.reuse, R8, R28 ;  /* 0x00000008a81c723c */ /* 0x042ff0000000181c */
        /* <DEDUP_REMOVED lines=79> */
[----:B--2---:R-:W-:Y:S01]  /*b3d0*/  FMNMX.FTZ R8, R3, R4, !PT ;  /* 0x0000000403087209 */ /* 0x004fe20007810000 */
[C---:B------:R-:W-:Y:S06]  /*b3e0*/  @P6 IMAD.WIDE.U32 R4, R207.reuse, c[0x0][0x1e0], RZ ;  /* 0x00007800cf046a25 */ /* 0x040fec00078e00ff */
[----:B------:R-:W2:Y:S01]  /*b3f0*/  SHFL.BFLY PT, R10, R8, 0x1, 0x1f ;  /* 0x0c201f00080a7f89 */ /* 0x000ea200000e0000 */
[----:B------:R-:W-:Y:S01]  /*b400*/  @P6 IMAD R3, R207, c[0x0][0x1e4], R6 ;  /* 0x00007900cf036a24 */ /* 0x000fe200078e0206 */
[----:B------:R-:W-:Y:S02]  /*b410*/  @P6 MOV R6, c[0x0][0x1e0] ;  /* 0x0000780000066a02 */ /* 0x000fe40000000f00 */
[----:B-1----:R-:W-:Y:S02]  /*b420*/  FMNMX.FTZ R0, R0, R2, !PT ;  /* 0x0000000200007209 */ /* 0x002fe40007810000 */
[----:B------:R-:W-:Y:S02]  /*b430*/  @P6 IADD3 R2, R5, R3, RZ ;  /* 0x0000000305026210 */ /* 0x000fe40007ffe0ff */
[C---:B------:R-:W-:Y:S01]  /*b440*/  @P6 SHF.L.U32 R5, R4.reuse, 0x6, RZ ;  /* 0x0000000604056819 */ /* 0x040fe200000006ff */
[----:B------:R-:W1:Y:S01]  /*b450*/  SHFL.BFLY PT, R3, R0, 0x1, 0x1f ;  /* 0x0c201f0000037f89 */ /* 0x000e6200000e0000 */
[----:B------:R-:W-:Y:S02]  /*b460*/  @P6 SHF.L.U64.HI R4, R4, 0x6, R2 ;  /* 0x0000000604046819 */ /* 0x000fe40000010202 */
[----:B------:R-:W-:Y:S02]  /*b470*/  @P6 MOV R2, c[0x0][0x1e4] ;  /* 0x0000790000026a02 */ /* 0x000fe40000000f00 */
[C---:B------:R-:W-:Y:S04]  /*b480*/  @P6 LEA R7, P0, R6.reuse, R5, 0x5 ;  /* 0x0000000506076211 */ /* 0x040fe800078028ff */
[----:B------:R-:W-:Y:S02]  /*b490*/  @P6 LEA.HI.X R6, R6, R4, R2, 0x5, P0 ;  /* 0x0000000406066211 */ /* 0x000fe400000f2c02 */
[----:B------:R-:W-:Y:S02]  /*b4a0*/  @P6 IADD3 R2, P0, R5, R212, RZ ;  /* 0x000000d405026210 */ /* 0x000fe40007f1e0ff */
[----:B--2---:R-:W-:Y:S02]  /*b4b0*/  FMNMX.FTZ R100, R8, R10, !PT ;  /* 0x0000000a08647209 */ /* 0x004fe40007810000 */
[-C--:B------:R-:W-:Y:S02]  /*b4c0*/  @P6 IADD3.X R9, R4, R216.reuse, RZ, P0, !PT ;  /* 0x000000d804096210 */ /* 0x080fe400007fe4ff */
[----:B------:R-:W-:Y:S01]  /*b4d0*/  @P6 LEA R16, P0, R2, c[0x0][0x1c8], 0x1 ;  /* 0x0000720002106a11 */ /* 0x000fe200078008ff */
[----:B------:R-:W-:Y:S03]  /*b4e0*/  FMUL.FTZ R138, R100, c[0x0][0x2d0] ;  /* 0x0000b400648a7a20 */ /* 0x000fe60000410000 */
[----:B------:R-:W-:Y:S01]  /*b4f0*/  @P6 LEA.HI.X R17, R2, c[0x0][0x1cc], R9, 0x1, P0 ;  /* 0x0000730002116a11 */ /* 0x000fe200000f0c09 */
[--C-:B------:R-:W-:Y:S01]  /*b500*/  FFMA.FTZ R11, R141, c[0x0][0x2d0], -R138.reuse ;  /* 0x0000b4008d0b7a23 */ /* 0x100fe2000001088a */
[----:B------:R-:W-:Y:S01]  /*b510*/  @P6 IADD3 R13, P0, R212, 0x40, RZ ;  /* 0x00000040d40d6810 */ /* 0x000fe20007f1e0ff */
[----:B------:R-:W-:Y:S01]  /*b520*/  FADD.FTZ R2, -R100, R101 ;  /* 0x0000006564027221 */ /* 0x000fe20000010100 */
[----:B-1----:R-:W-:Y:S01]  /*b530*/  FMNMX.FTZ R3, R0, R3, !PT ;  /* 0x0000000300037209 */ /* 0x002fe20007810000 */
[----:B------:R1:W-:Y:S01]  /*b540*/  MUFU.EX2 R221, R11 ;  /* 0x0000000b00dd7308 */ /* 0x0003e20000000800 */
[----:B------:R-:W-:Y:S01]  /*b550*/  @P6 IADD3.X R12, RZ, R216, RZ, P0, !PT ;  /* 0x000000d8ff0c6210 */ /* 0x000fe200007fe4ff */
[----:B------:R2:W-:Y:S01]  /*b560*/  @P6 LDGSTS.E.BYPASS.LTC128B.128 [R209+0x6100], [R16.64], !P5 ;  /* 0x0610000010d16fae */ /* 0x0005e2000e901d46 */
[----:B------:R-:W-:Y:S01]  /*b570*/  @P6 IADD3 R8, P0, R5, R13, RZ ;  /* 0x0000000d05086210 */ /* 0x000fe20007f1e0ff */
[----:B------:R-:W-:Y:S02]  /*b580*/  FMUL.FTZ R101, R3, c[0x0][0x2d0] ;  /* 0x0000b40003657a20 */ /* 0x000fe40000410000 */
[----:B------:R-:W-:Y:S01]  /*b590*/  FMUL.FTZ R0, R2, c[0x0][0x2d0] ;  /* 0x0000b40002007a20 */ /* 0x000fe20000410000 */
[----:B------:R-:W-:Y:S01]  /*b5a0*/  @P6 IADD3.X R9, R4, R12, RZ, P0, !PT ;  /* 0x0000000c04096210 */ /* 0x000fe200007fe4ff */
[----:B------:R-:W-:Y:S01]  /*b5b0*/  FFMA.FTZ R18, R137, c[0x0][0x2d0], -R138 ;  /* 0x0000b40089127a23 */ /* 0x000fe2000001088a */
[C---:B------:R-:W-:Y:S01]  /*b5c0*/  @P6 LEA R14, P0, R8.reuse, c[0x0][0x1c8], 0x1 ;  /* 0x00007200080e6a11 */ /* 0x040fe200078008ff */
[----:B------:R3:W2:Y:S01]  /*b5d0*/  MUFU.EX2 R2, R0 ;  /* 0x0000000000027308 */ /* 0x0006a20000000800 */
[----:B------:R-:W-:Y:S02]  /*b5e0*/  FFMA.FTZ R103, R103, c[0x0][0x2d0], -R101 ;  /* 0x0000b40067677a23 */ /* 0x000fe40000010865 */
[----:B------:R-:W-:Y:S02]  /*b5f0*/  @P6 LEA.HI.X R15, R8, c[0x0][0x1cc], R9, 0x1, P0 ;  /* 0x00007300080f6a11 */ /* 0x000fe400000f0c09 */
[----:B------:R-:W-:Y:S03]  /*b600*/  @P6 IADD3 R9, P0, R212, 0x80, RZ ;  /* 0x00000080d4096810 */ /* 0x000fe60007f1e0ff */
[----:B------:R4:W-:Y:S01]  /*b610*/  @P6 LDGSTS.E.BYPASS.LTC128B.128 [R209+0x8100], [R14.64], !P4 ;  /* 0x081000000ed16fae */ /* 0x0009e2000e101d46 */
[----:B------:R-:W-:Y:S01]  /*b620*/  @P6 IADD3.X R8, RZ, R216, RZ, P0, !PT ;  /* 0x000000d8ff086210 */ /* 0x000fe200007fe4ff */
[----:B------:R-:W-:Y:S01]  /*b630*/  MUFU.EX2 R218, R18 ;  /* 0x0000001200da7308 */ /* 0x000fe20000000800 */
[----:B------:R-:W-:Y:S04]  /*b640*/  @P6 IADD3 R5, P0, R5, R9, RZ ;  /* 0x0000000905056210 */ /* 0x000fe80007f1e0ff */
[----:B------:R-:W-:Y:S02]  /*b650*/  @P6 IADD3.X R4, R4, R8, RZ, P0, !PT ;  /* 0x0000000804046210 */ /* 0x000fe400007fe4ff */
[C---:B------:R-:W-:Y:S03]  /*b660*/  @P6 LEA R10, P0, R5.reuse, c[0x0][0x1c8], 0x1 ;  /* 0x00007200050a6a11 */ /* 0x040fe600078008ff */
[----:B------:R-:W-:Y:S01]  /*b670*/  MUFU.EX2 R103, R103 ;  /* 0x0000006700677308 */ /* 0x000fe20000000800 */
[----:B-1----:R-:W-:Y:S01]  /*b680*/  @P6 LEA.HI.X R11, R5, c[0x0][0x1cc], R4, 0x1, P0 ;  /* 0x00007300050b6a11 */ /* 0x002fe200000f0c04 */
[----:B------:R-:W-:Y:S01]  /*b690*/  FFMA.FTZ R5, R142, c[0x0][0x2d0], -R138 ;  /* 0x0000b4008e057a23 */ /* 0x000fe2000001088a */
[----:B------:R-:W-:Y:S01]  /*b6a0*/  @P6 IADD3 R4, P0, R7, R13, RZ ;  /* 0x0000000d07046210 */ /* 0x000fe20007f1e0ff */
[----:B---3--:R-:W-:Y:S02]  /*b6b0*/  FADD.FTZ R0, -R3, R102 ;  /* 0x0000006603007221 */ /* 0x008fe40000010100 */
[----:B------:R1:W-:Y:S01]  /*b6c0*/  @P6 LDGSTS.E.BYPASS.LTC128B.128 [R209+0xa100], [R10.64], !P3 ;  /* 0x0a1000000ad16fae */ /* 0x0003e2000d901d46 */
[----:B------:R-:W-:Y:S01]  /*b6d0*/  @P6 IADD3.X R12, R6, R12, RZ, P0, !PT ;  /* 0x0000000c060c6210 */ /* 0x000fe200007fe4ff */
[--C-:B------:R-:W-:Y:S02]  /*b6e0*/  FFMA.FTZ R102, R139, c[0x0][0x2d0], -R138.reuse ;  /* 0x0000b4008b667a23 */ /* 0x100fe4000001088a */
[----:B------:R3:W-:Y:S01]  /*b6f0*/  MUFU.EX2 R220, R5 ;  /* 0x0000000500dc7308 */ /* 0x0007e20000000800 */
[----:B------:R-:W-:Y:S02]  /*b700*/  FMUL.FTZ R0, R0, c[0x0][0x2d0] ;  /* 0x0000b40000007a20 */ /* 0x000fe40000410000 */
[C---:B--2---:R-:W-:Y:S02]  /*b710*/  FMUL.FTZ R16, R2.reuse, R116 ;  /* 0x0000007402107220 */ /* 0x044fe40000410000 */
[C---:B------:R-:W-:Y:S02]  /*b720*/  FMUL.FTZ R17, R2.reuse, R117 ;  /* 0x0000007502117220 */ /* 0x040fe40000410000 */
[C---:B------:R-:W-:Y:S02]  /*b730*/  FMUL.FTZ R24, R2.reuse, R124 ;  /* 0x0000007c02187220 */ /* 0x040fe40000410000 */
[C---:B------:R-:W-:Y:S01]  /*b740*/  FMUL.FTZ R25, R2.reuse, R125 ;  /* 0x0000007d02197220 */ /* 0x040fe20000410000 */
[----:B------:R2:W-:Y:S01]  /*b750*/  MUFU.EX2 R210, R102 ;  /* 0x0000006600d27308 */ /* 0x0005e20000000800 */
[C---:B------:R-:W-:Y:S02]  /*b760*/  FMUL.FTZ R32, R2.reuse, R132 ;  /* 0x0000008402207220 */ /* 0x040fe40000410000 */
[C---:B------:R-:W-:Y:S02]  /*b770*/  FMUL.FTZ R33, R2.reuse, R133 ;  /* 0x0000008502217220 */ /* 0x040fe40000410000 */
[C---:B------:R-:W-:Y:S02]  /*b780*/  FMUL.FTZ R36, R2.reuse, R36 ;  /* 0x0000002402247220 */ /* 0x040fe40000410000 */
[C---:B------:R-:W-:Y:S02]  /*b790*/  FMUL.FTZ R37, R2.reuse, R37 ;  /* 0x0000002502257220 */ /* 0x040fe40000410000 */
[C---:B------:R-:W-:Y:S01]  /*b7a0*/  FMUL.FTZ R40, R2.reuse, R40 ;  /* 0x0000002802287220 */ /* 0x040fe20000410000 */
[----:B------:R-:W1:Y:S01]  /*b7b0*/  MUFU.EX2 R0, R0 ;  /* 0x0000000000007308 */ /* 0x000e620000000800 */
[C---:B------:R-:W-:Y:S02]  /*b7c0*/  FMUL.FTZ R41, R2.reuse, R41 ;  /* 0x0000002902297220 */ /* 0x040fe40000410000 */
[C---:B------:R-:W-:Y:S01]  /*b7d0*/  FMUL.FTZ R44, R2.reuse, R44 ;  /* 0x0000002c022c7220 */ /* 0x040fe20000410000 */
[C---:B---3--:R-:W-:Y:S01]  /*b7e0*/  @P6 IADD3 R5, P0, R7.reuse, R9, RZ ;  /* 0x0000000907056210 */ /* 0x048fe20007f1e0ff */
[C---:B------:R-:W-:Y:S02]  /*b7f0*/  FMUL.FTZ R45, R2.reuse, R45 ;  /* 0x0000002d022d7220 */ /* 0x040fe40000410000 */
[----:B------:R-:W-:Y:S01]  /*b800*/  FMUL.FTZ R48, R2, R48 ;  /* 0x0000003002307220 */ /* 0x000fe20000410000 */
[----:B------:R-:W-:Y:S01]  /*b810*/  @P6 IADD3.X R13, R6, R8, RZ, P0, !PT ;  /* 0x00000008060d6210 */ /* 0x000fe200007fe4ff */
[--C-:B------:R-:W-:Y:S01]  /*b820*/  FFMA.FTZ R8, R140, c[0x0][0x2d0], -R138.reuse ;  /* 0x0000b4008c087a23 */ /* 0x100fe2000001088a */
[----:B------:R-:W-:Y:S01]  /*b830*/  @P6 IADD3 R7, P0, R7, R212, RZ ;  /* 0x000000d407076210 */ /* 0x000fe20007f1e0ff */
[----:B------:R-:W-:Y:S02]  /*b840*/  FMUL.FTZ R49, R2, R49 ;  /* 0x0000003102317220 */ /* 0x000fe40000410000 */
[----:B------:R3:W5:Y:S01]  /*b850*/  MUFU.EX2 R219, R8 ;  /* 0x0000000800db7308 */ /* 0x0007620000000800 */
[----:B------:R-:W-:Y:S01]  /*b860*/  @P6 IADD3.X R6, R6, R216, RZ, P0, !PT ;  /* 0x000000d806066210 */ /* 0x000fe200007fe4ff */
[----:B--2---:R-:W-:Y:S02]  /*b870*/  FFMA.FTZ R102, R148, c[0x0][0x2d0], -R138 ;  /* 0x0000b40094667a23 */ /* 0x004fe4000001088a */
[C---:B------:R-:W-:Y:S02]  /*b880*/  FMUL.FTZ R52, R2.reuse, R52 ;  /* 0x0000003402347220 */ /* 0x040fe40000410000 */
[C---:B------:R-:W-:Y:S02]  /*b890*/  FMUL.FTZ R53, R2.reuse, R53 ;  /* 0x0000003502357220 */ /* 0x040fe40000410000 */
[----:B------:R-:W-:Y:S02]  /*b8a0*/  FMUL.FTZ R56, R2, R56 ;  /* 0x0000003802387220 */ /* 0x000fe40000410000 */
[----:B------:R2:W-:Y:S01]  /*b8b0*/  MUFU.EX2 R208, R102 ;  /* 0x0000006600d07308 */ /* 0x0005e20000000800 */
[C---:B-1----:R-:W-:Y:S02]  /*b8c0*/  FMUL.FTZ R10, R0.reuse, R110 ;  /* 0x0000006e000a7220 */ /* 0x042fe40000410000 */
[C---:B------:R-:W-:Y:S02]  /*b8d0*/  FMUL.FTZ R11, R0.reuse, R111 ;  /* 0x0000006f000b7220 */ /* 0x040fe40000410000 */
[C---:B------:R-:W-:Y:S02]  /*b8e0*/  FMUL.FTZ R18, R0.reuse, R118 ;  /* 0x0000007600127220 */ /* 0x040fe40000410000 */
[C---:B------:R-:W-:Y:S02]  /*b8f0*/  FMUL.FTZ R19, R0.reuse, R119 ;  /* 0x0000007700137220 */ /* 0x040fe40000410000 */
[C---:B------:R-:W-:Y:S02]  /*b900*/  FMUL.FTZ R26, R0.reuse, R126 ;  /* 0x0000007e001a7220 */ /* 0x040fe40000410000 */
[C---:B------:R-:W-:Y:S02]  /*b910*/  FMUL.FTZ R27, R0.reuse, R127 ;  /* 0x0000007f001b7220 */ /* 0x040fe40000410000 */
[C---:B------:R-:W-:Y:S01]  /*b920*/  FMUL.FTZ R34, R0.reuse, R134 ;  /* 0x0000008600227220 */ /* 0x040fe20000410000 */
[C---:B---3--:R-:W-:Y:S01]  /*b930*/  @P6 LEA R8, P0, R7.reuse, c[0x0][0x1c8], 0x1 ;  /* 0x0000720007086a11 */ /* 0x048fe200078008ff */
[C---:B------:R-:W-:Y:S02]  /*b940*/  FMUL.FTZ R35, R0.reuse, R135 ;  /* 0x0000008700237220 */ /* 0x040fe40000410000 */
[C---:B------:R-:W-:Y:S01]  /*b950*/  FMUL.FTZ R38, R0.reuse, R38 ;  /* 0x0000002600267220 */ /* 0x040fe20000410000 */
[----:B------:R-:W-:Y:S01]  /*b960*/  @P6 LEA.HI.X R9, R7, c[0x0][0x1cc], R6, 0x1, P0 ;  /* 0x0000730007096a11 */ /* 0x000fe200000f0c06 */
[----:B------:R-:W-:Y:S01]  /*b970*/  FMUL.FTZ R39, R0, R39 ;  /* 0x0000002700277220 */ /* 0x000fe20000410000 */
[----:B------:R-:W-:Y:S01]  /*b980*/  @P6 LEA R6, P0, R4, c[0x0][0x1c8], 0x1 ;  /* 0x0000720004066a11 */ /* 0x000fe200078008ff */
[----:B------:R-:W-:Y:S02]  /*b990*/  FMUL.FTZ R42, R0, R42 ;  /* 0x0000002a002a7220 */ /* 0x000fe40000410000 */
[----:B------:R1:W-:Y:S01]  /*b9a0*/  @P6 LDGSTS.E.BYPASS.LTC128B.128 [R209+0x7100], [R8.64], !P5 ;  /* 0x0710000008d16fae */ /* 0x0003e2000e901d46 */
[----:B------:R-:W-:Y:S01]  /*b9b0*/  @P6 LEA.HI.X R7, R4, c[0x0][0x1cc], R12, 0x1, P0 ;  /* 0x0000730004076a11 */ /* 0x000fe200000f0c0c */
[----:B------:R-:W-:Y:S01]  /*b9c0*/  FFMA.FTZ R12, R146, c[0x0][0x2d0], -R101 ;  /* 0x0000b400920c7a23 */ /* 0x000fe20000010865 */
[----:B------:R-:W-:Y:S01]  /*b9d0*/  @P6 LEA R4, P0, R5, c[0x0][0x1c8], 0x1 ;  /* 0x0000720005046a11 */ /* 0x000fe200078008ff */
[--C-:B--2---:R-:W-:Y:S02]  /*b9e0*/  FFMA.FTZ R102, R147, c[0x0][0x2d0], -R138.reuse ;  /* 0x0000b40093667a23 */ /* 0x104fe4000001088a */
[----:B------:R2:W-:Y:S01]  /*b9f0*/  MUFU.EX2 R176, R12 ;  /* 0x0000000c00b07308 */ /* 0x0005e20000000800 */
[----:B------:R-:W-:Y:S01]  /*ba00*/  @P6 LEA.HI.X R5, R5, c[0x0][0x1cc], R13, 0x1, P0 ;  /* 0x0000730005056a11 */ /* 0x000fe200000f0c0d */
[----:B------:R3:W-:Y:S01]  /*ba10*/  @P6 LDGSTS.E.BYPASS.LTC128B.128 [R209+0x9100], [R6.64], !P4 ;  /* 0x0910000006d16fae */ /* 0x0007e2000e101d46 */
[----:B------:R-:W-:Y:S01]  /*ba20*/  FMUL.FTZ R43, R0, R43 ;  /* 0x0000002b002b7220 */ /* 0x000fe20000410000 */
[----:B------:R-:W-:Y:S01]  /*ba30*/  ISETP.GT.AND P0, PT, R180, R230, PT ;  /* 0x000000e6b400720c */ /* 0x000fe20003f04270 */
[C---:B------:R-:W-:Y:S01]  /*ba40*/  FMUL.FTZ R46, R0.reuse, R46 ;  /* 0x0000002e002e7220 */ /* 0x040fe20000410000 */
[----:B------:R-:W-:Y:S01]  /*ba50*/  MOV R180, R207 ;  /* 0x000000cf00b47202 */ /* 0x000fe20000000f00 */
[C---:B------:R-:W-:Y:S02]  /*ba60*/  FMUL.FTZ R47, R0.reuse, R47 ;  /* 0x0000002f002f7220 */ /* 0x040fe40000410000 */
[C---:B------:R-:W-:Y:S01]  /*ba70*/  FMUL.FTZ R50, R0.reuse, R50 ;  /* 0x0000003200327220 */ /* 0x040fe20000410000 */
[----:B------:R4:W-:Y:S01]  /*ba80*/  @P6 LDGSTS.E.BYPASS.LTC128B.128 [R209+0xb100], [R4.64], !P3 ;  /* 0x0b10000004d16fae */ /* 0x0009e2000d901d46 */
[----:B------:R4:W-:Y:S01]  /*ba90*/  MUFU.EX2 R183, R102 ;  /* 0x0000006600b77308 */ /* 0x0009e20000000800 */
[C---:B------:R-:W-:Y:S02]  /*baa0*/  FMUL.FTZ R51, R0.reuse, R51 ;  /* 0x0000003300337220 */ /* 0x040fe40000410000 */
[C---:B------:R-:W-:Y:S02]  /*bab0*/  FMUL.FTZ R54, R0.reuse, R54 ;  /* 0x0000003600367220 */ /* 0x040fe40000410000 */
[----:B------:R-:W-:Y:S02]  /*bac0*/  FMUL.FTZ R55, R0, R55 ;  /* 0x0000003700377220 */ /* 0x000fe40000410000 */
[----:B------:R-:W-:Y:S01]  /*bad0*/  LDSM.16.MT88.4 R20, [R186] ;  /* 0x00000000ba14783b */ /* 0x000fe20000004200 */
[C---:B------:R-:W-:Y:S02]  /*bae0*/  FMUL.FTZ R57, R2.reuse, R57 ;  /* 0x0000003902397220 */ /* 0x040fe40000410000 */
[--C-:B-1----:R-:W-:Y:S02]  /*baf0*/  FFMA.FTZ R8, R143, c[0x0][0x2d0], -R101.reuse ;  /* 0x0000b4008f087a23 */ /* 0x102fe40000010865 */
[----:B------:R-:W-:Y:S02]  /*bb00*/  FMUL.FTZ R9, R2, R109 ;  /* 0x0000006d02097220 */ /* 0x000fe40000410000 */
[--C-:B--2---:R-:W-:Y:S01]  /*bb10*/  FFMA.FTZ R12, R145, c[0x0][0x2d0], -R101.reuse ;  /* 0x0000b400910c7a23 */ /* 0x104fe20000010865 */
[----:B------:R1:W-:Y:S01]  /*bb20*/  MUFU.EX2 R174, R8 ;  /* 0x0000000800ae7308 */ /* 0x0003e20000000800 */
[----:B------:R-:W-:Y:S01]  /*bb30*/  LDSM.16.MT88.4 R28, [R189] ;  /* 0x00000000bd1c783b */ /* 0x000fe20000004200 */
[C---:B------:R-:W-:Y:S02]  /*bb40*/  FMUL.FTZ R58, R0.reuse, R58 ;  /* 0x0000003a003a7220 */ /* 0x040fe40000410000 */
[----:B---3--:R-:W-:Y:S01]  /*bb50*/  FMUL.FTZ R6, R0, R106 ;  /* 0x0000006a00067220 */ /* 0x008fe20000410000 */
[----:B-----5:R-:W-:Y:S01]  /*bb60*/  F2FP.PACK_AB R106, R218, R219 ;  /* 0x000000dbda6a723e */ /* 0x020fe200000000ff */
[C---:B------:R-:W-:Y:S02]  /*bb70*/  FMUL.FTZ R7, R0.reuse, R107 ;  /* 0x0000006b00077220 */ /* 0x040fe40000410000 */
[----:B------:R-:W-:Y:S01]  /*bb80*/  FMUL.FTZ R59, R0, R59 ;  /* 0x0000003b003b7220 */ /* 0x000fe20000410000 */
[----:B------:R-:W-:Y:S01]  /*bb90*/  LDSM.16.MT88.4 R116, [R186+0x2000] ;  /* 0x00200000ba74783b */ /* 0x000fe20000004200 */
[----:B------:R2:W3:Y:S01]  /*bba0*/  MUFU.EX2 R175, R12 ;  /* 0x0000000c00af7308 */ /* 0x0004e20000000800 */
[--C-:B----4-:R-:W-:Y:S02]  /*bbb0*/  FFMA.FTZ R4, R144, c[0x0][0x2d0], -R101.reuse ;  /* 0x0000b40090047a23 */ /* 0x110fe40000010865 */
[C---:B------:R-:W-:Y:S02]  /*bbc0*/  FMUL.FTZ R5, R2.reuse, R105 ;  /* 0x0000006902057220 */ /* 0x040fe40000410000 */
[--C-:B------:R-:W-:Y:S02]  /*bbd0*/  FFMA.FTZ R102, R149, c[0x0][0x2d0], -R138.reuse ;  /* 0x0000b40095667a23 */ /* 0x100fe4000001088a */
[----:B------:R-:W-:Y:S01]  /*bbe0*/  LDSM.16.MT88.4 R124, [R188+0x800] ;  /* 0x00080000bc7c783b */ /* 0x000fe20000004200 */
[C---:B------:R-:W-:Y:S02]  /*bbf0*/  FMUL.FTZ R60, R2.reuse, R60 ;  /* 0x0000003c023c7220 */ /* 0x040fe40000410000 */
[----:B------:R-:W4:Y:S01]  /*bc00*/  MUFU.EX2 R173, R4 ;  /* 0x0000000400ad7308 */ /* 0x000f220000000800 */
[----:B------:R-:W-:Y:S02]  /*bc10*/  FMUL.FTZ R61, R2, R61 ;  /* 0x0000003d023d7220 */ /* 0x000fe40000410000 */
[----:B------:R-:W-:Y:S02]  /*bc20*/  FMUL.FTZ R62, R0, R62 ;  /* 0x0000003e003e7220 */ /* 0x000fe40000410000 */
[----:B-1----:R-:W-:Y:S01]  /*bc30*/  FMUL.FTZ R8, R2, R108 ;  /* 0x0000006c02087220 */ /* 0x002fe20000410000 */
[----:B------:R-:W-:Y:S01]  /*bc40*/  LDSM.16.MT88.4 R132, [R186+0x2800] ;  /* 0x00280000ba84783b */ /* 0x000fe20000004200 */
[----:B------:R-:W-:Y:S02]  /*bc50*/  FMUL.FTZ R63, R0, R63 ;  /* 0x0000003f003f7220 */ /* 0x000fe40000410000 */
[C---:B------:R-:W-:Y:S01]  /*bc60*/  FMUL.FTZ R64, R2.reuse, R64 ;  /* 0x0000004002407220 */ /* 0x040fe20000410000 */
[----:B------:R1:W-:Y:S01]  /*bc70*/  MUFU.EX2 R182, R102 ;  /* 0x0000006600b67308 */ /* 0x0003e20000000800 */
[----:B------:R-:W-:Y:S02]  /*bc80*/  FMUL.FTZ R65, R2, R65 ;  /* 0x0000004102417220 */ /* 0x000fe40000410000 */
[C---:B------:R-:W-:Y:S01]  /*bc90*/  FMUL.FTZ R66, R0.reuse, R66 ;  /* 0x0000004200427220 */ /* 0x040fe20000410000 */
[----:B--2---:R-:W2:Y:S01]  /*bca0*/  LDSM.16.MT88.4 R12, [R185] ;  /* 0x00000000b90c783b */ /* 0x004ea20000004200 */
[----:B---3--:R-:W-:Y:S01]  /*bcb0*/  F2FP.PACK_AB R105, R175, R176 ;  /* 0x000000b0af69723e */ /* 0x008fe200000000ff */
[----:B------:R-:W-:Y:S02]  /*bcc0*/  FMUL.FTZ R67, R0, R67 ;  /* 0x0000004300437220 */ /* 0x000fe40000410000 */
[C---:B------:R-:W-:Y:S02]  /*bcd0*/  FMUL.FTZ R68, R2.reuse, R68 ;  /* 0x0000004402447220 */ /* 0x040fe40000410000 */
[----:B------:R-:W-:Y:S02]  /*bce0*/  FMUL.FTZ R69, R2, R69 ;  /* 0x0000004502457220 */ /* 0x000fe40000410000 */
[----:B------:R-:W3:Y:S01]  /*bcf0*/  LDSM.16.MT88.4 R108, [R188] ;  /* 0x00000000bc6c783b */ /* 0x000ee20000004200 */
[----:B------:R-:W-:Y:S01]  /*bd00*/  FMUL.FTZ R70, R0, R70 ;  /* 0x0000004600467220 */ /* 0x000fe20000410000 */
[----:B----4-:R-:W-:Y:S01]  /*bd10*/  F2FP.PACK_AB R107, R173, R174 ;  /* 0x000000aead6b723e */ /* 0x010fe200000000ff */
[----:B------:R-:W-:Y:S01]  /*bd20*/  FMUL.FTZ R4, R2, R104 ;  /* 0x0000006802047220 */ /* 0x000fe20000410000 */
[----:B------:R-:W-:Y:S01]  /*bd30*/  F2FP.PACK_AB R104, R220, R221 ;  /* 0x000000dddc68723e */ /* 0x000fe200000000ff */
[----:B------:R-:W-:Y:S02]  /*bd40*/  FMUL.FTZ R71, R0, R71 ;  /* 0x0000004700477220 */ /* 0x000fe40000410000 */
[C---:B------:R-:W-:Y:S01]  /*bd50*/  FMUL.FTZ R72, R2.reuse, R72 ;  /* 0x0000004802487220 */ /* 0x040fe20000410000 */
[----:B------:R-:W-:Y:S01]  /*bd60*/  LDSM.16.MT88.4 R140, [R189+0x2800] ;  /* 0x00280000bd8c783b */ /* 0x000fe20000004200 */
[----:B------:R-:W-:Y:S02]  /*bd70*/  FMUL.FTZ R73, R2, R73 ;  /* 0x0000004902497220 */ /* 0x000fe40000410000 */
[----:B------:R-:W-:Y:S02]  /*bd80*/  FMUL.FTZ R74, R0, R74 ;  /* 0x0000004a004a7220 */ /* 0x000fe40000410000 */
[--C-:B-1----:R-:W-:Y:S02]  /*bd90*/  FFMA.FTZ R102, R150, c[0x0][0x2d0], -R101.reuse ;  /* 0x0000b40096667a23 */ /* 0x102fe40000010865 */
[----:B------:R-:W-:Y:S01]  /*bda0*/  FMUL.FTZ R75, R0, R75 ;  /* 0x0000004b004b7220 */ /* 0x000fe20000410000 */
[----:B------:R-:W-:Y:S01]  /*bdb0*/  LDSM.16.MT88.4 R144, [R186+0x3800] ;  /* 0x00380000ba90783b */ /* 0x000fe20000004200 */
[----:B------:R1:W4:Y:S01]  /*bdc0*/  MUFU.EX2 R172, R102 ;  /* 0x0000006600ac7308 */ /* 0x0003220000000800 */
[C---:B------:R-:W-:Y:S02]  /*bdd0*/  FMUL.FTZ R76, R2.reuse, R76 ;  /* 0x0000004c024c7220 */ /* 0x040fe40000410000 */
[----:B------:R-:W-:Y:S02]  /*bde0*/  FMUL.FTZ R77, R2, R77 ;  /* 0x0000004d024d7220 */ /* 0x000fe40000410000 */
[C---:B------:R-:W-:Y:S02]  /*bdf0*/  FMUL.FTZ R78, R0.reuse, R78 ;  /* 0x0000004e004e7220 */ /* 0x040fe40000410000 */
[----:B------:R-:W0:Y:S01]  /*be00*/  LDGDEPBAR ;  /* 0x00000000000079af */ /* 0x000e220000000000 */
[----:B------:R-:W-:Y:S02]  /*be10*/  FMUL.FTZ R79, R0, R79 ;  /* 0x0000004f004f7220 */ /* 0x000fe40000410000 */
[C---:B------:R-:W-:Y:S02]  /*be20*/  FMUL.FTZ R80, R2.reuse, R80 ;  /* 0x0000005002507220 */ /* 0x040fe40000410000 */
[----:B------:R-:W-:Y:S02]  /*be30*/  FMUL.FTZ R81, R2, R81 ;  /* 0x0000005102517220 */ /* 0x000fe40000410000 */
[C---:B------:R-:W-:Y:S01]  /*be40*/  FMUL.FTZ R82, R0.reuse, R82 ;  /* 0x0000005200527220 */ /* 0x040fe20000410000 */
[C---:B--2---:R-:W-:Y:S05]  /*be50*/  HMMA.16816.F32 R4, R104.reuse, R12, R4 ;  /* 0x0000000c6804723c */ /* 0x044fea0000001804 */
[----:B------:R-:W-:Y:S02]  /*be60*/  FMUL.FTZ R83, R0, R83 ;  /* 0x0000005300537220 */ /* 0x000fe40000410000 */
[C---:B------:R-:W-:Y:S01]  /*be70*/  FMUL.FTZ R12, R2.reuse, R112 ;  /* 0x00000070020c7220 */ /* 0x040fe20000410000 */
[C---:B------:R-:W-:Y:S04]  /*be80*/  HMMA.16816.F32 R8, R104.reuse, R14, R8 ;  /* 0x0000000e6808723c */ /* 0x040fe80000001808 */
[----:B------:R-:W-:Y:S02]  /*be90*/  FMUL.FTZ R13, R2, R113 ;  /* 0x00000071020d7220 */ /* 0x000fe40000410000 */
[--C-:B-1----:R-:W-:Y:S02]  /*bea0*/  FFMA.FTZ R102, R152, c[0x0][0x2d0], -R101.reuse ;  /* 0x0000b40098667a23 */ /* 0x102fe40000010865 */
[C---:B------:R-:W-:Y:S02]  /*beb0*/  FMUL.FTZ R14, R0.reuse, R114 ;  /* 0x00000072000e7220 */ /* 0x040fe40000410000 */
[----:B------:R1:W2:Y:S02]  /*bec0*/  MUFU.EX2 R171, R102 ;  /* 0x0000006600ab7308 */ /* 0x0002a40000000800 */
[----:B------:R-:W-:Y:S02]  /*bed0*/  FMUL.FTZ R15, R0, R115 ;  /* 0x00000073000f7220 */ /* 0x000fe40000410000 */
[----:B------:R-:W5:Y:S01]  /*bee0*/  LDSM.16.MT88.4 R112, [R185+0x2000] ;  /* 0x00200000b970783b */ /* 0x000f620000004200 */
[C---:B------:R-:W-:Y:S02]  /*bef0*/  FMUL.FTZ R84, R2.reuse, R84 ;  /* 0x0000005402547220 */ /* 0x040fe40000410000 */
[----:B------:R-:W-:Y:S02]  /*bf00*/  FMUL.FTZ R85, R2, R85 ;  /* 0x0000005502557220 */ /* 0x000fe40000410000 */
[C---:B------:R-:W-:Y:S03]  /*bf10*/  HMMA.16816.F32 R12, R104.reuse, R20, R12 ;  /* 0x00000014680c723c */ /* 0x040fe6000000180c */
[C---:B------:R-:W-:Y:S02]  /*bf20*/  FMUL.FTZ R86, R0.reuse, R86 ;  /* 0x0000005600567220 */ /* 0x040fe40000410000 */
[----:B------:R-:W-:Y:S02]  /*bf30*/  FMUL.FTZ R87, R0, R87 ;  /* 0x0000005700577220 */ /* 0x000fe40000410000 */
[C---:B------:R-:W-:Y:S01]  /*bf40*/  FMUL.FTZ R20, R2.reuse, R120 ;  /* 0x0000007802147220 */ /* 0x040fe20000410000 */
[C---:B------:R-:W-:Y:S04]  /*bf50*/  HMMA.16816.F32 R16, R104.reuse, R22, R16 ;  /* 0x000000166810723c */ /* 0x040fe80000001810 */
[C---:B------:R-:W-:Y:S02]  /*bf60*/  FMUL.FTZ R21, R2.reuse, R121 ;  /* 0x0000007902157220 */ /* 0x040fe40000410000 */
[----:B------:R-:W-:Y:S02]  /*bf70*/  FMUL.FTZ R88, R2, R88 ;  /* 0x0000005802587220 */ /* 0x000fe40000410000 */
[C---:B------:R-:W-:Y:S04]  /*bf80*/  FMUL.FTZ R22, R0.reuse, R122 ;  /* 0x0000007a00167220 */ /* 0x040fe80000410000 */
[----:B------:R-:W-:Y:S02]  /*bf90*/  FMUL.FTZ R23, R0, R123 ;  /* 0x0000007b00177220 */ /* 0x000fe40000410000 */
[----:B------:R-:W-:Y:S01]  /*bfa0*/  LDSM.16.MT88.4 R120, [R186+0x800] ;  /* 0x00080000ba78783b */ /* 0x000fe20000004200 */
[--C-:B-1----:R-:W-:Y:S02]  /*bfb0*/  FFMA.FTZ R102, R151, c[0x0][0x2d0], -R101.reuse ;  /* 0x0000b40097667a23 */ /* 0x102fe40000010865 */
[----:B------:R-:W-:Y:S02]  /*bfc0*/  FMUL.FTZ R89, R2, R89 ;  /* 0x0000005902597220 */ /* 0x000fe40000410000 */
[C---:B------:R-:W-:Y:S01]  /*bfd0*/  HMMA.16816.F32 R20, R104.reuse, R28, R20 ;  /* 0x0000001c6814723c */ /* 0x040fe20000001814 */
[----:B------:R1:W1:Y:S02]  /*bfe0*/  MUFU.EX2 R170, R102 ;  /* 0x0000006600aa7308 */ /* 0x0002640000000800 */
[----:B------:R-:W-:Y:S01]  /*bff0*/  LDSM.16.MT88.4 R148, [R189+0x3800] ;  /* 0x00380000bd94783b */ /* 0x000fe20000004200 */
[C---:B------:R-:W-:Y:S02]  /*c000*/  FMUL.FTZ R90, R0.reuse, R90 ;  /* 0x0000005a005a7220 */ /* 0x040fe40000410000 */
[----:B------:R-:W-:Y:S02]  /*c010*/  FMUL.FTZ R91, R0, R91 ;  /* 0x0000005b005b7220 */ /* 0x000fe40000410000 */
[C---:B------:R-:W-:Y:S04]  /*c020*/  HMMA.16816.F32 R24, R104.reuse, R30, R24 ;  /* 0x0000001e6818723c */ /* 0x040fe80000001818 */
[C---:B------:R-:W-:Y:S02]  /*c030*/  FMUL.FTZ R28, R2.reuse, R128 ;  /* 0x00000080021c7220 */ /* 0x040fe40000410000 */
[----:B------:R-:W-:Y:S02]  /*c040*/  FMUL.FTZ R29, R2, R129 ;  /* 0x00000081021d7220 */ /* 0x000fe40000410000 */
[C---:B------:R-:W-:Y:S04]  /*c050*/  FMUL.FTZ R30, R0.reuse, R130 ;  /* 0x00000082001e7220 */ /* 0x040fe80000410000 */
[----:B------:R-:W-:Y:S02]  /*c060*/  FMUL.FTZ R31, R0, R131 ;  /* 0x00000083001f7220 */ /* 0x000fe40000410000 */
[----:B------:R-:W-:Y:S01]  /*c070*/  LDSM.16.MT88.4 R128, [R185+0x2800] ;  /* 0x00280000b980783b */ /* 0x000fe20000004200 */
[C---:B------:R-:W-:Y:S02]  /*c080*/  FMUL.FTZ R92, R2.reuse, R92 ;  /* 0x0000005c025c7220 */ /* 0x040fe40000410000 */
[----:B-1----:R-:W-:Y:S02]  /*c090*/  FFMA.FTZ R102, R153, c[0x0][0x2d0], -R101 ;  /* 0x0000b40099667a23 */ /* 0x002fe40000010865 */
[C---:B---3--:R-:W-:Y:S02]  /*c0a0*/  HMMA.16816.F32 R28, R104.reuse, R108, R28 ;  /* 0x0000006c681c723c */ /* 0x048fe4000000181c */
[----:B------:R1:W3:Y:S01]  /*c0b0*/  MUFU.EX2 R169, R102 ;  /* 0x0000006600a97308 */ /* 0x0002e20000000800 */
[----:B------:R-:W-:Y:S02]  /*c0c0*/  FMUL.FTZ R93, R2, R93 ;  /* 0x0000005d025d7220 */ /* 0x000fe40000410000 */
[C---:B------:R-:W-:Y:S02]  /*c0d0*/  FMUL.FTZ R94, R0.reuse, R94 ;  /* 0x0000005e005e7220 */ /* 0x040fe40000410000 */
[----:B------:R-:W-:Y:S01]  /*c0e0*/  FMUL.FTZ R95, R0, R95 ;  /* 0x0000005f005f7220 */ /* 0x000fe20000410000 */
[C---:B------:R-:W-:Y:S01]  /*c0f0*/  HMMA.16816.F32 R32, R104.reuse, R110, R32 ;  /* 0x0000006e6820723c */ /* 0x040fe20000001820 */
[----:B------:R-:W2:Y:S03]  /*c100*/  LDSM.16.MT88.4 R108, [R189+0x2000] ;  /* 0x00200000bd6c783b */ /* 0x000ea60000004200 */
[C---:B------:R-:W-:Y:S02]  /*c110*/  FMUL.FTZ R96, R2.reuse, R96 ;  /* 0x0000006002607220 */ /* 0x040fe40000410000 */
[----:B------:R-:W-:Y:S02]  /*c120*/  FMUL.FTZ R97, R2, R97 ;  /* 0x0000006102617220 */ /* 0x000fe40000410000 */
[C---:B-----5:R-:W-:Y:S04]  /*c130*/  HMMA.16816.F32 R36, R104.reuse, R112, R36 ;  /* 0x000000706824723c */ /* 0x060fe80000001824 */
[C---:B------:R-:W-:Y:S02]  /*c140*/  FMUL.FTZ R98, R0.reuse, R98 ;  /* 0x0000006200627220 */ /* 0x040fe40000410000 */
[----:B------:R-:W-:Y:S02]  /*c150*/  FMUL.FTZ R99, R0, R99 ;  /* 0x0000006300637220 */ /* 0x000fe40000410000 */
[C---:B------:R-:W-:Y:S01]  /*c160*/  HMMA.16816.F32 R40, R104.reuse, R114, R40 ;  /* 0x000000726828723c */ /* 0x040fe20000001828 */
[----:B------:R-:W5:Y:S03]  /*c170*/  LDSM.16.MT88.4 R112, [R188+0x2000] ;  /* 0x00200000bc70783b */ /* 0x000f660000004200 */
[----:B-1----:R-:W-:Y:S02]  /*c180*/  FFMA.FTZ R102, R154, c[0x0][0x2d0], -R138 ;  /* 0x0000b4009a667a23 */ /* 0x002fe4000001088a */
[----:B------:R-:W-:Y:S02]  /*c190*/  FFMA.FTZ R2, R2, R225, R221 ;  /* 0x000000e102027223 */ /* 0x000fe400000100dd */
[C---:B------:R-:W-:Y:S01]  /*c1a0*/  HMMA.16816.F32 R44, R104.reuse, R116, R44 ;  /* 0x00000074682c723c */ /* 0x040fe2000000182c */
[----:B------:R1:W1:Y:S03]  /*c1b0*/  MUFU.EX2 R181, R102 ;  /* 0x0000006600b57308 */ /* 0x0002660000000800 */
[----:B------:R-:W-:Y:S02]  /*c1c0*/  FFMA.FTZ R0, R0, R226, R176 ;  /* 0x000000e200007223 */ /* 0x000fe400000100b0 */
[----:B------:R-:W-:Y:S02]  /*c1d0*/  FADD.FTZ R2, R220, R2 ;  /* 0x00000002dc027221 */ /* 0x000fe40000010000 */
[C---:B------:R-:W-:Y:S01]  /*c1e0*/  HMMA.16816.F32 R48, R104.reuse, R118, R48 ;  /* 0x000000766830723c */ /* 0x040fe20000001830 */
[----:B------:R-:W3:Y:S03]  /*c1f0*/  LDSM.16.MT88.4 R116, [R185+0x4000] ;  /* 0x00400000b974783b */ /* 0x000ee60000004200 */
[----:B------:R-:W-:Y:S02]  /*c200*/  FADD.FTZ R0, R175, R0 ;  /* 0x00000000af007221 */ /* 0x000fe40000010000 */
[----:B------:R-:W-:Y:S02]  /*c210*/  FADD.FTZ R2, R219, R2 ;  /* 0x00000002db027221 */ /* 0x000fe40000010000 */
[----:B------:R-:W-:Y:S01]  /*c220*/  FADD.FTZ R0, R174, R0 ;  /* 0x00000000ae007221 */ /* 0x000fe20000010000 */
[C---:B--2---:R-:W-:Y:S03]  /*c230*/  HMMA.16816.F32 R52, R104.reuse, R108, R52 ;  /* 0x0000006c6834723c */ /* 0x044fe60000001834 */
[----:B------:R-:W-:Y:S02]  /*c240*/  FADD.FTZ R2, R218, R2 ;  /* 0x00000002da027221 */ /* 0x000fe40000010000 */
[----:B------:R-:W-:Y:S02]  /*c250*/  FADD.FTZ R0, R173, R0 ;  /* 0x00000000ad007221 */ /* 0x000fe40000010000 */
[----:B------:R-:W-:Y:S01]  /*c260*/  FADD.FTZ R2, R210, R2 ;  /* 0x00000002d2027221 */ /* 0x000fe20000010000 */
[C---:B------:R-:W-:Y:S01]  /*c270*/  HMMA.16816.F32 R56, R104.reuse, R110, R56 ;  /* 0x0000006e6838723c */ /* 0x040fe20000001838 */
[----:B------:R-:W2:Y:S03]  /*c280*/  LDSM.16.MT88.4 R108, [R186+0x4000] ;  /* 0x00400000ba6c783b */ /* 0x000ea60000004200 */
[----:B-1----:R-:W-:Y:S02]  /*c290*/  FFMA.FTZ R102, R156, c[0x0][0x2d0], -R138 ;  /* 0x0000b4009c667a23 */ /* 0x002fe4000001088a */
[----:B----4-:R-:W-:Y:S02]  /*c2a0*/  FADD.FTZ R0, R172, R0 ;  /* 0x00000000ac007221 */ /* 0x010fe40000010000 */
[C---:B-----5:R-:W-:Y:S01]  /*c2b0*/  HMMA.16816.F32 R60, R104.reuse, R112, R60 ;  /* 0x00000070683c723c */ /* 0x060fe2000000183c */
[----:B------:R1:W4:Y:S03]  /*c2c0*/  MUFU.EX2 R179, R102 ;  /* 0x0000006600b37308 */ /* 0x0003260000000800 */
[----:B------:R-:W-:Y:S02]  /*c2d0*/  FADD.FTZ R2, R208, R2 ;  /* 0x00000002d0027221 */ /* 0x000fe40000010000 */
[----:B------:R-:W-:Y:S02]  /*c2e0*/  FADD.FTZ R0, R171, R0 ;  /* 0x00000000ab007221 */ /* 0x000fe40000010000 */
        /* <DEDUP_REMOVED lines=9> */
[----:B-1----:R-:W-:Y:S02]  /*c380*/  FFMA.FTZ R102, R155, c[0x0][0x2d0], -R138 ;  /* 0x0000b4009b667a23 */ /* 0x002fe4000001088a */
[----:B------:R-:W-:Y:S02]  /*c390*/  FADD.FTZ R2, R181, R2 ;  /* 0x00000002b5027221 */ /* 0x000fe40000010000 */
[----:B------:R1:W1:Y:S01]  /*c3a0*/  MUFU.EX2 R178, R102 ;  /* 0x0000006600b27308 */ /* 0x0002620000000800 */
[C---:B--2---:R-:W-:Y:S01]  /*c3b0*/  HMMA.16816.F32 R76, R104.reuse, R108, R76 ;  /* 0x0000006c684c723c */ /* 0x044fe2000000184c */
[----:B------:R-:W-:Y:S02]  /*c3c0*/  LDSM.16.MT88.4 R152, [R188+0x3800] ;  /* 0x00380000bc98783b */ /* 0x000fe40000004200 */
[----:B----4-:R-:W-:Y:S05]  /*c3d0*/  FADD.FTZ R2, R179, R2 ;  /* 0x00000002b3027221 */ /* 0x010fea0000010000 */
[C---:B------:R-:W-:Y:S01]  /*c3e0*/  HMMA.16816.F32 R80, R104.reuse, R110, R80 ;  /* 0x0000006e6850723c */ /* 0x040fe20000001850 */
[----:B------:R-:W2:Y:S07]  /*c3f0*/  LDSM.16.MT88.4 R108, [R185+0x800] ;  /* 0x00080000b96c783b */ /* 0x000eae0000004200 */
[C---:B-----5:R-:W-:Y:S04]  /*c400*/  HMMA.16816.F32 R84, R104.reuse, R112, R84 ;  /* 0x000000706854723c */ /* 0x060fe80000001854 */
[----:B-1----:R-:W-:Y:S04]  /*c410*/  FFMA.FTZ R102, R157, c[0x0][0x2d0], -R138 ;  /* 0x0000b4009d667a23 */ /* 0x002fe8000001088a */
[C---:B------:R-:W-:Y:S01]  /*c420*/  HMMA.16816.F32 R88, R104.reuse, R114, R88 ;  /* 0x000000726858723c */ /* 0x040fe20000001858 */
[----:B------:R-:W1:Y:S01]  /*c430*/  LDSM.16.MT88.4 R112, [R189+0x800] ;  /* 0x00080000bd70783b */ /* 0x000e620000004200 */
[----:B------:R4:W5:Y:S02]  /*c440*/  MUFU.EX2 R177, R102 ;  /* 0x0000006600b17308 */ /* 0x0009640000000800 */
[----:B------:R-:W-:Y:S04]  /*c450*/  FADD.FTZ R2, R178, R2 ;  /* 0x00000002b2027221 */ /* 0x000fe80000010000 */
[C---:B---3--:R-:W-:Y:S08]  /*c460*/  HMMA.16816.F32 R92, R104.reuse, R116, R92 ;  /* 0x00000074685c723c */ /* 0x048ff0000000185c */
[----:B------:R-:W-:Y:S01]  /*c470*/  HMMA.16816.F32 R96, R104, R118, R96 ;  /* 0x000000766860723c */ /* 0x000fe20000001860 */
[----:B------:R-:W-:Y:S06]  /*c480*/  LDSM.16.MT88.4 R116, [R186+0x4800] ;  /* 0x00480000ba74783b */ /* 0x000fec0000004200 */
[----:B------:R-:W-:Y:S02]  /*c490*/  F2FP.PACK_AB R104, R208, R210 ;  /* 0x000000d2d068723e */ /* 0x000fe400000000ff */
[----:B------:R-:W-:Y:S03]  /*c4a0*/  F2FP.PACK_AB R106, R182, R183 ;  /* 0x000000b7b66a723e */ /* 0x000fe600000000ff */
[----:B------:R-:W-:Y:S01]  /*c4b0*/  F2FP.PACK_AB R105, R171, R172 ;  /* 0x000000acab69723e */ /* 0x000fe200000000ff */
[--C-:B----4-:R-:W-:Y:S01]  /*c4c0*/  FFMA.FTZ R102, R159, c[0x0][0x2d0], -R101.reuse ;  /* 0x0000b4009f667a23 */ /* 0x110fe20000010865 */
[----:B------:R-:W-:Y:S01]  /*c4d0*/  F2FP.PACK_AB R107, R169, R170 ;  /* 0x000000aaa96b723e */ /* 0x000fe200000000ff */
[----:B-----5:R-:W-:Y:S02]  /*c4e0*/  FADD.FTZ R2, R177, R2 ;  /* 0x00000002b1027221 */ /* 0x020fe40000010000 */
[----:B------:R3:W4:Y:S04]  /*c4f0*/  MUFU.EX2 R164, R102 ;  /* 0x0000006600a47308 */ /* 0x0007280000000800 */
[C---:B--2---:R-:W-:Y:S08]  /*c500*/  HMMA.16816.F32 R4, R104.reuse, R108, R4 ;  /* 0x0000006c6804723c */ /* 0x044ff00000001804 */
[C---:B------:R-:W-:Y:S01]  /*c510*/  HMMA.16816.F32 R8, R104.reuse, R110, R8 ;  /* 0x0000006e6808723c */ /* 0x040fe20000001808 */
[----:B------:R-:W2:Y:S07]  /*c520*/  LDSM.16.MT88.4 R108, [R188+0x2800] ;  /* 0x00280000bc6c783b */ /* 0x000eae0000004200 */
[C---:B------:R-:W-:Y:S04]  /*c530*/  HMMA.16816.F32 R12, R104.reuse, R120, R12 ;  /* 0x00000078680c723c */ /* 0x040fe8000000180c */
[--C-:B---3--:R-:W-:Y:S02]  /*c540*/  FFMA.FTZ R102, R160, c[0x0][0x2d0], -R101.reuse ;  /* 0x0000b400a0667a23 */ /* 0x108fe40000010865 */
[----:B----4-:R-:W-:Y:S02]  /*c550*/  FADD.FTZ R0, R164, R0 ;  /* 0x00000000a4007221 */ /* 0x010fe40000010000 */
[C---:B------:R-:W-:Y:S01]  /*c560*/  HMMA.16816.F32 R16, R104.reuse, R122, R16 ;  /* 0x0000007a6810723c */ /* 0x040fe20000001810 */
[----:B------:R-:W-:Y:S01]  /*c570*/  LDSM.16.MT88.4 R120, [R189+0x4800] ;  /* 0x00480000bd78783b */ /* 0x000fe20000004200 */
[----:B------:R3:W4:Y:S06]  /*c580*/  MUFU.EX2 R163, R102 ;  /* 0x0000006600a37308 */ /* 0x00072c0000000800 */
[C---:B-1----:R-:W-:Y:S08]  /*c590*/  HMMA.16816.F32 R20, R104.reuse, R112, R20 ;  /* 0x000000706814723c */ /* 0x042ff00000001814 */
[C---:B------:R-:W-:Y:S01]  /*c5a0*/  HMMA.16816.F32 R24, R104.reuse, R114, R24 ;  /* 0x000000726818723c */ /* 0x040fe20000001818 */
[----:B------:R-:W1:Y:S07]  /*c5b0*/  LDSM.16.MT88.4 R112, [R185+0x4800] ;  /* 0x00480000b970783b */ /* 0x000e6e0000004200 */
[C---:B------:R-:W-:Y:S04]  /*c5c0*/  HMMA.16816.F32 R28, R104.reuse, R124, R28 ;  /* 0x0000007c681c723c */ /* 0x040fe8000000181c */
[--C-:B---3--:R-:W-:Y:S02]  /*c5d0*/  FFMA.FTZ R102, R158, c[0x0][0x2d0], -R101.reuse ;  /* 0x0000b4009e667a23 */ /* 0x108fe40000010865 */
[----:B------:R-:W-:Y:S01]  /*c5e0*/  LDSM.16.MT88.4 R156, [R185+0x5800] ;  /* 0x00580000b99c783b */ /* 0x000fe20000004200 */
[----:B----4-:R-:W-:Y:S01]  /*c5f0*/  FADD.FTZ R0, R163, R0 ;  /* 0x00000000a3007221 */ /* 0x010fe20000010000 */
[C---:B------:R-:W-:Y:S01]  /*c600*/  HMMA.16816.F32 R32, R104.reuse, R126, R32 ;  /* 0x0000007e6820723c */ /* 0x040fe20000001820 */
[----:B------:R3:W4:Y:S05]  /*c610*/  MUFU.EX2 R162, R102 ;  /* 0x0000006600a27308 */ /* 0x00072a0000000800 */
[----:B------:R-:W-:Y:S02]  /*c620*/  LDSM.16.MT88.4 R124, [R186+0x1000] ;  /* 0x00100000ba7c783b */ /* 0x000fe40000004200 */
[C---:B------:R-:W-:Y:S08]  /*c630*/  HMMA.16816.F32 R36, R104.reuse, R128, R36 ;  /* 0x000000806824723c */ /* 0x040ff00000001824 */
[C---:B------:R-:W-:Y:S01]  /*c640*/  HMMA.16816.F32 R40, R104.reuse, R130, R40 ;  /* 0x000000826828723c */ /* 0x040fe20000001828 */
[----:B------:R-:W-:Y:S07]  /*c650*/  LDSM.16.MT88.4 R128, [R188+0x1000] ;  /* 0x00100000bc80783b */ /* 0x000fee0000004200 */
[C---:B------:R-:W-:Y:S04]  /*c660*/  HMMA.16816.F32 R44, R104.reuse, R132, R44 ;  /* 0x00000084682c723c */ /* 0x040fe8000000182c */
[--C-:B---3--:R-:W-:Y:S02]  /*c670*/  FFMA.FTZ R102, R161, c[0x0][0x2d0], -R101.reuse ;  /* 0x0000b400a1667a23 */ /* 0x108fe40000010865 */
[----:B----4-:R-:W-:Y:S02]  /*c680*/  FADD.FTZ R0, R162, R0 ;  /* 0x00000000a2007221 */ /* 0x010fe40000010000 */
[C---:B------:R-:W-:Y:S01]  /*c690*/  HMMA.16816.F32 R48, R104.reuse, R134, R48 ;  /* 0x000000866830723c */ /* 0x040fe20000001830 */
[----:B------:R-:W-:Y:S01]  /*c6a0*/  LDSM.16.MT88.4 R132, [R186+0x3000] ;  /* 0x00300000ba84783b */ /* 0x000fe20000004200 */
[----:B------:R3:W4:Y:S06]  /*c6b0*/  MUFU.EX2 R161, R102 ;  /* 0x0000006600a17308 */ /* 0x00072c0000000800 */
[C---:B------:R-:W-:Y:S08]  /*c6c0*/  HMMA.16816.F32 R52, R104.reuse, R140, R52 ;  /* 0x0000008c6834723c */ /* 0x040ff00000001834 */
[C---:B------:R-:W-:Y:S01]  /*c6d0*/  HMMA.16816.F32 R56, R104.reuse, R142, R56 ;  /* 0x0000008e6838723c */ /* 0x040fe20000001838 */
[----:B------:R-:W-:Y:S07]  /*c6e0*/  LDSM.16.MT88.4 R140, [R189+0x3000] ;  /* 0x00300000bd8c783b */ /* 0x000fee0000004200 */
[C---:B--2---:R-:W-:Y:S04]  /*c6f0*/  HMMA.16816.F32 R60, R104.reuse, R108, R60 ;  /* 0x0000006c683c723c */ /* 0x044fe8000000183c */
[----:B---3--:R-:W-:Y:S02]  /*c700*/  FFMA.FTZ R102, R166, c[0x0][0x2d0], -R138 ;  /* 0x0000b400a6667a23 */ /* 0x008fe4000001088a */
[----:B----4-:R-:W-:Y:S02]  /*c710*/  FADD.FTZ R0, R161, R0 ;  /* 0x00000000a1007221 */ /* 0x010fe40000010000 */
[C---:B------:R-:W-:Y:S01]  /*c720*/  HMMA.16816.F32 R64, R104.reuse, R110, R64 ;  /* 0x0000006e6840723c */ /* 0x040fe20000001840 */
[----:B------:R-:W2:Y:S01]  /*c730*/  LDSM.16.MT88.4 R108, [R188+0x4800] ;  /* 0x00480000bc6c783b */ /* 0x000ea20000004200 */
[----:B------:R3:W-:Y:S06]  /*c740*/  MUFU.EX2 R168, R102 ;  /* 0x0000006600a87308 */ /* 0x0007ec0000000800 */
[C---:B-1----:R-:W-:Y:S08]  /*c750*/  HMMA.16816.F32 R68, R104.reuse, R112, R68 ;  /* 0x000000706844723c */ /* 0x042ff00000001844 */
[C---:B------:R-:W-:Y:S01]  /*c760*/  HMMA.16816.F32 R72, R104.reuse, R114, R72 ;  /* 0x000000726848723c */ /* 0x040fe20000001848 */
[----:B------:R-:W1:Y:S07]  /*c770*/  LDSM.16.MT88.4 R112, [R185+0x1000] ;  /* 0x00100000b970783b */ /* 0x000e6e0000004200 */
[C---:B------:R-:W-:Y:S04]  /*c780*/  HMMA.16816.F32 R76, R104.reuse, R116, R76 ;  /* 0x00000074684c723c */ /* 0x040fe8000000184c */
[--C-:B---3--:R-:W-:Y:S04]  /*c790*/  FFMA.FTZ R102, R167, c[0x0][0x2d0], -R138.reuse ;  /* 0x0000b400a7667a23 */ /* 0x108fe8000001088a */
[C---:B------:R-:W-:Y:S01]  /*c7a0*/  HMMA.16816.F32 R80, R104.reuse, R118, R80 ;  /* 0x000000766850723c */ /* 0x040fe20000001850 */
[----:B------:R-:W3:Y:S01]  /*c7b0*/  LDSM.16.MT88.4 R116, [R189+0x1000] ;  /* 0x00100000bd74783b */ /* 0x000ee20000004200 */
[----:B------:R4:W-:Y:S06]  /*c7c0*/  MUFU.EX2 R167, R102 ;  /* 0x0000006600a77308 */ /* 0x0009ec0000000800 */
[C---:B------:R-:W-:Y:S08]  /*c7d0*/  HMMA.16816.F32 R84, R104.reuse, R120, R84 ;  /* 0x000000786854723c */ /* 0x040ff00000001854 */
[C---:B------:R-:W-:Y:S01]  /*c7e0*/  HMMA.16816.F32 R88, R104.reuse, R122, R88 ;  /* 0x0000007a6858723c */ /* 0x040fe20000001858 */
[----:B------:R-:W5:Y:S07]  /*c7f0*/  LDSM.16.MT88.4 R120, [R185+0x3000] ;  /* 0x00300000b978783b */ /* 0x000f6e0000004200 */
[C---:B--2---:R-:W-:Y:S04]  /*c800*/  HMMA.16816.F32 R92, R104.reuse, R108, R92 ;  /* 0x0000006c685c723c */ /* 0x044fe8000000185c */
[--C-:B----4-:R-:W-:Y:S04]  /*c810*/  FFMA.FTZ R102, R222, c[0x0][0x2d0], -R138.reuse ;  /* 0x0000b400de667a23 */ /* 0x110fe8000001088a */
[----:B------:R-:W-:Y:S01]  /*c820*/  HMMA.16816.F32 R96, R104, R110, R96 ;  /* 0x0000006e6860723c */ /* 0x000fe20000001860 */
[----:B------:R-:W2:Y:S01]  /*c830*/  LDSM.16.MT88.4 R108, [R188+0x3000] ;  /* 0x00300000bc6c783b */ /* 0x000ea20000004200 */
[----:B------:R4:W-:Y:S05]  /*c840*/  MUFU.EX2 R166, R102 ;  /* 0x0000006600a67308 */ /* 0x0009ea0000000800 */
[----:B------:R-:W-:Y:S02]  /*c850*/  F2FP.PACK_AB R104, R179, R181 ;  /* 0x000000b5b368723e */ /* 0x000fe400000000ff */
[----:B------:R-:W-:Y:S03]  /*c860*/  F2FP.PACK_AB R106, R177, R178 ;  /* 0x000000b2b16a723e */ /* 0x000fe600000000ff */
[----:B------:R-:W-:Y:S02]  /*c870*/  F2FP.PACK_AB R105, R163, R164 ;  /* 0x000000a4a369723e */ /* 0x000fe400000000ff */
[----:B------:R-:W-:Y:S07]  /*c880*/  F2FP.PACK_AB R107, R161, R162 ;  /* 0x000000a2a16b723e */ /* 0x000fee00000000ff */
[C---:B-1----:R-:W-:Y:S03]  /*c890*/  HMMA.16816.F32 R4, R104.reuse, R112, R4 ;  /* 0x000000706804723c */ /* 0x042fe60000001804 */
[----:B----4-:R-:W-:Y:S05]  /*c8a0*/  FFMA.FTZ R102, R165, c[0x0][0x2d0], -R138 ;  /* 0x0000b400a5667a23 */ /* 0x010fea000001088a */
[C---:B------:R-:W-:Y:S01]  /*c8b0*/  HMMA.16816.F32 R8, R104.reuse, R114, R8 ;  /* 0x000000726808723c */ /* 0x040fe20000001808 */
[----:B------:R-:W1:Y:S01]  /*c8c0*/  LDSM.16.MT88.4 R112, [R185+0x5000] ;  /* 0x00500000b970783b */ /* 0x000e620000004200 */
[----:B------:R-:W4:Y:S06]  /*c8d0*/  MUFU.EX2 R165, R102 ;  /* 0x0000006600a57308 */ /* 0x000f2c0000000800 */
[C---:B------:R-:W-:Y:S08]  /*c8e0*/  HMMA.16816.F32 R12, R104.reuse, R124, R12 ;  /* 0x0000007c680c723c */ /* 0x040ff0000000180c */
[C---:B------:R-:W-:Y:S01]  /*c8f0*/  HMMA.16816.F32 R16, R104.reuse, R126, R16 ;  /* 0x0000007e6810723c */ /* 0x040fe20000001810 */
[----:B------:R-:W-:Y:S07]  /*c900*/  LDSM.16.MT88.4 R124, [R189+0x1800] ;  /* 0x00180000bd7c783b */ /* 0x000fee0000004200 */
[C---:B---3--:R-:W-:Y:S04]  /*c910*/  HMMA.16816.F32 R20, R104.reuse, R116, R20 ;  /* 0x000000746814723c */ /* 0x048fe80000001814 */
[----:B----4-:R-:W-:Y:S01]  /*c920*/  F2FP.PACK_AB R138, R165, R166 ;  /* 0x000000a6a58a723e */ /* 0x010fe200000000ff */
[--C-:B------:R-:W-:Y:S03]  /*c930*/  FFMA.FTZ R102, R223, c[0x0][0x2d0], -R101.reuse ;  /* 0x0000b400df667a23 */ /* 0x100fe60000010865 */
[C---:B------:R-:W-:Y:S01]  /*c940*/  HMMA.16816.F32 R24, R104.reuse, R118, R24 ;  /* 0x000000766818723c */ /* 0x040fe20000001818 */
[----:B------:R-:W3:Y:S01]  /*c950*/  LDSM.16.MT88.4 R116, [R186+0x5000] ;  /* 0x00500000ba74783b */ /* 0x000ee20000004200 */
[----:B------:R4:W-:Y:S06]  /*c960*/  MUFU.EX2 R160, R102 ;  /* 0x0000006600a07308 */ /* 0x0009ec0000000800 */
[C---:B------:R-:W-:Y:S08]  /*c970*/  HMMA.16816.F32 R28, R104.reuse, R128, R28 ;  /* 0x00000080681c723c */ /* 0x040ff0000000181c */
[C---:B------:R-:W-:Y:S08]  /*c980*/  HMMA.16816.F32 R32, R104.reuse, R130, R32 ;  /* 0x000000826820723c */ /* 0x040ff00000001820 */
[C---:B-----5:R-:W-:Y:S04]  /*c990*/  HMMA.16816.F32 R36, R104.reuse, R120, R36 ;  /* 0x000000786824723c */ /* 0x060fe80000001824 */
[--C-:B----4-:R-:W-:Y:S02]  /*c9a0*/  FFMA.FTZ R102, R224, c[0x0][0x2d0], -R101.reuse ;  /* 0x0000b400e0667a23 */ /* 0x110fe40000010865 */
[----:B------:R-:W-:Y:S01]  /*c9b0*/  FFMA.FTZ R101, R136, c[0x0][0x2d0], -R101 ;  /* 0x0000b40088657a23 */ /* 0x000fe20000010865 */
[----:B------:R-:W-:Y:S01]  /*c9c0*/  F2FP.PACK_AB R136, R167, R168 ;  /* 0x000000a8a788723e */ /* 0x000fe200000000ff */
[C---:B------:R-:W-:Y:S01]  /*c9d0*/  HMMA.16816.F32 R40, R104.reuse, R122, R40 ;  /* 0x0000007a6828723c */ /* 0x040fe20000001828 */
[----:B------:R-:W4:Y:S01]  /*c9e0*/  LDSM.16.MT88.4 R120, [R189+0x5000] ;  /* 0x00500000bd78783b */ /* 0x000f220000004200 */
[----:B------:R-:W5:Y:S06]  /*c9f0*/  MUFU.EX2 R102, R102 ;  /* 0x0000006600667308 */ /* 0x000f6c0000000800 */
[C---:B------:R-:W-:Y:S04]  /*ca00*/  HMMA.16816.F32 R44, R104.reuse, R132, R44 ;  /* 0x00000084682c723c */ /* 0x040fe8000000182c */
[----:B------:R-:W1:Y:S04]  /*ca10*/  MUFU.EX2 R101, R101 ;  /* 0x0000006500657308 */ /* 0x000e680000000800 */
[C---:B------:R-:W-:Y:S01]  /*ca20*/  HMMA.16816.F32 R48, R104.reuse, R134, R48 ;  /* 0x000000866830723c */ /* 0x040fe20000001830 */
[----:B------:R-:W-:Y:S07]  /*ca30*/  LDSM.16.MT88.4 R132, [R188+0x1800] ;  /* 0x00180000bc84783b */ /* 0x000fee0000004200 */
[C---:B------:R-:W-:Y:S04]  /*ca40*/  HMMA.16816.F32 R52, R104.reuse, R140, R52 ;  /* 0x0000008c6834723c */ /* 0x040fe80000001834 */
[----:B-----5:R-:W-:Y:S04]  /*ca50*/  F2FP.PACK_AB R137, R102, R160 ;  /* 0x000000a06689723e */ /* 0x020fe800000000ff */
[C---:B------:R-:W-:Y:S01]  /*ca60*/  HMMA.16816.F32 R56, R104.reuse, R142, R56 ;  /* 0x0000008e6838723c */ /* 0x040fe20000001838 */
[----:B------:R-:W-:Y:S03]  /*ca70*/  LDSM.16.MT88.4 R140, [R185+0x3800] ;  /* 0x00380000b98c783b */ /* 0x000fe60000004200 */
[----:B-1----:R-:W-:Y:S04]  /*ca80*/  F2FP.PACK_AB R139, R101, R103 ;  /* 0x00000067658b723e */ /* 0x002fe800000000ff */
[C---:B--2---:R-:W-:Y:S08]  /*ca90*/  HMMA.16816.F32 R60, R104.reuse, R108, R60 ;  /* 0x0000006c683c723c */ /* 0x044ff0000000183c */
[C---:B------:R-:W-:Y:S01]  /*caa0*/  HMMA.16816.F32 R64, R104.reuse, R110, R64 ;  /* 0x0000006e6840723c */ /* 0x040fe20000001840 */
[----:B------:R-:W1:Y:S07]  /*cab0*/  LDSM.16.MT88.4 R108, [R188+0x5000] ;  /* 0x00500000bc6c783b */ /* 0x000e6e0000004200 */
[C---:B------:R-:W-:Y:S08]  /*cac0*/  HMMA.16816.F32 R68, R104.reuse, R112, R68 ;  /* 0x000000706844723c */ /* 0x040ff00000001844 */
[C---:B------:R-:W-:Y:S01]  /*cad0*/  HMMA.16816.F32 R72, R104.reuse, R114, R72 ;  /* 0x000000726848723c */ /* 0x040fe20000001848 */
[----:B------:R-:W2:Y:S07]  /*cae0*/  LDSM.16.MT88.4 R112, [R185+0x1800] ;  /* 0x00180000b970783b */ /* 0x000eae0000004200 */
[C---:B---3--:R-:W-:Y:S08]  /*caf0*/  HMMA.16816.F32 R76, R104.reuse, R116, R76 ;  /* 0x00000074684c723c */ /* 0x048ff0000000184c */
[C---:B------:R-:W-:Y:S01]  /*cb00*/  HMMA.16816.F32 R80, R104.reuse, R118, R80 ;  /* 0x000000766850723c */ /* 0x040fe20000001850 */
[----:B------:R-:W3:Y:S07]  /*cb10*/  LDSM.16.MT88.4 R116, [R186+0x1800] ;  /* 0x00180000ba74783b */ /* 0x000eee0000004200 */
[C---:B----4-:R-:W-:Y:S08]  /*cb20*/  HMMA.16816.F32 R84, R104.reuse, R120, R84 ;  /* 0x000000786854723c */ /* 0x050ff00000001854 */
[C---:B------:R-:W-:Y:S08]  /*cb30*/  HMMA.16816.F32 R88, R104.reuse, R122, R88 ;  /* 0x0000007a6858723c */ /* 0x040ff00000001858 */
[C---:B-1----:R-:W-:Y:S08]  /*cb40*/  HMMA.16816.F32 R92, R104.reuse, R108, R92 ;  /* 0x0000006c685c723c */ /* 0x042ff0000000185c */
[----:B------:R-:W-:Y:S08]  /*cb50*/  HMMA.16816.F32 R96, R104, R110, R96 ;  /* 0x0000006e6860723c */ /* 0x000ff00000001860 */
[C---:B--2---:R-:W-:Y:S01]  /*cb60*/  HMMA.16816.F32 R104, R136.reuse, R112, R4 ;  /* 0x000000708868723c */ /* 0x044fe20000001804 */
[----:B------:R-:W1:Y:S07]  /*cb70*/  LDSM.16.MT88.4 R4, [R186+0x5800] ;  /* 0x00580000ba04783b */ /* 0x000e6e0000004200 */
[C---:B------:R-:W-:Y:S01]  /*cb80*/  HMMA.16816.F32 R108, R136.reuse, R114, R8 ;  /* 0x00000072886c723c */ /* 0x040fe20000001808 */
[----:B------:R-:W2:Y:S07]  /*cb90*/  LDSM.16.MT88.4 R8, [R189+0x5800] ;  /* 0x00580000bd08783b */ /* 0x000eae0000004200 */
[C---:B---3--:R-:W-:Y:S01]  /*cba0*/  HMMA.16816.F32 R112, R136.reuse, R116, R12 ;  /* 0x000000748870723c */ /* 0x048fe2000000180c */
[----:B------:R-:W3:Y:S07]  /*cbb0*/  LDSM.16.MT88.4 R12, [R188+0x5800] ;  /* 0x00580000bc0c783b */ /* 0x000eee0000004200 */
        /* <DEDUP_REMOVED lines=20> */
[C---:B--2---:R-:W-:Y:S04]  /*cd00*/  HMMA.16816.F32 R84, R136.reuse, R8, R84 ;  /* 0x000000088854723c */ /* 0x044fe80000001854 */
[----:B------:R-:W-:Y:S01]  /*cd10*/  FADD.FTZ R4, R102, R2 ;  /* 0x0000000266047221 */ /* 0x000fe20000010000 */
[-C--:B------:R-:W-:Y:S01]  /*cd20*/  MOV R102, R3.reuse ;  /* 0x0000000300667202 */ /* 0x080fe20000000f00 */
[----:B------:R-:W-:Y:S01]  /*cd30*/  FADD.FTZ R2, R166, R0 ;  /* 0x00000000a6027221 */ /* 0x000fe20000010000 */
[----:B------:R-:W-:Y:S01]  /*cd40*/  MOV R8, R3 ;  /* 0x0000000300087202 */ /* 0x000fe20000000f00 */
[C---:B------:R-:W-:Y:S04]  /*cd50*/  HMMA.16816.F32 R88, R136.reuse, R10, R88 ;  /* 0x0000000a8858723c */ /* 0x040fe80000001858 */
[----:B------:R-:W-:Y:S02]  /*cd60*/  FADD.FTZ R0, R103, R4 ;  /* 0x0000000467007221 */ /* 0x000fe40000010000 */
[----:B------:R-:W-:Y:S02]  /*cd70*/  FADD.FTZ R225, R165, R2 ;  /* 0x00000002a5e17221 */ /* 0x000fe40000010000 */
[C---:B---3--:R-:W-:Y:S04]  /*cd80*/  HMMA.16816.F32 R92, R136.reuse, R12, R92 ;  /* 0x0000000c885c723c */ /* 0x048fe8000000185c */
[----:B------:R-:W-:Y:S01]  /*cd90*/  FADD.FTZ R226, R101, R0 ;  /* 0x0000000065e27221 */ /* 0x000fe20000010000 */
[----:B------:R-:W-:Y:S03]  /*cda0*/  MOV R101, R100 ;  /* 0x0000006400657202 */ /* 0x000fe60000000f00 */
[----:B------:R-:W-:Y:S01]  /*cdb0*/  HMMA.16816.F32 R96, R136, R14, R96 ;  /* 0x0000000e8860723c */ /* 0x000fe20000001860 */
[----:B------:R-:W-:-:S07]  /*cdc0*/  @P0 BRA `(.L_x_461) ;  /* 0xffffd27000000947 */ /* 0x000fce000383ffff */
.L_x_460:
[----:B------:R-:W-:-:S13]  /*cdd0*/  ISETP.GE.AND P0, PT, R207, R211, PT ;  /* 0x000000d3cf00720c */ /* 0x000fda0003f06270 */
[----:B------:R-:W-:Y:S05]  /*cde0*/  @!P0 BRA `(.L_x_462) ;  /* 0x0000387000008947 */ /* 0x000fea0003800000 */
[----:B------:R-:W-:Y:S02]  /*cdf0*/  MOV R102, R8 ;  /* 0x0000000800667202 */ /* 0x000fe40000000f00 */
[----:B------:R-:W-:Y:S02]  /*ce00*/  MOV R101, R100 ;  /* 0x0000006400657202 */ /* 0x000fe40000000f00 */
.L_x_471:
[----:B------:R-:W-:Y:S01]  /*ce10*/  SHF.R.S32.HI R0, RZ, 0x1f, R207 ;  /* 0x0000001fff007819 */ /* 0x000fe200000114cf */
[----:B------:R-:W-:Y:S04]  /*ce20*/  DEPBAR.LE SB0, 0x0 ;  /* 0x000080000000791a */ /* 0x000fe80000000000 */
[----:B------:R-:W-:Y:S01]  /*ce30*/  IMAD R0, R0, c[0x0][0x208], RZ ;  /* 0x0000820000007a24 */ /* 0x000fe200078e02ff */
[----:B------:R-:W-:Y:S01]  /*ce40*/  WARPSYNC 0xffffffff ;  /* 0xffffffff00007948 */ /* 0x000fe20003800000 */
[----:B------:R-:W-:Y:S01]  /*ce50*/  BAR.SYNC.DEFER_BLOCKING 0x0 ;  /* 0x0000000000007b1d */ /* 0x000fe20000010000 */
[C---:B------:R-:W-:Y:S04]  /*ce60*/  IMAD.WIDE.U32 R2, R207.reuse, c[0x0][0x208], RZ ;  /* 0x00008200cf027a25 */ /* 0x040fe800078e00ff */
[----:B------:R-:W-:Y:S02]  /*ce70*/  IMAD R0, R207, c[0x0][0x20c], R0 ;  /* 0x00008300cf007a24 */ /* 0x000fe400078e0200 */
[----:B------:R-:W-:Y:S02]  /*ce80*/  IMAD.SHL.U32 R4, R2, 0x40, RZ ;  /* 0x0000004002047824 */ /* 0x000fe400078e00ff */
[----:B------:R-:W-:Y:S02]  /*ce90*/  IMAD.IADD R0, R3, 0x1, R0 ;  /* 0x0000000103007824 */ /* 0x000fe400078e0200 */
[----:B------:R-:W-:Y:S01]  /*cea0*/  IMAD.MOV.U32 R7, RZ, RZ, c[0x0][0x208] ;  /* 0x00008200ff077624 */ /* 0x000fe200078e00ff */
[----:B------:R-:W-:Y:S02]  /*ceb0*/  IADD3 R5, P6, R4, R214, RZ ;  /* 0x000000d604057210 */ /* 0x000fe40007fde0ff */
[----:B------:R-:W-:Y:S01]  /*cec0*/  SHF.L.U64.HI R0, R2, 0x6, R0 ;  /* 0x0000000602007819 */ /* 0x000fe20000010200 */
[----:B------:R-:W-:Y:S01]  /*ced0*/  IMAD.MOV.U32 R2, RZ, RZ, c[0x0][0x20c] ;  /* 0x00008300ff027624 */ /* 0x000fe200078e00ff */
[C---:B------:R-:W-:Y:S02]  /*cee0*/  LEA R3, P0, R7.reuse, R4, 0x5 ;  /* 0x0000000407037211 */ /* 0x040fe400078028ff */
[----:B------:R-:W-:Y:S02]  /*cef0*/  IADD3.X R6, R0, R217, RZ, P6, !PT ;  /* 0x000000d900067210 */ /* 0x000fe400037fe4ff */
[----:B------:R-:W-:Y:S02]  /*cf00*/  LEA.HI.X R2, R7, R0, R2, 0x5, P0 ;  /* 0x0000000007027211 */ /* 0x000fe400000f2c02 */
[C---:B------:R-:W-:Y:S02]  /*cf10*/  IADD3 R13, P0, R214.reuse, 0x40, RZ ;  /* 0x00000040d60d7810 */ /* 0x040fe40007f1e0ff */
[C---:B------:R-:W-:Y:S01]  /*cf20*/  LEA R22, P6, R5.reuse, c[0x0][0x1f8], 0x1 ;  /* 0x00007e0005167a11 */ /* 0x040fe200078c08ff */
[----:B------:R-:W-:Y:S01]  /*cf30*/  LDSM.16.M88.4 R32, [R191] ;  /* 0x00000000bf20783b */ /* 0x000fe20000000200 */
[----:B------:R-:W-:Y:S02]  /*cf40*/  ULDC UR4, c[0x0][0x324] ;  /* 0x0000c90000047ab9 */ /* 0x000fe40000000800 */
[----:B------:R-:W-:Y:S01]  /*cf50*/  LEA.HI.X R23, R5, c[0x0][0x1fc], R6, 0x1, P6 ;  /* 0x00007f0005177a11 */ /* 0x000fe200030f0c06 */
[--C-:B------:R-:W-:Y:S01]  /*cf60*/  IMAD.X R5, RZ, RZ, R217.reuse, P0 ;  /* 0x000000ffff057224 */ /* 0x100fe200000e06d9 */
[----:B------:R-:W-:Y:S01]  /*cf70*/  IADD3 R7, P6, R214, 0x80, RZ ;  /* 0x00000080d6077810 */ /* 0x000fe20007fde0ff */
[----:B------:R-:W-:Y:S01]  /*cf80*/  ULOP3.LUT UR4, URZ, UR4, URZ, 0x33, !UPT ;  /* 0x000000043f047292 */ /* 0x000fe2000f8e333f */
[C---:B------:R-:W-:Y:S01]  /*cf90*/  IADD3 R12, P0, R4.reuse, R13, RZ ;  /* 0x0000000d040c7210 */ /* 0x040fe20007f1e0ff */
[----:B------:R-:W1:Y:S02]  /*cfa0*/  LDSM.16.M88.4 R8, [R184] ;  /* 0x00000000b808783b */ /* 0x000e640000000200 */
[----:B------:R-:W-:Y:S01]  /*cfb0*/  IMAD.X R6, RZ, RZ, R217, P6 ;  /* 0x000000ffff067224 */ /* 0x000fe200030e06d9 */
[----:B------:R-:W-:Y:S01]  /*cfc0*/  IADD3 R4, P6, R4, R7, RZ ;  /* 0x0000000704047210 */ /* 0x000fe20007fde0ff */
[--C-:B------:R-:W-:Y:S01]  /*cfd0*/  IMAD.X R14, R0, 0x1, R5.reuse, P0 ;  /* 0x00000001000e7824 */ /* 0x100fe200000e0605 */
[C---:B------:R-:W-:Y:S02]  /*cfe0*/  LEA R20, P0, R12.reuse, c[0x0][0x1f8], 0x1 ;  /* 0x00007e000c147a11 */ /* 0x040fe400078008ff */
[----:B------:R-:W2:Y:S02]  /*cff0*/  LDSM.16.M88.4 R16, [R184+0x800] ;  /* 0x00080000b810783b */ /* 0x000ea40000000200 */
[----:B------:R-:W-:Y:S02]  /*d000*/  LEA.HI.X R21, R12, c[0x0][0x1fc], R14, 0x1, P0 ;  /* 0x00007f000c157a11 */ /* 0x000fe400000f0c0e */
[C---:B------:R-:W-:Y:S02]  /*d010*/  IADD3 R13, P0, R3.reuse, R13, RZ ;  /* 0x0000000d030d7210 */ /* 0x040fe40007f1e0ff */
[----:B------:R-:W-:Y:S01]  /*d020*/  IADD3.X R12, R0, R6, RZ, P6, !PT ;  /* 0x00000006000c7210 */ /* 0x000fe200037fe4ff */
[----:B------:R-:W3:Y:S01]  /*d030*/  LDSM.16.M88.4 R24, [R184+0x1000] ;  /* 0x00100000b818783b */ /* 0x000ee20000000200 */
[C---:B------:R-:W-:Y:S01]  /*d040*/  IADD3 R0, P6, R3.reuse, R7, RZ ;  /* 0x0000000703007210 */ /* 0x040fe20007fde0ff */
[C---:B------:R-:W-:Y:S01]  /*d050*/  IMAD.X R28, R2.reuse, 0x1, R5, P0 ;  /* 0x00000001021c7824 */ /* 0x040fe200000e0605 */
[----:B------:R-:W-:Y:S03]  /*d060*/  IADD3 R3, P0, R3, R214, RZ ;  /* 0x000000d603037210 */ /* 0x000fe60007f1e0ff */
[----:B------:R-:W-:Y:S01]  /*d070*/  IMAD.X R5, R2, 0x1, R6, P6 ;  /* 0x0000000102057824 */ /* 0x000fe200030e0606 */
[----:B------:R-:W4:Y:S01]  /*d080*/  LDSM.16.M88.4 R136, [R184+0x1800] ;  /* 0x00180000b888783b */ /* 0x000f220000000200 */
[----:B------:R-:W-:Y:S01]  /*d090*/  LEA R6, P6, R4, c[0x0][0x1f8], 0x1 ;  /* 0x00007e0004067a11 */ /* 0x000fe200078c08ff */
[----:B------:R-:W-:Y:S01]  /*d0a0*/  IMAD.X R2, R2, 0x1, R217, P0 ;  /* 0x0000000102027824 */ /* 0x000fe200000e06d9 */
[C---:B------:R-:W-:Y:S02]  /*d0b0*/  LEA R14, P0, R3.reuse, c[0x0][0x1f8], 0x1 ;  /* 0x00007e00030e7a11 */ /* 0x040fe400078008ff */
[----:B------:R-:W-:Y:S02]  /*d0c0*/  LEA.HI.X R7, R4, c[0x0][0x1fc], R12, 0x1, P6 ;  /* 0x00007f0004077a11 */ /* 0x000fe400030f0c0c */
[----:B------:R-:W-:Y:S01]  /*d0d0*/  LDSM.16.M88.4 R140, [R192] ;  /* 0x00000000c08c783b */ /* 0x000fe20000000200 */
[----:B------:R-:W-:Y:S02]  /*d0e0*/  LEA.HI.X R15, R3, c[0x0][0x1fc], R2, 0x1, P0 ;  /* 0x00007f00030f7a11 */ /* 0x000fe400000f0c02 */
[C---:B------:R-:W-:Y:S02]  /*d0f0*/  LEA R12, P6, R13.reuse, c[0x0][0x1f8], 0x1 ;  /* 0x00007e000d0c7a11 */ /* 0x040fe400078c08ff */
[C---:B------:R-:W-:Y:S02]  /*d100*/  LEA R2, P0, R0.reuse, c[0x0][0x1f8], 0x1 ;  /* 0x00007e0000027a11 */ /* 0x040fe400078008ff */
[----:B------:R-:W5:Y:S01]  /*d110*/  LDSM.16.M88.4 R144, [R195] ;  /* 0x00000000c390783b */ /* 0x000f620000000200 */
[----:B------:R-:W-:Y:S02]  /*d120*/  LEA.HI.X R13, R13, c[0x0][0x1fc], R28, 0x1, P6 ;  /* 0x00007f000d0d7a11 */ /* 0x000fe400030f0c1c */
[----:B------:R-:W-:Y:S02]  /*d130*/  LEA.HI.X R3, R0, c[0x0][0x1fc], R5, 0x1, P0 ;  /* 0x00007f0000037a11 */ /* 0x000fe400000f0c05 */
[----:B------:R-:W-:Y:S02]  /*d140*/  ISETP.GT.AND P6, PT, R207, R211, PT ;  /* 0x000000d3cf00720c */ /* 0x000fe40003fc4270 */
[----:B------:R-:W1:Y:S07]  /*d150*/  LDSM.16.M88.4 R148, [R206] ;  /* 0x00000000ce94783b */ /* 0x000e6e0000000200 */
[----:B------:R-:W1:Y:S07]  /*d160*/  LDSM.16.M88.4 R152, [R205] ;  /* 0x00000000cd98783b */ /* 0x000e6e0000000200 */
[----:B------:R-:W1:Y:S07]  /*d170*/  LDSM.16.M88.4 R156, [R204] ;  /* 0x00000000cc9c783b */ /* 0x000e6e0000000200 */
[----:B------:R-:W-:Y:S01]  /*d180*/  @!PT LDS RZ, [RZ] ;  /* 0x00000000fffff984 */ /* 0x000fe20000000800 */
[----:B------:R-:W-:Y:S01]  /*d190*/  @!PT LDS RZ, [RZ] ;  /* 0x00000000fffff984 */ /* 0x000fe20000000800 */
[----:B------:R-:W-:Y:S01]  /*d1a0*/  @!PT LDS RZ, [RZ] ;  /* 0x00000000fffff984 */ /* 0x000fe20000000800 */
[----:B------:R3:W-:Y:S07]  /*d1b0*/  LDGSTS.E.BYPASS.LTC128B.128 [R209+0x100], [R22.64], !P5 ;  /* 0x0010000016d17fae */ /* 0x0007ee000e901d46 */
[----:B------:R3:W-:Y:S07]  /*d1c0*/  LDGSTS.E.BYPASS.LTC128B.128 [R209+0x2100], [R20.64], !P4 ;  /* 0x0210000014d17fae */ /* 0x0007ee000e101d46 */
[----:B------:R1:W-:Y:S07]  /*d1d0*/  LDGSTS.E.BYPASS.LTC128B.128 [R209+0x4100], [R6.64], !P3 ;  /* 0x0410000006d17fae */ /* 0x0003ee000d901d46 */
[----:B------:R2:W-:Y:S07]  /*d1e0*/  LDGSTS.E.BYPASS.LTC128B.128 [R209+0x1100], [R14.64], !P5 ;  /* 0x011000000ed17fae */ /* 0x0005ee000e901d46 */
[----:B------:R2:W-:Y:S07]  /*d1f0*/  LDGSTS.E.BYPASS.LTC128B.128 [R209+0x3100], [R12.64], !P4 ;  /* 0x031000000cd17fae */ /* 0x0005ee000e101d46 */
[----:B------:R3:W-:Y:S01]  /*d200*/  LDGSTS.E.BYPASS.LTC128B.128 [R209+0x5100], [R2.64], !P3 ;  /* 0x0510000002d17fae */ /* 0x0007e2000d901d46 */
[C---:B-1----:R-:W-:Y:S06]  /*d210*/  HMMA.16816.F32 R4, R32.reuse, R8, RZ ;  /* 0x000000082004723c */ /* 0x042fec00000018ff */
[----:B------:R-:W-:Y:S02]  /*d220*/  LDSM.16.M88.4 R160, [R194] ;  /* 0x00000000c2a0783b */ /* 0x000fe40000000200 */
[C---:B------:R-:W-:Y:S05]  /*d230*/  HMMA.16816.F32 R8, R32.reuse, R10, RZ ;  /* 0x0000000a2008723c */ /* 0x040fea00000018ff */
[----:B------:R-:W0:Y:S03]  /*d240*/  LDGDEPBAR ;  /* 0x00000000000079af */ /* 0x000e260000000000 */
[C---:B--2---:R-:W-:Y:S04]  /*d250*/  HMMA.16816.F32 R12, R32.reuse, R16, RZ ;  /* 0x00000010200c723c */ /* 0x044fe800000018ff */
[----:B------:R-:W1:Y:S04]  /*d260*/  LDSM.16.M88.4 R164, [R190] ;  /* 0x00000000bea4783b */ /* 0x000e680000000200 */
[C---:B------:R-:W-:Y:S03]  /*d270*/  HMMA.16816.F32 R16, R32.reuse, R18, RZ ;  /* 0x000000122010723c */ /* 0x040fe600000018ff */
[----:B------:R-:W-:Y:S05]  /*d280*/  LDSM.16.M88.4 R168, [R190+0x1000] ;  /* 0x00100000bea8783b */ /* 0x000fea0000000200 */
[C---:B---3--:R-:W-:Y:S02]  /*d290*/  HMMA.16816.F32 R20, R32.reuse, R24, RZ ;  /* 0x000000182014723c */ /* 0x048fe400000018ff */
[----:B------:R-:W-:Y:S06]  /*d2a0*/  LDSM.16.M88.4 R172, [R190+0x1800] ;  /* 0x00180000beac783b */ /* 0x000fec0000000200 */
[C---:B------:R-:W-:Y:S01]  /*d2b0*/  HMMA.16816.F32 R24, R32.reuse, R26, RZ ;  /* 0x0000001a2018723c */ /* 0x040fe200000018ff */
[----:B------:R-:W-:Y:S07]  /*d2c0*/  LDSM.16.M88.4 R176, [R193] ;  /* 0x00000000c1b0783b */ /* 0x000fee0000000200 */
[C---:B----4-:R-:W-:Y:S01]  /*d2d0*/  HMMA.16816.F32 R28, R32.reuse, R136, RZ ;  /* 0x00000088201c723c */ /* 0x050fe200000018ff */
[----:B------:R-:W-:Y:S07]  /*d2e0*/  LDSM.16.M88.4 R180, [R187] ;  /* 0x00000000bbb4783b */ /* 0x000fee0000000200 */
[----:B------:R-:W-:Y:S01]  /*d2f0*/  HMMA.16816.F32 R32, R32, R138, RZ ;  /* 0x0000008a2020723c */ /* 0x000fe200000018ff */
[----:B------:R-:W2:Y:S07]  /*d300*/  LDSM.16.M88.4 R136, [R190+0x800] ;  /* 0x00080000be88783b */ /* 0x000eae0000000200 */
[C---:B-----5:R-:W-:Y:S08]  /*d310*/  HMMA.16816.F32 R4, R140.reuse, R144, R4 ;  /* 0x000000908c04723c */ /* 0x060ff00000001804 */
[C---:B------:R-:W-:Y:S01]  /*d320*/  HMMA.16816.F32 R8, R140.reuse, R146, R8 ;  /* 0x000000928c08723c */ /* 0x040fe20000001808 */
[----:B------:R-:W-:Y:S07]  /*d330*/  LDSM.16.M88.4 R144, [R187+0x1000] ;  /* 0x00100000bb90783b */ /* 0x000fee0000000200 */
[C---:B------:R-:W-:Y:S08]  /*d340*/  HMMA.16816.F32 R12, R140.reuse, R148, R12 ;  /* 0x000000948c0c723c */ /* 0x040ff0000000180c */
[C---:B------:R-:W-:Y:S01]  /*d350*/  HMMA.16816.F32 R16, R140.reuse, R150, R16 ;  /* 0x000000968c10723c */ /* 0x040fe20000001810 */
[----:B------:R-:W-:Y:S07]  /*d360*/  LDSM.16.M88.4 R148, [R187+0x1800] ;  /* 0x00180000bb94783b */ /* 0x000fee0000000200 */
[C---:B------:R-:W-:Y:S08]  /*d370*/  HMMA.16816.F32 R20, R140.reuse, R152, R20 ;  /* 0x000000988c14723c */ /* 0x040ff00000001814 */
[C---:B------:R-:W-:Y:S01]  /*d380*/  HMMA.16816.F32 R24, R140.reuse, R154, R24 ;  /* 0x0000009a8c18723c */ /* 0x040fe20000001818 */
[----:B------:R-:W-:Y:S07]  /*d390*/  LDSM.16.M88.4 R152, [R191+0x4000] ;  /* 0x00400000bf98783b */ /* 0x000fee0000000200 */
[C---:B------:R-:W-:Y:S08]  /*d3a0*/  HMMA.16816.F32 R28, R140.reuse, R156, R28 ;  /* 0x0000009c8c1c723c */ /* 0x040ff0000000181c */
[----:B------:R-:W-:Y:S01]  /*d3b0*/  HMMA.16816.F32 R32, R140, R158, R32 ;  /* 0x0000009e8c20723c */ /* 0x000fe20000001820 */
[----:B------:R-:W3:Y:S07]  /*d3c0*/  LDSM.16.M88.4 R140, [R187+0x800] ;  /* 0x00080000bb8c783b */ /* 0x000eee0000000200 */
[C---:B-1----:R-:W-:Y:S01]  /*d3d0*/  HMMA.16816.F32 R4, R160.reuse, R164, R4 ;  /* 0x000000a4a004723c */ /* 0x042fe20000001804 */
        /* <DEDUP_REMOVED lines=13> */
[----:B------:R-:W5:Y:S07]  /*d4b0*/  LDSM.16.M88.4 R172, [R203] ;  /* 0x00000000cbac783b */ /* 0x000f6e0000000200 */
[C---:B------:R-:W-:Y:S01]  /*d4c0*/  HMMA.16816.F32 R8, R176.reuse, R182, R8 ;  /* 0x000000b6b008723c */ /* 0x040fe20000001808 */
[----:B------:R-:W-:Y:S07]  /*d4d0*/  LDSM.16.M88.4 R180, [R190+0x2000] ;  /* 0x00200000beb4783b */ /* 0x000fee0000000200 */
        /* <DEDUP_REMOVED lines=10> */
[----:B------:R-:W1:Y:S07]  /*d580*/  LDSM.16.M88.4 R176, [R194+0x4000] ;  /* 0x00400000c2b0783b */ /* 0x000e6e0000000200 */
[C---:B------:R-:W-:Y:S01]  /*d590*/  HMMA.16816.F32 R8, R152.reuse, R158, R8 ;  /* 0x0000009e9808723c */ /* 0x040fe20000001808 */
[----:B------:R-:W-:Y:S07]  /*d5a0*/  LDSM.16.M88.4 R156, [R190+0x3800] ;  /* 0x00380000be9c783b */ /* 0x000fee0000000200 */
[C---:B--2---:R-:W-:Y:S08]  /*d5b0*/  HMMA.16816.F32 R12, R152.reuse, R136, R12 ;  /* 0x00000088980c723c */ /* 0x044ff0000000180c */
[C---:B------:R-:W-:Y:S01]  /*d5c0*/  HMMA.16816.F32 R16, R152.reuse, R138, R16 ;  /* 0x0000008a9810723c */ /* 0x040fe20000001810 */
[----:B------:R-:W2:Y:S07]  /*d5d0*/  LDSM.16.M88.4 R136, [R190+0x2800] ;  /* 0x00280000be88783b */ /* 0x000eae0000000200 */
[C---:B----4-:R-:W-:Y:S08]  /*d5e0*/  HMMA.16816.F32 R20, R152.reuse, R160, R20 ;  /* 0x000000a09814723c */ /* 0x050ff00000001814 */
[C---:B------:R-:W-:Y:S01]  /*d5f0*/  HMMA.16816.F32 R24, R152.reuse, R162, R24 ;  /* 0x000000a29818723c */ /* 0x040fe20000001818 */
[----:B------:R-:W-:Y:S07]  /*d600*/  LDSM.16.M88.4 R160, [R193+0x4000] ;  /* 0x00400000c1a0783b */ /* 0x000fee0000000200 */
[C---:B------:R-:W-:Y:S08]  /*d610*/  HMMA.16816.F32 R28, R152.reuse, R164, R28 ;  /* 0x000000a4981c723c */ /* 0x040ff0000000181c */
[----:B------:R-:W-:Y:S01]  /*d620*/  HMMA.16816.F32 R32, R152, R166, R32 ;  /* 0x000000a69820723c */ /* 0x000fe20000001820 */
[----:B------:R-:W4:Y:S07]  /*d630*/  LDSM.16.M88.4 R152, [R190+0x3000] ;  /* 0x00300000be98783b */ /* 0x000f2e0000000200 */
[C---:B-----5:R-:W-:Y:S01]  /*d640*/  HMMA.16816.F32 R4, R168.reuse, R172, R4 ;  /* 0x000000aca804723c */ /* 0x060fe20000001804 */
[----:B------:R-:W5:Y:S07]  /*d650*/  LDSM.16.M88.4 R164, [R187+0x2000] ;  /* 0x00200000bba4783b */ /* 0x000f6e0000000200 */
[C---:B------:R-:W-:Y:S01]  /*d660*/  HMMA.16816.F32 R8, R168.reuse, R174, R8 ;  /* 0x000000aea808723c */ /* 0x040fe20000001808 */
[----:B------:R-:W-:Y:S07]  /*d670*/  LDSM.16.M88.4 R172, [R184+0x4000] ;  /* 0x00400000b8ac783b */ /* 0x000fee0000000200 */
        /* <DEDUP_REMOVED lines=10> */
[----:B------:R-:W1:Y:S07]  /*d720*/  LDSM.16.M88.4 R168, [R191+0x8000] ;  /* 0x00800000bfa8783b */ /* 0x000e6e0000000200 */
[C---:B------:R-:W-:Y:S01]  /*d730*/  HMMA.16816.F32 R8, R176.reuse, R182, R8 ;  /* 0x000000b6b008723c */ /* 0x040fe20000001808 */
[----:B------:R-:W-:Y:S07]  /*d740*/  LDSM.16.M88.4 R180, [R199] ;  /* 0x00000000c7b4783b */ /* 0x000fee0000000200 */
[C---:B--2---:R-:W-:Y:S08]  /*d750*/  HMMA.16816.F32 R12, R176.reuse, R136, R12 ;  /* 0x00000088b00c723c */ /* 0x044ff0000000180c */
[C---:B------:R-:W-:Y:S01]  /*d760*/  HMMA.16816.F32 R16, R176.reuse, R138, R16 ;  /* 0x0000008ab010723c */ /* 0x040fe20000001810 */
[----:B------:R-:W2:Y:S07]  /*d770*/  LDSM.16.M88.4 R136, [R184+0x4800] ;  /* 0x00480000b888783b */ /* 0x000eae0000000200 */
[C---:B----4-:R-:W-:Y:S08]  /*d780*/  HMMA.16816.F32 R20, R176.reuse, R152, R20 ;  /* 0x00000098b014723c */ /* 0x050ff00000001814 */
[C---:B------:R-:W-:Y:S01]  /*d790*/  HMMA.16816.F32 R24, R176.reuse, R154, R24 ;  /* 0x0000009ab018723c */ /* 0x040fe20000001818 */
[----:B------:R-:W4:Y:S07]  /*d7a0*/  LDSM.16.M88.4 R152, [R184+0x5000] ;  /* 0x00500000b898783b */ /* 0x000f2e0000000200 */
[C---:B------:R-:W-:Y:S08]  /*d7b0*/  HMMA.16816.F32 R28, R176.reuse, R156, R28 ;  /* 0x0000009cb01c723c */ /* 0x040ff0000000181c */
[----:B------:R-:W-:Y:S01]  /*d7c0*/  HMMA.16816.F32 R32, R176, R158, R32 ;  /* 0x0000009eb020723c */ /* 0x000fe20000001820 */
[----:B------:R-:W1:Y:S07]  /*d7d0*/  LDSM.16.M88.4 R156, [R184+0x5800] ;  /* 0x00580000b89c783b */ /* 0x000e6e0000000200 */
[C---:B-----5:R-:W-:Y:S01]  /*d7e0*/  HMMA.16816.F32 R4, R160.reuse, R164, R4 ;  /* 0x000000a4a004723c */ /* 0x060fe20000001804 */
[----:B------:R-:W5:Y:S07]  /*d7f0*/  LDSM.16.M88.4 R176, [R192+0x8000] ;  /* 0x00800000c0b0783b */ /* 0x000f6e0000000200 */
        /* <DEDUP_REMOVED lines=26> */
[C---:B------:R-:W-:Y:S08]  /*d9a0*/  HMMA.16816.F32 R8, R176.reuse, R182, R8 ;  /* 0x000000b6b008723c */ /* 0x040ff00000001808 */
        /* <DEDUP_REMOVED lines=13> */
[C---:B------:R-:W-:Y:S08]  /*da80*/  HMMA.16816.F32 R28, R160.reuse, R156, R28 ;  /* 0x0000009ca01c723c */ /* 0x040ff0000000181c */
[----:B------:R-:W-:Y:S08]  /*da90*/  HMMA.16816.F32 R32, R160, R158, R32 ;  /* 0x0000009ea020723c */ /* 0x000ff00000001820 */
[C---:B-----5:R-:W-:Y:S08]  /*daa0*/  HMMA.16816.F32 R4, R168.reuse, R172, R4 ;  /* 0x000000aca804723c */ /* 0x060ff00000001804 */
        /* <DEDUP_REMOVED lines=150> */
.L_x_465:
[----:B------:R-:W-:Y:S04]  /*e410*/  MOV R8, c[0x0][0x32c] ;  /* 0x0000cb0000087a02 */ /* 0x000fe80000000f00 */
[----:B------:R-:W-:Y:S11]  /*e420*/  ISETP.NE.AND P0, PT, R8, 0x1, PT ;  /* 0x000000010800780c */ /* 0x000ff60003f05270 */
[----:B------:R-:W-:Y:S02]  /*e430*/  @!UPT UIADD3 URZ, URZ, URZ, URZ ;  /* 0x0000003f3f3ff290 */ /* 0x000fe4000fffe03f */
[----:B------:R-:W-:Y:S05]  /*e440*/  @P0 IMAD.HI.U32 R8, R3, c[0x0][0x330], RZ ;  /* 0x0000cc0003080a27 */ /* 0x000fea00078e00ff */
[----:B------:R-:W-:Y:S02]  /*e450*/  @P0 SHF.R.U32.HI R3, RZ, c[0x0][0x334], R8 ;  /* 0x0000cd00ff030a19 */ /* 0x000fe40000011608 */
.L_x_466:
[----:B------:R-:W-:Y:S05]  /*e460*/  BSYNC B0 ;  /* 0x0000000000007941 */ /* 0x000fea0003800000 */
.L_x_464:
[----:B------:R-:W-:Y:S04]  /*e470*/  IMAD R3, R3, c[0x0][0x32c], -R4 ;  /* 0x0000cb0003037a24 */ /* 0x000fe800078e0a04 */
[----:B------:R-:W-:Y:S05]  /*e480*/  IMAD.IADD R3, R3, 0x1, -R227 ;  /* 0x0000000103037824 */ /* 0x000fea00078e0ae3 */
[----:B------:R-:W-:Y:S02]  /*e490*/  IADD3 R8, R3, c[0x0][0x32c], RZ ;  /* 0x0000cb0003087a10 */ /* 0x000fe40007ffe0ff */
[----:B------:R-:W-:Y:S02]  /*e4a0*/  IMNMX R0, R0, R3, !PT ;  /* 0x0000000300007217 */ /* 0x000fe40007800200 */
[----:B------:R-:W-:Y:S02]  /*e4b0*/  IMNMX R2, R2, R8, PT ;  /* 0x0000000802027217 */ /* 0x000fe40003800200 */
.L_x_463:
        /* <DEDUP_REMOVED lines=66> */
.L_x_469:
[----:B------:R-:W-:Y:S04]  /*e8e0*/  MOV R5, c[0x0][0x32c] ;  /* 0x0000cb0000057a02 */ /* 0x000fe80000000f00 */
[----:B------:R-:W-:Y:S11]  /*e8f0*/  ISETP.NE.AND P0, PT, R5, 0x1, PT ;  /* 0x000000010500780c */ /* 0x000ff60003f05270 */
[----:B------:R-:W-:Y:S02]  /*e900*/  @!UPT UIADD3 URZ, URZ, URZ, URZ ;  /* 0x0000003f3f3ff290 */ /* 0x000fe4000fffe03f */
[----:B------:R-:W-:Y:S05]  /*e910*/  @P0 IMAD.HI.U32 R5, R3, c[0x0][0x330], RZ ;  /* 0x0000cc0003050a27 */ /* 0x000fea00078e00ff */
[----:B------:R-:W-:Y:S02]  /*e920*/  @P0 SHF.R.U32.HI R3, RZ, c[0x0][0x334], R5 ;  /* 0x0000cd00ff030a19 */ /* 0x000fe40000011605 */
.L_x_470:
[----:B------:R-:W-:Y:S05]  /*e930*/  BSYNC B0 ;  /* 0x0000000000007941 */ /* 0x000fea0003800000 */
.L_x_468:
[----:B------:R-:W-:Y:S04]  /*e940*/  IMAD R4, R3, c[0x0][0x32c], -R4 ;  /* 0x0000cb0003047a24 */ /* 0x000fe800078e0a04 */
[----:B------:R-:W-:Y:S05]  /*e950*/  IMAD.IADD R3, R4, 0x1, -R227 ;  /* 0x0000000104037824 */ /* 0x000fea00078e0ae3 */
[----:B------:R-:W-:Y:S02]  /*e960*/  IADD3 R4, R3, c[0x0][0x32c], RZ ;  /* 0x0000cb0003047a10 */ /* 0x000fe40007ffe0ff */
[----:B------:R-:W-:Y:S02]  /*e970*/  IMNMX R0, R0, R3, !PT ;  /* 0x0000000300007217 */ /* 0x000fe40007800200 */
[----:B------:R-:W-:Y:S02]  /*e980*/  IMNMX R2, R2, R4, PT ;  /* 0x0000000402027217 */ /* 0x000fe40003800200 */
.L_x_467:
        /* <DEDUP_REMOVED lines=452> */
[----:B------:R-:W-:Y:S01]  /*105d0*/  IADD3 R0, R207, -0x1, RZ ;  /* 0xffffffffcf007810 */ /* 0x000fe20007ffe0ff */
[C---:B--2---:R-:W-:Y:S04]  /*105e0*/  HMMA.16816.F32 R92, R136.reuse, R12, R92 ;  /* 0x0000000c885c723c */ /* 0x044fe8000000185c */
[----:B------:R-:W-:Y:S01]  /*105f0*/  FADD.FTZ R225, R170, R4 ;  /* 0x00000004aae17221 */ /* 0x000fe20000010000 */
[----:B------:R-:W-:Y:S01]  /*10600*/  MOV R207, R0 ;  /* 0x0000000000cf7202 */ /* 0x000fe20000000f00 */
[----:B------:R-:W-:Y:S01]  /*10610*/  FADD.FTZ R226, R101, R2 ;  /* 0x0000000265e27221 */ /* 0x000fe20000010000 */
[----:B------:R-:W-:Y:S01]  /*10620*/  MOV R101, R100 ;  /* 0x0000006400657202 */ /* 0x000fe20000000f00 */
[----:B------:R-:W-:Y:S04]  /*10630*/  HMMA.16816.F32 R96, R136, R14, R96 ;  /* 0x0000000e8860723c */ /* 0x000fe80000001860 */
[----:B------:R-:W-:Y:S04]  /*10640*/  MOV R102, R3 ;  /* 0x0000000300667202 */ /* 0x000fe80000000f00 */
[----:B------:R-:W-:-:S05]  /*10650*/  @P0 BRA `(.L_x_471) ;  /* 0xffffc7b000000947 */ /* 0x000fca000383ffff */
.L_x_462:
[----:B------:R-:W-:Y:S02]  /*10660*/  @!UPT UIADD3 URZ, URZ, URZ, URZ ;  /* 0x0000003f3f3ff290 */ /* 0x000fe4000fffe03f */
[----:B------:R-:W-:Y:S02]  /*10670*/  MOV R7, 0x1f ;  /* 0x0000001f00077802 */ /* 0x000fe40000000f00 */
[----:B------:R-:W-:Y:S01]  /*10680*/  MOV R6, 0xffffffff ;  /* 0xffffffff00067802 */ /* 0x000fe20000000f00 */
[----:B------:R-:W-:Y:S06]  /*10690*/  BRA.DIV ~URZ, `(.L_x_472) ;  /* 0x000053d27f007947 */ /* 0x000fec000b800000 */
[----:B------:R1:W2:Y:S02]  /*106a0*/  SHFL.BFLY PT, R0, R225, 0x2, 0x1f ;  /* 0x0c401f00e1007f89 */ /* 0x0002a400000e0000 */
.L_x_545:
[----:B--2---:R-:W-:Y:S01]  /*106b0*/  FADD.FTZ R0, R0, R225 ;  /* 0x000000e100007221 */ /* 0x004fe20000010000 */
[----:B------:R-:W-:Y:S05]  /*106c0*/  BRA.DIV ~URZ, `(.L_x_473) ;  /* 0x000054027f007947 */ /* 0x000fea000b800000 */
[----:B------:R-:W2:Y:S04]  /*106d0*/  SHFL.BFLY PT, R2, R226, 0x2, 0x1f ;  /* 0x0c401f00e2027f89 */ /* 0x000ea800000e0000 */
[----:B------:R-:W3:Y:S01]  /*106e0*/  SHFL.BFLY PT, R5, R0, 0x1, 0x1f ;  /* 0x0c201f0000057f89 */ /* 0x000ee200000e0000 */
[----:B--2---:R-:W-:-:S02]  /*106f0*/  FADD.FTZ R4, R2, R226 ;  /* 0x000000e202047221 */ /* 0x004fc40000010000 */
[----:B---3--:R-:W-:-:S03]  /*10700*/  FADD.FTZ R0, R0, R5 ;  /* 0x0000000500007221 */ /* 0x008fc60000010000 */
[----:B------:R2:W3:Y:S04]  /*10710*/  SHFL.BFLY PT, R3, R4, 0x1, 0x1f ;  /* 0x0c201f0004037f89 */ /* 0x0004e800000e0000 */
.L_x_546:
[----:B------:R-:W-:Y:S01]  /*10720*/  FSETP.NE.FTZ.AND P1, PT, R0, RZ, PT ;  /* 0x000000ff0000720b */ /* 0x000fe20003f35000 */
[----:B---3--:R-:W-:Y:S01]  /*10730*/  FADD.FTZ R3, R3, R4 ;  /* 0x0000000403037221 */ /* 0x008fe20000010000 */
[----:B------:R-:W-:Y:S02]  /*10740*/  MOV R2, RZ ;  /* 0x000000ff00027202 */ /* 0x000fe40000000f00 */
[----:B------:R-:W-:Y:S02]  /*10750*/  MOV R21, 0xff800000 ;  /* 0xff80000000157802 */ /* 0x000fe40000000f00 */
[----:B------:R-:W-:Y:S02]  /*10760*/  FSETP.NE.FTZ.AND P0, PT, R3, RZ, PT ;  /* 0x000000ff0300720b */ /* 0x000fe40003f15000 */
[----:B------:R-:W-:-:S05]  /*10770*/  MOV R20, 0xff800000 ;  /* 0xff80000000147802 */ /* 0x000fca0000000f00 */
[----:B------:R-:W3:Y:S01]  /*10780*/  @P1 MUFU.LG2 R5, R0 ;  /* 0x0000000000051308 */ /* 0x000ee20000000c00 */
[----:B--2---:R-:W-:-:S05]  /*10790*/  @P1 MOV R4, 0x3f317218 ;  /* 0x3f31721800041802 */ /* 0x004fca0000000f00 */
[----:B------:R-:W-:Y:S02]  /*107a0*/  @P1 FMUL.FTZ R4, R4, c[0x0][0x2d0] ;  /* 0x0000b40004041a20 */ /* 0x000fe40000410000 */
[----:B------:R2:W4:Y:S01]  /*107b0*/  @P1 MUFU.RCP R2, R0 ;  /* 0x0000000000021308 */ /* 0x0005220000001000 */
[----:B---3--:R-:W-:-:S04]  /*107c0*/  @P1 FMUL.FTZ R5, R5, 0.69314718246459960938 ;  /* 0x3f31721805051820 */ /* 0x008fc80000410000 */
[----:B------:R-:W-:Y:S01]  /*107d0*/  @P1 FFMA.FTZ R21, R4, R100, R5 ;  /* 0x0000006404151223 */ /* 0x000fe20000010005 */
[----:B------:R-:W-:Y:S02]  /*107e0*/  MOV R4, 0x1 ;  /* 0x0000000100047802 */ /* 0x000fe40000000f00 */
[----:B--2---:R-:W-:Y:S01]  /*107f0*/  MOV R0, RZ ;  /* 0x000000ff00007202 */ /* 0x004fe20000000f00 */
[C---:B----4-:R-:W-:Y:S02]  /*10800*/  FMUL.FTZ R148, R2.reuse, R68 ;  /* 0x0000004402947220 */ /* 0x050fe40000410000 */
[C---:B------:R-:W-:Y:S02]  /*10810*/  FMUL.FTZ R149, R2.reuse, R69 ;  /* 0x0000004502957220 */ /* 0x040fe40000410000 */
[C---:B------:R-:W-:Y:S01]  /*10820*/  FMUL.FTZ R146, R2.reuse, R104 ;  /* 0x0000006802927220 */ /* 0x040fe20000410000 */
[----:B------:R-:W2:Y:S01]  /*10830*/  @P0 MUFU.RCP R0, R3 ;  /* 0x0000000300000308 */ /* 0x000ea20000001000 */
        /* <DEDUP_REMOVED lines=45> */
[----:B------:R3:W4:Y:S01]  /*10b10*/  @P0 MUFU.LG2 R2, R3 ;  /* 0x0000000300020308 */ /* 0x0007220000000c00 */
[C---:B--2---:R-:W-:Y:S02]  /*10b20*/  FMUL.FTZ R92, R0.reuse, R118 ;  /* 0x00000076005c7220 */ /* 0x044fe40000410000 */
[C---:B------:R-:W-:Y:S02]  /*10b30*/  FMUL.FTZ R93, R0.reuse, R119 ;  /* 0x00000077005d7220 */ /* 0x040fe40000410000 */
[C---:B------:R-:W-:Y:S02]  /*10b40*/  FMUL.FTZ R152, R0.reuse, R114 ;  /* 0x0000007200987220 */ /* 0x040fe40000410000 */
[----:B------:R-:W-:-:S02]  /*10b50*/  FMUL.FTZ R153, R0, R115 ;  /* 0x0000007300997220 */ /* 0x000fc40000410000 */
[C---:B------:R-:W-:Y:S02]  /*10b60*/  FMUL.FTZ R118, R0.reuse, R130 ;  /* 0x0000008200767220 */ /* 0x040fe40000410000 */
[C---:B------:R-:W-:Y:S02]  /*10b70*/  FMUL.FTZ R119, R0.reuse, R131 ;  /* 0x0000008300777220 */ /* 0x040fe40000410000 */
[C---:B------:R-:W-:Y:S02]  /*10b80*/  FMUL.FTZ R154, R0.reuse, R110 ;  /* 0x0000006e009a7220 */ /* 0x040fe40000410000 */
[----:B------:R-:W-:Y:S01]  /*10b90*/  FMUL.FTZ R155, R0, R111 ;  /* 0x0000006f009b7220 */ /* 0x000fe20000410000 */
[----:B---3--:R-:W-:Y:S01]  /*10ba0*/  @P0 MOV R3, 0x3f317218 ;  /* 0x3f31721800030802 */ /* 0x008fe20000000f00 */
[----:B----4-:R-:W-:Y:S02]  /*10bb0*/  @P0 FMUL.FTZ R2, R2, 0.69314718246459960938 ;  /* 0x3f31721802020820 */ /* 0x010fe40000410000 */
        /* <DEDUP_REMOVED lines=43> */
.L_x_419:
[----:B------:R-:W2:Y:S01]  /*10e70*/  S2R R2, SR_TID.X ;  /* 0x0000000000027919 */ /* 0x000ea20000002100 */
        /* <DEDUP_REMOVED lines=16> */
.L_x_475:
[----:B------:R-:W-:Y:S05]  /*10f80*/  BSYNC B0 ;  /* 0x0000000000007941 */ /* 0x000fea0003800000 */
.L_x_474:
        /* <DEDUP_REMOVED lines=19> */
[----:B------:R-:W-:Y:S02]  /*110c0*/  ISETP.NE.U32.AND P2, PT, RZ, c[0x0][0x508], PT ;  /* 0x00014200ff007a0c */ /* 0x000fe40003f45070 */
[----:B------:R-:W-:Y:S02]  /*110d0*/  ISETP.NE.U32.AND P1, PT, RZ, c[0x0][0x500], PT ;  /* 0x00014000ff007a0c */ /* 0x000fe40003f25070 */
[----:B------:R-:W-:-:S02]  /*110e0*/  ISETP.NE.AND.EX P2, PT, RZ, c[0x0][0x50c], PT, P2 ;  /* 0x00014300ff007a0c */ /* 0x000fc40003f45320 */
        /* <DEDUP_REMOVED lines=79> */
[----:B-1----:R-:W-:-:S03]  /*115e0*/  F2FP.PACK_AB R0, R79, R78 ;  /* 0x0000004e4f00723e */ /* 0x002fc600000000ff */
[----:B------:R-:W4:Y:S01]  /*115f0*/  LDL.LU R8, [R1+0xc] ;  /* 0x00000c0001087983 */ /* 0x000f220000300800 */
[----:B------:R-:W-:-:S03]  /*11600*/  IMAD.MOV.U32 R12, RZ, RZ, c[0x0][0x388] ;  /* 0x0000e200ff0c7624 */ /* 0x000fc600078e00ff */
[----:B------:R1:W-:Y:S01]  /*11610*/  STS [R7+0x8400], R0 ;  /* 0x0084000007007388 */ /* 0x0003e20000000800 */
[----:B--2---:R-:W-:Y:S02]  /*11620*/  F2FP.PACK_AB R4, R89, R88 ;  /* 0x000000585904723e */ /* 0x004fe400000000ff */
[----:B---3--:R-:W-:-:S03]  /*11630*/  F2FP.PACK_AB R3, R71, R70 ;  /* 0x000000464703723e */ /* 0x008fc600000000ff */
[----:B------:R2:W-:Y:S01]  /*11640*/  STS [R6+0x8000], R4 ;  /* 0x0080000406007388 */ /* 0x0005e20000000800 */
[----:B------:R-:W-:-:S03]  /*11650*/  F2FP.PACK_AB R2, R81, R80 ;  /* 0x000000505102723e */ /* 0x000fc600000000ff */
[----:B------:R3:W-:Y:S04]  /*11660*/  STS [R6+0x8400], R3 ;  /* 0x0084000306007388 */ /* 0x0007e80000000800 */
[----:B------:R3:W-:Y:S01]  /*11670*/  STS [R5+0x8000], R2 ;  /* 0x0080000205007388 */ /* 0x0007e20000000800 */
[----:B-1----:R-:W-:-:S05]  /*11680*/  F2FP.PACK_AB R0, R59, R58 ;  /* 0x0000003a3b00723e */ /* 0x002fca00000000ff */
[----:B------:R1:W-:Y:S01]  /*11690*/  STS [R5+0x8400], R0 ;  /* 0x0084000005007388 */ /* 0x0003e20000000800 */
[----:B--2---:R-:W-:Y:S01]  /*116a0*/  IMAD.MOV.U32 R4, RZ, RZ, 0x4 ;  /* 0x00000004ff047424 */ /* 0x004fe200078e00ff */
[----:B---3--:R-:W-:-:S03]  /*116b0*/  F2FP.PACK_AB R3, R61, R60 ;  /* 0x0000003c3d03723e */ /* 0x008fc600000000ff */
[----:B------:R-:W-:Y:S02]  /*116c0*/  @P2 IMAD.WIDE R6, R235, R4, c[0x0][0x508] ;  /* 0x00014200eb062625 */ /* 0x000fe400078e0204 */
[----:B------:R-:W-:Y:S02]  /*116d0*/  STS [R9+0x8000], R3 ;  /* 0x0080000309007388 */ /* 0x000fe40000000800 */
[----:B------:R-:W-:Y:S01]  /*116e0*/  IMAD.MOV.U32 R2, RZ, RZ, RZ ;  /* 0x000000ffff027224 */ /* 0x000fe200078e00ff */
[----:B-1----:R-:W-:Y:S01]  /*116f0*/  F2FP.PACK_AB R0, R57, R56 ;  /* 0x000000383900723e */ /* 0x002fe200000000ff */
[----:B------:R-:W-:-:S04]  /*11700*/  IMAD.WIDE R4, R235, R4, c[0x0][0x500] ;  /* 0x00014000eb047625 */ /* 0x000fc800078e0204 */
        /* <DEDUP_REMOVED lines=11> */
.L_x_478:
[----:B--2---:R-:W2:Y:S01]  /*117c0*/  LDL R13, [R1+0x10] ;  /* 0x00001000010d7983 */ /* 0x004ea20000100800 */
[----:B------:R-:W-:Y:S01]  /*117d0*/  IMAD.MOV.U32 R10, RZ, RZ, 0x368 ;  /* 0x00000368ff0a7424 */ /* 0x000fe200078e00ff */
[----:B------:R-:W-:Y:S01]  /*117e0*/  ISETP.GT.AND P3, PT, R0, 0x1, PT ;  /* 0x000000010000780c */ /* 0x000fe20003f64270 */
[----:B------:R-:W-:Y:S01]  /*117f0*/  IMAD.MOV.U32 R0, RZ, RZ, c[0x0][0x4e8] ;  /* 0x00013a00ff007624 */ /* 0x000fe200078e00ff */
[----:B------:R-:W3:Y:S01]  /*11800*/  LDL R22, [R1+0x3c] ;  /* 0x00003c0001167983 */ /* 0x000ee20000100800 */
[----:B------:R-:W-:Y:S01]  /*11810*/  ISETP.NE.U32.AND P0, PT, RZ, c[0x0][0x500], PT ;  /* 0x00014000ff007a0c */ /* 0x000fe20003f05070 */
[----:B------:R-:W-:Y:S01]  /*11820*/  IMAD.IADD R3, R240, 0x1, R231 ;  /* 0x00000001f0037824 */ /* 0x000fe200078e02e7 */
[----:B------:R-:W-:-:S02]  /*11830*/  SEL R10, R10, 0x328, P3 ;  /* 0x000003280a0a7807 */ /* 0x000fc40001800000 */
[----:B------:R-:W-:Y:S02]  /*11840*/  ISETP.NE.AND.EX P0, PT, RZ, c[0x0][0x504], PT, P0 ;  /* 0x00014100ff007a0c */ /* 0x000fe40003f05300 */
[----:B------:R-:W1:Y:S01]  /*11850*/  LDC.64 R6, c[0x0][R10+0x170] ;  /* 0x00005c000a067b82 */ /* 0x000e620000000a00 */
[----:B------:R-:W-:Y:S02]  /*11860*/  ISETP.NE.AND P2, PT, R0, 0x1, PT ;  /* 0x000000010000780c */ /* 0x000fe40003f45270 */
[----:B------:R-:W-:Y:S02]  /*11870*/  SHF.R.S32.HI R4, RZ, 0x1f, R235 ;  /* 0x0000001fff047819 */ /* 0x000fe400000114eb */
[----:B------:R-:W-:Y:S02]  /*11880*/  SEL R0, R235, RZ, !P0 ;  /* 0x000000ffeb007207 */ /* 0x000fe40004000000 */
[----:B------:R-:W-:Y:S01]  /*11890*/  SEL R5, R4, RZ, !P0 ;  /* 0x000000ff04057207 */ /* 0x000fe20004000000 */
[----:B------:R4:W4:Y:S08]  /*118a0*/  LDC.64 R14, c[0x0][R10+0x168] ;  /* 0x00005a000a0e7b82 */ /* 0x0009300000000a00 */
[----:B------:R4:W2:Y:S08]  /*118b0*/  LDC.64 R18, c[0x0][R10+0x178] ;  /* 0x00005e000a127b82 */ /* 0x0008b00000000a00 */
[----:B------:R4:W2:Y:S01]  /*118c0*/  LDC.64 R16, c[0x0][R10+0x160] ;  /* 0x000058000a107b82 */ /* 0x0008a20000000a00 */
[----:B------:R-:W4:Y:S01]  /*118d0*/  S2R R23, SR_TID.X ;  /* 0x0000000000177919 */ /* 0x000f220000002100 */
[----:B-1----:R-:W-:-:S04]  /*118e0*/  IMAD R4, R7, R0, RZ ;  /* 0x0000000007047224 */ /* 0x002fc800078e02ff */
[----:B----4-:R-:W-:Y:S02]  /*118f0*/  IMAD R10, R6, R5, R4 ;  /* 0x00000005060a7224 */ /* 0x010fe400078e0204 */
[----:B------:R-:W-:-:S04]  /*11900*/  @P2 IMAD.HI.U32 R5, R3, c[0x0][0x4ec], RZ ;  /* 0x00013b0003052a27 */ /* 0x000fc800078e00ff */
[----:B------:R-:W-:Y:S01]  /*11910*/  IMAD.MOV.U32 R4, RZ, RZ, R3 ;  /* 0x000000ffff047224 */ /* 0x000fe200078e0003 */
[----:B------:R-:W-:Y:S01]  /*11920*/  @P2 SHF.R.U32.HI R4, RZ, c[0x0][0x4f0], R5 ;  /* 0x00013c00ff042a19 */ /* 0x000fe20000011605 */
        /* <DEDUP_REMOVED lines=8> */
[----:B------:R-:W-:Y:S01]  /*119b0*/  IMAD.IADD R15, R23, 0x1, -R15 ;  /* 0x00000001170f7824 */ /* 0x000fe200078e0a0f */
[----:B--2---:R-:W-:Y:S01]  /*119c0*/  SEL R5, R13, RZ, P3 ;  /* 0x000000ff0d057207 */ /* 0x004fe20001800000 */
[----:B------:R-:W-:Y:S02]  /*119d0*/  IMAD.IADD R13, R7, 0x1, R10 ;  /* 0x00000001070d7824 */ /* 0x000fe400078e020a */
[----:B------:R-:W-:Y:S02]  /*119e0*/  IMAD.IADD R7, R9, 0x1, R11 ;  /* 0x0000000109077824 */ /* 0x000fe400078e020b */
[----:B------:R-:W-:Y:S02]  /*119f0*/  IMAD.MOV R10, RZ, RZ, -R4 ;  /* 0x000000ffff0a7224 */ /* 0x000fe400078e0a04 */
[-C--:B------:R-:W-:Y:S02]  /*11a00*/  IMAD R11, R19, R5.reuse, RZ ;  /* 0x00000005130b7224 */ /* 0x080fe400078e02ff */
        /* <DEDUP_REMOVED lines=19> */
[----:B---3--:R-:W-:-:S03]  /*11b40*/  IMAD.IADD R5, R22, 0x1, R231 ;  /* 0x0000000116057824 */ /* 0x008fc600078e02e7 */
        /* <DEDUP_REMOVED lines=40> */
[-C--:B------:R-:W-:Y:S02]  /*11dd0*/  IADD3 R11, R9, R231.reuse, RZ ;  /* 0x000000e7090b7210 */ /* 0x080fe40007ffe0ff */
[----:B--2---:R-:W-:-:S04]  /*11de0*/  IADD3 R5, R15, R231, RZ ;  /* 0x000000e70f057210 */ /* 0x004fc80007ffe0ff */
        /* <DEDUP_REMOVED lines=21> */
.L_x_547:
[----:B------:R-:W-:Y:S05]  /*11f40*/  BRA.DIV ~URZ, `(.L_x_481) ;  /* 0x00003cf27f007947 */ /* 0x000fea000b800000 */
[----:B------:R3:W4:Y:S02]  /*11f50*/  SHFL.IDX PT, R0, R13, RZ, 0x181f ;  /* 0x00181fff0d007589 */ /* 0x00072400000e0000 */
.L_x_548:
[----:B------:R-:W-:Y:S01]  /*11f60*/  ISETP.GE.AND P0, PT, R11, R4, PT ;  /* 0x000000040b00720c */ /* 0x000fe20003f06270 */
[----:B------:R-:W-:-:S12]  /*11f70*/  BSSY B0, `(.L_x_482) ;  /* 0x0000010000007945 */ /* 0x000fd80003800000 */
[----:B------:R-:W-:Y:S05]  /*11f80*/  @P0 BRA `(.L_x_483) ;  /* 0x000000e000000947 */ /* 0x000fea0003800000 */
[----:B------:R-:W5:Y:S04]  /*11f90*/  LDL R14, [R1+0x4] ;  /* 0x00000400010e7983 */ /* 0x000f680000100800 */
[----:B---3--:R-:W3:Y:S01]  /*11fa0*/  LDL R5, [R1] ;  /* 0x0000000001057983 */ /* 0x008ee20000100800 */
[----:B------:R-:W-:Y:S02]  /*11fb0*/  ISETP.GE.AND P5, PT, R236, c[0x0][0x3c8], PT ;  /* 0x0000f200ec007a0c */ /* 0x000fe40003fa6270 */
[----:B------:R-:W-:Y:S02]  /*11fc0*/  ISETP.GE.AND P4, PT, R238, c[0x0][0x3c8], PT ;  /* 0x0000f200ee007a0c */ /* 0x000fe40003f86270 */
[----:B------:R-:W-:-:S09]  /*11fd0*/  ISETP.GE.AND P3, PT, R239, c[0x0][0x3c8], PT ;  /* 0x0000f200ef007a0c */ /* 0x000fd20003f66270 */
[-C--:B----4-:R-:W-:Y:S02]  /*11fe0*/  @!P5 LEA R8, P2, R236, R0.reuse, 0x1 ;  /* 0x00000000ec08d211 */ /* 0x090fe400078408ff */
[-C--:B------:R-:W-:Y:S02]  /*11ff0*/  @!P4 LEA R6, P1, R238, R0.reuse, 0x1 ;  /* 0x00000000ee06c211 */ /* 0x080fe400078208ff */
[----:B------:R-:W-:Y:S02]  /*12000*/  @!P3 LEA R2, P0, R239, R0, 0x1 ;  /* 0x00000000ef02b211 */ /* 0x000fe400078008ff */
[----:B--2---:R-:W-:-:S05]  /*12010*/  @!P5 LEA.HI.X R9, R236, R10, R237, 0x1, P2 ;  /* 0x0000000aec09d211 */ /* 0x004fca00010f0ced */
[----:B------:R2:W-:Y:S01]  /*12020*/  @!P5 ST.E.128 [R8.64], R24 ;  /* 0x000000180800d985 */ /* 0x0005e2000c101d06 */
[-C--:B-----5:R-:W-:Y:S02]  /*12030*/  @!P4 LEA.HI.X R7, R238, R10.reuse, R14, 0x1, P1 ;  /* 0x0000000aee07c211 */ /* 0x0a0fe400008f0c0e */
[----:B---3--:R-:W-:-:S03]  /*12040*/  @!P3 LEA.HI.X R3, R239, R10, R5, 0x1, P0 ;  /* 0x0000000aef03b211 */ /* 0x008fc600000f0c05 */
[----:B------:R2:W-:Y:S04]  /*12050*/  @!P4 ST.E.128 [R6.64], R20 ;  /* 0x000000140600c985 */ /* 0x0005e8000c101d06 */
[----:B------:R2:W-:Y:S02]  /*12060*/  @!P3 ST.E.128 [R2.64], R16 ;  /* 0x000000100200b985 */ /* 0x0005e4000c101d06 */
.L_x_483:
[----:B------:R-:W-:Y:S05]  /*12070*/  BSYNC B0 ;  /* 0x0000000000007941 */ /* 0x000fea0003800000 */
.L_x_482:
[----:B------:R-:W-:Y:S05]  /*12080*/  BRA.DIV ~URZ, `(.L_x_484) ;  /* 0x00003c127f007947 */ /* 0x000fea000b800000 */
[----:B--2---:R2:W1:Y:S04]  /*12090*/  SHFL.IDX PT, R10, R12, 0x1, 0x181f ;  /* 0x00381f000c0a7f89 */ /* 0x00446800000e0000 */
[----:B----4-:R2:W4:Y:S02]  /*120a0*/  SHFL.IDX PT, R0, R13, 0x1, 0x181f ;  /* 0x00381f000d007f89 */ /* 0x01052400000e0000 */
.L_x_549:
[----:B------:R-:W-:Y:S01]  /*120b0*/  IADD3 R2, R11, 0x20, RZ ;  /* 0x000000200b027810 */ /* 0x000fe20007ffe0ff */
[----:B------:R-:W-:Y:S03]  /*120c0*/  BSSY B0, `(.L_x_485) ;  /* 0x0000011000007945 */ /* 0x000fe60003800000 */
[----:B------:R-:W-:-:S13]  /*120d0*/  ISETP.GE.AND P0, PT, R2, R4, PT ;  /* 0x000000040200720c */ /* 0x000fda0003f06270 */
[----:B------:R-:W-:Y:S05]  /*120e0*/  @P0 BRA `(.L_x_486) ;  /* 0x000000e000000947 */ /* 0x000fea0003800000 */
[----:B------:R-:W5:Y:S04]  /*120f0*/  LDL R14, [R1+0x4] ;  /* 0x00000400010e7983 */ /* 0x000f680000100800 */
[----:B--2---:R-:W2:Y:S01]  /*12100*/  LDL R5, [R1] ;  /* 0x0000000001057983 */ /* 0x004ea20000100800 */
[----:B------:R-:W-:Y:S02]  /*12110*/  ISETP.GE.AND P2, PT, R236, c[0x0][0x3c8], PT ;  /* 0x0000f200ec007a0c */ /* 0x000fe40003f46270 */
[----:B------:R-:W-:Y:S02]  /*12120*/  ISETP.GE.AND P1, PT, R238, c[0x0][0x3c8], PT ;  /* 0x0000f200ee007a0c */ /* 0x000fe40003f26270 */
[----:B------:R-:W-:-:S09]  /*12130*/  ISETP.GE.AND P0, PT, R239, c[0x0][0x3c8], PT ;  /* 0x0000f200ef007a0c */ /* 0x000fd20003f06270 */
[-C--:B----4-:R-:W-:Y:S02]  /*12140*/  @!P2 LEA R8, P5, R236, R0.reuse, 0x1 ;  /* 0x00000000ec08a211 */ /* 0x090fe400078a08ff */
[-C--:B------:R-:W-:Y:S02]  /*12150*/  @!P1 LEA R6, P4, R238, R0.reuse, 0x1 ;  /* 0x00000000ee069211 */ /* 0x080fe400078808ff */
[----:B------:R-:W-:Y:S02]  /*12160*/  @!P0 LEA R2, P3, R239, R0, 0x1 ;  /* 0x00000000ef028211 */ /* 0x000fe400078608ff */
[----:B-1----:R-:W-:-:S05]  /*12170*/  @!P2 LEA.HI.X R9, R236, R10, R237, 0x1, P5 ;  /* 0x0000000aec09a211 */ /* 0x002fca00028f0ced */
[----:B------:R1:W-:Y:S01]  /*12180*/  @!P2 ST.E.128 [R8.64], R36 ;  /* 0x000000240800a985 */ /* 0x0003e2000c101d06 */
[-C--:B-----5:R-:W-:Y:S02]  /*12190*/  @!P1 LEA.HI.X R7, R238, R10.reuse, R14, 0x1, P4 ;  /* 0x0000000aee079211 */ /* 0x0a0fe400020f0c0e */
[----:B--2---:R-:W-:-:S03]  /*121a0*/  @!P0 LEA.HI.X R3, R239, R10, R5, 0x1, P3 ;  /* 0x0000000aef038211 */ /* 0x004fc600018f0c05 */
[----:B------:R1:W-:Y:S04]  /*121b0*/  @!P1 ST.E.128 [R6.64], R32 ;  /* 0x0000002006009985 */ /* 0x0003e8000c101d06 */
[----:B------:R1:W-:Y:S02]  /*121c0*/  @!P0 ST.E.128 [R2.64], R28 ;  /* 0x0000001c02008985 */ /* 0x0003e4000c101d06 */
.L_x_486:
[----:B------:R-:W-:Y:S05]  /*121d0*/  BSYNC B0 ;  /* 0x0000000000007941 */ /* 0x000fea0003800000 */
.L_x_485:
[----:B------:R-:W-:Y:S05]  /*121e0*/  BRA.DIV ~URZ, `(.L_x_487) ;  /* 0x00003b727f007947 */ /* 0x000fea000b800000 */
[----:B-1----:R1:W2:Y:S02]  /*121f0*/  SHFL.IDX PT, R10, R12, 0x2, 0x181f ;  /* 0x00581f000c0a7f89 */ /* 0x0022a400000e0000 */
.L_x_550:
[----:B------:R-:W-:Y:S05]  /*12200*/  BRA.DIV ~URZ, `(.L_x_488) ;  /* 0x00003bc27f007947 */ /* 0x000fea000b800000 */
[----:B----4-:R4:W1:Y:S02]  /*12210*/  SHFL.IDX PT, R0, R13, 0x2, 0x181f ;  /* 0x00581f000d007f89 */ /* 0x01086400000e0000 */
.L_x_551:
[----:B------:R-:W-:Y:S01]  /*12220*/  IADD3 R2, R11, 0x40, RZ ;  /* 0x000000400b027810 */ /* 0x000fe20007ffe0ff */
[----:B------:R-:W-:Y:S03]  /*12230*/  BSSY B0, `(.L_x_489) ;  /* 0x0000011000007945 */ /* 0x000fe60003800000 */
[----:B------:R-:W-:-:S13]  /*12240*/  ISETP.GE.AND P0, PT, R2, R4, PT ;  /* 0x000000040200720c */ /* 0x000fda0003f06270 */
[----:B------:R-:W-:Y:S05]  /*12250*/  @P0 BRA `(.L_x_490) ;  /* 0x000000e000000947 */ /* 0x000fea0003800000 */
[----:B------:R-:W5:Y:S04]  /*12260*/  LDL R14, [R1+0x4] ;  /* 0x00000400010e7983 */ /* 0x000f680000100800 */
[----:B---3--:R-:W3:Y:S01]  /*12270*/  LDL R5, [R1] ;  /* 0x0000000001057983 */ /* 0x008ee20000100800 */
[----:B------:R-:W-:Y:S02]  /*12280*/  ISETP.GE.AND P2, PT, R236, c[0x0][0x3c8], PT ;  /* 0x0000f200ec007a0c */ /* 0x000fe40003f46270 */
[----:B------:R-:W-:Y:S02]  /*12290*/  ISETP.GE.AND P1, PT, R238, c[0x0][0x3c8], PT ;  /* 0x0000f200ee007a0c */ /* 0x000fe40003f26270 */
[----:B------:R-:W-:-:S09]  /*122a0*/  ISETP.GE.AND P0, PT, R239, c[0x0][0x3c8], PT ;  /* 0x0000f200ef007a0c */ /* 0x000fd20003f06270 */
[-C--:B-1----:R-:W-:Y:S02]  /*122b0*/  @!P2 LEA R8, P5, R236, R0.reuse, 0x1 ;  /* 0x00000000ec08a211 */ /* 0x082fe400078a08ff */
        /* <DEDUP_REMOVED lines=8> */
.L_x_490:
[----:B------:R-:W-:Y:S05]  /*12340*/  BSYNC B0 ;  /* 0x0000000000007941 */ /* 0x000fea0003800000 */
.L_x_489:
[----:B------:R-:W-:Y:S05]  /*12350*/  BRA.DIV ~URZ, `(.L_x_491) ;  /* 0x00003ad27f007947 */ /* 0x000fea000b800000 */
[----:B-1----:R1:W3:Y:S04]  /*12360*/  SHFL.IDX PT, R6, R12, 0x3, 0x181f ;  /* 0x00781f000c067f89 */ /* 0x0022e800000e0000 */
[----:B------:R1:W4:Y:S02]  /*12370*/  SHFL.IDX PT, R0, R13, 0x3, 0x181f ;  /* 0x00781f000d007f89 */ /* 0x00032400000e0000 */
.L_x_552:
[----:B------:R-:W-:-:S04]  /*12380*/  IADD3 R2, R11, 0x60, RZ ;  /* 0x000000600b027810 */ /* 0x000fc80007ffe0ff */
[----:B------:R-:W-:-:S13]  /*12390*/  ISETP.GE.AND P0, PT, R2, R4, PT ;  /* 0x000000040200720c */ /* 0x000fda0003f06270 */
[----:B------:R-:W-:Y:S05]  /*123a0*/  @P0 BRA `(.L_x_492) ;  /* 0x00001fe000000947 */ /* 0x000fea0003800000 */
[----:B------:R-:W5:Y:S01]  /*123b0*/  LDL R7, [R1+0x4] ;  /* 0x0000040001077983 */ /* 0x000f620000100800 */
        /* <DEDUP_REMOVED lines=10> */
[----:B------:R-:W4:Y:S01]  /*12460*/  LDL R7, [R1] ;  /* 0x0000000001077983 */ /* 0x000f220000100800 */
[----:B---3--:R-:W-:-:S04]  /*12470*/  LEA R2, P0, R239, R0, 0x1 ;  /* 0x00000000ef027211 */ /* 0x008fc800078008ff */
[----:B----4-:R-:W-:-:S05]  /*12480*/  LEA.HI.X R3, R239, R6, R7, 0x1, P0 ;  /* 0x00000006ef037211 */ /* 0x010fca00000f0c07 */
[----:B------:R3:W-:Y:S01]  /*12490*/  ST.E.128 [R2.64], R60 ;  /* 0x0000003c02007985 */ /* 0x0007e2000c101d06 */
[----:B------:R-:W-:Y:S05]  /*124a0*/  BRA `(.L_x_492) ;  /* 0x00001ee000007947 */ /* 0x000fea0003800000 */
.L_x_479:
        /* <DEDUP_REMOVED lines=33> */
.L_x_553:
[----:B------:R-:W-:Y:S05]  /*126c0*/  BRA.DIV ~URZ, `(.L_x_494) ;  /* 0x000038927f007947 */ /* 0x000fea000b800000 */
[----:B------:R4:W1:Y:S02]  /*126d0*/  SHFL.IDX PT, R0, R14, RZ, 0x1c1f ;  /* 0x001c1fff0e007589 */ /* 0x00086400000e0000 */
.L_x_554:
[C---:B------:R-:W-:Y:S01]  /*126e0*/  IADD3 R13, R227.reuse, 0x8, RZ ;  /* 0x00000008e30d7810 */ /* 0x040fe20007ffe0ff */
[----:B------:R-:W-:Y:S01]  /*126f0*/  BSSY B0, `(.L_x_495) ;  /* 0x0000092000007945 */ /* 0x000fe20003800000 */
[C---:B------:R-:W-:Y:S02]  /*12700*/  IADD3 R16, R227.reuse, 0x10, RZ ;  /* 0x00000010e3107810 */ /* 0x040fe40007ffe0ff */
[C---:B------:R-:W-:Y:S02]  /*12710*/  IADD3 R17, R227.reuse, 0x18, RZ ;  /* 0x00000018e3117810 */ /* 0x040fe40007ffe0ff */
[C---:B------:R-:W-:Y:S02]  /*12720*/  IADD3 R18, R227.reuse, 0x20, RZ ;  /* 0x00000020e3127810 */ /* 0x040fe40007ffe0ff */
[C---:B------:R-:W-:Y:S02]  /*12730*/  IADD3 R19, R227.reuse, 0x28, RZ ;  /* 0x00000028e3137810 */ /* 0x040fe40007ffe0ff */
[----:B-1----:R-:W-:-:S02]  /*12740*/  IADD3 R20, R227, 0x30, RZ ;  /* 0x00000030e3147810 */ /* 0x002fc40007ffe0ff */
        /* <DEDUP_REMOVED lines=14> */
[----:B------:R-:W-:Y:S02]  /*12830*/  IADD3 R34, R227, 0xa0, RZ ;  /* 0x000000a0e3227810 */ /* 0x000fe40007ffe0ff */
        /* <DEDUP_REMOVED lines=21> */
[----:B------:R-:W-:Y:S01]  /*12990*/  SHF.R.S32.HI R55, RZ, 0x1f, R34 ;  /* 0x0000001fff377819 */ /* 0x000fe20000011422 */
[----:B------:R-:W-:Y:S05]  /*129a0*/  @P1 BRA `(.L_x_496) ;  /* 0x0000066000001947 */ /* 0x000fea0003800000 */
[----:B------:R-:W-:Y:S02]  /*129b0*/  ISETP.GE.AND P6, PT, R227, c[0x0][0x3c8], PT ;  /* 0x0000f200e3007a0c */ /* 0x000fe40003fc6270 */
[----:B------:R-:W-:Y:S02]  /*129c0*/  ISETP.GE.AND P2, PT, R13, c[0x0][0x3c8], PT ;  /* 0x0000f2000d007a0c */ /* 0x000fe40003f46270 */
[----:B------:R-:W-:Y:S02]  /*129d0*/  ISETP.GE.AND P5, PT, R16, c[0x0][0x3c8], PT ;  /* 0x0000f20010007a0c */ /* 0x000fe40003fa6270 */
[----:B------:R-:W-:Y:S02]  /*129e0*/  ISETP.GE.AND P1, PT, R17, c[0x0][0x3c8], PT ;  /* 0x0000f20011007a0c */ /* 0x000fe40003f26270 */
[C---:B------:R-:W-:Y:S02]  /*129f0*/  IADD3 R90, R227.reuse, 0xb0, RZ ;  /* 0x000000b0e35a7810 */ /* 0x040fe40007ffe0ff */
[----:B------:R-:W-:-:S02]  /*12a00*/  IADD3 R5, R227, 0xb8, RZ ;  /* 0x000000b8e3057810 */ /* 0x000fc40007ffe0ff */
[C---:B------:R-:W-:Y:S02]  /*12a10*/  IADD3 R91, R227.reuse, 0xb0, RZ ;  /* 0x000000b0e35b7810 */ /* 0x040fe40007ffe0ff */
[-C--:B------:R-:W-:Y:S02]  /*12a20*/  @!P6 LEA R2, P4, R227, R0.reuse, 0x2 ;  /* 0x00000000e302e211 */ /* 0x080fe400078810ff */
[----:B------:R-:W-:Y:S02]  /*12a30*/  @!P2 LEA R6, P3, R13, R0, 0x2 ;  /* 0x000000000d06a211 */ /* 0x000fe400078610ff */
[-C--:B---3--:R-:W-:Y:S02]  /*12a40*/  @!P6 LEA.HI.X R3, R227, R4.reuse, R15, 0x2, P4 ;  /* 0x00000004e303e211 */ /* 0x088fe400020f140f */
[----:B------:R-:W-:Y:S02]  /*12a50*/  @!P2 LEA.HI.X R7, R13, R4, R36, 0x2, P3 ;  /* 0x000000040d07a211 */ /* 0x000fe400018f1424 */
[----:B------:R-:W-:Y:S01]  /*12a60*/  IADD3 R87, R227, 0xb8, RZ ;  /* 0x000000b8e3577810 */ /* 0x000fe20007ffe0ff */
[----:B------:R1:W-:Y:S01]  /*12a70*/  @!P6 ST.E.64 [R2.64], R146 ;  /* 0x000000920200e985 */ /* 0x0003e2000c101b06 */
[----:B------:R-:W-:-:S02]  /*12a80*/  ISETP.GE.AND P6, PT, R18, c[0x0][0x3c8], PT ;  /* 0x0000f20012007a0c */ /* 0x000fc40003fc6270 */
[----:B------:R-:W-:Y:S01]  /*12a90*/  SHF.R.S32.HI R91, RZ, 0x1f, R91 ;  /* 0x0000001fff5b7819 */ /* 0x000fe2000001145b */
[----:B------:R3:W-:Y:S01]  /*12aa0*/  @!P2 ST.E.64 [R6.64], R100 ;  /* 0x000000640600a985 */ /* 0x0007e2000c101b06 */
[----:B------:R-:W-:Y:S02]  /*12ab0*/  ISETP.GE.AND P2, PT, R19, c[0x0][0x3c8], PT ;  /* 0x0000f20013007a0c */ /* 0x000fe40003f46270 */
[----:B------:R-:W-:Y:S02]  /*12ac0*/  SHF.R.S32.HI R87, RZ, 0x1f, R87 ;  /* 0x0000001fff577819 */ /* 0x000fe40000011457 */
[CC--:B-1----:R-:W-:Y:S02]  /*12ad0*/  @!P5 LEA R2, P4, R16.reuse, R0.reuse, 0x2 ;  /* 0x000000001002d211 */ /* 0x0c2fe400078810ff */
[----:B---3--:R-:W-:Y:S02]  /*12ae0*/  @!P1 LEA R6, P3, R17, R0, 0x2 ;  /* 0x0000000011069211 */ /* 0x008fe400078610ff */
[----:B------:R-:W-:-:S02]  /*12af0*/  @!P5 LEA.HI.X R3, R16, R4, R35, 0x2, P4 ;  /* 0x000000041003d211 */ /* 0x000fc400020f1423 */
        /* <DEDUP_REMOVED lines=32> */
[----:B------:R-:W-:-:S05]  /*12d00*/  @!P1 LEA.HI.X R7, R25, R4, R45, 0x2, P3 ;  /* 0x0000000419079211 */ /* 0x000fca00018f142d */
[C---:B------:R-:W-:Y:S01]  /*12d10*/  @!P2 LEA R8, P3, R27.reuse, R0, 0x2 ;  /* 0x000000001b08a211 */ /* 0x040fe200078610ff */
[----:B------:R1:W-:Y:S01]  /*12d20*/  @!P5 ST.E.64 [R2.64], R132 ;  /* 0x000000840200d985 */ /* 0x0003e2000c101b06 */
[----:B------:R-:W-:Y:S02]  /*12d30*/  ISETP.GE.AND P5, PT, R28, c[0x0][0x3c8], PT ;  /* 0x0000f2001c007a0c */ /* 0x000fe40003fa6270 */
[----:B------:R-:W-:Y:S01]  /*12d40*/  @!P2 LEA.HI.X R9, R27, R4, R47, 0x2, P3 ;  /* 0x000000041b09a211 */ /* 0x000fe200018f142f */
[----:B------:R3:W-:Y:S01]  /*12d50*/  @!P1 ST.E.64 [R6.64], R136 ;  /* 0x0000008806009985 */ /* 0x0007e2000c101b06 */
[----:B------:R-:W-:Y:S02]  /*12d60*/  ISETP.GE.AND P1, PT, R29, c[0x0][0x3c8], PT ;  /* 0x0000f2001d007a0c */ /* 0x000fe40003f26270 */
[----:B-1----:R-:W-:-:S04]  /*12d70*/  @!P6 LEA R2, P4, R26, R0, 0x2 ;  /* 0x000000001a02e211 */ /* 0x002fc800078810ff */
[----:B------:R-:W-:-:S03]  /*12d80*/  @!P6 LEA.HI.X R3, R26, R4, R46, 0x2, P4 ;  /* 0x000000041a03e211 */ /* 0x000fc600020f142e */
[----:B---3--:R-:W-:Y:S02]  /*12d90*/  @!P5 LEA R6, P3, R28, R0, 0x2 ;  /* 0x000000001c06d211 */ /* 0x008fe400078610ff */
[----:B------:R-:W-:Y:S01]  /*12da0*/  ISETP.GE.AND P4, PT, R30, c[0x0][0x3c8], PT ;  /* 0x0000f2001e007a0c */ /* 0x000fe20003f86270 */
[----:B------:R1:W-:Y:S01]  /*12db0*/  @!P6 ST.E.64 [R2.64], R138 ;  /* 0x0000008a0200e985 */ /* 0x0003e2000c101b06 */
[----:B------:R-:W-:Y:S02]  /*12dc0*/  ISETP.GE.AND P6, PT, R31, c[0x0][0x3c8], PT ;  /* 0x0000f2001f007a0c */ /* 0x000fe40003fc6270 */
[----:B------:R-:W-:Y:S01]  /*12dd0*/  @!P5 LEA.HI.X R7, R28, R4, R48, 0x2, P3 ;  /* 0x000000041c07d211 */ /* 0x000fe200018f1430 */
[----:B------:R3:W-:Y:S01]  /*12de0*/  @!P2 ST.E.64 [R8.64], R140 ;  /* 0x0000008c0800a985 */ /* 0x0007e2000c101b06 */
[----:B------:R-:W-:-:S03]  /*12df0*/  ISETP.GE.AND P3, PT, R32, c[0x0][0x3c8], PT ;  /* 0x0000f20020007a0c */ /* 0x000fc60003f66270 */
[----:B------:R5:W-:Y:S01]  /*12e00*/  @!P5 ST.E.64 [R6.64], R142 ;  /* 0x0000008e0600d985 */ /* 0x000be2000c101b06 */
[----:B-1----:R-:W-:-:S04]  /*12e10*/  @!P1 LEA R2, P2, R29, R0, 0x2 ;  /* 0x000000001d029211 */ /* 0x002fc800078410ff */
[----:B------:R-:W-:Y:S02]  /*12e20*/  @!P1 LEA.HI.X R3, R29, R4, R49, 0x2, P2 ;  /* 0x000000041d039211 */ /* 0x000fe400010f1431 */
[----:B---3--:R-:W-:-:S03]  /*12e30*/  @!P6 LEA R8, P2, R31, R0, 0x2 ;  /* 0x000000001f08e211 */ /* 0x008fc600078410ff */
[----:B------:R1:W-:Y:S01]  /*12e40*/  @!P1 ST.E.64 [R2.64], R144 ;  /* 0x0000009002009985 */ /* 0x0003e2000c101b06 */
[----:B------:R-:W-:Y:S02]  /*12e50*/  ISETP.GE.AND P1, PT, R33, c[0x0][0x3c8], PT ;  /* 0x0000f20021007a0c */ /* 0x000fe40003f26270 */
[----:B------:R-:W-:Y:S02]  /*12e60*/  @!P6 LEA.HI.X R9, R31, R4, R51, 0x2, P2 ;  /* 0x000000041f09e211 */ /* 0x000fe400010f1433 */
[----:B-----5:R-:W-:-:S03]  /*12e70*/  @!P3 LEA R6, P2, R32, R0, 0x2 ;  /* 0x000000002006b211 */ /* 0x020fc600078410ff */
[----:B------:R-:W-:Y:S01]  /*12e80*/  @!P6 ST.E.64 [R8.64], R148 ;  /* 0x000000940800e985 */ /* 0x000fe2000c101b06 */
[----:B------:R-:W-:Y:S02]  /*12e90*/  ISETP.GE.AND P6, PT, R34, c[0x0][0x3c8], PT ;  /* 0x0000f20022007a0c */ /* 0x000fe40003fc6270 */
[----:B------:R-:W-:Y:S02]  /*12ea0*/  @!P3 LEA.HI.X R7, R32, R4, R52, 0x2, P2 ;  /* 0x000000042007b211 */ /* 0x000fe400010f1434 */
[----:B-1----:R-:W-:-:S04]  /*12eb0*/  @!P4 LEA R2, P5, R30, R0, 0x2 ;  /* 0x000000001e02c211 */ /* 0x002fc800078a10ff */
[----:B------:R-:W-:Y:S02]  /*12ec0*/  @!P4 LEA.HI.X R3, R30, R4, R50, 0x2, P5 ;  /* 0x000000041e03c211 */ /* 0x000fe400028f1432 */
[----:B------:R-:W-:-:S03]  /*12ed0*/  ISETP.GE.AND P5, PT, R94, c[0x0][0x3c8], PT ;  /* 0x0000f2005e007a0c */ /* 0x000fc60003fa6270 */
[----:B------:R1:W-:Y:S01]  /*12ee0*/  @!P4 ST.E.64 [R2.64], R68 ;  /* 0x000000440200c985 */ /* 0x0003e2000c101b06 */
[----:B------:R-:W-:-:S03]  /*12ef0*/  ISETP.GE.AND P4, PT, R90, c[0x0][0x3c8], PT ;  /* 0x0000f2005a007a0c */ /* 0x000fc60003f86270 */
[----:B------:R3:W-:Y:S01]  /*12f00*/  @!P3 ST.E.64 [R6.64], R72 ;  /* 0x000000480600b985 */ /* 0x0007e2000c101b06 */
[----:B------:R-:W-:Y:S02]  /*12f10*/  ISETP.GE.AND P3, PT, R5, c[0x0][0x3c8], PT ;  /* 0x0000f20005007a0c */ /* 0x000fe40003f66270 */
[----:B-1----:R-:W-:-:S04]  /*12f20*/  @!P1 LEA R2, P2, R33, R0, 0x2 ;  /* 0x0000000021029211 */ /* 0x002fc800078410ff */
[----:B------:R-:W-:Y:S02]  /*12f30*/  @!P1 LEA.HI.X R3, R33, R4, R53, 0x2, P2 ;  /* 0x0000000421039211 */ /* 0x000fe400010f1435 */
[----:B------:R-:W-:-:S03]  /*12f40*/  @!P6 LEA R10, P2, R34, R0, 0x2 ;  /* 0x00000000220ae211 */ /* 0x000fc600078410ff */
[----:B------:R1:W-:Y:S01]  /*12f50*/  @!P1 ST.E.64 [R2.64], R76 ;  /* 0x0000004c02009985 */ /* 0x0003e2000c101b06 */
[----:B------:R-:W-:Y:S02]  /*12f60*/  @!P5 LEA R8, P1, R94, R0, 0x2 ;  /* 0x000000005e08d211 */ /* 0x000fe400078210ff */
[----:B------:R-:W-:Y:S02]  /*12f70*/  @!P6 LEA.HI.X R11, R34, R4, R55, 0x2, P2 ;  /* 0x00000004220be211 */ /* 0x000fe400010f1437 */
[----:B---3--:R-:W-:Y:S02]  /*12f80*/  @!P4 LEA R6, P2, R90, R0, 0x2 ;  /* 0x000000005a06c211 */ /* 0x008fe400078410ff */
[-C--:B------:R-:W-:Y:S01]  /*12f90*/  @!P5 LEA.HI.X R9, R94, R4.reuse, R54, 0x2, P1 ;  /* 0x000000045e09d211 */ /* 0x080fe200008f1436 */
[----:B------:R3:W-:Y:S01]  /*12fa0*/  @!P6 ST.E.64 [R10.64], R150 ;  /* 0x000000960a00e985 */ /* 0x0007e2000c101b06 */
[----:B------:R-:W-:-:S03]  /*12fb0*/  @!P4 LEA.HI.X R7, R90, R4, R91, 0x2, P2 ;  /* 0x000000045a07c211 */ /* 0x000fc600010f145b */
[----:B------:R3:W-:Y:S04]  /*12fc0*/  @!P5 ST.E.64 [R8.64], R88 ;  /* 0x000000580800d985 */ /* 0x0007e8000c101b06 */
[----:B------:R3:W-:Y:S01]  /*12fd0*/  @!P4 ST.E.64 [R6.64], R80 ;  /* 0x000000500600c985 */ /* 0x0007e2000c101b06 */
[----:B-1----:R-:W-:-:S04]  /*12fe0*/  @!P3 LEA R2, P1, R5, R0, 0x2 ;  /* 0x000000000502b211 */ /* 0x002fc800078210ff */
[----:B------:R-:W-:-:S05]  /*12ff0*/  @!P3 LEA.HI.X R3, R5, R4, R87, 0x2, P1 ;  /* 0x000000040503b211 */ /* 0x000fca00008f1457 */
[----:B------:R3:W-:Y:S04]  /*13000*/  @!P3 ST.E.64 [R2.64], R60 ;  /* 0x0000003c0200b985 */ /* 0x0007e8000c101b06 */
.L_x_496:
[----:B------:R-:W-:Y:S05]  /*13010*/  BSYNC B0 ;  /* 0x0000000000007941 */ /* 0x000fea0003800000 */
.L_x_495:
[----:B------:R-:W-:Y:S05]  /*13020*/  BRA.DIV ~URZ, `(.L_x_497) ;  /* 0x00002f927f007947 */ /* 0x000fea000b800000 */
[----:B---3--:R1:W3:Y:S04]  /*13030*/  SHFL.IDX PT, R4, R12, 0x1, 0x1c1f ;  /* 0x003c1f000c047f89 */ /* 0x0082e800000e0000 */
[----:B------:R1:W2:Y:S02]  /*13040*/  SHFL.IDX PT, R0, R14, 0x1, 0x1c1f ;  /* 0x003c1f000e007f89 */ /* 0x0002a400000e0000 */
.L_x_555:
[----:B------:R-:W-:Y:S05]  /*13050*/  @P0 BRA `(.L_x_492) ;  /* 0x0000133000000947 */ /* 0x000fea0003800000 */
[----:B------:R-:W-:Y:S02]  /*13060*/  ISETP.GE.AND P4, PT, R227, c[0x0][0x3c8], PT ;  /* 0x0000f200e3007a0c */ /* 0x000fe40003f86270 */
[----:B------:R-:W-:Y:S02]  /*13070*/  ISETP.GE.AND P3, PT, R13, c[0x0][0x3c8], PT ;  /* 0x0000f2000d007a0c */ /* 0x000fe40003f66270 */
[----:B------:R-:W-:Y:S02]  /*13080*/  ISETP.GE.AND P2, PT, R16, c[0x0][0x3c8], PT ;  /* 0x0000f20010007a0c */ /* 0x000fe40003f46270 */
[----:B------:R-:W-:-:S02]  /*13090*/  ISETP.GE.AND P1, PT, R17, c[0x0][0x3c8], PT ;  /* 0x0000f20011007a0c */ /* 0x000fc40003f26270 */
[----:B------:R-:W-:Y:S02]  /*130a0*/  ISETP.GE.AND P5, PT, R18, c[0x0][0x3c8], PT ;  /* 0x0000f20012007a0c */ /* 0x000fe40003fa6270 */
[C---:B------:R-:W-:Y:S02]  /*130b0*/  IADD3 R61, R227.reuse, 0xa8, RZ ;  /* 0x000000a8e33d7810 */ /* 0x040fe40007ffe0ff */
[C---:B------:R-:W-:Y:S02]  /*130c0*/  IADD3 R5, R227.reuse, 0xb0, RZ ;  /* 0x000000b0e3057810 */ /* 0x040fe40007ffe0ff */
[-C--:B-12-4-:R-:W-:Y:S02]  /*130d0*/  @!P4 LEA R14, P6, R227, R0.reuse, 0x2 ;  /* 0x00000000e30ec211 */ /* 0x096fe400078c10ff */
[----:B------:R-:W-:Y:S02]  /*130e0*/  @!P3 LEA R12, P0, R13, R0, 0x2 ;  /* 0x000000000d0cb211 */ /* 0x000fe400078010ff */
[----:B---3--:R-:W-:-:S02]  /*130f0*/  @!P4 LEA.HI.X R15, R227, R4, R15, 0x2, P6 ;  /* 0x00000004e30fc211 */ /* 0x008fc400030f140f */
[C---:B------:R-:W-:Y:S02]  /*13100*/  @!P2 LEA R10, P6, R16.reuse, R0, 0x2 ;  /* 0x00000000100aa211 */ /* 0x040fe400078c10ff */
[-C--:B------:R-:W-:Y:S01]  /*13110*/  @!P3 LEA.HI.X R13, R13, R4.reuse, R36, 0x2, P0 ;  /* 0x000000040d0db211 */ /* 0x080fe200000f1424 */
[----:B------:R-:W-:Y:S01]  /*13120*/  @!P4 ST.E.64 [R14.64], R158 ;  /* 0x0000009e0e00c985 */ /* 0x000fe2000c101b06 */
[----:B------:R-:W-:Y:S02]  /*13130*/  ISETP.GE.AND P0, PT, R19, c[0x0][0x3c8], PT ;  /* 0x0000f20013007a0c */ /* 0x000fe40003f06270 */
[----:B------:R-:W-:Y:S01]  /*13140*/  @!P2 LEA.HI.X R11, R16, R4, R35, 0x2, P6 ;  /* 0x00000004100ba211 */ /* 0x000fe200030f1423 */
[----:B------:R-:W-:Y:S01]  /*13150*/  @!P3 ST.E.64 [R12.64], R154 ;  /* 0x0000009a0c00b985 */ /* 0x000fe2000c101b06 */
[C---:B------:R-:W-:Y:S02]  /*13160*/  @!P1 LEA R8, P6, R17.reuse, R0, 0x2 ;  /* 0x0000000011089211 */ /* 0x040fe400078c10ff */
[----:B------:R-:W-:Y:S01]  /*13170*/  ISETP.GE.AND P4, PT, R20, c[0x0][0x3c8], PT ;  /* 0x0000f20014007a0c */ /* 0x000fe20003f86270 */
[----:B------:R-:W-:Y:S01]  /*13180*/  @!P2 ST.E.64 [R10.64], R152 ;  /* 0x000000980a00a985 */ /* 0x000fe2000c101b06 */
[----:B------:R-:W-:-:S02]  /*13190*/  @!P1 LEA.HI.X R9, R17, R4, R37, 0x2, P6 ;  /* 0x0000000411099211 */ /* 0x000fc400030f1425 */
[C---:B------:R-:W-:Y:S02]  /*131a0*/  @!P5 LEA R6, P6, R18.reuse, R0, 0x2 ;  /* 0x000000001206d211 */ /* 0x040fe400078c10ff */
[----:B------:R-:W-:Y:S01]  /*131b0*/  ISETP.GE.AND P2, PT, R23, c[0x0][0x3c8], PT ;  /* 0x0000f20017007a0c */ /* 0x000fe20003f46270 */
[----:B------:R-:W-:Y:S01]  /*131c0*/  @!P1 ST.E.64 [R8.64], R92 ;  /* 0x0000005c08009985 */ /* 0x000fe2000c101b06 */
[----:B------:R-:W-:Y:S02]  /*131d0*/  @!P5 LEA.HI.X R7, R18, R4, R38, 0x2, P6 ;  /* 0x000000041207d211 */ /* 0x000fe400030f1426 */
[----:B------:R-:W-:Y:S02]  /*131e0*/  @!P0 LEA R2, P6, R19, R0, 0x2 ;  /* 0x0000000013028211 */ /* 0x000fe400078c10ff */
[----:B------:R-:W-:Y:S01]  /*131f0*/  ISETP.GE.AND P3, PT, R21, c[0x0][0x3c8], PT ;  /* 0x0000f20015007a0c */ /* 0x000fe20003f66270 */
[----:B------:R1:W-:Y:S01]  /*13200*/  @!P5 ST.E.64 [R6.64], R84 ;  /* 0x000000540600d985 */ /* 0x0003e2000c101b06 */
[----:B------:R-:W-:-:S02]  /*13210*/  @!P0 LEA.HI.X R3, R19, R4, R39, 0x2, P6 ;  /* 0x0000000413038211 */ /* 0x000fc400030f1427 */
[----:B------:R-:W-:Y:S02]  /*13220*/  ISETP.GE.AND P1, PT, R22, c[0x0][0x3c8], PT ;  /* 0x0000f20016007a0c */ /* 0x000fe40003f26270 */
[----:B------:R-:W-:Y:S01]  /*13230*/  ISETP.GE.AND P5, PT, R24, c[0x0][0x3c8], PT ;  /* 0x0000f20018007a0c */ /* 0x000fe20003fa6270 */
[----:B------:R2:W-:Y:S01]  /*13240*/  @!P0 ST.E.64 [R2.64], R64 ;  /* 0x0000004002008985 */ /* 0x0005e2000c101b06 */
[----:B------:R-:W-:-:S04]  /*13250*/  IADD3 R60, R227, 0xb0, RZ ;  /* 0x000000b0e33c7810 */ /* 0x000fc80007ffe0ff */
[----:B------:R-:W-:Y:S02]  /*13260*/  SHF.R.S32.HI R60, RZ, 0x1f, R60 ;  /* 0x0000001fff3c7819 */ /* 0x000fe4000001143c */
[----:B-1----:R-:W-:-:S04]  /*13270*/  @!P4 LEA R6, P0, R20, R0, 0x2 ;  /* 0x000000001406c211 */ /* 0x002fc800078010ff */
[----:B------:R-:W-:Y:S02]  /*13280*/  @!P4 LEA.HI.X R7, R20, R4, R40, 0x2, P0 ;  /* 0x000000041407c211 */ /* 0x000fe400000f1428 */
[-C--:B------:R-:W-:Y:S02]  /*13290*/  @!P2 LEA R10, P0, R23, R0.reuse, 0x2 ;  /* 0x00000000170aa211 */ /* 0x080fe400078010ff */
[----:B--2---:R-:W-:Y:S01]  /*132a0*/  @!P3 LEA R2, P6, R21, R0, 0x2 ;  /* 0x000000001502b211 */ /* 0x004fe200078c10ff */
[----:B------:R1:W-:Y:S01]  /*132b0*/  @!P4 ST.E.64 [R6.64], R118 ;  /* 0x000000760600c985 */ /* 0x0003e2000c101b06 */
[-C--:B------:R-:W-:Y:S02]  /*132c0*/  @!P2 LEA.HI.X R11, R23, R4.reuse, R43, 0x2, P0 ;  /* 0x00000004170ba211 */ /* 0x080fe400000f142b */
[----:B------:R-:W-:Y:S02]  /*132d0*/  ISETP.GE.AND P0, PT, R25, c[0x0][0x3c8], PT ;  /* 0x0000f20019007a0c */ /* 0x000fe40003f06270 */
[----:B------:R-:W-:-:S02]  /*132e0*/  @!P3 LEA.HI.X R3, R21, R4, R41, 0x2, P6 ;  /* 0x000000041503b211 */ /* 0x000fc400030f1429 */
[----:B------:R-:W-:Y:S02]  /*132f0*/  @!P1 LEA R12, P6, R22, R0, 0x2 ;  /* 0x00000000160c9211 */ /* 0x000fe400078c10ff */
[----:B------:R-:W-:Y:S01]  /*13300*/  ISETP.GE.AND P4, PT, R26, c[0x0][0x3c8], PT ;  /* 0x0000f2001a007a0c */ /* 0x000fe20003f86270 */
[----:B------:R2:W-:Y:S01]  /*13310*/  @!P3 ST.E.64 [R2.64], R122 ;  /* 0x0000007a0200b985 */ /* 0x0005e2000c101b06 */
[----:B------:R-:W-:Y:S02]  /*13320*/  @!P1 LEA.HI.X R13, R22, R4, R42, 0x2, P6 ;  /* 0x00000004160d9211 */ /* 0x000fe400030f142a */
[C---:B------:R-:W-:Y:S01]  /*13330*/  @!P5 LEA R8, P6, R24.reuse, R0, 0x2 ;  /* 0x000000001808d211 */ /* 0x040fe200078c10ff */
[----:B------:R3:W-:Y:S01]  /*13340*/  @!P2 ST.E.64 [R10.64], R134 ;  /* 0x000000860a00a985 */ /* 0x0007e2000c101b06 */
[----:B------:R-:W-:Y:S02]  /*13350*/  ISETP.GE.AND P3, PT, R27, c[0x0][0x3c8], PT ;  /* 0x0000f2001b007a0c */ /* 0x000fe40003f66270 */
[----:B------:R-:W-:Y:S01]  /*13360*/  @!P5 LEA.HI.X R9, R24, R4, R44, 0x2, P6 ;  /* 0x000000041809d211 */ /* 0x000fe200030f142c */
[----:B------:R-:W-:Y:S01]  /*13370*/  @!P1 ST.E.64 [R12.64], R156 ;  /* 0x0000009c0c009985 */ /* 0x000fe2000c101b06 */
[----:B------:R-:W-:-:S02]  /*13380*/  ISETP.GE.AND P2, PT, R28, c[0x0][0x3c8], PT ;  /* 0x0000f2001c007a0c */ /* 0x000fc40003f46270 */
[----:B------:R-:W-:Y:S01]  /*13390*/  ISETP.GE.AND P1, PT, R29, c[0x0][0x3c8], PT ;  /* 0x0000f2001d007a0c */ /* 0x000fe20003f26270 */
[----:B------:R4:W-:Y:S01]  /*133a0*/  @!P5 ST.E.64 [R8.64], R126 ;  /* 0x0000007e0800d985 */ /* 0x0009e2000c101b06 */
[----:B------:R-:W-:Y:S02]  /*133b0*/  ISETP.GE.AND P5, PT, R30, c[0x0][0x3c8], PT ;  /* 0x0000f2001e007a0c */ /* 0x000fe40003fa6270 */
[----:B-1----:R-:W-:-:S04]  /*133c0*/  @!P0 LEA R6, P6, R25, R0, 0x2 ;  /* 0x0000000019068211 */ /* 0x002fc800078c10ff */
[----:B------:R-:W-:-:S05]  /*133d0*/  @!P0 LEA.HI.X R7, R25, R4, R45, 0x2, P6 ;  /* 0x0000000419078211 */ /* 0x000fca00030f142d */
[----:B------:R1:W-:Y:S01]  /*133e0*/  @!P0 ST.E.64 [R6.64], R96 ;  /* 0x0000006006008985 */ /* 0x0003e2000c101b06 */
[C---:B--2---:R-:W-:Y:S02]  /*133f0*/  @!P4 LEA R2, P6, R26.reuse, R0, 0x2 ;  /* 0x000000001a02c211 */ /* 0x044fe400078c10ff */
[----:B------:R-:W-:Y:S02]  /*13400*/  ISETP.GE.AND P0, PT, R31, c[0x0][0x3c8], PT ;  /* 0x0000f2001f007a0c */ /* 0x000fe40003f06270 */
[----:B------:R-:W-:Y:S02]  /*13410*/  @!P4 LEA.HI.X R3, R26, R4, R46, 0x2, P6 ;  /* 0x000000041a03c211 */ /* 0x000fe400030f142e */
[----:B---3--:R-:W-:-:S03]  /*13420*/  @!P3 LEA R10, P6, R27, R0, 0x2 ;  /* 0x000000001b0ab211 */ /* 0x008fc600078c10ff */
[----:B------:R2:W-:Y:S01]  /*13430*/  @!P4 ST.E.64 [R2.64], R106 ;  /* 0x0000006a0200c985 */ /* 0x0005e2000c101b06 */
[----:B------:R-:W-:Y:S02]  /*13440*/  @!P3 LEA.HI.X R11, R27, R4, R47, 0x2, P6 ;  /* 0x000000041b0bb211 */ /* 0x000fe400030f142f */
[----:B----4-:R-:W-:Y:S02]  /*13450*/  @!P2 LEA R8, P6, R28, R0, 0x2 ;  /* 0x000000001c08a211 */ /* 0x010fe400078c10ff */
[----:B------:R-:W-:Y:S01]  /*13460*/  ISETP.GE.AND P4, PT, R32, c[0x0][0x3c8], PT ;  /* 0x0000f20020007a0c */ /* 0x000fe20003f86270 */
[----:B------:R-:W-:Y:S01]  /*13470*/  @!P3 ST.E.64 [R10.64], R110 ;  /* 0x0000006e0a00b985 */ /* 0x000fe2000c101b06 */
[----:B------:R-:W-:-:S05]  /*13480*/  @!P2 LEA.HI.X R9, R28, R4, R48, 0x2, P6 ;  /* 0x000000041c09a211 */ /* 0x000fca00030f1430 */
[----:B------:R-:W-:Y:S01]  /*13490*/  @!P2 ST.E.64 [R8.64], R130 ;  /* 0x000000820800a985 */ /* 0x000fe2000c101b06 */
[----:B------:R-:W-:Y:S02]  /*134a0*/  ISETP.GE.AND P2, PT, R34, c[0x0][0x3c8], PT ;  /* 0x0000f20022007a0c */ /* 0x000fe40003f46270 */
[----:B-1----:R-:W-:-:S04]  /*134b0*/  @!P1 LEA R6, P6, R29, R0, 0x2 ;  /* 0x000000001d069211 */ /* 0x002fc800078c10ff */
[----:B------:R-:W-:Y:S02]  /*134c0*/  @!P1 LEA.HI.X R7, R29, R4, R49, 0x2, P6 ;  /* 0x000000041d079211 */ /* 0x000fe400030f1431 */
[----:B------:R-:W-:-:S03]  /*134d0*/  @!P5 LEA R12, P6, R30, R0, 0x2 ;  /* 0x000000001e0cd211 */ /* 0x000fc600078c10ff */
[----:B------:R1:W-:Y:S01]  /*134e0*/  @!P1 ST.E.64 [R6.64], R114 ;  /* 0x0000007206009985 */ /* 0x0003e2000c101b06 */
[----:B--2---:R-:W-:Y:S02]  /*134f0*/  @!P0 LEA R2, P3, R31, R0, 0x2 ;  /* 0x000000001f028211 */ /* 0x004fe400078610ff */
[----:B------:R-:W-:Y:S02]  /*13500*/  ISETP.GE.AND P1, PT, R61, c[0x0][0x3c8], PT ;  /* 0x0000f2003d007a0c */ /* 0x000fe40003f26270 */
[-C--:B------:R-:W-:Y:S02]  /*13510*/  @!P0 LEA.HI.X R3, R31, R4.reuse, R51, 0x2, P3 ;  /* 0x000000041f038211 */ /* 0x080fe400018f1433 */
[----:B------:R-:W-:Y:S02]  /*13520*/  ISETP.GE.AND P3, PT, R33, c[0x0][0x3c8], PT ;  /* 0x0000f20021007a0c */ /* 0x000fe40003f66270 */
[----:B------:R-:W-:Y:S01]  /*13530*/  @!P5 LEA.HI.X R13, R30, R4, R50, 0x2, P6 ;  /* 0x000000041e0dd211 */ /* 0x000fe200030f1432 */
[----:B------:R2:W-:Y:S01]  /*13540*/  @!P0 ST.E.64 [R2.64], R62 ;  /* 0x0000003e02008985 */ /* 0x0005e2000c101b06 */
[----:B------:R-:W-:-:S03]  /*13550*/  ISETP.GE.AND P0, PT, R5, c[0x0][0x3c8], PT ;  /* 0x0000f20005007a0c */ /* 0x000fc60003f06270 */
[----:B------:R-:W-:Y:S02]  /*13560*/  @!P5 ST.E.64 [R12.64], R74 ;  /* 0x0000004a0c00d985 */ /* 0x000fe4000c101b06 */
[----:B-1----:R-:W-:-:S04]  /*13570*/  @!P1 LEA R6, P5, R61, R0, 0x2 ;  /* 0x000000003d069211 */ /* 0x002fc800078a10ff */
[----:B------:R-:W-:Y:S02]  /*13580*/  @!P1 LEA.HI.X R7, R61, R4, R54, 0x2, P5 ;  /* 0x000000043d079211 */ /* 0x000fe400028f1436 */
[----:B--2---:R-:W-:-:S04]  /*13590*/  @!P4 LEA R2, P6, R32, R0, 0x2 ;  /* 0x000000002002c211 */ /* 0x004fc800078c10ff */
[----:B------:R-:W-:Y:S02]  /*135a0*/  @!P4 LEA.HI.X R3, R32, R4, R52, 0x2, P6 ;  /* 0x000000042003c211 */ /* 0x000fe400030f1434 */
[----:B------:R-:W-:-:S03]  /*135b0*/  @!P3 LEA R10, P6, R33, R0, 0x2 ;  /* 0x00000000210ab211 */ /* 0x000fc600078c10ff */
[----:B------:R1:W-:Y:S01]  /*135c0*/  @!P4 ST.E.64 [R2.64], R66 ;  /* 0x000000420200c985 */ /* 0x0003e2000c101b06 */
[----:B------:R-:W-:Y:S02]  /*135d0*/  @!P3 LEA.HI.X R11, R33, R4, R53, 0x2, P6 ;  /* 0x00000004210bb211 */ /* 0x000fe400030f1435 */
[----:B------:R-:W-:-:S03]  /*135e0*/  @!P2 LEA R8, P6, R34, R0, 0x2 ;  /* 0x000000002208a211 */ /* 0x000fc600078c10ff */
[----:B------:R2:W-:Y:S01]  /*135f0*/  @!P3 ST.E.64 [R10.64], R82 ;  /* 0x000000520a00b985 */ /* 0x0005e2000c101b06 */
[----:B------:R-:W-:-:S05]  /*13600*/  @!P2 LEA.HI.X R9, R34, R4, R55, 0x2, P6 ;  /* 0x000000042209a211 */ /* 0x000fca00030f1437 */
        /* <DEDUP_REMOVED lines=9> */
[----:B--2---:R-:W-:Y:S02]  /*136a0*/  LEA R2, P0, R5, R0, 0x2 ;  /* 0x0000000005027211 */ /* 0x004fe400078010ff */
[----:B------:R-:W-:-:S04]  /*136b0*/  SHF.R.S32.HI R60, RZ, 0x1f, R60 ;  /* 0x0000001fff3c7819 */ /* 0x000fc8000001143c */
[----:B------:R-:W-:-:S05]  /*136c0*/  LEA.HI.X R3, R5, R4, R60, 0x2, P0 ;  /* 0x0000000405037211 */ /* 0x000fca00000f143c */
[----:B------:R1:W-:Y:S01]  /*136d0*/  ST.E.64 [R2.64], R56 ;  /* 0x0000003802007985 */ /* 0x0003e2000c101b06 */
[----:B------:R-:W-:Y:S05]  /*136e0*/  BRA `(.L_x_492) ;  /* 0x00000ca000007947 */ /* 0x000fea0003800000 */
.L_x_477:
[----:B------:R-:W-:Y:S01]  /*136f0*/  ISETP.NE.U32.AND P0, PT, RZ, c[0x0][0x508], PT ;  /* 0x00014200ff007a0c */ /* 0x000fe20003f05070 */
[----:B------:R-:W2:Y:S01]  /*13700*/  LDL.LU R6, [R1+0xc] ;  /* 0x00000c0001067983 */ /* 0x000ea20000300800 */
[----:B------:R-:W-:Y:S01]  /*13710*/  ISETP.NE.U32.AND P1, PT, RZ, c[0x0][0x500], PT ;  /* 0x00014000ff007a0c */ /* 0x000fe20003f25070 */
[----:B------:R-:W-:Y:S01]  /*13720*/  IMAD.MOV.U32 R4, RZ, RZ, 0x4 ;  /* 0x00000004ff047424 */ /* 0x000fe200078e00ff */
[----:B------:R-:W-:Y:S01]  /*13730*/  ISETP.NE.AND.EX P0, PT, RZ, c[0x0][0x50c], PT, P0 ;  /* 0x00014300ff007a0c */ /* 0x000fe20003f05300 */
[----:B------:R-:W-:Y:S01]  /*13740*/  IMAD.MOV.U32 R19, RZ, RZ, c[0x0][0x388] ;  /* 0x0000e200ff137624 */ /* 0x000fe200078e00ff */
[----:B------:R-:W-:Y:S01]  /*13750*/  ISETP.NE.AND.EX P1, PT, RZ, c[0x0][0x504], PT, P1 ;  /* 0x00014100ff007a0c */ /* 0x000fe20003f25310 */
[----:B------:R-:W-:Y:S02]  /*13760*/  IMAD.MOV.U32 R0, RZ, RZ, RZ ;  /* 0x000000ffff007224 */ /* 0x000fe400078e00ff */
[----:B------:R-:W-:-:S08]  /*13770*/  IMAD.WIDE R2, R235, R4, c[0x0][0x500] ;  /* 0x00014000eb027625 */ /* 0x000fd000078e0204 */
[----:B-1----:R-:W-:Y:S02]  /*13780*/  @P0 IMAD.WIDE R4, R235, R4, c[0x0][0x508] ;  /* 0x00014200eb040625 */ /* 0x002fe400078e0204 */
[----:B------:R1:W5:Y:S04]  /*13790*/  @P1 LDG.E R0, [R2.64] ;  /* 0x0000000602001981 */ /* 0x000368000c1e1900 */
        /* <DEDUP_REMOVED lines=8> */
.L_x_498:
[----:B-1----:R-:W1:Y:S01]  /*13820*/  S2R R3, SR_TID.X ;  /* 0x0000000000037919 */ /* 0x002e620000002100 */
[----:B------:R-:W-:Y:S01]  /*13830*/  SHF.R.S32.HI R2, RZ, 0x1f, R235 ;  /* 0x0000001fff027819 */ /* 0x000fe200000114eb */
[----:B------:R-:W-:Y:S01]  /*13840*/  BSSY B0, `(.L_x_499) ;  /* 0x0000036000007945 */ /* 0x000fe20003800000 */
[----:B-----5:R-:W-:-:S02]  /*13850*/  SHF.R.S32.HI R16, RZ, 0x1f, R0 ;  /* 0x0000001fff107819 */ /* 0x020fc40000011400 */
[----:B------:R-:W-:Y:S02]  /*13860*/  SEL R8, R235, RZ, !P1 ;  /* 0x000000ffeb087207 */ /* 0x000fe40004800000 */
[----:B------:R-:W-:Y:S02]  /*13870*/  SEL R20, R2, RZ, !P1 ;  /* 0x000000ff02147207 */ /* 0x000fe40004800000 */
[----:B-1----:R-:W-:-:S13]  /*13880*/  ISETP.GT.AND P0, PT, R3, 0x7f, PT ;  /* 0x0000007f0300780c */ /* 0x002fda0003f04270 */
[----:B------:R-:W-:Y:S05]  /*13890*/  @P0 BRA `(.L_x_500) ;  /* 0x0000030000000947 */ /* 0x000fea0003800000 */
[----:B------:R-:W-:Y:S01]  /*138a0*/  IMAD R2, R19, c[0x0][0x4e8], RZ ;  /* 0x00013a0013027a24 */ /* 0x000fe200078e02ff */
[----:B------:R-:W-:-:S04]  /*138b0*/  IADD3 R9, R231, R3, RZ ;  /* 0x00000003e7097210 */ /* 0x000fc80007ffe0ff */
        /* <DEDUP_REMOVED lines=46> */
.L_x_500:
[----:B------:R-:W-:Y:S05]  /*13ba0*/  BSYNC B0 ;  /* 0x0000000000007941 */ /* 0x000fea0003800000 */
.L_x_499:
        /* <DEDUP_REMOVED lines=16> */
[-C--:B------:R-:W-:Y:S02]  /*13cb0*/  IADD3 R11, R9, R231.reuse, RZ ;  /* 0x000000e7090b7210 */ /* 0x080fe40007ffe0ff */
[----:B--2---:R-:W-:Y:S01]  /*13cc0*/  IADD3 R4, R5, R231, RZ ;  /* 0x000000e705047210 */ /* 0x004fe20007ffe0ff */
        /* <DEDUP_REMOVED lines=22> */
.L_x_556:
[----:B------:R-:W-:Y:S05]  /*13e30*/  BRA.DIV ~URZ, `(.L_x_502) ;  /* 0x000022b27f007947 */ /* 0x000fea000b800000 */
[----:B------:R3:W4:Y:S02]  /*13e40*/  SHFL.IDX PT, R0, R12, RZ, 0x181f ;  /* 0x00181fff0c007589 */ /* 0x00072400000e0000 */
.L_x_557:
[----:B------:R-:W-:Y:S01]  /*13e50*/  IMAD R10, R19, c[0x0][0x4e8], RZ ;  /* 0x00013a00130a7a24 */ /* 0x000fe200078e02ff */
[----:B------:R-:W-:Y:S04]  /*13e60*/  BSSY B0, `(.L_x_503) ;  /* 0x0000011000007945 */ /* 0x000fe80003800000 */
[----:B------:R-:W-:-:S13]  /*13e70*/  ISETP.GE.AND P0, PT, R11, R10, PT ;  /* 0x0000000a0b00720c */ /* 0x000fda0003f06270 */
        /* <DEDUP_REMOVED lines=10> */
[----:B------:R2:W-:Y:S01]  /*13f20*/  @!P2 ST.E.128 [R6.64], RZ ;  /* 0x000000ff0600a985 */ /* 0x0005e2000c101d06 */
[-C--:B-----5:R-:W-:Y:S02]  /*13f30*/  @!P1 LEA.HI.X R5, R238, R8.reuse, R14, 0x1, P4 ;  /* 0x00000008ee059211 */ /* 0x0a0fe400020f0c0e */
[----:B---3--:R-:W-:-:S03]  /*13f40*/  @!P0 LEA.HI.X R3, R239, R8, R13, 0x1, P3 ;  /* 0x00000008ef038211 */ /* 0x008fc600018f0c0d */
[----:B------:R2:W-:Y:S04]  /*13f50*/  @!P1 ST.E.128 [R4.64], RZ ;  /* 0x000000ff04009985 */ /* 0x0005e8000c101d06 */
[----:B------:R2:W-:Y:S02]  /*13f60*/  @!P0 ST.E.128 [R2.64], RZ ;  /* 0x000000ff02008985 */ /* 0x0005e4000c101d06 */
.L_x_504:
[----:B------:R-:W-:Y:S05]  /*13f70*/  BSYNC B0 ;  /* 0x0000000000007941 */ /* 0x000fea0003800000 */
.L_x_503:
[----:B------:R-:W-:Y:S05]  /*13f80*/  BRA.DIV ~URZ, `(.L_x_505) ;  /* 0x000021c27f007947 */ /* 0x000fea000b800000 */
[----:B--2---:R2:W1:Y:S04]  /*13f90*/  SHFL.IDX PT, R8, R9, 0x1, 0x181f ;  /* 0x00381f0009087f89 */ /* 0x00446800000e0000 */
[----:B----4-:R2:W4:Y:S02]  /*13fa0*/  SHFL.IDX PT, R0, R12, 0x1, 0x181f ;  /* 0x00381f000c007f89 */ /* 0x01052400000e0000 */
.L_x_558:
        /* <DEDUP_REMOVED lines=13> */
[----:B------:R1:W-:Y:S01]  /*14080*/  @!P2 ST.E.128 [R6.64], RZ ;  /* 0x000000ff0600a985 */ /* 0x0003e2000c101d06 */
[-C--:B-----5:R-:W-:Y:S02]  /*14090*/  @!P1 LEA.HI.X R5, R238, R8.reuse, R14, 0x1, P4 ;  /* 0x00000008ee059211 */ /* 0x0a0fe400020f0c0e */
[----:B--2---:R-:W-:-:S03]  /*140a0*/  @!P0 LEA.HI.X R3, R239, R8, R13, 0x1, P3 ;  /* 0x00000008ef038211 */ /* 0x004fc600018f0c0d */
[----:B------:R1:W-:Y:S04]  /*140b0*/  @!P1 ST.E.128 [R4.64], RZ ;  /* 0x000000ff04009985 */ /* 0x0003e8000c101d06 */
[----:B------:R1:W-:Y:S02]  /*140c0*/  @!P0 ST.E.128 [R2.64], RZ ;  /* 0x000000ff02008985 */ /* 0x0003e4000c101d06 */
.L_x_507:
[----:B------:R-:W-:Y:S05]  /*140d0*/  BSYNC B0 ;  /* 0x0000000000007941 */ /* 0x000fea0003800000 */
.L_x_506:
[----:B------:R-:W-:Y:S05]  /*140e0*/  BRA.DIV ~URZ, `(.L_x_508) ;  /* 0x000021227f007947 */ /* 0x000fea000b800000 */
[----:B-1----:R1:W2:Y:S02]  /*140f0*/  SHFL.IDX PT, R8, R9, 0x2, 0x181f ;  /* 0x00581f0009087f89 */ /* 0x0022a400000e0000 */
.L_x_559:
[----:B------:R-:W-:Y:S05]  /*14100*/  BRA.DIV ~URZ, `(.L_x_509) ;  /* 0x000021727f007947 */ /* 0x000fea000b800000 */
[----:B----4-:R4:W1:Y:S02]  /*14110*/  SHFL.IDX PT, R0, R12, 0x2, 0x181f ;  /* 0x00581f000c007f89 */ /* 0x01086400000e0000 */
.L_x_560:
        /* <DEDUP_REMOVED lines=18> */
.L_x_511:
[----:B------:R-:W-:Y:S05]  /*14240*/  BSYNC B0 ;  /* 0x0000000000007941 */ /* 0x000fea0003800000 */
.L_x_510:
[----:B------:R-:W-:Y:S05]  /*14250*/  BRA.DIV ~URZ, `(.L_x_512) ;  /* 0x000020827f007947 */ /* 0x000fea000b800000 */
[----:B--2---:R2:W3:Y:S04]  /*14260*/  SHFL.IDX PT, R8, R9, 0x3, 0x181f ;  /* 0x00781f0009087f89 */ /* 0x0044e800000e0000 */
[----:B-1----:R2:W1:Y:S02]  /*14270*/  SHFL.IDX PT, R0, R12, 0x3, 0x181f ;  /* 0x00781f000c007f89 */ /* 0x00246400000e0000 */
.L_x_561:
[----:B------:R-:W-:-:S04]  /*14280*/  IADD3 R11, R11, 0x60, RZ ;  /* 0x000000600b0b7810 */ /* 0x000fc80007ffe0ff */
[----:B------:R-:W-:-:S13]  /*14290*/  ISETP.GE.AND P0, PT, R11, R10, PT ;  /* 0x0000000a0b00720c */ /* 0x000fda0003f06270 */
[----:B------:R-:W-:Y:S05]  /*142a0*/  @P0 BRA `(.L_x_492) ;  /* 0x000000e000000947 */ /* 0x000fea0003800000 */
[----:B--234-:R-:W2:Y:S04]  /*142b0*/  LDL R12, [R1+0x4] ;  /* 0x00000400010c7983 */ /* 0x01cea80000100800 */
[----:B------:R-:W3:Y:S01]  /*142c0*/  LDL R9, [R1] ;  /* 0x0000000001097983 */ /* 0x000ee20000100800 */
[----:B------:R-:W-:Y:S02]  /*142d0*/  ISETP.GE.AND P2, PT, R236, c[0x0][0x3c8], PT ;  /* 0x0000f200ec007a0c */ /* 0x000fe40003f46270 */
[----:B------:R-:W-:Y:S02]  /*142e0*/  ISETP.GE.AND P1, PT, R238, c[0x0][0x3c8], PT ;  /* 0x0000f200ee007a0c */ /* 0x000fe40003f26270 */
[----:B------:R-:W-:-:S09]  /*142f0*/  ISETP.GE.AND P0, PT, R239, c[0x0][0x3c8], PT ;  /* 0x0000f200ef007a0c */ /* 0x000fd20003f06270 */
[-C--:B-1----:R-:W-:Y:S02]  /*14300*/  @!P2 LEA R6, P5, R236, R0.reuse, 0x1 ;  /* 0x00000000ec06a211 */ /* 0x082fe400078a08ff */
[-C--:B------:R-:W-:Y:S02]  /*14310*/  @!P1 LEA R4, P4, R238, R0.reuse, 0x1 ;  /* 0x00000000ee049211 */ /* 0x080fe400078808ff */
[----:B------:R-:W-:Y:S02]  /*14320*/  @!P0 LEA R2, P3, R239, R0, 0x1 ;  /* 0x00000000ef028211 */ /* 0x000fe400078608ff */
[----:B------:R-:W-:-:S05]  /*14330*/  @!P2 LEA.HI.X R7, R236, R8, R237, 0x1, P5 ;  /* 0x00000008ec07a211 */ /* 0x000fca00028f0ced */
[----:B------:R1:W-:Y:S01]  /*14340*/  @!P2 ST.E.128 [R6.64], RZ ;  /* 0x000000ff0600a985 */ /* 0x0003e2000c101d06 */
[-C--:B--2---:R-:W-:Y:S02]  /*14350*/  @!P1 LEA.HI.X R5, R238, R8.reuse, R12, 0x1, P4 ;  /* 0x00000008ee059211 */ /* 0x084fe400020f0c0c */
[----:B---3--:R-:W-:-:S03]  /*14360*/  @!P0 LEA.HI.X R3, R239, R8, R9, 0x1, P3 ;  /* 0x00000008ef038211 */ /* 0x008fc600018f0c09 */
[----:B------:R1:W-:Y:S04]  /*14370*/  @!P1 ST.E.128 [R4.64], RZ ;  /* 0x000000ff04009985 */ /* 0x0003e8000c101d06 */
[----:B------:R1:W-:Y:S02]  /*14380*/  @!P0 ST.E.128 [R2.64], RZ ;  /* 0x000000ff02008985 */ /* 0x0003e4000c101d06 */
.L_x_492:
[----:B------:R-:W-:Y:S05]  /*14390*/  BSYNC B1 ;  /* 0x0000000000017941 */ /* 0x000fea0003800000 */
.L_x_476:
        /* <DEDUP_REMOVED lines=8> */
[----:B------:R-:W-:Y:S01]  /*14420*/  IMAD.MOV.U32 R7, RZ, RZ, RZ ;  /* 0x000000ffff077224 */ /* 0x000fe200078e00ff */
[----:B--2---:R-:W-:-:S04]  /*14430*/  LOP3.LUT R14, R0, 0x1f, RZ, 0xc0, !PT ;  /* 0x0000001f000e7812 */ /* 0x004fc800078ec0ff */
[----:B------:R-:W-:Y:S01]  /*14440*/  ISETP.NE.AND P5, PT, R14, 0x1f, PT ;  /* 0x0000001f0e00780c */ /* 0x000fe20003fa5270 */
[----:B------:R-:W-:Y:S10]  /*14450*/  BRA.DIV ~URZ, `(.L_x_514) ;  /* 0x00001f427f007947 */ /* 0x000ff4000b800000 */
[----:B------:R2:W4:Y:S02]  /*14460*/  SHFL.IDX PT, R9, R86, RZ, 0x1f ;  /* 0x00001fff56097589 */ /* 0x00052400000e0000 */
.L_x_562:
[----:B------:R-:W-:Y:S05]  /*14470*/  BRA.DIV ~URZ, `(.L_x_515) ;  /* 0x00001f927f007947 */ /* 0x000fea000b800000 */
[----:B---3--:R3:W2:Y:S02]  /*14480*/  SHFL.IDX PT, R8, R86, 0x1, 0x1f ;  /* 0x00201f0056087f89 */ /* 0x0086a400000e0000 */
.L_x_563:
        /* <DEDUP_REMOVED lines=17> */
[----:B------:R1:W3:Y:S02]  /*145a0*/  SHFL.UP PT, R4, R0, 0x1, RZ ;  /* 0x0420000000047989 */ /* 0x0002e400000e00ff */
.L_x_564:
        /* <DEDUP_REMOVED lines=16> */
.L_x_565:
[----:B---3--:R-:W-:Y:S01]  /*146b0*/  IMAD R0, R0, c[0x0][0x538], RZ ;  /* 0x00014e0000007a24 */ /* 0x008fe200078e02ff */
[----:B------:R-:W-:Y:S04]  /*146c0*/  BSSY B1, `(.L_x_518) ;  /* 0x00000c5000017945 */ /* 0x000fe80003800000 */
[----:B--2---:R-:W-:-:S04]  /*146d0*/  IADD3 R8, R0, R8, RZ ;  /* 0x0000000800087210 */ /* 0x004fc80007ffe0ff */
[----:B----4-:R-:W-:-:S13]  /*146e0*/  ISETP.GT.AND P6, PT, R8, R9, PT ;  /* 0x000000090800720c */ /* 0x010fda0003fc4270 */
[----:B------:R-:W-:Y:S05]  /*146f0*/  @P6 BRA `(.L_x_519) ;  /* 0x0000024000006947 */ /* 0x000fea0003800000 */
.L_x_523:
        /* <DEDUP_REMOVED lines=16> */
.L_x_566:
        /* <DEDUP_REMOVED lines=16> */
.L_x_567:
[----:B--2---:R-:W-:-:S05]  /*14900*/  IMAD R0, R0, c[0x0][0x538], RZ ;  /* 0x00014e0000007a24 */ /* 0x004fca00078e02ff */
[----:B------:R-:W-:-:S04]  /*14910*/  IADD3 R8, R0, R8, RZ ;  /* 0x0000000800087210 */ /* 0x000fc80007ffe0ff */
[----:B------:R-:W-:-:S13]  /*14920*/  ISETP.GT.AND P6, PT, R8, R9, PT ;  /* 0x000000090800720c */ /* 0x000fda0003fc4270 */
[----:B-1----:R-:W-:Y:S05]  /*14930*/  @!P6 BRA `(.L_x_523) ;  /* 0xfffffdc00000e947 */ /* 0x002fea000383ffff */
.L_x_519:
[----:B------:R-:W-:-:S05]  /*14940*/  IADD3 R11, -R0, R8, RZ ;  /* 0x00000008000b7210 */ /* 0x000fca0007ffe1ff */
[----:B------:R-:W-:-:S05]  /*14950*/  IMAD R0, R4, c[0x0][0x538], R11 ;  /* 0x00014e0004007a24 */ /* 0x000fca00078e020b */
[----:B------:R-:W-:Y:S01]  /*14960*/  ISETP.GT.AND P0, PT, R0, R9, PT ;  /* 0x000000090000720c */ /* 0x000fe20003f04270 */
[----:B------:R-:W-:-:S12]  /*14970*/  BRA.DIV ~URZ, `(.L_x_524) ;  /* 0x00001ed27f007947 */ /* 0x000fd8000b800000 */
[----:B------:R-:W-:-:S04]  /*14980*/  VOTE.ANY R12, PT, !P0 ;  /* 0x00000000000c7806 */ /* 0x000fc800040e0100 */
.L_x_568:
[----:B------:R-:W2:Y:S02]  /*14990*/  POPC R8, R12 ;  /* 0x0000000c00087309 */ /* 0x000ea40000000000 */
[----:B--2---:R-:W-:Y:S01]  /*149a0*/  IADD3 R235, R8, R235, RZ ;  /* 0x000000eb08eb7210 */ /* 0x004fe20007ffe0ff */
[----:B------:R-:W-:Y:S05]  /*149b0*/  BRA.DIV ~URZ, `(.L_x_525) ;  /* 0x00001ee27f007947 */ /* 0x000fea000b800000 */
[----:B------:R2:W3:Y:S04]  /*149c0*/  SHFL.IDX PT, R10, R6, R8, 0x1f ;  /* 0x00001f08060a7589 */ /* 0x0004e800000e0000 */
[----:B------:R2:W4:Y:S02]  /*149d0*/  SHFL.IDX PT, R7, R7, R8, 0x1f ;  /* 0x00001f0807077589 */ /* 0x00052400000e0000 */
.L_x_569:
[----:B------:R-:W-:Y:S01]  /*149e0*/  ISETP.NE.AND P0, PT, R12, RZ, PT ;  /* 0x000000ff0c00720c */ /* 0x000fe20003f05270 */
[----:B------:R-:W-:-:S12]  /*149f0*/  BSSY B0, `(.L_x_526) ;  /* 0x0000005000007945 */ /* 0x000fd80003800000 */
[----:B------:R-:W-:Y:S05]  /*14a00*/  @!P0 BRA `(.L_x_527) ;  /* 0x0000003000008947 */ /* 0x000fea0003800000 */
[----:B------:R-:W-:Y:S01]  /*14a10*/  IADD3 R3, R8, -0x1, RZ ;  /* 0xffffffff08037810 */ /* 0x000fe20007ffe0ff */
[----:B------:R-:W-:Y:S05]  /*14a20*/  BRA.DIV ~URZ, `(.L_x_528) ;  /* 0x00001f427f007947 */ /* 0x000fea000b800000 */
[----:B------:R1:W2:Y:S02]  /*14a30*/  SHFL.IDX PT, R13, R4, R3, 0x1f ;  /* 0x00001f03040d7589 */ /* 0x0002a400000e0000 */
.L_x_527:
[----:B------:R-:W-:Y:S05]  /*14a40*/  BSYNC B0 ;  /* 0x0000000000007941 */ /* 0x000fea0003800000 */
.L_x_526:
[----:B----4-:R-:W-:Y:S01]  /*14a50*/  ISETP.NE.AND P0, PT, R7, 0x1, PT ;  /* 0x000000010700780c */ /* 0x010fe20003f05270 */
[----:B--2---:R-:W-:Y:S01]  /*14a60*/  IMAD R232, R13, c[0x0][0x538], R11 ;  /* 0x00014e000de87a24 */ /* 0x004fe200078e020b */
[----:B------:R-:W-:Y:S04]  /*14a70*/  BSSY B0, `(.L_x_529) ;  /* 0x0000082000007945 */ /* 0x000fe80003800000 */
[----:B------:R-:W-:-:S07]  /*14a80*/  IADD3 R8, -R232, R9, RZ ;  /* 0x00000009e8087210 */ /* 0x000fce0007ffe1ff */
[----:B------:R-:W-:Y:S05]  /*14a90*/  @!P0 BRA `(.L_x_530) ;  /* 0x000003d000008947 */ /* 0x000fea0003800000 */
[-C--:B---3--:R-:W-:Y:S02]  /*14aa0*/  IABS R2, R10.reuse ;  /* 0x0000000a00027213 */ /* 0x088fe40000000000 */
[----:B------:R-:W-:Y:S02]  /*14ab0*/  IABS R9, R10 ;  /* 0x0000000a00097213 */ /* 0x000fe40000000000 */
[----:B------:R-:W2:Y:S08]  /*14ac0*/  I2F.RP R0, R2 ;  /* 0x0000000200007306 */ /* 0x000eb00000209400 */
[----:B--2---:R-:W2:Y:S02]  /*14ad0*/  MUFU.RCP R0, R0 ;  /* 0x0000000000007308 */ /* 0x004ea40000001000 */
[----:B--2---:R-:W-:-:S06]  /*14ae0*/  IADD3 R0, R0, 0xffffffe, RZ ;  /* 0x0ffffffe00007810 */ /* 0x004fcc0007ffe0ff */
[----:B------:R-:W2:Y:S02]  /*14af0*/  F2I.FTZ.U32.TRUNC.NTZ R5, R0 ;  /* 0x0000000000057305 */ /* 0x000ea4000021f000 */
[----:B-12---:R-:W-:Y:S01]  /*14b00*/  IMAD.MOV R3, RZ, RZ, -R5 ;  /* 0x000000ffff037224 */ /* 0x006fe200078e0a05 */
[----:B------:R-:W-:-:S03]  /*14b10*/  IABS R0, R7 ;  /* 0x0000000700007213 */ /* 0x000fc60000000000 */
[----:B------:R-:W-:Y:S01]  /*14b20*/  IMAD.MOV.U32 R4, RZ, RZ, R3 ;  /* 0x000000ffff047224 */ /* 0x000fe200078e0003 */
[----:B------:R-:W-:Y:S01]  /*14b30*/  IABS R3, R8 ;  /* 0x0000000800037213 */ /* 0x000fe20000000000 */
[----:B------:R-:W-:Y:S02]  /*14b40*/  IMAD.MOV.U32 R6, RZ, RZ, R0 ;  /* 0x000000ffff067224 */ /* 0x000fe400078e0000 */
[----:B------:R-:W-:Y:S02]  /*14b50*/  IMAD R0, R4, R2, RZ ;  /* 0x0000000204007224 */ /* 0x000fe400078e02ff */
[----:B------:R-:W-:Y:S01]  /*14b60*/  IMAD.MOV.U32 R4, RZ, RZ, RZ ;  /* 0x000000ffff047224 */ /* 0x000fe200078e00ff */
[----:B------:R-:W1:Y:S03]  /*14b70*/  I2F.RP R11, R6 ;  /* 0x00000006000b7306 */ /* 0x000e660000209400 */
[----:B------:R-:W-:-:S04]  /*14b80*/  IMAD.HI.U32 R5, R5, R0, R4 ;  /* 0x0000000005057227 */ /* 0x000fc800078e0004 */
[----:B------:R-:W-:-:S05]  /*14b90*/  IMAD.MOV R0, RZ, RZ, -R9 ;  /* 0x000000ffff007224 */ /* 0x000fca00078e0a09 */
[----:B------:R-:W-:Y:S01]  /*14ba0*/  MOV R4, R0 ;  /* 0x0000000000047202 */ /* 0x000fe20000000f00 */
[----:B------:R-:W-:-:S04]  /*14bb0*/  IMAD.HI.U32 R0, R5, R3, RZ ;  /* 0x0000000305007227 */ /* 0x000fc800078e00ff */
[----:B------:R-:W-:Y:S02]  /*14bc0*/  IMAD R3, R0, R4, R3 ;  /* 0x0000000400037224 */ /* 0x000fe400078e0203 */
[----:B-1----:R-:W1:Y:S03]  /*14bd0*/  MUFU.RCP R4, R11 ;  /* 0x0000000b00047308 */ /* 0x002e660000001000 */
        /* <DEDUP_REMOVED lines=23> */
[----:B------:R-:W-:Y:S01]  /*14d50*/  IMAD R3, R2, R4, R3 ;  /* 0x0000000402037224 */ /* 0x000fe200078e0203 */
[----:B------:R-:W-:-:S04]  /*14d60*/  IADD3 R4, -R0, RZ, RZ ;  /* 0x000000ff00047210 */ /* 0x000fc80007ffe1ff */
        /* <DEDUP_REMOVED lines=9> */
[----:B------:R-:W-:-:S05]  /*14e00*/  @!P1 LOP3.LUT R2, RZ, R7, RZ, 0x33, !PT ;  /* 0x00000007ff029212 */ /* 0x000fca00078e33ff */
[----:B------:R-:W-:-:S04]  /*14e10*/  IMAD.MOV R3, RZ, RZ, -R2 ;  /* 0x000000ffff037224 */ /* 0x000fc800078e0a02 */
[C---:B------:R-:W-:Y:S02]  /*14e20*/  IMAD R3, R7.reuse, R3, R0 ;  /* 0x0000000307037224 */ /* 0x040fe400078e0200 */
[----:B------:R-:W-:Y:S02]  /*14e30*/  IMAD R0, R7, 0x1000000, R2 ;  /* 0x0100000007007824 */ /* 0x000fe400078e0202 */
[----:B------:R-:W-:Y:S02]  /*14e40*/  IMAD R2, R10, R4, R8 ;  /* 0x000000040a027224 */ /* 0x000fe400078e0208 */
[----:B------:R-:W-:Y:S01]  /*14e50*/  IMAD R234, R3, 0x10000, R0 ;  /* 0x0001000003ea7824 */ /* 0x000fe200078e0200 */
[----:B------:R-:W-:Y:S05]  /*14e60*/  BRA `(.L_x_531) ;  /* 0x0000042000007947 */ /* 0x000fea0003800000 */
.L_x_530:
[----:B------:R-:W-:-:S04]  /*14e70*/  IMAD.MOV.U32 R2, RZ, RZ, 0x4 ;  /* 0x00000004ff027424 */ /* 0x000fc800078e00ff */
[----:B-1----:R-:W-:-:S05]  /*14e80*/  IMAD.WIDE R2, R235, R2, c[0x0][0x590] ;  /* 0x00016400eb027625 */ /* 0x002fca00078e0202 */
[----:B------:R-:W2:Y:S02]  /*14e90*/  LDG.E R4, [R2.64] ;  /* 0x0000000602047981 */ /* 0x000ea4000c1e1900 */
        /* <DEDUP_REMOVED lines=29> */
[----:B------:R-:W-:Y:S02]  /*15070*/  IMAD R9, R4, R2, RZ ;  /* 0x0000000204097224 */ /* 0x000fe400078e02ff */
[----:B------:R-:W-:-:S03]  /*15080*/  IMAD.MOV R2, RZ, RZ, -R2 ;  /* 0x000000ffff027224 */ /* 0x000fc600078e0a02 */
[----:B------:R-:W-:Y:S01]  /*15090*/  IADD3 R0, -R9, c[0x0][0x538], RZ ;  /* 0x00014e0009007a10 */ /* 0x000fe20007ffe1ff */
[----:B------:R-:W-:-:S03]  /*150a0*/  IMAD R6, R7, R2, R8 ;  /* 0x0000000207067224 */ /* 0x000fc600078e0208 */
[----:B------:R-:W-:Y:S02]  /*150b0*/  IMNMX R0, R4, R0, PT ;  /* 0x0000000004007217 */ /* 0x000fe40003800200 */
[----:B------:R-:W-:Y:S02]  /*150c0*/  IABS R2, R6 ;  /* 0x0000000600027213 */ /* 0x000fe40000000000 */
[-C--:B------:R-:W-:Y:S02]  /*150d0*/  IABS R3, R0.reuse ;  /* 0x0000000000037213 */ /* 0x080fe40000000000 */
[----:B------:R-:W-:Y:S02]  /*150e0*/  IABS R11, R0 ;  /* 0x00000000000b7213 */ /* 0x000fe40000000000 */
[----:B------:R-:W1:Y:S01]  /*150f0*/  I2F.RP R4, R3 ;  /* 0x0000000300047306 */ /* 0x000e620000209400 */
[----:B------:R-:W-:Y:S02]  /*15100*/  MOV R7, R2 ;  /* 0x0000000200077202 */ /* 0x000fe40000000f00 */
[----:B------:R-:W-:-:S05]  /*15110*/  IMAD.MOV R2, RZ, RZ, -R11 ;  /* 0x000000ffff027224 */ /* 0x000fca00078e0a0b */
[----:B-1----:R-:W1:Y:S02]  /*15120*/  MUFU.RCP R4, R4 ;  /* 0x0000000400047308 */ /* 0x002e640000001000 */
[----:B-1----:R-:W-:-:S06]  /*15130*/  IADD3 R4, R4, 0xffffffe, RZ ;  /* 0x0ffffffe04047810 */ /* 0x002fcc0007ffe0ff */
[----:B------:R-:W1:Y:S02]  /*15140*/  F2I.FTZ.U32.TRUNC.NTZ R5, R4 ;  /* 0x0000000400057305 */ /* 0x000e64000021f000 */
[----:B-1----:R-:W-:-:S04]  /*15150*/  IMAD.MOV R4, RZ, RZ, -R5 ;  /* 0x000000ffff047224 */ /* 0x002fc800078e0a05 */
[----:B------:R-:W-:Y:S02]  /*15160*/  IMAD R8, R4, R3, RZ ;  /* 0x0000000304087224 */ /* 0x000fe400078e02ff */
[----:B------:R-:W-:-:S04]  /*15170*/  IMAD.MOV.U32 R4, RZ, RZ, RZ ;  /* 0x000000ffff047224 */ /* 0x000fc800078e00ff */
[----:B------:R-:W-:-:S04]  /*15180*/  IMAD.HI.U32 R5, R5, R8, R4 ;  /* 0x0000000805057227 */ /* 0x000fc800078e0004 */
[----:B------:R-:W-:Y:S02]  /*15190*/  IMAD.MOV.U32 R4, RZ, RZ, R2 ;  /* 0x000000ffff047224 */ /* 0x000fe400078e0002 */
[----:B------:R-:W-:-:S04]  /*151a0*/  IMAD.HI.U32 R2, R5, R7, RZ ;  /* 0x0000000705027227 */ /* 0x000fc800078e00ff */
[----:B------:R-:W-:-:S05]  /*151b0*/  IMAD R4, R2, R4, R7 ;  /* 0x0000000402047224 */ /* 0x000fca00078e0207 */
[----:B------:R-:W-:-:S13]  /*151c0*/  ISETP.GT.U32.AND P1, PT, R3, R4, PT ;  /* 0x000000040300720c */ /* 0x000fda0003f24070 */
[-C--:B------:R-:W-:Y:S02]  /*151d0*/  @!P1 IADD3 R4, R4, -R3.reuse, RZ ;  /* 0x8000000304049210 */ /* 0x080fe40007ffe0ff */
[----:B------:R-:W-:Y:S02]  /*151e0*/  @!P1 IADD3 R2, R2, 0x1, RZ ;  /* 0x0000000102029810 */ /* 0x000fe40007ffe0ff */
[----:B------:R-:W-:Y:S02]  /*151f0*/  ISETP.GE.U32.AND P2, PT, R4, R3, PT ;  /* 0x000000030400720c */ /* 0x000fe40003f46070 */
[----:B------:R-:W-:Y:S02]  /*15200*/  LOP3.LUT R3, R6, R0, RZ, 0x3c, !PT ;  /* 0x0000000006037212 */ /* 0x000fe400078e3cff */
[----:B------:R-:W-:Y:S02]  /*15210*/  ISETP.NE.AND P1, PT, R0, RZ, PT ;  /* 0x000000ff0000720c */ /* 0x000fe40003f25270 */
[----:B------:R-:W-:Y:S01]  /*15220*/  ISETP.GE.AND P0, PT, R3, RZ, PT ;  /* 0x000000ff0300720c */ /* 0x000fe20003f06270 */
[----:B------:R-:W-:Y:S01]  /*15230*/  IMAD.MOV R3, RZ, RZ, -R0 ;  /* 0x000000ffff037224 */ /* 0x000fe200078e0a00 */
[----:B------:R-:W-:-:S05]  /*15240*/  IADD3 R6, R9, 0x1000000, R6 ;  /* 0x0100000009067810 */ /* 0x000fca0007ffe006 */
[----:B------:R-:W-:-:S06]  /*15250*/  @P2 IADD3 R2, R2, 0x1, RZ ;  /* 0x0000000102022810 */ /* 0x000fcc0007ffe0ff */
[----:B------:R-:W-:Y:S01]  /*15260*/  @!P0 IMAD.MOV R2, RZ, RZ, -R2 ;  /* 0x000000ffff028224 */ /* 0x000fe200078e0a02 */
[----:B------:R-:W-:-:S05]  /*15270*/  @!P1 LOP3.LUT R2, RZ, R0, RZ, 0x33, !PT ;  /* 0x00000000ff029212 */ /* 0x000fca00078e33ff */
[----:B------:R-:W-:Y:S02]  /*15280*/  IMAD R234, R2, R3, R6 ;  /* 0x0000000302ea7224 */ /* 0x000fe400078e0206 */
.L_x_531:
[----:B------:R-:W-:Y:S05]  /*15290*/  BSYNC B0 ;  /* 0x0000000000007941 */ /* 0x000fea0003800000 */
.L_x_529:
[----:B------:R-:W-:-:S04]  /*152a0*/  LOP3.LUT R2, RZ, R2, RZ, 0x33, !PT ;  /* 0x00000002ff027212 */ /* 0x000fc800078e33ff */
[----:B------:R-:W-:Y:S01]  /*152b0*/  IADD3 R233, R2, R10, RZ ;  /* 0x0000000a02e97210 */ /* 0x000fe20007ffe0ff */
[----:B------:R-:W-:Y:S05]  /*152c0*/  BRA `(.L_x_532) ;  /* 0x0000004000007947 */ /* 0x000fea0003800000 */
.L_x_520:
[----:B------:R-:W-:Y:S01]  /*152d0*/  IMAD.MOV.U32 R232, RZ, RZ, R9 ;  /* 0x000000ffffe87224 */ /* 0x000fe200078e0009 */
[----:B------:R-:W-:Y:S01]  /*152e0*/  MOV R234, RZ ;  /* 0x000000ff00ea7202 */ /* 0x000fe20000000f00 */
[----:B------:R-:W-:Y:S01]  /*152f0*/  IMAD.MOV.U32 R233, RZ, RZ, RZ ;  /* 0x000000ffffe97224 */ /* 0x000fe200078e00ff */
[----:B------:R-:W-:Y:S02]  /*15300*/  MOV R235, c[0x0][0x53c] ;  /* 0x00014f0000eb7a02 */ /* 0x000fe40000000f00 */
.L_x_532:
[----:B------:R-:W-:Y:S05]  /*15310*/  BSYNC B1 ;  /* 0x0000000000017941 */ /* 0x000fea0003800000 */
.L_x_518:
[----:B------:R-:W-:Y:S01]  /*15320*/  WARPSYNC 0xffffffff ;  /* 0xffffffff00007948 */ /* 0x000fe20003800000 */
[----:B------:R-:W-:Y:S01]  /*15330*/  BAR.SYNC.DEFER_BLOCKING 0x4, 0x100 ;  /* 0x0104000000007b1d */ /* 0x000fe20000010000 */
[----:B------:R-:W-:-:S13]  /*15340*/  ISETP.NE.AND P0, PT, R14, RZ, PT ;  /* 0x000000ff0e00720c */ /* 0x000fda0003f05270 */
[----:B------:R2:W-:Y:S04]  /*15350*/  @!P0 STS.128 [0x18100], R232 ;  /* 0x018100e8ff008388 */ /* 0x0005e80000000c00 */
[----:B------:R-:W-:Y:S06]  /*15360*/  BAR.ARV 0x5, 0x100 ;  /* 0x0144000000007b1d */ /* 0x000fec0000002000 */
.L_x_513:
[----:B-1----:R-:W-:-:S13]  /*15370*/  ISETP.GE.AND P0, PT, R235, c[0x0][0x53c], PT ;  /* 0x00014f00eb007a0c */ /* 0x002fda0003f06270 */
[----:B--23--:R-:W-:Y:S01]  /*15380*/  @P0 CALL.REL.NOINC `(.L_x_533) ;  /* 0x0000001000000944 */ /* 0x00cfe20003c00000 */
[----:B------:R-:W-:Y:S05]  /*15390*/  BRA `(.L_x_534) ;  /* 0xfffec57000007947 */ /* 0x000fea000383ffff */
.L_x_533:
[----:B------:R-:W-:Y:S05]  /*153a0*/  EXIT ;  /* 0x000000000000794d */ /* 0x000fea0003800000 */
.L_x_394:
[----:B------:R-:W-:Y:S01]  /*153b0*/  IMAD.MOV.U32 R0, RZ, RZ, R5 ;  /* 0x000000ffff007224 */ /* 0x000fe200078e0005 */
[----:B------:R-:W-:Y:S02]  /*153c0*/  MOV R2, 0x1 ;  /* 0x0000000100027802 */ /* 0x000fe40000000f00 */
[----:B------:R-:W-:Y:S02]  /*153d0*/  MOV R3, 0x153f0 ;  /* 0x000153f000037802 */ /* 0x000fe40000000f00 */
[----:B--2---:R-:W-:Y:S05]  /*153e0*/  CALL.REL.NOINC `($__internal_10_$__cuda_sm70_shflsync_up_p) ;  /* 0x0000168000007944 */ /* 0x004fea0003c00000 */
[----:B------:R-:W-:Y:S01]  /*153f0*/  MOV R0, R4 ;  /* 0x0000000400007202 */ /* 0x000fe20000000f00 */
[----:B------:R-:W-:Y:S05]  /*15400*/  BRA `(.L_x_535) ;  /* 0xfffeb03000007947 */ /* 0x000fea000383ffff */
.L_x_395:
[----:B------:R-:W-:Y:S01]  /*15410*/  IMAD.MOV.U32 R0, RZ, RZ, R5 ;  /* 0x000000ffff007224 */ /* 0x000fe200078e0005 */
[----:B------:R-:W-:Y:S02]  /*15420*/  MOV R2, 0x2 ;  /* 0x0000000200027802 */ /* 0x000fe40000000f00 */
[----:B------:R-:W-:Y:S02]  /*15430*/  MOV R3, 0x15450 ;  /* 0x0001545000037802 */ /* 0x000fe40000000f00 */
[----:B--2---:R-:W-:Y:S05]  /*15440*/  CALL.REL.NOINC `($__internal_10_$__cuda_sm70_shflsync_up_p) ;  /* 0x0000162000007944 */ /* 0x004fea0003c00000 */
[----:B------:R-:W-:Y:S01]  /*15450*/  SEL R0, R4, RZ, P4 ;  /* 0x000000ff04007207 */ /* 0x000fe20002000000 */
[----:B------:R-:W-:Y:S01]  /*15460*/  IMAD.MOV.U32 R2, RZ, RZ, 0x4 ;  /* 0x00000004ff027424 */ /* 0x000fe200078e00ff */
[----:B------:R-:W-:-:S03]  /*15470*/  MOV R3, 0x154a0 ;  /* 0x000154a000037802 */ /* 0x000fc60000000f00 */
[----:B------:R-:W-:Y:S02]  /*15480*/  IMAD.IADD R0, R5, 0x1, R0 ;  /* 0x0000000105007824 */ /* 0x000fe400078e0200 */
[----:B------:R-:W-:Y:S05]  /*15490*/  CALL.REL.NOINC `($__internal_10_$__cuda_sm70_shflsync_up_p) ;  /* 0x000015d000007944 */ /* 0x000fea0003c00000 */
        /* <DEDUP_REMOVED lines=13> */
[----:B------:R-:W-:Y:S01]  /*15570*/  IMAD.IADD R4, R0, 0x1, R4 ;  /* 0x0000000100047824 */ /* 0x000fe200078e0204 */
[----:B------:R-:W-:-:S03]  /*15580*/  MOV R0, 0x1f ;  /* 0x0000001f00007802 */ /* 0x000fc60000000f00 */
[----:B------:R-:W-:Y:S02]  /*15590*/  IMAD.MOV.U32 R5, RZ, RZ, R4 ;  /* 0x000000ffff057224 */ /* 0x000fe400078e0004 */
[----:B------:R-:W-:Y:S05]  /*155a0*/  CALL.REL.NOINC `($__internal_9_$__cuda_sm70_shflsync_idx_p) ;  /* 0x0000147000007944 */ /* 0x000fea0003c00000 */
[----:B------:R-:W-:Y:S05]  /*155b0*/  BRA `(.L_x_536) ;  /* 0xfffeaf8000007947 */ /* 0x000fea000383ffff */
.L_x_397:
[----:B------:R-:W-:Y:S02]  /*155c0*/  SEL R0, RZ, 0x1, P0 ;  /* 0x00000001ff007807 */ /* 0x000fe40000000000 */
[----:B------:R-:W-:Y:S02]  /*155d0*/  MOV R2, 0x155f0 ;  /* 0x000155f000027802 */ /* 0x000fe40000000f00 */
[----:B--2---:R-:W-:Y:S05]  /*155e0*/  CALL.REL.NOINC `($__internal_11_$__cuda_sm70_votesync_ballot) ;  /* 0x000014f000007944 */ /* 0x004fea0003c00000 */
[----:B------:R-:W-:Y:S01]  /*155f0*/  MOV R10, R0 ;  /* 0x00000000000a7202 */ /* 0x000fe20000000f00 */
[----:B------:R-:W-:Y:S05]  /*15600*/  BRA `(.L_x_537) ;  /* 0xfffeafc000007947 */ /* 0x000fea000383ffff */
.L_x_398:
[----:B------:R-:W-:Y:S01]  /*15610*/  IMAD.MOV.U32 R5, RZ, RZ, R9 ;  /* 0x000000ffff057224 */ /* 0x000fe200078e0009 */
[----:B------:R-:W-:Y:S01]  /*15620*/  MOV R3, R7 ;  /* 0x0000000700037202 */ /* 0x000fe20000000f00 */
[----:B------:R-:W-:Y:S01]  /*15630*/  IMAD.MOV.U32 R0, RZ, RZ, 0x1f ;  /* 0x0000001fff007424 */ /* 0x000fe200078e00ff */
[----:B------:R-:W-:Y:S02]  /*15640*/  MOV R2, 0x15660 ;  /* 0x0001566000027802 */ /* 0x000fe40000000f00 */
[----:B------:R-:W-:Y:S05]  /*15650*/  CALL.REL.NOINC `($__internal_9_$__cuda_sm70_shflsync_idx_p) ;  /* 0x000013c000007944 */ /* 0x000fea0003c00000 */
[----:B------:R-:W-:Y:S01]  /*15660*/  IMAD.MOV.U32 R233, RZ, RZ, R0 ;  /* 0x000000ffffe97224 */ /* 0x000fe200078e0000 */
[----:B------:R-:W-:Y:S01]  /*15670*/  MOV R5, R8 ;  /* 0x0000000800057202 */ /* 0x000fe20000000f00 */
[----:B------:R-:W-:Y:S01]  /*15680*/  IMAD.MOV.U32 R6, RZ, RZ, RZ ;  /* 0x000000ffff067224 */ /* 0x000fe200078e00ff */
[----:B------:R-:W-:Y:S01]  /*15690*/  MOV R3, R7 ;  /* 0x0000000700037202 */ /* 0x000fe20000000f00 */
[----:B------:R-:W-:Y:S01]  /*156a0*/  IMAD.MOV.U32 R0, RZ, RZ, 0x1f ;  /* 0x0000001fff007424 */ /* 0x000fe200078e00ff */
[----:B------:R-:W-:-:S02]  /*156b0*/  MOV R2, 0x156d0 ;  /* 0x000156d000027802 */ /* 0x000fc40000000f00 */
[----:B------:R-:W-:Y:S05]  /*156c0*/  CALL.REL.NOINC `($__internal_9_$__cuda_sm70_shflsync_idx_p) ;  /* 0x0000135000007944 */ /* 0x000fea0003c00000 */
[----:B------:R-:W-:Y:S01]  /*156d0*/  MOV R9, R0 ;  /* 0x0000000000097202 */ /* 0x000fe20000000f00 */
[----:B------:R-:W-:Y:S05]  /*156e0*/  BRA `(.L_x_538) ;  /* 0xfffeaf4000007947 */ /* 0x000fea000383ffff */
.L_x_401:
[----:B------:R-:W-:Y:S01]  /*156f0*/  IMAD.MOV.U32 R5, RZ, RZ, R4 ;  /* 0x000000ffff057224 */ /* 0x000fe200078e0004 */
[----:B------:R-:W-:-:S02]  /*15700*/  MOV R0, 0x1f ;  /* 0x0000001f00007802 */ /* 0x000fc40000000f00 */
[----:B------:R-:W-:Y:S02]  /*15710*/  MOV R2, 0x15730 ;  /* 0x0001573000027802 */ /* 0x000fe40000000f00 */
[----:B-123--:R-:W-:Y:S05]  /*15720*/  CALL.REL.NOINC `($__internal_9_$__cuda_sm70_shflsync_idx_p) ;  /* 0x000012f000007944 */ /* 0x00efea0003c00000 */
[----:B------:R-:W-:Y:S01]  /*15730*/  MOV R6, R0 ;  /* 0x0000000000067202 */ /* 0x000fe20000000f00 */
[----:B------:R-:W-:Y:S05]  /*15740*/  BRA `(.L_x_400) ;  /* 0xfffeaf4000007947 */ /* 0x000fea000383ffff */
.L_x_420:
[----:B------:R-:W-:Y:S01]  /*15750*/  IMAD.MOV.U32 R5, RZ, RZ, R11 ;  /* 0x000000ffff057224 */ /* 0x000fe200078e000b */
[----:B------:R-:W-:Y:S01]  /*15760*/  MOV R3, RZ ;  /* 0x000000ff00037202 */ /* 0x000fe20000000f00 */
[----:B------:R-:W-:Y:S01]  /*15770*/  IMAD.MOV.U32 R0, RZ, RZ, 0x181f ;  /* 0x0000181fff007424 */ /* 0x000fe200078e00ff */
[----:B------:R-:W-:Y:S02]  /*15780*/  MOV R2, 0x157a0 ;  /* 0x000157a000027802 */ /* 0x000fe40000000f00 */
[----:B------:R-:W-:Y:S05]  /*15790*/  CALL.REL.NOINC `($__internal_9_$__cuda_sm70_shflsync_idx_p) ;  /* 0x0000128000007944 */ /* 0x000fea0003c00000 */
[----:B------:R-:W-:Y:S01]  /*157a0*/  MOV R8, R0 ;  /* 0x0000000000087202 */ /* 0x000fe20000000f00 */
[----:B------:R-:W-:Y:S05]  /*157b0*/  BRA `(.L_x_539) ;  /* 0xfffed42000007947 */ /* 0x000fea000383ffff */
.L_x_421:
[----:B------:R-:W-:Y:S01]  /*157c0*/  IMAD.MOV.U32 R5, RZ, RZ, R12 ;  /* 0x000000ffff057224 */ /* 0x000fe200078e000c */
[----:B------:R-:W-:Y:S01]  /*157d0*/  MOV R3, RZ ;  /* 0x000000ff00037202 */ /* 0x000fe20000000f00 */
[----:B------:R-:W-:Y:S01]  /*157e0*/  IMAD.MOV.U32 R0, RZ, RZ, 0x181f ;  /* 0x0000181fff007424 */ /* 0x000fe200078e00ff */
[----:B------:R-:W-:Y:S02]  /*157f0*/  MOV R2, 0x15810 ;  /* 0x0001581000027802 */ /* 0x000fe40000000f00 */
[----:B-12---:R-:W-:Y:S05]  /*15800*/  CALL.REL.NOINC `($__internal_9_$__cuda_sm70_shflsync_idx_p) ;  /* 0x0000121000007944 */ /* 0x006fea0003c00000 */
[----:B------:R-:W-:Y:S05]  /*15810*/  BRA `(.L_x_540) ;  /* 0xfffed3e000007947 */ /* 0x000fea000383ffff */
.L_x_424:
[----:B--2---:R-:W-:Y:S01]  /*15820*/  IMAD.MOV.U32 R5, RZ, RZ, R11 ;  /* 0x000000ffff057224 */ /* 0x004fe200078e000b */
[----:B------:R-:W-:Y:S01]  /*15830*/  MOV R3, 0x1 ;  /* 0x0000000100037802 */ /* 0x000fe20000000f00 */
[----:B----4-:R-:W-:Y:S01]  /*15840*/  IMAD.MOV.U32 R0, RZ, RZ, 0x181f ;  /* 0x0000181fff007424 */ /* 0x010fe200078e00ff */
[----:B------:R-:W-:-:S02]  /*15850*/  MOV R2, 0x15870 ;  /* 0x0001587000027802 */ /* 0x000fc40000000f00 */
[----:B-1-3--:R-:W-:Y:S05]  /*15860*/  CALL.REL.NOINC `($__internal_9_$__cuda_sm70_shflsync_idx_p) ;  /* 0x000011b000007944 */ /* 0x00afea0003c00000 */
[----:B------:R-:W-:Y:S01]  /*15870*/  IMAD.MOV.U32 R8, RZ, RZ, R0 ;  /* 0x000000ffff087224 */ /* 0x000fe200078e0000 */
[----:B------:R-:W-:Y:S01]  /*15880*/  MOV R3, 0x1 ;  /* 0x0000000100037802 */ /* 0x000fe20000000f00 */
[----:B------:R-:W-:Y:S01]  /*15890*/  IMAD.MOV.U32 R5, RZ, RZ, R12 ;  /* 0x000000ffff057224 */ /* 0x000fe200078e000c */
[----:B------:R-:W-:-:S02]  /*158a0*/  MOV R0, 0x181f ;  /* 0x0000181f00007802 */ /* 0x000fc40000000f00 */
[----:B------:R-:W-:Y:S02]  /*158b0*/  MOV R2, 0x158d0 ;  /* 0x000158d000027802 */ /* 0x000fe40000000f00 */
[----:B------:R-:W-:Y:S05]  /*158c0*/  CALL.REL.NOINC `($__internal_9_$__cuda_sm70_shflsync_idx_p) ;  /* 0x0000115000007944 */ /* 0x000fea0003c00000 */
[----:B------:R-:W-:Y:S05]  /*158d0*/  BRA `(.L_x_541) ;  /* 0xfffed4d000007947 */ /* 0x000fea000383ffff */
.L_x_427:
[----:B-1----:R-:W-:Y:S01]  /*158e0*/  IMAD.MOV.U32 R5, RZ, RZ, R11 ;  /* 0x000000ffff057224 */ /* 0x002fe200078e000b */
[----:B------:R-:W-:Y:S01]  /*158f0*/  MOV R3, 0x2 ;  /* 0x0000000200037802 */ /* 0x000fe20000000f00 */
[----:B----4-:R-:W-:Y:S01]  /*15900*/  IMAD.MOV.U32 R0, RZ, RZ, 0x181f ;  /* 0x0000181fff007424 */ /* 0x010fe200078e00ff */
[----:B------:R-:W-:Y:S02]  /*15910*/  MOV R2, 0x15930 ;  /* 0x0001593000027802 */ /* 0x000fe40000000f00 */
[----:B--23--:R-:W-:Y:S05]  /*15920*/  CALL.REL.NOINC `($__internal_9_$__cuda_sm70_shflsync_idx_p) ;  /* 0x000010f000007944 */ /* 0x00cfea0003c00000 */
[----:B------:R-:W-:Y:S01]  /*15930*/  MOV R8, R0 ;  /* 0x0000000000087202 */ /* 0x000fe20000000f00 */
[----:B------:R-:W-:Y:S05]  /*15940*/  BRA `(.L_x_542) ;  /* 0xfffed60000007947 */ /* 0x000fea000383ffff */
.L_x_428:
[----:B------:R-:W-:Y:S01]  /*15950*/  IMAD.MOV.U32 R5, RZ, RZ, R12 ;  /* 0x000000ffff057224 */ /* 0x000fe200078e000c */
[----:B------:R-:W-:Y:S01]  /*15960*/  MOV R3, 0x2 ;  /* 0x0000000200037802 */ /* 0x000fe20000000f00 */
[----:B----4-:R-:W-:Y:S01]  /*15970*/  IMAD.MOV.U32 R0, RZ, RZ, 0x181f ;  /* 0x0000181fff007424 */ /* 0x010fe200078e00ff */
[----:B------:R-:W-:Y:S02]  /*15980*/  MOV R2, 0x159a0 ;  /* 0x000159a000027802 */ /* 0x000fe40000000f00 */
[----:B-123--:R-:W-:Y:S05]  /*15990*/  CALL.REL.NOINC `($__internal_9_$__cuda_sm70_shflsync_idx_p) ;  /* 0x0000108000007944 */ /* 0x00efea0003c00000 */
[----:B------:R-:W-:Y:S05]  /*159a0*/  BRA `(.L_x_543) ;  /* 0xfffed5c000007947 */ /* 0x000fea000383ffff */
.L_x_431:
[----:B-1----:R-:W-:Y:S01]  /*159b0*/  IMAD.MOV.U32 R5, RZ, RZ, R11 ;  /* 0x000000ffff057224 */ /* 0x002fe200078e000b */
[----:B------:R-:W-:Y:S01]  /*159c0*/  MOV R3, 0x3 ;  /* 0x0000000300037802 */ /* 0x000fe20000000f00 */
[----:B------:R-:W-:Y:S01]  /*159d0*/  IMAD.MOV.U32 R0, RZ, RZ, 0x181f ;  /* 0x0000181fff007424 */ /* 0x000fe200078e00ff */
[----:B------:R-:W-:-:S02]  /*159e0*/  MOV R2, 0x15a00 ;  /* 0x00015a0000027802 */ /* 0x000fc40000000f00 */
[----:B--234-:R-:W-:Y:S05]  /*159f0*/  CALL.REL.NOINC `($__internal_9_$__cuda_sm70_shflsync_idx_p) ;  /* 0x0000102000007944 */ /* 0x01cfea0003c00000 */
[----:B------:R-:W-:Y:S01]  /*15a00*/  IMAD.MOV.U32 R8, RZ, RZ, R0 ;  /* 0x000000ffff087224 */ /* 0x000fe200078e0000 */
[----:B------:R-:W-:Y:S01]  /*15a10*/  MOV R3, 0x3 ;  /* 0x0000000300037802 */ /* 0x000fe20000000f00 */
[----:B------:R-:W-:Y:S01]  /*15a20*/  IMAD.MOV.U32 R5, RZ, RZ, R12 ;  /* 0x000000ffff057224 */ /* 0x000fe200078e000c */
[----:B------:R-:W-:-:S02]  /*15a30*/  MOV R0, 0x181f ;  /* 0x0000181f00007802 */ /* 0x000fc40000000f00 */
[----:B------:R-:W-:Y:S02]  /*15a40*/  MOV R2, 0x15a60 ;  /* 0x00015a6000027802 */ /* 0x000fe40000000f00 */
[----:B------:R-:W-:Y:S05]  /*15a50*/  CALL.REL.NOINC `($__internal_9_$__cuda_sm70_shflsync_idx_p) ;  /* 0x00000fc000007944 */ /* 0x000fea0003c00000 */
[----:B------:R-:W-:Y:S05]  /*15a60*/  BRA `(.L_x_544) ;  /* 0xfffed6b000007947 */ /* 0x000fea000383ffff */
.L_x_472:
[----:B------:R-:W-:Y:S01]  /*15a70*/  IMAD.MOV.U32 R2, RZ, RZ, R225 ;  /* 0x000000ffff027224 */ /* 0x000fe200078e00e1 */
[----:B------:R-:W-:Y:S02]  /*15a80*/  MOV R5, 0x2 ;  /* 0x0000000200057802 */ /* 0x000fe40000000f00 */
[----:B------:R-:W-:Y:S02]  /*15a90*/  MOV R3, 0x15ab0 ;  /* 0x00015ab000037802 */ /* 0x000fe40000000f00 */
[----:B------:R-:W-:Y:S05]  /*15aa0*/  CALL.REL.NOINC `($__internal_8_$__cuda_sm70_shflsync_bfly_p) ;  /* 0x00000f2000007944 */ /* 0x000fea0003c00000 */
[----:B------:R-:W-:Y:S01]  /*15ab0*/  MOV R0, R5 ;  /* 0x0000000500007202 */ /* 0x000fe20000000f00 */
[----:B------:R-:W-:Y:S05]  /*15ac0*/  BRA `(.L_x_545) ;  /* 0xffffabe000007947 */ /* 0x000fea000383ffff */
.L_x_473:
[----:B------:R-:W-:Y:S01]  /*15ad0*/  IMAD.MOV.U32 R2, RZ, RZ, R0 ;  /* 0x000000ffff027224 */ /* 0x000fe200078e0000 */
[----:B------:R-:W-:Y:S02]  /*15ae0*/  MOV R5, 0x1 ;  /* 0x0000000100057802 */ /* 0x000fe40000000f00 */
[----:B------:R-:W-:Y:S02]  /*15af0*/  MOV R3, 0x15b10 ;  /* 0x00015b1000037802 */ /* 0x000fe40000000f00 */
[----:B-1----:R-:W-:Y:S05]  /*15b00*/  CALL.REL.NOINC `($__internal_8_$__cuda_sm70_shflsync_bfly_p) ;  /* 0x00000ec000007944 */ /* 0x002fea0003c00000 */
[----:B------:R-:W-:Y:S01]  /*15b10*/  FADD.FTZ R0, R0, R5 ;  /* 0x0000000500007221 */ /* 0x000fe20000010000 */
[----:B------:R-:W-:Y:S02]  /*15b20*/  MOV R2, R226 ;  /* 0x000000e200027202 */ /* 0x000fe40000000f00 */
[----:B------:R-:W-:-:S02]  /*15b30*/  MOV R5, 0x2 ;  /* 0x0000000200057802 */ /* 0x000fc40000000f00 */
[----:B------:R-:W-:Y:S02]  /*15b40*/  MOV R3, 0x15b60 ;  /* 0x00015b6000037802 */ /* 0x000fe40000000f00 */
[----:B------:R-:W-:Y:S05]  /*15b50*/  CALL.REL.NOINC `($__internal_8_$__cuda_sm70_shflsync_bfly_p) ;  /* 0x00000e7000007944 */ /* 0x000fea0003c00000 */
[----:B------:R-:W-:Y:S01]  /*15b60*/  FADD.FTZ R4, R226, R5 ;  /* 0x00000005e2047221 */ /* 0x000fe20000010000 */
[----:B------:R-:W-:Y:S02]  /*15b70*/  MOV R5, 0x1 ;  /* 0x0000000100057802 */ /* 0x000fe40000000f00 */
[----:B------:R-:W-:Y:S02]  /*15b80*/  MOV R3, 0x15bb0 ;  /* 0x00015bb000037802 */ /* 0x000fe40000000f00 */
[----:B------:R-:W-:Y:S02]  /*15b90*/  MOV R2, R4 ;  /* 0x0000000400027202 */ /* 0x000fe40000000f00 */
[----:B------:R-:W-:Y:S05]  /*15ba0*/  CALL.REL.NOINC `($__internal_8_$__cuda_sm70_shflsync_bfly_p) ;  /* 0x00000e2000007944 */ /* 0x000fea0003c00000 */
[----:B------:R-:W-:Y:S01]  /*15bb0*/  MOV R3, R5 ;  /* 0x0000000500037202 */ /* 0x000fe20000000f00 */
[----:B------:R-:W-:Y:S05]  /*15bc0*/  BRA `(.L_x_546) ;  /* 0xffffab5000007947 */ /* 0x000fea000383ffff */
.L_x_480:
[----:B-1-34-:R-:W-:Y:S01]  /*15bd0*/  IMAD.MOV.U32 R5, RZ, RZ, R12 ;  /* 0x000000ffff057224 */ /* 0x01afe200078e000c */
[----:B------:R-:W-:Y:S01]  /*15be0*/  MOV R3, RZ ;  /* 0x000000ff00037202 */ /* 0x000fe20000000f00 */
[----:B------:R-:W-:Y:S01]  /*15bf0*/  IMAD.MOV.U32 R0, RZ, RZ, 0x181f ;  /* 0x0000181fff007424 */ /* 0x000fe200078e00ff */
[----:B------:R-:W-:Y:S02]  /*15c00*/  MOV R2, 0x15c20 ;  /* 0x00015c2000027802 */ /* 0x000fe40000000f00 */
[----:B------:R-:W-:Y:S05]  /*15c10*/  CALL.REL.NOINC `($__internal_9_$__cuda_sm70_shflsync_idx_p) ;  /* 0x00000e0000007944 */ /* 0x000fea0003c00000 */
[----:B------:R-:W-:Y:S01]  /*15c20*/  MOV R10, R0 ;  /* 0x00000000000a7202 */ /* 0x000fe20000000f00 */
[----:B------:R-:W-:Y:S05]  /*15c30*/  BRA `(.L_x_547) ;  /* 0xffffc30000007947 */ /* 0x000fea000383ffff */
.L_x_481:
[----:B------:R-:W-:Y:S01]  /*15c40*/  IMAD.MOV.U32 R5, RZ, RZ, R13 ;  /* 0x000000ffff057224 */ /* 0x000fe200078e000d */
[----:B------:R-:W-:Y:S01]  /*15c50*/  MOV R3, RZ ;  /* 0x000000ff00037202 */ /* 0x000fe20000000f00 */
[----:B------:R-:W-:Y:S01]  /*15c60*/  IMAD.MOV.U32 R0, RZ, RZ, 0x181f ;  /* 0x0000181fff007424 */ /* 0x000fe200078e00ff */
[----:B------:R-:W-:-:S02]  /*15c70*/  MOV R2, 0x15c90 ;  /* 0x00015c9000027802 */ /* 0x000fc40000000f00 */
[----:B-12---:R-:W-:Y:S05]  /*15c80*/  CALL.REL.NOINC `($__internal_9_$__cuda_sm70_shflsync_idx_p) ;  /* 0x00000d9000007944 */ /* 0x006fea0003c00000 */
[----:B------:R-:W-:Y:S05]  /*15c90*/  BRA `(.L_x_548) ;  /* 0xffffc2c000007947 */ /* 0x000fea000383ffff */
.L_x_484:
[----:B------:R-:W-:Y:S01]  /*15ca0*/  IMAD.MOV.U32 R5, RZ, RZ, R12 ;  /* 0x000000ffff057224 */ /* 0x000fe200078e000c */
[----:B--2---:R-:W-:Y:S01]  /*15cb0*/  MOV R3, 0x1 ;  /* 0x0000000100037802 */ /* 0x004fe20000000f00 */
        /* <DEDUP_REMOVED lines=10> */
.L_x_487:
[----:B------:R-:W-:Y:S01]  /*15d60*/  IMAD.MOV.U32 R5, RZ, RZ, R12 ;  /* 0x000000ffff057224 */ /* 0x000fe200078e000c */
[----:B-1----:R-:W-:Y:S01]  /*15d70*/  MOV R3, 0x2 ;  /* 0x0000000200037802 */ /* 0x002fe20000000f00 */
[----:B----4-:R-:W-:Y:S01]  /*15d80*/  IMAD.MOV.U32 R0, RZ, RZ, 0x181f ;  /* 0x0000181fff007424 */ /* 0x010fe200078e00ff */
[----:B------:R-:W-:Y:S02]  /*15d90*/  MOV R2, 0x15db0 ;  /* 0x00015db000027802 */ /* 0x000fe40000000f00 */
[----:B--23--:R-:W-:Y:S05]  /*15da0*/  CALL.REL.NOINC `($__internal_9_$__cuda_sm70_shflsync_idx_p) ;  /* 0x00000c7000007944 */ /* 0x00cfea0003c00000 */
[----:B------:R-:W-:Y:S01]  /*15db0*/  MOV R10, R0 ;  /* 0x00000000000a7202 */ /* 0x000fe20000000f00 */
[----:B------:R-:W-:Y:S05]  /*15dc0*/  BRA `(.L_x_550) ;  /* 0xffffc43000007947 */ /* 0x000fea000383ffff */
.L_x_488:
[----:B------:R-:W-:Y:S01]  /*15dd0*/  IMAD.MOV.U32 R5, RZ, RZ, R13 ;  /* 0x000000ffff057224 */ /* 0x000fe200078e000d */
[----:B------:R-:W-:Y:S01]  /*15de0*/  MOV R3, 0x2 ;  /* 0x0000000200037802 */ /* 0x000fe20000000f00 */
[----:B----4-:R-:W-:Y:S01]  /*15df0*/  IMAD.MOV.U32 R0, RZ, RZ, 0x181f ;  /* 0x0000181fff007424 */ /* 0x010fe200078e00ff */
[----:B------:R-:W-:Y:S02]  /*15e00*/  MOV R2, 0x15e20 ;  /* 0x00015e2000027802 */ /* 0x000fe40000000f00 */
[----:B-123--:R-:W-:Y:S05]  /*15e10*/  CALL.REL.NOINC `($__internal_9_$__cuda_sm70_shflsync_idx_p) ;  /* 0x00000c0000007944 */ /* 0x00efea0003c00000 */
[----:B------:R-:W-:Y:S05]  /*15e20*/  BRA `(.L_x_551) ;  /* 0xffffc3f000007947 */ /* 0x000fea000383ffff */
.L_x_491:
[----:B------:R-:W-:Y:S01]  /*15e30*/  IMAD.MOV.U32 R5, RZ, RZ, R12 ;  /* 0x000000ffff057224 */ /* 0x000fe200078e000c */
[----:B-1----:R-:W-:Y:S01]  /*15e40*/  MOV R3, 0x3 ;  /* 0x0000000300037802 */ /* 0x002fe20000000f00 */
        /* <DEDUP_REMOVED lines=10> */
.L_x_493:
[----:B------:R-:W-:Y:S01]  /*15ef0*/  IMAD.MOV.U32 R5, RZ, RZ, R12 ;  /* 0x000000ffff057224 */ /* 0x000fe200078e000c */
[----:B------:R-:W-:Y:S01]  /*15f00*/  MOV R3, RZ ;  /* 0x000000ff00037202 */ /* 0x000fe20000000f00 */
[----:B------:R-:W-:Y:S01]  /*15f10*/  IMAD.MOV.U32 R0, RZ, RZ, 0x1c1f ;  /* 0x00001c1fff007424 */ /* 0x000fe200078e00ff */
[----:B------:R-:W-:Y:S02]  /*15f20*/  MOV R2, 0x15f40 ;  /* 0x00015f4000027802 */ /* 0x000fe40000000f00 */
[----:B-1----:R-:W-:Y:S05]  /*15f30*/  CALL.REL.NOINC `($__internal_9_$__cuda_sm70_shflsync_idx_p) ;  /* 0x00000ae000007944 */ /* 0x002fea0003c00000 */
[----:B------:R-:W-:Y:S01]  /*15f40*/  MOV R4, R0 ;  /* 0x0000000000047202 */ /* 0x000fe20000000f00 */
[----:B------:R-:W-:Y:S05]  /*15f50*/  BRA `(.L_x_553) ;  /* 0xffffc76000007947 */ /* 0x000fea000383ffff */
.L_x_494:
[----:B------:R-:W-:Y:S01]  /*15f60*/  IMAD.MOV.U32 R5, RZ, RZ, R14 ;  /* 0x000000ffff057224 */ /* 0x000fe200078e000e */
[----:B------:R-:W-:Y:S01]  /*15f70*/  MOV R3, RZ ;  /* 0x000000ff00037202 */ /* 0x000fe20000000f00 */
[----:B------:R-:W-:Y:S01]  /*15f80*/  IMAD.MOV.U32 R0, RZ, RZ, 0x1c1f ;  /* 0x00001c1fff007424 */ /* 0x000fe200078e00ff */
[----:B------:R-:W-:Y:S02]  /*15f90*/  MOV R2, 0x15fb0 ;  /* 0x00015fb000027802 */ /* 0x000fe40000000f00 */
[----:B-123--:R-:W-:Y:S05]  /*15fa0*/  CALL.REL.NOINC `($__internal_9_$__cuda_sm70_shflsync_idx_p) ;  /* 0x00000a7000007944 */ /* 0x00efea0003c00000 */
[----:B------:R-:W-:Y:S05]  /*15fb0*/  BRA `(.L_x_554) ;  /* 0xffffc72000007947 */ /* 0x000fea000383ffff */
.L_x_497:
[----:B------:R-:W-:Y:S01]  /*15fc0*/  IMAD.MOV.U32 R5, RZ, RZ, R12 ;  /* 0x000000ffff057224 */ /* 0x000fe200078e000c */
[----:B---3--:R-:W-:Y:S01]  /*15fd0*/  MOV R3, 0x1 ;  /* 0x0000000100037802 */ /* 0x008fe20000000f00 */
[----:B------:R-:W-:Y:S01]  /*15fe0*/  IMAD.MOV.U32 R0, RZ, RZ, 0x1c1f ;  /* 0x00001c1fff007424 */ /* 0x000fe200078e00ff */
[----:B------:R-:W-:-:S02]  /*15ff0*/  MOV R2, 0x16010 ;  /* 0x0001601000027802 */ /* 0x000fc40000000f00 */
[----:B--2-4-:R-:W-:Y:S05]  /*16000*/  CALL.REL.NOINC `($__internal_9_$__cuda_sm70_shflsync_idx_p) ;  /* 0x00000a1000007944 */ /* 0x014fea0003c00000 */
[----:B------:R-:W-:Y:S01]  /*16010*/  IMAD.MOV.U32 R4, RZ, RZ, R0 ;  /* 0x000000ffff047224 */ /* 0x000fe200078e0000 */
[----:B------:R-:W-:Y:S01]  /*16020*/  MOV R3, 0x1 ;  /* 0x0000000100037802 */ /* 0x000fe20000000f00 */
[----:B------:R-:W-:Y:S01]  /*16030*/  IMAD.MOV.U32 R5, RZ, RZ, R14 ;  /* 0x000000ffff057224 */ /* 0x000fe200078e000e */
[----:B------:R-:W-:-:S02]  /*16040*/  MOV R0, 0x1c1f ;  /* 0x00001c1f00007802 */ /* 0x000fc40000000f00 */
[----:B------:R-:W-:Y:S02]  /*16050*/  MOV R2, 0x16070 ;  /* 0x0001607000027802 */ /* 0x000fe40000000f00 */
[----:B------:R-:W-:Y:S05]  /*16060*/  CALL.REL.NOINC `($__internal_9_$__cuda_sm70_shflsync_idx_p) ;  /* 0x000009b000007944 */ /* 0x000fea0003c00000 */
[----:B------:R-:W-:Y:S05]  /*16070*/  BRA `(.L_x_555) ;  /* 0xffffcfd000007947 */ /* 0x000fea000383ffff */
.L_x_501:
[----:B------:R-:W-:Y:S01]  /*16080*/  IMAD.MOV.U32 R5, RZ, RZ, R9 ;  /* 0x000000ffff057224 */ /* 0x000fe200078e0009 */
[----:B------:R-:W-:Y:S01]  /*16090*/  MOV R3, RZ ;  /* 0x000000ff00037202 */ /* 0x000fe20000000f00 */
[----:B------:R-:W-:Y:S01]  /*160a0*/  IMAD.MOV.U32 R0, RZ, RZ, 0x181f ;  /* 0x0000181fff007424 */ /* 0x000fe200078e00ff */
[----:B------:R-:W-:Y:S02]  /*160b0*/  MOV R2, 0x160d0 ;  /* 0x000160d000027802 */ /* 0x000fe40000000f00 */
[----:B------:R-:W-:Y:S05]  /*160c0*/  CALL.REL.NOINC `($__internal_9_$__cuda_sm70_shflsync_idx_p) ;  /* 0x0000095000007944 */ /* 0x000fea0003c00000 */
[----:B------:R-:W-:Y:S01]  /*160d0*/  MOV R8, R0 ;  /* 0x0000000000087202 */ /* 0x000fe20000000f00 */
[----:B------:R-:W-:Y:S05]  /*160e0*/  BRA `(.L_x_556) ;  /* 0xffffdd4000007947 */ /* 0x000fea000383ffff */
.L_x_502:
[----:B------:R-:W-:Y:S01]  /*160f0*/  IMAD.MOV.U32 R5, RZ, RZ, R12 ;  /* 0x000000ffff057224 */ /* 0x000fe200078e000c */
[----:B------:R-:W-:Y:S01]  /*16100*/  MOV R3, RZ ;  /* 0x000000ff00037202 */ /* 0x000fe20000000f00 */
[----:B------:R-:W-:Y:S01]  /*16110*/  IMAD.MOV.U32 R0, RZ, RZ, 0x181f ;  /* 0x0000181fff007424 */ /* 0x000fe200078e00ff */
[----:B------:R-:W-:Y:S02]  /*16120*/  MOV R2, 0x16140 ;  /* 0x0001614000027802 */ /* 0x000fe40000000f00 */
[----:B-12---:R-:W-:Y:S05]  /*16130*/  CALL.REL.NOINC `($__internal_9_$__cuda_sm70_shflsync_idx_p) ;  /* 0x000008e000007944 */ /* 0x006fea0003c00000 */
[----:B------:R-:W-:Y:S05]  /*16140*/  BRA `(.L_x_557) ;  /* 0xffffdd0000007947 */ /* 0x000fea000383ffff */
.L_x_505:
        /* <DEDUP_REMOVED lines=12> */
.L_x_508:
[----:B-1----:R-:W-:Y:S01]  /*16210*/  IMAD.MOV.U32 R5, RZ, RZ, R9 ;  /* 0x000000ffff057224 */ /* 0x002fe200078e0009 */
[----:B------:R-:W-:Y:S01]  /*16220*/  MOV R3, 0x2 ;  /* 0x0000000200037802 */ /* 0x000fe20000000f00 */
[----:B----4-:R-:W-:Y:S01]  /*16230*/  IMAD.MOV.U32 R0, RZ, RZ, 0x181f ;  /* 0x0000181fff007424 */ /* 0x010fe200078e00ff */
[----:B------:R-:W-:Y:S02]  /*16240*/  MOV R2, 0x16260 ;  /* 0x0001626000027802 */ /* 0x000fe40000000f00 */
[----:B--23--:R-:W-:Y:S05]  /*16250*/  CALL.REL.NOINC `($__internal_9_$__cuda_sm70_shflsync_idx_p) ;  /* 0x000007c000007944 */ /* 0x00cfea0003c00000 */
[----:B------:R-:W-:Y:S01]  /*16260*/  MOV R8, R0 ;  /* 0x0000000000087202 */ /* 0x000fe20000000f00 */
[----:B------:R-:W-:Y:S05]  /*16270*/  BRA `(.L_x_559) ;  /* 0xffffde8000007947 */ /* 0x000fea000383ffff */
.L_x_509:
[----:B------:R-:W-:Y:S01]  /*16280*/  IMAD.MOV.U32 R5, RZ, RZ, R12 ;  /* 0x000000ffff057224 */ /* 0x000fe200078e000c */
[----:B------:R-:W-:Y:S01]  /*16290*/  MOV R3, 0x2 ;  /* 0x0000000200037802 */ /* 0x000fe20000000f00 */
[----:B----4-:R-:W-:Y:S01]  /*162a0*/  IMAD.MOV.U32 R0, RZ, RZ, 0x181f ;  /* 0x0000181fff007424 */ /* 0x010fe200078e00ff */
[----:B------:R-:W-:Y:S02]  /*162b0*/  MOV R2, 0x162d0 ;  /* 0x000162d000027802 */ /* 0x000fe40000000f00 */
[----:B-123--:R-:W-:Y:S05]  /*162c0*/  CALL.REL.NOINC `($__internal_9_$__cuda_sm70_shflsync_idx_p) ;  /* 0x0000075000007944 */ /* 0x00efea0003c00000 */
[----:B------:R-:W-:Y:S05]  /*162d0*/  BRA `(.L_x_560) ;  /* 0xffffde4000007947 */ /* 0x000fea000383ffff */
.L_x_512:
        /* <DEDUP_REMOVED lines=12> */
.L_x_514:
[----:B---3--:R-:W-:Y:S01]  /*163a0*/  IMAD.MOV.U32 R5, RZ, RZ, R86 ;  /* 0x000000ffff057224 */ /* 0x008fe200078e0056 */
[----:B------:R-:W-:Y:S01]  /*163b0*/  MOV R3, RZ ;  /* 0x000000ff00037202 */ /* 0x000fe20000000f00 */
[----:B------:R-:W-:Y:S01]  /*163c0*/  IMAD.MOV.U32 R0, RZ, RZ, 0x1f ;  /* 0x0000001fff007424 */ /* 0x000fe200078e00ff */
[----:B------:R-:W-:Y:S02]  /*163d0*/  MOV R2, 0x163f0 ;  /* 0x000163f000027802 */ /* 0x000fe40000000f00 */
[----:B-1----:R-:W-:Y:S05]  /*163e0*/  CALL.REL.NOINC `($__internal_9_$__cuda_sm70_shflsync_idx_p) ;  /* 0x0000063000007944 */ /* 0x002fea0003c00000 */
[----:B------:R-:W-:Y:S01]  /*163f0*/  MOV R9, R0 ;  /* 0x0000000000097202 */ /* 0x000fe20000000f00 */
[----:B------:R-:W-:Y:S05]  /*16400*/  BRA `(.L_x_562) ;  /* 0xffffe06000007947 */ /* 0x000fea000383ffff */
.L_x_515:
[----:B---3--:R-:W-:Y:S01]  /*16410*/  IMAD.MOV.U32 R5, RZ, RZ, R86 ;  /* 0x000000ffff057224 */ /* 0x008fe200078e0056 */
[----:B------:R-:W-:Y:S01]  /*16420*/  MOV R3, 0x1 ;  /* 0x0000000100037802 */ /* 0x000fe20000000f00 */
[----:B------:R-:W-:Y:S01]  /*16430*/  IMAD.MOV.U32 R0, RZ, RZ, 0x1f ;  /* 0x0000001fff007424 */ /* 0x000fe200078e00ff */
[----:B------:R-:W-:Y:S02]  /*16440*/  MOV R2, 0x16460 ;  /* 0x0001646000027802 */ /* 0x000fe40000000f00 */
[----:B-12-4-:R-:W-:Y:S05]  /*16450*/  CALL.REL.NOINC `($__internal_9_$__cuda_sm70_shflsync_idx_p) ;  /* 0x000005c000007944 */ /* 0x016fea0003c00000 */
[----:B------:R-:W-:Y:S01]  /*16460*/  MOV R8, R0 ;  /* 0x0000000000087202 */ /* 0x000fe20000000f00 */
[----:B------:R-:W-:Y:S05]  /*16470*/  BRA `(.L_x_563) ;  /* 0xffffe01000007947 */ /* 0x000fea000383ffff */
.L_x_516:
[----:B------:R-:W-:Y:S02]  /*16480*/  MOV R2, 0x1 ;  /* 0x0000000100027802 */ /* 0x000fe40000000f00 */
[----:B------:R-:W-:-:S02]  /*16490*/  MOV R3, 0x164b0 ;  /* 0x000164b000037802 */ /* 0x000fc40000000f00 */
[----:B--234-:R-:W-:Y:S05]  /*164a0*/  CALL.REL.NOINC `($__internal_10_$__cuda_sm70_shflsync_up_p) ;  /* 0x000005c000007944 */ /* 0x01cfea0003c00000 */
[----:B------:R-:W-:Y:S05]  /*164b0*/  BRA `(.L_x_564) ;  /* 0xffffe0f000007947 */ /* 0x000fea000383ffff */
.L_x_517:
[----:B------:R-:W-:Y:S02]  /*164c0*/  MOV R2, 0x2 ;  /* 0x0000000200027802 */ /* 0x000fe40000000f00 */
[----:B------:R-:W-:-:S02]  /*164d0*/  MOV R3, 0x164f0 ;  /* 0x000164f000037802 */ /* 0x000fc40000000f00 */
[----:B--2-4-:R-:W-:Y:S05]  /*164e0*/  CALL.REL.NOINC `($__internal_10_$__cuda_sm70_shflsync_up_p) ;  /* 0x0000058000007944 */ /* 0x014fea0003c00000 */
[----:B------:R-:W-:Y:S01]  /*164f0*/  SEL R3, R4, RZ, P1 ;  /* 0x000000ff04037207 */ /* 0x000fe20000800000 */
[----:B------:R-:W-:-:S04]  /*16500*/  IMAD.MOV.U32 R2, RZ, RZ, 0x4 ;  /* 0x00000004ff027424 */ /* 0x000fc800078e00ff */
[----:B------:R-:W-:Y:S01]  /*16510*/  IMAD.IADD R0, R0, 0x1, R3 ;  /* 0x0000000100007824 */ /* 0x000fe200078e0203 */
[----:B------:R-:W-:Y:S02]  /*16520*/  MOV R3, 0x16540 ;  /* 0x0001654000037802 */ /* 0x000fe40000000f00 */
        /* <DEDUP_REMOVED lines=19> */
.L_x_521:
[----:B------:R-:W-:Y:S02]  /*16660*/  MOV R2, 0x1 ;  /* 0x0000000100027802 */ /* 0x000fe40000000f00 */
[----:B------:R-:W-:Y:S02]  /*16670*/  MOV R3, 0x16690 ;  /* 0x0001669000037802 */ /* 0x000fe40000000f00 */
[----:B------:R-:W-:Y:S05]  /*16680*/  CALL.REL.NOINC `($__internal_10_$__cuda_sm70_shflsync_up_p) ;  /* 0x000003e000007944 */ /* 0x000fea0003c00000 */
[----:B------:R-:W-:Y:S01]  /*16690*/  MOV R2, R4 ;  /* 0x0000000400027202 */ /* 0x000fe20000000f00 */
[----:B------:R-:W-:Y:S05]  /*166a0*/  BRA `(.L_x_566) ;  /* 0xffffe15000007947 */ /* 0x000fea000383ffff */
.L_x_522:
[----:B------:R-:W-:Y:S02]  /*166b0*/  MOV R2, 0x2 ;  /* 0x0000000200027802 */ /* 0x000fe40000000f00 */
        /* <DEDUP_REMOVED lines=25> */
.L_x_524:
[----:B------:R-:W-:Y:S02]  /*16850*/  SEL R0, RZ, 0x1, P0 ;  /* 0x00000001ff007807 */ /* 0x000fe40000000000 */
[----:B------:R-:W-:Y:S02]  /*16860*/  MOV R2, 0x16880 ;  /* 0x0001688000027802 */ /* 0x000fe40000000f00 */
[----:B-1----:R-:W-:Y:S05]  /*16870*/  CALL.REL.NOINC `($__internal_11_$__cuda_sm70_votesync_ballot) ;  /* 0x0000026000007944 */ /* 0x002fea0003c00000 */
[----:B------:R-:W-:Y:S01]  /*16880*/  MOV R12, R0 ;  /* 0x00000000000c7202 */ /* 0x000fe20000000f00 */
[----:B------:R-:W-:Y:S05]  /*16890*/  BRA `(.L_x_568) ;  /* 0xffffe0f000007947 */ /* 0x000fea000383ffff */
.L_x_525:
[----:B------:R-:W-:Y:S01]  /*168a0*/  IMAD.MOV.U32 R5, RZ, RZ, R6 ;  /* 0x000000ffff057224 */ /* 0x000fe200078e0006 */
[----:B------:R-:W-:Y:S01]  /*168b0*/  MOV R3, R8 ;  /* 0x0000000800037202 */ /* 0x000fe20000000f00 */
[----:B------:R-:W-:Y:S01]  /*168c0*/  IMAD.MOV.U32 R0, RZ, RZ, 0x1f ;  /* 0x0000001fff007424 */ /* 0x000fe200078e00ff */
[----:B------:R-:W-:Y:S02]  /*168d0*/  MOV R2, 0x168f0 ;  /* 0x000168f000027802 */ /* 0x000fe40000000f00 */
[----:B-1----:R-:W-:Y:S05]  /*168e0*/  CALL.REL.NOINC `($__internal_9_$__cuda_sm70_shflsync_idx_p) ;  /* 0x0000013000007944 */ /* 0x002fea0003c00000 */
[----:B------:R-:W-:Y:S01]  /*168f0*/  IMAD.MOV.U32 R10, RZ, RZ, R0 ;  /* 0x000000ffff0a7224 */ /* 0x000fe200078e0000 */
[----:B------:R-:W-:Y:S01]  /*16900*/  MOV R3, R8 ;  /* 0x0000000800037202 */ /* 0x000fe20000000f00 */
[----:B------:R-:W-:Y:S01]  /*16910*/  IMAD.MOV.U32 R5, RZ, RZ, R7 ;  /* 0x000000ffff057224 */ /* 0x000fe200078e0007 */
[----:B------:R-:W-:Y:S02]  /*16920*/  MOV R0, 0x1f ;  /* 0x0000001f00007802 */ /* 0x000fe40000000f00 */
[----:B------:R-:W-:-:S02]  /*16930*/  MOV R2, 0x16950 ;  /* 0x0001695000027802 */ /* 0x000fc40000000f00 */
[----:B------:R-:W-:Y:S05]  /*16940*/  CALL.REL.NOINC `($__internal_9_$__cuda_sm70_shflsync_idx_p) ;  /* 0x000000d000007944 */ /* 0x000fea0003c00000 */
[----:B------:R-:W-:Y:S01]  /*16950*/  MOV R7, R0 ;  /* 0x0000000000077202 */ /* 0x000fe20000000f00 */
[----:B------:R-:W-:Y:S05]  /*16960*/  BRA `(.L_x_569) ;  /* 0xffffe07000007947 */ /* 0x000fea000383ffff */
.L_x_528:
[----:B------:R-:W-:Y:S01]  /*16970*/  IMAD.MOV.U32 R5, RZ, RZ, R4 ;  /* 0x000000ffff057224 */ /* 0x000fe200078e0004 */
[----:B------:R-:W-:-:S02]  /*16980*/  MOV R0, 0x1f ;  /* 0x0000001f00007802 */ /* 0x000fc40000000f00 */
[----:B------:R-:W-:Y:S02]  /*16990*/  MOV R2, 0x169b0 ;  /* 0x000169b000027802 */ /* 0x000fe40000000f00 */
[----:B-1234-:R-:W-:Y:S05]  /*169a0*/  CALL.REL.NOINC `($__internal_9_$__cuda_sm70_shflsync_idx_p) ;  /* 0x0000007000007944 */ /* 0x01efea0003c00000 */
[----:B------:R-:W-:Y:S01]  /*169b0*/  MOV R13, R0 ;  /* 0x00000000000d7202 */ /* 0x000fe20000000f00 */
[----:B------:R-:W-:Y:S05]  /*169c0*/  BRA `(.L_x_527) ;  /* 0xffffe07000007947 */ /* 0x000fea000383ffff */
        .weak           $__internal_8_$__cuda_sm70_shflsync_bfly_p
        .type           $__internal_8_$__cuda_sm70_shflsync_bfly_p,@function
        .size           $__internal_8_$__cuda_sm70_shflsync_bfly_p,($__internal_9_$__cuda_sm70_shflsync_idx_p - $__internal_8_$__cuda_sm70_shflsync_bfly_p)
$__internal_8_$__cuda_sm70_shflsync_bfly_p:
[----:B------:R-:W-:Y:S04]  /*169d0*/  WARPSYNC R6 ;  /* 0x0000000600007348 */ /* 0x000fe80003800000 */
[----:B------:R1:W2:Y:S02]  /*169e0*/  SHFL.BFLY PT, R5, R2, R5, R7 ;  /* 0x0c00000502057389 */ /* 0x0002a400000e0007 */
[----:B-1----:R-:W-:Y:S02]  /*169f0*/  MOV R2, R3 ;  /* 0x0000000300027202 */ /* 0x002fe40000000f00 */
[----:B------:R-:W-:-:S04]  /*16a00*/  MOV R3, 0x0 ;  /* 0x0000000000037802 */ /* 0x000fc80000000f00 */
[----:B--2---:R-:W-:Y:S05]  /*16a10*/  RET.REL.NODEC R2 `(_ZN7cutlass13device_kernelIN5flash19enable_sm80_to_sm89INS1_16FlashAttnFwdSm80INS1_25CollectiveMainloopFwdSm80ILi8ELi1ELb0EN4cute5tupleIJNS5_1CILi128EEENS7_ILi64EEENS7_ILi192EEEEEELi192ENS_6half_tEfNS_4arch4Sm80ELb0ELb1ELb1ELb1ELb0ELb0ELb1ELb1EEENS1_21CollectiveEpilogueFwdINS6_IJS8_SA_S9_EEENS6_IJNS7_ILi1EEESI_SI_EEESC_SE_Li256ELb1ELb1ELb1ELb0EEENS1_36VarlenDynamicPersistentTileSchedulerILi128ELi64ELi256ELi256ELb1ELb1ELb0ELb1ELb0ELb1EEEEEEEEEvNT_6ParamsE) ;  /* 0xfffe95e002007950 */ /* 0x004fea0003c3ffff */
        .weak           $__internal_9_$__cuda_sm70_shflsync_idx_p
        .type           $__internal_9_$__cuda_sm70_shflsync_idx_p,@function
        .size           $__internal_9_$__cuda_sm70_shflsync_idx_p,($__internal_10_$__cuda_sm70_shflsync_up_p - $__internal_9_$__cuda_sm70_shflsync_idx_p)
$__internal_9_$__cuda_sm70_shflsync_idx_p:
[----:B------:R-:W-:-:S04]  /*16a20*/  MOV R87, 0xffffffff ;  /* 0xffffffff00577802 */ /* 0x000fc80000000f00 */
[----:B------:R-:W-:Y:S04]  /*16a30*/  WARPSYNC R87 ;  /* 0x0000005700007348 */ /* 0x000fe80003800000 */
[----:B------:R1:W2:Y:S02]  /*16a40*/  SHFL.IDX PT, R0, R5, R3, R0 ;  /* 0x0000000305007389 */ /* 0x0002a400000e0000 */
[----:B-1----:R-:W-:-:S04]  /*16a50*/  MOV R3, 0x0 ;  /* 0x0000000000037802 */ /* 0x002fc80000000f00 */
[----:B--2---:R-:W-:Y:S05]  /*16a60*/  RET.REL.NODEC R2 `(_ZN7cutlass13device_kernelIN5flash19enable_sm80_to_sm89INS1_16FlashAttnFwdSm80INS1_25CollectiveMainloopFwdSm80ILi8ELi1ELb0EN4cute5tupleIJNS5_1CILi128EEENS7_ILi64EEENS7_ILi192EEEEEELi192ENS_6half_tEfNS_4arch4Sm80ELb0ELb1ELb1ELb1ELb0ELb0ELb1ELb1EEENS1_21CollectiveEpilogueFwdINS6_IJS8_SA_S9_EEENS6_IJNS7_ILi1EEESI_SI_EEESC_SE_Li256ELb1ELb1ELb1ELb0EEENS1_36VarlenDynamicPersistentTileSchedulerILi128ELi64ELi256ELi256ELb1ELb1ELb0ELb1ELb0ELb1EEEEEEEEEvNT_6ParamsE) ;  /* 0xfffe959002007950 */ /* 0x004fea0003c3ffff */
        .weak           $__internal_10_$__cuda_sm70_shflsync_up_p
        .type           $__internal_10_$__cuda_sm70_shflsync_up_p,@function
        .size           $__internal_10_$__cuda_sm70_shflsync_up_p,($__internal_11_$__cuda_sm70_votesync_ballot - $__internal_10_$__cuda_sm70_shflsync_up_p)
$__internal_10_$__cuda_sm70_shflsync_up_p:
[----:B------:R-:W-:Y:S02]  /*16a70*/  IMAD.MOV.U32 R4, RZ, RZ, RZ ;  /* 0x000000ffff047224 */ /* 0x000fe400078e00ff */
[----:B------:R-:W-:-:S04]  /*16a80*/  IMAD.MOV.U32 R10, RZ, RZ, -0x1 ;  /* 0xffffffffff0a7424 */ /* 0x000fc800078e00ff */
[----:B------:R-:W-:Y:S04]  /*16a90*/  WARPSYNC R10 ;  /* 0x0000000a00007348 */ /* 0x000fe80003800000 */
[----:B------:R1:W2:Y:S02]  /*16aa0*/  SHFL.UP PT, R4, R0, R2, R4 ;  /* 0x0400000200047389 */ /* 0x0002a400000e0004 */
[----:B-1----:R-:W-:Y:S02]  /*16ab0*/  MOV R2, R3 ;  /* 0x0000000300027202 */ /* 0x002fe40000000f00 */
[----:B------:R-:W-:-:S04]  /*16ac0*/  MOV R3, 0x0 ;  /* 0x0000000000037802 */ /* 0x000fc80000000f00 */
[----:B--2---:R-:W-:Y:S05]  /*16ad0*/  RET.REL.NODEC R2 `(_ZN7cutlass13device_kernelIN5flash19enable_sm80_to_sm89INS1_16FlashAttnFwdSm80INS1_25CollectiveMainloopFwdSm80ILi8ELi1ELb0EN4cute5tupleIJNS5_1CILi128EEENS7_ILi64EEENS7_ILi192EEEEEELi192ENS_6half_tEfNS_4arch4Sm80ELb0ELb1ELb1ELb1ELb0ELb0ELb1ELb1EEENS1_21CollectiveEpilogueFwdINS6_IJS8_SA_S9_EEENS6_IJNS7_ILi1EEESI_SI_EEESC_SE_Li256ELb1ELb1ELb1ELb0EEENS1_36VarlenDynamicPersistentTileSchedulerILi128ELi64ELi256ELi256ELb1ELb1ELb0ELb1ELb0ELb1EEEEEEEEEvNT_6ParamsE) ;  /* 0xfffe952002007950 */ /* 0x004fea0003c3ffff */
        .weak           $__internal_11_$__cuda_sm70_votesync_ballot
        .type           $__internal_11_$__cuda_sm70_votesync_ballot,@function
        .size           $__internal_11_$__cuda_sm70_votesync_ballot,(.L_x_2464 - $__internal_11_$__cuda_sm70_votesync_ballot)
$__internal_11_$__cuda_sm70_votesync_ballot:
[----:B------:R-:W-:Y:S01]  /*16ae0*/  ISETP.NE.U32.AND P0, PT, R0, 0x1, PT ;  /* 0x000000010000780c */ /* 0x000fe20003f05070 */
[----:B------:R-:W-:-:S04]  /*16af0*/  IMAD.MOV.U32 R3, RZ, RZ, -0x1 ;  /* 0xffffffffff037424 */ /* 0x000fc800078e00ff */
[----:B------:R-:W-:Y:S08]  /*16b00*/  WARPSYNC R3 ;  /* 0x0000000300007348 */ /* 0x000ff00003800000 */
[----:B------:R-:W-:-:S04]  /*16b10*/  VOTE.ANY R0, PT, !P0 ;  /* 0x0000000000007806 */ /* 0x000fc800040e0100 */
[----:B------:R-:W-:Y:S01]  /*16b20*/  LOP3.LUT R0, R0, R3, RZ, 0xc0, !PT ;  /* 0x0000000300007212 */ /* 0x000fe200078ec0ff */
[----:B------:R-:W-:-:S04]  /*16b30*/  IMAD.MOV.U32 R3, RZ, RZ, 0x0 ;  /* 0x00000000ff037424 */ /* 0x000fc800078e00ff */
[----:B------:R-:W-:Y:S05]  /*16b40*/  RET.REL.NODEC R2 `(_ZN7cutlass13device_kernelIN5flash19enable_sm80_to_sm89INS1_16FlashAttnFwdSm80INS1_25CollectiveMainloopFwdSm80ILi8ELi1ELb0EN4cute5tupleIJNS5_1CILi128EEENS7_ILi64EEENS7_ILi192EEEEEELi192ENS_6half_tEfNS_4arch4Sm80ELb0ELb1ELb1ELb1ELb0ELb0ELb1ELb1EEENS1_21CollectiveEpilogueFwdINS6_IJS8_SA_S9_EEENS6_IJNS7_ILi1EEESI_SI_EEESC_SE_Li256ELb1ELb1ELb1ELb0EEENS1_36VarlenDynamicPersistentTileSchedulerILi128ELi64ELi256ELi256ELb1ELb1ELb0ELb1ELb0ELb1EEEEEEEEEvNT_6ParamsE) ;  /* 0xfffe94b002007950 */ /* 0x000fea0003c3ffff */
.L_x_570:
        /* <DEDUP_REMOVED lines=11> */
.L_x_2464:


//--------------------- .text._ZN7cutlass13device_kernelIN5flash19enable_sm80_to_sm89INS1_16FlashAttnFwdSm80INS1_25CollectiveMainloopFwdSm80ILi8ELi1ELb0EN4cute5tupleIJNS5_1CILi128EEENS7_ILi64EEENS7_ILi192EEEEEELi192ENS_6half_tEfNS_4arch4Sm80ELb0ELb1ELb1ELb1ELb0ELb1ELb1ELb1EEENS1_21CollectiveEpilogueFwdINS6_IJS8_SA_S9_EEENS6_IJNS7_ILi1EEESI_SI_EEESC_SE_Li256ELb1ELb1ELb1ELb0EEENS1_36VarlenDynamicPersistentTileSchedulerILi128ELi64ELi256ELi256ELb1ELb1ELb0ELb1ELb0ELb1EEEEEEEEEvNT_6ParamsE --------------------------
	.section	.text._ZN7cutlass13device_kernelIN5flash19enable_sm80_to_sm89INS1_16FlashAttnFwdSm80INS1_25CollectiveMainloopFwdSm80ILi8ELi1ELb0EN4cute5tupleIJNS5_1CILi128EEENS7_ILi64EEENS7_ILi192EEEEEELi192ENS_6half_tEfNS_4arch4Sm80ELb0ELb1ELb1ELb1ELb0ELb1ELb1ELb1EEENS1_21CollectiveEpilogueFwdINS6_IJS8_SA_S9_EEENS6_IJNS7_ILi1EEESI_SI_EEESC_SE_Li256ELb1ELb1ELb1ELb0EEENS1_36VarlenDynamicPersistentTileSchedulerILi128ELi64ELi256ELi256ELb1ELb1ELb0ELb1ELb0ELb1EEEEEEEEEvNT_6ParamsE,"ax",@progbits
	.sectioninfo	@"SHI_REGISTERS=255"
	.align	128
.text._ZN7cutlass13device_kernelIN5flash19enable_sm80_to_sm89INS1_16FlashAttnFwdSm80INS1_25CollectiveMainloopFwdSm80ILi8ELi1ELb0EN4cute5tupleIJNS5_1CILi128EEENS7_ILi64EEENS7_ILi192EEEEEELi192ENS_6half_tEfNS_4arch4Sm80ELb0ELb1ELb1ELb1ELb0ELb1ELb1ELb1EEENS1_21CollectiveEpilogueFwdINS6_IJS8_SA_S9_EEENS6_IJNS7_ILi1EEESI_SI_EEESC_SE_Li256ELb1ELb1ELb1ELb0EEENS1_36VarlenDynamicPersistentTileSchedulerILi128ELi64ELi256ELi256ELb1ELb1ELb0ELb1ELb0ELb1EEEEEEEEEvNT_6ParamsE:
        .type           _ZN7cutlass13device_kernelIN5flash19enable_sm80_to_sm89INS1_16FlashAttnFwdSm80INS1_25CollectiveMainloopFwdSm80ILi8ELi1ELb0EN4cute5tupleIJNS5_1CILi128EEENS7_ILi64EEENS7_ILi192EEEEEELi192ENS_6half_tEfNS_4arch4Sm80ELb0ELb1ELb1ELb1ELb0ELb1ELb1ELb1EEENS1_21CollectiveEpilogueFwdINS6_IJS8_SA_S9_EEENS6_IJNS7_ILi1EEESI_SI_EEESC_SE_Li256ELb1ELb1ELb1ELb0EEENS1_36VarlenDynamicPersistentTileSchedulerILi128ELi64ELi256ELi256ELb1ELb1ELb0ELb1ELb0ELb1EEEEEEEEEvNT_6ParamsE,@function
        .size           _ZN7cutlass13device_kernelIN5flash19enable_sm80_to_sm89INS1_16FlashAttnFwdSm80INS1_25CollectiveMainloopFwdSm80ILi8ELi1ELb0EN4cute5tupleIJNS5_1CILi128EEENS7_ILi64EEENS7_ILi192EEEEEELi192ENS_6half_tEfNS_4arch4Sm80ELb0ELb1ELb1ELb1ELb0ELb1ELb1ELb1EEENS1_21CollectiveEpilogueFwdINS6_IJS8_SA_S9_EEENS6_IJNS7_ILi1EEESI_SI_EEESC_SE_Li256ELb1ELb1ELb1ELb0EEENS1_36VarlenDynamicPersistentTileSchedulerILi128ELi64ELi256ELi256ELb1ELb1ELb0ELb1ELb0ELb1EEEEEEEEEvNT_6ParamsE,(.L_x_2469 - _ZN7cutlass13device_kernelIN5flash19enable_sm80_to_sm89INS1_16FlashAttnFwdSm80INS1_25CollectiveMainloopFwdSm80ILi8ELi1ELb0EN4cute5tupleIJNS5_1CILi128EEENS7_ILi64EEENS7_ILi192EEEEEELi192ENS_6half_tEfNS_4arch4Sm80ELb0ELb1ELb1ELb1ELb0ELb1ELb1ELb1EEENS1_21CollectiveEpilogueFwdINS6_IJS8_SA_S9_EEENS6_IJNS7_ILi1EEESI_SI_EEESC_SE_Li256ELb1ELb1ELb1ELb0EEENS1_36VarlenDynamicPersistentTileSchedulerILi128ELi64ELi256ELi256ELb1ELb1ELb0ELb1ELb0ELb1EEEEEEEEEvNT_6ParamsE)
        .other          _ZN7cutlass13device_kernelIN5flash19enable_sm80_to_sm89INS1_16FlashAttnFwdSm80INS1_25CollectiveMainloopFwdSm80ILi8ELi1ELb0EN4cute5tupleIJNS5_1CILi128EEENS7_ILi64EEENS7_ILi192EEEEEELi192ENS_6half_tEfNS_4arch4Sm80ELb0ELb1ELb1ELb1ELb0ELb1ELb1ELb1EEENS1_21CollectiveEpilogueFwdINS6_IJS8_SA_S9_EEENS6_IJNS7_ILi1EEESI_SI_EEESC_SE_Li256ELb1ELb1ELb1ELb0EEENS1_36VarlenDynamicPersistentTileSchedulerILi128ELi64ELi256ELi256ELb1ELb1ELb0ELb1ELb0ELb1EEEEEEEEEvNT_6ParamsE,@"STO_CUDA_ENTRY STV_DEFAULT"
_ZN7cutlass13device_kernelIN5flash19enable_sm80_to_sm89INS1_16FlashAttnFwdSm80INS1_25CollectiveMainloopFwdSm80ILi8ELi1ELb0EN4cute5tupleIJNS5_1CILi128EEENS7_ILi64EEENS7_ILi192EEEEEELi192ENS_6half_tEfNS_4arch4Sm80ELb0ELb1ELb1ELb1ELb0ELb1ELb1ELb1EEENS1_21CollectiveEpilogueFwdINS6_IJS8_SA_S9_EEENS6_IJNS7_ILi1EEESI_SI_EEESC_SE_Li256ELb1ELb1ELb1ELb0EEENS1_36VarlenDynamicPersistentTileSchedulerILi128ELi64ELi256ELi256ELb1ELb1ELb0ELb1ELb0ELb1EEEEEEEEEvNT_6ParamsE:
[----:B------:R-:W-:-:S03]  /*0000*/  MOV R1, c[0x0][0x28] ;  /* 0x00000a0000017a02 */ /* 0x000fc60000000f00 */
[----:B------:R-:W1:Y:S01]  /*0010*/  S2R R2, SR_TID.X ;  /* 0x0000000000027919 */ /* 0x000e620000002100 */
[----:B------:R-:W-:Y:S01]  /*0020*/  IADD3 R1, R1, -0x58, RZ ;  /* 0xffffffa801017810 */ /* 0x000fe20007ffe0ff */
[----:B------:R-:W-:Y:S01]  /*0030*/  ULDC.64 UR6, c[0x0][0x118] ;  /* 0x0000460000067ab9 */ /* 0x000fe20000000a00 */
[----:B-1----:R-:W-:-:S05]  /*0040*/  SHF.R.U32.HI R0, RZ, 0x5, R2 ;  /* 0x00000005ff007819 */ /* 0x002fca0000011602 */
[----:B------:R-:W1:Y:S02]  /*0050*/  SHFL.IDX PT, R3, R0, RZ, 0x1f ;  /* 0x00001fff00037589 */ /* 0x000e6400000e0000 */
[----:B-1----:R-:W-:Y:S02]  /*0060*/  ISETP.NE.AND P0, PT, R3, RZ, PT ;  /* 0x000000ff0300720c */ /* 0x002fe40003f05270 */
[----:B------:R-:W-:Y:S11]  /*0070*/  STL [R1+0x4c], R3 ;  /* 0x00004c0301007387 */ /* 0x000ff60000100800 */
[----:B------:R-:W-:Y:S06]  /*0080*/  @P0 BAR.SYNC.DEFER_BLOCKING 0x5, 0x100 ;  /* 0x0144000000000b1d */ /* 0x000fec0000010000 */
[----:B------:R-:W1:Y:S04]  /*0090*/  @P0 LDS.128 R4, [0x18100] ;  /* 0x01810000ff040984 */ /* 0x000e680000000c00 */
[----:B-1----:R1:W-:Y:S04]  /*00a0*/  @P0 STL.64 [R1], R4 ;  /* 0x0000000401000387 */ /* 0x0023e80000100a00 */
[----:B------:R1:W-:Y:S04]  /*00b0*/  @P0 STL.64 [R1+0x8], R6 ;  /* 0x0000080601000387 */ /* 0x0003e80000100a00 */
[----:B------:R-:W-:Y:S06]  /*00c0*/  @P0 BAR.ARV 0x4, 0x100 ;  /* 0x0104000000000b1d */ /* 0x000fec0000002000 */
[----:B------:R-:W-:Y:S05]  /*00d0*/  @P0 BRA `(.L_x_571) ;  /* 0x00000ff000000947 */ /* 0x000fea0003800000 */
[----:B------:R-:W-:Y:S01]  /*00e0*/  LOP3.LUT R13, R2, 0x1f, RZ, 0xc0, !PT ;  /* 0x0000001f020d7812 */ /* 0x000fe200078ec0ff */
[----:B------:R-:W-:-:S02]  /*00f0*/  IMAD.MOV.U32 R10, RZ, RZ, RZ ;  /* 0x000000ffff0a7224 */ /* 0x000fc400078e00ff */
[----:B------:R-:W-:Y:S01]  /*0100*/  IMAD.MOV.U32 R8, RZ, RZ, RZ ;  /* 0x000000ffff087224 */ /* 0x000fe200078e00ff */
[----:B------:R-:W-:-:S04]  /*0110*/  ISETP.NE.AND P6, PT, R13, 0x1f, PT ;  /* 0x0000001f0d00780c */ /* 0x000fc80003fc5270 */
[----:B------:R-:W-:-:S13]  /*0120*/  ISETP.GE.OR P0, PT, R13, c[0x0][0x53c], !P6 ;  /* 0x00014f000d007a0c */ /* 0x000fda0007706670 */
[----:B-1----:R-:W-:Y:S02]  /*0130*/  @!P0 IMAD.MOV.U32 R4, RZ, RZ, 0x4 ;  /* 0x00000004ff048424 */ /* 0x002fe400078e00ff */
[----:B------:R-:W-:Y:S02]  /*0140*/  @!P0 IMAD.MOV.U32 R2, RZ, RZ, 0x4 ;  /* 0x00000004ff028424 */ /* 0x000fe400078e00ff */
[----:B------:R-:W-:-:S04]  /*0150*/  @!P0 IMAD.WIDE.U32 R4, R13, R4, c[0x0][0x580] ;  /* 0x000160000d048625 */ /* 0x000fc800078e0004 */
[C---:B------:R-:W-:Y:S01]  /*0160*/  @!P0 IMAD.WIDE.U32 R2, R13.reuse, R2, c[0x0][0x578] ;  /* 0x00015e000d028625 */ /* 0x040fe200078e0002 */
[----:B------:R-:W2:Y:S04]  /*0170*/  @!P0 LDG.E R10, [R4.64] ;  /* 0x00000006040a8981 */ /* 0x000ea8000c1e1900 */
[----:B------:R-:W2:Y:S01]  /*0180*/  @!P0 LDG.E R8, [R2.64] ;  /* 0x0000000602088981 */ /* 0x000ea2000c1e1900 */
[C---:B------:R-:W-:Y:S01]  /*0190*/  ISETP.NE.AND P5, PT, R13.reuse, RZ, PT ;  /* 0x000000ff0d00720c */ /* 0x040fe20003fa5270 */
[----:B------:R-:W1:Y:S01]  /*01a0*/  S2UR UR4, SR_CTAID.X ;  /* 0x00000000000479c3 */ /* 0x000e620000002500 */
[C---:B------:R-:W-:Y:S02]  /*01b0*/  ISETP.GE.U32.AND P4, PT, R13.reuse, 0x2, PT ;  /* 0x000000020d00780c */ /* 0x040fe40003f86070 */
[----:B------:R-:W-:-:S02]  /*01c0*/  ISETP.GE.U32.AND P3, PT, R13, 0x4, PT ;  /* 0x000000040d00780c */ /* 0x000fc40003f66070 */
[C---:B------:R-:W-:Y:S02]  /*01d0*/  ISETP.GE.U32.AND P2, PT, R13.reuse, 0x8, PT ;  /* 0x000000080d00780c */ /* 0x040fe40003f46070 */
[----:B------:R-:W-:Y:S02]  /*01e0*/  ISETP.GE.U32.AND P1, PT, R13, 0x10, PT ;  /* 0x000000100d00780c */ /* 0x000fe40003f26070 */
[----:B------:R-:W-:Y:S01]  /*01f0*/  MOV R6, RZ ;  /* 0x000000ff00067202 */ /* 0x000fe20000000f00 */
[----:B--2---:R-:W-:-:S05]  /*0200*/  IMAD R4, R10, R8, RZ ;  /* 0x000000080a047224 */ /* 0x004fca00078e02ff */
[----:B------:R-:W2:Y:S02]  /*0210*/  SHFL.UP PT, R0, R4, 0x1, RZ ;  /* 0x0420000004007989 */ /* 0x000ea400000e00ff */
[----:B--2---:R-:W-:-:S05]  /*0220*/  SEL R0, R0, RZ, P5 ;  /* 0x000000ff00007207 */ /* 0x004fca0002800000 */
[----:B------:R-:W-:-:S05]  /*0230*/  IMAD.IADD R4, R4, 0x1, R0 ;  /* 0x0000000104047824 */ /* 0x000fca00078e0200 */
[----:B------:R-:W2:Y:S02]  /*0240*/  SHFL.UP PT, R0, R4, 0x2, RZ ;  /* 0x0440000004007989 */ /* 0x000ea400000e00ff */
[----:B--2---:R-:W-:-:S04]  /*0250*/  SEL R0, R0, RZ, P4 ;  /* 0x000000ff00007207 */ /* 0x004fc80002000000 */
[----:B------:R-:W-:-:S05]  /*0260*/  IADD3 R4, R4, R0, RZ ;  /* 0x0000000004047210 */ /* 0x000fca0007ffe0ff */
[----:B------:R-:W2:Y:S02]  /*0270*/  SHFL.UP PT, R0, R4, 0x4, RZ ;  /* 0x0480000004007989 */ /* 0x000ea400000e00ff */
[----:B--2---:R-:W-:-:S05]  /*0280*/  SEL R0, R0, RZ, P3 ;  /* 0x000000ff00007207 */ /* 0x004fca0001800000 */
[----:B------:R-:W-:-:S05]  /*0290*/  IMAD.IADD R4, R4, 0x1, R0 ;  /* 0x0000000104047824 */ /* 0x000fca00078e0200 */
[----:B------:R-:W2:Y:S02]  /*02a0*/  SHFL.UP PT, R0, R4, 0x8, RZ ;  /* 0x0500000004007989 */ /* 0x000ea400000e00ff */
[----:B--2---:R-:W-:-:S05]  /*02b0*/  SEL R0, R0, RZ, P2 ;  /* 0x000000ff00007207 */ /* 0x004fca0001000000 */
[----:B------:R-:W-:-:S05]  /*02c0*/  IMAD.IADD R4, R4, 0x1, R0 ;  /* 0x0000000104047824 */ /* 0x000fca00078e0200 */
[----:B------:R-:W2:Y:S02]  /*02d0*/  SHFL.UP PT, R0, R4, 0x10, RZ ;  /* 0x0600000004007989 */ /* 0x000ea400000e00ff */
[----:B--2---:R-:W-:-:S05]  /*02e0*/  SEL R0, R0, RZ, P1 ;  /* 0x000000ff00007207 */ /* 0x004fca0000800000 */
[----:B------:R-:W-:-:S05]  /*02f0*/  IMAD.IADD R4, R4, 0x1, R0 ;  /* 0x0000000104047824 */ /* 0x000fca00078e0200 */
[----:B------:R-:W2:Y:S02]  /*0300*/  SHFL.IDX PT, R7, R4, 0x1f, 0x1f ;  /* 0x03e01f0004077f89 */ /* 0x000ea400000e0000 */
[----:B--2---:R-:W-:-:S04]  /*0310*/  IMAD R7, R7, c[0x0][0x538], RZ ;  /* 0x00014e0007077a24 */ /* 0x004fc800078e02ff */
[----:B------:R-:W-:Y:S01]  /*0320*/  IMAD.MOV.U32 R0, RZ, RZ, R7 ;  /* 0x000000ffff007224 */ /* 0x000fe200078e0007 */
[----:B-1----:R-:W-:-:S13]  /*0330*/  ISETP.GT.AND P0, PT, R7, UR4, PT ;  /* 0x0000000407007c0c */ /* 0x002fda000bf04270 */
[----:B------:R-:W-:Y:S05]  /*0340*/  @P0 BRA `(.L_x_572) ;  /* 0x0000027000000947 */ /* 0x000fea0003800000 */
[----:B------:R-:W-:Y:S02]  /*0350*/  MOV R7, R0 ;  /* 0x0000000000077202 */ /* 0x000fe40000000f00 */
[----:B------:R-:W-:-:S04]  /*0360*/  MOV R6, RZ ;  /* 0x000000ff00067202 */ /* 0x000fc80000000f00 */
.L_x_576:
        /* <DEDUP_REMOVED lines=12> */
[----:B------:R-:W2:Y:S04]  /*0430*/  @!P0 LDG.E R10, [R4.64] ;  /* 0x00000006040a8981 */ /* 0x000ea8000c1e1900 */
[----:B------:R-:W2:Y:S02]  /*0440*/  @!P0 LDG.E R8, [R2.64] ;  /* 0x0000000602088981 */ /* 0x000ea4000c1e1900 */
[----:B--2---:R-:W-:Y:S01]  /*0450*/  IMAD R4, R10, R8, RZ ;  /* 0x000000080a047224 */ /* 0x004fe200078e02ff */
[----:B------:R-:W-:Y:S05]  /*0460*/  BRA.DIV ~URZ, `(.L_x_574) ;  /* 0x000217927f007947 */ /* 0x000fea000b800000 */
[----:B------:R1:W2:Y:S02]  /*0470*/  SHFL.UP PT, R0, R4, 0x1, RZ ;  /* 0x0420000004007989 */ /* 0x0002a400000e00ff */
.L_x_795:
        /* <DEDUP_REMOVED lines=16> */
.L_x_796:
[----:B--2---:R-:W-:-:S05]  /*0580*/  IMAD R0, R0, c[0x0][0x538], RZ ;  /* 0x00014e0000007a24 */ /* 0x004fca00078e02ff */
[----:B------:R-:W-:-:S04]  /*0590*/  IADD3 R7, R0, R7, RZ ;  /* 0x0000000700077210 */ /* 0x000fc80007ffe0ff */
[----:B------:R-:W-:-:S13]  /*05a0*/  ISETP.GT.AND P0, PT, R7, UR4, PT ;  /* 0x0000000407007c0c */ /* 0x000fda000bf04270 */
[----:B-1----:R-:W-:Y:S05]  /*05b0*/  @!P0 BRA `(.L_x_576) ;  /* 0xfffffdb000008947 */ /* 0x002fea000383ffff */
.L_x_572:
[----:B------:R-:W-:-:S05]  /*05c0*/  IADD3 R11, -R0, R7, RZ ;  /* 0x00000007000b7210 */ /* 0x000fca0007ffe1ff */
[----:B------:R-:W-:-:S05]  /*05d0*/  IMAD R0, R4, c[0x0][0x538], R11 ;  /* 0x00014e0004007a24 */ /* 0x000fca00078e020b */
[----:B------:R-:W-:Y:S01]  /*05e0*/  ISETP.GT.AND P0, PT, R0, UR4, PT ;  /* 0x0000000400007c0c */ /* 0x000fe2000bf04270 */
[----:B------:R-:W-:-:S12]  /*05f0*/  BRA.DIV ~URZ, `(.L_x_577) ;  /* 0x000218527f007947 */ /* 0x000fd8000b800000 */
[----:B------:R-:W-:-:S04]  /*0600*/  VOTE.ANY R7, PT, !P0 ;  /* 0x0000000000077806 */ /* 0x000fc800040e0100 */
.L_x_797:
[----:B------:R-:W1:Y:S02]  /*0610*/  POPC R0, R7 ;  /* 0x0000000700007309 */ /* 0x000e640000000000 */
[----:B-1----:R-:W-:-:S05]  /*0620*/  IADD3 R2, R0, R6, RZ ;  /* 0x0000000600027210 */ /* 0x002fca0007ffe0ff */
[----:B------:R1:W-:Y:S01]  /*0630*/  STL [R1+0xc], R2 ;  /* 0x00000c0201007387 */ /* 0x0003e20000100800 */
[----:B------:R-:W-:Y:S05]  /*0640*/  BRA.DIV ~URZ, `(.L_x_578) ;  /* 0x000218527f007947 */ /* 0x000fea000b800000 */
[----:B------:R2:W3:Y:S01]  /*0650*/  SHFL.IDX PT, R12, R10, R0, 0x1f ;  /* 0x00001f000a0c7589 */ /* 0x0004e200000e0000 */
[----:B------:R-:W-:-:S03]  /*0660*/  MOV R6, RZ ;  /* 0x000000ff00067202 */ /* 0x000fc60000000f00 */
[----:B------:R2:W4:Y:S04]  /*0670*/  SHFL.IDX PT, R10, R8, R0, 0x1f ;  /* 0x00001f00080a7589 */ /* 0x00052800000e0000 */
.L_x_798:
[----:B------:R-:W-:Y:S01]  /*0680*/  ISETP.NE.AND P0, PT, R7, RZ, PT ;  /* 0x000000ff0700720c */ /* 0x000fe20003f05270 */
[----:B------:R-:W-:-:S12]  /*0690*/  BSSY B0, `(.L_x_579) ;  /* 0x0000005000007945 */ /* 0x000fd80003800000 */
[----:B------:R-:W-:Y:S05]  /*06a0*/  @!P0 BRA `(.L_x_580) ;  /* 0x0000003000008947 */ /* 0x000fea0003800000 */
[----:B------:R-:W-:Y:S01]  /*06b0*/  IADD3 R5, R0, -0x1, RZ ;  /* 0xffffffff00057810 */ /* 0x000fe20007ffe0ff */
[----:B------:R-:W-:Y:S05]  /*06c0*/  BRA.DIV ~URZ, `(.L_x_581) ;  /* 0x000218b27f007947 */ /* 0x000fea000b800000 */
[----:B------:R1:W2:Y:S02]  /*06d0*/  SHFL.IDX PT, R6, R4, R5, 0x1f ;  /* 0x00001f0504067589 */ /* 0x0002a400000e0000 */
.L_x_580:
[----:B------:R-:W-:Y:S05]  /*06e0*/  BSYNC B0 ;  /* 0x0000000000007941 */ /* 0x000fea0003800000 */
.L_x_579:
[----:B--2---:R-:W-:Y:S01]  /*06f0*/  IMAD R0, R6, c[0x0][0x538], R11 ;  /* 0x00014e0006007a24 */ /* 0x004fe200078e020b */
[----:B----4-:R-:W-:Y:S01]  /*0700*/  ISETP.NE.AND P0, PT, R10, 0x1, PT ;  /* 0x000000010a00780c */ /* 0x010fe20003f05270 */
[----:B------:R-:W-:Y:S03]  /*0710*/  BSSY B0, `(.L_x_582) ;  /* 0x0000089000007945 */ /* 0x000fe60003800000 */
[----:B------:R2:W-:Y:S01]  /*0720*/  STL [R1], R0 ;  /* 0x0000000001007387 */ /* 0x0005e20000100800 */
[----:B------:R-:W-:-:S08]  /*0730*/  IADD3 R9, -R0, UR4, RZ ;  /* 0x0000000400097c10 */ /* 0x000fd0000fffe1ff */
[----:B------:R-:W-:Y:S05]  /*0740*/  @!P0 BRA `(.L_x_583) ;  /* 0x000003f000008947 */ /* 0x000fea0003800000 */
[-C--:B--23--:R-:W-:Y:S02]  /*0750*/  IABS R0, R12.reuse ;  /* 0x0000000c00007213 */ /* 0x08cfe40000000000 */
[----:B------:R-:W-:-:S03]  /*0760*/  IABS R6, R12 ;  /* 0x0000000c00067213 */ /* 0x000fc60000000000 */
[----:B-1----:R-:W-:Y:S01]  /*0770*/  IMAD.MOV.U32 R5, RZ, RZ, R0 ;  /* 0x000000ffff057224 */ /* 0x002fe200078e0000 */
[----:B------:R-:W-:-:S03]  /*0780*/  IABS R0, R10 ;  /* 0x0000000a00007213 */ /* 0x000fc60000000000 */
[----:B------:R-:W1:Y:S02]  /*0790*/  I2F.RP R2, R5 ;  /* 0x0000000500027306 */ /* 0x000e640000209400 */
[----:B------:R-:W-:Y:S01]  /*07a0*/  IMAD.MOV.U32 R8, RZ, RZ, R0 ;  /* 0x000000ffff087224 */ /* 0x000fe200078e0000 */
[----:B------:R-:W-:-:S05]  /*07b0*/  IABS R0, R9 ;  /* 0x0000000900007213 */ /* 0x000fca0000000000 */
[----:B------:R-:W-:Y:S08]  /*07c0*/  I2F.RP R7, R8 ;  /* 0x0000000800077306 */ /* 0x000ff00000209400 */
[----:B-1----:R-:W1:Y:S02]  /*07d0*/  MUFU.RCP R2, R2 ;  /* 0x0000000200027308 */ /* 0x002e640000001000 */
[----:B-1----:R-:W-:-:S06]  /*07e0*/  IADD3 R2, R2, 0xffffffe, RZ ;  /* 0x0ffffffe02027810 */ /* 0x002fcc0007ffe0ff */
[----:B------:R-:W1:Y:S02]  /*07f0*/  F2I.FTZ.U32.TRUNC.NTZ R3, R2 ;  /* 0x0000000200037305 */ /* 0x000e64000021f000 */
        /* <DEDUP_REMOVED lines=49> */
[----:B------:R-:W-:-:S05]  /*0b10*/  IMAD R2, R3, 0x10000, R2 ;  /* 0x0001000003027824 */ /* 0x000fca00078e0202 */
[----:B------:R1:W-:Y:S01]  /*0b20*/  STL [R1+0x8], R2 ;  /* 0x0000080201007387 */ /* 0x0003e20000100800 */
[----:B------:R-:W-:Y:S05]  /*0b30*/  BRA `(.L_x_584) ;  /* 0x0000046000007947 */ /* 0x000fea0003800000 */
.L_x_583:
[----:B------:R-:W4:Y:S01]  /*0b40*/  LDL R3, [R1+0xc] ;  /* 0x00000c0001037983 */ /* 0x000f220000100800 */
[----:B-1----:R-:W-:-:S04]  /*0b50*/  IMAD.MOV.U32 R2, RZ, RZ, 0x4 ;  /* 0x00000004ff027424 */ /* 0x002fc800078e00ff */
[----:B----4-:R-:W-:-:S05]  /*0b60*/  IMAD.WIDE R2, R3, R2, c[0x0][0x590] ;  /* 0x0001640003027625 */ /* 0x010fca00078e0202 */
[----:B------:R-:W4:Y:S02]  /*0b70*/  LDG.E R7, [R2.64] ;  /* 0x0000000602077981 */ /* 0x000f24000c1e1900 */
[----:B---34-:R-:W-:-:S05]  /*0b80*/  IMAD R11, R7, R12, RZ ;  /* 0x0000000c070b7224 */ /* 0x018fca00078e02ff */
[-C--:B--2---:R-:W-:Y:S02]  /*0b90*/  IABS R0, R11.reuse ;  /* 0x0000000b00007213 */ /* 0x084fe40000000000 */
        /* <DEDUP_REMOVED lines=62> */
[----:B------:R-:W-:-:S05]  /*0f80*/  IMAD R2, R0, R2, R3 ;  /* 0x0000000200027224 */ /* 0x000fca00078e0203 */
[----:B------:R1:W-:Y:S02]  /*0f90*/  STL [R1+0x8], R2 ;  /* 0x0000080201007387 */ /* 0x0003e40000100800 */
.L_x_584:
[----:B------:R-:W-:Y:S05]  /*0fa0*/  BSYNC B0 ;  /* 0x0000000000007941 */ /* 0x000fea0003800000 */
.L_x_582:
[----:B------:R-:W-:-:S04]  /*0fb0*/  LOP3.LUT R0, RZ, R0, RZ, 0x33, !PT ;  /* 0x00000000ff007212 */ /* 0x000fc800078e33ff */
[----:B------:R-:W-:-:S05]  /*0fc0*/  IADD3 R0, R0, R12, RZ ;  /* 0x0000000c00007210 */ /* 0x000fca0007ffe0ff */
[----:B------:R2:W-:Y:S01]  /*0fd0*/  STL [R1+0x4], R0 ;  /* 0x0000040001007387 */ /* 0x0005e20000100800 */
[----:B------:R-:W-:Y:S05]  /*0fe0*/  BRA `(.L_x_585) ;  /* 0x0000006000007947 */ /* 0x000fea0003800000 */
.L_x_573:
[----:B------:R-:W-:Y:S01]  /*0ff0*/  MOV R0, UR4 ;  /* 0x0000000400007c02 */ /* 0x000fe20008000f00 */
[----:B------:R-:W-:Y:S04]  /*1000*/  STL [R1+0x4], RZ ;  /* 0x000004ff01007387 */ /* 0x000fe80000100800 */
[----:B------:R1:W-:Y:S04]  /*1010*/  STL [R1], R0 ;  /* 0x0000000001007387 */ /* 0x0003e80000100800 */
[----:B------:R2:W-:Y:S01]  /*1020*/  STL [R1+0x8], RZ ;  /* 0x000008ff01007387 */ /* 0x0005e20000100800 */
[----:B-1----:R-:W-:-:S05]  /*1030*/  MOV R0, c[0x0][0x53c] ;  /* 0x00014f0000007a02 */ /* 0x002fca0000000f00 */
[----:B------:R2:W-:Y:S02]  /*1040*/  STL [R1+0xc], R0 ;  /* 0x00000c0001007387 */ /* 0x0005e40000100800 */
.L_x_585:
[----:B------:R-:W3:Y:S04]  /*1050*/  LDL R4, [R1] ;  /* 0x0000000001047983 */ /* 0x000ee80000100800 */
[----:B------:R-:W3:Y:S04]  /*1060*/  LDL R5, [R1+0x4] ;  /* 0x0000040001057983 */ /* 0x000ee80000100800 */
[----:B------:R-:W3:Y:S04]  /*1070*/  LDL R6, [R1+0x8] ;  /* 0x0000080001067983 */ /* 0x000ee80000100800 */
[----:B------:R-:W3:Y:S01]  /*1080*/  LDL R7, [R1+0xc] ;  /* 0x00000c0001077983 */ /* 0x000ee20000100800 */
[----:B------:R-:W-:Y:S01]  /*1090*/  ISETP.NE.AND P0, PT, R13, RZ, PT ;  /* 0x000000ff0d00720c */ /* 0x000fe20003f05270 */
[----:B------:R-:W-:-:S12]  /*10a0*/  WARPSYNC 0xffffffff ;  /* 0xffffffff00007948 */ /* 0x000fd80003800000 */
[----:B---3--:R3:W-:Y:S04]  /*10b0*/  @!P0 STS.128 [0x18100], R4 ;  /* 0x01810004ff008388 */ /* 0x0087e80000000c00 */
[----:B------:R-:W-:Y:S06]  /*10c0*/  BAR.ARV 0x5, 0x100 ;  /* 0x0144000000007b1d */ /* 0x000fec0000002000 */
.L_x_571:
[----:B--2---:R-:W2:Y:S02]  /*10d0*/  LDL R0, [R1+0xc] ;  /* 0x00000c0001007983 */ /* 0x004ea40000100800 */
[----:B--2---:R-:W-:-:S13]  /*10e0*/  ISETP.GE.AND P0, PT, R0, c[0x0][0x53c], PT ;  /* 0x00014f0000007a0c */ /* 0x004fda0003f06270 */
[----:B------:R-:W-:Y:S05]  /*10f0*/  @P0 EXIT ;  /* 0x000000000000094d */ /* 0x000fea0003800000 */
[----:B------:R-:W2:Y:S02]  /*1100*/  S2R R18, SR_TID.X ;  /* 0x0000000000127919 */ /* 0x000ea40000002100 */
[----:B--2---:R-:W-:-:S04]  /*1110*/  SHF.R.S32.HI R13, RZ, 0x1f, R18 ;  /* 0x0000001fff0d7819 */ /* 0x004fc80000011412 */
[CC--:B------:R-:W-:Y:S02]  /*1120*/  LEA.HI R14, R13.reuse, R18.reuse, RZ, 0x3 ;  /* 0x000000120d0e7211 */ /* 0x0c0fe400078f18ff */
[-C--:B------:R-:W-:Y:S02]  /*1130*/  LEA.HI R3, R13, R18.reuse, RZ, 0x4 ;  /* 0x000000120d037211 */ /* 0x080fe400078f20ff */
[----:B------:R-:W-:Y:S02]  /*1140*/  SHF.R.S32.HI R19, RZ, 0x3, R14 ;  /* 0x00000003ff137819 */ /* 0x000fe4000001140e */
[----:B-1----:R-:W-:Y:S02]  /*1150*/  LOP3.LUT R2, R14, 0xfffffff8, RZ, 0xc0, !PT ;  /* 0xfffffff80e027812 */ /* 0x002fe400078ec0ff */
[----:B------:R-:W-:Y:S01]  /*1160*/  LOP3.LUT R0, R3, 0xfffffff0, RZ, 0xc0, !PT ;  /* 0xfffffff003007812 */ /* 0x000fe200078ec0ff */
[----:B---3--:R-:W-:Y:S01]  /*1170*/  IMAD.SHL.U32 R5, R19, 0x40, RZ ;  /* 0x0000004013057824 */ /* 0x008fe200078e00ff */
[----:B------:R-:W-:Y:S01]  /*1180*/  SHF.R.S32.HI R4, RZ, 0x4, R3 ;  /* 0x00000004ff047819 */ /* 0x000fe20000011403 */
[C---:B------:R-:W-:Y:S01]  /*1190*/  IMAD.IADD R8, R18.reuse, 0x1, -R2 ;  /* 0x0000000112087824 */ /* 0x040fe200078e0a02 */
[----:B------:R-:W-:Y:S01]  /*11a0*/  LEA.HI R11, R13, R18, RZ, 0x5 ;  /* 0x000000120d0b7211 */ /* 0x000fe200078f28ff */
[----:B------:R-:W-:Y:S01]  /*11b0*/  IMAD.IADD R0, R18, 0x1, -R0 ;  /* 0x0000000112007824 */ /* 0x000fe200078e0a00 */
[----:B------:R-:W-:Y:S01]  /*11c0*/  LOP3.LUT R2, R5, 0x1c0, RZ, 0xc0, !PT ;  /* 0x000001c005027812 */ /* 0x000fe200078ec0ff */
[----:B------:R-:W-:Y:S01]  /*11d0*/  IMAD.SHL.U32 R10, R8, 0x8, RZ ;  /* 0x00000008080a7824 */ /* 0x000fe200078e00ff */
[----:B------:R-:W-:-:S02]  /*11e0*/  LEA.HI R3, R3, R4, RZ, 0x1 ;  /* 0x0000000403037211 */ /* 0x000fc400078f08ff */
[----:B------:R-:W-:Y:S02]  /*11f0*/  SHF.R.S32.HI R6, RZ, 0x1f, R0 ;  /* 0x0000001fff067819 */ /* 0x000fe40000011400 */
[----:B------:R-:W-:Y:S01]  /*1200*/  SHF.R.U32.HI R5, RZ, 0x3, R2 ;  /* 0x00000003ff057819 */ /* 0x000fe20000011602 */
[----:B------:R1:W-:Y:S01]  /*1210*/  STL [R1+0x10], R10 ;  /* 0x0000100a01007387 */ /* 0x0003e20000100800 */
[----:B------:R-:W-:Y:S02]  /*1220*/  LOP3.LUT R3, R3, 0xfffffffe, RZ, 0xc0, !PT ;  /* 0xfffffffe03037812 */ /* 0x000fe400078ec0ff */
[----:B------:R-:W-:Y:S02]  /*1230*/  LOP3.LUT R2, R2, 0x38, R10, 0xf8, !PT ;  /* 0x0000003802027812 */ /* 0x000fe400078ef80a */
[----:B------:R-:W-:Y:S01]  /*1240*/  LEA.HI R15, R13, R18, RZ, 0x2 ;  /* 0x000000120d0f7211 */ /* 0x000fe200078f10ff */
[----:B------:R-:W-:Y:S01]  /*1250*/  IMAD.IADD R12, R4, 0x1, -R3 ;  /* 0x00000001040c7824 */ /* 0x000fe200078e0a03 */
[----:B------:R-:W-:Y:S01]  /*1260*/  LOP3.LUT R9, R2, R5, RZ, 0x3c, !PT ;  /* 0x0000000502097212 */ /* 0x000fe200078e3cff */
[----:B------:R-:W-:Y:S01]  /*1270*/  IMAD.SHL.U32 R3, R8, 0x40, RZ ;  /* 0x0000004008037824 */ /* 0x000fe200078e00ff */
[----:B------:R-:W-:-:S02]  /*1280*/  SHF.R.S32.HI R245, RZ, 0x2, R15 ;  /* 0x00000002fff57819 */ /* 0x000fc4000001140f */
[----:B------:R-:W-:Y:S02]  /*1290*/  SHF.R.S32.HI R4, RZ, 0x1f, R15 ;  /* 0x0000001fff047819 */ /* 0x000fe4000001140f */
[----:B------:R-:W-:Y:S02]  /*12a0*/  LOP3.LUT P4, RZ, R8, 0x2, RZ, 0xc0, !PT ;  /* 0x0000000208ff7812 */ /* 0x000fe4000788c0ff */
[----:B------:R-:W-:Y:S02]  /*12b0*/  LEA.HI R4, R4, R245, RZ, 0x3 ;  /* 0x000000f504047211 */ /* 0x000fe400078f18ff */
[----:B------:R-:W-:Y:S02]  /*12c0*/  LOP3.LUT P3, RZ, R8, 0x4, RZ, 0xc0, !PT ;  /* 0x0000000408ff7812 */ /* 0x000fe4000786c0ff */
[----:B-1----:R-:W-:Y:S02]  /*12d0*/  LEA.HI R10, R6, R0, RZ, 0x3 ;  /* 0x00000000060a7211 */ /* 0x002fe400078f18ff */
[----:B------:R-:W-:-:S02]  /*12e0*/  SHF.R.S32.HI R6, RZ, 0x5, R11 ;  /* 0x00000005ff067819 */ /* 0x000fc4000001140b */
[----:B------:R-:W-:-:S05]  /*12f0*/  LOP3.LUT R2, R10, 0xfffffff8, RZ, 0xc0, !PT ;  /* 0xfffffff80a027812 */ /* 0x000fca00078ec0ff */
[----:B------:R-:W-:Y:S01]  /*1300*/  IMAD.IADD R7, R0, 0x1, -R2 ;  /* 0x0000000100077824 */ /* 0x000fe200078e0a02 */
[----:B------:R-:W-:Y:S02]  /*1310*/  LOP3.LUT R0, R3, 0x1c0, RZ, 0xc0, !PT ;  /* 0x000001c003007812 */ /* 0x000fe400078ec0ff */
[----:B------:R-:W-:Y:S02]  /*1320*/  LOP3.LUT R3, R11, 0xffffffe0, RZ, 0xc0, !PT ;  /* 0xffffffe00b037812 */ /* 0x000fe400078ec0ff */
[----:B------:R-:W-:Y:S02]  /*1330*/  LOP3.LUT R5, R0, 0x8, R14, 0xf8, !PT ;  /* 0x0000000800057812 */ /* 0x000fe400078ef80e */
[----:B------:R-:W-:Y:S01]  /*1340*/  SHF.R.U32.HI R2, RZ, 0x3, R0 ;  /* 0x00000003ff027819 */ /* 0x000fe20000011600 */
[----:B------:R-:W-:Y:S01]  /*1350*/  IMAD.IADD R17, R18, 0x1, -R3 ;  /* 0x0000000112117824 */ /* 0x000fe200078e0a03 */
[----:B------:R-:W-:Y:S02]  /*1360*/  SHF.R.S32.HI R0, RZ, 0x1f, R11 ;  /* 0x0000001fff007819 */ /* 0x000fe4000001140b */
[----:B------:R-:W-:-:S02]  /*1370*/  LOP3.LUT R14, R5, R2, RZ, 0x3c, !PT ;  /* 0x00000002050e7212 */ /* 0x000fc400078e3cff */
[----:B------:R-:W-:Y:S02]  /*1380*/  LEA.HI R0, R0, R6, RZ, 0x3 ;  /* 0x0000000600007211 */ /* 0x000fe400078f18ff */
[----:B------:R-:W-:Y:S02]  /*1390*/  LEA.HI R5, R13, R18, RZ, 0x6 ;  /* 0x000000120d057211 */ /* 0x000fe400078f30ff */
[----:B------:R-:W-:Y:S02]  /*13a0*/  LOP3.LUT R3, R4, 0xfffffff8, RZ, 0xc0, !PT ;  /* 0xfffffff804037812 */ /* 0x000fe400078ec0ff */
[----:B------:R-:W-:Y:S01]  /*13b0*/  SHF.R.S32.HI R11, RZ, 0x1f, R17 ;  /* 0x0000001fff0b7819 */ /* 0x000fe20000011411 */
[----:B------:R-:W-:Y:S01]  /*13c0*/  IMAD.SHL.U32 R5, R5, 0x8, RZ ;  /* 0x0000000805057824 */ /* 0x000fe200078e00ff */
[----:B------:R-:W-:Y:S01]  /*13d0*/  LOP3.LUT R2, R0, 0xffffff8, RZ, 0xc0, !PT ;  /* 0x0ffffff800027812 */ /* 0x000fe200078ec0ff */
[----:B------:R-:W-:Y:S01]  /*13e0*/  IMAD.IADD R0, R245, 0x1, -R3 ;  /* 0x00000001f5007824 */ /* 0x000fe200078e0a03 */
[----:B------:R-:W-:-:S02]  /*13f0*/  LEA.HI R11, R11, R17, RZ, 0x2 ;  /* 0x000000110b0b7211 */ /* 0x000fc400078f10ff */
[----:B------:R-:W-:Y:S01]  /*1400*/  LOP3.LUT R217, R9, 0x7ffffe00, R5, 0xf8, !PT ;  /* 0x7ffffe0009d97812 */ /* 0x000fe200078ef805 */
[----:B------:R-:W-:Y:S01]  /*1410*/  IMAD.IADD R3, R6, 0x1, -R2 ;  /* 0x0000000106037824 */ /* 0x000fe200078e0a02 */
[----:B------:R-:W-:Y:S01]  /*1420*/  SHF.R.S32.HI R2, RZ, 0x2, R11 ;  /* 0x00000002ff027819 */ /* 0x000fe2000001140b */
[----:B------:R-:W-:Y:S01]  /*1430*/  IMAD.SHL.U32 R5, R7, 0x40, RZ ;  /* 0x0000004007057824 */ /* 0x000fe200078e00ff */
[C---:B------:R-:W-:Y:S01]  /*1440*/  LOP3.LUT R4, R0.reuse, 0x1, RZ, 0xc0, !PT ;  /* 0x0000000100047812 */ /* 0x040fe200078ec0ff */
[----:B------:R-:W-:Y:S01]  /*1450*/  IMAD.SHL.U32 R217, R217, 0x2, RZ ;  /* 0x00000002d9d97824 */ /* 0x000fe200078e00ff */
[----:B------:R-:W-:Y:S01]  /*1460*/  LOP3.LUT P2, RZ, R0, 0x4, RZ, 0xc0, !PT ;  /* 0x0000000400ff7812 */ /* 0x000fe2000784c0ff */
[----:B------:R-:W-:Y:S01]  /*1470*/  IMAD R16, R3, 0x10, R2 ;  /* 0x0000001003107824 */ /* 0x000fe200078e0202 */
[----:B------:R-:W-:Y:S01]  /*1480*/  ISETP.NE.U32.AND P1, PT, R4, 0x1, PT ;  /* 0x000000010400780c */ /* 0x000fe20003f25070 */
[----:B------:R-:W-:Y:S01]  /*1490*/  IMAD.SHL.U32 R3, R12, 0x8, RZ ;  /* 0x000000080c037824 */ /* 0x000fe200078e00ff */
[----:B------:R-:W-:-:S02]  /*14a0*/  LOP3.LUT R2, R5, 0x1c0, RZ, 0xc0, !PT ;  /* 0x000001c005027812 */ /* 0x000fc400078ec0ff */
[----:B------:R-:W-:Y:S01]  /*14b0*/  LOP3.LUT R4, R15, 0xfffffffc, RZ, 0xc0, !PT ;  /* 0xfffffffc0f047812 */ /* 0x000fe200078ec0ff */
[----:B------:R-:W-:Y:S01]  /*14c0*/  STL [R1+0x50], R16 ;  /* 0x0000501001007387 */ /* 0x000fe20000100800 */
[C---:B------:R-:W-:Y:S01]  /*14d0*/  LOP3.LUT P0, RZ, R0.reuse, 0x2, RZ, 0xc0, !PT ;  /* 0x0000000200ff7812 */ /* 0x040fe2000780c0ff */
[----:B------:R-:W-:Y:S01]  /*14e0*/  IMAD.SHL.U32 R0, R0, 0x40, RZ ;  /* 0x0000004000007824 */ /* 0x000fe200078e00ff */
[----:B------:R-:W-:Y:S01]  /*14f0*/  LOP3.LUT R3, R2, 0x8, R3, 0xf8, !PT ;  /* 0x0000000802037812 */ /* 0x000fe200078ef803 */
[----:B------:R-:W-:Y:S01]  /*1500*/  IMAD.IADD R18, R18, 0x1, -R4 ;  /* 0x0000000112127824 */ /* 0x000fe200078e0a04 */
[----:B------:R-:W-:Y:S02]  /*1510*/  SHF.R.U32.HI R2, RZ, 0x3, R2 ;  /* 0x00000003ff027819 */ /* 0x000fe40000011602 */
[----:B------:R-:W-:Y:S01]  /*1520*/  LOP3.LUT P6, RZ, R7, 0x2, RZ, 0xc0, !PT ;  /* 0x0000000207ff7812 */ /* 0x000fe200078cc0ff */
[----:B------:R-:W-:Y:S01]  /*1530*/  IMAD.SHL.U32 R104, R18, 0x8, RZ ;  /* 0x0000000812687824 */ /* 0x000fe200078e00ff */
[----:B------:R-:W-:Y:S01]  /*1540*/  LOP3.LUT R5, R3, R2, RZ, 0x3c, !PT ;  /* 0x0000000203057212 */ /* 0x000fe200078e3cff */
[----:B------:R-:W-:Y:S01]  /*1550*/  IMAD.SHL.U32 R3, R10, 0x40, RZ ;  /* 0x000000400a037824 */ /* 0x000fe200078e00ff */
[----:B------:R-:W-:Y:S01]  /*1560*/  LOP3.LUT R2, R0, 0x1c0, RZ, 0xc0, !PT ;  /* 0x000001c000027812 */ /* 0x000fe200078ec0ff */
[C---:B------:R-:W-:Y:S01]  /*1570*/  IMAD.SHL.U32 R0, R6.reuse, 0x400, RZ ;  /* 0x0000040006007824 */ /* 0x040fe200078e00ff */
[----:B------:R-:W-:Y:S01]  /*1580*/  LOP3.LUT P5, RZ, R7, 0x4, RZ, 0xc0, !PT ;  /* 0x0000000407ff7812 */ /* 0x000fe200078ac0ff */
[----:B------:R-:W-:Y:S01]  /*1590*/  IMAD.SHL.U32 R6, R6, 0x200, RZ ;  /* 0x0000020006067824 */ /* 0x000fe200078e00ff */
[----:B------:R-:W-:Y:S01]  /*15a0*/  SHF.R.U32.HI R13, RZ, 0x3, R2 ;  /* 0x00000003ff0d7819 */ /* 0x000fe20000011602 */
[----:B------:R-:W-:Y:S01]  /*15b0*/  IMAD R9, R18, 0x2, R0 ;  /* 0x0000000212097824 */ /* 0x000fe200078e0200 */
[----:B------:R-:W-:Y:S01]  /*15c0*/  LOP3.LUT R7, R2, 0x18, R104, 0xf8, !PT ;  /* 0x0000001802077812 */ /* 0x000fe200078ef868 */
[----:B------:R1:W-:Y:S01]  /*15d0*/  STL [R1+0x24], R2 ;  /* 0x0000240201007387 */ /* 0x0003e20000100800 */
[----:B------:R-:W-:Y:S01]  /*15e0*/  LOP3.LUT R4, R13, R2, RZ, 0xfc, !PT ;  /* 0x000000020d047212 */ /* 0x000fe200078efcff */
[----:B------:R-:W-:Y:S01]  /*15f0*/  IMAD.MOV.U32 R10, RZ, RZ, 0x40 ;  /* 0x00000040ff0a7424 */ /* 0x000fe200078e00ff */
[----:B------:R-:W-:Y:S01]  /*1600*/  LOP3.LUT R239, R6, R7, R13, 0xf6, !PT ;  /* 0x0000000706ef7212 */ /* 0x000fe200078ef60d */
[----:B------:R-:W-:Y:S01]  /*1610*/  IMAD R6, R8, 0x20, R19 ;  /* 0x0000002008067824 */ /* 0x000fe200078e0213 */
[----:B------:R-:W-:Y:S01]  /*1620*/  LOP3.LUT R3, R3, 0xfffffe00, RZ, 0xc0, !PT ;  /* 0xfffffe0003037812 */ /* 0x000fe200078ec0ff */
[----:B------:R-:W-:Y:S01]  /*1630*/  STL [R1+0x28], R13 ;  /* 0x0000280d01007387 */ /* 0x000fe20000100800 */
[----:B------:R-:W-:Y:S01]  /*1640*/  IMAD.IADD R9, R9, 0x1, R4 ;  /* 0x0000000109097824 */ /* 0x000fe200078e0204 */
[----:B------:R-:W-:Y:S01]  /*1650*/  SEL R7, R10, 0xffffffc0, !P2 ;  /* 0xffffffc00a077807 */ /* 0x000fe20005000000 */
[----:B------:R-:W-:Y:S01]  /*1660*/  IMAD.SHL.U32 R142, R18, 0x4, RZ ;  /* 0x00000004128e7824 */ /* 0x000fe200078e00ff */
[----:B------:R2:W-:Y:S01]  /*1670*/  STL [R1+0x48], R6 ;  /* 0x0000480601007387 */ /* 0x0005e20000100800 */
[----:B------:R-:W-:-:S02]  /*1680*/  IADD3 R4, R5, R3, R0 ;  /* 0x0000000305047210 */ /* 0x000fc40007ffe000 */
[----:B------:R-:W-:Y:S02]  /*1690*/  LEA.HI R0, R18, R18, RZ, 0x1 ;  /* 0x0000001212007211 */ /* 0x000fe400078f08ff */
[----:B------:R-:W-:Y:S02]  /*16a0*/  LOP3.LUT R5, R5, R3, RZ, 0xfc, !PT ;  /* 0x0000000305057212 */ /* 0x000fe400078efcff */
[----:B------:R-:W-:Y:S02]  /*16b0*/  LOP3.LUT R3, R0, 0x1ffffffe, RZ, 0xc0, !PT ;  /* 0x1ffffffe00037812 */ /* 0x000fe400078ec0ff */
[----:B------:R-:W-:Y:S02]  /*16c0*/  LEA R9, R9, 0x80, 0x1 ;  /* 0x0000008009097811 */ /* 0x000fe400078e08ff */
[----:B------:R-:W-:Y:S01]  /*16d0*/  SEL R0, R10, 0xffffffc0, !P3 ;  /* 0xffffffc00a007807 */ /* 0x000fe20005800000 */
[----:B------:R-:W-:Y:S01]  /*16e0*/  IMAD.IADD R3, R18, 0x1, -R3 ;  /* 0x0000000112037824 */ /* 0x000fe200078e0a03 */
[----:B------:R-:W-:Y:S01]  /*16f0*/  LEA R199, R4, 0xc100, 0x1 ;  /* 0x0000c10004c77811 */ /* 0x000fe200078e08ff */
[----:B------:R-:W-:Y:S01]  /*1700*/  STL [R1+0x2c], R9 ;  /* 0x00002c0901007387 */ /* 0x000fe20000100800 */
[----:B-1----:R-:W-:Y:S01]  /*1710*/  IMAD R2, R12, 0x200, R14 ;  /* 0x000002000c027824 */ /* 0x002fe200078e020e */
[----:B------:R-:W-:Y:S01]  /*1720*/  LEA R193, R5, 0x100, 0x1 ;  /* 0x0000010005c17811 */ /* 0x000fe200078e08ff */
[----:B------:R-:W-:Y:S01]  /*1730*/  IMAD.MOV.U32 R12, RZ, RZ, 0x20 ;  /* 0x00000020ff0c7424 */ /* 0x000fe200078e00ff */
[----:B------:R-:W-:Y:S01]  /*1740*/  IADD3 R144, R142, 0x20, RZ ;  /* 0x000000208e907810 */ /* 0x000fe20007ffe0ff */
[----:B------:R-:W-:Y:S01]  /*1750*/  IMAD R252, R3, 0x8, R16 ;  /* 0x0000000803fc7824 */ /* 0x000fe200078e0210 */
[----:B------:R-:W-:-:S02]  /*1760*/  LEA R192, R2, 0x6100, 0x1 ;  /* 0x0000610002c07811 */ /* 0x000fc400078e08ff */
[----:B------:R-:W-:Y:S01]  /*1770*/  SEL R8, R12, 0xffffffe0, !P0 ;  /* 0xffffffe00c087807 */ /* 0x000fe20004000000 */
[----:B------:R-:W-:Y:S01]  /*1780*/  IMAD.IADD R107, R142, 0x1, R144 ;  /* 0x000000018e6b7824 */ /* 0x000fe200078e0290 */
[C---:B------:R-:W-:Y:S01]  /*1790*/  IADD3 R203, R192.reuse, 0x20, RZ ;  /* 0x00000020c0cb7810 */ /* 0x040fe20007ffe0ff */
[C---:B------:R-:W-:Y:S01]  /*17a0*/  IMAD.IADD R198, R192.reuse, 0x1, R0 ;  /* 0x00000001c0c67824 */ /* 0x040fe200078e0200 */
[----:B--2---:R-:W-:Y:S02]  /*17b0*/  LOP3.LUT R6, R11, 0x7ffffffc, RZ, 0xc0, !PT ;  /* 0x7ffffffc0b067812 */ /* 0x004fe400078ec0ff */
[----:B------:R-:W-:Y:S02]  /*17c0*/  @P4 IADD3 R203, R192, -0x20, RZ ;  /* 0xffffffe0c0cb4810 */ /* 0x000fe40007ffe0ff */
[----:B------:R-:W-:Y:S01]  /*17d0*/  SEL R3, R12, 0xffffffe0, !P6 ;  /* 0xffffffe00c037807 */ /* 0x000fe20007000000 */
[----:B------:R-:W-:Y:S01]  /*17e0*/  IMAD.IADD R6, R17, 0x1, -R6 ;  /* 0x0000000111067824 */ /* 0x000fe200078e0a06 */
[----:B------:R-:W-:Y:S01]  /*17f0*/  IADD3 R141, R142, 0x40, RZ ;  /* 0x000000408e8d7810 */ /* 0x000fe20007ffe0ff */
[----:B------:R-:W-:Y:S01]  /*1800*/  IMAD.IADD R195, R0, 0x1, R203 ;  /* 0x0000000100c37824 */ /* 0x000fe200078e02cb */
[----:B------:R-:W-:Y:S01]  /*1810*/  SEL R2, R10, 0xffffffc0, !P5 ;  /* 0xffffffc00a027807 */ /* 0x000fe20006800000 */
[----:B------:R-:W-:Y:S01]  /*1820*/  IMAD.SHL.U32 R241, R6, 0x2, RZ ;  /* 0x0000000206f17824 */ /* 0x000fe200078e00ff */
[----:B------:R-:W-:Y:S01]  /*1830*/  IADD3 R6, R9, -0x10, RZ ;  /* 0xfffffff009067810 */ /* 0x000fe20007ffe0ff */
[----:B------:R-:W-:Y:S01]  /*1840*/  IMAD.IADD R200, R199, 0x1, R3 ;  /* 0x00000001c7c87824 */ /* 0x000fe200078e0203 */
[----:B------:R-:W-:Y:S01]  /*1850*/  @P1 IADD3 R6, R9, 0x10, RZ ;  /* 0x0000001009061810 */ /* 0x000fe20007ffe0ff */
[----:B------:R-:W-:Y:S01]  /*1860*/  IMAD.IADD R194, R3, 0x1, R193 ;  /* 0x0000000103c27824 */ /* 0x000fe200078e02c1 */
[----:B------:R-:W-:Y:S01]  /*1870*/  LEA R239, R239, 0x100, 0x1 ;  /* 0x00000100efef7811 */ /* 0x000fe200078e08ff */
[C---:B------:R-:W-:Y:S01]  /*1880*/  IMAD.IADD R106, R142.reuse, 0x1, R141 ;  /* 0x000000018e6a7824 */ /* 0x040fe200078e028d */
[----:B------:R-:W-:Y:S01]  /*1890*/  IADD3 R147, R142, 0x10, RZ ;  /* 0x000000108e937810 */ /* 0x000fe20007ffe0ff */
[--C-:B------:R-:W-:Y:S01]  /*18a0*/  IMAD.IADD R0, R8, 0x1, R6.reuse ;  /* 0x0000000108007824 */ /* 0x100fe200078e0206 */
[----:B------:R-:W-:Y:S01]  /*18b0*/  STL [R1+0x38], R6 ;  /* 0x0000380601007387 */ /* 0x000fe20000100800 */
[----:B------:R-:W-:Y:S01]  /*18c0*/  IMAD.IADD R3, R7, 0x1, R6 ;  /* 0x0000000107037824 */ /* 0x000fe200078e0206 */
[C---:B------:R-:W-:Y:S01]  /*18d0*/  IADD3 R146, R142.reuse, 0x30, RZ ;  /* 0x000000308e927810 */ /* 0x040fe20007ffe0ff */
[----:B------:R-:W-:Y:S01]  /*18e0*/  IMAD.IADD R240, R239, 0x1, R7 ;  /* 0x00000001eff07824 */ /* 0x000fe200078e0207 */
[----:B------:R1:W-:Y:S01]  /*18f0*/  STL [R1+0x3c], R0 ;  /* 0x00003c0001007387 */ /* 0x0003e20000100800 */
[----:B------:R-:W-:Y:S01]  /*1900*/  IADD3 R145, R142, 0x50, RZ ;  /* 0x000000508e917810 */ /* 0x000fe20007ffe0ff */
[--C-:B------:R-:W-:Y:S01]  /*1910*/  IMAD.IADD R202, R199, 0x1, R2.reuse ;  /* 0x00000001c7ca7824 */ /* 0x100fe200078e0202 */
[C---:B------:R-:W-:Y:S01]  /*1920*/  IADD3 R214, R203.reuse, 0x800, RZ ;  /* 0x00000800cbd67810 */ /* 0x040fe20007ffe0ff */
[----:B------:R2:W-:Y:S01]  /*1930*/  STL [R1+0x44], R3 ;  /* 0x0000440301007387 */ /* 0x0005e20000100800 */
[C---:B------:R-:W-:Y:S01]  /*1940*/  IADD3 R213, R203.reuse, 0x1000, RZ ;  /* 0x00001000cbd57810 */ /* 0x040fe20007ffe0ff */
[----:B------:R-:W-:Y:S01]  /*1950*/  IMAD.IADD R197, R2, 0x1, R193 ;  /* 0x0000000102c57824 */ /* 0x000fe200078e02c1 */
[C---:B------:R-:W-:Y:S01]  /*1960*/  IADD3 R212, R203.reuse, 0x1800, RZ ;  /* 0x00001800cbd47810 */ /* 0x040fe20007ffe0ff */
[----:B------:R-:W-:Y:S01]  /*1970*/  IMAD.IADD R201, R200, 0x1, R2 ;  /* 0x00000001c8c97824 */ /* 0x000fe200078e0202 */
[C---:B------:R-:W-:Y:S01]  /*1980*/  IADD3 R211, R203.reuse, 0x2000, RZ ;  /* 0x00002000cbd37810 */ /* 0x040fe20007ffe0ff */
[----:B------:R-:W-:Y:S01]  /*1990*/  IMAD.IADD R196, R2, 0x1, R194 ;  /* 0x0000000102c47824 */ /* 0x000fe200078e02c2 */
[----:B------:R-:W-:-:S02]  /*19a0*/  IADD3 R210, R203, 0x2800, RZ ;  /* 0x00002800cbd27810 */ /* 0x000fc40007ffe0ff */
[C---:B------:R-:W-:Y:S02]  /*19b0*/  IADD3 R209, R203.reuse, 0x3000, RZ ;  /* 0x00003000cbd17810 */ /* 0x040fe40007ffe0ff */
[C---:B------:R-:W-:Y:S02]  /*19c0*/  IADD3 R208, R203.reuse, 0x3800, RZ ;  /* 0x00003800cbd07810 */ /* 0x040fe40007ffe0ff */
[C---:B------:R-:W-:Y:S02]  /*19d0*/  IADD3 R207, R203.reuse, 0x4000, RZ ;  /* 0x00004000cbcf7810 */ /* 0x040fe40007ffe0ff */
[C---:B------:R-:W-:Y:S02]  /*19e0*/  IADD3 R206, R203.reuse, 0x4800, RZ ;  /* 0x00004800cbce7810 */ /* 0x040fe40007ffe0ff */
[C---:B------:R-:W-:Y:S02]  /*19f0*/  IADD3 R205, R203.reuse, 0x5000, RZ ;  /* 0x00005000cbcd7810 */ /* 0x040fe40007ffe0ff */
[----:B------:R-:W-:Y:S01]  /*1a00*/  IADD3 R204, R203, 0x5800, RZ ;  /* 0x00005800cbcc7810 */ /* 0x000fe20007ffe0ff */
[----:B-1----:R-:W-:-:S05]  /*1a10*/  IMAD.IADD R0, R7, 0x1, R0 ;  /* 0x0000000107007824 */ /* 0x002fca00078e0200 */
[----:B------:R2:W-:Y:S02]  /*1a20*/  STL [R1+0x40], R0 ;  /* 0x0000400001007387 */ /* 0x0005e40000100800 */
.L_x_794:
[----:B------:R-:W3:Y:S04]  /*1a30*/  LDL R15, [R1+0xc] ;  /* 0x00000c00010f7983 */ /* 0x000ee80000100800 */
[----:B------:R-:W4:Y:S01]  /*1a40*/  LDL R12, [R1+0x8] ;  /* 0x00000800010c7983 */ /* 0x000f220000100800 */
[----:B------:R-:W-:Y:S02]  /*1a50*/  ISETP.NE.U32.AND P0, PT, RZ, c[0x0][0x370], PT ;  /* 0x0000dc00ff007a0c */ /* 0x000fe40003f05070 */
[----:B------:R-:W-:Y:S02]  /*1a60*/  ISETP.NE.U32.AND P1, PT, RZ, c[0x0][0x360], PT ;  /* 0x0000d800ff007a0c */ /* 0x000fe40003f25070 */
[----:B------:R-:W-:Y:S02]  /*1a70*/  ISETP.NE.AND.EX P2, PT, RZ, c[0x0][0x374], PT, P0 ;  /* 0x0000dd00ff007a0c */ /* 0x000fe40003f45300 */
[----:B------:R-:W-:-:S02]  /*1a80*/  ISETP.NE.AND.EX P0, PT, RZ, c[0x0][0x364], PT, P1 ;  /* 0x0000d900ff007a0c */ /* 0x000fc40003f05310 */
[----:B------:R-:W-:Y:S02]  /*1a90*/  ISETP.NE.U32.AND P1, PT, RZ, c[0x0][0x348], PT ;  /* 0x0000d200ff007a0c */ /* 0x000fe40003f25070 */
[----:B------:R-:W-:Y:S02]  /*1aa0*/  ISETP.NE.U32.AND P6, PT, RZ, c[0x0][0x350], PT ;  /* 0x0000d400ff007a0c */ /* 0x000fe40003fc5070 */
[----:B------:R-:W-:Y:S02]  /*1ab0*/  ISETP.NE.U32.AND P3, PT, RZ, c[0x0][0x358], PT ;  /* 0x0000d600ff007a0c */ /* 0x000fe40003f65070 */
[----:B------:R-:W-:Y:S02]  /*1ac0*/  ISETP.NE.AND.EX P1, PT, RZ, c[0x0][0x34c], PT, P1 ;  /* 0x0000d300ff007a0c */ /* 0x000fe40003f25310 */
[----:B------:R-:W-:Y:S02]  /*1ad0*/  ISETP.NE.AND.EX P6, PT, RZ, c[0x0][0x354], PT, P6 ;  /* 0x0000d500ff007a0c */ /* 0x000fe40003fc5360 */
[----:B------:R-:W-:Y:S01]  /*1ae0*/  ISETP.NE.AND.EX P3, PT, RZ, c[0x0][0x35c], PT, P3 ;  /* 0x0000d700ff007a0c */ /* 0x000fe20003f65330 */
[----:B------:R-:W-:-:S02]  /*1af0*/  IMAD.MOV.U32 R14, RZ, RZ, 0x4 ;  /* 0x00000004ff0e7424 */ /* 0x000fc400078e00ff */
[----:B------:R-:W-:Y:S02]  /*1b00*/  IMAD.MOV.U32 R136, RZ, RZ, RZ ;  /* 0x000000ffff887224 */ /* 0x000fe400078e00ff */
[----:B------:R-:W-:Y:S02]  /*1b10*/  IMAD.MOV.U32 R140, RZ, RZ, RZ ;  /* 0x000000ffff8c7224 */ /* 0x000fe400078e00ff */
[----:B------:R-:W-:Y:S02]  /*1b20*/  IMAD.MOV.U32 R133, RZ, RZ, RZ ;  /* 0x000000ffff857224 */ /* 0x000fe400078e00ff */
[----:B------:R-:W-:Y:S02]  /*1b30*/  IMAD.MOV.U32 R13, RZ, RZ, RZ ;  /* 0x000000ffff0d7224 */ /* 0x000fe400078e00ff */
[----:B---3--:R-:W-:-:S04]  /*1b40*/  @P2 IMAD.WIDE R10, R15, R14, c[0x0][0x370] ;  /* 0x0000dc000f0a2625 */ /* 0x008fc800078e020e */
[CC--:B------:R-:W-:Y:S01]  /*1b50*/  @P0 IMAD.WIDE R8, R15.reuse, R14.reuse, c[0x0][0x360] ;  /* 0x0000d8000f080625 */ /* 0x0c0fe200078e020e */
[----:B------:R1:W5:Y:S03]  /*1b60*/  @P2 LDG.E R136, [R10.64] ;  /* 0x000000060a882981 */ /* 0x000366000c1e1900 */
[CC--:B------:R-:W-:Y:S01]  /*1b70*/  IMAD.WIDE R6, R15.reuse, R14.reuse, c[0x0][0x348] ;  /* 0x0000d2000f067625 */ /* 0x0c0fe200078e020e */
[----:B------:R1:W5:Y:S03]  /*1b80*/  @P0 LDG.E R243, [R8.64] ;  /* 0x0000000608f30981 */ /* 0x000366000c1e1900 */
[CC--:B------:R-:W-:Y:S01]  /*1b90*/  IMAD.WIDE R4, R15.reuse, R14.reuse, c[0x0][0x350] ;  /* 0x0000d4000f047625 */ /* 0x0c0fe200078e020e */
[----:B------:R1:W5:Y:S03]  /*1ba0*/  @P1 LDG.E R140, [R6.64] ;  /* 0x00000006068c1981 */ /* 0x000366000c1e1900 */
[----:B--2---:R-:W-:Y:S01]  /*1bb0*/  IMAD.WIDE R2, R15, R14, c[0x0][0x358] ;  /* 0x0000d6000f027625 */ /* 0x004fe200078e020e */
[----:B------:R1:W5:Y:S04]  /*1bc0*/  @P6 LDG.E R133, [R4.64] ;  /* 0x0000000604856981 */ /* 0x000368000c1e1900 */
[----:B------:R1:W5:Y:S01]  /*1bd0*/  @P3 LDG.E R13, [R2.64] ;  /* 0x00000006020d3981 */ /* 0x000362000c1e1900 */
[----:B----4-:R-:W-:-:S05]  /*1be0*/  LOP3.LUT R20, R12, 0xffff, RZ, 0xc0, !PT ;  /* 0x0000ffff0c147812 */ /* 0x010fca00078ec0ff */
[----:B------:R1:W-:Y:S01]  /*1bf0*/  STL [R1+0x18], R20 ;  /* 0x0000181401007387 */ /* 0x0003e20000100800 */
[----:B------:R-:W-:Y:S01]  /*1c00*/  YIELD ;  /* 0x0000000000007946 */ /* 0x000fe20003800000 */
[----:B------:R-:W-:Y:S05]  /*1c10*/  @P0 BRA `(.L_x_586) ;  /* 0x0000005000000947 */ /* 0x000fea0003800000 */
[----:B-----5:R-:W-:Y:S01]  /*1c20*/  MOV R243, c[0x0][0x168] ;  /* 0x00005a0000f37a02 */ /* 0x020fe20000000f00 */
[----:B------:R-:W-:Y:S05]  /*1c30*/  @!P1 BRA `(.L_x_586) ;  /* 0x0000003000009947 */ /* 0x000fea0003800000 */
[----:B-1----:R-:W2:Y:S04]  /*1c40*/  LDG.E R8, [R6.64] ;  /* 0x0000000606087981 */ /* 0x002ea8000c1e1900 */
[----:B------:R-:W2:Y:S02]  /*1c50*/  LDG.E R0, [R6.64+0x4] ;  /* 0x0000040606007981 */ /* 0x000ea4000c1e1900 */
[----:B--2---:R-:W-:Y:S02]  /*1c60*/  IADD3 R243, -R8, R0, RZ ;  /* 0x0000000008f37210 */ /* 0x004fe40007ffe1ff */
.L_x_586:
[----:B------:R-:W-:-:S04]  /*1c70*/  ISETP.NE.U32.AND P0, PT, RZ, c[0x0][0x368], PT ;  /* 0x0000da00ff007a0c */ /* 0x000fc80003f05070 */
[----:B------:R-:W-:-:S13]  /*1c80*/  ISETP.NE.AND.EX P0, PT, RZ, c[0x0][0x36c], PT, P0 ;  /* 0x0000db00ff007a0c */ /* 0x000fda0003f05300 */
[----:B------:R-:W-:Y:S05]  /*1c90*/  @!P0 BRA `(.L_x_587) ;  /* 0x0000003000008947 */ /* 0x000fea0003800000 */
[----:B-1----:R-:W-:-:S05]  /*1ca0*/  IMAD.WIDE R4, R15, R14, c[0x0][0x368] ;  /* 0x0000da000f047625 */ /* 0x002fca00078e020e */
[----:B------:R1:W5:Y:S01]  /*1cb0*/  LDG.E R11, [R4.64] ;  /* 0x00000006040b7981 */ /* 0x000362000c1e1900 */
[----:B------:R-:W-:Y:S05]  /*1cc0*/  BRA `(.L_x_588) ;  /* 0x0000005000007947 */ /* 0x000fea0003800000 */
.L_x_587:
[----:B-1----:R-:W-:Y:S01]  /*1cd0*/  MOV R11, c[0x0][0x1d0] ;  /* 0x00007400000b7a02 */ /* 0x002fe20000000f00 */
[----:B------:R-:W-:Y:S05]  /*1ce0*/  @!P6 BRA `(.L_x_588) ;  /* 0x000000300000e947 */ /* 0x000fea0003800000 */
[----:B------:R-:W2:Y:S04]  /*1cf0*/  LDG.E R6, [R4.64] ;  /* 0x0000000604067981 */ /* 0x000ea8000c1e1900 */
[----:B------:R-:W2:Y:S02]  /*1d00*/  LDG.E R0, [R4.64+0x4] ;  /* 0x0000040604007981 */ /* 0x000ea4000c1e1900 */
[----:B--2---:R-:W-:Y:S02]  /*1d10*/  IADD3 R11, -R6, R0, RZ ;  /* 0x00000000060b7210 */ /* 0x004fe40007ffe1ff */
.L_x_588:
[----:B------:R-:W2:Y:S04]  /*1d20*/  LDL.LU R0, [R1+0x4] ;  /* 0x0000040001007983 */ /* 0x000ea80000300800 */
[----:B------:R-:W3:Y:S04]  /*1d30*/  LDL.LU R7, [R1+0x20] ;  /* 0x0000200001077983 */ /* 0x000ee80000300800 */
[----:B-1----:R1:W4:Y:S04]  /*1d40*/  @P3 LDG.E R5, [R2.64] ;  /* 0x0000000602053981 */ /* 0x002328000c1e1900 */
[----:B------:R1:W4:Y:S01]  /*1d50*/  @P3 LDG.E R4, [R2.64+0x4] ;  /* 0x0000040602043981 */ /* 0x000322000c1e1900 */
[----:B------:R-:W-:Y:S01]  /*1d60*/  IMAD.MOV.U32 R6, RZ, RZ, c[0x0][0x2c4] ;  /* 0x0000b100ff067624 */ /* 0x000fe200078e00ff */
[----:B------:R-:W-:Y:S01]  /*1d70*/  ISETP.NE.U32.AND P0, PT, RZ, c[0x0][0x378], PT ;  /* 0x0000de00ff007a0c */ /* 0x000fe20003f05070 */
[----:B-----5:R-:W-:-:S03]  /*1d80*/  IMAD.MOV.U32 R134, RZ, RZ, R11 ;  /* 0x000000ffff867224 */ /* 0x020fc600078e000b */
[----:B------:R-:W-:Y:S01]  /*1d90*/  ISETP.NE.AND P2, PT, R6, 0x1, PT ;  /* 0x000000010600780c */ /* 0x000fe20003f45270 */
[----:B------:R-:W-:Y:S01]  /*1da0*/  IMAD.MOV.U32 R6, RZ, RZ, c[0x0][0x32c] ;  /* 0x0000cb00ff067624 */ /* 0x000fe200078e00ff */
[----:B------:R-:W-:-:S04]  /*1db0*/  ISETP.NE.AND.EX P0, PT, RZ, c[0x0][0x37c], PT, P0 ;  /* 0x0000df00ff007a0c */ /* 0x000fc80003f05300 */
[----:B------:R-:W-:Y:S01]  /*1dc0*/  ISETP.GE.AND P1, PT, R6, 0x1, PT ;  /* 0x000000010600780c */ /* 0x000fe20003f26270 */
[----:B------:R-:W-:Y:S02]  /*1dd0*/  IMAD.MOV.U32 R78, RZ, RZ, c[0x0][0x228] ;  /* 0x00008a00ff4e7624 */ /* 0x000fe400078e00ff */
[----:B------:R-:W-:-:S06]  /*1de0*/  IMAD.IADD R10, R11, 0x1, -R136 ;  /* 0x000000010b0a7824 */ /* 0x000fcc00078e0a88 */
[----:B-1----:R-:W-:-:S05]  /*1df0*/  @P0 IMAD.WIDE R2, R15, R14, c[0x0][0x378] ;  /* 0x0000de000f020625 */ /* 0x002fca00078e020e */
[----:B------:R1:W5:Y:S01]  /*1e00*/  @P0 LDG.E R134, [R2.64] ;  /* 0x0000000602860981 */ /* 0x000362000c1e1900 */
[----:B--2---:R-:W-:Y:S01]  /*1e10*/  IMAD.SHL.U32 R246, R0, 0x80, RZ ;  /* 0x0000008000f67824 */ /* 0x004fe200078e00ff */
[----:B---3--:R-:W-:-:S04]  /*1e20*/  LOP3.LUT R7, R7, 0xfffffffd, RZ, 0xc0, !PT ;  /* 0xfffffffd07077812 */ /* 0x008fc800078ec0ff */
[----:B------:R-:W-:Y:S02]  /*1e30*/  IADD3 R0, R246, 0x7f, RZ ;  /* 0x0000007ff6007810 */ /* 0x000fe40007ffe0ff */
[----:B------:R-:W-:-:S03]  /*1e40*/  @P2 LOP3.LUT R7, R7, 0x2, RZ, 0xfc, !PT ;  /* 0x0000000207072812 */ /* 0x000fc600078efcff */
[----:B-1----:R-:W-:Y:S01]  /*1e50*/  @P2 IMAD.HI.U32 R3, R0, c[0x0][0x2c8], RZ ;  /* 0x0000b20000032a27 */ /* 0x002fe200078e00ff */
[----:B------:R-:W-:-:S03]  /*1e60*/  LOP3.LUT R7, R7, 0xfffffffb, RZ, 0xc0, !PT ;  /* 0xfffffffb07077812 */ /* 0x000fc600078ec0ff */
[----:B----4-:R-:W-:Y:S01]  /*1e70*/  @P3 IMAD.IADD R78, R4, 0x1, -R5 ;  /* 0x00000001044e3824 */ /* 0x010fe200078e0a05 */
[----:B------:R-:W-:Y:S02]  /*1e80*/  @P1 LOP3.LUT R7, R7, 0x4, RZ, 0xfc, !PT ;  /* 0x0000000407071812 */ /* 0x000fe400078efcff */
[----:B------:R-:W-:Y:S01]  /*1e90*/  @P2 SHF.R.U32.HI R0, RZ, c[0x0][0x2cc], R3 ;  /* 0x0000b300ff002a19 */ /* 0x000fe20000011603 */
[----:B------:R-:W-:Y:S02]  /*1ea0*/  IMAD.IADD R242, R10, 0x1, R78 ;  /* 0x000000010af27824 */ /* 0x000fe400078e024e */
[----:B------:R1:W-:Y:S03]  /*1eb0*/  STL [R1+0x20], R7 ;  /* 0x0000200701007387 */ /* 0x0003e60000100800 */
[C---:B------:R-:W-:Y:S02]  /*1ec0*/  IADD3 R2, R242.reuse, 0x3f, RZ ;  /* 0x0000003ff2027810 */ /* 0x040fe40007ffe0ff */
[----:B------:R-:W-:-:S02]  /*1ed0*/  IADD3 R150, R242, 0x1, -R243 ;  /* 0x00000001f2967810 */ /* 0x000fc40007ffe8f3 */
[----:B------:R-:W-:-:S03]  /*1ee0*/  SHF.R.S32.HI R3, RZ, 0x1f, R2 ;  /* 0x0000001fff037819 */ /* 0x000fc60000011402 */
[----:B------:R-:W-:Y:S01]  /*1ef0*/  IMAD.IADD R0, R150, 0x1, R0 ;  /* 0x0000000196007824 */ /* 0x000fe200078e0200 */
[----:B------:R-:W-:-:S04]  /*1f00*/  LEA.HI R2, R3, R2, RZ, 0x6 ;  /* 0x0000000203027211 */ /* 0x000fc800078f30ff */
[----:B------:R-:W-:Y:S02]  /*1f10*/  IADD3 R3, R0, c[0x0][0x328], RZ ;  /* 0x0000ca0000037a10 */ /* 0x000fe40007ffe0ff */
[----:B------:R-:W-:Y:S01]  /*1f20*/  SHF.R.S32.HI R152, RZ, 0x6, R2 ;  /* 0x00000006ff987819 */ /* 0x000fe20000011402 */
        /* <DEDUP_REMOVED lines=11> */
.L_x_591:
[----:B------:R-:W-:-:S13]  /*1fe0*/  ISETP.NE.AND P0, PT, R6, 0x1, PT ;  /* 0x000000010600780c */ /* 0x000fda0003f05270 */
[----:B------:R-:W-:-:S05]  /*1ff0*/  @P0 IMAD.HI.U32 R0, R2, c[0x0][0x330], RZ ;  /* 0x0000cc0002000a27 */ /* 0x000fca00078e00ff */
[----:B------:R-:W-:Y:S02]  /*2000*/  @P0 SHF.R.U32.HI R2, RZ, c[0x0][0x334], R0 ;  /* 0x0000cd00ff020a19 */ /* 0x000fe40000011600 */
.L_x_592:
[----:B------:R-:W-:Y:S05]  /*2010*/  BSYNC B0 ;  /* 0x0000000000007941 */ /* 0x000fea0003800000 */
.L_x_590:
[----:B------:R-:W-:-:S05]  /*2020*/  IMAD R2, R2, R6, c[0x0][0x32c] ;  /* 0x0000cb0002027624 */ /* 0x000fca00078e0206 */
[----:B------:R-:W-:-:S04]  /*2030*/  IMNMX R3, R3, R2, PT ;  /* 0x0000000203037217 */ /* 0x000fc80003800200 */
.L_x_589:
[----:B------:R-:W-:Y:S01]  /*2040*/  IADD3 R3, R3, 0x3f, RZ ;  /* 0x0000003f03037810 */ /* 0x000fe20007ffe0ff */
[----:B------:R-:W-:-:S03]  /*2050*/  @P2 IMAD.HI.U32 R2, R246, c[0x0][0x2c8], RZ ;  /* 0x0000b200f6022a27 */ /* 0x000fc600078e00ff */
[----:B------:R-:W-:Y:S01]  /*2060*/  SHF.R.S32.HI R4, RZ, 0x1f, R3 ;  /* 0x0000001fff047819 */ /* 0x000fe20000011403 */
[----:B------:R-:W-:Y:S01]  /*2070*/  IMAD.MOV.U32 R0, RZ, RZ, R246 ;  /* 0x000000ffff007224 */ /* 0x000fe200078e00f6 */
[----:B------:R-:W-:Y:S01]  /*2080*/  @P2 SHF.R.U32.HI R0, RZ, c[0x0][0x2cc], R2 ;  /* 0x0000b300ff002a19 */ /* 0x000fe20000011602 */
[----:B------:R-:W-:Y:S01]  /*2090*/  IMAD.IADD R151, R242, 0x1, -R243 ;  /* 0x00000001f2977824 */ /* 0x000fe200078e0af3 */
[----:B------:R-:W-:-:S03]  /*20a0*/  LEA.HI R3, R4, R3, RZ, 0x6 ;  /* 0x0000000304037211 */ /* 0x000fc600078f30ff */
[----:B------:R-:W-:Y:S01]  /*20b0*/  IMAD.IADD R0, R151, 0x1, R0 ;  /* 0x0000000197007824 */ /* 0x000fe200078e0200 */
[----:B------:R-:W-:-:S04]  /*20c0*/  SHF.R.S32.HI R3, RZ, 0x6, R3 ;  /* 0x00000006ff037819 */ /* 0x000fc80000011403 */
[----:B------:R-:W-:Y:S02]  /*20d0*/  IADD3 R2, R0, -c[0x0][0x324], RZ ;  /* 0x8000c90000027a10 */ /* 0x000fe40007ffe0ff */
[----:B-1----:R-:W-:Y:S01]  /*20e0*/  IMNMX R7, R152, R3, PT ;  /* 0x0000000398077217 */ /* 0x002fe20003800200 */
        /* <DEDUP_REMOVED lines=10> */
.L_x_595:
[----:B------:R-:W-:-:S13]  /*2190*/  ISETP.NE.AND P0, PT, R6, 0x1, PT ;  /* 0x000000010600780c */ /* 0x000fda0003f05270 */
[----:B------:R-:W-:-:S05]  /*21a0*/  @P0 IMAD.HI.U32 R3, R0, c[0x0][0x330], RZ ;  /* 0x0000cc0000030a27 */ /* 0x000fca00078e00ff */
[----:B------:R-:W-:Y:S02]  /*21b0*/  @P0 SHF.R.U32.HI R0, RZ, c[0x0][0x334], R3 ;  /* 0x0000cd00ff000a19 */ /* 0x000fe40000011603 */
.L_x_596:
[----:B------:R-:W-:Y:S05]  /*21c0*/  BSYNC B0 ;  /* 0x0000000000007941 */ /* 0x000fea0003800000 */
.L_x_594:
[----:B------:R-:W-:-:S05]  /*21d0*/  IMAD R0, R0, c[0x0][0x32c], RZ ;  /* 0x0000cb0000007a24 */ /* 0x000fca00078e02ff */
[----:B------:R-:W-:-:S04]  /*21e0*/  IMNMX R2, R2, R0, !PT ;  /* 0x0000000002027217 */ /* 0x000fc80007800200 */
.L_x_593:
[----:B------:R-:W-:Y:S01]  /*21f0*/  SHF.R.S32.HI R0, RZ, 0x1f, R2 ;  /* 0x0000001fff007819 */ /* 0x000fe20000011402 */
[----:B------:R-:W-:Y:S01]  /*2200*/  BSSY B0, `(.L_x_597) ;  /* 0x000002e000007945 */ /* 0x000fe20003800000 */
[----:B------:R-:W-:Y:S02]  /*2210*/  LOP3.LUT R3, R12, 0xff000000, RZ, 0xc0, !PT ;  /* 0xff0000000c037812 */ /* 0x000fe400078ec0ff */
[----:B------:R-:W-:Y:S02]  /*2220*/  LEA.HI R0, R0, R2, RZ, 0x6 ;  /* 0x0000000200007211 */ /* 0x000fe400078f30ff */
[----:B------:R-:W-:Y:S02]  /*2230*/  LOP3.LUT R4, R12, 0xff0000, RZ, 0xc0, !PT ;  /* 0x00ff00000c047812 */ /* 0x000fe400078ec0ff */
[----:B------:R-:W-:Y:S02]  /*2240*/  SHF.R.U32.HI R2, RZ, 0x8, R3 ;  /* 0x00000008ff027819 */ /* 0x000fe40000011603 */
[----:B------:R-:W-:-:S02]  /*2250*/  SHF.R.S32.HI R0, RZ, 0x6, R0 ;  /* 0x00000006ff007819 */ /* 0x000fc40000011400 */
[----:B------:R-:W-:Y:S02]  /*2260*/  LEA.HI R2, R4, R2, RZ, 0x10 ;  /* 0x0000000204027211 */ /* 0x000fe400078f80ff */
[----:B------:R-:W-:Y:S01]  /*2270*/  IMNMX R6, RZ, R0, !PT ;  /* 0x00000000ff067217 */ /* 0x000fe20007800200 */
[----:B------:R-:W-:Y:S01]  /*2280*/  IMAD.MOV.U32 R0, RZ, RZ, RZ ;  /* 0x000000ffff007224 */ /* 0x000fe200078e00ff */
[----:B------:R-:W-:Y:S02]  /*2290*/  SHF.R.U32.HI R5, RZ, 0x10, R2 ;  /* 0x00000010ff057819 */ /* 0x000fe40000011602 */
[----:B------:R-:W-:Y:S02]  /*22a0*/  LOP3.LUT R18, R2, 0xff, RZ, 0xc0, !PT ;  /* 0x000000ff02127812 */ /* 0x000fe400078ec0ff */
[----:B------:R-:W-:Y:S01]  /*22b0*/  ISETP.GT.AND P0, PT, R7, R6, PT ;  /* 0x000000060700720c */ /* 0x000fe20003f04270 */
[----:B------:R1:W-:Y:S01]  /*22c0*/  STL [R1+0x30], R5 ;  /* 0x0000300501007387 */ /* 0x0003e20000100800 */
[----:B------:R-:W-:-:S03]  /*22d0*/  ISETP.NE.AND P1, PT, R5, RZ, PT ;  /* 0x000000ff0500720c */ /* 0x000fc60003f25270 */
[----:B------:R1:W-:Y:S01]  /*22e0*/  STL [R1+0x34], R18 ;  /* 0x0000341201007387 */ /* 0x0003e20000100800 */
[----:B------:R-:W-:-:S07]  /*22f0*/  SEL R132, R5, c[0x0][0x338], P1 ;  /* 0x0000ce0005847a07 */ /* 0x000fce0000800000 */
[----:B------:R-:W-:Y:S05]  /*2300*/  @!P0 BRA `(.L_x_598) ;  /* 0x000001d000008947 */ /* 0x000fea0003800000 */
[----:B------:R-:W-:Y:S02]  /*2310*/  IABS R2, R132 ;  /* 0x0000008400027213 */ /* 0x000fe40000000000 */
[----:B------:R-:W-:Y:S02]  /*2320*/  IADD3 R3, R132, -0x1, R7 ;  /* 0xffffffff84037810 */ /* 0x000fe40007ffe007 */
[----:B------:R-:W2:Y:S03]  /*2330*/  I2F.RP R0, R2 ;  /* 0x0000000200007306 */ /* 0x000ea60000209400 */
[----:B------:R-:W-:-:S05]  /*2340*/  IMAD.IADD R8, R3, 0x1, -R6 ;  /* 0x0000000103087824 */ /* 0x000fca00078e0a06 */
        /* <DEDUP_REMOVED lines=25> */
.L_x_598:
[----:B------:R-:W-:Y:S05]  /*24e0*/  BSYNC B0 ;  /* 0x0000000000007941 */ /* 0x000fea0003800000 */
.L_x_597:
[----:B------:R-:W2:Y:S04]  /*24f0*/  LDL.64 R8, [R1+0x10] ;  /* 0x0000100001087983 */ /* 0x000ea80000100a00 */
[----:B------:R3:W2:Y:S01]  /*2500*/  LDL.64 R16, [R1+0x10] ;  /* 0x0000100001107983 */ /* 0x0006a20000100a00 */
[----:B------:R-:W-:-:S03]  /*2510*/  IMAD R2, R18, R0, R6 ;  /* 0x0000000012027224 */ /* 0x000fc600078e0206 */
[----:B------:R-:W4:Y:S01]  /*2520*/  S2R R4, SR_TID.X ;  /* 0x0000000000047919 */ /* 0x000f220000002100 */
        /* <DEDUP_REMOVED lines=11> */
[----:B------:R-:W-:Y:S02]  /*25e0*/  @P0 LEA.HI R2, R3, R2, RZ, 0x6 ;  /* 0x0000000203020211 */ /* 0x000fe400078f30ff */
[----:B----4-:R-:W-:Y:S02]  /*25f0*/  SHF.R.S32.HI R3, RZ, 0x1f, R4 ;  /* 0x0000001fff037819 */ /* 0x010fe40000011404 */
[----:B------:R-:W-:Y:S02]  /*2600*/  @P0 SHF.R.S32.HI R0, RZ, 0x6, R2 ;  /* 0x00000006ff000819 */ /* 0x000fe40000011402 */
[----:B------:R-:W-:Y:S02]  /*2610*/  LEA.HI R2, R3, R4, RZ, 0x5 ;  /* 0x0000000403027211 */ /* 0x000fe400078f28ff */
[----:B------:R-:W-:Y:S02]  /*2620*/  ISETP.GT.AND P0, PT, R0, R125, PT ;  /* 0x0000007d0000720c */ /* 0x000fe40003f04270 */
[----:B------:R-:W-:-:S05]  /*2630*/  SHF.R.S32.HI R2, RZ, 0x5, R2 ;  /* 0x00000005ff027819 */ /* 0x000fca0000011402 */
[----:B------:R-:W-:Y:S02]  /*2640*/  IMAD.SHL.U32 R139, R2, 0x200, RZ ;  /* 0x00000200028b7824 */ /* 0x000fe400078e00ff */
[----:B--2---:R-:W-:-:S05]  /*2650*/  IMAD.MOV.U32 R16, RZ, RZ, R8 ;  /* 0x000000ffff107224 */ /* 0x004fca00078e0008 */
[C---:B------:R-:W-:Y:S02]  /*2660*/  IADD3 R135, R16.reuse, 0x40, RZ ;  /* 0x0000004010877810 */ /* 0x040fe40007ffe0ff */
[----:B------:R-:W-:Y:S01]  /*2670*/  IADD3 R138, R16, 0x80, RZ ;  /* 0x00000080108a7810 */ /* 0x000fe20007ffe0ff */
[----:B------:R-:W-:Y:S05]  /*2680*/  @!P0 BRA `(.L_x_599) ;  /* 0x00004f2000008947 */ /* 0x000fea0003800000 */
[----:B---3--:R-:W-:Y:S02]  /*2690*/  ISETP.NE.U32.AND P0, PT, RZ, c[0x0][0x340], PT ;  /* 0x0000d000ff007a0c */ /* 0x008fe40003f05070 */
[----:B-1----:R-:W-:Y:S02]  /*26a0*/  SHF.R.S32.HI R5, RZ, 0x1f, R4 ;  /* 0x0000001fff057819 */ /* 0x002fe40000011404 */
[----:B------:R-:W-:Y:S02]  /*26b0*/  ISETP.NE.AND.EX P2, PT, RZ, c[0x0][0x344], PT, P0 ;  /* 0x0000d100ff007a0c */ /* 0x000fe40003f45300 */
[----:B------:R-:W-:-:S04]  /*26c0*/  LEA.HI R5, R5, R4, RZ, 0x3 ;  /* 0x0000000405057211 */ /* 0x000fc800078f18ff */
[----:B------:R-:W-:-:S07]  /*26d0*/  SHF.R.S32.HI R5, RZ, 0x3, R5 ;  /* 0x00000003ff057819 */ /* 0x000fce0000011405 */
[----:B------:R-:W-:-:S05]  /*26e0*/  @P2 IMAD.WIDE R2, R15, R14, c[0x0][0x340] ;  /* 0x0000d0000f022625 */ /* 0x000fca00078e020e */
[----:B------:R1:W2:Y:S01]  /*26f0*/  @P2 LDG.E R7, [R2.64] ;  /* 0x0000000602072981 */ /* 0x0002a2000c1e1900 */
[C---:B------:R-:W-:Y:S01]  /*2700*/  IADD3 R124, P0, R5.reuse, R13, RZ ;  /* 0x0000000d057c7210 */ /* 0x040fe20007f1e0ff */
[----:B------:R-:W-:Y:S01]  /*2710*/  IMAD.MOV.U32 R8, RZ, RZ, c[0x0][0x238] ;  /* 0x00008e00ff087624 */ /* 0x000fe200078e00ff */
[----:B------:R-:W-:Y:S01]  /*2720*/  SHF.R.S32.HI R17, RZ, 0x1f, R16 ;  /* 0x0000001fff117819 */ /* 0x000fe20000011410 */
[----:B------:R-:W-:Y:S01]  /*2730*/  IMAD.MOV.U32 R149, RZ, RZ, 0x6 ;  /* 0x00000006ff957424 */ /* 0x000fe200078e00ff */
[----:B------:R-:W-:Y:S01]  /*2740*/  SHF.R.S32.HI R6, RZ, 0x1f, R15 ;  /* 0x0000001fff067819 */ /* 0x000fe2000001140f */
[----:B------:R-:W-:Y:S01]  /*2750*/  IMAD.SHL.U32 R158, R8, 0x40, RZ ;  /* 0x00000040089e7824 */ /* 0x000fe200078e00ff */
[----:B------:R-:W-:Y:S01]  /*2760*/  IADD3 R60, R0, -0x1, RZ ;  /* 0xffffffff003c7810 */ /* 0x000fe20007ffe0ff */
[----:B------:R-:W-:Y:S01]  /*2770*/  IMAD.SHL.U32 R159, R8, 0x20, RZ ;  /* 0x00000020089f7824 */ /* 0x000fe200078e00ff */
[----:B------:R-:W-:Y:S01]  /*2780*/  SEL R10, R6, RZ, !P3 ;  /* 0x000000ff060a7207 */ /* 0x000fe20005800000 */
[----:B------:R3:W-:Y:S01]  /*2790*/  STL [R1+0x14], R17 ;  /* 0x0000141101007387 */ /* 0x0007e20000100800 */
[----:B------:R-:W-:Y:S01]  /*27a0*/  IADD3 R102, -R5, R78, RZ ;  /* 0x0000004e05667210 */ /* 0x000fe20007ffe1ff */
[----:B------:R-:W-:Y:S01]  /*27b0*/  IMAD.WIDE.U32 R160, R245, c[0x0][0x1e0], RZ ;  /* 0x00007800f5a07a25 */ /* 0x000fe200078e00ff */
[----:B------:R-:W-:-:S02]  /*27c0*/  SEL R12, R15, RZ, !P3 ;  /* 0x000000ff0f0c7207 */ /* 0x000fc40005800000 */
[----:B------:R-:W-:Y:S01]  /*27d0*/  SHF.L.U64.HI R154, R8, R149, c[0x0][0x23c] ;  /* 0x00008f00089a7619 */ /* 0x000fe20000010295 */
[----:B------:R-:W-:Y:S01]  /*27e0*/  IMAD R0, R60, -0x40, R102 ;  /* 0xffffffc03c007824 */ /* 0x000fe200078e0266 */
[----:B------:R-:W-:Y:S01]  /*27f0*/  MOV R153, 0x5 ;  /* 0x0000000500997802 */ /* 0x000fe20000000f00 */
[----:B------:R-:W-:Y:S01]  /*2800*/  IMAD.MOV.U32 R162, RZ, RZ, c[0x0][0x27c] ;  /* 0x00009f00ffa27624 */ /* 0x000fe200078e00ff */
[----:B------:R-:W-:Y:S02]  /*2810*/  ISETP.GE.AND P5, PT, R16, c[0x0][0x1d4], PT ;  /* 0x0000750010007a0c */ /* 0x000fe40003fa6270 */
[----:B------:R-:W-:Y:S02]  /*2820*/  ISETP.GE.AND P1, PT, R0, 0x1, PT ;  /* 0x000000010000780c */ /* 0x000fe40003f26270 */
[----:B------:R-:W-:Y:S02]  /*2830*/  SHF.L.U64.HI R153, R8, R153, c[0x0][0x23c] ;  /* 0x00008f0008997619 */ /* 0x000fe40000010299 */
[----:B-1----:R-:W-:-:S02]  /*2840*/  SHF.R.S32.HI R2, RZ, 0x1f, R5 ;  /* 0x0000001fff027819 */ /* 0x002fc40000011405 */
[----:B------:R-:W-:Y:S02]  /*2850*/  ISETP.GE.AND P4, PT, R135, c[0x0][0x1d4], PT ;  /* 0x0000750087007a0c */ /* 0x000fe40003f86270 */
[----:B------:R-:W-:Y:S01]  /*2860*/  LEA.HI.X.SX32 R127, R13, R2, 0x1, P0 ;  /* 0x000000020d7f7211 */ /* 0x000fe200000f0eff */
[----:B------:R-:W-:Y:S01]  /*2870*/  IMAD.WIDE.U32 R2, R124, c[0x0][0x238], R16 ;  /* 0x00008e007c027a25 */ /* 0x000fe200078e0010 */
[----:B------:R-:W-:Y:S02]  /*2880*/  ISETP.GT.AND P0, PT, R0, 0x20, PT ;  /* 0x000000200000780c */ /* 0x000fe40003f04270 */
[----:B------:R-:W-:Y:S01]  /*2890*/  SHF.R.S32.HI R105, RZ, 0x1f, R104 ;  /* 0x0000001fff697819 */ /* 0x000fe20000011468 */
[----:B------:R-:W-:Y:S01]  /*28a0*/  IMAD R4, R127, c[0x0][0x238], RZ ;  /* 0x00008e007f047a24 */ /* 0x000fe200078e02ff */
[----:B------:R-:W-:Y:S02]  /*28b0*/  SHF.R.S32.HI R143, RZ, 0x1f, R142 ;  /* 0x0000001fff8f7819 */ /* 0x000fe4000001148e */
[----:B-----5:R-:W-:Y:S01]  /*28c0*/  SHF.R.S32.HI R25, RZ, 0x1f, R134 ;  /* 0x0000001fff197819 */ /* 0x020fe20000011486 */
[----:B------:R-:W-:-:S04]  /*28d0*/  IMAD R4, R124, c[0x0][0x23c], R4 ;  /* 0x00008f007c047a24 */ /* 0x000fc800078e0204 */
[----:B------:R-:W-:Y:S02]  /*28e0*/  IMAD.IADD R3, R3, 0x1, R4 ;  /* 0x0000000103037824 */ /* 0x000fe400078e0204 */
[----:B------:R-:W-:Y:S02]  /*28f0*/  IMAD R4, R10, c[0x0][0x248], RZ ;  /* 0x000092000a047a24 */ /* 0x000fe400078e02ff */
[----:B------:R-:W-:-:S04]  /*2900*/  IMAD.WIDE.U32 R2, R20, c[0x0][0x240], R2 ;  /* 0x0000900014027a25 */ /* 0x000fc800078e0002 */
[----:B------:R-:W-:Y:S02]  /*2910*/  IMAD R3, R20, c[0x0][0x244], R3 ;  /* 0x0000910014037a24 */ /* 0x000fe400078e0203 */
[C---:B------:R-:W-:Y:S02]  /*2920*/  IMAD R4, R12.reuse, c[0x0][0x24c], R4 ;  /* 0x000093000c047a24 */ /* 0x040fe400078e0204 */
[----:B------:R-:W-:Y:S01]  /*2930*/  IMAD.WIDE.U32 R96, R12, c[0x0][0x248], R2 ;  /* 0x000092000c607a25 */ /* 0x000fe200078e0002 */
[----:B------:R-:W-:-:S03]  /*2940*/  SHF.R.S32.HI R3, RZ, 0x1f, R60 ;  /* 0x0000001fff037819 */ /* 0x000fc6000001143c */
[----:B------:R-:W-:Y:S02]  /*2950*/  IMAD R2, R154, R60, RZ ;  /* 0x0000003c9a027224 */ /* 0x000fe400078e02ff */
[----:B------:R-:W-:Y:S02]  /*2960*/  IMAD.IADD R87, R97, 0x1, R4 ;  /* 0x0000000161577824 */ /* 0x000fe400078e0204 */
[----:B------:R-:W-:Y:S02]  /*2970*/  IMAD.MOV.U32 R86, RZ, RZ, R96 ;  /* 0x000000ffff567224 */ /* 0x000fe400078e0060 */
[-C--:B------:R-:W-:Y:S02]  /*2980*/  IMAD R0, R3, R158.reuse, R2 ;  /* 0x0000009e03007224 */ /* 0x080fe400078e0202 */
[----:B------:R-:W-:-:S05]  /*2990*/  IMAD.WIDE.U32 R4, R60, R158, R86 ;  /* 0x0000009e3c047225 */ /* 0x000fca00078e0056 */
[----:B------:R-:W-:Y:S02]  /*29a0*/  IADD3 R0, R5, R0, RZ ;  /* 0x0000000005007210 */ /* 0x000fe40007ffe0ff */
[----:B--2---:R-:W-:Y:S01]  /*29b0*/  @P2 SHF.R.S32.HI R3, RZ, 0x1f, R7 ;  /* 0x0000001fff032819 */ /* 0x004fe20000011407 */
[----:B------:R-:W-:Y:S01]  /*29c0*/  @!P2 IMAD.MOV.U32 R3, RZ, RZ, R6 ;  /* 0x000000ffff03a224 */ /* 0x000fe200078e0006 */
[----:B------:R-:W-:Y:S01]  /*29d0*/  @P2 MOV R2, R7 ;  /* 0x0000000700022202 */ /* 0x000fe20000000f00 */
[----:B------:R-:W-:Y:S01]  /*29e0*/  @!P2 IMAD.MOV.U32 R2, RZ, RZ, R15 ;  /* 0x000000ffff02a224 */ /* 0x000fe200078e000f */
[C---:B------:R-:W-:Y:S02]  /*29f0*/  @P1 LEA R6, P3, R4.reuse, c[0x0][0x220], 0x1 ;  /* 0x0000880004061a11 */ /* 0x040fe400078608ff */
[----:B------:R-:W-:Y:S02]  /*2a00*/  @P0 IADD3 R5, P2, R159, R4, RZ ;  /* 0x000000049f050210 */ /* 0x000fe40007f5e0ff */
[----:B------:R-:W-:-:S02]  /*2a10*/  @P1 LEA.HI.X R7, R4, c[0x0][0x224], R0, 0x1, P3 ;  /* 0x0000890004071a11 */ /* 0x000fc400018f0c00 */
[----:B------:R-:W-:Y:S01]  /*2a20*/  ISETP.GE.AND P3, PT, R138, c[0x0][0x1d4], PT ;  /* 0x000075008a007a0c */ /* 0x000fe20003f66270 */
[----:B------:R-:W-:Y:S01]  /*2a30*/  @P0 IMAD.X R0, R0, 0x1, R153, P2 ;  /* 0x0000000100000824 */ /* 0x000fe200010e0699 */
[----:B------:R-:W-:Y:S01]  /*2a40*/  @P0 LEA R4, P2, R5, c[0x0][0x220], 0x1 ;  /* 0x0000880005040a11 */ /* 0x000fe200078408ff */
[----:B------:R-:W-:Y:S01]  /*2a50*/  @!PT LDS RZ, [RZ] ;  /* 0x00000000fffff984 */ /* 0x000fe20000000800 */
[----:B------:R-:W-:Y:S01]  /*2a60*/  @!PT LDS RZ, [RZ] ;  /* 0x00000000fffff984 */ /* 0x000fe20000000800 */
[----:B------:R-:W-:Y:S01]  /*2a70*/  @!PT LDS RZ, [RZ] ;  /* 0x00000000fffff984 */ /* 0x000fe20000000800 */
[----:B------:R1:W-:Y:S01]  /*2a80*/  @P1 LDGSTS.E.BYPASS.LTC128B.128 [R217+0x6100], [R6.64], !P5 ;  /* 0x0610000006d91fae */ /* 0x0003e2000e901d46 */
[----:B------:R-:W-:Y:S02]  /*2a90*/  SEL R18, R3, RZ, !P6 ;  /* 0x000000ff03127207 */ /* 0x000fe40007000000 */
[----:B------:R-:W-:Y:S01]  /*2aa0*/  @P0 LEA.HI.X R5, R5, c[0x0][0x224], R0, 0x1, P2 ;  /* 0x0000890005050a11 */ /* 0x000fe200010f0c00 */
[----:B------:R-:W-:Y:S01]  /*2ab0*/  IMAD.IADD R0, R11, 0x1, R133 ;  /* 0x000000010b007824 */ /* 0x000fe200078e0285 */
[----:B------:R1:W-:Y:S01]  /*2ac0*/  @P1 LDGSTS.E.BYPASS.LTC128B.128 [R217+0x8100], [R6.64+0x80], !P4 ;  /* 0x0810008006d91fae */ /* 0x0003e2000e101d46 */
[----:B------:R-:W-:Y:S02]  /*2ad0*/  SEL R19, R2, RZ, !P6 ;  /* 0x000000ff02137207 */ /* 0x000fe40007000000 */
[----:B------:R-:W-:-:S02]  /*2ae0*/  ISETP.GE.AND P2, PT, R104, c[0x0][0x27c], PT ;  /* 0x00009f0068007a0c */ /* 0x000fc40003f46270 */
[----:B------:R-:W-:Y:S01]  /*2af0*/  SHF.R.S32.HI R9, RZ, 0x1f, R0 ;  /* 0x0000001fff097819 */ /* 0x000fe20000011400 */
[----:B------:R1:W-:Y:S04]  /*2b00*/  @P1 LDGSTS.E.BYPASS.LTC128B.128 [R217+0xa100], [R6.64+0x100], !P3 ;  /* 0x0a10010006d91fae */ /* 0x0003e8000d901d46 */
[----:B------:R-:W-:Y:S01]  /*2b10*/  IMAD R8, R9, c[0x0][0x1e0], RZ ;  /* 0x0000780009087a24 */ /* 0x000fe200078e02ff */
[----:B------:R2:W-:Y:S03]  /*2b20*/  @P0 LDGSTS.E.BYPASS.LTC128B.128 [R217+0x7100], [R4.64], !P5 ;  /* 0x0710000004d90fae */ /* 0x0005e6000e901d46 */
[C---:B------:R-:W-:Y:S01]  /*2b30*/  IMAD R8, R0.reuse, c[0x0][0x1e4], R8 ;  /* 0x0000790000087a24 */ /* 0x040fe200078e0208 */
[----:B------:R2:W-:Y:S04]  /*2b40*/  @P0 LDGSTS.E.BYPASS.LTC128B.128 [R217+0x9100], [R4.64+0x80], !P4 ;  /* 0x0910008004d90fae */ /* 0x0005e8000e101d46 */
[----:B------:R2:W-:Y:S04]  /*2b50*/  @P0 LDGSTS.E.BYPASS.LTC128B.128 [R217+0xb100], [R4.64+0x100], !P3 ;  /* 0x0b10010004d90fae */ /* 0x0005e8000d901d46 */
[----:B------:R-:W0:Y:S01]  /*2b60*/  LDGDEPBAR ;  /* 0x00000000000079af */ /* 0x000e220000000000 */
[----:B------:R-:W-:Y:S01]  /*2b70*/  WARPSYNC 0xffffffff ;  /* 0xffffffff00007948 */ /* 0x000fe20003800000 */
[----:B-1----:R-:W-:-:S05]  /*2b80*/  IMAD.WIDE.U32 R6, R0, c[0x0][0x1e0], RZ ;  /* 0x0000780000067a25 */ /* 0x002fca00078e00ff */
[----:B------:R-:W-:-:S05]  /*2b90*/  IADD3 R7, R7, R8, RZ ;  /* 0x0000000807077210 */ /* 0x000fca0007ffe0ff */
[----:B------:R-:W-:Y:S01]  /*2ba0*/  IMAD.WIDE.U32 R6, R20, c[0x0][0x1e8], R6 ;  /* 0x00007a0014067a25 */ /* 0x000fe200078e0006 */
[----:B--2---:R-:W-:-:S03]  /*2bb0*/  SHF.R.S32.HI R5, RZ, 0x1f, R245 ;  /* 0x0000001fff057819 */ /* 0x004fc600000114f5 */
[----:B------:R-:W-:Y:S02]  /*2bc0*/  IMAD R7, R20, c[0x0][0x1ec], R7 ;  /* 0x00007b0014077a24 */ /* 0x000fe400078e0207 */
[----:B------:R-:W-:Y:S02]  /*2bd0*/  IMAD R4, R18, c[0x0][0x1f0], RZ ;  /* 0x00007c0012047a24 */ /* 0x000fe400078e02ff */
[----:B------:R-:W-:Y:S02]  /*2be0*/  IMAD R2, R5, c[0x0][0x1e0], RZ ;  /* 0x0000780005027a24 */ /* 0x000fe400078e02ff */
[----:B------:R-:W-:-:S04]  /*2bf0*/  IMAD.WIDE.U32 R74, R19, c[0x0][0x1f0], R6 ;  /* 0x00007c00134a7a25 */ /* 0x000fc800078e0006 */
[----:B------:R-:W-:Y:S02]  /*2c00*/  IMAD R3, R245, c[0x0][0x1e4], R2 ;  /* 0x00007900f5037a24 */ /* 0x000fe400078e0202 */
[----:B------:R-:W-:Y:S02]  /*2c10*/  IMAD R2, R19, c[0x0][0x1f4], R4 ;  /* 0x00007d0013027a24 */ /* 0x000fe400078e0204 */
[----:B------:R-:W-:Y:S01]  /*2c20*/  IMAD.SHL.U32 R4, R162, 0x2, RZ ;  /* 0x00000002a2047824 */ /* 0x000fe200078e00ff */
[----:B------:R-:W-:Y:S01]  /*2c30*/  IADD3 R126, R161, R3, RZ ;  /* 0x00000003a17e7210 */ /* 0x000fe20007ffe0ff */
[----:B------:R-:W-:Y:S02]  /*2c40*/  IMAD.IADD R76, R75, 0x1, R2 ;  /* 0x000000014b4c7824 */ /* 0x000fe400078e0202 */
[----:B---3--:R-:W2:Y:S01]  /*2c50*/  LDL R29, [R1+0x24] ;  /* 0x00002400011d7983 */ /* 0x008ea20000100800 */
[----:B------:R-:W-:Y:S01]  /*2c60*/  IADD3 R131, P1, P0, R74, R160, R104 ;  /* 0x000000a04a837210 */ /* 0x000fe2000783e068 */
[----:B------:R-:W-:Y:S01]  /*2c70*/  IMAD.WIDE.U32 R2, R20, c[0x0][0x260], R16 ;  /* 0x0000980014027a25 */ /* 0x000fe200078e0010 */
[----:B------:R-:W-:Y:S01]  /*2c80*/  IADD3 R17, -R4, c[0x0][0x1d4], RZ ;  /* 0x0000750004117a10 */ /* 0x000fe20007ffe1ff */
[----:B------:R-:W3:Y:S01]  /*2c90*/  LDL R28, [R1+0x28] ;  /* 0x00002800011c7983 */ /* 0x000ee20000100800 */
[----:B------:R-:W-:Y:S01]  /*2ca0*/  IADD3.X R130, R76, R126, R105, P1, P0 ;  /* 0x0000007e4c827210 */ /* 0x000fe20000fe0469 */
[----:B------:R-:W-:Y:S01]  /*2cb0*/  IMAD R3, R20, c[0x0][0x264], R3 ;  /* 0x0000990014037a24 */ /* 0x000fe200078e0203 */
[----:B------:R-:W-:Y:S01]  /*2cc0*/  IADD3 R129, P0, R245, R0, RZ ;  /* 0x00000000f5817210 */ /* 0x000fe20007f1e0ff */
[----:B------:R-:W-:Y:S01]  /*2cd0*/  IMAD R0, R10, c[0x0][0x268], RZ ;  /* 0x00009a000a007a24 */ /* 0x000fe200078e02ff */
[----:B------:R-:W-:Y:S01]  /*2ce0*/  ISETP.GE.AND P1, PT, R107, c[0x0][0x27c], PT ;  /* 0x00009f006b007a0c */ /* 0x000fe20003f26270 */
[----:B------:R-:W-:Y:S01]  /*2cf0*/  IMAD.WIDE.U32 R80, R12, c[0x0][0x268], R2 ;  /* 0x00009a000c507a25 */ /* 0x000fe200078e0002 */
[----:B------:R-:W-:-:S02]  /*2d00*/  SEL R16, R4, R17, !P2 ;  /* 0x0000001104107207 */ /* 0x000fc40005000000 */
[-C--:B------:R-:W-:Y:S01]  /*2d10*/  SEL R14, R4, R17.reuse, !P1 ;  /* 0x00000011040e7207 */ /* 0x080fe20004800000 */
[----:B------:R-:W-:Y:S01]  /*2d20*/  IMAD.X R128, R9, 0x1, R5, P0 ;  /* 0x0000000109807824 */ /* 0x000fe200000e0605 */
[----:B------:R-:W-:Y:S01]  /*2d30*/  ISETP.GE.AND P0, PT, R106, c[0x0][0x27c], PT ;  /* 0x00009f006a007a0c */ /* 0x000fe20003f06270 */
[----:B------:R-:W-:Y:S01]  /*2d40*/  IMAD R27, R12, c[0x0][0x26c], R0 ;  /* 0x00009b000c1b7a24 */ /* 0x000fe200078e0200 */
[----:B------:R-:W-:Y:S01]  /*2d50*/  SEL R15, RZ, c[0x0][0x27c], !P2 ;  /* 0x00009f00ff0f7a07 */ /* 0x000fe20005000000 */
[----:B------:R-:W-:Y:S01]  /*2d60*/  IMAD R0, R5, c[0x0][0x280], RZ ;  /* 0x0000a00005007a24 */ /* 0x000fe200078e02ff */
[----:B------:R-:W-:Y:S01]  /*2d70*/  SEL R17, R4, R17, !P0 ;  /* 0x0000001104117207 */ /* 0x000fe20004000000 */
[----:B------:R-:W-:Y:S01]  /*2d80*/  IMAD.WIDE.U32 R2, R20, c[0x0][0x210], R104 ;  /* 0x0000840014027a25 */ /* 0x000fe200078e0068 */
[----:B------:R-:W-:-:S03]  /*2d90*/  SEL R24, RZ, c[0x0][0x27c], !P1 ;  /* 0x00009f00ff187a07 */ /* 0x000fc60004800000 */
[----:B------:R-:W-:Y:S02]  /*2da0*/  IMAD R8, R5, c[0x0][0x290], RZ ;  /* 0x0000a40005087a24 */ /* 0x000fe400078e02ff */
[C-C-:B------:R-:W-:Y:S01]  /*2db0*/  IMAD.WIDE.U32 R6, R245.reuse, c[0x0][0x290], R142.reuse ;  /* 0x0000a400f5067a25 */ /* 0x140fe200078e008e */
[----:B------:R-:W-:Y:S01]  /*2dc0*/  ULDC.U8 UR4, c[0x0][0x298] ;  /* 0x0000a60000047ab9 */ /* 0x000fe20000000000 */
[----:B------:R-:W-:Y:S02]  /*2dd0*/  ISETP.GE.AND P1, PT, R162, 0x1, PT ;  /* 0x00000001a200780c */ /* 0x000fe40003f26270 */
[----:B------:R-:W-:-:S04]  /*2de0*/  IMAD.WIDE.U32 R4, R245, c[0x0][0x280], R142 ;  /* 0x0000a000f5047a25 */ /* 0x000fc800078e008e */
[C---:B------:R-:W-:Y:S02]  /*2df0*/  IMAD R0, R245.reuse, c[0x0][0x284], R0 ;  /* 0x0000a100f5007a24 */ /* 0x040fe400078e0200 */
[----:B------:R-:W-:-:S04]  /*2e00*/  IMAD.WIDE.U32 R12, R245, c[0x0][0x280], R104 ;  /* 0x0000a000f50c7a25 */ /* 0x000fc800078e0068 */
[----:B------:R-:W-:Y:S02]  /*2e10*/  IMAD R11, R20, c[0x0][0x214], R3 ;  /* 0x00008500140b7a24 */ /* 0x000fe400078e0203 */
[----:B------:R-:W-:Y:S02]  /*2e20*/  IMAD.MOV.U32 R10, RZ, RZ, R2 ;  /* 0x000000ffff0a7224 */ /* 0x000fe400078e0002 */
[C---:B------:R-:W-:Y:S02]  /*2e30*/  IMAD R8, R245.reuse, c[0x0][0x294], R8 ;  /* 0x0000a500f5087a24 */ /* 0x040fe400078e0208 */
[----:B------:R-:W-:-:S04]  /*2e40*/  IMAD.WIDE.U32 R2, R245, c[0x0][0x290], R104 ;  /* 0x0000a400f5027a25 */ /* 0x000fc800078e0068 */
[----:B------:R-:W-:Y:S02]  /*2e50*/  IMAD.IADD R9, R5, 0x1, R0 ;  /* 0x0000000105097824 */ /* 0x000fe400078e0200 */
[----:B------:R-:W-:Y:S02]  /*2e60*/  IMAD.IADD R5, R0, 0x1, R13 ;  /* 0x0000000100057824 */ /* 0x000fe400078e020d */
[----:B------:R-:W-:Y:S02]  /*2e70*/  IMAD.IADD R0, R104, 0x1, R15 ;  /* 0x0000000168007824 */ /* 0x000fe400078e020f */
[----:B------:R-:W-:Y:S02]  /*2e80*/  IMAD.IADD R7, R7, 0x1, R8 ;  /* 0x0000000107077824 */ /* 0x000fe400078e0208 */
[----:B------:R-:W-:Y:S02]  /*2e90*/  IMAD.IADD R3, R8, 0x1, R3 ;  /* 0x0000000108037824 */ /* 0x000fe400078e0203 */
[----:B------:R-:W-:-:S02]  /*2ea0*/  IMAD.MOV.U32 R8, RZ, RZ, R4 ;  /* 0x000000ffff087224 */ /* 0x000fc400078e0004 */
[----:B------:R-:W-:Y:S01]  /*2eb0*/  IMAD.MOV.U32 R4, RZ, RZ, R12 ;  /* 0x000000ffff047224 */ /* 0x000fe200078e000c */
[----:B------:R-:W-:Y:S02]  /*2ec0*/  SHF.R.S32.HI R12, RZ, 0x1f, R0 ;  /* 0x0000001fff0c7819 */ /* 0x000fe40000011400 */
[----:B------:R-:W-:Y:S02]  /*2ed0*/  SHF.R.S32.HI R13, RZ, 0x1f, R14 ;  /* 0x0000001fff0d7819 */ /* 0x000fe4000001140e */
[CC--:B------:R-:W-:Y:S02]  /*2ee0*/  LEA.HI R15, R12.reuse, R0.reuse, RZ, 0x3 ;  /* 0x000000000c0f7211 */ /* 0x0c0fe400078f18ff */
[----:B------:R-:W-:Y:S01]  /*2ef0*/  LEA.HI R21, R12, R0, RZ, 0x6 ;  /* 0x000000000c157211 */ /* 0x000fe200078f30ff */
[----:B------:R-:W-:Y:S02]  /*2f00*/  IMAD R12, R18, c[0x0][0x218], RZ ;  /* 0x00008600120c7a24 */ /* 0x000fe400078e02ff */
[----:B------:R-:W-:Y:S01]  /*2f10*/  IMAD.IADD R0, R107, 0x1, R24 ;  /* 0x000000016b007824 */ /* 0x000fe200078e0218 */
[----:B------:R-:W-:-:S02]  /*2f20*/  SHF.R.S32.HI R20, RZ, 0x1f, R16 ;  /* 0x0000001fff147819 */ /* 0x000fc40000011410 */
[----:B------:R-:W-:Y:S01]  /*2f30*/  LEA.HI R22, R13, R14, RZ, 0x4 ;  /* 0x0000000e0d167211 */ /* 0x000fe200078f20ff */
[----:B------:R-:W-:Y:S01]  /*2f40*/  IMAD R26, R19, c[0x0][0x21c], R12 ;  /* 0x00008700131a7a24 */ /* 0x000fe200078e020c */
[----:B------:R-:W-:Y:S02]  /*2f50*/  SHF.R.S32.HI R13, RZ, 0x1f, R17 ;  /* 0x0000001fff0d7819 */ /* 0x000fe40000011411 */
[----:B------:R-:W-:Y:S02]  /*2f60*/  SEL R14, RZ, c[0x0][0x27c], !P0 ;  /* 0x00009f00ff0e7a07 */ /* 0x000fe40004000000 */
[----:B------:R-:W-:Y:S02]  /*2f70*/  SHF.R.S32.HI R12, RZ, 0x1f, R0 ;  /* 0x0000001fff0c7819 */ /* 0x000fe40000011400 */
[----:B------:R-:W-:Y:S02]  /*2f80*/  LEA.HI R23, R20, R16, RZ, 0x4 ;  /* 0x0000001014177211 */ /* 0x000fe400078f20ff */
[----:B------:R-:W-:Y:S01]  /*2f90*/  LEA.HI R20, R13, R17, RZ, 0x4 ;  /* 0x000000110d147211 */ /* 0x000fe200078f20ff */
[----:B------:R-:W-:Y:S01]  /*2fa0*/  IMAD.IADD R13, R106, 0x1, R14 ;  /* 0x000000016a0d7824 */ /* 0x000fe200078e020e */
[CC--:B------:R-:W-:Y:S01]  /*2fb0*/  LEA.HI R14, R12.reuse, R0.reuse, RZ, 0x3 ;  /* 0x000000000c0e7211 */ /* 0x0c0fe200078f18ff */
[----:B------:R-:W-:Y:S01]  /*2fc0*/  IMAD.WIDE.U32 R98, R19, c[0x0][0x218], R10 ;  /* 0x0000860013627a25 */ /* 0x000fe200078e000a */
[----:B------:R-:W-:-:S03]  /*2fd0*/  LEA.HI R0, R12, R0, RZ, 0x6 ;  /* 0x000000000c007211 */ /* 0x000fc600078f30ff */
[----:B------:R-:W-:Y:S01]  /*2fe0*/  IMAD.SHL.U32 R11, R21, 0x40, RZ ;  /* 0x00000040150b7824 */ /* 0x000fe200078e00ff */
[----:B------:R-:W-:Y:S01]  /*2ff0*/  SHF.R.S32.HI R10, RZ, 0x1f, R13 ;  /* 0x0000001fff0a7819 */ /* 0x000fe2000001140d */
[----:B------:R-:W-:-:S03]  /*3000*/  IMAD.SHL.U32 R0, R0, 0x40, RZ ;  /* 0x0000004000007824 */ /* 0x000fc600078e00ff */
[----:B------:R-:W-:Y:S02]  /*3010*/  LOP3.LUT R17, R11, 0x7ffff000, RZ, 0xc0, !PT ;  /* 0x7ffff0000b117812 */ /* 0x000fe400078ec0ff */
[CC--:B------:R-:W-:Y:S02]  /*3020*/  LEA.HI R12, R10.reuse, R13.reuse, RZ, 0x3 ;  /* 0x0000000d0a0c7211 */ /* 0x0c0fe400078f18ff */
[----:B------:R-:W-:Y:S02]  /*3030*/  LEA.HI R18, R10, R13, RZ, 0x6 ;  /* 0x0000000d0a127211 */ /* 0x000fe400078f30ff */
[----:B------:R-:W-:Y:S02]  /*3040*/  LOP3.LUT R10, R0, 0x7ffff000, RZ, 0xc0, !PT ;  /* 0x7ffff000000a7812 */ /* 0x000fe400078ec0ff */
[----:B------:R-:W-:Y:S01]  /*3050*/  SHF.R.S32.HI R13, RZ, 0x4, R22 ;  /* 0x00000004ff0d7819 */ /* 0x000fe20000011416 */
[----:B------:R-:W-:Y:S02]  /*3060*/  IMAD.MOV.U32 R155, RZ, RZ, c[0x0][0x1e0] ;  /* 0x00007800ff9b7624 */ /* 0x000fe400078e00ff */
[----:B------:R-:W-:-:S02]  /*3070*/  IMAD.MOV.U32 R156, RZ, RZ, c[0x0][0x280] ;  /* 0x0000a000ff9c7624 */ /* 0x000fc400078e00ff */
[----:B------:R-:W-:Y:S01]  /*3080*/  IMAD.MOV.U32 R157, RZ, RZ, c[0x0][0x290] ;  /* 0x0000a400ff9d7624 */ /* 0x000fe200078e00ff */
[----:B------:R-:W-:Y:S01]  /*3090*/  LOP3.LUT R101, R15, 0xfffffff8, RZ, 0xc0, !PT ;  /* 0xfffffff80f657812 */ /* 0x000fe200078ec0ff */
[----:B------:R-:W-:Y:S01]  /*30a0*/  IMAD.WIDE.U32 R94, R134, c[0x0][0x280], R8 ;  /* 0x0000a000865e7a25 */ /* 0x000fe200078e0008 */
[----:B------:R-:W-:Y:S02]  /*30b0*/  LOP3.LUT R100, R14, 0xfffffff8, RZ, 0xc0, !PT ;  /* 0xfffffff80e647812 */ /* 0x000fe400078ec0ff */
[----:B------:R-:W-:Y:S01]  /*30c0*/  LOP3.LUT R85, R12, 0xfffffff8, RZ, 0xc0, !PT ;  /* 0xfffffff80c557812 */ /* 0x000fe200078ec0ff */
[----:B------:R-:W-:Y:S01]  /*30d0*/  IMAD.WIDE.U32 R92, R134, c[0x0][0x290], R6 ;  /* 0x0000a400865c7a25 */ /* 0x000fe200078e0006 */
[----:B------:R-:W-:-:S03]  /*30e0*/  SHF.L.U64.HI R137, R155, R149, c[0x0][0x1e4] ;  /* 0x000079009b897619 */ /* 0x000fc60000010295 */
[----:B------:R-:W-:Y:S01]  /*30f0*/  IMAD.WIDE.U32 R90, R134, c[0x0][0x280], R4 ;  /* 0x0000a000865a7a25 */ /* 0x000fe200078e0004 */
[----:B------:R-:W-:-:S03]  /*3100*/  SHF.L.U64.HI R148, R156, R149, c[0x0][0x284] ;  /* 0x0000a1009c947619 */ /* 0x000fc60000010295 */
[----:B------:R-:W-:Y:S01]  /*3110*/  IMAD.WIDE.U32 R88, R134, c[0x0][0x290], R2 ;  /* 0x0000a40086587a25 */ /* 0x000fe200078e0002 */
[----:B------:R-:W-:Y:S02]  /*3120*/  SHF.L.U64.HI R149, R157, R149, c[0x0][0x294] ;  /* 0x0000a5009d957619 */ /* 0x000fe40000010295 */
[----:B------:R-:W-:Y:S01]  /*3130*/  ISETP.NE.AND P6, PT, RZ, UR4, PT ;  /* 0x00000004ff007c0c */ /* 0x000fe2000bfc5270 */
[----:B------:R-:W-:Y:S01]  /*3140*/  IMAD.SHL.U32 R155, R155, 0x40, RZ ;  /* 0x000000409b9b7824 */ /* 0x000fe200078e00ff */
[----:B------:R-:W-:Y:S01]  /*3150*/  SHF.R.S32.HI R117, RZ, 0x1f, R101 ;  /* 0x0000001fff757819 */ /* 0x000fe20000011465 */
[----:B------:R-:W-:Y:S01]  /*3160*/  IMAD.SHL.U32 R156, R156, 0x40, RZ ;  /* 0x000000409c9c7824 */ /* 0x000fe200078e00ff */
[----:B------:R-:W-:Y:S01]  /*3170*/  SHF.R.S32.HI R116, RZ, 0x1f, R100 ;  /* 0x0000001fff747819 */ /* 0x000fe20000011464 */
[----:B------:R-:W-:Y:S01]  /*3180*/  IMAD.SHL.U32 R157, R157, 0x40, RZ ;  /* 0x000000409d9d7824 */ /* 0x000fe200078e00ff */
[----:B------:R-:W-:Y:S01]  /*3190*/  SHF.R.S32.HI R115, RZ, 0x1f, R85 ;  /* 0x0000001fff737819 */ /* 0x000fe20000011455 */
[----:B------:R-:W-:-:S02]  /*31a0*/  IMAD.IADD R84, R81, 0x1, R27 ;  /* 0x0000000151547824 */ /* 0x000fc400078e021b */
[----:B------:R-:W-:Y:S01]  /*31b0*/  IMAD.IADD R123, R99, 0x1, R26 ;  /* 0x00000001637b7824 */ /* 0x000fe200078e021a */
[C---:B--2---:R-:W-:Y:S02]  /*31c0*/  LOP3.LUT R11, R29.reuse, 0x38, R14, 0xf8, !PT ;  /* 0x000000381d0b7812 */ /* 0x044fe400078ef80e */
[----:B------:R-:W-:Y:S02]  /*31d0*/  LOP3.LUT R16, R29, 0x38, R15, 0xf8, !PT ;  /* 0x000000381d107812 */ /* 0x000fe400078ef80f */
[-C--:B---3--:R-:W-:Y:S02]  /*31e0*/  LOP3.LUT R0, R11, R28.reuse, RZ, 0x3c, !PT ;  /* 0x0000001c0b007212 */ /* 0x088fe400078e3cff */
[----:B------:R-:W-:Y:S02]  /*31f0*/  LOP3.LUT R16, R16, R28, RZ, 0x3c, !PT ;  /* 0x0000001c10107212 */ /* 0x000fe400078e3cff */
[----:B------:R-:W-:Y:S02]  /*3200*/  SHF.R.S32.HI R11, RZ, 0x4, R23 ;  /* 0x00000004ff0b7819 */ /* 0x000fe40000011417 */
[----:B------:R-:W-:-:S02]  /*3210*/  IADD3 R22, R0, R10, R139 ;  /* 0x0000000a00167210 */ /* 0x000fc40007ffe08b */
[----:B------:R-:W-:Y:S02]  /*3220*/  SHF.R.S32.HI R0, RZ, 0x4, R20 ;  /* 0x00000004ff007819 */ /* 0x000fe40000011414 */
[----:B------:R-:W-:Y:S01]  /*3230*/  IADD3 R24, R16, R17, R139 ;  /* 0x0000001110187210 */ /* 0x000fe20007ffe08b */
[----:B------:R-:W-:Y:S01]  /*3240*/  IMAD.SHL.U32 R16, R18, 0x40, RZ ;  /* 0x0000004012107824 */ /* 0x000fe200078e00ff */
[----:B------:R-:W-:Y:S02]  /*3250*/  LEA.HI.SX32 R11, R15, R11, 0x1d ;  /* 0x0000000b0f0b7211 */ /* 0x000fe400078feaff */
[----:B------:R-:W-:Y:S02]  /*3260*/  LEA.HI.SX32 R10, R14, R13, 0x1d ;  /* 0x0000000d0e0a7211 */ /* 0x000fe400078feaff */
[----:B------:R-:W-:Y:S02]  /*3270*/  LEA.HI.SX32 R0, R12, R0, 0x1d ;  /* 0x000000000c007211 */ /* 0x000fe400078feaff */
[----:B------:R-:W-:Y:S01]  /*3280*/  SHF.R.S32.HI R13, RZ, 0x1f, R11 ;  /* 0x0000001fff0d7819 */ /* 0x000fe2000001140b */
[----:B------:R-:W-:Y:S01]  /*3290*/  IMAD.SHL.U32 R79, R10, 0x8, RZ ;  /* 0x000000080a4f7824 */ /* 0x000fe200078e00ff */
[----:B------:R-:W-:-:S02]  /*32a0*/  SHF.R.S32.HI R17, RZ, 0x1f, R0 ;  /* 0x0000001fff117819 */ /* 0x000fc40000011400 */
[----:B------:R-:W-:Y:S01]  /*32b0*/  LOP3.LUT R21, R16, 0x7ffff000, RZ, 0xc0, !PT ;  /* 0x7ffff00010157812 */ /* 0x000fe200078ec0ff */
[----:B------:R-:W-:Y:S01]  /*32c0*/  IMAD.SHL.U32 R82, R11, 0x8, RZ ;  /* 0x000000080b527824 */ /* 0x000fe200078e00ff */
[----:B------:R-:W-:Y:S01]  /*32d0*/  SHF.R.S32.HI R16, RZ, 0x1f, R10 ;  /* 0x0000001fff107819 */ /* 0x000fe2000001140a */
[----:B------:R-:W-:Y:S01]  /*32e0*/  IMAD.SHL.U32 R83, R0, 0x8, RZ ;  /* 0x0000000800537824 */ /* 0x000fe200078e00ff */
[----:B------:R-:W-:Y:S02]  /*32f0*/  LEA.HI R19, R13, R11, RZ, 0x3 ;  /* 0x0000000b0d137211 */ /* 0x000fe400078f18ff */
[----:B------:R-:W-:Y:S02]  /*3300*/  LOP3.LUT R18, R29, 0x38, R12, 0xf8, !PT ;  /* 0x000000381d127812 */ /* 0x000fe400078ef80c */
[----:B------:R-:W-:Y:S02]  /*3310*/  LEA.HI R11, R17, R0, RZ, 0x3 ;  /* 0x00000000110b7211 */ /* 0x000fe400078f18ff */
[----:B------:R-:W-:-:S02]  /*3320*/  LOP3.LUT R0, R29, 0x38, R79, 0xf8, !PT ;  /* 0x000000381d007812 */ /* 0x000fc400078ef84f */
[----:B------:R-:W-:Y:S02]  /*3330*/  LEA.HI R16, R16, R10, RZ, 0x3 ;  /* 0x0000000a10107211 */ /* 0x000fe400078f18ff */
[-C--:B------:R-:W-:Y:S01]  /*3340*/  LOP3.LUT R20, R18, R28.reuse, RZ, 0x3c, !PT ;  /* 0x0000001c12147212 */ /* 0x080fe200078e3cff */
        /* <DEDUP_REMOVED lines=22> */
[----:B------:R-:W-:Y:S01]  /*34b0*/  IMAD.IADD R120, R10, 0x1, R91 ;  /* 0x000000010a787824 */ /* 0x000fe200078e025b */
[----:B------:R-:W-:Y:S01]  /*34c0*/  SHF.R.S32.HI R112, RZ, 0x1f, R83 ;  /* 0x0000001fff707819 */ /* 0x000fe20000011453 */
        /* <DEDUP_REMOVED lines=9> */
.L_x_624:
[-C--:B------:R-:W-:Y:S01]  /*3560*/  IMAD R0, R137, R60.reuse, RZ ;  /* 0x0000003c89007224 */ /* 0x080fe200078e02ff */
[----:B------:R-:W-:Y:S01]  /*3570*/  SHF.R.S32.HI R77, RZ, 0x1f, R60 ;  /* 0x0000001fff4d7819 */ /* 0x000fe2000001143c */
[----:B------:R-:W-:Y:S01]  /*3580*/  IMAD.WIDE.U32 R10, R155, R60, RZ ;  /* 0x0000003c9b0a7225 */ /* 0x000fe200078e00ff */
[----:B------:R-:W-:Y:S04]  /*3590*/  DEPBAR.LE SB0, 0x0 ;  /* 0x000080000000791a */ /* 0x000fe80000000000 */
[----:B------:R-:W-:Y:S01]  /*35a0*/  WARPSYNC 0xffffffff ;  /* 0xffffffff00007948 */ /* 0x000fe20003800000 */
[----:B------:R-:W-:Y:S01]  /*35b0*/  BAR.SYNC.DEFER_BLOCKING 0x0 ;  /* 0x0000000000007b1d */ /* 0x000fe20000010000 */
[----:B------:R-:W-:Y:S01]  /*35c0*/  ISETP.GE.AND P1, PT, R162, 0x1, PT ;  /* 0x00000001a200780c */ /* 0x000fe20003f26270 */
[----:B------:R-:W-:Y:S04]  /*35d0*/  IMAD R0, R77, R155, R0 ;  /* 0x0000009b4d007224 */ /* 0x000fe800078e0200 */
[----:B------:R-:W-:Y:S01]  /*35e0*/  IMAD.IADD R16, R11, 0x1, R0 ;  /* 0x000000010b107824 */ /* 0x000fe200078e0200 */
[----:B------:R-:W-:Y:S05]  /*35f0*/  IADD3 R0, P0, R131, R10, RZ ;  /* 0x0000000a83007210 */ /* 0x000fea0007f1e0ff */
[----:B-1----:R-:W-:Y:S01]  /*3600*/  IMAD.X R2, R16, 0x1, R130, P0 ;  /* 0x0000000110027824 */ /* 0x002fe200000e0682 */
[C---:B------:R-:W-:Y:S04]  /*3610*/  LEA R50, P0, R0.reuse, c[0x0][0x1c8], 0x1 ;  /* 0x0000720000327a11 */ /* 0x040fe800078008ff */
[----:B------:R-:W-:Y:S01]  /*3620*/  LEA.HI.X R51, R0, c[0x0][0x1cc], R2, 0x1, P0 ;  /* 0x0000730000337a11 */ /* 0x000fe200000f0c02 */
[----:B------:R-:W-:Y:S01]  /*3630*/  BSSY B1, `(.L_x_600) ;  /* 0x000038e000017945 */ /* 0x000fe20003800000 */
[----:B------:R-:W-:-:S05]  /*3640*/  @!P1 BRA `(.L_x_601) ;  /* 0x000036f000009947 */ /* 0x000fca0003800000 */
[-C--:B------:R-:W-:Y:S02]  /*3650*/  IMAD R2, R148, R60.reuse, RZ ;  /* 0x0000003c94027224 */ /* 0x080fe400078e02ff */
[-C--:B------:R-:W-:Y:S02]  /*3660*/  IMAD R0, R149, R60.reuse, RZ ;  /* 0x0000003c95007224 */ /* 0x080fe400078e02ff */
[----:B------:R-:W-:Y:S02]  /*3670*/  IMAD R3, R60, -0x40, R78 ;  /* 0xffffffc03c037824 */ /* 0x000fe400078e024e */
[-C--:B------:R-:W-:Y:S03]  /*3680*/  IMAD.WIDE.U32 R8, R156, R60.reuse, RZ ;  /* 0x0000003c9c087225 */ /* 0x080fe600078e00ff */
[----:B------:R-:W-:Y:S01]  /*3690*/  IMNMX R26, R3, 0x40, PT ;  /* 0x00000040031a7817 */ /* 0x000fe20003800200 */
[----:B------:R-:W-:Y:S04]  /*36a0*/  IMAD.WIDE.U32 R24, R157, R60, RZ ;  /* 0x0000003c9d187225 */ /* 0x000fe800078e00ff */
[C---:B------:R-:W-:Y:S02]  /*36b0*/  IMAD R2, R77.reuse, R156, R2 ;  /* 0x0000009c4d027224 */ /* 0x040fe400078e0202 */
[----:B------:R-:W-:Y:S03]  /*36c0*/  IMAD R0, R77, R157, R0 ;  /* 0x0000009d4d007224 */ /* 0x000fe600078e0200 */
        /* <DEDUP_REMOVED lines=62> */
.L_x_604:
[----:B------:R-:W-:Y:S05]  /*3ab0*/  BSYNC B0 ;  /* 0x0000000000007941 */ /* 0x000fea0003800000 */
.L_x_603:
        /* <DEDUP_REMOVED lines=89> */
.L_x_607:
[----:B------:R-:W-:Y:S05]  /*4050*/  BSYNC B0 ;  /* 0x0000000000007941 */ /* 0x000fea0003800000 */
.L_x_606:
        /* <DEDUP_REMOVED lines=56> */
.L_x_609:
[----:B------:R-:W-:Y:S05]  /*43e0*/  BSYNC B0 ;  /* 0x0000000000007941 */ /* 0x000fea0003800000 */
.L_x_608:
        /* <DEDUP_REMOVED lines=56> */
.L_x_611:
[----:B------:R-:W-:Y:S05]  /*4770*/  BSYNC B0 ;  /* 0x0000000000007941 */ /* 0x000fea0003800000 */
.L_x_610:
        /* <DEDUP_REMOVED lines=57> */
.L_x_613:
[----:B------:R-:W-:Y:S05]  /*4b10*/  BSYNC B0 ;  /* 0x0000000000007941 */ /* 0x000fea0003800000 */
.L_x_612:
        /* <DEDUP_REMOVED lines=57> */
.L_x_615:
[----:B------:R-:W-:Y:S05]  /*4eb0*/  BSYNC B0 ;  /* 0x0000000000007941 */ /* 0x000fea0003800000 */
.L_x_614:
        /* <DEDUP_REMOVED lines=57> */
.L_x_602:
        /* <DEDUP_REMOVED lines=47> */
.L_x_617:
[----:B------:R-:W-:Y:S05]  /*5540*/  BSYNC B0 ;  /* 0x0000000000007941 */ /* 0x000fea0003800000 */
.L_x_616:
        /* <DEDUP_REMOVED lines=32> */
[----:B------:R-:W-:Y:S01]  /*5750*/  LDS.128 R48, [R109+0x6100] ;  /* 0x006100006d307984 */ /* 0x000fe20000000c00 */
[-C--:B------:R-:W-:Y:S01]  /*5760*/  IADD3 R0, P1, P0, R74, R67.reuse, R101 ;  /* 0x000000434a007210 */ /* 0x080fe2000783e065 */
[----:B------:R-:W-:Y:S01]  /*5770*/  IMAD.MOV.U32 R24, RZ, RZ, R7 ;  /* 0x000000ffff187224 */ /* 0x000fe200078e0007 */
[----:B------:R-:W-:Y:S01]  /*5780*/  MOV R10, R6 ;  /* 0x00000006000a7202 */ /* 0x000fe20000000f00 */
[----:B------:R-:W-:Y:S01]  /*5790*/  IMAD.MOV.U32 R42, RZ, RZ, R35 ;  /* 0x000000ffff2a7224 */ /* 0x000fe200078e0023 */
[----:B------:R-:W-:Y:S02]  /*57a0*/  IADD3.X R3, R76, R66, R117, P1, P0 ;  /* 0x000000424c037210 */ /* 0x000fe40000fe0475 */
[----:B------:R-:W-:Y:S01]  /*57b0*/  MOV R40, R34 ;  /* 0x0000002200287202 */ /* 0x000fe20000000f00 */
[----:B------:R-:W1:Y:S04]  /*57c0*/  LDS.128 R16, [R119+0x6100] ;  /* 0x0061000077107984 */ /* 0x000e680000000c00 */
[----:B------:R-:W-:Y:S04]  /*57d0*/  @!P2 IADD3 R2, P1, P0, R74, R67, R82 ;  /* 0x000000434a02a210 */ /* 0x000fe8000783e052 */
[----:B------:R-:W-:Y:S02]  /*57e0*/  @!P2 IADD3.X R8, R76, R66, R114, P1, P0 ;  /* 0x000000424c08a210 */ /* 0x000fe40000fe0472 */
[C---:B------:R-:W-:Y:S04]  /*57f0*/  LEA R64, P0, R0.reuse, c[0x0][0x1c8], 0x1 ;  /* 0x0000720000407a11 */ /* 0x040fe800078008ff */
[----:B------:R-:W-:Y:S02]  /*5800*/  LEA.HI.X R65, R0, c[0x0][0x1cc], R3, 0x1, P0 ;  /* 0x0000730000417a11 */ /* 0x000fe400000f0c03 */
[C---:B------:R-:W-:Y:S02]  /*5810*/  @!P2 LEA R62, P0, R2.reuse, c[0x0][0x1c8], 0x1 ;  /* 0x00007200023eaa11 */ /* 0x040fe400078008ff */
[----:B------:R-:W-:Y:S02]  /*5820*/  MOV R0, R4 ;  /* 0x0000000400007202 */ /* 0x000fe40000000f00 */
[----:B------:R-:W-:Y:S01]  /*5830*/  @!P2 LEA.HI.X R63, R2, c[0x0][0x1cc], R8, 0x1, P0 ;  /* 0x00007300023faa11 */ /* 0x000fe200000f0c08 */
[--C-:B------:R-:W-:Y:S01]  /*5840*/  IMAD.MOV.U32 R2, RZ, RZ, R5.reuse ;  /* 0x000000ffff027224 */ /* 0x100fe200078e0005 */
[----:B------:R-:W-:Y:S11]  /*5850*/  ISETP.GE.AND P0, PT, R104, c[0x0][0x27c], PT ;  /* 0x00009f0068007a0c */ /* 0x000ff60003f06270 */
[----:B------:R-:W-:Y:S02]  /*5860*/  @!UPT UIADD3 URZ, URZ, URZ, URZ ;  /* 0x0000003f3f3ff290 */ /* 0x000fe4000fffe03f */
[--C-:B------:R-:W-:Y:S01]  /*5870*/  @!P0 SHF.R.U32.HI R9, RZ, 0x10, R5.reuse ;  /* 0x00000010ff098819 */ /* 0x100fe20000011605 */
[----:B------:R-:W-:Y:S01]  /*5880*/  @!P0 HADD2.F32 R3, -RZ, R2.H0_H0 ;  /* 0x20000002ff038230 */ /* 0x000fe20000004100 */
[----:B------:R-:W-:Y:S01]  /*5890*/  @!P0 SHF.R.U64 R8, R4, 0x10, R5 ;  /* 0x0000001004088819 */ /* 0x000fe20000001205 */
[----:B------:R-:W-:Y:S01]  /*58a0*/  @!P0 HADD2.F32 R0, -RZ, R0.H0_H0 ;  /* 0x20000000ff008230 */ /* 0x000fe20000004100 */
[----:B------:R-:W-:Y:S01]  /*58b0*/  @!P0 SHF.R.U64 R11, R6, 0x10, R7 ;  /* 0x00000010060b8819 */ /* 0x000fe20000001207 */
[----:B-1----:R-:W-:Y:S01]  /*58c0*/  @!P0 IMAD.MOV.U32 R6, RZ, RZ, R16 ;  /* 0x000000ffff068224 */ /* 0x002fe200078e0010 */
[----:B------:R-:W-:Y:S02]  /*58d0*/  @!P0 MOV R31, R49 ;  /* 0x00000031001f8202 */ /* 0x000fe40000000f00 */
[----:B------:R-:W-:Y:S02]  /*58e0*/  @!P0 MOV R36, R48 ;  /* 0x0000003000248202 */ /* 0x000fe40000000f00 */
[----:B------:R-:W-:Y:S01]  /*58f0*/  @!P0 MOV R5, R17 ;  /* 0x0000001100058202 */ /* 0x000fe20000000f00 */
[----:B------:R-:W-:Y:S01]  /*5900*/  @!P0 HADD2.F32 R2, -RZ, R6.H0_H0 ;  /* 0x20000006ff028230 */ /* 0x000fe20000004100 */
[----:B------:R-:W-:Y:S02]  /*5910*/  MOV R4, R32 ;  /* 0x0000002000047202 */ /* 0x000fe40000000f00 */
[----:B------:R-:W-:Y:S01]  /*5920*/  @!P0 SHF.R.U64 R39, R32, 0x10, R33 ;  /* 0x0000001020278819 */ /* 0x000fe20000001221 */
[----:B------:R-:W-:Y:S01]  /*5930*/  @!P0 HADD2.F32 R32, -RZ, R31.H0_H0 ;  /* 0x2000001fff208230 */ /* 0x000fe20000004100 */
[----:B------:R-:W-:Y:S01]  /*5940*/  @!P0 SHF.R.U32.HI R25, RZ, 0x10, R7 ;  /* 0x00000010ff198819 */ /* 0x000fe20000011607 */
[----:B------:R-:W-:Y:S01]  /*5950*/  @!P0 HADD2.F32 R7, -RZ, R36.H0_H0 ;  /* 0x20000024ff078230 */ /* 0x000fe20000004100 */
[----:B------:R-:W-:Y:S01]  /*5960*/  @!P0 SHF.R.U32.HI R38, RZ, 0x10, R33 ;  /* 0x00000010ff268819 */ /* 0x000fe20000011621 */
[----:B------:R-:W-:Y:S01]  /*5970*/  @!P0 HADD2.F32 R30, -RZ, R4.H0_H0 ;  /* 0x20000004ff1e8230 */ /* 0x000fe20000004100 */
[--C-:B------:R-:W-:Y:S01]  /*5980*/  @!P0 SHF.R.U64 R41, R34, 0x10, R35.reuse ;  /* 0x0000001022298819 */ /* 0x100fe20000001223 */
[-C--:B------:R-:W-:Y:S01]  /*5990*/  @!P0 FMUL.FTZ R34, R32, R3.reuse ;  /* 0x0000000320228220 */ /* 0x080fe20000410000 */
[----:B------:R-:W-:Y:S01]  /*59a0*/  @!P0 HADD2.F32 R4, -RZ, R5.H0_H0 ;  /* 0x20000005ff048230 */ /* 0x000fe20000004100 */
[----:B------:R-:W-:Y:S01]  /*59b0*/  @!P0 SHF.R.U32.HI R43, RZ, 0x10, R35 ;  /* 0x00000010ff2b8819 */ /* 0x000fe20000011623 */
[CC--:B------:R-:W-:Y:S01]  /*59c0*/  @!P0 FMUL.FTZ R35, R7.reuse, R0.reuse ;  /* 0x0000000007238220 */ /* 0x0c0fe20000410000 */
[----:B------:R-:W-:Y:S01]  /*59d0*/  @!P0 HADD2.F32 R33, -RZ, R37.H0_H0 ;  /* 0x20000025ff218230 */ /* 0x000fe20000004100 */
[----:B------:R-:W-:Y:S01]  /*59e0*/  @!P0 FMUL.FTZ R0, R2, R0 ;  /* 0x0000000002008220 */ /* 0x000fe20000410000 */
[----:B------:R-:W-:Y:S01]  /*59f0*/  @!P0 HADD2.F32 R37, -RZ, R40.H0_H0 ;  /* 0x20000028ff258230 */ /* 0x000fe20000004100 */
[C---:B------:R-:W-:Y:S01]  /*5a00*/  @!P0 FMUL.FTZ R3, R4.reuse, R3 ;  /* 0x0000000304038220 */ /* 0x040fe20000410000 */
[----:B------:R-:W-:Y:S01]  /*5a10*/  @!P0 HADD2.F32 R40, -RZ, R42.H0_H0 ;  /* 0x2000002aff288230 */ /* 0x000fe20000004100 */
        /* <DEDUP_REMOVED lines=8> */
[----:B------:R-:W-:Y:S02]  /*5aa0*/  @!P0 HADD2.F32 R35, -RZ, R38.H0_H0 ;  /* 0x20000026ff238230 */ /* 0x000fe40000004100 */
[----:B------:R-:W-:Y:S02]  /*5ab0*/  @!P0 HADD2.F32 R2, -RZ, R5.H1_H1 ;  /* 0x30000005ff028230 */ /* 0x000fe40000004100 */
[----:B------:R-:W-:Y:S02]  /*5ac0*/  @!P0 HADD2.F32 R31, -RZ, R39.H0_H0 ;  /* 0x20000027ff1f8230 */ /* 0x000fe40000004100 */
[----:B------:R-:W-:Y:S01]  /*5ad0*/  @!P0 HADD2.F32 R5, -RZ, R6.H1_H1 ;  /* 0x30000006ff058230 */ /* 0x000fe20000004100 */
[----:B------:R-:W-:Y:S01]  /*5ae0*/  @!P0 FMUL.FTZ R6, R30, R7 ;  /* 0x000000071e068220 */ /* 0x000fe20000410000 */
[----:B------:R-:W-:Y:S01]  /*5af0*/  @!P0 HADD2.F32 R39, -RZ, R41.H0_H0 ;  /* 0x20000029ff278230 */ /* 0x000fe20000004100 */
[C---:B------:R-:W-:Y:S01]  /*5b00*/  @!P0 FFMA.FTZ R71, R2.reuse, R35, -R8 ;  /* 0x0000002302478223 */ /* 0x040fe20000010808 */
[----:B------:R-:W-:Y:S01]  /*5b10*/  @!P0 MOV R41, R51 ;  /* 0x0000003300298202 */ /* 0x000fe20000000f00 */
[----:B------:R-:W-:Y:S01]  /*5b20*/  @!P0 IMAD.MOV.U32 R8, RZ, RZ, R50 ;  /* 0x000000ffff088224 */ /* 0x000fe200078e0032 */
[----:B------:R-:W-:Y:S01]  /*5b30*/  @!P0 HADD2.F32 R9, -RZ, R10.H0_H0 ;  /* 0x2000000aff098230 */ /* 0x000fe20000004100 */
[----:B------:R-:W-:Y:S02]  /*5b40*/  @!P0 FMUL.FTZ R4, R2, R4 ;  /* 0x0000000402048220 */ /* 0x000fe40000410000 */
        /* <DEDUP_REMOVED lines=10> */
[----:B------:R-:W-:Y:S01]  /*5bf0*/  @!P0 FMUL.FTZ R10, R38, R6 ;  /* 0x00000006260a8220 */ /* 0x000fe20000410000 */
[----:B------:R-:W-:Y:S01]  /*5c00*/  @!P0 HADD2.F32 R8, -RZ, R5.H0_H0 ;  /* 0x20000005ff088230 */ /* 0x000fe20000004100 */
[----:B------:R-:W-:Y:S01]  /*5c10*/  @!P0 FMUL.FTZ R11, R36, R9 ;  /* 0x00000009240b8220 */ /* 0x000fe20000410000 */
[----:B------:R-:W-:Y:S01]  /*5c20*/  @!P0 F2FP.PACK_AB R31, R71, R72 ;  /* 0x00000048471f823e */ /* 0x000fe200000000ff */
[C---:B------:R-:W-:Y:S01]  /*5c30*/  @!P0 FMUL.FTZ R6, R7.reuse, R6 ;  /* 0x0000000607068220 */ /* 0x040fe20000410000 */
[----:B------:R-:W-:Y:S01]  /*5c40*/  @!P0 F2FP.PACK_AB R30, R70, R73 ;  /* 0x00000049461e823e */ /* 0x000fe200000000ff */
[----:B------:R-:W-:Y:S01]  /*5c50*/  @!P0 FFMA.FTZ R69, R7, R39, -R10 ;  /* 0x0000002707458223 */ /* 0x000fe2000001080a */
[----:B------:R-:W-:Y:S01]  /*5c60*/  @!P0 MOV R17, R31 ;  /* 0x0000001f00118202 */ /* 0x000fe20000000f00 */
[----:B------:R-:W-:Y:S01]  /*5c70*/  @!P0 IMAD.MOV.U32 R7, RZ, RZ, R19 ;  /* 0x000000ffff078224 */ /* 0x000fe200078e0013 */
[----:B------:R-:W-:Y:S01]  /*5c80*/  @!P0 MOV R16, R30 ;  /* 0x0000001e00108202 */ /* 0x000fe20000000f00 */
[C---:B------:R-:W-:Y:S01]  /*5c90*/  @!P0 FFMA.FTZ R68, R8.reuse, R37, -R11 ;  /* 0x0000002508448223 */ /* 0x040fe2000001080b */
[----:B------:R-:W-:Y:S01]  /*5ca0*/  @!P0 HADD2.F32 R10, -RZ, R24.H0_H0 ;  /* 0x20000018ff0a8230 */ /* 0x000fe20000004100 */
[----:B------:R-:W-:Y:S01]  /*5cb0*/  @!P0 FMUL.FTZ R5, R8, R9 ;  /* 0x0000000908058220 */ /* 0x000fe20000410000 */
[----:B------:R-:W-:Y:S01]  /*5cc0*/  @!P0 HADD2.F32 R11, -RZ, R25.H0_H0 ;  /* 0x20000019ff0b8230 */ /* 0x000fe20000004100 */
[----:B------:R-:W-:Y:S01]  /*5cd0*/  @!P0 F2FP.PACK_AB R3, R4, R3 ;  /* 0x000000030403823e */ /* 0x000fe200000000ff */
[--C-:B------:R-:W-:Y:S01]  /*5ce0*/  @!P0 HADD2.F32 R24, -RZ, R41.reuse.H0_H0 ;  /* 0x20000029ff188230 */ /* 0x100fe20000004100 */
[----:B------:R-:W-:Y:S01]  /*5cf0*/  @!P0 FFMA.FTZ R5, R36, R37, R5 ;  /* 0x0000002524058223 */ /* 0x000fe20000010005 */
[----:B------:R-:W-:Y:S01]  /*5d00*/  @!P0 HADD2.F32 R25, -RZ, R41.H1_H1 ;  /* 0x30000029ff198230 */ /* 0x000fe20000004100 */
[----:B------:R-:W-:Y:S01]  /*5d10*/  @!P0 FFMA.FTZ R6, R38, R39, R6 ;  /* 0x0000002726068223 */ /* 0x000fe20000010006 */
[--C-:B------:R-:W-:Y:S01]  /*5d20*/  @!P0 HADD2.F32 R9, -RZ, R7.reuse.H1_H1 ;  /* 0x30000007ff098230 */ /* 0x100fe20000004100 */
[----:B------:R-:W-:Y:S01]  /*5d30*/  @!P0 FMUL.FTZ R61, R24, R10 ;  /* 0x0000000a183d8220 */ /* 0x000fe20000410000 */
[----:B------:R-:W-:Y:S01]  /*5d40*/  @!P0 HADD2.F32 R8, -RZ, R7.H0_H0 ;  /* 0x20000007ff088230 */ /* 0x000fe20000004100 */
[----:B------:R-:W-:Y:S01]  /*5d50*/  @!P0 FMUL.FTZ R42, R25, R11 ;  /* 0x0000000b192a8220 */ /* 0x000fe20000410000 */
[----:B------:R-:W-:Y:S01]  /*5d60*/  @!P0 HADD2.F32 R41, -RZ, R43.H0_H0 ;  /* 0x2000002bff298230 */ /* 0x000fe20000004100 */
[----:B------:R-:W-:Y:S02]  /*5d70*/  @!P0 IMAD.MOV.U32 R49, RZ, RZ, R3 ;  /* 0x000000ffff318224 */ /* 0x000fe400078e0003 */
[C---:B------:R-:W-:Y:S02]  /*5d80*/  @!P0 FFMA.FTZ R61, R8.reuse, R40, -R61 ;  /* 0x00000028083d8223 */ /* 0x040fe4000001083d */
[C---:B------:R-:W-:Y:S02]  /*5d90*/  @!P0 FFMA.FTZ R42, R9.reuse, R41, -R42 ;  /* 0x00000029092a8223 */ /* 0x040fe4000001082a */
[----:B------:R-:W-:Y:S02]  /*5da0*/  @!P0 FMUL.FTZ R7, R8, R10 ;  /* 0x0000000a08078220 */ /* 0x000fe40000410000 */
[----:B------:R-:W-:Y:S01]  /*5db0*/  @!P0 FMUL.FTZ R8, R9, R11 ;  /* 0x0000000b09088220 */ /* 0x000fe20000410000 */
[----:B------:R-:W-:Y:S01]  /*5dc0*/  @!P0 F2FP.PACK_AB R11, R69, R68 ;  /* 0x00000044450b823e */ /* 0x000fe200000000ff */
[----:B------:R-:W-:Y:S01]  /*5dd0*/  @!P0 FFMA.FTZ R7, R24, R40, R7 ;  /* 0x0000002818078223 */ /* 0x000fe20000010007 */
[----:B------:R-:W-:Y:S01]  /*5de0*/  @!P0 F2FP.PACK_AB R10, R42, R61 ;  /* 0x0000003d2a0a823e */ /* 0x000fe200000000ff */
[----:B------:R-:W-:Y:S01]  /*5df0*/  @!P0 FFMA.FTZ R8, R25, R41, R8 ;  /* 0x0000002919088223 */ /* 0x000fe20000010008 */
[----:B------:R-:W-:Y:S01]  /*5e00*/  @!P0 F2FP.PACK_AB R9, R2, R0 ;  /* 0x000000000209823e */ /* 0x000fe200000000ff */
[----:B------:R-:W-:Y:S01]  /*5e10*/  @!P0 IMAD.MOV.U32 R18, RZ, RZ, R11 ;  /* 0x000000ffff128224 */ /* 0x000fe200078e000b */
[----:B------:R-:W-:Y:S02]  /*5e20*/  @!P0 MOV R19, R10 ;  /* 0x0000000a00138202 */ /* 0x000fe40000000f00 */
[----:B------:R-:W-:Y:S02]  /*5e30*/  @!P0 F2FP.PACK_AB R2, R6, R5 ;  /* 0x000000050602823e */ /* 0x000fe400000000ff */
[----:B------:R-:W-:Y:S01]  /*5e40*/  @!P0 F2FP.PACK_AB R0, R8, R7 ;  /* 0x000000070800823e */ /* 0x000fe200000000ff */
[----:B------:R1:W-:Y:S01]  /*5e50*/  STG.E.128 [R64.64], R16 ;  /* 0x0000001040007986 */ /* 0x0003e2000c101d06 */
[----:B------:R-:W-:Y:S02]  /*5e60*/  @!P0 MOV R48, R9 ;  /* 0x0000000900308202 */ /* 0x000fe40000000f00 */
[----:B------:R-:W-:Y:S02]  /*5e70*/  @!P0 MOV R50, R2 ;  /* 0x0000000200328202 */ /* 0x000fe40000000f00 */
[----:B------:R-:W-:Y:S05]  /*5e80*/  @!P0 MOV R51, R0 ;  /* 0x0000000000338202 */ /* 0x000fea0000000f00 */
[----:B------:R1:W-:Y:S02]  /*5e90*/  @!P2 STG.E.128 [R62.64], R48 ;  /* 0x000000303e00a986 */ /* 0x0003e4000c101d06 */
.L_x_619:
[----:B------:R-:W-:Y:S05]  /*5ea0*/  BSYNC B0 ;  /* 0x0000000000007941 */ /* 0x000fea0003800000 */
.L_x_618:
        /* <DEDUP_REMOVED lines=27> */
[----:B------:R-:W-:Y:S01]  /*6060*/  @!P0 SHF.R.U64 R11, R14, 0x10, R15 ;  /* 0x000000100e0b8819 */ /* 0x000fe2000000120f */
[----:B------:R-:W-:Y:S01]  /*6070*/  @!P0 HADD2.F32 R2, -RZ, R3.H0_H0 ;  /* 0x20000003ff028230 */ /* 0x000fe20000004100 */
[----:B------:R-:W-:Y:S01]  /*6080*/  @!P0 SHF.R.U32.HI R30, RZ, 0x10, R47 ;  /* 0x00000010ff1e8819 */ /* 0x000fe2000001162f */
[----:B------:R-:W-:Y:S01]  /*6090*/  @!P0 HADD2.F32 R12, -RZ, R9.H1_H1 ;  /* 0x30000009ff0c8230 */ /* 0x000fe20000004100 */
[CC--:B------:R-:W-:Y:S01]  /*60a0*/  @!P0 FMUL.FTZ R13, R5.reuse, R0.reuse ;  /* 0x00000000050d8220 */ /* 0x0c0fe20000410000 */
[----:B------:R-:W-:Y:S01]  /*60b0*/  @!P0 HADD2.F32 R11, -RZ, R11.H0_H0 ;  /* 0x2000000bff0b8230 */ /* 0x000fe20000004100 */
[C---:B------:R-:W-:Y:S01]  /*60c0*/  @!P0 FMUL.FTZ R0, R2.reuse, R0 ;  /* 0x0000000002008220 */ /* 0x040fe20000410000 */
[----:B------:R-:W-:Y:S01]  /*60d0*/  @!P0 HADD2.F32 R3, -RZ, R3.H1_H1 ;  /* 0x30000003ff038230 */ /* 0x000fe20000004100 */
[-C--:B------:R-:W-:Y:S01]  /*60e0*/  @!P0 FFMA.FTZ R50, R2, R6.reuse, -R13 ;  /* 0x0000000602328223 */ /* 0x080fe2000001080d */
[----:B------:R-:W-:Y:S01]  /*60f0*/  @!P0 HADD2.F32 R13, -RZ, R10.H0_H0 ;  /* 0x2000000aff0d8230 */ /* 0x000fe20000004100 */
[----:B------:R-:W-:Y:S01]  /*6100*/  @!P0 FFMA.FTZ R0, R5, R6, R0 ;  /* 0x0000000605008223 */ /* 0x000fe20000010000 */
[----:B------:R-:W-:Y:S01]  /*6110*/  @!P0 SHF.R.U64 R31, R46, 0x10, R47 ;  /* 0x000000102e1f8819 */ /* 0x000fe2000000122f */
[----:B------:R-:W-:Y:S01]  /*6120*/  @!P0 IMAD.MOV.U32 R5, RZ, RZ, R37 ;  /* 0x000000ffff058224 */ /* 0x000fe200078e0025 */
[----:B------:R-:W-:Y:S01]  /*6130*/  @!P0 SHF.R.U32.HI R25, RZ, 0x10, R45 ;  /* 0x00000010ff198819 */ /* 0x000fe2000001162d */
[CC--:B------:R-:W-:Y:S01]  /*6140*/  @!P0 FMUL.FTZ R9, R12.reuse, R4.reuse ;  /* 0x000000040c098220 */ /* 0x0c0fe20000410000 */
[----:B------:R-:W-:Y:S01]  /*6150*/  @!P0 HADD2.F32 R7, -RZ, R7.H0_H0 ;  /* 0x20000007ff078230 */ /* 0x000fe20000004100 */
[C---:B------:R-:W-:Y:S01]  /*6160*/  @!P0 FMUL.FTZ R2, R3.reuse, R4 ;  /* 0x0000000403028220 */ /* 0x040fe20000410000 */
[----:B------:R-:W-:Y:S01]  /*6170*/  @!P0 MOV R4, R17 ;  /* 0x0000001100048202 */ /* 0x000fe20000000f00 */
[-C--:B------:R-:W-:Y:S01]  /*6180*/  @!P0 FFMA.FTZ R47, R3, R13.reuse, -R9 ;  /* 0x0000000d032f8223 */ /* 0x080fe20000010809 */
[----:B------:R-:W-:Y:S01]  /*6190*/  @!P0 HADD2.F32 R3, -RZ, R26.H1_H1 ;  /* 0x3000001aff038230 */ /* 0x000fe20000004100 */
[----:B------:R-:W-:Y:S01]  /*61a0*/  @!P0 FFMA.FTZ R2, R12, R13, R2 ;  /* 0x0000000d0c028223 */ /* 0x000fe20000010002 */
[--C-:B------:R-:W-:Y:S01]  /*61b0*/  @!P0 HADD2.F32 R14, -RZ, R5.reuse.H0_H0 ;  /* 0x20000005ff0e8230 */ /* 0x100fe20000004100 */
[----:B------:R-:W-:Y:S01]  /*61c0*/  @!P0 SHF.R.U32.HI R8, RZ, 0x10, R15 ;  /* 0x00000010ff088819 */ /* 0x000fe2000001160f */
[----:B------:R-:W-:Y:S01]  /*61d0*/  @!P0 HADD2.F32 R15, -RZ, R56.H1_H1 ;  /* 0x30000038ff0f8230 */ /* 0x000fe20000004100 */
[----:B------:R-:W-:Y:S01]  /*61e0*/  @!P0 F2FP.PACK_AB R12, R47, R50 ;  /* 0x000000322f0c823e */ /* 0x000fe200000000ff */
[--C-:B------:R-:W-:Y:S01]  /*61f0*/  @!P0 HADD2.F32 R6, -RZ, R4.reuse.H0_H0 ;  /* 0x20000004ff068230 */ /* 0x100fe20000004100 */
[----:B------:R-:W-:Y:S01]  /*6200*/  @!P0 FMUL.FTZ R9, R14, R3 ;  /* 0x000000030e098220 */ /* 0x000fe20000410000 */
[----:B------:R-:W-:Y:S01]  /*6210*/  @!P0 HADD2.F32 R24, -RZ, R5.H1_H1 ;  /* 0x30000005ff188230 */ /* 0x000fe20000004100 */
[----:B------:R-:W-:Y:S01]  /*6220*/  @!P0 MOV R16, R12 ;  /* 0x0000000c00108202 */ /* 0x000fe20000000f00 */
        /* <DEDUP_REMOVED lines=17> */
[----:B------:R-:W-:Y:S01]  /*6340*/  @!P0 HADD2.F32 R8, -RZ, R8.H0_H0 ;  /* 0x20000008ff088230 */ /* 0x000fe20000004100 */
[----:B------:R-:W-:Y:S01]  /*6350*/  @!P0 FFMA.FTZ R4, R24, R25, R4 ;  /* 0x0000001918048223 */ /* 0x000fe20000010004 */
[----:B------:R-:W-:Y:S01]  /*6360*/  @!P0 F2FP.PACK_AB R13, R45, R46 ;  /* 0x0000002e2d0d823e */ /* 0x000fe200000000ff */
[----:B------:R-:W-:Y:S01]  /*6370*/  @!P0 FFMA.FTZ R44, R6, R33, -R9 ;  /* 0x00000021062c8223 */ /* 0x000fe20000010809 */
[----:B------:R-:W-:Y:S01]  /*6380*/  @!P0 MOV R9, R38 ;  /* 0x0000002600098202 */ /* 0x000fe20000000f00 */
[-C--:B------:R-:W-:Y:S01]  /*6390*/  @!P0 FMUL.FTZ R10, R34, R8.reuse ;  /* 0x00000008220a8220 */ /* 0x080fe20000410000 */
[----:B------:R-:W-:Y:S01]  /*63a0*/  @!P0 HADD2.F32 R5, -RZ, R5.H1_H1 ;  /* 0x30000005ff058230 */ /* 0x000fe20000004100 */
[----:B------:R-:W-:Y:S01]  /*63b0*/  @!P0 FMUL.FTZ R7, R6, R7 ;  /* 0x0000000706078220 */ /* 0x000fe20000410000 */
[----:B------:R-:W-:Y:S01]  /*63c0*/  @!P0 MOV R17, R13 ;  /* 0x0000000d00118202 */ /* 0x000fe20000000f00 */
[----:B------:R-:W-:Y:S01]  /*63d0*/  @!P0 IMAD.MOV.U32 R6, RZ, RZ, R18 ;  /* 0x000000ffff068224 */ /* 0x000fe200078e0012 */
[----:B------:R-:W-:Y:S01]  /*63e0*/  @!P0 F2FP.PACK_AB R3, R4, R3 ;  /* 0x000000030403823e */ /* 0x000fe200000000ff */
[C---:B------:R-:W-:Y:S01]  /*63f0*/  @!P0 FMUL.FTZ R8, R5.reuse, R8 ;  /* 0x0000000805088220 */ /* 0x040fe20000410000 */
[--C-:B------:R-:W-:Y:S01]  /*6400*/  @!P0 HADD2.F32 R26, -RZ, R9.reuse.H0_H0 ;  /* 0x20000009ff1a8230 */ /* 0x100fe20000004100 */
[----:B------:R-:W-:Y:S01]  /*6410*/  @!P0 FFMA.FTZ R41, R5, R35, -R10 ;  /* 0x0000002305298223 */ /* 0x000fe2000001080a */
[----:B------:R-:W-:Y:S01]  /*6420*/  @!P0 HADD2.F32 R30, -RZ, R9.H1_H1 ;  /* 0x30000009ff1e8230 */ /* 0x000fe20000004100 */
[----:B------:R-:W-:Y:S01]  /*6430*/  @!P0 IMAD.MOV.U32 R37, RZ, RZ, R3 ;  /* 0x000000ffff258224 */ /* 0x000fe200078e0003 */
[----:B------:R-:W-:Y:S02]  /*6440*/  @!P0 HADD2.F32 R5, -RZ, R27.H1_H1 ;  /* 0x3000001bff058230 */ /* 0x000fe40000004100 */
[--C-:B------:R-:W-:Y:S01]  /*6450*/  @!P0 HADD2.F32 R10, -RZ, R6.reuse.H0_H0 ;  /* 0x20000006ff0a8230 */ /* 0x100fe20000004100 */
[----:B------:R-:W-:Y:S01]  /*6460*/  @!P0 FMUL.FTZ R40, R30, R11 ;  /* 0x0000000b1e288220 */ /* 0x000fe20000410000 */
[----:B------:R-:W-:Y:S01]  /*6470*/  @!P0 HADD2.F32 R9, -RZ, R6.H1_H1 ;  /* 0x30000006ff098230 */ /* 0x000fe20000004100 */
[-C--:B------:R-:W-:Y:S01]  /*6480*/  @!P0 FMUL.FTZ R6, R26, R5.reuse ;  /* 0x000000051a068220 */ /* 0x080fe20000410000 */
[----:B------:R-:W-:Y:S01]  /*6490*/  @!P0 HADD2.F32 R27, -RZ, R57.H1_H1 ;  /* 0x30000039ff1b8230 */ /* 0x000fe20000004100 */
[C---:B------:R-:W-:Y:S02]  /*64a0*/  @!P0 FMUL.FTZ R5, R10.reuse, R5 ;  /* 0x000000050a058220 */ /* 0x040fe40000410000 */
[C---:B------:R-:W-:Y:S02]  /*64b0*/  @!P0 FFMA.FTZ R40, R9.reuse, R31, -R40 ;  /* 0x0000001f09288223 */ /* 0x040fe40000010828 */
[----:B------:R-:W-:Y:S02]  /*64c0*/  @!P0 FFMA.FTZ R10, R10, R27, -R6 ;  /* 0x0000001b0a0a8223 */ /* 0x000fe40000010806 */
[----:B------:R-:W-:Y:S01]  /*64d0*/  @!P0 FMUL.FTZ R6, R9, R11 ;  /* 0x0000000b09068220 */ /* 0x000fe20000410000 */
[----:B------:R-:W-:Y:S01]  /*64e0*/  @!P0 F2FP.PACK_AB R11, R41, R44 ;  /* 0x0000002c290b823e */ /* 0x000fe200000000ff */
[----:B------:R-:W-:Y:S01]  /*64f0*/  @!P0 FFMA.FTZ R5, R26, R27, R5 ;  /* 0x0000001b1a058223 */ /* 0x000fe20000010005 */
[----:B------:R-:W-:Y:S01]  /*6500*/  @!P0 F2FP.PACK_AB R10, R40, R10 ;  /* 0x0000000a280a823e */ /* 0x000fe200000000ff */
[----:B------:R-:W-:Y:S01]  /*6510*/  @!P0 FFMA.FTZ R6, R30, R31, R6 ;  /* 0x0000001f1e068223 */ /* 0x000fe20000010006 */
[----:B------:R-:W-:Y:S01]  /*6520*/  @!P0 MOV R19, R11 ;  /* 0x0000000b00138202 */ /* 0x000fe20000000f00 */
[----:B------:R-:W-:Y:S01]  /*6530*/  @!P0 FFMA.FTZ R7, R32, R33, R7 ;  /* 0x0000002120078223 */ /* 0x000fe20000010007 */
[----:B------:R-:W-:Y:S01]  /*6540*/  @!P0 F2FP.PACK_AB R9, R2, R0 ;  /* 0x000000000209823e */ /* 0x000fe200000000ff */
[----:B------:R-:W-:Y:S01]  /*6550*/  @!P0 FFMA.FTZ R8, R34, R35, R8 ;  /* 0x0000002322088223 */ /* 0x000fe20000010008 */
[----:B------:R-:W-:Y:S01]  /*6560*/  @!P0 F2FP.PACK_AB R2, R6, R5 ;  /* 0x000000050602823e */ /* 0x000fe200000000ff */
[----:B------:R-:W-:Y:S01]  /*6570*/  @!P0 IMAD.MOV.U32 R18, RZ, RZ, R10 ;  /* 0x000000ffff128224 */ /* 0x000fe200078e000a */
[----:B------:R-:W-:Y:S02]  /*6580*/  @!P0 MOV R36, R9 ;  /* 0x0000000900248202 */ /* 0x000fe40000000f00 */
[----:B------:R-:W-:Y:S02]  /*6590*/  @!P0 F2FP.PACK_AB R0, R8, R7 ;  /* 0x000000070800823e */ /* 0x000fe400000000ff */
[----:B------:R1:W-:Y:S01]  /*65a0*/  STG.E.128 [R48.64], R16 ;  /* 0x0000001030007986 */ /* 0x0003e2000c101d06 */
[----:B------:R-:W-:Y:S02]  /*65b0*/  @!P0 MOV R38, R2 ;  /* 0x0000000200268202 */ /* 0x000fe40000000f00 */
[----:B------:R-:W-:Y:S05]  /*65c0*/  @!P0 MOV R39, R0 ;  /* 0x0000000000278202 */ /* 0x000fea0000000f00 */
[----:B------:R1:W-:Y:S02]  /*65d0*/  @!P2 STG.E.128 [R42.64], R36 ;  /* 0x000000242a00a986 */ /* 0x0003e4000c101d06 */
.L_x_621:
[----:B------:R-:W-:Y:S05]  /*65e0*/  BSYNC B0 ;  /* 0x0000000000007941 */ /* 0x000fea0003800000 */
.L_x_620:
[----:B------:R-:W-:Y:S11]  /*65f0*/  ISETP.GE.AND P0, PT, R106, c[0x0][0x1d4], PT ;  /* 0x000075006a007a0c */ /* 0x000ff60003f06270 */
[----:B------:R-:W-:Y:S02]  /*6600*/  @!UPT UIADD3 URZ, URZ, URZ, URZ ;  /* 0x0000003f3f3ff290 */ /* 0x000fe4000fffe03f */
[----:B------:R-:W-:-:S05]  /*6610*/  @P0 BRA `(.L_x_605) ;  /* 0x000008f000000947 */ /* 0x000fca0003800000 */
[----:B------:R-:W2:Y:S01]  /*6620*/  LDS.128 R32, [R103+0x6100] ;  /* 0x0061000067207984 */ /* 0x000ea20000000c00 */
[----:B------:R-:W-:Y:S04]  /*6630*/  IADD3 R0, P1, P0, R74, R67, R85 ;  /* 0x000000434a007210 */ /* 0x000fe8000783e055 */
[----:B------:R-:W-:Y:S02]  /*6640*/  IADD3.X R2, R76, R66, R115, P1, P0 ;  /* 0x000000424c027210 */ /* 0x000fe40000fe0473 */
[C---:B-1----:R-:W-:Y:S01]  /*6650*/  LEA R38, P0, R0.reuse, c[0x0][0x1c8], 0x1 ;  /* 0x0000720000267a11 */ /* 0x042fe200078008ff */
[----:B------:R-:W1:Y:S03]  /*6660*/  LDS.128 R12, [R110+0x6100] ;  /* 0x006100006e0c7984 */ /* 0x000e660000000c00 */
[----:B------:R-:W-:Y:S02]  /*6670*/  LEA.HI.X R39, R0, c[0x0][0x1cc], R2, 0x1, P0 ;  /* 0x0000730000277a11 */ /* 0x000fe400000f0c02 */
[----:B------:R-:W-:Y:S11]  /*6680*/  ISETP.GE.AND P0, PT, R106, c[0x0][0x27c], PT ;  /* 0x00009f006a007a0c */ /* 0x000ff60003f06270 */
[----:B------:R-:W-:Y:S02]  /*6690*/  @!UPT UIADD3 URZ, URZ, URZ, URZ ;  /* 0x0000003f3f3ff290 */ /* 0x000fe4000fffe03f */
[----:B------:R-:W-:Y:S01]  /*66a0*/  @!P0 SHF.R.U64 R11, R22, 0x10, R23 ;  /* 0x00000010160b8819 */ /* 0x000fe20000001217 */
[----:B------:R-:W-:Y:S01]  /*66b0*/  @!P0 HADD2.F32 R3, -RZ, R28.H1_H1 ;  /* 0x3000001cff038230 */ /* 0x000fe20000004100 */
[--C-:B------:R-:W-:Y:S01]  /*66c0*/  @!P0 SHF.R.U32.HI R7, RZ, 0x10, R21.reuse ;  /* 0x00000010ff078819 */ /* 0x100fe20000011615 */
[----:B------:R-:W-:Y:S01]  /*66d0*/  @!P0 HADD2.F32 R19, -RZ, R58.H1_H1 ;  /* 0x3000003aff138230 */ /* 0x000fe20000004100 */
[----:B------:R-:W-:Y:S01]  /*66e0*/  @!P0 SHF.R.U64 R8, R20, 0x10, R21 ;  /* 0x0000001014088819 */ /* 0x000fe20000001215 */
[----:B------:R-:W-:Y:S01]  /*66f0*/  @!P0 HADD2.F32 R0, -RZ, R28.H0_H0 ;  /* 0x2000001cff008230 */ /* 0x000fe20000004100 */
[--C-:B------:R-:W-:Y:S01]  /*6700*/  @!P0 SHF.R.U32.HI R21, RZ, 0x10, R53.reuse ;  /* 0x00000010ff158819 */ /* 0x100fe20000011635 */
[----:B------:R-:W-:Y:S01]  /*6710*/  @!P0 HADD2.F32 R16, -RZ, R58.H0_H0 ;  /* 0x2000003aff108230 */ /* 0x000fe20000004100 */
[----:B------:R-:W-:Y:S01]  /*6720*/  @!P0 SHF.R.U64 R24, R52, 0x10, R53 ;  /* 0x0000001034188819 */ /* 0x000fe20000001235 */
[----:B------:R-:W-:Y:S01]  /*6730*/  @!P0 HADD2.F32 R7, -RZ, R7.H0_H0 ;  /* 0x20000007ff078230 */ /* 0x000fe20000004100 */
[----:B------:R-:W-:Y:S01]  /*6740*/  @!P0 SHF.R.U32.HI R9, RZ, 0x10, R23 ;  /* 0x00000010ff098819 */ /* 0x000fe20000011617 */
[----:B------:R-:W-:Y:S01]  /*6750*/  @!P0 HADD2.F32 R8, -RZ, R8.H0_H0 ;  /* 0x20000008ff088230 */ /* 0x000fe20000004100 */
[--C-:B------:R-:W-:Y:S01]  /*6760*/  @!P0 SHF.R.U32.HI R23, RZ, 0x10, R55.reuse ;  /* 0x00000010ff178819 */ /* 0x100fe20000011637 */
[----:B------:R-:W-:Y:S01]  /*6770*/  @!P0 HADD2.F32 R21, -RZ, R21.H0_H0 ;  /* 0x20000015ff158230 */ /* 0x000fe20000004100 */
[----:B------:R-:W-:Y:S01]  /*6780*/  @!P0 SHF.R.U64 R25, R54, 0x10, R55 ;  /* 0x0000001036198819 */ /* 0x000fe20000001237 */
[----:B------:R-:W-:Y:S02]  /*6790*/  @!P0 HADD2.F32 R11, -RZ, R11.H0_H0 ;  /* 0x2000000bff0b8230 */ /* 0x000fe40000004100 */
[----:B------:R-:W-:Y:S02]  /*67a0*/  @!P0 HADD2.F32 R27, -RZ, R59.H0_H0 ;  /* 0x2000003bff1b8230 */ /* 0x000fe40000004100 */
[----:B------:R-:W-:Y:S02]  /*67b0*/  @!P0 HADD2.F32 R30, -RZ, R23.H0_H0 ;  /* 0x20000017ff1e8230 */ /* 0x000fe40000004100 */
[----:B------:R-:W-:Y:S01]  /*67c0*/  @!P0 HADD2.F32 R23, -RZ, R59.H1_H1 ;  /* 0x3000003bff178230 */ /* 0x000fe20000004100 */
[----:B--2---:R-:W-:Y:S01]  /*67d0*/  @!P0 MOV R17, R33 ;  /* 0x0000002100118202 */ /* 0x004fe20000000f00 */
[----:B------:R-:W-:Y:S01]  /*67e0*/  @!P0 HADD2.F32 R25, -RZ, R25.H0_H0 ;  /* 0x20000019ff198230 */ /* 0x000fe20000004100 */
[----:B-1----:R-:W-:Y:S02]  /*67f0*/  @!P0 MOV R6, R12 ;  /* 0x0000000c00068202 */ /* 0x002fe40000000f00 */
[----:B------:R-:W-:Y:S01]  /*6800*/  @!P0 MOV R5, R13 ;  /* 0x0000000d00058202 */ /* 0x000fe20000000f00 */
[----:B------:R-:W-:Y:S01]  /*6810*/  @!P0 HADD2.F32 R18, -RZ, R17.H0_H0 ;  /* 0x20000011ff128230 */ /* 0x000fe20000004100 */
[----:B------:R-:W-:Y:S01]  /*6820*/  @!P0 MOV R22, R32 ;  /* 0x0000002000168202 */ /* 0x000fe20000000f00 */
[----:B------:R-:W-:Y:S02]  /*6830*/  @!P0 HADD2.F32 R2, -RZ, R6.H0_H0 ;  /* 0x20000006ff028230 */ /* 0x000fe40000004100 */
[----:B------:R-:W-:Y:S01]  /*6840*/  @!P0 HADD2.F32 R4, -RZ, R5.H0_H0 ;  /* 0x20000005ff048230 */ /* 0x000fe20000004100 */
[----:B------:R-:W-:Y:S01]  /*6850*/  @!P0 FMUL.FTZ R20, R18, R3 ;  /* 0x0000000312148220 */ /* 0x000fe20000410000 */
[----:B------:R-:W-:Y:S03]  /*6860*/  @!P0 HADD2.F32 R10, -RZ, R22.H0_H0 ;  /* 0x20000016ff0a8230 */ /* 0x000fe60000004100 */
[----:B------:R-:W-:Y:S01]  /*6870*/  @!P0 FFMA.FTZ R41, R4, R19, -R20 ;  /* 0x0000001304298223 */ /* 0x000fe20000010814 */
[----:B------:R-:W-:Y:S01]  /*6880*/  @!P0 HADD2.F32 R20, -RZ, R17.H1_H1 ;  /* 0x30000011ff148230 */ /* 0x000fe20000004100 */
[-C--:B------:R-:W-:Y:S01]  /*6890*/  @!P0 FMUL.FTZ R26, R10, R0.reuse ;  /* 0x000000000a1a8220 */ /* 0x080fe20000410000 */
[----:B------:R-:W-:Y:S01]  /*68a0*/  @!P0 HADD2.F32 R17, -RZ, R24.H0_H0 ;  /* 0x20000018ff118230 */ /* 0x000fe20000004100 */
[C---:B------:R-:W-:Y:S02]  /*68b0*/  @!P0 FMUL.FTZ R0, R2.reuse, R0 ;  /* 0x0000000002008220 */ /* 0x040fe40000410000 */
[-C--:B------:R-:W-:Y:S01]  /*68c0*/  @!P0 FFMA.FTZ R42, R2, R16.reuse, -R26 ;  /* 0x00000010022a8223 */ /* 0x080fe2000001081a */
[----:B------:R-:W-:Y:S01]  /*68d0*/  @!P0 HADD2.F32 R2, -RZ, R5.H1_H1 ;  /* 0x30000005ff028230 */ /* 0x000fe20000004100 */
[----:B------:R-:W-:Y:S01]  /*68e0*/  @!P0 FFMA.FTZ R0, R10, R16, R0 ;  /* 0x000000100a008223 */ /* 0x000fe20000010000 */
[----:B------:R-:W-:Y:S01]  /*68f0*/  @!P0 HADD2.F32 R16, -RZ, R22.H1_H1 ;  /* 0x30000016ff108230 */ /* 0x000fe20000004100 */
[----:B------:R-:W-:Y:S01]  /*6900*/  @!P0 FMUL.FTZ R10, R20, R7 ;  /* 0x00000007140a8220 */ /* 0x000fe20000410000 */
[----:B------:R-:W-:Y:S01]  /*6910*/  @!P0 HADD2.F32 R5, -RZ, R6.H1_H1 ;  /* 0x30000006ff058230 */ /* 0x000fe20000004100 */
[----:B------:R-:W-:Y:S02]  /*6920*/  @!P0 FMUL.FTZ R3, R4, R3 ;  /* 0x0000000304038220 */ /* 0x000fe40000410000 */
[-C--:B------:R-:W-:Y:S02]  /*6930*/  @!P0 FMUL.FTZ R6, R16, R8.reuse ;  /* 0x0000000810068220 */ /* 0x080fe40000410000 */
[C---:B------:R-:W-:Y:S02]  /*6940*/  @!P0 FFMA.FTZ R40, R2.reuse, R21, -R10 ;  /* 0x0000001502288223 */ /* 0x040fe4000001080a */
[----:B------:R-:W-:Y:S02]  /*6950*/  @!P0 IMAD.MOV.U32 R10, RZ, RZ, R35 ;  /* 0x000000ffff0a8224 */ /* 0x000fe400078e0023 */
[----:B------:R-:W-:Y:S01]  /*6960*/  @!P0 FMUL.FTZ R4, R2, R7 ;  /* 0x0000000702048220 */ /* 0x000fe20000410000 */
[----:B------:R-:W-:Y:S01]  /*6970*/  @!P0 HADD2.F32 R7, -RZ, R29.H0_H0 ;  /* 0x2000001dff078230 */ /* 0x000fe20000004100 */
[C---:B------:R-:W-:Y:S01]  /*6980*/  @!P0 FMUL.FTZ R2, R5.reuse, R8 ;  /* 0x0000000805028220 */ /* 0x040fe20000410000 */
[--C-:B------:R-:W-:Y:S01]  /*6990*/  @!P0 HADD2.F32 R26, -RZ, R10.reuse.H0_H0 ;  /* 0x2000000aff1a8230 */ /* 0x100fe20000004100 */
[----:B------:R-:W-:Y:S01]  /*69a0*/  @!P0 FFMA.FTZ R37, R5, R17, -R6 ;  /* 0x0000001105258223 */ /* 0x000fe20000010806 */
[----:B------:R-:W-:Y:S01]  /*69b0*/  @!P0 MOV R5, R15 ;  /* 0x0000000f00058202 */ /* 0x000fe20000000f00 */
[----:B------:R-:W-:Y:S01]  /*69c0*/  @!P0 FFMA.FTZ R2, R16, R17, R2 ;  /* 0x0000001110028223 */ /* 0x000fe20000010002 */
[----:B------:R-:W-:Y:S01]  /*69d0*/  @!P0 HADD2.F32 R8, -RZ, R9.H0_H0 ;  /* 0x20000009ff088230 */ /* 0x000fe20000004100 */
[----:B------:R-:W-:Y:S01]  /*69e0*/  @!P0 FMUL.FTZ R9, R26, R7 ;  /* 0x000000071a098220 */ /* 0x000fe20000410000 */
[----:B------:R-:W-:Y:S01]  /*69f0*/  @!P0 HADD2.F32 R28, -RZ, R10.H1_H1 ;  /* 0x3000000aff1c8230 */ /* 0x000fe20000004100 */
[----:B------:R-:W-:Y:S01]  /*6a00*/  @!P0 FFMA.FTZ R3, R18, R19, R3 ;  /* 0x0000001312038223 */ /* 0x000fe20000010003 */
[--C-:B------:R-:W-:Y:S01]  /*6a10*/  @!P0 HADD2.F32 R6, -RZ, R5.reuse.H0_H0 ;  /* 0x20000005ff068230 */ /* 0x100fe20000004100 */
[----:B------:R-:W-:Y:S01]  /*6a20*/  @!P0 FFMA.FTZ R4, R20, R21, R4 ;  /* 0x0000001514048223 */ /* 0x000fe20000010004 */
[----:B------:R-:W-:Y:S01]  /*6a30*/  @!P0 F2FP.PACK_AB R16, R37, R42 ;  /* 0x0000002a2510823e */ /* 0x000fe200000000ff */
[----:B------:R-:W-:Y:S01]  /*6a40*/  @!P0 FMUL.FTZ R10, R28, R8 ;  /* 0x000000081c0a8220 */ /* 0x000fe20000410000 */
[----:B------:R-:W-:Y:S01]  /*6a50*/  @!P0 F2FP.PACK_AB R17, R40, R41 ;  /* 0x000000292811823e */ /* 0x000fe200000000ff */
[C---:B------:R-:W-:Y:S01]  /*6a60*/  @!P0 FFMA.FTZ R36, R6.reuse, R27, -R9 ;  /* 0x0000001b06248223 */ /* 0x040fe20000010809 */
[----:B------:R-:W-:Y:S01]  /*6a70*/  @!P0 MOV R9, R34 ;  /* 0x0000002200098202 */ /* 0x000fe20000000f00 */
[----:B------:R-:W-:Y:S01]  /*6a80*/  @!P0 FMUL.FTZ R7, R6, R7 ;  /* 0x0000000706078220 */ /* 0x000fe20000410000 */
[----:B------:R-:W-:Y:S01]  /*6a90*/  @!P0 MOV R6, R14 ;  /* 0x0000000e00068202 */ /* 0x000fe20000000f00 */
[----:B------:R-:W-:Y:S01]  /*6aa0*/  @!P0 IMAD.MOV.U32 R12, RZ, RZ, R16 ;  /* 0x000000ffff0c8224 */ /* 0x000fe200078e0010 */
[----:B------:R-:W-:Y:S01]  /*6ab0*/  @!P0 MOV R13, R17 ;  /* 0x00000011000d8202 */ /* 0x000fe20000000f00 */
[----:B------:R-:W-:Y:S01]  /*6ac0*/  @!P0 HADD2.F32 R5, -RZ, R5.H1_H1 ;  /* 0x30000005ff058230 */ /* 0x000fe20000004100 */
[----:B------:R-:W-:Y:S01]  /*6ad0*/  @!P0 F2FP.PACK_AB R3, R4, R3 ;  /* 0x000000030403823e */ /* 0x000fe200000000ff */
[--C-:B------:R-:W-:Y:S02]  /*6ae0*/  @!P0 HADD2.F32 R24, -RZ, R9.reuse.H1_H1 ;  /* 0x30000009ff188230 */ /* 0x100fe40000004100 */
[----:B------:R-:W-:Y:S01]  /*6af0*/  @!P0 HADD2.F32 R22, -RZ, R9.H0_H0 ;  /* 0x20000009ff168230 */ /* 0x000fe20000004100 */
[C---:B------:R-:W-:Y:S01]  /*6b00*/  @!P0 FMUL.FTZ R8, R5.reuse, R8 ;  /* 0x0000000805088220 */ /* 0x040fe20000410000 */
[--C-:B------:R-:W-:Y:S01]  /*6b10*/  @!P0 HADD2.F32 R9, -RZ, R6.reuse.H1_H1 ;  /* 0x30000006ff098230 */ /* 0x100fe20000004100 */
[----:B------:R-:W-:Y:S01]  /*6b20*/  @!P0 FFMA.FTZ R31, R5, R30, -R10 ;  /* 0x0000001e051f8223 */ /* 0x000fe2000001080a */
[----:B------:R-:W-:Y:S01]  /*6b30*/  @!P0 MOV R33, R3 ;  /* 0x0000000300218202 */ /* 0x000fe20000000f00 */
[----:B------:R-:W-:Y:S01]  /*6b40*/  @!P0 HADD2.F32 R5, -RZ, R29.H1_H1 ;  /* 0x3000001dff058230 */ /* 0x000fe20000004100 */
[----:B------:R-:W-:Y:S01]  /*6b50*/  @!P0 FMUL.FTZ R29, R24, R11 ;  /* 0x0000000b181d8220 */ /* 0x000fe20000410000 */
[----:B------:R-:W-:Y:S03]  /*6b60*/  @!P0 HADD2.F32 R10, -RZ, R6.H0_H0 ;  /* 0x20000006ff0a8230 */ /* 0x000fe60000004100 */
[----:B------:R-:W-:Y:S02]  /*6b70*/  @!P0 FMUL.FTZ R6, R22, R5 ;  /* 0x0000000516068220 */ /* 0x000fe40000410000 */
[C---:B------:R-:W-:Y:S02]  /*6b80*/  @!P0 FFMA.FTZ R29, R9.reuse, R25, -R29 ;  /* 0x00000019091d8223 */ /* 0x040fe4000001081d */
[C---:B------:R-:W-:Y:S02]  /*6b90*/  @!P0 FMUL.FTZ R5, R10.reuse, R5 ;  /* 0x000000050a058220 */ /* 0x040fe40000410000 */
        /* <DEDUP_REMOVED lines=8> */
[----:B------:R-:W-:Y:S01]  /*6c20*/  @!P0 MOV R14, R10 ;  /* 0x0000000a000e8202 */ /* 0x000fe20000000f00 */
[----:B------:R-:W-:Y:S01]  /*6c30*/  @!P0 FFMA.FTZ R8, R28, R30, R8 ;  /* 0x0000001e1c088223 */ /* 0x000fe20000010008 */
[----:B------:R-:W-:Y:S02]  /*6c40*/  @!P0 F2FP.PACK_AB R9, R2, R0 ;  /* 0x000000000209823e */ /* 0x000fe400000000ff */
[----:B------:R-:W-:Y:S01]  /*6c50*/  @!P0 F2FP.PACK_AB R2, R6, R5 ;  /* 0x000000050602823e */ /* 0x000fe200000000ff */
[----:B------:R1:W-:Y:S01]  /*6c60*/  STG.E.128 [R38.64], R12 ;  /* 0x0000000c26007986 */ /* 0x0003e2000c101d06 */
[----:B------:R-:W-:Y:S01]  /*6c70*/  @!P0 F2FP.PACK_AB R0, R8, R7 ;  /* 0x000000070800823e */ /* 0x000fe200000000ff */
[----:B------:R-:W-:Y:S01]  /*6c80*/  @!P0 IMAD.MOV.U32 R32, RZ, RZ, R9 ;  /* 0x000000ffff208224 */ /* 0x000fe200078e0009 */
[----:B------:R-:W-:Y:S02]  /*6c90*/  @!P0 MOV R34, R2 ;  /* 0x0000000200228202 */ /* 0x000fe40000000f00 */
[----:B------:R-:W-:Y:S02]  /*6ca0*/  @!P0 MOV R35, R0 ;  /* 0x0000000000238202 */ /* 0x000fe40000000f00 */
[----:B------:R-:W-:Y:S11]  /*6cb0*/  ISETP.GE.AND P0, PT, R83, c[0x0][0x1d4], PT ;  /* 0x0000750053007a0c */ /* 0x000ff60003f06270 */
[----:B------:R-:W-:Y:S02]  /*6cc0*/  @!UPT UIADD3 URZ, URZ, URZ, URZ ;  /* 0x0000003f3f3ff290 */ /* 0x000fe4000fffe03f */
[----:B------:R-:W-:-:S05]  /*6cd0*/  @P0 BRA `(.L_x_605) ;  /* 0x0000023000000947 */ /* 0x000fca0003800000 */
[----:B------:R-:W-:Y:S04]  /*6ce0*/  IADD3 R0, P1, P0, R74, R67, R83 ;  /* 0x000000434a007210 */ /* 0x000fe8000783e053 */
[----:B------:R-:W-:Y:S02]  /*6cf0*/  IADD3.X R3, R76, R66, R112, P1, P0 ;  /* 0x000000424c037210 */ /* 0x000fe40000fe0470 */
[C---:B------:R-:W-:Y:S04]  /*6d00*/  LEA R2, P0, R0.reuse, c[0x0][0x1c8], 0x1 ;  /* 0x0000720000027a11 */ /* 0x040fe800078008ff */
[----:B------:R-:W-:Y:S05]  /*6d10*/  LEA.HI.X R3, R0, c[0x0][0x1cc], R3, 0x1, P0 ;  /* 0x0000730000037a11 */ /* 0x000fea00000f0c03 */
[----:B------:R2:W-:Y:S01]  /*6d20*/  STG.E.128 [R2.64], R32 ;  /* 0x0000002002007986 */ /* 0x0005e2000c101d06 */
[----:B------:R-:W-:-:S05]  /*6d30*/  BRA `(.L_x_605) ;  /* 0x000001d000007947 */ /* 0x000fca0003800000 */
.L_x_601:
[----:B------:R-:W-:Y:S05]  /*6d40*/  IMAD R0, R60, -0x40, R78 ;  /* 0xffffffc03c007824 */ /* 0x000fea00078e024e */
[----:B------:R-:W-:Y:S04]  /*6d50*/  IMNMX R0, R0, 0x40, PT ;  /* 0x0000004000007817 */ /* 0x000fe80003800200 */
[----:B------:R-:W-:Y:S11]  /*6d60*/  ISETP.GE.AND P0, PT, R245, R0, PT ;  /* 0x00000000f500720c */ /* 0x000ff60003f06270 */
[----:B------:R-:W-:Y:S02]  /*6d70*/  @!UPT UIADD3 URZ, URZ, URZ, URZ ;  /* 0x0000003f3f3ff290 */ /* 0x000fe4000fffe03f */
[----:B------:R-:W-:-:S05]  /*6d80*/  @P0 BRA `(.L_x_605) ;  /* 0x0000018000000947 */ /* 0x000fca0003800000 */
[C---:B------:R-:W-:Y:S02]  /*6d90*/  ISETP.GE.AND P0, PT, R104.reuse, c[0x0][0x1d4], PT ;  /* 0x0000750068007a0c */ /* 0x040fe40003f06270 */
[----:B------:R-:W-:Y:S11]  /*6da0*/  IADD3 R0, R104, 0x60, RZ ;  /* 0x0000006068007810 */ /* 0x000ff60007ffe0ff */
[----:B------:R-:W1:Y:S04]  /*6db0*/  @!P0 LDS.128 R4, [R239+0x6000] ;  /* 0x00600000ef048984 */ /* 0x000e680000000c00 */
[----:B-1----:R-:W-:Y:S01]  /*6dc0*/  @!P0 STG.E.128 [R50.64], R4 ;  /* 0x0000000432008986 */ /* 0x002fe2000c101d06 */
[----:B------:R-:W-:Y:S11]  /*6dd0*/  ISETP.GE.AND P0, PT, R107, c[0x0][0x1d4], PT ;  /* 0x000075006b007a0c */ /* 0x000ff60003f06270 */
[----:B------:R-:W-:Y:S02]  /*6de0*/  @!UPT UIADD3 URZ, URZ, URZ, URZ ;  /* 0x0000003f3f3ff290 */ /* 0x000fe4000fffe03f */
[----:B------:R-:W1:Y:S04]  /*6df0*/  @!P0 LDS.128 R8, [R240+0x6000] ;  /* 0x00600000f0088984 */ /* 0x000e680000000c00 */
[----:B-1----:R-:W-:Y:S01]  /*6e00*/  @!P0 STG.E.128 [R50.64+0x40], R8 ;  /* 0x0000400832008986 */ /* 0x002fe2000c101d06 */
[----:B------:R-:W-:Y:S11]  /*6e10*/  ISETP.GE.AND P0, PT, R106, c[0x0][0x1d4], PT ;  /* 0x000075006a007a0c */ /* 0x000ff60003f06270 */
[----:B------:R-:W-:Y:S02]  /*6e20*/  @!UPT UIADD3 URZ, URZ, URZ, URZ ;  /* 0x0000003f3f3ff290 */ /* 0x000fe4000fffe03f */
[----:B------:R-:W1:Y:S04]  /*6e30*/  @!P0 LDS.128 R4, [R239+0x8000] ;  /* 0x00800000ef048984 */ /* 0x000e680000000c00 */
[----:B-1----:R-:W-:Y:S01]  /*6e40*/  @!P0 STG.E.128 [R50.64+0x80], R4 ;  /* 0x0000800432008986 */ /* 0x002fe2000c101d06 */
[----:B------:R-:W-:Y:S02]  /*6e50*/  ISETP.GE.AND P0, PT, R0, c[0x0][0x1d4], PT ;  /* 0x0000750000007a0c */ /* 0x000fe40003f06270 */
[----:B------:R-:W-:Y:S11]  /*6e60*/  IADD3 R0, R104, 0x80, RZ ;  /* 0x0000008068007810 */ /* 0x000ff60007ffe0ff */
[----:B------:R-:W1:Y:S04]  /*6e70*/  @!P0 LDS.128 R4, [R240+0x8000] ;  /* 0x00800000f0048984 */ /* 0x000e680000000c00 */
[----:B-1----:R-:W-:Y:S01]  /*6e80*/  @!P0 STG.E.128 [R50.64+0xc0], R4 ;  /* 0x0000c00432008986 */ /* 0x002fe2000c101d06 */
[----:B------:R-:W-:Y:S02]  /*6e90*/  ISETP.GE.AND P0, PT, R0, c[0x0][0x1d4], PT ;  /* 0x0000750000007a0c */ /* 0x000fe40003f06270 */
[----:B------:R-:W-:Y:S11]  /*6ea0*/  IADD3 R0, R104, 0xa0, RZ ;  /* 0x000000a068007810 */ /* 0x000ff60007ffe0ff */
[----:B------:R-:W1:Y:S04]  /*6eb0*/  @!P0 LDS.128 R4, [R239+0xa000] ;  /* 0x00a00000ef048984 */ /* 0x000e680000000c00 */
[----:B-1----:R-:W-:Y:S01]  /*6ec0*/  @!P0 STG.E.128 [R50.64+0x100], R4 ;  /* 0x0001000432008986 */ /* 0x002fe2000c101d06 */
[----:B------:R-:W-:Y:S11]  /*6ed0*/  ISETP.GE.AND P0, PT, R0, c[0x0][0x1d4], PT ;  /* 0x0000750000007a0c */ /* 0x000ff60003f06270 */
[----:B------:R-:W-:Y:S02]  /*6ee0*/  @!UPT UIADD3 URZ, URZ, URZ, URZ ;  /* 0x0000003f3f3ff290 */ /* 0x000fe4000fffe03f */
[----:B------:R-:W1:Y:S04]  /*6ef0*/  @!P0 LDS.128 R4, [R240+0xa000] ;  /* 0x00a00000f0048984 */ /* 0x000e680000000c00 */
[----:B-1----:R1:W-:Y:S02]  /*6f00*/  @!P0 STG.E.128 [R50.64+0x140], R4 ;  /* 0x0001400432008986 */ /* 0x0023e4000c101d06 */
.L_x_605:
[----:B------:R-:W-:Y:S05]  /*6f10*/  BSYNC B1 ;  /* 0x0000000000017941 */ /* 0x000fea0003800000 */
.L_x_600:
[C---:B-1----:R-:W-:Y:S01]  /*6f20*/  IMAD.SHL.U32 R10, R60.reuse, 0x40, RZ ;  /* 0x000000403c0a7824 */ /* 0x042fe200078e00ff */
[----:B------:R-:W-:Y:S01]  /*6f30*/  SHF.L.U64.HI R9, R60, 0x6, R77 ;  /* 0x000000063c097819 */ /* 0x000fe2000001024d */
[----:B------:R-:W-:Y:S03]  /*6f40*/  BSSY B0, `(.L_x_622) ;  /* 0x000004c000007945 */ /* 0x000fe60003800000 */
[----:B------:R-:W-:Y:S02]  /*6f50*/  IADD3 R0, P0, R10, R124, RZ ;  /* 0x0000007c0a007210 */ /* 0x000fe40007f1e0ff */
[----:B--2--5:R-:W-:Y:S03]  /*6f60*/  IADD3 R3, R102, -R10, RZ ;  /* 0x8000000a66037210 */ /* 0x024fe60007ffe0ff */
[----:B------:R-:W-:Y:S01]  /*6f70*/  IMAD.X R2, R9, 0x1, R127, P0 ;  /* 0x0000000109027824 */ /* 0x000fe200000e067f */
[C---:B------:R-:W-:Y:S11]  /*6f80*/  ISETP.GE.AND P0, PT, R3.reuse, 0x21, PT ;  /* 0x000000210300780c */ /* 0x040ff60003f06270 */
[----:B------:R-:W-:Y:S02]  /*6f90*/  @!UPT UIADD3 URZ, URZ, URZ, URZ ;  /* 0x0000003f3f3ff290 */ /* 0x000fe4000fffe03f */
        /* <DEDUP_REMOVED lines=37> */
[----:B------:R-:W-:Y:S02]  /*71f0*/  IMAD.MOV.U32 R4, RZ, RZ, R98 ;  /* 0x000000ffff047224 */ /* 0x000fe400078e0062 */
[----:B------:R-:W-:Y:S02]  /*7200*/  IMAD.MOV.U32 R5, RZ, RZ, R123 ;  /* 0x000000ffff057224 */ /* 0x000fe400078e007b */
[----:B------:R-:W-:Y:S02]  /*7210*/  IMAD.X R2, R9, 0x1, R128, P0 ;  /* 0x0000000109027824 */ /* 0x000fe400000e0680 */
[----:B------:R-:W-:Y:S04]  /*7220*/  IMAD.WIDE.U32 R4, R0, c[0x0][0x208], R4 ;  /* 0x0000820000047a25 */ /* 0x000fe800078e0004 */
[----:B------:R-:W-:Y:S04]  /*7230*/  IMAD R2, R2, c[0x0][0x208], RZ ;  /* 0x0000820002027a24 */ /* 0x000fe800078e02ff */
[----:B------:R-:W-:Y:S01]  /*7240*/  IMAD R0, R0, c[0x0][0x20c], R2 ;  /* 0x0000830000007a24 */ /* 0x000fe200078e0202 */
[C---:B------:R-:W-:Y:S03]  /*7250*/  LEA R2, P0, R4.reuse, c[0x0][0x1f8], 0x1 ;  /* 0x00007e0004027a11 */ /* 0x040fe600078008ff */
[----:B------:R-:W-:Y:S05]  /*7260*/  IMAD.IADD R0, R5, 0x1, R0 ;  /* 0x0000000105007824 */ /* 0x000fea00078e0200 */
[----:B------:R-:W-:Y:S02]  /*7270*/  LEA.HI.X R3, R4, c[0x0][0x1fc], R0, 0x1, P0 ;  /* 0x00007f0004037a11 */ /* 0x000fe400000f0c00 */
[C---:B------:R-:W-:Y:S02]  /*7280*/  ISETP.GE.AND P0, PT, R104.reuse, c[0x0][0x1d4], PT ;  /* 0x0000750068007a0c */ /* 0x040fe40003f06270 */
[----:B------:R-:W-:Y:S11]  /*7290*/  IADD3 R0, R104, 0x60, RZ ;  /* 0x0000006068007810 */ /* 0x000ff60007ffe0ff */
[----:B------:R-:W1:Y:S04]  /*72a0*/  @!P0 LDS.128 R12, [R239] ;  /* 0x00000000ef0c8984 */ /* 0x000e680000000c00 */
[----:B-1----:R-:W-:Y:S01]  /*72b0*/  @!P0 STG.E.128 [R2.64], R12 ;  /* 0x0000000c02008986 */ /* 0x002fe2000c101d06 */
[----:B------:R-:W-:Y:S11]  /*72c0*/  ISETP.GE.AND P0, PT, R107, c[0x0][0x1d4], PT ;  /* 0x000075006b007a0c */ /* 0x000ff60003f06270 */
[----:B------:R-:W-:Y:S02]  /*72d0*/  @!UPT UIADD3 URZ, URZ, URZ, URZ ;  /* 0x0000003f3f3ff290 */ /* 0x000fe4000fffe03f */
[----:B------:R-:W1:Y:S04]  /*72e0*/  @!P0 LDS.128 R4, [R240] ;  /* 0x00000000f0048984 */ /* 0x000e680000000c00 */
        /* <DEDUP_REMOVED lines=17> */
.L_x_623:
[----:B-1----:R-:W-:Y:S05]  /*7400*/  BSYNC B0 ;  /* 0x0000000000007941 */ /* 0x002fea0003800000 */
.L_x_622:
        /* <DEDUP_REMOVED lines=26> */
.L_x_599:
[----:B---3--:R-:W-:Y:S02]  /*75b0*/  IMAD.MOV.U32 R0, RZ, RZ, c[0x0][0x2c4] ;  /* 0x0000b100ff007624 */ /* 0x008fe400078e00ff */
[----:B-1----:R-:W-:-:S02]  /*75c0*/  IMAD.MOV.U32 R3, RZ, RZ, c[0x0][0x32c] ;  /* 0x0000cb00ff037624 */ /* 0x002fc400078e00ff */
[----:B------:R-:W-:Y:S01]  /*75d0*/  IMAD.IADD R11, R133, 0x1, R136 ;  /* 0x00000001850b7824 */ /* 0x000fe200078e0288 */
[----:B------:R-:W-:Y:S02]  /*75e0*/  ISETP.NE.AND P3, PT, R0, 0x1, PT ;  /* 0x000000010000780c */ /* 0x000fe40003f65270 */
[----:B------:R-:W-:Y:S02]  /*75f0*/  IADD3 R0, R246, 0x7f, RZ ;  /* 0x0000007ff6007810 */ /* 0x000fe40007ffe0ff */
[----:B------:R-:W-:-:S09]  /*7600*/  ISETP.GE.AND P1, PT, R3, 0x1, PT ;  /* 0x000000010300780c */ /* 0x000fd20003f26270 */
[----:B------:R-:W-:-:S05]  /*7610*/  @P3 IMAD.HI.U32 R2, R0, c[0x0][0x2c8], RZ ;  /* 0x0000b20000023a27 */ /* 0x000fca00078e00ff */
[----:B------:R-:W-:-:S05]  /*7620*/  @P3 SHF.R.U32.HI R0, RZ, c[0x0][0x2cc], R2 ;  /* 0x0000b300ff003a19 */ /* 0x000fca0000011602 */
[----:B------:R-:W-:-:S05]  /*7630*/  IMAD.IADD R0, R150, 0x1, R0 ;  /* 0x0000000196007824 */ /* 0x000fca00078e0200 */
        /* <DEDUP_REMOVED lines=13> */
.L_x_627:
[----:B------:R-:W-:-:S13]  /*7710*/  ISETP.NE.AND P0, PT, R4, 0x1, PT ;  /* 0x000000010400780c */ /* 0x000fda0003f05270 */
[----:B------:R-:W-:-:S05]  /*7720*/  @P0 IMAD.HI.U32 R0, R2, c[0x0][0x330], RZ ;  /* 0x0000cc0002000a27 */ /* 0x000fca00078e00ff */
[----:B------:R-:W-:Y:S02]  /*7730*/  @P0 SHF.R.U32.HI R2, RZ, c[0x0][0x334], R0 ;  /* 0x0000cd00ff020a19 */ /* 0x000fe40000011600 */
.L_x_628:
[----:B------:R-:W-:Y:S05]  /*7740*/  BSYNC B0 ;  /* 0x0000000000007941 */ /* 0x000fea0003800000 */
.L_x_626:
[----:B------:R-:W-:-:S05]  /*7750*/  IMAD R2, R2, R4, c[0x0][0x32c] ;  /* 0x0000cb0002027624 */ /* 0x000fca00078e0204 */
[----:B------:R-:W-:-:S04]  /*7760*/  IMNMX R3, R3, R2, PT ;  /* 0x0000000203037217 */ /* 0x000fc80003800200 */
.L_x_625:
[----:B------:R-:W-:Y:S01]  /*7770*/  IADD3 R3, R3, 0x3f, RZ ;  /* 0x0000003f03037810 */ /* 0x000fe20007ffe0ff */
[----:B------:R-:W-:-:S03]  /*7780*/  @P3 IMAD.HI.U32 R2, R246, c[0x0][0x2c8], RZ ;  /* 0x0000b200f6023a27 */ /* 0x000fc600078e00ff */
[----:B------:R-:W-:Y:S01]  /*7790*/  SHF.R.S32.HI R4, RZ, 0x1f, R3 ;  /* 0x0000001fff047819 */ /* 0x000fe20000011403 */
[----:B------:R-:W-:Y:S01]  /*77a0*/  IMAD.MOV.U32 R0, RZ, RZ, R246 ;  /* 0x000000ffff007224 */ /* 0x000fe200078e00f6 */
[----:B------:R-:W-:Y:S02]  /*77b0*/  @P3 SHF.R.U32.HI R0, RZ, c[0x0][0x2cc], R2 ;  /* 0x0000b300ff003a19 */ /* 0x000fe40000011602 */
[----:B------:R-:W-:-:S03]  /*77c0*/  LEA.HI R3, R4, R3, RZ, 0x6 ;  /* 0x0000000304037211 */ /* 0x000fc600078f30ff */
[----:B------:R-:W-:Y:S01]  /*77d0*/  IMAD.IADD R0, R151, 0x1, R0 ;  /* 0x0000000197007824 */ /* 0x000fe200078e0200 */
[----:B------:R-:W-:-:S04]  /*77e0*/  SHF.R.S32.HI R3, RZ, 0x6, R3 ;  /* 0x00000006ff037819 */ /* 0x000fc80000011403 */
[----:B------:R-:W-:Y:S02]  /*77f0*/  IADD3 R2, R0, -c[0x0][0x324], RZ ;  /* 0x8000c90000027a10 */ /* 0x000fe40007ffe0ff */
[----:B------:R-:W-:Y:S01]  /*7800*/  IMNMX R7, R152, R3, PT ;  /* 0x0000000398077217 */ /* 0x000fe20003800200 */
        /* <DEDUP_REMOVED lines=11> */
.L_x_631:
[----:B------:R-:W-:-:S04]  /*78c0*/  MOV R3, c[0x0][0x32c] ;  /* 0x0000cb0000037a02 */ /* 0x000fc80000000f00 */
[----:B------:R-:W-:-:S13]  /*78d0*/  ISETP.NE.AND P0, PT, R3, 0x1, PT ;  /* 0x000000010300780c */ /* 0x000fda0003f05270 */
[----:B------:R-:W-:-:S05]  /*78e0*/  @P0 IMAD.HI.U32 R3, R0, c[0x0][0x330], RZ ;  /* 0x0000cc0000030a27 */ /* 0x000fca00078e00ff */
[----:B------:R-:W-:Y:S02]  /*78f0*/  @P0 SHF.R.U32.HI R0, RZ, c[0x0][0x334], R3 ;  /* 0x0000cd00ff000a19 */ /* 0x000fe40000011603 */
.L_x_632:
[----:B------:R-:W-:Y:S05]  /*7900*/  BSYNC B0 ;  /* 0x0000000000007941 */ /* 0x000fea0003800000 */
.L_x_630:
[----:B------:R-:W-:-:S05]  /*7910*/  IMAD R0, R0, c[0x0][0x32c], RZ ;  /* 0x0000cb0000007a24 */ /* 0x000fca00078e02ff */
[----:B------:R-:W-:-:S04]  /*7920*/  IMNMX R2, R2, R0, !PT ;  /* 0x0000000002027217 */ /* 0x000fc80007800200 */
.L_x_629:
[----:B------:R-:W-:Y:S01]  /*7930*/  SHF.R.S32.HI R0, RZ, 0x1f, R2 ;  /* 0x0000001fff007819 */ /* 0x000fe20000011402 */
[----:B------:R-:W-:Y:S03]  /*7940*/  BSSY B0, `(.L_x_633) ;  /* 0x0000024000007945 */ /* 0x000fe60003800000 */
[----:B------:R-:W-:-:S04]  /*7950*/  LEA.HI R0, R0, R2, RZ, 0x6 ;  /* 0x0000000200007211 */ /* 0x000fc800078f30ff */
[----:B------:R-:W-:-:S04]  /*7960*/  SHF.R.S32.HI R0, RZ, 0x6, R0 ;  /* 0x00000006ff007819 */ /* 0x000fc80000011400 */
[----:B------:R-:W-:Y:S01]  /*7970*/  IMNMX R6, RZ, R0, !PT ;  /* 0x00000000ff067217 */ /* 0x000fe20007800200 */
[----:B------:R-:W-:-:S03]  /*7980*/  IMAD.MOV.U32 R0, RZ, RZ, RZ ;  /* 0x000000ffff007224 */ /* 0x000fc600078e00ff */
[----:B------:R-:W-:-:S13]  /*7990*/  ISETP.GT.AND P0, PT, R7, R6, PT ;  /* 0x000000060700720c */ /* 0x000fda0003f04270 */
[----:B------:R-:W-:Y:S05]  /*79a0*/  @!P0 BRA `(.L_x_634) ;  /* 0x000001d000008947 */ /* 0x000fea0003800000 */
[----:B------:R-:W-:Y:S02]  /*79b0*/  IABS R2, R132 ;  /* 0x0000008400027213 */ /* 0x000fe40000000000 */
[----:B------:R-:W-:Y:S02]  /*79c0*/  IADD3 R3, R132, -0x1, R7 ;  /* 0xffffffff84037810 */ /* 0x000fe40007ffe007 */
[----:B------:R-:W1:Y:S03]  /*79d0*/  I2F.RP R0, R2 ;  /* 0x0000000200007306 */ /* 0x000e660000209400 */
[----:B------:R-:W-:-:S05]  /*79e0*/  IMAD.IADD R8, R3, 0x1, -R6 ;  /* 0x0000000103087824 */ /* 0x000fca00078e0a06 */
[----:B------:R-:W-:Y:S01]  /*79f0*/  IABS R10, R8 ;  /* 0x00000008000a7213 */ /* 0x000fe20000000000 */
        /* <DEDUP_REMOVED lines=24> */
.L_x_634:
[----:B------:R-:W-:Y:S05]  /*7b80*/  BSYNC B0 ;  /* 0x0000000000007941 */ /* 0x000fea0003800000 */
.L_x_633:
[----:B------:R-:W2:Y:S01]  /*7b90*/  LDL R2, [R1+0x34] ;  /* 0x0000340001027983 */ /* 0x000ea20000100800 */
        /* <DEDUP_REMOVED lines=49> */
[----:B--2---:R-:W-:-:S04]  /*7eb0*/  IMAD R227, R2, R0, R6 ;  /* 0x0000000002e37224 */ /* 0x004fc800078e0206 */
[--C-:B------:R-:W-:Y:S01]  /*7ec0*/  IMAD.IADD R2, R227, 0x1, R0.reuse ;  /* 0x00000001e3027824 */ /* 0x100fe200078e0200 */
[----:B------:R-:W-:-:S04]  /*7ed0*/  PRMT R0, RZ, 0x7610, R0 ;  /* 0x00007610ff007816 */ /* 0x000fc80000000000 */
[----:B------:R-:W-:-:S04]  /*7ee0*/  IMNMX R24, R7, R2, PT ;  /* 0x0000000207187217 */ /* 0x000fc80003800200 */
[----:B------:R-:W-:Y:S01]  /*7ef0*/  ISETP.GT.AND P0, PT, R24, R227, PT ;  /* 0x000000e31800720c */ /* 0x000fe20003f04270 */
[----:B------:R1:W-:-:S12]  /*7f00*/  STL [R1+0x1c], R24 ;  /* 0x00001c1801007387 */ /* 0x0003d80000100800 */
[----:B------:R-:W-:Y:S05]  /*7f10*/  @!P0 BRA `(.L_x_635) ;  /* 0x000155c000008947 */ /* 0x000fea0003800000 */
[----:B------:R-:W2:Y:S04]  /*7f20*/  LDL R28, [R1+0xc] ;  /* 0x00000c00011c7983 */ /* 0x000ea80000100800 */
[----:B------:R-:W3:Y:S04]  /*7f30*/  LDL R8, [R1+0x48] ;  /* 0x0000480001087983 */ /* 0x000ee80000100800 */
[----:B------:R-:W2:Y:S01]  /*7f40*/  LDL R25, [R1+0x18] ;  /* 0x0000180001197983 */ /* 0x000ea20000100800 */
[----:B------:R-:W-:-:S03]  /*7f50*/  ISETP.NE.U32.AND P0, PT, RZ, c[0x0][0x340], PT ;  /* 0x0000d000ff007a0c */ /* 0x000fc60003f05070 */
[----:B------:R-:W3:Y:S01]  /*7f60*/  LDL.64 R26, [R1+0x10] ;  /* 0x00001000011a7983 */ /* 0x000ee20000100a00 */
[----:B------:R-:W-:-:S03]  /*7f70*/  ISETP.NE.AND.EX P1, PT, RZ, c[0x0][0x344], PT, P0 ;  /* 0x0000d100ff007a0c */ /* 0x000fc60003f25300 */
[----:B------:R-:W3:Y:S10]  /*7f80*/  LDL.LU R21, [R1+0x20] ;  /* 0x0000200001157983 */ /* 0x000ef40000300800 */
[----:B------:R-:W-:Y:S01]  /*7f90*/  @P1 IMAD.MOV.U32 R2, RZ, RZ, 0x4 ;  /* 0x00000004ff021424 */ /* 0x000fe200078e00ff */
[----:B------:R-:W1:Y:S01]  /*7fa0*/  S2R R4, SR_TID.X ;  /* 0x0000000000047919 */ /* 0x000e620000002100 */
[----:B------:R-:W-:-:S02]  /*7fb0*/  SHF.R.S32.HI R0, RZ, 0x1f, R140 ;  /* 0x0000001fff007819 */ /* 0x000fc4000001148c */
[----:B------:R-:W-:-:S03]  /*7fc0*/  ISETP.NE.U32.AND P2, PT, RZ, c[0x0][0x348], PT ;  /* 0x0000d200ff007a0c */ /* 0x000fc60003f45070 */
[----:B------:R-:W-:Y:S02]  /*7fd0*/  IMAD R0, R0, c[0x0][0x178], RZ ;  /* 0x00005e0000007a24 */ /* 0x000fe400078e02ff */
[----:B--2---:R-:W-:-:S05]  /*7fe0*/  @P1 IMAD.WIDE R2, R28, R2, c[0x0][0x340] ;  /* 0x0000d0001c021625 */ /* 0x004fca00078e0202 */
[----:B------:R2:W4:Y:S01]  /*7ff0*/  @P1 LDG.E R18, [R2.64] ;  /* 0x0000000602121981 */ /* 0x000522000c1e1900 */
[----:B-1----:R-:W-:-:S04]  /*8000*/  SHF.R.S32.HI R20, RZ, 0x1f, R4 ;  /* 0x0000001fff147819 */ /* 0x002fc80000011404 */
[----:B------:R-:W-:-:S04]  /*8010*/  LEA.HI R20, R20, R4, RZ, 0x3 ;  /* 0x0000000414147211 */ /* 0x000fc800078f18ff */
[----:B------:R-:W-:Y:S01]  /*8020*/  SHF.R.S32.HI R20, RZ, 0x3, R20 ;  /* 0x00000003ff147819 */ /* 0x000fe20000011414 */
[----:B------:R-:W-:Y:S01]  /*8030*/  IMAD.WIDE.U32 R4, R140, c[0x0][0x178], RZ ;  /* 0x00005e008c047a25 */ /* 0x000fe200078e00ff */
[----:B------:R-:W-:-:S03]  /*8040*/  SHF.R.S32.HI R17, RZ, 0x1f, R28 ;  /* 0x0000001fff117819 */ /* 0x000fc6000001141c */
[----:B------:R-:W-:Y:S01]  /*8050*/  IMAD R0, R140, c[0x0][0x17c], R0 ;  /* 0x00005f008c007a24 */ /* 0x000fe200078e0200 */
[----:B---3--:R-:W-:-:S03]  /*8060*/  IADD3 R8, R8, R246, RZ ;  /* 0x000000f608087210 */ /* 0x008fc60007ffe0ff */
[----:B------:R-:W-:Y:S01]  /*8070*/  IMAD.IADD R5, R5, 0x1, R0 ;  /* 0x0000000105057824 */ /* 0x000fe200078e0200 */
[----:B--2---:R-:W-:Y:S02]  /*8080*/  SHF.R.S32.HI R3, RZ, 0x1f, R20 ;  /* 0x0000001fff037819 */ /* 0x004fe40000011414 */
[----:B------:R-:W-:-:S04]  /*8090*/  IADD3 R2, P0, R20, R11, RZ ;  /* 0x0000000b14027210 */ /* 0x000fc80007f1e0ff */
[----:B------:R-:W-:Y:S02]  /*80a0*/  LEA.HI.X.SX32 R9, R11, R3, 0x1, P0 ;  /* 0x000000030b097211 */ /* 0x000fe400000f0eff */
[----:B------:R-:W-:Y:S01]  /*80b0*/  ISETP.NE.AND.EX P0, PT, RZ, c[0x0][0x34c], PT, P2 ;  /* 0x0000d300ff007a0c */ /* 0x000fe20003f05320 */
[----:B------:R-:W-:-:S03]  /*80c0*/  IMAD.WIDE.U32 R4, R25, c[0x0][0x1b8], R4 ;  /* 0x00006e0019047a25 */ /* 0x000fc600078e0004 */
[----:B------:R-:W-:Y:S01]  /*80d0*/  SEL R6, R17, RZ, !P0 ;  /* 0x000000ff11067207 */ /* 0x000fe20004000000 */
[----:B------:R-:W-:Y:S01]  /*80e0*/  @P3 IMAD.HI.U32 R10, R8, c[0x0][0x2c8], RZ ;  /* 0x0000b200080a3a27 */ /* 0x000fe200078e00ff */
[----:B------:R-:W-:-:S03]  /*80f0*/  SEL R3, R28, RZ, !P0 ;  /* 0x000000ff1c037207 */ /* 0x000fc60004000000 */
[----:B------:R-:W-:Y:S02]  /*8100*/  IMAD R5, R25, c[0x0][0x1bc], R5 ;  /* 0x00006f0019057a24 */ /* 0x000fe400078e0205 */
[----:B------:R-:W-:Y:S02]  /*8110*/  IMAD R6, R6, c[0x0][0x1c0], RZ ;  /* 0x0000700006067a24 */ /* 0x000fe400078e02ff */
[----:B------:R-:W-:Y:S01]  /*8120*/  IMAD.MOV.U32 R0, RZ, RZ, R8 ;  /* 0x000000ffff007224 */ /* 0x000fe200078e0008 */
[----:B------:R-:W-:Y:S01]  /*8130*/  @P3 SHF.R.U32.HI R0, RZ, c[0x0][0x2cc], R10 ;  /* 0x0000b300ff003a19 */ /* 0x000fe2000001160a */
[C---:B------:R-:W-:Y:S02]  /*8140*/  IMAD R16, R3.reuse, c[0x0][0x1c4], R6 ;  /* 0x0000710003107a24 */ /* 0x040fe400078e0206 */
[----:B------:R-:W-:Y:S01]  /*8150*/  IMAD.WIDE.U32 R4, R3, c[0x0][0x1c0], R4 ;  /* 0x0000700003047a25 */ /* 0x000fe200078e0004 */
[----:B------:R-:W-:-:S03]  /*8160*/  SHF.R.S32.HI R7, RZ, 0x1f, R26 ;  /* 0x0000001fff077819 */ /* 0x000fc6000001141a */
[C---:B------:R-:W-:Y:S01]  /*8170*/  IMAD R3, R9.reuse, c[0x0][0x1e0], RZ ;  /* 0x0000780009037a24 */ /* 0x040fe200078e02ff */
[----:B------:R-:W-:Y:S01]  /*8180*/  SHF.R.S32.HI R13, RZ, 0x1f, R0 ;  /* 0x0000001fff0d7819 */ /* 0x000fe20000011400 */
[----:B------:R-:W-:Y:S02]  /*8190*/  IMAD.MOV.U32 R6, RZ, RZ, R26 ;  /* 0x000000ffff067224 */ /* 0x000fe400078e001a */
[----:B------:R-:W-:Y:S01]  /*81a0*/  IMAD R12, R9, c[0x0][0x208], RZ ;  /* 0x00008200090c7a24 */ /* 0x000fe200078e02ff */
[----:B------:R-:W-:Y:S01]  /*81b0*/  IADD3 R9, -R0, RZ, RZ ;  /* 0x000000ff00097210 */ /* 0x000fe20007ffe1ff */
[C---:B------:R-:W-:Y:S01]  /*81c0*/  IMAD R19, R2.reuse, c[0x0][0x1e4], R3 ;  /* 0x0000790002137a24 */ /* 0x040fe200078e0203 */
[----:B------:R-:W-:Y:S01]  /*81d0*/  ISETP.GE.AND P4, PT, R135, c[0x0][0x1d4], PT ;  /* 0x0000750087007a0c */ /* 0x000fe20003f86270 */
[----:B------:R-:W-:Y:S02]  /*81e0*/  IMAD.IADD R3, R5, 0x1, R16 ;  /* 0x0000000105037824 */ /* 0x000fe400078e0210 */
[----:B------:R-:W-:Y:S01]  /*81f0*/  IMAD.WIDE.U32 R10, R2, c[0x0][0x1e0], R6 ;  /* 0x00007800020a7a25 */ /* 0x000fe200078e0006 */
[----:B------:R-:W-:-:S03]  /*8200*/  ISETP.GE.AND P5, PT, R26, c[0x0][0x1d4], PT ;  /* 0x000075001a007a0c */ /* 0x000fc60003fa6270 */
[----:B------:R-:W-:-:S04]  /*8210*/  IMAD.WIDE.U32 R14, R2, c[0x0][0x208], R6 ;  /* 0x00008200020e7a25 */ /* 0x000fc800078e0006 */
[----:B------:R-:W-:Y:S02]  /*8220*/  IMAD R16, R2, c[0x0][0x20c], R12 ;  /* 0x0000830002107a24 */ /* 0x000fe400078e020c */
[----:B------:R-:W-:Y:S02]  /*8230*/  IMAD R5, R13, c[0x0][0x1b0], RZ ;  /* 0x00006c000d057a24 */ /* 0x000fe400078e02ff */
[----:B------:R-:W-:Y:S01]  /*8240*/  IMAD.MOV.U32 R2, RZ, RZ, R4 ;  /* 0x000000ffff027224 */ /* 0x000fe200078e0004 */
[----:B------:R-:W-:Y:S01]  /*8250*/  SEL R4, RZ, 0xffffffff, P4 ;  /* 0xffffffffff047807 */ /* 0x000fe20002000000 */
[----:B------:R-:W-:Y:S02]  /*8260*/  IMAD R12, R9, c[0x0][0x2c4], R8 ;  /* 0x0000b100090c7a24 */ /* 0x000fe400078e0208 */
[C---:B------:R-:W-:Y:S02]  /*8270*/  IMAD R8, R0.reuse, c[0x0][0x1b4], R5 ;  /* 0x00006d0000087a24 */ /* 0x040fe400078e0205 */
[----:B------:R-:W-:Y:S01]  /*8280*/  IMAD.WIDE.U32 R2, R0, c[0x0][0x1b0], R2 ;  /* 0x00006c0000027a25 */ /* 0x000fe200078e0002 */
[----:B------:R-:W-:-:S02]  /*8290*/  SHF.L.U32 R0, R4, 0x1, RZ ;  /* 0x0000000104007819 */ /* 0x000fc400000006ff */
[----:B------:R-:W-:Y:S02]  /*82a0*/  SEL R5, RZ, 0x1, P5 ;  /* 0x00000001ff057807 */ /* 0x000fe40002800000 */
[----:B------:R-:W-:Y:S01]  /*82b0*/  SHF.R.S32.HI R4, RZ, 0x1f, R12 ;  /* 0x0000001fff047819 */ /* 0x000fe2000001140c */
[----:B------:R-:W-:Y:S01]  /*82c0*/  IMAD.IADD R9, R15, 0x1, R16 ;  /* 0x000000010f097824 */ /* 0x000fe200078e0210 */
[----:B------:R-:W-:Y:S02]  /*82d0*/  LOP3.LUT R16, R0, 0x2, R5, 0xe2, !PT ;  /* 0x0000000200107812 */ /* 0x000fe400078ee205 */
[----:B------:R-:W-:Y:S01]  /*82e0*/  IADD3 R5, R3, R8, RZ ;  /* 0x0000000803057210 */ /* 0x000fe20007ffe0ff */
[----:B------:R-:W-:Y:S01]  /*82f0*/  IMAD R0, R4, c[0x0][0x1a8], RZ ;  /* 0x00006a0004007a24 */ /* 0x000fe200078e02ff */
[----:B------:R-:W-:Y:S01]  /*8300*/  MOV R4, R2 ;  /* 0x0000000200047202 */ /* 0x000fe20000000f00 */
[----:B------:R-:W-:Y:S01]  /*8310*/  IMAD.MOV.U32 R8, RZ, RZ, R14 ;  /* 0x000000ffff087224 */ /* 0x000fe200078e000e */
[----:B------:R-:W-:Y:S01]  /*8320*/  ISETP.NE.U32.AND P0, PT, RZ, c[0x0][0x350], PT ;  /* 0x0000d400ff007a0c */ /* 0x000fe20003f05070 */
[----:B------:R-:W-:-:S02]  /*8330*/  IMAD.IADD R11, R11, 0x1, R19 ;  /* 0x000000010b0b7824 */ /* 0x000fc400078e0213 */
[C---:B------:R-:W-:Y:S01]  /*8340*/  IMAD R14, R12.reuse, c[0x0][0x1ac], R0 ;  /* 0x00006b000c0e7a24 */ /* 0x040fe200078e0200 */
[----:B------:R-:W-:Y:S01]  /*8350*/  ISETP.NE.AND.EX P0, PT, RZ, c[0x0][0x354], PT, P0 ;  /* 0x0000d500ff007a0c */ /* 0x000fe20003f05300 */
[----:B------:R-:W-:-:S04]  /*8360*/  IMAD.WIDE.U32 R12, R12, c[0x0][0x1a8], R4 ;  /* 0x00006a000c0c7a25 */ /* 0x000fc800078e0004 */
[----:B------:R-:W-:-:S04]  /*8370*/  IMAD.WIDE.U32 R8, R25, c[0x0][0x210], R8 ;  /* 0x0000840019087a25 */ /* 0x000fc800078e0008 */
[----:B------:R-:W-:Y:S01]  /*8380*/  IMAD.WIDE.U32 R4, R25, c[0x0][0x1e8], R10 ;  /* 0x00007a0019047a25 */ /* 0x000fe200078e000a */
[----:B------:R-:W-:Y:S02]  /*8390*/  LOP3.LUT R21, R21, 0xfffffffe, RZ, 0xc0, !PT ;  /* 0xfffffffe15157812 */ /* 0x000fe400078ec0ff */
[----:B------:R-:W-:Y:S01]  /*83a0*/  ISETP.GE.AND P3, PT, R138, c[0x0][0x1d4], PT ;  /* 0x000075008a007a0c */ /* 0x000fe20003f66270 */
[----:B------:R-:W-:Y:S01]  /*83b0*/  IMAD R5, R25, c[0x0][0x1ec], R5 ;  /* 0x00007b0019057a24 */ /* 0x000fe200078e0205 */
[----:B------:R-:W-:Y:S02]  /*83c0*/  ISETP.GE.AND P6, PT, R135, c[0x0][0x198], PT ;  /* 0x0000660087007a0c */ /* 0x000fe40003fc6270 */
[----:B------:R-:W-:Y:S02]  /*83d0*/  IADD3 R102, R24, -0x1, RZ ;  /* 0xffffffff18667810 */ /* 0x000fe40007ffe0ff */
[----:B------:R-:W-:Y:S02]  /*83e0*/  IADD3 R11, R20, R246, RZ ;  /* 0x000000f6140b7210 */ /* 0x000fe40007ffe0ff */
[----:B------:R-:W-:-:S02]  /*83f0*/  ISETP.GE.AND P2, PT, R138, c[0x0][0x198], PT ;  /* 0x000066008a007a0c */ /* 0x000fc40003f46270 */
[--C-:B----4-:R-:W-:Y:S01]  /*8400*/  @P1 SHF.R.S32.HI R3, RZ, 0x1f, R18.reuse ;  /* 0x0000001fff031819 */ /* 0x110fe20000011412 */
[----:B------:R-:W-:Y:S02]  /*8410*/  @!P1 IMAD.MOV.U32 R3, RZ, RZ, R17 ;  /* 0x000000ffff039224 */ /* 0x000fe400078e0011 */
[----:B------:R-:W-:Y:S01]  /*8420*/  @P1 IMAD.MOV.U32 R2, RZ, RZ, R18 ;  /* 0x000000ffff021224 */ /* 0x000fe200078e0012 */
[----:B------:R-:W-:Y:S02]  /*8430*/  @!P1 MOV R2, R28 ;  /* 0x0000001c00029202 */ /* 0x000fe40000000f00 */
[----:B------:R-:W-:Y:S01]  /*8440*/  SEL R10, R3, RZ, !P0 ;  /* 0x000000ff030a7207 */ /* 0x000fe20004000000 */
[----:B------:R-:W-:Y:S01]  /*8450*/  IMAD R3, R25, c[0x0][0x214], R9 ;  /* 0x0000850019037a24 */ /* 0x000fe200078e0209 */
[----:B------:R-:W-:Y:S02]  /*8460*/  SEL R0, R2, RZ, !P0 ;  /* 0x000000ff02007207 */ /* 0x000fe40004000000 */
[----:B------:R-:W-:-:S02]  /*8470*/  IADD3 R9, R13, R14, RZ ;  /* 0x0000000e0d097210 */ /* 0x000fc40007ffe0ff */
[----:B------:R-:W-:-:S04]  /*8480*/  LEA R15, P0, R12, c[0x0][0x160], 0x1 ;  /* 0x000058000c0f7a11 */ /* 0x000fc800078008ff */
[----:B------:R-:W-:Y:S02]  /*8490*/  LEA.HI.X R12, R12, c[0x0][0x164], R9, 0x1, P0 ;  /* 0x000059000c0c7a11 */ /* 0x000fe400000f0c09 */
[----:B------:R-:W-:Y:S02]  /*84a0*/  ISETP.GE.AND P0, PT, R26, c[0x0][0x198], PT ;  /* 0x000066001a007a0c */ /* 0x000fe40003f06270 */
[----:B------:R-:W-:-:S11]  /*84b0*/  SEL R2, RZ, 0x4, P3 ;  /* 0x00000004ff027807 */ /* 0x000fd60001800000 */
[----:B------:R-:W-:-:S05]  /*84c0*/  @P0 LOP3.LUT R21, R21, 0x1, RZ, 0xfc, !PT ;  /* 0x0000000115150812 */ /* 0x000fca00078efcff */
[----:B------:R1:W-:Y:S01]  /*84d0*/  STL [R1+0x20], R21 ;  /* 0x0000201501007387 */ /* 0x0003e20000100800 */
[----:B------:R-:W-:Y:S01]  /*84e0*/  LOP3.LUT R116, R16, R2, RZ, 0xfc, !PT ;  /* 0x0000000210747212 */ /* 0x000fe200078efcff */
[----:B------:R-:W-:Y:S02]  /*84f0*/  IMAD.MOV.U32 R2, RZ, RZ, R8 ;  /* 0x000000ffff027224 */ /* 0x000fe400078e0008 */
[C---:B------:R-:W-:Y:S02]  /*8500*/  IMAD R8, R10.reuse, c[0x0][0x1f0], RZ ;  /* 0x00007c000a087a24 */ /* 0x040fe400078e02ff */
[----:B------:R-:W-:Y:S02]  /*8510*/  IMAD R10, R10, c[0x0][0x218], RZ ;  /* 0x000086000a0a7a24 */ /* 0x000fe400078e02ff */
[----:B------:R-:W-:-:S04]  /*8520*/  IMAD.WIDE.U32 R230, R0, c[0x0][0x218], R2 ;  /* 0x0000860000e67a25 */ /* 0x000fc800078e0002 */
[----:B------:R-:W-:-:S04]  /*8530*/  IMAD.WIDE.U32 R228, R0, c[0x0][0x1f0], R4 ;  /* 0x00007c0000e47a25 */ /* 0x000fc800078e0004 */
[C---:B------:R-:W-:Y:S02]  /*8540*/  IMAD R2, R0.reuse, c[0x0][0x1f4], R8 ;  /* 0x00007d0000027a24 */ /* 0x040fe400078e0208 */
[----:B------:R-:W-:Y:S02]  /*8550*/  IMAD R0, R0, c[0x0][0x21c], R10 ;  /* 0x0000870000007a24 */ /* 0x000fe400078e020a */
[----:B------:R-:W-:-:S03]  /*8560*/  IMAD.IADD R232, R229, 0x1, R2 ;  /* 0x00000001e5e87824 */ /* 0x000fc600078e0202 */
[----:B------:R-:W-:Y:S01]  /*8570*/  IADD3 R233, R231, R0, RZ ;  /* 0x00000000e7e97210 */ /* 0x000fe20007ffe0ff */
[----:B------:R-:W-:Y:S05]  /*8580*/  BRA.DIV ~URZ, `(.L_x_636) ;  /* 0x00019a527f007947 */ /* 0x000fea000b800000 */
[----:B------:R2:W3:Y:S02]  /*8590*/  SHFL.IDX PT, R10, R12, RZ, 0x181f ;  /* 0x00181fff0c0a7589 */ /* 0x0004e400000e0000 */
.L_x_799:
[----:B------:R-:W-:Y:S05]  /*85a0*/  BRA.DIV ~URZ, `(.L_x_637) ;  /* 0x00019aa27f007947 */ /* 0x000fea000b800000 */
[----:B------:R4:W1:Y:S02]  /*85b0*/  SHFL.IDX PT, R0, R15, RZ, 0x181f ;  /* 0x00181fff0f007589 */ /* 0x00086400000e0000 */
.L_x_800:
[----:B------:R-:W-:Y:S01]  /*85c0*/  IMAD R30, R243, c[0x0][0x2c4], RZ ;  /* 0x0000b100f31e7a24 */ /* 0x000fe200078e02ff */
[----:B------:R-:W-:Y:S01]  /*85d0*/  BSSY B0, `(.L_x_638) ;  /* 0x0000014000007945 */ /* 0x000fe20003800000 */
[----:B------:R-:W-:Y:S02]  /*85e0*/  SHF.R.S32.HI R13, RZ, 0x1f, R135 ;  /* 0x0000001fff0d7819 */ /* 0x000fe40000011487 */
[----:B------:R-:W-:Y:S02]  /*85f0*/  SHF.R.S32.HI R14, RZ, 0x1f, R138 ;  /* 0x0000001fff0e7819 */ /* 0x000fe4000001148a */
[----:B------:R-:W-:-:S13]  /*8600*/  ISETP.GE.AND P0, PT, R11, R30, PT ;  /* 0x0000001e0b00720c */ /* 0x000fda0003f06270 */
[----:B------:R-:W-:Y:S05]  /*8610*/  @P0 BRA `(.L_x_639) ;  /* 0x000000f000000947 */ /* 0x000fea0003800000 */
[----:B--2---:R-:W2:Y:S04]  /*8620*/  LDL.64 R2, [R1+0x10] ;  /* 0x0000100001027983 */ /* 0x004ea80000100a00 */
[----:B----4-:R-:W4:Y:S01]  /*8630*/  LDL R4, [R1+0x20] ;  /* 0x0000200001047983 */ /* 0x010f220000100800 */
[----:B-12---:R-:W-:Y:S02]  /*8640*/  LEA R8, P0, R2, R0, 0x1 ;  /* 0x0000000002087211 */ /* 0x006fe400078008ff */
[----:B----4-:R-:W-:Y:S02]  /*8650*/  LOP3.LUT P1, RZ, R4, 0x1, RZ, 0xc0, !PT ;  /* 0x0000000104ff7812 */ /* 0x010fe4000782c0ff */
[----:B---3--:R-:W-:Y:S02]  /*8660*/  LEA.HI.X R9, R2, R10, R7, 0x1, P0 ;  /* 0x0000000a02097211 */ /* 0x008fe400000f0c07 */
[----:B------:R-:W-:-:S04]  /*8670*/  LEA R4, P0, R135, R0, 0x1 ;  /* 0x0000000087047211 */ /* 0x000fc800078008ff */
[----:B------:R-:W-:Y:S02]  /*8680*/  LEA.HI.X R5, R135, R10, R13, 0x1, P0 ;  /* 0x0000000a87057211 */ /* 0x000fe400000f0c0d */
[----:B------:R-:W-:-:S03]  /*8690*/  LEA R2, P0, R138, R0, 0x1 ;  /* 0x000000008a027211 */ /* 0x000fc600078008ff */
[----:B------:R-:W-:Y:S01]  /*86a0*/  @!PT LDS RZ, [RZ] ;  /* 0x00000000fffff984 */ /* 0x000fe20000000800 */
[----:B------:R-:W-:Y:S01]  /*86b0*/  @!PT LDS RZ, [RZ] ;  /* 0x00000000fffff984 */ /* 0x000fe20000000800 */
[----:B------:R-:W-:Y:S01]  /*86c0*/  @!PT LDS RZ, [RZ] ;  /* 0x00000000fffff984 */ /* 0x000fe20000000800 */
[----:B------:R1:W-:Y:S01]  /*86d0*/  LDGSTS.E.BYPASS.LTC128B.128 [R217+0xc100], [R8.64], !P1 ;  /* 0x0c10000008d97fae */ /* 0x0003e2000c901d46 */
[----:B------:R-:W-:-:S03]  /*86e0*/  LEA.HI.X R3, R138, R10, R14, 0x1, P0 ;  /* 0x0000000a8a037211 */ /* 0x000fc600000f0c0e */
[----:B------:R1:W-:Y:S04]  /*86f0*/  LDGSTS.E.BYPASS.LTC128B.128 [R217+0x10100], [R4.64], !P6 ;  /* 0x1010000004d97fae */ /* 0x0003e8000f101d46 */
[----:B------:R1:W-:Y:S02]  /*8700*/  LDGSTS.E.BYPASS.LTC128B.128 [R217+0x14100], [R2.64], !P2 ;  /* 0x1410000002d97fae */ /* 0x0003e4000d101d46 */
.L_x_639:
[----:B------:R-:W-:Y:S05]  /*8710*/  BSYNC B0 ;  /* 0x0000000000007941 */ /* 0x000fea0003800000 */
.L_x_638:
[----:B------:R-:W-:Y:S05]  /*8720*/  BRA.DIV ~URZ, `(.L_x_640) ;  /* 0x000199927f007947 */ /* 0x000fea000b800000 */
[----:B---3--:R3:W2:Y:S04]  /*8730*/  SHFL.IDX PT, R10, R12, 0x1, 0x181f ;  /* 0x00381f000c0a7f89 */ /* 0x0086a800000e0000 */
[----:B-1----:R3:W1:Y:S02]  /*8740*/  SHFL.IDX PT, R0, R15, 0x1, 0x181f ;  /* 0x00381f000f007f89 */ /* 0x00266400000e0000 */
.L_x_801:
[----:B------:R-:W-:Y:S01]  /*8750*/  IADD3 R2, R11, 0x20, RZ ;  /* 0x000000200b027810 */ /* 0x000fe20007ffe0ff */
[----:B------:R-:W-:Y:S03]  /*8760*/  BSSY B0, `(.L_x_641) ;  /* 0x0000012000007945 */ /* 0x000fe60003800000 */
[----:B------:R-:W-:-:S13]  /*8770*/  ISETP.GE.AND P0, PT, R2, R30, PT ;  /* 0x0000001e0200720c */ /* 0x000fda0003f06270 */
[----:B------:R-:W-:Y:S05]  /*8780*/  @P0 BRA `(.L_x_642) ;  /* 0x000000f000000947 */ /* 0x000fea0003800000 */
[----:B---3--:R-:W3:Y:S04]  /*8790*/  LDL.64 R4, [R1+0x10] ;  /* 0x0000100001047983 */ /* 0x008ee80000100a00 */
[----:B----4-:R-:W4:Y:S01]  /*87a0*/  LDL R3, [R1+0x20] ;  /* 0x0000200001037983 */ /* 0x010f220000100800 */
[C---:B-1-3--:R-:W-:Y:S02]  /*87b0*/  LEA R8, P0, R4.reuse, R0, 0x1 ;  /* 0x0000000004087211 */ /* 0x04afe400078008ff */
[----:B----4-:R-:W-:Y:S02]  /*87c0*/  LOP3.LUT P1, RZ, R3, 0x1, RZ, 0xc0, !PT ;  /* 0x0000000103ff7812 */ /* 0x010fe4000782c0ff */
[----:B--2---:R-:W-:Y:S02]  /*87d0*/  LEA.HI.X R9, R4, R10, R7, 0x1, P0 ;  /* 0x0000000a04097211 */ /* 0x004fe400000f0c07 */
        /* <DEDUP_REMOVED lines=10> */
.L_x_642:
[----:B------:R-:W-:Y:S05]  /*8880*/  BSYNC B0 ;  /* 0x0000000000007941 */ /* 0x000fea0003800000 */
.L_x_641:
[----:B------:R-:W-:Y:S05]  /*8890*/  BRA.DIV ~URZ, `(.L_x_643) ;  /* 0x000198f27f007947 */ /* 0x000fea000b800000 */
[----:B--2---:R2:W3:Y:S02]  /*88a0*/  SHFL.IDX PT, R10, R12, 0x2, 0x181f ;  /* 0x00581f000c0a7f89 */ /* 0x0044e400000e0000 */
.L_x_802:
[----:B------:R-:W-:Y:S05]  /*88b0*/  BRA.DIV ~URZ, `(.L_x_644) ;  /* 0x000199427f007947 */ /* 0x000fea000b800000 */
[----:B-1----:R1:W2:Y:S02]  /*88c0*/  SHFL.IDX PT, R0, R15, 0x2, 0x181f ;  /* 0x00581f000f007f89 */ /* 0x0022a400000e0000 */
.L_x_803:
[----:B------:R-:W-:Y:S01]  /*88d0*/  IADD3 R2, R11, 0x40, RZ ;  /* 0x000000400b027810 */ /* 0x000fe20007ffe0ff */
[----:B------:R-:W-:Y:S03]  /*88e0*/  BSSY B0, `(.L_x_645) ;  /* 0x0000012000007945 */ /* 0x000fe60003800000 */
[----:B------:R-:W-:-:S13]  /*88f0*/  ISETP.GE.AND P0, PT, R2, R30, PT ;  /* 0x0000001e0200720c */ /* 0x000fda0003f06270 */
[----:B------:R-:W-:Y:S05]  /*8900*/  @P0 BRA `(.L_x_646) ;  /* 0x000000f000000947 */ /* 0x000fea0003800000 */
[----:B----4-:R-:W4:Y:S04]  /*8910*/  LDL.64 R4, [R1+0x10] ;  /* 0x0000100001047983 */ /* 0x010f280000100a00 */
[----:B---3--:R-:W3:Y:S01]  /*8920*/  LDL R3, [R1+0x20] ;  /* 0x0000200001037983 */ /* 0x008ee20000100800 */
[C---:B--2-4-:R-:W-:Y:S02]  /*8930*/  LEA R8, P0, R4.reuse, R0, 0x1 ;  /* 0x0000000004087211 */ /* 0x054fe400078008ff */
[----:B---3--:R-:W-:Y:S02]  /*8940*/  LOP3.LUT P1, RZ, R3, 0x1, RZ, 0xc0, !PT ;  /* 0x0000000103ff7812 */ /* 0x008fe4000782c0ff */
[----:B------:R-:W-:Y:S02]  /*8950*/  LEA.HI.X R9, R4, R10, R7, 0x1, P0 ;  /* 0x0000000a04097211 */ /* 0x000fe400000f0c07 */
        /* <DEDUP_REMOVED lines=10> */
.L_x_646:
[----:B------:R-:W-:Y:S05]  /*8a00*/  BSYNC B0 ;  /* 0x0000000000007941 */ /* 0x000fea0003800000 */
.L_x_645:
[----:B------:R-:W-:Y:S05]  /*8a10*/  BRA.DIV ~URZ, `(.L_x_647) ;  /* 0x000198527f007947 */ /* 0x000fea000b800000 */
[----:B---3--:R3:W1:Y:S04]  /*8a20*/  SHFL.IDX PT, R10, R12, 0x3, 0x181f ;  /* 0x00781f000c0a7f89 */ /* 0x00866800000e0000 */
[----:B--2---:R3:W2:Y:S02]  /*8a30*/  SHFL.IDX PT, R0, R15, 0x3, 0x181f ;  /* 0x00781f000f007f89 */ /* 0x0046a400000e0000 */
.L_x_804:
[----:B---3--:R-:W3:Y:S04]  /*8a40*/  LDL.64 R16, [R1+0x10] ;  /* 0x0000100001107983 */ /* 0x008ee80000100a00 */
[----:B-1--4-:R-:W4:Y:S01]  /*8a50*/  LDL R15, [R1+0x20] ;  /* 0x00002000010f7983 */ /* 0x012f220000100800 */
[----:B------:R-:W-:Y:S01]  /*8a60*/  IADD3 R2, R11, 0x60, RZ ;  /* 0x000000600b027810 */ /* 0x000fe20007ffe0ff */
[----:B------:R-:W-:Y:S01]  /*8a70*/  IMAD.SHL.U32 R115, R102, 0x40, RZ ;  /* 0x0000004066737824 */ /* 0x000fe200078e00ff */
[----:B------:R-:W-:Y:S01]  /*8a80*/  SHF.R.S32.HI R117, RZ, 0x1f, R102 ;  /* 0x0000001fff757819 */ /* 0x000fe20000011466 */
[----:B------:R-:W1:Y:S01]  /*8a90*/  S2R R12, SR_TID.X ;  /* 0x00000000000c7919 */ /* 0x000e620000002100 */
[----:B------:R-:W-:Y:S01]  /*8aa0*/  ISETP.GE.AND P0, PT, R2, R30, PT ;  /* 0x0000001e0200720c */ /* 0x000fe20003f06270 */
[----:B------:R-:W-:-:S12]  /*8ab0*/  IMAD.MOV.U32 R119, RZ, RZ, c[0x0][0x2c4] ;  /* 0x0000b100ff777624 */ /* 0x000fd800078e00ff */
[----:B--2---:R-:W-:-:S04]  /*8ac0*/  @!P0 LEA R8, P1, R135, R0, 0x1 ;  /* 0x0000000087088211 */ /* 0x004fc800078208ff */
[----:B------:R-:W-:Y:S02]  /*8ad0*/  @!P0 LEA.HI.X R9, R135, R10, R13, 0x1, P1 ;  /* 0x0000000a87098211 */ /* 0x000fe400008f0c0d */
[----:B-1----:R-:W-:-:S04]  /*8ae0*/  SHF.R.S32.HI R120, RZ, 0x1f, R12 ;  /* 0x0000001fff787819 */ /* 0x002fc8000001140c */
[----:B------:R-:W-:-:S04]  /*8af0*/  LEA.HI R120, R120, R12, RZ, 0x3 ;  /* 0x0000000c78787211 */ /* 0x000fc800078f18ff */
[----:B------:R-:W-:Y:S02]  /*8b00*/  SHF.R.S32.HI R120, RZ, 0x3, R120 ;  /* 0x00000003ff787819 */ /* 0x000fe40000011478 */
[----:B---3--:R-:W-:-:S04]  /*8b10*/  @!P0 LEA R4, P1, R16, R0, 0x1 ;  /* 0x0000000010048211 */ /* 0x008fc800078208ff */
[----:B------:R-:W-:Y:S02]  /*8b20*/  @!P0 LEA.HI.X R5, R16, R10, R7, 0x1, P1 ;  /* 0x0000000a10058211 */ /* 0x000fe400008f0c07 */
[----:B------:R-:W-:Y:S01]  /*8b30*/  @!P0 LEA R2, P1, R138, R0, 0x1 ;  /* 0x000000008a028211 */ /* 0x000fe200078208ff */
[----:B------:R-:W-:-:S03]  /*8b40*/  IMAD R0, R117, c[0x0][0x1e0], RZ ;  /* 0x0000780075007a24 */ /* 0x000fc600078e02ff */
[----:B------:R-:W-:Y:S02]  /*8b50*/  @!P0 LEA.HI.X R3, R138, R10, R14, 0x1, P1 ;  /* 0x0000000a8a038211 */ /* 0x000fe400008f0c0e */
[----:B----4-:R-:W-:-:S13]  /*8b60*/  LOP3.LUT P1, RZ, R15, 0x1, RZ, 0xc0, !PT ;  /* 0x000000010fff7812 */ /* 0x010fda000782c0ff */
        /* <DEDUP_REMOVED lines=8> */
[----:B-1----:R-:W-:Y:S01]  /*8bf0*/  IADD3 R4, -R115, R242, -R120 ;  /* 0x000000f273047210 */ /* 0x002fe20007ffe978 */
[----:B------:R-:W-:Y:S01]  /*8c00*/  IMAD R5, R102, c[0x0][0x1e4], R0 ;  /* 0x0000790066057a24 */ /* 0x000fe200078e0200 */
[----:B------:R-:W-:Y:S02]  /*8c10*/  BAR.SYNC.DEFER_BLOCKING 0x0 ;  /* 0x0000000000007b1d */ /* 0x000fe40000010000 */
[----:B------:R-:W-:Y:S01]  /*8c20*/  ISETP.GE.AND P0, PT, R4, 0x21, PT ;  /* 0x000000210400780c */ /* 0x000fe20003f06270 */
[----:B--2---:R-:W-:-:S02]  /*8c30*/  IMAD.MOV.U32 R8, RZ, RZ, 0x20 ;  /* 0x00000020ff087424 */ /* 0x004fc400078e00ff */
[----:B---3--:R-:W-:-:S04]  /*8c40*/  IMAD.WIDE.U32 R2, R102, c[0x0][0x1e0], RZ ;  /* 0x0000780066027a25 */ /* 0x008fc800078e00ff */
[----:B------:R-:W-:Y:S01]  /*8c50*/  IMAD.IADD R3, R3, 0x1, R5 ;  /* 0x0000000103037824 */ /* 0x000fe200078e0205 */
[----:B------:R-:W-:Y:S01]  /*8c60*/  LEA R0, P1, R2, R228, 0x6 ;  /* 0x000000e402007211 */ /* 0x000fe200078230ff */
[----:B------:R-:W-:-:S03]  /*8c70*/  IMAD.WIDE.U32 R6, R8, c[0x0][0x1e0], RZ ;  /* 0x0000780008067a25 */ /* 0x000fc600078e00ff */
[----:B------:R-:W-:Y:S01]  /*8c80*/  LEA.HI.X R2, R2, R232, R3, 0x6, P1 ;  /* 0x000000e802027211 */ /* 0x000fe200008f3403 */
[----:B------:R-:W-:Y:S01]  /*8c90*/  IMAD R5, R8, c[0x0][0x1e4], RZ ;  /* 0x0000790008057a24 */ /* 0x000fe200078e02ff */
[----:B------:R-:W-:-:S04]  /*8ca0*/  @P0 IADD3 R3, P1, R0, R6, RZ ;  /* 0x0000000600030210 */ /* 0x000fc80007f3e0ff */
[----:B------:R-:W-:Y:S02]  /*8cb0*/  @P0 IADD3.X R6, R2, R7, R5, P1, !PT ;  /* 0x0000000702060210 */ /* 0x000fe40000ffe405 */
[----:B------:R-:W-:-:S13]  /*8cc0*/  ISETP.GE.AND P1, PT, R4, 0x1, PT ;  /* 0x000000010400780c */ /* 0x000fda0003f26270 */
[----:B------:R-:W-:-:S04]  /*8cd0*/  @P1 LEA R4, P2, R0, c[0x0][0x1c8], 0x1 ;  /* 0x0000720000041a11 */ /* 0x000fc800078408ff */
[----:B------:R-:W-:Y:S02]  /*8ce0*/  @P1 LEA.HI.X R5, R0, c[0x0][0x1cc], R2, 0x1, P2 ;  /* 0x0000730000051a11 */ /* 0x000fe400010f0c02 */
[----:B------:R-:W-:-:S03]  /*8cf0*/  @P0 LEA R2, P2, R3, c[0x0][0x1c8], 0x1 ;  /* 0x0000720003020a11 */ /* 0x000fc600078408ff */
[----:B------:R-:W-:Y:S01]  /*8d00*/  @!PT LDS RZ, [RZ] ;  /* 0x00000000fffff984 */ /* 0x000fe20000000800 */
[----:B------:R-:W-:Y:S01]  /*8d10*/  @!PT LDS RZ, [RZ] ;  /* 0x00000000fffff984 */ /* 0x000fe20000000800 */
[----:B------:R-:W-:Y:S01]  /*8d20*/  @!PT LDS RZ, [RZ] ;  /* 0x00000000fffff984 */ /* 0x000fe20000000800 */
[----:B------:R1:W-:Y:S01]  /*8d30*/  @P1 LDGSTS.E.BYPASS.LTC128B.128 [R217+0x6100], [R4.64], !P5 ;  /* 0x0610000004d91fae */ /* 0x0003e2000e901d46 */
[----:B------:R-:W-:-:S03]  /*8d40*/  @P0 LEA.HI.X R3, R3, c[0x0][0x1cc], R6, 0x1, P2 ;  /* 0x0000730003030a11 */ /* 0x000fc600010f0c06 */
        /* <DEDUP_REMOVED lines=10> */
.L_x_648:
[----:B------:R-:W-:Y:S01]  /*8df0*/  ULDC.U8 UR4, c[0x0][0x298] ;  /* 0x0000a60000047ab9 */ /* 0x000fe20000000000 */
[----:B------:R-:W-:Y:S01]  /*8e00*/  SHF.R.S32.HI R121, RZ, 0x1f, R12 ;  /* 0x0000001fff797819 */ /* 0x000fe2000001140c */
[----:B-1---5:R-:W-:Y:S01]  /*8e10*/  IMAD.WIDE.U32 R4, R134, c[0x0][0x280], RZ ;  /* 0x0000a00086047a25 */ /* 0x022fe200078e00ff */
[----:B------:R-:W-:Y:S01]  /*8e20*/  ISETP.NE.AND P0, PT, RZ, UR4, PT ;  /* 0x00000004ff007c0c */ /* 0x000fe2000bf05270 */
[----:B------:R-:W-:Y:S01]  /*8e30*/  BSSY B2, `(.L_x_649) ;  /* 0x00006a8000027945 */ /* 0x000fe20003800000 */
[----:B------:R-:W-:Y:S02]  /*8e40*/  SHF.R.S32.HI R0, RZ, 0x1f, R134 ;  /* 0x0000001fff007819 */ /* 0x000fe40000011486 */
[----:B------:R-:W-:Y:S02]  /*8e50*/  LEA.HI R121, R121, R12, RZ, 0x2 ;  /* 0x0000000c79797211 */ /* 0x000fe400078f10ff */
[----:B------:R-:W-:Y:S01]  /*8e60*/  IADD3 R26, R245, R246, RZ ;  /* 0x000000f6f51a7210 */ /* 0x000fe20007ffe0ff */
[C---:B------:R-:W-:Y:S01]  /*8e70*/  IMAD R2, R0.reuse, c[0x0][0x280], RZ ;  /* 0x0000a00000027a24 */ /* 0x040fe200078e02ff */
[----:B------:R-:W-:Y:S01]  /*8e80*/  LOP3.LUT R121, R121, 0xfffffffc, RZ, 0xc0, !PT ;  /* 0xfffffffc79797812 */ /* 0x000fe200078ec0ff */
[----:B------:R-:W-:Y:S01]  /*8e90*/  IMAD R0, R0, c[0x0][0x290], RZ ;  /* 0x0000a40000007a24 */ /* 0x000fe200078e02ff */
[----:B------:R-:W-:Y:S01]  /*8ea0*/  IADD3 R118, R245, 0x40, RZ ;  /* 0x00000040f5767810 */ /* 0x000fe20007ffe0ff */
[C---:B------:R-:W-:Y:S01]  /*8eb0*/  IMAD R7, R134.reuse, c[0x0][0x284], R2 ;  /* 0x0000a10086077a24 */ /* 0x040fe200078e0202 */
[----:B------:R-:W-:Y:S01]  /*8ec0*/  IADD3 R121, -R121, R12, RZ ;  /* 0x0000000c79797210 */ /* 0x000fe20007ffe1ff */
[----:B------:R-:W-:-:S02]  /*8ed0*/  IMAD R6, R134, c[0x0][0x294], R0 ;  /* 0x0000a50086067a24 */ /* 0x000fc400078e0200 */
[----:B------:R-:W-:Y:S01]  /*8ee0*/  IMAD.WIDE.U32 R2, R134, c[0x0][0x290], RZ ;  /* 0x0000a40086027a25 */ /* 0x000fe200078e00ff */
[----:B------:R-:W-:-:S03]  /*8ef0*/  IADD3 R7, R7, R5, RZ ;  /* 0x0000000507077210 */ /* 0x000fc60007ffe0ff */
[----:B------:R-:W-:Y:S02]  /*8f00*/  IMAD R0, R121, 0x40, R26 ;  /* 0x0000004079007824 */ /* 0x000fe400078e021a */
[----:B------:R-:W-:Y:S01]  /*8f10*/  IMAD.IADD R6, R6, 0x1, R3 ;  /* 0x0000000106067824 */ /* 0x000fe200078e0203 */
[----:B------:R-:W-:Y:S05]  /*8f20*/  @!P0 BRA `(.L_x_650) ;  /* 0x0000338000008947 */ /* 0x000fea0003800000 */
[----:B------:R-:W-:Y:S01]  /*8f30*/  ISETP.NE.AND P1, PT, R119, 0x1, PT ;  /* 0x000000017700780c */ /* 0x000fe20003f25270 */
[----:B------:R-:W-:Y:S01]  /*8f40*/  IMAD.MOV.U32 R5, RZ, RZ, R7 ;  /* 0x000000ffff057224 */ /* 0x000fe200078e0007 */
[----:B------:R-:W-:Y:S01]  /*8f50*/  BSSY B0, `(.L_x_651) ;  /* 0x0000068000007945 */ /* 0x000fe20003800000 */
[----:B------:R-:W-:Y:S01]  /*8f60*/  IMAD.MOV.U32 R7, RZ, RZ, R6 ;  /* 0x000000ffff077224 */ /* 0x000fe200078e0006 */
[----:B------:R-:W-:Y:S01]  /*8f70*/  SHF.R.S32.HI R27, RZ, 0x1f, R147 ;  /* 0x0000001fff1b7819 */ /* 0x000fe20000011493 */
[----:B------:R-:W-:Y:S01]  /*8f80*/  IMAD.MOV.U32 R6, RZ, RZ, R2 ;  /* 0x000000ffff067224 */ /* 0x000fe200078e0002 */
[----:B------:R-:W-:Y:S01]  /*8f90*/  SHF.R.S32.HI R47, RZ, 0x1f, R145 ;  /* 0x0000001fff2f7819 */ /* 0x000fe20000011491 */
[----:B------:R-:W-:Y:S01]  /*8fa0*/  CS2R R66, SRZ ;  /* 0x0000000000427805 */ /* 0x000fe2000001ff00 */
[----:B------:R-:W-:Y:S01]  /*8fb0*/  SHF.R.S32.HI R44, RZ, 0x1f, R144 ;  /* 0x0000001fff2c7819 */ /* 0x000fe20000011490 */
[----:B------:R-:W-:Y:S01]  /*8fc0*/  CS2R R40, SRZ ;  /* 0x0000000000287805 */ /* 0x000fe2000001ff00 */
[----:B------:R-:W-:Y:S01]  /*8fd0*/  SHF.R.S32.HI R45, RZ, 0x1f, R146 ;  /* 0x0000001fff2d7819 */ /* 0x000fe20000011492 */
[----:B------:R-:W-:Y:S01]  /*8fe0*/  CS2R R32, SRZ ;  /* 0x0000000000207805 */ /* 0x000fe2000001ff00 */
[----:B------:R-:W-:Y:S01]  /*8ff0*/  SHF.R.S32.HI R46, RZ, 0x1f, R141 ;  /* 0x0000001fff2e7819 */ /* 0x000fe2000001148d */
[----:B------:R-:W-:Y:S01]  /*9000*/  @P1 IMAD.HI.U32 R3, R0, c[0x0][0x2c8], RZ ;  /* 0x0000b20000031a27 */ /* 0x000fe200078e00ff */
[----:B------:R-:W-:Y:S01]  /*9010*/  CS2R R24, SRZ ;  /* 0x0000000000187805 */ /* 0x000fe2000001ff00 */
[----:B------:R-:W-:Y:S01]  /*9020*/  CS2R R20, SRZ ;  /* 0x0000000000147805 */ /* 0x000fe2000001ff00 */
[----:B------:R-:W-:Y:S01]  /*9030*/  CS2R R12, SRZ ;  /* 0x00000000000c7805 */ /* 0x000fe2000001ff00 */
[----:B------:R-:W-:Y:S01]  /*9040*/  CS2R R10, SRZ ;  /* 0x00000000000a7805 */ /* 0x000fe2000001ff00 */
[----:B------:R-:W-:Y:S01]  /*9050*/  @P1 SHF.R.U32.HI R0, RZ, c[0x0][0x2cc], R3 ;  /* 0x0000b300ff001a19 */ /* 0x000fe20000011603 */
[----:B------:R-:W-:Y:S01]  /*9060*/  CS2R R42, SRZ ;  /* 0x00000000002a7805 */ /* 0x000fe2000001ff00 */
[----:B------:R-:W-:Y:S01]  /*9070*/  CS2R R34, SRZ ;  /* 0x0000000000227805 */ /* 0x000fe2000001ff00 */
[----:B------:R-:W-:Y:S01]  /*9080*/  CS2R R28, SRZ ;  /* 0x00000000001c7805 */ /* 0x000fe2000001ff00 */
[----:B------:R-:W-:Y:S01]  /*9090*/  SHF.R.S32.HI R3, RZ, 0x1f, R0 ;  /* 0x0000001fff037819 */ /* 0x000fe20000011400 */
[----:B------:R-:W-:Y:S01]  /*90a0*/  IMAD.WIDE.U32 R4, R0, c[0x0][0x280], R4 ;  /* 0x0000a00000047a25 */ /* 0x000fe200078e0004 */
[----:B------:R-:W-:-:S03]  /*90b0*/  CS2R R22, SRZ ;  /* 0x0000000000167805 */ /* 0x000fc6000001ff00 */
[C---:B------:R-:W-:Y:S01]  /*90c0*/  IMAD R8, R3.reuse, c[0x0][0x280], RZ ;  /* 0x0000a00003087a24 */ /* 0x040fe200078e02ff */
[----:B------:R-:W-:Y:S01]  /*90d0*/  LEA R31, P0, R4, c[0x0][0x270], 0x1 ;  /* 0x00009c00041f7a11 */ /* 0x000fe200078008ff */
[----:B------:R-:W-:Y:S02]  /*90e0*/  IMAD R9, R3, c[0x0][0x290], RZ ;  /* 0x0000a40003097a24 */ /* 0x000fe400078e02ff */
[C---:B------:R-:W-:Y:S02]  /*90f0*/  IMAD R8, R0.reuse, c[0x0][0x284], R8 ;  /* 0x0000a10000087a24 */ /* 0x040fe400078e0208 */
[----:B------:R-:W-:Y:S02]  /*9100*/  IMAD.WIDE.U32 R2, R0, c[0x0][0x290], R6 ;  /* 0x0000a40000027a25 */ /* 0x000fe400078e0006 */
[----:B------:R-:W-:Y:S02]  /*9110*/  CS2R R6, SRZ ;  /* 0x0000000000067805 */ /* 0x000fe4000001ff00 */
[----:B------:R-:W-:Y:S01]  /*9120*/  IMAD.IADD R5, R5, 0x1, R8 ;  /* 0x0000000105057824 */ /* 0x000fe200078e0208 */
[----:B------:R-:W-:Y:S01]  /*9130*/  LEA R36, P1, R2, c[0x0][0x288], 0x1 ;  /* 0x0000a20002247a11 */ /* 0x000fe200078208ff */
[----:B------:R-:W-:-:S02]  /*9140*/  IMAD R0, R0, c[0x0][0x294], R9 ;  /* 0x0000a50000007a24 */ /* 0x000fc400078e0209 */
[----:B------:R-:W-:Y:S01]  /*9150*/  CS2R R8, SRZ ;  /* 0x0000000000087805 */ /* 0x000fe2000001ff00 */
[----:B------:R-:W-:Y:S01]  /*9160*/  LEA.HI.X R19, R4, c[0x0][0x274], R5, 0x1, P0 ;  /* 0x00009d0004137a11 */ /* 0x000fe200000f0c05 */
[----:B------:R-:W-:Y:S01]  /*9170*/  IMAD.IADD R0, R3, 0x1, R0 ;  /* 0x0000000103007824 */ /* 0x000fe200078e0200 */
[----:B------:R-:W-:Y:S01]  /*9180*/  ISETP.GE.AND P0, PT, R26, R30, PT ;  /* 0x0000001e1a00720c */ /* 0x000fe20003f06270 */
[----:B------:R1:W2:Y:S03]  /*9190*/  SHFL.IDX PT, R4, R31, RZ, 0x1c1f ;  /* 0x001c1fff1f047589 */ /* 0x0002a600000e0000 */
[----:B------:R-:W-:Y:S01]  /*91a0*/  LEA.HI.X R18, R2, c[0x0][0x28c], R0, 0x1, P1 ;  /* 0x0000a30002127a11 */ /* 0x000fe200008f0c00 */
[----:B------:R1:W3:Y:S04]  /*91b0*/  SHFL.IDX PT, R5, R19, RZ, 0x1c1f ;  /* 0x001c1fff13057589 */ /* 0x0002e800000e0000 */
[----:B------:R1:W4:Y:S04]  /*91c0*/  SHFL.IDX PT, R2, R36, RZ, 0x1c1f ;  /* 0x001c1fff24027589 */ /* 0x00032800000e0000 */
[----:B------:R1:W1:Y:S01]  /*91d0*/  SHFL.IDX PT, R3, R18, RZ, 0x1c1f ;  /* 0x001c1fff12037589 */ /* 0x00026200000e0000 */
[----:B------:R-:W-:Y:S05]  /*91e0*/  @P0 BRA `(.L_x_652) ;  /* 0x000003e000000947 */ /* 0x000fea0003800000 */
[----:B------:R-:W-:Y:S01]  /*91f0*/  ISETP.GE.AND P0, PT, R147, c[0x0][0x27c], PT ;  /* 0x00009f0093007a0c */ /* 0x000fe20003f06270 */
[----:B------:R-:W-:Y:S01]  /*9200*/  CS2R R12, SRZ ;  /* 0x00000000000c7805 */ /* 0x000fe2000001ff00 */
[----:B------:R-:W-:-:S11]  /*9210*/  CS2R R8, SRZ ;  /* 0x0000000000087805 */ /* 0x000fd6000001ff00 */
[C---:B------:R-:W-:Y:S01]  /*9220*/  @!P0 IMAD.SHL.U32 R0, R147.reuse, 0x2, RZ ;  /* 0x0000000293008824 */ /* 0x040fe200078e00ff */
[----:B------:R-:W-:-:S04]  /*9230*/  @!P0 SHF.L.U64.HI R7, R147, 0x1, R27 ;  /* 0x0000000193078819 */ /* 0x000fc8000001021b */
[----:B--2---:R-:W-:-:S05]  /*9240*/  @!P0 IADD3 R10, P1, R4, R0, RZ ;  /* 0x00000000040a8210 */ /* 0x004fca0007f3e0ff */
[----:B---3--:R-:W-:Y:S01]  /*9250*/  @!P0 IMAD.X R11, R5, 0x1, R7, P1 ;  /* 0x00000001050b8824 */ /* 0x008fe200008e0607 */
[----:B----4-:R-:W-:-:S04]  /*9260*/  @!P0 IADD3 R6, P1, R2, R0, RZ ;  /* 0x0000000002068210 */ /* 0x010fc80007f3e0ff */
[----:B------:R2:W5:Y:S01]  /*9270*/  @!P0 LD.E.64 R12, [R10.64] ;  /* 0x000000060a0c8980 */ /* 0x000562000c101b00 */
[----:B-1----:R-:W-:Y:S01]  /*9280*/  @!P0 IMAD.X R7, R3, 0x1, R7, P1 ;  /* 0x0000000103078824 */ /* 0x002fe200008e0607 */
[----:B------:R-:W-:-:S04]  /*9290*/  ISETP.GE.AND P1, PT, R144, c[0x0][0x27c], PT ;  /* 0x00009f0090007a0c */ /* 0x000fc80003f26270 */
[----:B------:R1:W5:Y:S09]  /*92a0*/  @!P0 LD.E.64 R8, [R6.64] ;  /* 0x0000000606088980 */ /* 0x000372000c101b00 */
[C---:B------:R-:W-:Y:S01]  /*92b0*/  @!P1 IMAD.SHL.U32 R14, R144.reuse, 0x2, RZ ;  /* 0x00000002900e9824 */ /* 0x040fe200078e00ff */
[----:B------:R-:W-:-:S04]  /*92c0*/  @!P1 SHF.L.U64.HI R0, R144, 0x1, R44 ;  /* 0x0000000190009819 */ /* 0x000fc8000001022c */
[----:B--2---:R-:W-:-:S05]  /*92d0*/  @!P1 IADD3 R10, P0, R4, R14, RZ ;  /* 0x0000000e040a9210 */ /* 0x004fca0007f1e0ff */
[----:B------:R-:W-:Y:S01]  /*92e0*/  @!P1 IMAD.X R11, R5, 0x1, R0, P0 ;  /* 0x00000001050b9824 */ /* 0x000fe200000e0600 */
[----:B-1----:R-:W-:-:S05]  /*92f0*/  @!P1 IADD3 R6, P0, R2, R14, RZ ;  /* 0x0000000e02069210 */ /* 0x002fca0007f1e0ff */
[----:B------:R-:W-:Y:S01]  /*9300*/  @!P1 IMAD.X R7, R3, 0x1, R0, P0 ;  /* 0x0000000103079824 */ /* 0x000fe200000e0600 */
[----:B------:R-:W-:Y:S01]  /*9310*/  ISETP.GE.AND P0, PT, R146, c[0x0][0x27c], PT ;  /* 0x00009f0092007a0c */ /* 0x000fe20003f06270 */
[----:B------:R-:W-:Y:S01]  /*9320*/  CS2R R20, SRZ ;  /* 0x0000000000147805 */ /* 0x000fe2000001ff00 */
[----:B------:R-:W-:Y:S01]  /*9330*/  CS2R R22, SRZ ;  /* 0x0000000000167805 */ /* 0x000fe2000001ff00 */
[----:B------:R-:W-:-:S04]  /*9340*/  ISETP.GE.AND P2, PT, R141, c[0x0][0x27c], PT ;  /* 0x00009f008d007a0c */ /* 0x000fc80003f46270 */
[----:B------:R1:W5:Y:S04]  /*9350*/  @!P1 LD.E.64 R20, [R10.64] ;  /* 0x000000060a149980 */ /* 0x000368000c101b00 */
[----:B------:R2:W5:Y:S02]  /*9360*/  @!P1 LD.E.64 R22, [R6.64] ;  /* 0x0000000606169980 */ /* 0x000564000c101b00 */
[C---:B------:R-:W-:Y:S01]  /*9370*/  @!P0 IMAD.SHL.U32 R14, R146.reuse, 0x2, RZ ;  /* 0x00000002920e8824 */ /* 0x040fe200078e00ff */
[----:B------:R-:W-:Y:S01]  /*9380*/  @!P0 SHF.L.U64.HI R0, R146, 0x1, R45 ;  /* 0x0000000192008819 */ /* 0x000fe2000001022d */
[----:B------:R-:W-:Y:S01]  /*9390*/  CS2R R24, SRZ ;  /* 0x0000000000187805 */ /* 0x000fe2000001ff00 */
[----:B------:R-:W-:Y:S02]  /*93a0*/  CS2R R28, SRZ ;  /* 0x00000000001c7805 */ /* 0x000fe4000001ff00 */
[----:B-1----:R-:W-:-:S05]  /*93b0*/  @!P0 IADD3 R10, P1, R4, R14, RZ ;  /* 0x0000000e040a8210 */ /* 0x002fca0007f3e0ff */
[----:B------:R-:W-:Y:S01]  /*93c0*/  @!P0 IMAD.X R11, R5, 0x1, R0, P1 ;  /* 0x00000001050b8824 */ /* 0x000fe200008e0600 */
[----:B--2---:R-:W-:Y:S01]  /*93d0*/  @!P0 IADD3 R6, P1, R2, R14, RZ ;  /* 0x0000000e02068210 */ /* 0x004fe20007f3e0ff */
[----:B------:R-:W-:-:S03]  /*93e0*/  @!P2 IMAD.SHL.U32 R14, R141, 0x2, RZ ;  /* 0x000000028d0ea824 */ /* 0x000fc600078e00ff */
[----:B------:R1:W5:Y:S01]  /*93f0*/  @!P0 LD.E.64 R24, [R10.64] ;  /* 0x000000060a188980 */ /* 0x000362000c101b00 */
[----:B------:R-:W-:Y:S01]  /*9400*/  @!P0 IMAD.X R7, R3, 0x1, R0, P1 ;  /* 0x0000000103078824 */ /* 0x000fe200008e0600 */
[----:B------:R-:W-:-:S04]  /*9410*/  @!P2 SHF.L.U64.HI R0, R141, 0x1, R46 ;  /* 0x000000018d00a819 */ /* 0x000fc8000001022e */
[----:B------:R2:W5:Y:S01]  /*9420*/  @!P0 LD.E.64 R28, [R6.64] ;  /* 0x00000006061c8980 */ /* 0x000562000c101b00 */
[----:B------:R-:W-:Y:S01]  /*9430*/  ISETP.GE.AND P1, PT, R142, c[0x0][0x27c], PT ;  /* 0x00009f008e007a0c */ /* 0x000fe20003f26270 */
[----:B------:R-:W-:Y:S01]  /*9440*/  CS2R R32, SRZ ;  /* 0x0000000000207805 */ /* 0x000fe2000001ff00 */
[----:B------:R-:W-:Y:S01]  /*9450*/  CS2R R34, SRZ ;  /* 0x0000000000227805 */ /* 0x000fe2000001ff00 */
[----:B-1----:R-:W-:-:S05]  /*9460*/  @!P2 IADD3 R10, P0, R4, R14, RZ ;  /* 0x0000000e040aa210 */ /* 0x002fca0007f1e0ff */
[----:B------:R-:W-:Y:S01]  /*9470*/  @!P2 IMAD.X R11, R5, 0x1, R0, P0 ;  /* 0x00000001050ba824 */ /* 0x000fe200000e0600 */
[----:B--2---:R-:W-:-:S04]  /*9480*/  @!P2 IADD3 R6, P0, R2, R14, RZ ;  /* 0x0000000e0206a210 */ /* 0x004fc80007f1e0ff */
[C---:B------:R-:W-:Y:S01]  /*9490*/  @!P1 IMAD.WIDE R16, R142.reuse, 0x2, R4 ;  /* 0x000000028e109825 */ /* 0x040fe200078e0204 */
[----:B------:R1:W5:Y:S03]  /*94a0*/  @!P2 LD.E.64 R32, [R10.64] ;  /* 0x000000060a20a980 */ /* 0x000366000c101b00 */
[----:B------:R-:W-:Y:S01]  /*94b0*/  @!P2 IMAD.X R7, R3, 0x1, R0, P0 ;  /* 0x000000010307a824 */ /* 0x000fe200000e0600 */
[----:B------:R-:W-:Y:S01]  /*94c0*/  ISETP.GE.AND P0, PT, R145, c[0x0][0x27c], PT ;  /* 0x00009f0091007a0c */ /* 0x000fe20003f06270 */
[----:B------:R-:W-:-:S03]  /*94d0*/  @!P1 IMAD.WIDE R14, R142, 0x2, R2 ;  /* 0x000000028e0e9825 */ /* 0x000fc600078e0202 */
[----:B------:R2:W5:Y:S09]  /*94e0*/  @!P2 LD.E.64 R34, [R6.64] ;  /* 0x000000060622a980 */ /* 0x000572000c101b00 */
[----:B------:R-:W-:Y:S01]  /*94f0*/  @!P0 IMAD.SHL.U32 R0, R145, 0x2, RZ ;  /* 0x0000000291008824 */ /* 0x000fe200078e00ff */
[----:B-1----:R-:W-:Y:S01]  /*9500*/  CS2R R10, SRZ ;  /* 0x00000000000a7805 */ /* 0x002fe2000001ff00 */
[----:B--2---:R-:W-:-:S05]  /*9510*/  CS2R R6, SRZ ;  /* 0x0000000000067805 */ /* 0x004fca000001ff00 */
[----:B------:R1:W5:Y:S04]  /*9520*/  @!P1 LD.E.64 R10, [R16.64] ;  /* 0x00000006100a9980 */ /* 0x000368000c101b00 */
[----:B------:R2:W5:Y:S01]  /*9530*/  @!P1 LD.E.64 R6, [R14.64] ;  /* 0x000000060e069980 */ /* 0x000562000c101b00 */
[----:B------:R-:W-:Y:S01]  /*9540*/  @!P0 IADD3 R4, P1, R4, R0, RZ ;  /* 0x0000000004048210 */ /* 0x000fe20007f3e0ff */
[----:B------:R-:W-:Y:S01]  /*9550*/  CS2R R40, SRZ ;  /* 0x0000000000287805 */ /* 0x000fe2000001ff00 */
[----:B------:R-:W-:Y:S01]  /*9560*/  CS2R R42, SRZ ;  /* 0x00000000002a7805 */ /* 0x000fe2000001ff00 */
[----:B--2---:R-:W-:-:S05]  /*9570*/  @!P0 SHF.L.U64.HI R14, R145, 0x1, R47 ;  /* 0x00000001910e8819 */ /* 0x004fca000001022f */
[----:B------:R-:W-:Y:S01]  /*9580*/  @!P0 IMAD.X R5, R5, 0x1, R14, P1 ;  /* 0x0000000105058824 */ /* 0x000fe200008e060e */
[----:B------:R-:W-:-:S04]  /*9590*/  @!P0 IADD3 R2, P1, R2, R0, RZ ;  /* 0x0000000002028210 */ /* 0x000fc80007f3e0ff */
[----:B------:R1:W5:Y:S01]  /*95a0*/  @!P0 LD.E.64 R40, [R4.64] ;  /* 0x0000000604288980 */ /* 0x000362000c101b00 */
[----:B------:R-:W-:-:S05]  /*95b0*/  @!P0 IMAD.X R3, R3, 0x1, R14, P1 ;  /* 0x0000000103038824 */ /* 0x000fca00008e060e */
[----:B------:R1:W5:Y:S03]  /*95c0*/  @!P0 LD.E.64 R42, [R2.64] ;  /* 0x00000006022a8980 */ /* 0x000366000c101b00 */
.L_x_652:
[----:B------:R-:W-:Y:S05]  /*95d0*/  BSYNC B0 ;  /* 0x0000000000007941 */ /* 0x000fea0003800000 */
.L_x_651:
[----:B------:R-:W-:Y:S01]  /*95e0*/  IADD3 R0, R26, 0x40, RZ ;  /* 0x000000401a007810 */ /* 0x000fe20007ffe0ff */
[----:B-1--45:R-:W-:Y:S01]  /*95f0*/  IMAD.MOV.U32 R2, RZ, RZ, R32 ;  /* 0x000000ffff027224 */ /* 0x032fe200078e0020 */
[----:B------:R-:W-:Y:S01]  /*9600*/  MOV R14, R6 ;  /* 0x00000006000e7202 */ /* 0x000fe20000000f00 */
[----:B--2---:R-:W-:Y:S01]  /*9610*/  IMAD.MOV.U32 R4, RZ, RZ, R40 ;  /* 0x000000ffff047224 */ /* 0x004fe200078e0028 */
[----:B------:R-:W-:Y:S01]  /*9620*/  ISETP.GE.AND P0, PT, R0, R30, PT ;  /* 0x0000001e0000720c */ /* 0x000fe20003f06270 */
[----:B------:R-:W-:Y:S01]  /*9630*/  IMAD.MOV.U32 R0, RZ, RZ, R33 ;  /* 0x000000ffff007224 */ /* 0x000fe200078e0021 */
[----:B---3--:R-:W1:Y:S01]  /*9640*/  SHFL.IDX PT, R5, R19, 0x1, 0x1c1f ;  /* 0x003c1f0013057f89 */ /* 0x008e6200000e0000 */
[----:B------:R-:W-:Y:S01]  /*9650*/  IMAD.MOV.U32 R3, RZ, RZ, R41 ;  /* 0x000000ffff037224 */ /* 0x000fe200078e0029 */
[----:B------:R-:W-:Y:S01]  /*9660*/  BSSY B0, `(.L_x_653) ;  /* 0x000006d000007945 */ /* 0x000fe20003800000 */
[----:B------:R-:W-:Y:S01]  /*9670*/  IMAD.MOV.U32 R16, RZ, RZ, R8 ;  /* 0x000000ffff107224 */ /* 0x000fe200078e0008 */
[----:B------:R-:W-:Y:S01]  /*9680*/  PRMT R76, R2, 0x5410, R0 ;  /* 0x00005410024c7816 */ /* 0x000fe20000000000 */
[----:B------:R-:W-:Y:S01]  /*9690*/  IMAD.MOV.U32 R2, RZ, RZ, R20 ;  /* 0x000000ffff027224 */ /* 0x000fe200078e0014 */
[----:B------:R-:W-:Y:S01]  /*96a0*/  PRMT R78, R4, 0x5410, R3 ;  /* 0x00005410044e7816 */ /* 0x000fe20000000003 */
[----:B------:R-:W-:Y:S01]  /*96b0*/  IMAD.MOV.U32 R0, RZ, RZ, R21 ;  /* 0x000000ffff007224 */ /* 0x000fe200078e0015 */
[----:B------:R-:W-:Y:S01]  /*96c0*/  MOV R4, R24 ;  /* 0x0000001800047202 */ /* 0x000fe20000000f00 */
[----:B------:R-:W-:Y:S01]  /*96d0*/  IMAD.MOV.U32 R3, RZ, RZ, R25 ;  /* 0x000000ffff037224 */ /* 0x000fe200078e0019 */
[----:B------:R-:W-:Y:S01]  /*96e0*/  CS2R R60, SRZ ;  /* 0x00000000003c7805 */ /* 0x000fe2000001ff00 */
[----:B------:R-:W-:Y:S01]  /*96f0*/  IMAD.MOV.U32 R15, RZ, RZ, R9 ;  /* 0x000000ffff0f7224 */ /* 0x000fe200078e0009 */
[----:B------:R-:W-:Y:S01]  /*9700*/  PRMT R72, R2, 0x5410, R0 ;  /* 0x0000541002487816 */ /* 0x000fe20000000000 */
[----:B------:R-:W-:Y:S01]  /*9710*/  IMAD.MOV.U32 R2, RZ, RZ, R10 ;  /* 0x000000ffff027224 */ /* 0x000fe200078e000a */
[----:B------:R-:W-:Y:S01]  /*9720*/  PRMT R74, R4, 0x5410, R3 ;  /* 0x00005410044a7816 */ /* 0x000fe20000000003 */
[----:B------:R-:W-:Y:S01]  /*9730*/  IMAD.MOV.U32 R0, RZ, RZ, R11 ;  /* 0x000000ffff007224 */ /* 0x000fe200078e000b */
[----:B------:R-:W-:Y:S01]  /*9740*/  MOV R4, R12 ;  /* 0x0000000c00047202 */ /* 0x000fe20000000f00 */
[----:B------:R-:W-:Y:S01]  /*9750*/  IMAD.MOV.U32 R3, RZ, RZ, R13 ;  /* 0x000000ffff037224 */ /* 0x000fe200078e000d */
[----:B------:R-:W-:Y:S01]  /*9760*/  PRMT R69, R16, 0x5410, R15 ;  /* 0x0000541010457816 */ /* 0x000fe2000000000f */
[----:B------:R-:W-:Y:S01]  /*9770*/  CS2R R56, SRZ ;  /* 0x0000000000387805 */ /* 0x000fe2000001ff00 */
[----:B------:R-:W-:Y:S01]  /*9780*/  PRMT R68, R2, 0x5410, R0 ;  /* 0x0000541002447816 */ /* 0x000fe20000000000 */
[----:B------:R-:W-:Y:S01]  /*9790*/  IMAD.MOV.U32 R2, RZ, RZ, R34 ;  /* 0x000000ffff027224 */ /* 0x000fe200078e0022 */
[----:B------:R-:W-:Y:S01]  /*97a0*/  PRMT R70, R4, 0x5410, R3 ;  /* 0x0000541004467816 */ /* 0x000fe20000000003 */
[----:B------:R-:W-:Y:S01]  /*97b0*/  IMAD.MOV.U32 R0, RZ, RZ, R35 ;  /* 0x000000ffff007224 */ /* 0x000fe200078e0023 */
[----:B------:R-:W-:Y:S01]  /*97c0*/  MOV R4, R42 ;  /* 0x0000002a00047202 */ /* 0x000fe20000000f00 */
[----:B------:R-:W-:Y:S01]  /*97d0*/  IMAD.MOV.U32 R3, RZ, RZ, R43 ;  /* 0x000000ffff037224 */ /* 0x000fe200078e002b */
[----:B------:R-:W-:Y:S01]  /*97e0*/  CS2R R52, SRZ ;  /* 0x0000000000347805 */ /* 0x000fe2000001ff00 */
[----:B------:R-:W-:Y:S01]  /*97f0*/  CS2R R48, SRZ ;  /* 0x0000000000307805 */ /* 0x000fe2000001ff00 */
[----:B------:R-:W-:Y:S01]  /*9800*/  PRMT R75, R2, 0x5410, R0 ;  /* 0x00005410024b7816 */ /* 0x000fe20000000000 */
[----:B------:R-:W-:Y:S01]  /*9810*/  IMAD.MOV.U32 R2, RZ, RZ, R22 ;  /* 0x000000ffff027224 */ /* 0x000fe200078e0016 */
[----:B------:R-:W-:Y:S01]  /*9820*/  PRMT R77, R4, 0x5410, R3 ;  /* 0x00005410044d7816 */ /* 0x000fe20000000003 */
[----:B------:R-:W-:Y:S01]  /*9830*/  IMAD.MOV.U32 R3, RZ, RZ, R29 ;  /* 0x000000ffff037224 */ /* 0x000fe200078e001d */
[----:B------:R-:W-:Y:S01]  /*9840*/  MOV R0, R23 ;  /* 0x0000001700007202 */ /* 0x000fe20000000f00 */
[----:B------:R-:W-:Y:S01]  /*9850*/  CS2R R64, SRZ ;  /* 0x0000000000407805 */ /* 0x000fe2000001ff00 */
[----:B------:R-:W-:Y:S01]  /*9860*/  MOV R4, R28 ;  /* 0x0000001c00047202 */ /* 0x000fe20000000f00 */
[----:B------:R-:W-:Y:S01]  /*9870*/  CS2R R62, SRZ ;  /* 0x00000000003e7805 */ /* 0x000fe2000001ff00 */
[----:B------:R-:W-:Y:S01]  /*9880*/  PRMT R71, R2, 0x5410, R0 ;  /* 0x0000541002477816 */ /* 0x000fe20000000000 */
[----:B------:R-:W-:Y:S01]  /*9890*/  IMAD.MOV.U32 R0, RZ, RZ, R7 ;  /* 0x000000ffff007224 */ /* 0x000fe200078e0007 */
[----:B------:R-:W-:Y:S01]  /*98a0*/  PRMT R73, R4, 0x5410, R3 ;  /* 0x0000541004497816 */ /* 0x000fe20000000003 */
[----:B------:R2:W3:Y:S01]  /*98b0*/  SHFL.IDX PT, R2, R36, 0x1, 0x1c1f ;  /* 0x003c1f0024027f89 */ /* 0x0004e200000e0000 */
[----:B------:R-:W-:Y:S01]  /*98c0*/  CS2R R58, SRZ ;  /* 0x00000000003a7805 */ /* 0x000fe2000001ff00 */
[----:B------:R-:W-:Y:S01]  /*98d0*/  CS2R R54, SRZ ;  /* 0x0000000000367805 */ /* 0x000fe2000001ff00 */
[----:B------:R-:W-:Y:S01]  /*98e0*/  CS2R R50, SRZ ;  /* 0x0000000000327805 */ /* 0x000fe2000001ff00 */
[----:B------:R4:W1:Y:S01]  /*98f0*/  SHFL.IDX PT, R4, R31, 0x1, 0x1c1f ;  /* 0x003c1f001f047f89 */ /* 0x00086200000e0000 */
[----:B------:R-:W-:-:S03]  /*9900*/  CS2R R38, SRZ ;  /* 0x0000000000267805 */ /* 0x000fc6000001ff00 */
[----:B------:R1:W1:Y:S01]  /*9910*/  SHFL.IDX PT, R3, R18, 0x1, 0x1c1f ;  /* 0x003c1f0012037f89 */ /* 0x00026200000e0000 */
[----:B--2---:R-:W-:Y:S01]  /*9920*/  CS2R R36, SRZ ;  /* 0x0000000000247805 */ /* 0x004fe2000001ff00 */
[----:B----4-:R-:W-:Y:S01]  /*9930*/  PRMT R31, R14, 0x5410, R0 ;  /* 0x000054100e1f7816 */ /* 0x010fe20000000000 */
[----:B------:R-:W-:Y:S05]  /*9940*/  @P0 BRA `(.L_x_654) ;  /* 0x000003e000000947 */ /* 0x000fea0003800000 */
[----:B---3--:R-:W-:Y:S01]  /*9950*/  ISETP.GE.AND P0, PT, R147, c[0x0][0x27c], PT ;  /* 0x00009f0093007a0c */ /* 0x008fe20003f06270 */
[----:B------:R-:W-:Y:S01]  /*9960*/  CS2R R48, SRZ ;  /* 0x0000000000307805 */ /* 0x000fe2000001ff00 */
[----:B------:R-:W-:-:S11]  /*9970*/  CS2R R50, SRZ ;  /* 0x0000000000327805 */ /* 0x000fd6000001ff00 */
[C---:B------:R-:W-:Y:S01]  /*9980*/  @!P0 IMAD.SHL.U32 R0, R147.reuse, 0x2, RZ ;  /* 0x0000000293008824 */ /* 0x040fe200078e00ff */
[----:B------:R-:W-:-:S04]  /*9990*/  @!P0 SHF.L.U64.HI R15, R147, 0x1, R27 ;  /* 0x00000001930f8819 */ /* 0x000fc8000001021b */
[----:B-1----:R-:W-:-:S05]  /*99a0*/  @!P0 IADD3 R16, P1, R4, R0, RZ ;  /* 0x0000000004108210 */ /* 0x002fca0007f3e0ff */
[----:B------:R-:W-:Y:S01]  /*99b0*/  @!P0 IMAD.X R17, R5, 0x1, R15, P1 ;  /* 0x0000000105118824 */ /* 0x000fe200008e060f */
[----:B------:R-:W-:-:S04]  /*99c0*/  @!P0 IADD3 R14, P1, R2, R0, RZ ;  /* 0x00000000020e8210 */ /* 0x000fc80007f3e0ff */
[----:B------:R1:W5:Y:S01]  /*99d0*/  @!P0 LD.E.64 R48, [R16.64] ;  /* 0x0000000610308980 */ /* 0x000362000c101b00 */
[----:B------:R-:W-:Y:S01]  /*99e0*/  @!P0 IMAD.X R15, R3, 0x1, R15, P1 ;  /* 0x00000001030f8824 */ /* 0x000fe200008e060f */
[----:B------:R-:W-:-:S04]  /*99f0*/  ISETP.GE.AND P1, PT, R144, c[0x0][0x27c], PT ;  /* 0x00009f0090007a0c */ /* 0x000fc80003f26270 */
[----:B------:R2:W5:Y:S09]  /*9a00*/  @!P0 LD.E.64 R50, [R14.64] ;  /* 0x000000060e328980 */ /* 0x000572000c101b00 */
[----:B------:R-:W-:-:S05]  /*9a10*/  @!P1 IMAD.SHL.U32 R0, R144, 0x2, RZ ;  /* 0x0000000290009824 */ /* 0x000fca00078e00ff */
[----:B-1----:R-:W-:Y:S02]  /*9a20*/  @!P1 IADD3 R16, P0, R4, R0, RZ ;  /* 0x0000000004109210 */ /* 0x002fe40007f1e0ff */
[----:B--2---:R-:W-:-:S05]  /*9a30*/  @!P1 SHF.L.U64.HI R15, R144, 0x1, R44 ;  /* 0x00000001900f9819 */ /* 0x004fca000001022c */
[----:B------:R-:W-:Y:S01]  /*9a40*/  @!P1 IMAD.X R17, R5, 0x1, R15, P0 ;  /* 0x0000000105119824 */ /* 0x000fe200000e060f */
[----:B------:R-:W-:-:S05]  /*9a50*/  @!P1 IADD3 R14, P0, R2, R0, RZ ;  /* 0x00000000020e9210 */ /* 0x000fca0007f1e0ff */
[----:B------:R-:W-:Y:S01]  /*9a60*/  @!P1 IMAD.X R15, R3, 0x1, R15, P0 ;  /* 0x00000001030f9824 */ /* 0x000fe200000e060f */
[----:B------:R-:W-:Y:S01]  /*9a70*/  ISETP.GE.AND P0, PT, R146, c[0x0][0x27c], PT ;  /* 0x00009f0092007a0c */ /* 0x000fe20003f06270 */
[----:B------:R-:W-:Y:S01]  /*9a80*/  CS2R R52, SRZ ;  /* 0x0000000000347805 */ /* 0x000fe2000001ff00 */
[----:B------:R-:W-:Y:S01]  /*9a90*/  CS2R R54, SRZ ;  /* 0x0000000000367805 */ /* 0x000fe2000001ff00 */
[----:B------:R-:W-:-:S04]  /*9aa0*/  ISETP.GE.AND P2, PT, R141, c[0x0][0x27c], PT ;  /* 0x00009f008d007a0c */ /* 0x000fc80003f46270 */
[----:B------:R1:W5:Y:S04]  /*9ab0*/  @!P1 LD.E.64 R52, [R16.64] ;  /* 0x0000000610349980 */ /* 0x000368000c101b00 */
[----:B------:R2:W5:Y:S02]  /*9ac0*/  @!P1 LD.E.64 R54, [R14.64] ;  /* 0x000000060e369980 */ /* 0x000564000c101b00 */
[----:B------:R-:W-:Y:S01]  /*9ad0*/  @!P0 IMAD.SHL.U32 R0, R146, 0x2, RZ ;  /* 0x0000000292008824 */ /* 0x000fe200078e00ff */
[----:B------:R-:W-:Y:S01]  /*9ae0*/  CS2R R56, SRZ ;  /* 0x0000000000387805 */ /* 0x000fe2000001ff00 */
[----:B------:R-:W-:-:S03]  /*9af0*/  CS2R R58, SRZ ;  /* 0x00000000003a7805 */ /* 0x000fc6000001ff00 */
[----:B-1----:R-:W-:Y:S02]  /*9b00*/  @!P0 IADD3 R16, P1, R4, R0, RZ ;  /* 0x0000000004108210 */ /* 0x002fe40007f3e0ff */
[----:B--2---:R-:W-:-:S05]  /*9b10*/  @!P0 SHF.L.U64.HI R15, R146, 0x1, R45 ;  /* 0x00000001920f8819 */ /* 0x004fca000001022d */
[----:B------:R-:W-:Y:S01]  /*9b20*/  @!P0 IMAD.X R17, R5, 0x1, R15, P1 ;  /* 0x0000000105118824 */ /* 0x000fe200008e060f */
[----:B------:R-:W-:Y:S01]  /*9b30*/  @!P0 IADD3 R14, P1, R2, R0, RZ ;  /* 0x00000000020e8210 */ /* 0x000fe20007f3e0ff */
[----:B------:R-:W-:-:S03]  /*9b40*/  @!P2 IMAD.SHL.U32 R0, R141, 0x2, RZ ;  /* 0x000000028d00a824 */ /* 0x000fc600078e00ff */
[----:B------:R1:W5:Y:S01]  /*9b50*/  @!P0 LD.E.64 R56, [R16.64] ;  /* 0x0000000610388980 */ /* 0x000362000c101b00 */
[----:B------:R-:W-:-:S05]  /*9b60*/  @!P0 IMAD.X R15, R3, 0x1, R15, P1 ;  /* 0x00000001030f8824 */ /* 0x000fca00008e060f */
[----:B------:R2:W5:Y:S01]  /*9b70*/  @!P0 LD.E.64 R58, [R14.64] ;  /* 0x000000060e3a8980 */ /* 0x000562000c101b00 */
[----:B------:R-:W-:Y:S01]  /*9b80*/  ISETP.GE.AND P1, PT, R142, c[0x0][0x27c], PT ;  /* 0x00009f008e007a0c */ /* 0x000fe20003f26270 */
[----:B------:R-:W-:Y:S01]  /*9b90*/  CS2R R60, SRZ ;  /* 0x00000000003c7805 */ /* 0x000fe2000001ff00 */
[----:B-1----:R-:W-:Y:S02]  /*9ba0*/  @!P2 IADD3 R16, P0, R4, R0, RZ ;  /* 0x000000000410a210 */ /* 0x002fe40007f1e0ff */
[----:B--2---:R-:W-:-:S05]  /*9bb0*/  @!P2 SHF.L.U64.HI R15, R141, 0x1, R46 ;  /* 0x000000018d0fa819 */ /* 0x004fca000001022e */
[--C-:B------:R-:W-:Y:S01]  /*9bc0*/  @!P2 IMAD.X R17, R5, 0x1, R15.reuse, P0 ;  /* 0x000000010511a824 */ /* 0x100fe200000e060f */
[----:B------:R-:W-:Y:S01]  /*9bd0*/  @!P2 IADD3 R14, P0, R2, R0, RZ ;  /* 0x00000000020ea210 */ /* 0x000fe20007f1e0ff */
[----:B------:R-:W-:Y:S01]  /*9be0*/  CS2R R62, SRZ ;  /* 0x00000000003e7805 */ /* 0x000fe2000001ff00 */
[----:B------:R-:W-:Y:S01]  /*9bf0*/  CS2R R36, SRZ ;  /* 0x0000000000247805 */ /* 0x000fe2000001ff00 */
[----:B------:R-:W-:Y:S01]  /*9c00*/  CS2R R38, SRZ ;  /* 0x0000000000267805 */ /* 0x000fe2000001ff00 */
[----:B------:R1:W5:Y:S01]  /*9c10*/  @!P2 LD.E.64 R60, [R16.64] ;  /* 0x00000006103ca980 */ /* 0x000362000c101b00 */
[----:B------:R-:W-:Y:S01]  /*9c20*/  @!P2 IMAD.X R15, R3, 0x1, R15, P0 ;  /* 0x00000001030fa824 */ /* 0x000fe200000e060f */
[----:B------:R-:W-:-:S04]  /*9c30*/  ISETP.GE.AND P0, PT, R145, c[0x0][0x27c], PT ;  /* 0x00009f0091007a0c */ /* 0x000fc80003f06270 */
[----:B------:R2:W5:Y:S09]  /*9c40*/  @!P2 LD.E.64 R62, [R14.64] ;  /* 0x000000060e3ea980 */ /* 0x000572000c101b00 */
[----:B------:R-:W-:Y:S02]  /*9c50*/  @!P0 IMAD.SHL.U32 R0, R145, 0x2, RZ ;  /* 0x0000000291008824 */ /* 0x000fe400078e00ff */
[----:B-1----:R-:W-:-:S05]  /*9c60*/  @!P1 IMAD.WIDE R16, R142, 0x2, R4 ;  /* 0x000000028e109825 */ /* 0x002fca00078e0204 */
[----:B------:R1:W5:Y:S01]  /*9c70*/  @!P1 LD.E.64 R36, [R16.64] ;  /* 0x0000000610249980 */ /* 0x000362000c101b00 */
[----:B--2---:R-:W-:-:S05]  /*9c80*/  @!P1 IMAD.WIDE R14, R142, 0x2, R2 ;  /* 0x000000028e0e9825 */ /* 0x004fca00078e0202 */
        /* <DEDUP_REMOVED lines=10> */
.L_x_654:
[----:B---3--:R-:W-:Y:S05]  /*9d30*/  BSYNC B0 ;  /* 0x0000000000007941 */ /* 0x008fea0003800000 */
.L_x_653:
[----:B-----5:R-:W-:Y:S01]  /*9d40*/  IMAD.MOV.U32 R0, RZ, RZ, R66 ;  /* 0x000000ffff007224 */ /* 0x020fe200078e0042 */
[----:B------:R-:W-:-:S04]  /*9d50*/  DEPBAR.LE SB0, 0x1 ;  /* 0x000080400000791a */ /* 0x000fc80000000000 */
[----:B-1----:R-:W-:Y:S01]  /*9d60*/  IMAD.MOV.U32 R4, RZ, RZ, R67 ;  /* 0x000000ffff047224 */ /* 0x002fe200078e0043 */
[----:B------:R-:W-:Y:S01]  /*9d70*/  BSSY B1, `(.L_x_655) ;  /* 0x000013e000017945 */ /* 0x000fe20003800000 */
[----:B------:R-:W-:Y:S02]  /*9d80*/  IMAD.MOV.U32 R3, RZ, RZ, R60 ;  /* 0x000000ffff037224 */ /* 0x000fe400078e003c */
[----:B------:R-:W-:Y:S01]  /*9d90*/  IMAD.MOV.U32 R2, RZ, RZ, R61 ;  /* 0x000000ffff027224 */ /* 0x000fe200078e003d */
[----:B------:R-:W-:Y:S01]  /*9da0*/  PRMT R86, R0, 0x5410, R4 ;  /* 0x0000541000567816 */ /* 0x000fe20000000004 */
[----:B------:R-:W-:Y:S01]  /*9db0*/  IMAD.MOV.U32 R0, RZ, RZ, R56 ;  /* 0x000000ffff007224 */ /* 0x000fe200078e0038 */
[----:B------:R-:W-:Y:S02]  /*9dc0*/  MOV R4, R57 ;  /* 0x0000003900047202 */ /* 0x000fe40000000f00 */
[----:B------:R-:W-:Y:S01]  /*9dd0*/  PRMT R84, R3, 0x5410, R2 ;  /* 0x0000541003547816 */ /* 0x000fe20000000002 */
[----:B------:R-:W-:Y:S01]  /*9de0*/  IMAD.MOV.U32 R3, RZ, RZ, R52 ;  /* 0x000000ffff037224 */ /* 0x000fe200078e0034 */
[----:B------:R-:W-:Y:S01]  /*9df0*/  PRMT R82, R0, 0x7610, R82 ;  /* 0x0000761000527816 */ /* 0x000fe20000000052 */
[----:B------:R-:W-:-:S02]  /*9e00*/  IMAD.MOV.U32 R0, RZ, RZ, R48 ;  /* 0x000000ffff007224 */ /* 0x000fc400078e0030 */
        /* <DEDUP_REMOVED lines=11> */
[----:B------:R-:W-:-:S02]  /*9ec0*/  MOV R3, R36 ;  /* 0x0000002400037202 */ /* 0x000fc40000000f00 */
[----:B------:R-:W-:Y:S01]  /*9ed0*/  PRMT R85, R85, 0x5410, R4 ;  /* 0x0000541055557816 */ /* 0x000fe20000000004 */
[----:B------:R-:W-:Y:S01]  /*9ee0*/  IMAD.IADD R4, R30, 0x1, -R246 ;  /* 0x000000011e047824 */ /* 0x000fe200078e0af6 */
[----:B------:R-:W-:Y:S01]  /*9ef0*/  PRMT R45, R3, 0x5410, R2 ;  /* 0x00005410032d7816 */ /* 0x000fe20000000002 */
[----:B------:R-:W-:Y:S01]  /*9f00*/  IMAD.MOV.U32 R2, RZ, RZ, R63 ;  /* 0x000000ffff027224 */ /* 0x000fe200078e003f */
[----:B------:R-:W-:Y:S02]  /*9f10*/  MOV R3, R62 ;  /* 0x0000003e00037202 */ /* 0x000fe40000000f00 */
[----:B------:R-:W-:Y:S01]  /*9f20*/  IMNMX R30, R4, 0x80, PT ;  /* 0x00000080041e7817 */ /* 0x000fe20003800200 */
[----:B------:R-:W-:Y:S01]  /*9f30*/  IMAD.MOV.U32 R4, RZ, RZ, R50 ;  /* 0x000000ffff047224 */ /* 0x000fe200078e0032 */
[----:B------:R-:W-:Y:S01]  /*9f40*/  PRMT R81, R0, 0x7610, R81 ;  /* 0x0000761000517816 */ /* 0x000fe20000000051 */
[----:B------:R-:W-:Y:S01]  /*9f50*/  IMAD.MOV.U32 R0, RZ, RZ, R55 ;  /* 0x000000ffff007224 */ /* 0x000fe200078e0037 */
[----:B------:R-:W-:Y:S01]  /*9f60*/  BAR.SYNC.DEFER_BLOCKING 0x0 ;  /* 0x0000000000007b1d */ /* 0x000fe20000010000 */
[----:B------:R-:W-:-:S02]  /*9f70*/  ISETP.GE.AND P0, PT, R245, R30, PT ;  /* 0x0000001ef500720c */ /* 0x000fc40003f06270 */
[----:B------:R-:W-:Y:S01]  /*9f80*/  PRMT R83, R3, 0x5410, R2 ;  /* 0x0000541003537816 */ /* 0x000fe20000000002 */
[----:B------:R-:W-:Y:S01]  /*9f90*/  IMAD.MOV.U32 R3, RZ, RZ, R59 ;  /* 0x000000ffff037224 */ /* 0x000fe200078e003b */
[----:B------:R-:W-:-:S04]  /*9fa0*/  MOV R2, R54 ;  /* 0x0000003600027202 */ /* 0x000fc80000000f00 */
[----:B------:R-:W-:Y:S01]  /*9fb0*/  PRMT R79, R2, 0x5410, R0 ;  /* 0x00005410024f7816 */ /* 0x000fe20000000000 */
[----:B------:R-:W-:Y:S01]  /*9fc0*/  IMAD.MOV.U32 R2, RZ, RZ, R38 ;  /* 0x000000ffff027224 */ /* 0x000fe200078e0026 */
[----:B------:R-:W-:Y:S01]  /*9fd0*/  PRMT R81, R81, 0x5410, R3 ;  /* 0x0000541051517816 */ /* 0x000fe20000000003 */
[----:B------:R-:W-:Y:S01]  /*9fe0*/  IMAD.MOV.U32 R0, RZ, RZ, R39 ;  /* 0x000000ffff007224 */ /* 0x000fe200078e0027 */
[----:B------:R-:W-:-:S04]  /*9ff0*/  MOV R3, R51 ;  /* 0x0000003300037202 */ /* 0x000fc80000000f00 */
[----:B------:R-:W-:Y:S02]  /*a000*/  PRMT R46, R4, 0x5410, R3 ;  /* 0x00005410042e7816 */ /* 0x000fe40000000003 */
[----:B------:R-:W-:Y:S01]  /*a010*/  PRMT R44, R2, 0x5410, R0 ;  /* 0x00005410022c7816 */ /* 0x000fe20000000000 */
[----:B------:R-:W-:Y:S05]  /*a020*/  @P0 BRA `(.L_x_656) ;  /* 0x0000112000000947 */ /* 0x000fea0003800000 */
[----:B------:R-:W-:Y:S01]  /*a030*/  ISETP.GE.AND P0, PT, R142, c[0x0][0x27c], PT ;  /* 0x00009f008e007a0c */ /* 0x000fe20003f06270 */
[----:B------:R-:W-:-:S12]  /*a040*/  BSSY B0, `(.L_x_657) ;  /* 0x000002c000007945 */ /* 0x000fd80003800000 */
[----:B------:R-:W-:Y:S05]  /*a050*/  @P0 BRA `(.L_x_658) ;  /* 0x000002a000000947 */ /* 0x000fea0003800000 */
[----:B------:R-:W1:Y:S01]  /*a060*/  LDS.128 R16, [R239+0xc000] ;  /* 0x00c00000ef107984 */ /* 0x000e620000000c00 */
[----:B------:R-:W-:Y:S02]  /*a070*/  SHF.R.U32.HI R0, RZ, 0x10, R7 ;  /* 0x00000010ff007819 */ /* 0x000fe40000011607 */
[----:B------:R-:W-:Y:S02]  /*a080*/  SHF.R.U64 R27, R10, 0x10, R11 ;  /* 0x000000100a1b7819 */ /* 0x000fe4000000120b */
[----:B------:R-:W-:Y:S02]  /*a090*/  SHF.R.U64 R26, R6, 0x10, R7 ;  /* 0x00000010061a7819 */ /* 0x000fe40000001207 */
[----:B------:R-:W-:Y:S01]  /*a0a0*/  SHF.R.U32.HI R3, RZ, 0x10, R11 ;  /* 0x00000010ff037819 */ /* 0x000fe2000001160b */
[--C-:B-1----:R-:W-:Y:S02]  /*a0b0*/  HADD2.F32 R10, -RZ, R16.reuse.H0_H0 ;  /* 0x20000010ff0a7230 */ /* 0x102fe40000004100 */
[----:B------:R-:W-:-:S02]  /*a0c0*/  HADD2.F32 R7, -RZ, R16.H1_H1 ;  /* 0x30000010ff077230 */ /* 0x000fc40000004100 */
[--C-:B------:R-:W-:Y:S02]  /*a0d0*/  HADD2.F32 R2, -RZ, R19.reuse.H1_H1 ;  /* 0x30000013ff027230 */ /* 0x100fe40000004100 */
[----:B------:R-:W-:Y:S02]  /*a0e0*/  HADD2.F32 R16, -RZ, R0.H0_H0 ;  /* 0x20000000ff107230 */ /* 0x000fe40000004100 */
[----:B------:R-:W-:Y:S02]  /*a0f0*/  HADD2.F32 R11, -RZ, R19.H0_H0 ;  /* 0x20000013ff0b7230 */ /* 0x000fe40000004100 */
[----:B------:R-:W-:Y:S01]  /*a100*/  HADD2.F32 R19, -RZ, R3.H0_H0 ;  /* 0x20000003ff137230 */ /* 0x000fe20000004100 */
[-C--:B------:R-:W-:Y:S01]  /*a110*/  FMUL.FTZ R15, R2, R16.reuse ;  /* 0x00000010020f7220 */ /* 0x080fe20000410000 */
[----:B------:R-:W-:Y:S01]  /*a120*/  HADD2.F32 R0, -RZ, R31.H0_H0 ;  /* 0x2000001fff007230 */ /* 0x000fe20000004100 */
[----:B------:R-:W-:Y:S01]  /*a130*/  FMUL.FTZ R16, R11, R16 ;  /* 0x000000100b107220 */ /* 0x000fe20000410000 */
[----:B------:R-:W-:-:S02]  /*a140*/  HADD2.F32 R14, -RZ, R18.H0_H0 ;  /* 0x20000012ff0e7230 */ /* 0x000fc40000004100 */
[----:B------:R-:W-:Y:S01]  /*a150*/  HADD2.F32 R4, -RZ, R18.H1_H1 ;  /* 0x30000012ff047230 */ /* 0x000fe20000004100 */
[-C--:B------:R-:W-:Y:S01]  /*a160*/  FFMA.FTZ R18, R11, R19.reuse, -R15 ;  /* 0x000000130b127223 */ /* 0x080fe2000001080f */
[----:B------:R-:W-:Y:S01]  /*a170*/  HADD2.F32 R3, -RZ, R68.H0_H0 ;  /* 0x20000044ff037230 */ /* 0x000fe20000004100 */
[-C--:B------:R-:W-:Y:S01]  /*a180*/  FMUL.FTZ R11, R10, R0.reuse ;  /* 0x000000000a0b7220 */ /* 0x080fe20000410000 */
[--C-:B------:R-:W-:Y:S01]  /*a190*/  HADD2.F32 R6, -RZ, R17.reuse.H0_H0 ;  /* 0x20000011ff067230 */ /* 0x100fe20000004100 */
[----:B------:R-:W-:Y:S01]  /*a1a0*/  FFMA.FTZ R16, R2, R19, R16 ;  /* 0x0000001302107223 */ /* 0x000fe20000010010 */
[----:B------:R-:W-:Y:S01]  /*a1b0*/  HADD2.F32 R5, -RZ, R17.H1_H1 ;  /* 0x30000011ff057230 */ /* 0x000fe20000004100 */
[C---:B------:R-:W-:Y:S01]  /*a1c0*/  FMUL.FTZ R17, R7.reuse, R0 ;  /* 0x0000000007117220 */ /* 0x040fe20000410000 */
[----:B------:R-:W-:Y:S01]  /*a1d0*/  HADD2.F32 R0, -RZ, R31.H1_H1 ;  /* 0x3000001fff007230 */ /* 0x000fe20000004100 */
[-C--:B------:R-:W-:Y:S01]  /*a1e0*/  FFMA.FTZ R15, R7, R3.reuse, R11 ;  /* 0x00000003070f7223 */ /* 0x080fe2000001000b */
[----:B------:R-:W-:Y:S01]  /*a1f0*/  HADD2.F32 R11, -RZ, R26.H0_H0 ;  /* 0x2000001aff0b7230 */ /* 0x000fe20000004100 */
[----:B------:R-:W-:Y:S01]  /*a200*/  FFMA.FTZ R17, R10, R3, -R17 ;  /* 0x000000030a117223 */ /* 0x000fe20000010811 */
[----:B------:R-:W-:Y:S01]  /*a210*/  HADD2.F32 R2, -RZ, R68.H1_H1 ;  /* 0x30000044ff027230 */ /* 0x000fe20000004100 */
[-C--:B------:R-:W-:Y:S01]  /*a220*/  FMUL.FTZ R3, R4, R0.reuse ;  /* 0x0000000004037220 */ /* 0x080fe20000410000 */
[----:B------:R-:W-:Y:S01]  /*a230*/  HADD2.F32 R19, -RZ, R27.H0_H0 ;  /* 0x2000001bff137230 */ /* 0x000fe20000004100 */
[----:B------:R-:W-:-:S02]  /*a240*/  FMUL.FTZ R0, R14, R0 ;  /* 0x000000000e007220 */ /* 0x000fc40000410000 */
[-C--:B------:R-:W-:Y:S02]  /*a250*/  FMUL.FTZ R7, R5, R11.reuse ;  /* 0x0000000b05077220 */ /* 0x080fe40000410000 */
[----:B------:R-:W-:Y:S02]  /*a260*/  FMUL.FTZ R11, R6, R11 ;  /* 0x0000000b060b7220 */ /* 0x000fe40000410000 */
[-C--:B------:R-:W-:Y:S02]  /*a270*/  FFMA.FTZ R10, R14, R2.reuse, -R3 ;  /* 0x000000020e0a7223 */ /* 0x080fe40000010803 */
[----:B------:R-:W-:Y:S01]  /*a280*/  FFMA.FTZ R2, R4, R2, R0 ;  /* 0x0000000204027223 */ /* 0x000fe20000010000 */
[----:B------:R-:W-:Y:S01]  /*a290*/  F2FP.PACK_AB R4, R15, R17 ;  /* 0x000000110f04723e */ /* 0x000fe200000000ff */
[-C--:B------:R-:W-:Y:S01]  /*a2a0*/  FFMA.FTZ R3, R6, R19.reuse, -R7 ;  /* 0x0000001306037223 */ /* 0x080fe20000010807 */
[----:B------:R-:W-:Y:S01]  /*a2b0*/  F2FP.PACK_AB R7, R16, R18 ;  /* 0x000000121007723e */ /* 0x000fe200000000ff */
[----:B------:R-:W-:Y:S01]  /*a2c0*/  FFMA.FTZ R0, R5, R19, R11 ;  /* 0x0000001305007223 */ /* 0x000fe2000001000b */
[----:B------:R-:W-:-:S04]  /*a2d0*/  F2FP.PACK_AB R6, R2, R10 ;  /* 0x0000000a0206723e */ /* 0x000fc800000000ff */
[----:B------:R-:W-:-:S05]  /*a2e0*/  F2FP.PACK_AB R5, R0, R3 ;  /* 0x000000030005723e */ /* 0x000fca00000000ff */
[----:B------:R1:W-:Y:S02]  /*a2f0*/  STS.128 [R239+0xc000], R4 ;  /* 0x00c00004ef007388 */ /* 0x0003e40000000c00 */
.L_x_658:
[----:B------:R-:W-:Y:S05]  /*a300*/  BSYNC B0 ;  /* 0x0000000000007941 */ /* 0x000fea0003800000 */
.L_x_657:
[----:B------:R-:W-:Y:S01]  /*a310*/  ISETP.GE.AND P0, PT, R147, c[0x0][0x27c], PT ;  /* 0x00009f0093007a0c */ /* 0x000fe20003f06270 */
[----:B------:R-:W-:-:S12]  /*a320*/  BSSY B0, `(.L_x_659) ;  /* 0x000002c000007945 */ /* 0x000fd80003800000 */
[----:B------:R-:W-:Y:S05]  /*a330*/  @P0 BRA `(.L_x_660) ;  /* 0x000002a000000947 */ /* 0x000fea0003800000 */
[----:B-1----:R-:W1:Y:S01]  /*a340*/  LDS.128 R4, [R240+0xc000] ;  /* 0x00c00000f0047984 */ /* 0x002e620000000c00 */
[----:B------:R-:W-:Y:S02]  /*a350*/  SHF.R.U32.HI R0, RZ, 0x10, R9 ;  /* 0x00000010ff007819 */ /* 0x000fe40000011609 */
[--C-:B------:R-:W-:Y:S02]  /*a360*/  SHF.R.U64 R16, R12, 0x10, R13.reuse ;  /* 0x000000100c107819 */ /* 0x100fe4000000120d */
[----:B------:R-:W-:Y:S01]  /*a370*/  SHF.R.U32.HI R3, RZ, 0x10, R13 ;  /* 0x00000010ff037819 */ /* 0x000fe2000001160d */
[----:B------:R-:W-:Y:S01]  /*a380*/  HADD2.F32 R12, -RZ, R0.H0_H0 ;  /* 0x20000000ff0c7230 */ /* 0x000fe20000004100 */
[----:B------:R-:W-:Y:S01]  /*a390*/  SHF.R.U64 R15, R8, 0x10, R9 ;  /* 0x00000010080f7819 */ /* 0x000fe20000001209 */
[----:B------:R-:W-:Y:S02]  /*a3a0*/  HADD2.F32 R0, -RZ, R69.H0_H0 ;  /* 0x20000045ff007230 */ /* 0x000fe40000004100 */
[----:B------:R-:W-:-:S02]  /*a3b0*/  HADD2.F32 R17, -RZ, R3.H0_H0 ;  /* 0x20000003ff117230 */ /* 0x000fc40000004100 */
[----:B------:R-:W-:Y:S02]  /*a3c0*/  HADD2.F32 R3, -RZ, R70.H0_H0 ;  /* 0x20000046ff037230 */ /* 0x000fe40000004100 */
[--C-:B-1----:R-:W-:Y:S02]  /*a3d0*/  HADD2.F32 R2, -RZ, R7.reuse.H1_H1 ;  /* 0x30000007ff027230 */ /* 0x102fe40000004100 */
[----:B------:R-:W-:Y:S02]  /*a3e0*/  HADD2.F32 R9, -RZ, R7.H0_H0 ;  /* 0x20000007ff097230 */ /* 0x000fe40000004100 */
[--C-:B------:R-:W-:Y:S01]  /*a3f0*/  HADD2.F32 R7, -RZ, R4.reuse.H1_H1 ;  /* 0x30000004ff077230 */ /* 0x100fe20000004100 */
[-C--:B------:R-:W-:Y:S01]  /*a400*/  FMUL.FTZ R11, R2, R12.reuse ;  /* 0x0000000c020b7220 */ /* 0x080fe20000410000 */
[----:B------:R-:W-:Y:S01]  /*a410*/  HADD2.F32 R8, -RZ, R4.H0_H0 ;  /* 0x20000004ff087230 */ /* 0x000fe20000004100 */
[----:B------:R-:W-:Y:S01]  /*a420*/  FMUL.FTZ R12, R9, R12 ;  /* 0x0000000c090c7220 */ /* 0x000fe20000410000 */
[--C-:B------:R-:W-:Y:S01]  /*a430*/  HADD2.F32 R10, -RZ, R6.reuse.H0_H0 ;  /* 0x20000006ff0a7230 */ /* 0x100fe20000004100 */
[-C--:B------:R-:W-:Y:S01]  /*a440*/  FMUL.FTZ R13, R7, R0.reuse ;  /* 0x00000000070d7220 */ /* 0x080fe20000410000 */
[----:B------:R-:W-:Y:S01]  /*a450*/  HADD2.F32 R4, -RZ, R6.H1_H1 ;  /* 0x30000006ff047230 */ /* 0x000fe20000004100 */
[----:B------:R-:W-:Y:S01]  /*a460*/  FFMA.FTZ R14, R9, R17, -R11 ;  /* 0x00000011090e7223 */ /* 0x000fe2000001080b */
[----:B------:R-:W-:Y:S01]  /*a470*/  HADD2.F32 R6, -RZ, R5.H0_H0 ;  /* 0x20000005ff067230 */ /* 0x000fe20000004100 */
[C---:B------:R-:W-:Y:S01]  /*a480*/  FMUL.FTZ R9, R8.reuse, R0 ;  /* 0x0000000008097220 */ /* 0x040fe20000410000 */
[----:B------:R-:W-:Y:S01]  /*a490*/  HADD2.F32 R0, -RZ, R69.H1_H1 ;  /* 0x30000045ff007230 */ /* 0x000fe20000004100 */
[----:B------:R-:W-:Y:S01]  /*a4a0*/  FFMA.FTZ R13, R8, R3, -R13 ;  /* 0x00000003080d7223 */ /* 0x000fe2000001080d */
[----:B------:R-:W-:Y:S01]  /*a4b0*/  HADD2.F32 R5, -RZ, R5.H1_H1 ;  /* 0x30000005ff057230 */ /* 0x000fe20000004100 */
[----:B------:R-:W-:Y:S01]  /*a4c0*/  FFMA.FTZ R11, R2, R17, R12 ;  /* 0x00000011020b7223 */ /* 0x000fe2000001000c */
[----:B------:R-:W-:Y:S01]  /*a4d0*/  HADD2.F32 R8, -RZ, R15.H0_H0 ;  /* 0x2000000fff087230 */ /* 0x000fe20000004100 */
[----:B------:R-:W-:Y:S01]  /*a4e0*/  FFMA.FTZ R9, R7, R3, R9 ;  /* 0x0000000307097223 */ /* 0x000fe20000010009 */
        /* <DEDUP_REMOVED lines=9> */
[----:B------:R-:W-:Y:S01]  /*a580*/  FFMA.FTZ R3, R6, R12, -R7 ;  /* 0x0000000c06037223 */ /* 0x000fe20000010807 */
[----:B------:R-:W-:Y:S01]  /*a590*/  F2FP.PACK_AB R7, R11, R14 ;  /* 0x0000000e0b07723e */ /* 0x000fe200000000ff */
[----:B------:R-:W-:Y:S01]  /*a5a0*/  FFMA.FTZ R0, R5, R12, R8 ;  /* 0x0000000c05007223 */ /* 0x000fe20000010008 */
[----:B------:R-:W-:-:S04]  /*a5b0*/  F2FP.PACK_AB R6, R2, R10 ;  /* 0x0000000a0206723e */ /* 0x000fc800000000ff */
[----:B------:R-:W-:-:S05]  /*a5c0*/  F2FP.PACK_AB R5, R0, R3 ;  /* 0x000000030005723e */ /* 0x000fca00000000ff */
[----:B------:R1:W-:Y:S02]  /*a5d0*/  STS.128 [R240+0xc000], R4 ;  /* 0x00c00004f0007388 */ /* 0x0003e40000000c00 */
.L_x_660:
[----:B------:R-:W-:Y:S05]  /*a5e0*/  BSYNC B0 ;  /* 0x0000000000007941 */ /* 0x000fea0003800000 */
.L_x_659:
[----:B------:R-:W-:Y:S01]  /*a5f0*/  ISETP.GE.AND P0, PT, R144, c[0x0][0x27c], PT ;  /* 0x00009f0090007a0c */ /* 0x000fe20003f06270 */
[----:B------:R-:W-:-:S12]  /*a600*/  BSSY B0, `(.L_x_661) ;  /* 0x000002c000007945 */ /* 0x000fd80003800000 */
[----:B------:R-:W-:Y:S05]  /*a610*/  @P0 BRA `(.L_x_662) ;  /* 0x000002a000000947 */ /* 0x000fea0003800000 */
[----:B-1----:R-:W1:Y:S01]  /*a620*/  LDS.128 R4, [R239+0x10000] ;  /* 0x01000000ef047984 */ /* 0x002e620000000c00 */
[----:B------:R-:W-:Y:S02]  /*a630*/  SHF.R.U32.HI R0, RZ, 0x10, R23 ;  /* 0x00000010ff007819 */ /* 0x000fe40000011617 */
[----:B------:R-:W-:Y:S02]  /*a640*/  SHF.R.U32.HI R2, RZ, 0x10, R21 ;  /* 0x00000010ff027819 */ /* 0x000fe40000011615 */
[----:B------:R-:W-:Y:S01]  /*a650*/  SHF.R.U64 R15, R22, 0x10, R23 ;  /* 0x00000010160f7819 */ /* 0x000fe20000001217 */
[----:B------:R-:W-:Y:S01]  /*a660*/  HADD2.F32 R12, -RZ, R0.H0_H0 ;  /* 0x20000000ff0c7230 */ /* 0x000fe20000004100 */
[----:B------:R-:W-:Y:S01]  /*a670*/  SHF.R.U64 R16, R20, 0x10, R21 ;  /* 0x0000001014107819 */ /* 0x000fe20000001215 */
[----:B------:R-:W-:Y:S02]  /*a680*/  HADD2.F32 R0, -RZ, R71.H0_H0 ;  /* 0x20000047ff007230 */ /* 0x000fe40000004100 */
[----:B------:R-:W-:-:S02]  /*a690*/  HADD2.F32 R17, -RZ, R2.H0_H0 ;  /* 0x20000002ff117230 */ /* 0x000fc40000004100 */
[----:B------:R-:W-:Y:S02]  /*a6a0*/  HADD2.F32 R2, -RZ, R72.H0_H0 ;  /* 0x20000048ff027230 */ /* 0x000fe40000004100 */
[--C-:B-1----:R-:W-:Y:S02]  /*a6b0*/  HADD2.F32 R10, -RZ, R7.reuse.H0_H0 ;  /* 0x20000007ff0a7230 */ /* 0x102fe40000004100 */
[----:B------:R-:W-:Y:S02]  /*a6c0*/  HADD2.F32 R7, -RZ, R7.H1_H1 ;  /* 0x30000007ff077230 */ /* 0x000fe40000004100 */
[--C-:B------:R-:W-:Y:S02]  /*a6d0*/  HADD2.F32 R9, -RZ, R4.reuse.H0_H0 ;  /* 0x20000004ff097230 */ /* 0x100fe40000004100 */
[----:B------:R-:W-:Y:S02]  /*a6e0*/  HADD2.F32 R8, -RZ, R4.H1_H1 ;  /* 0x30000004ff087230 */ /* 0x000fe40000004100 */
[----:B------:R-:W-:-:S02]  /*a6f0*/  HADD2.F32 R4, -RZ, R5.H0_H0 ;  /* 0x20000005ff047230 */ /* 0x000fc40000004100 */
[----:B------:R-:W-:Y:S01]  /*a700*/  HADD2.F32 R3, -RZ, R5.H1_H1 ;  /* 0x30000005ff037230 */ /* 0x000fe20000004100 */
[----:B------:R-:W-:Y:S01]  /*a710*/  FMUL.FTZ R5, R7, R12 ;  /* 0x0000000c07057220 */ /* 0x000fe20000410000 */
[--C-:B------:R-:W-:Y:S01]  /*a720*/  HADD2.F32 R11, -RZ, R6.reuse.H0_H0 ;  /* 0x20000006ff0b7230 */ /* 0x100fe20000004100 */
[-C--:B------:R-:W-:Y:S01]  /*a730*/  FMUL.FTZ R13, R8, R0.reuse ;  /* 0x00000000080d7220 */ /* 0x080fe20000410000 */
[----:B------:R-:W-:Y:S01]  /*a740*/  HADD2.F32 R6, -RZ, R6.H1_H1 ;  /* 0x30000006ff067230 */ /* 0x000fe20000004100 */
[----:B------:R-:W-:Y:S02]  /*a750*/  FFMA.FTZ R14, R10, R17, -R5 ;  /* 0x000000110a0e7223 */ /* 0x000fe40000010805 */
[C---:B------:R-:W-:Y:S01]  /*a760*/  FMUL.FTZ R5, R9.reuse, R0 ;  /* 0x0000000009057220 */ /* 0x040fe20000410000 */
[----:B------:R-:W-:Y:S01]  /*a770*/  HADD2.F32 R0, -RZ, R71.H1_H1 ;  /* 0x30000047ff007230 */ /* 0x000fe20000004100 */
[-C--:B------:R-:W-:Y:S02]  /*a780*/  FFMA.FTZ R13, R9, R2.reuse, -R13 ;  /* 0x00000002090d7223 */ /* 0x080fe4000001080d */
[----:B------:R-:W-:Y:S01]  /*a790*/  FFMA.FTZ R9, R8, R2, R5 ;  /* 0x0000000208097223 */ /* 0x000fe20000010005 */
[----:B------:R-:W-:Y:S01]  /*a7a0*/  HADD2.F32 R8, -RZ, R15.H0_H0 ;  /* 0x2000000fff087230 */ /* 0x000fe20000004100 */
[----:B------:R-:W-:Y:S01]  /*a7b0*/  FMUL.FTZ R12, R10, R12 ;  /* 0x0000000c0a0c7220 */ /* 0x000fe20000410000 */
[----:B------:R-:W-:Y:S01]  /*a7c0*/  HADD2.F32 R2, -RZ, R72.H1_H1 ;  /* 0x30000048ff027230 */ /* 0x000fe20000004100 */
[----:B------:R-:W-:-:S02]  /*a7d0*/  FMUL.FTZ R5, R6, R0 ;  /* 0x0000000006057220 */ /* 0x000fc40000410000 */
[----:B------:R-:W-:Y:S01]  /*a7e0*/  FFMA.FTZ R10, R7, R17, R12 ;  /* 0x00000011070a7223 */ /* 0x000fe2000001000c */
[----:B------:R-:W-:Y:S01]  /*a7f0*/  HADD2.F32 R12, -RZ, R16.H0_H0 ;  /* 0x20000010ff0c7230 */ /* 0x000fe20000004100 */
[----:B------:R-:W-:Y:S02]  /*a800*/  FMUL.FTZ R0, R11, R0 ;  /* 0x000000000b007220 */ /* 0x000fe40000410000 */
[-C--:B------:R-:W-:Y:S02]  /*a810*/  FMUL.FTZ R7, R3, R8.reuse ;  /* 0x0000000803077220 */ /* 0x080fe40000410000 */
[----:B------:R-:W-:Y:S02]  /*a820*/  FMUL.FTZ R8, R4, R8 ;  /* 0x0000000804087220 */ /* 0x000fe40000410000 */
[-C--:B------:R-:W-:Y:S02]  /*a830*/  FFMA.FTZ R5, R11, R2.reuse, -R5 ;  /* 0x000000020b057223 */ /* 0x080fe40000010805 */
[----:B------:R-:W-:-:S02]  /*a840*/  FFMA.FTZ R2, R6, R2, R0 ;  /* 0x0000000206027223 */ /* 0x000fc40000010000 */
[----:B------:R-:W-:Y:S01]  /*a850*/  FFMA.FTZ R0, R4, R12, -R7 ;  /* 0x0000000c04007223 */ /* 0x000fe20000010807 */
[----:B------:R-:W-:Y:S01]  /*a860*/  F2FP.PACK_AB R7, R10, R14 ;  /* 0x0000000e0a07723e */ /* 0x000fe200000000ff */
[----:B------:R-:W-:Y:S01]  /*a870*/  FFMA.FTZ R3, R3, R12, R8 ;  /* 0x0000000c03037223 */ /* 0x000fe20000010008 */
[----:B------:R-:W-:Y:S02]  /*a880*/  F2FP.PACK_AB R6, R2, R5 ;  /* 0x000000050206723e */ /* 0x000fe400000000ff */
[----:B------:R-:W-:Y:S02]  /*a890*/  F2FP.PACK_AB R4, R9, R13 ;  /* 0x0000000d0904723e */ /* 0x000fe400000000ff */
[----:B------:R-:W-:-:S05]  /*a8a0*/  F2FP.PACK_AB R5, R3, R0 ;  /* 0x000000000305723e */ /* 0x000fca00000000ff */
[----:B------:R1:W-:Y:S02]  /*a8b0*/  STS.128 [R239+0x10000], R4 ;  /* 0x01000004ef007388 */ /* 0x0003e40000000c00 */
.L_x_662:
[----:B------:R-:W-:Y:S05]  /*a8c0*/  BSYNC B0 ;  /* 0x0000000000007941 */ /* 0x000fea0003800000 */
.L_x_661:
        /* <DEDUP_REMOVED lines=45> */
.L_x_664:
[----:B------:R-:W-:Y:S05]  /*aba0*/  BSYNC B0 ;  /* 0x0000000000007941 */ /* 0x000fea0003800000 */
.L_x_663:
        /* <DEDUP_REMOVED lines=12> */
[----:B------:R-:W-:Y:S02]  /*ac70*/  HADD2.F32 R15, -RZ, R15.H0_H0 ;  /* 0x2000000fff0f7230 */ /* 0x000fe40000004100 */
[--C-:B-1----:R-:W-:Y:S02]  /*ac80*/  HADD2.F32 R10, -RZ, R7.reuse.H0_H0 ;  /* 0x20000007ff0a7230 */ /* 0x102fe40000004100 */
[----:B------:R-:W-:Y:S02]  /*ac90*/  HADD2.F32 R7, -RZ, R7.H1_H1 ;  /* 0x30000007ff077230 */ /* 0x000fe40000004100 */
[--C-:B------:R-:W-:Y:S02]  /*aca0*/  HADD2.F32 R9, -RZ, R4.reuse.H0_H0 ;  /* 0x20000004ff097230 */ /* 0x100fe40000004100 */
[----:B------:R-:W-:-:S02]  /*acb0*/  HADD2.F32 R8, -RZ, R4.H1_H1 ;  /* 0x30000004ff087230 */ /* 0x000fc40000004100 */
[--C-:B------:R-:W-:Y:S02]  /*acc0*/  HADD2.F32 R4, -RZ, R5.reuse.H0_H0 ;  /* 0x20000005ff047230 */ /* 0x100fe40000004100 */
        /* <DEDUP_REMOVED lines=8> */
[----:B------:R-:W-:-:S02]  /*ad50*/  FFMA.FTZ R13, R9, R2, -R13 ;  /* 0x00000002090d7223 */ /* 0x000fc4000001080d */
[----:B------:R-:W-:Y:S01]  /*ad60*/  FFMA.FTZ R9, R8, R2, R5 ;  /* 0x0000000208097223 */ /* 0x000fe20000010005 */
[----:B------:R-:W-:Y:S01]  /*ad70*/  HADD2.F32 R8, -RZ, R14.H0_H0 ;  /* 0x2000000eff087230 */ /* 0x000fe20000004100 */
[----:B------:R-:W-:Y:S01]  /*ad80*/  FMUL.FTZ R12, R10, R12 ;  /* 0x0000000c0a0c7220 */ /* 0x000fe20000410000 */
[----:B------:R-:W-:Y:S01]  /*ad90*/  HADD2.F32 R2, -RZ, R76.H1_H1 ;  /* 0x3000004cff027230 */ /* 0x000fe20000004100 */
[-C--:B------:R-:W-:Y:S02]  /*ada0*/  FMUL.FTZ R5, R6, R0.reuse ;  /* 0x0000000006057220 */ /* 0x080fe40000410000 */
[----:B------:R-:W-:Y:S02]  /*adb0*/  FFMA.FTZ R10, R7, R17, R12 ;  /* 0x00000011070a7223 */ /* 0x000fe4000001000c */
[----:B------:R-:W-:Y:S02]  /*adc0*/  FMUL.FTZ R0, R11, R0 ;  /* 0x000000000b007220 */ /* 0x000fe40000410000 */
[----:B------:R-:W-:-:S02]  /*add0*/  FMUL.FTZ R7, R3, R8 ;  /* 0x0000000803077220 */ /* 0x000fc40000410000 */
[----:B------:R-:W-:Y:S02]  /*ade0*/  FMUL.FTZ R8, R4, R8 ;  /* 0x0000000804087220 */ /* 0x000fe40000410000 */
[-C--:B------:R-:W-:Y:S02]  /*adf0*/  FFMA.FTZ R5, R11, R2.reuse, -R5 ;  /* 0x000000020b057223 */ /* 0x080fe40000010805 */
[----:B------:R-:W-:Y:S02]  /*ae00*/  FFMA.FTZ R2, R6, R2, R0 ;  /* 0x0000000206027223 */ /* 0x000fe40000010000 */
[-C--:B------:R-:W-:Y:S01]  /*ae10*/  FFMA.FTZ R0, R4, R15.reuse, -R7 ;  /* 0x0000000f04007223 */ /* 0x080fe20000010807 */
[----:B------:R-:W-:Y:S01]  /*ae20*/  F2FP.PACK_AB R7, R10, R16 ;  /* 0x000000100a07723e */ /* 0x000fe200000000ff */
[----:B------:R-:W-:Y:S01]  /*ae30*/  FFMA.FTZ R3, R3, R15, R8 ;  /* 0x0000000f03037223 */ /* 0x000fe20000010008 */
[----:B------:R-:W-:Y:S02]  /*ae40*/  F2FP.PACK_AB R6, R2, R5 ;  /* 0x000000050206723e */ /* 0x000fe400000000ff */
[----:B------:R-:W-:-:S02]  /*ae50*/  F2FP.PACK_AB R4, R9, R13 ;  /* 0x0000000d0904723e */ /* 0x000fc400000000ff */
[----:B------:R-:W-:-:S05]  /*ae60*/  F2FP.PACK_AB R5, R3, R0 ;  /* 0x000000000305723e */ /* 0x000fca00000000ff */
[----:B------:R1:W-:Y:S02]  /*ae70*/  STS.128 [R239+0x14000], R4 ;  /* 0x01400004ef007388 */ /* 0x0003e40000000c00 */
.L_x_666:
[----:B------:R-:W-:Y:S05]  /*ae80*/  BSYNC B0 ;  /* 0x0000000000007941 */ /* 0x000fea0003800000 */
.L_x_665:
[----:B------:R-:W-:-:S13]  /*ae90*/  ISETP.GE.AND P0, PT, R145, c[0x0][0x27c], PT ;  /* 0x00009f0091007a0c */ /* 0x000fda0003f06270 */
        /* <DEDUP_REMOVED lines=43> */
.L_x_656:
[----:B------:R-:W-:Y:S05]  /*b150*/  BSYNC B1 ;  /* 0x0000000000017941 */ /* 0x000fea0003800000 */
.L_x_655:
[----:B------:R-:W-:-:S13]  /*b160*/  ISETP.GE.AND P0, PT, R118, R30, PT ;  /* 0x0000001e7600720c */ /* 0x000fda0003f06270 */
[----:B------:R-:W-:Y:S05]  /*b170*/  @P0 BRA `(.L_x_667) ;  /* 0x0000473000000947 */ /* 0x000fea0003800000 */
        /* <DEDUP_REMOVED lines=45> */
.L_x_669:
[----:B------:R-:W-:Y:S05]  /*b450*/  BSYNC B0 ;  /* 0x0000000000007941 */ /* 0x000fea0003800000 */
.L_x_668:
        /* <DEDUP_REMOVED lines=45> */
.L_x_671:
[----:B------:R-:W-:Y:S05]  /*b730*/  BSYNC B0 ;  /* 0x0000000000007941 */ /* 0x000fea0003800000 */
.L_x_670:
        /* <DEDUP_REMOVED lines=45> */
.L_x_673:
[----:B------:R-:W-:Y:S05]  /*ba10*/  BSYNC B0 ;  /* 0x0000000000007941 */ /* 0x000fea0003800000 */
.L_x_672:
        /* <DEDUP_REMOVED lines=45> */
.L_x_675:
[----:B------:R-:W-:Y:S05]  /*bcf0*/  BSYNC B0 ;  /* 0x0000000000007941 */ /* 0x000fea0003800000 */
.L_x_674:
        /* <DEDUP_REMOVED lines=45> */
.L_x_677:
[----:B------:R-:W-:Y:S05]  /*bfd0*/  BSYNC B0 ;  /* 0x0000000000007941 */ /* 0x000fea0003800000 */
.L_x_676:
        /* <DEDUP_REMOVED lines=43> */
[----:B------:R1:W-:Y:S01]  /*c290*/  STS.128 [R240+0x16000], R4 ;  /* 0x01600004f0007388 */ /* 0x0003e20000000c00 */
[----:B------:R-:W-:Y:S05]  /*c2a0*/  BRA `(.L_x_667) ;  /* 0x0000360000007947 */ /* 0x000fea0003800000 */
.L_x_650:
[----:B------:R-:W-:Y:S01]  /*c2b0*/  ISETP.NE.AND P0, PT, R119, 0x1, PT ;  /* 0x000000017700780c */ /* 0x000fe20003f05270 */
[----:B------:R-:W-:Y:S01]  /*c2c0*/  IMAD.MOV.U32 R5, RZ, RZ, R7 ;  /* 0x000000ffff057224 */ /* 0x000fe200078e0007 */
[----:B------:R-:W-:Y:S01]  /*c2d0*/  SHF.R.S32.HI R87, RZ, 0x1f, R107 ;  /* 0x0000001fff577819 */ /* 0x000fe2000001146b */
[----:B------:R-:W-:Y:S01]  /*c2e0*/  IMAD.MOV.U32 R7, RZ, RZ, R6 ;  /* 0x000000ffff077224 */ /* 0x000fe200078e0006 */
[----:B------:R-:W-:Y:S01]  /*c2f0*/  SHF.R.S32.HI R92, RZ, 0x1f, R106 ;  /* 0x0000001fff5c7819 */ /* 0x000fe2000001146a */
[----:B------:R-:W-:Y:S01]  /*c300*/  IMAD.MOV.U32 R6, RZ, RZ, R2 ;  /* 0x000000ffff067224 */ /* 0x000fe200078e0002 */
[----:B------:R-:W-:Y:S01]  /*c310*/  LEA.HI R88, R87, R107, RZ, 0x3 ;  /* 0x0000006b57587211 */ /* 0x000fe200078f18ff */
[----:B------:R-:W-:Y:S01]  /*c320*/  BSSY B0, `(.L_x_678) ;  /* 0x0000048000007945 */ /* 0x000fe20003800000 */
[----:B------:R-:W-:Y:S01]  /*c330*/  LEA.HI R93, R92, R106, RZ, 0x3 ;  /* 0x0000006a5c5d7211 */ /* 0x000fe200078f18ff */
[----:B------:R-:W-:Y:S01]  /*c340*/  CS2R R82, SRZ ;  /* 0x0000000000527805 */ /* 0x000fe2000001ff00 */
[----:B------:R-:W-:Y:S01]  /*c350*/  SHF.R.S32.HI R29, RZ, 0x1f, R104 ;  /* 0x0000001fff1d7819 */ /* 0x000fe20000011468 */
[----:B------:R-:W-:Y:S01]  /*c360*/  CS2R R42, SRZ ;  /* 0x00000000002a7805 */ /* 0x000fe2000001ff00 */
[----:B------:R-:W-:Y:S01]  /*c370*/  CS2R R40, SRZ ;  /* 0x0000000000287805 */ /* 0x000fe2000001ff00 */
        /* <DEDUP_REMOVED lines=11> */
[----:B------:R-:W-:-:S02]  /*c430*/  SHF.R.S32.HI R74, RZ, 0x3, R88 ;  /* 0x00000003ff4a7819 */ /* 0x000fc40000011458 */
[----:B------:R-:W-:Y:S01]  /*c440*/  SHF.R.S32.HI R85, RZ, 0x3, R93 ;  /* 0x00000003ff557819 */ /* 0x000fe2000001145d */
[C---:B------:R-:W-:Y:S01]  /*c450*/  IMAD R8, R3.reuse, c[0x0][0x280], RZ ;  /* 0x0000a00003087a24 */ /* 0x040fe200078e02ff */
[----:B------:R-:W-:Y:S01]  /*c460*/  LEA R31, P0, R4, c[0x0][0x270], 0x1 ;  /* 0x00009c00041f7a11 */ /* 0x000fe200078008ff */
[----:B------:R-:W-:Y:S02]  /*c470*/  IMAD R9, R3, c[0x0][0x290], RZ ;  /* 0x0000a40003097a24 */ /* 0x000fe400078e02ff */
[C---:B------:R-:W-:Y:S02]  /*c480*/  IMAD R8, R0.reuse, c[0x0][0x284], R8 ;  /* 0x0000a10000087a24 */ /* 0x040fe400078e0208 */
[----:B------:R-:W-:Y:S01]  /*c490*/  IMAD.WIDE.U32 R2, R0, c[0x0][0x290], R6 ;  /* 0x0000a40000027a25 */ /* 0x000fe200078e0006 */
[----:B------:R1:W2:Y:S01]  /*c4a0*/  SHFL.IDX PT, R20, R31, RZ, 0x1c1f ;  /* 0x001c1fff1f147589 */ /* 0x0002a200000e0000 */
        /* <DEDUP_REMOVED lines=8> */
[----:B------:R-:W-:Y:S02]  /*c530*/  CS2R R4, SRZ ;  /* 0x0000000000047805 */ /* 0x000fe4000001ff00 */
[----:B------:R1:W3:Y:S01]  /*c540*/  SHFL.IDX PT, R21, R28, RZ, 0x1c1f ;  /* 0x001c1fff1c157589 */ /* 0x0002e200000e0000 */
[----:B------:R-:W-:-:S03]  /*c550*/  LEA.HI.X R27, R2, c[0x0][0x28c], R0, 0x1, P1 ;  /* 0x0000a300021b7a11 */ /* 0x000fc600008f0c00 */
[----:B------:R1:W4:Y:S04]  /*c560*/  SHFL.IDX PT, R2, R32, RZ, 0x1c1f ;  /* 0x001c1fff20027589 */ /* 0x00032800000e0000 */
[----:B------:R1:W1:Y:S02]  /*c570*/  SHFL.IDX PT, R3, R27, RZ, 0x1c1f ;  /* 0x001c1fff1b037589 */ /* 0x00026400000e0000 */
[----:B------:R-:W-:Y:S05]  /*c580*/  @P0 BRA `(.L_x_679) ;  /* 0x0000021000000947 */ /* 0x000fea0003800000 */
[----:B------:R-:W-:Y:S01]  /*c590*/  ISETP.GE.AND P1, PT, R104, c[0x0][0x27c], PT ;  /* 0x00009f0068007a0c */ /* 0x000fe20003f26270 */
[----:B------:R-:W-:Y:S01]  /*c5a0*/  CS2R R18, SRZ ;  /* 0x0000000000127805 */ /* 0x000fe2000001ff00 */
[----:B------:R-:W-:Y:S01]  /*c5b0*/  CS2R R16, SRZ ;  /* 0x0000000000107805 */ /* 0x000fe2000001ff00 */
[----:B------:R-:W-:Y:S01]  /*c5c0*/  CS2R R10, SRZ ;  /* 0x00000000000a7805 */ /* 0x000fe2000001ff00 */
[----:B------:R-:W-:-:S09]  /*c5d0*/  CS2R R8, SRZ ;  /* 0x0000000000087805 */ /* 0x000fd2000001ff00 */
[C---:B------:R-:W-:Y:S01]  /*c5e0*/  @!P1 IMAD.SHL.U32 R4, R104.reuse, 0x2, RZ ;  /* 0x0000000268049824 */ /* 0x040fe200078e00ff */
[----:B------:R-:W-:-:S04]  /*c5f0*/  @!P1 SHF.L.U64.HI R0, R104, 0x1, R29 ;  /* 0x0000000168009819 */ /* 0x000fc8000001021d */
[----:B--2---:R-:W-:-:S04]  /*c600*/  @!P1 IADD3 R24, P0, R20, R4, RZ ;  /* 0x0000000414189210 */ /* 0x004fc80007f1e0ff */
[----:B---3--:R-:W-:Y:S02]  /*c610*/  @!P1 IADD3.X R25, R21, R0, RZ, P0, !PT ;  /* 0x0000000015199210 */ /* 0x008fe400007fe4ff */
[----:B----4-:R-:W-:-:S05]  /*c620*/  @!P1 IADD3 R22, P0, R2, R4, RZ ;  /* 0x0000000402169210 */ /* 0x010fca0007f1e0ff */
[----:B-1----:R-:W-:Y:S01]  /*c630*/  @!P1 IMAD.X R23, R3, 0x1, R0, P0 ;  /* 0x0000000103179824 */ /* 0x002fe200000e0600 */
[----:B------:R-:W-:-:S13]  /*c640*/  ISETP.GE.AND P0, PT, R107, c[0x0][0x27c], PT ;  /* 0x00009f006b007a0c */ /* 0x000fda0003f06270 */
[----:B------:R-:W-:-:S05]  /*c650*/  @!P0 SHF.L.U32 R0, R74, 0x3, RZ ;  /* 0x000000034a008819 */ /* 0x000fca00000006ff */
[----:B------:R-:W-:-:S04]  /*c660*/  @!P0 IMAD.WIDE R6, R0, 0x2, R20 ;  /* 0x0000000200068825 */ /* 0x000fc800078e0214 */
[----:B------:R-:W-:Y:S01]  /*c670*/  @!P0 IMAD.WIDE R4, R0, 0x2, R2 ;  /* 0x0000000200048825 */ /* 0x000fe200078e0202 */
[----:B------:R1:W5:Y:S04]  /*c680*/  @!P0 LD.E.128 R16, [R6.64] ;  /* 0x0000000606108980 */ /* 0x000368000c101d00 */
[----:B------:R2:W5:Y:S01]  /*c690*/  @!P0 LD.E.128 R8, [R4.64] ;  /* 0x0000000604088980 */ /* 0x000562000c101d00 */
[----:B------:R-:W-:Y:S01]  /*c6a0*/  ISETP.GE.AND P0, PT, R106, c[0x0][0x27c], PT ;  /* 0x00009f006a007a0c */ /* 0x000fe20003f06270 */
[----:B------:R-:W-:Y:S01]  /*c6b0*/  CS2R R42, SRZ ;  /* 0x00000000002a7805 */ /* 0x000fe2000001ff00 */
[----:B------:R-:W-:Y:S01]  /*c6c0*/  CS2R R40, SRZ ;  /* 0x0000000000287805 */ /* 0x000fe2000001ff00 */
[----:B------:R-:W-:-:S10]  /*c6d0*/  CS2R R38, SRZ ;  /* 0x0000000000267805 */ /* 0x000fd4000001ff00 */
[----:B------:R-:W-:Y:S01]  /*c6e0*/  @!P0 IMAD.SHL.U32 R0, R85, 0x8, RZ ;  /* 0x0000000855008824 */ /* 0x000fe200078e00ff */
[----:B------:R-:W-:Y:S01]  /*c6f0*/  CS2R R36, SRZ ;  /* 0x0000000000247805 */ /* 0x000fe2000001ff00 */
[----:B------:R-:W-:Y:S01]  /*c700*/  CS2R R14, SRZ ;  /* 0x00000000000e7805 */ /* 0x000fe2000001ff00 */
[----:B------:R-:W-:Y:S01]  /*c710*/  CS2R R12, SRZ ;  /* 0x00000000000c7805 */ /* 0x000fe2000001ff00 */
[----:B------:R-:W-:Y:S01]  /*c720*/  @!P0 IMAD.WIDE R2, R0, 0x2, R2 ;  /* 0x0000000200028825 */ /* 0x000fe200078e0202 */
[----:B-1----:R-:W-:-:S04]  /*c730*/  CS2R R6, SRZ ;  /* 0x0000000000067805 */ /* 0x002fc8000001ff00 */
[----:B------:R1:W5:Y:S01]  /*c740*/  @!P0 LD.E.128 R36, [R2.64] ;  /* 0x0000000602248980 */ /* 0x000362000c101d00 */
[----:B--2---:R-:W-:-:S03]  /*c750*/  @!P0 IMAD.WIDE R4, R0, 0x2, R20 ;  /* 0x0000000200048825 */ /* 0x004fc600078e0214 */
[----:B------:R1:W5:Y:S04]  /*c760*/  @!P1 LD.E.128 R12, [R24.64] ;  /* 0x00000006180c9980 */ /* 0x000368000c101d00 */
[----:B------:R2:W5:Y:S02]  /*c770*/  @!P0 LD.E.128 R40, [R4.64] ;  /* 0x0000000604288980 */ /* 0x000564000c101d00 */
[----:B--2---:R-:W-:-:S06]  /*c780*/  CS2R R4, SRZ ;  /* 0x0000000000047805 */ /* 0x004fcc000001ff00 */
[----:B------:R1:W5:Y:S02]  /*c790*/  @!P1 LD.E.128 R4, [R22.64] ;  /* 0x0000000616049980 */ /* 0x000364000c101d00 */
.L_x_679:
[----:B------:R-:W-:Y:S05]  /*c7a0*/  BSYNC B0 ;  /* 0x0000000000007941 */ /* 0x000fea0003800000 */
.L_x_678:
[----:B------:R-:W-:Y:S01]  /*c7b0*/  IADD3 R0, R26, 0x40, RZ ;  /* 0x000000401a007810 */ /* 0x000fe20007ffe0ff */
[----:B--2--5:R-:W-:Y:S01]  /*c7c0*/  IMAD.MOV.U32 R20, RZ, RZ, R42 ;  /* 0x000000ffff147224 */ /* 0x024fe200078e002a */
[----:B-1----:R-:W-:Y:S01]  /*c7d0*/  MOV R24, R6 ;  /* 0x0000000600187202 */ /* 0x002fe20000000f00 */
[----:B------:R-:W-:Y:S01]  /*c7e0*/  IMAD.MOV.U32 R3, RZ, RZ, R43 ;  /* 0x000000ffff037224 */ /* 0x000fe200078e002b */
[----:B------:R-:W-:Y:S01]  /*c7f0*/  ISETP.GE.AND P0, PT, R0, R30, PT ;  /* 0x0000001e0000720c */ /* 0x000fe20003f06270 */
[----:B----4-:R-:W-:Y:S01]  /*c800*/  IMAD.MOV.U32 R2, RZ, RZ, R40 ;  /* 0x000000ffff027224 */ /* 0x010fe200078e0028 */
        /* <DEDUP_REMOVED lines=8> */
[----:B---3--:R1:W2:Y:S01]  /*c890*/  SHFL.IDX PT, R21, R28, 0x1, 0x1c1f ;  /* 0x003c1f001c157f89 */ /* 0x0082a200000e0000 */
[----:B------:R-:W-:Y:S01]  /*c8a0*/  IMAD.MOV.U32 R0, RZ, RZ, R17 ;  /* 0x000000ffff007224 */ /* 0x000fe200078e0011 */
[----:B------:R-:W-:Y:S01]  /*c8b0*/  PRMT R91, R3, 0x5410, R20 ;  /* 0x00005410035b7816 */ /* 0x000fe20000000014 */
        /* <DEDUP_REMOVED lines=21> */
[----:B------:R-:W-:Y:S01]  /*ca10*/  BSSY B0, `(.L_x_680) ;  /* 0x0000039000007945 */ /* 0x000fe20003800000 */
[----:B------:R-:W-:Y:S01]  /*ca20*/  IMAD.MOV.U32 R3, RZ, RZ, R11 ;  /* 0x000000ffff037224 */ /* 0x000fe200078e000b */
[----:B------:R-:W-:Y:S01]  /*ca30*/  PRMT R86, R0, 0x5410, R2 ;  /* 0x0000541000567816 */ /* 0x000fe20000000002 */
[----:B------:R-:W-:Y:S01]  /*ca40*/  IMAD.MOV.U32 R0, RZ, RZ, R5 ;  /* 0x000000ffff007224 */ /* 0x000fe200078e0005 */
[----:B------:R-:W-:Y:S01]  /*ca50*/  PRMT R89, R89, 0x5410, R20 ;  /* 0x0000541059597816 */ /* 0x000fe20000000014 */
[----:B------:R1:W3:Y:S01]  /*ca60*/  SHFL.IDX PT, R2, R32, 0x1, 0x1c1f ;  /* 0x003c1f0020027f89 */ /* 0x0002e200000e0000 */
[----:B------:R-:W-:Y:S01]  /*ca70*/  PRMT R90, R3, 0x7610, R90 ;  /* 0x00007610035a7816 */ /* 0x000fe2000000005a */
[----:B------:R-:W-:Y:S01]  /*ca80*/  CS2R R80, SRZ ;  /* 0x0000000000507805 */ /* 0x000fe2000001ff00 */
[----:B------:R-:W-:Y:S01]  /*ca90*/  PRMT R56, R24, 0x7610, R56 ;  /* 0x0000761018387816 */ /* 0x000fe20000000038 */
[----:B------:R1:W4:Y:S01]  /*caa0*/  SHFL.IDX PT, R20, R31, 0x1, 0x1c1f ;  /* 0x003c1f001f147f89 */ /* 0x00032200000e0000 */
[----:B------:R-:W-:Y:S01]  /*cab0*/  PRMT R58, R23, 0x7610, R58 ;  /* 0x00007610173a7816 */ /* 0x000fe2000000003a */
[----:B------:R-:W-:Y:S01]  /*cac0*/  CS2R R66, SRZ ;  /* 0x0000000000427805 */ /* 0x000fe2000001ff00 */
[----:B------:R-:W-:Y:S01]  /*cad0*/  PRMT R45, R0, 0x5410, R22 ;  /* 0x00005410002d7816 */ /* 0x000fe20000000016 */
[----:B------:R1:W1:Y:S01]  /*cae0*/  SHFL.IDX PT, R3, R27, 0x1, 0x1c1f ;  /* 0x003c1f001b037f89 */ /* 0x00026200000e0000 */
        /* <DEDUP_REMOVED lines=9> */
[----:B------:R-:W-:Y:S05]  /*cb80*/  @P0 BRA `(.L_x_681) ;  /* 0x0000021000000947 */ /* 0x000fea0003800000 */
[----:B--2---:R-:W-:Y:S01]  /*cb90*/  ISETP.GE.AND P1, PT, R104, c[0x0][0x27c], PT ;  /* 0x00009f0068007a0c */ /* 0x004fe20003f26270 */
[----:B------:R-:W-:Y:S01]  /*cba0*/  CS2R R66, SRZ ;  /* 0x0000000000427805 */ /* 0x000fe2000001ff00 */
[----:B------:R-:W-:Y:S01]  /*cbb0*/  CS2R R64, SRZ ;  /* 0x0000000000407805 */ /* 0x000fe2000001ff00 */
[----:B------:R-:W-:Y:S01]  /*cbc0*/  CS2R R70, SRZ ;  /* 0x0000000000467805 */ /* 0x000fe2000001ff00 */
[----:B------:R-:W-:-:S09]  /*cbd0*/  CS2R R68, SRZ ;  /* 0x0000000000447805 */ /* 0x000fd2000001ff00 */
[C---:B------:R-:W-:Y:S01]  /*cbe0*/  @!P1 IMAD.SHL.U32 R0, R104.reuse, 0x2, RZ ;  /* 0x0000000268009824 */ /* 0x040fe200078e00ff */
[----:B------:R-:W-:-:S04]  /*cbf0*/  @!P1 SHF.L.U64.HI R23, R104, 0x1, R29 ;  /* 0x0000000168179819 */ /* 0x000fc8000001021d */
[----:B----4-:R-:W-:-:S04]  /*cc00*/  @!P1 IADD3 R24, P0, R20, R0, RZ ;  /* 0x0000000014189210 */ /* 0x010fc80007f1e0ff */
[----:B------:R-:W-:Y:S02]  /*cc10*/  @!P1 IADD3.X R25, R21, R23, RZ, P0, !PT ;  /* 0x0000001715199210 */ /* 0x000fe400007fe4ff */
[----:B---3--:R-:W-:-:S05]  /*cc20*/  @!P1 IADD3 R22, P0, R2, R0, RZ ;  /* 0x0000000002169210 */ /* 0x008fca0007f1e0ff */
        /* <DEDUP_REMOVED lines=10> */
[----:B------:R-:W-:Y:S01]  /*ccd0*/  CS2R R78, SRZ ;  /* 0x00000000004e7805 */ /* 0x000fe2000001ff00 */
[----:B------:R-:W-:Y:S01]  /*cce0*/  CS2R R76, SRZ ;  /* 0x00000000004c7805 */ /* 0x000fe2000001ff00 */
[----:B------:R-:W-:Y:S01]  /*ccf0*/  CS2R R50, SRZ ;  /* 0x0000000000327805 */ /* 0x000fe2000001ff00 */
[----:B------:R-:W-:Y:S01]  /*cd00*/  CS2R R48, SRZ ;  /* 0x0000000000307805 */ /* 0x000fe2000001ff00 */
[----:B------:R-:W-:Y:S01]  /*cd10*/  CS2R R54, SRZ ;  /* 0x0000000000367805 */ /* 0x000fe2000001ff00 */
[----:B------:R-:W-:-:S04]  /*cd20*/  CS2R R52, SRZ ;  /* 0x0000000000347805 */ /* 0x000fc8000001ff00 */
[----:B------:R1:W5:Y:S01]  /*cd30*/  @!P1 LD.E.128 R48, [R24.64] ;  /* 0x0000000618309980 */ /* 0x000362000c101d00 */
[----:B------:R-:W-:-:S03]  /*cd40*/  @!P0 IMAD.SHL.U32 R0, R85, 0x8, RZ ;  /* 0x0000000855008824 */ /* 0x000fc600078e00ff */
[----:B------:R1:W5:Y:S01]  /*cd50*/  @!P1 LD.E.128 R52, [R22.64] ;  /* 0x0000000616349980 */ /* 0x000362000c101d00 */
[----:B------:R-:W-:-:S04]  /*cd60*/  @!P0 IMAD.WIDE R20, R0, 0x2, R20 ;  /* 0x0000000200148825 */ /* 0x000fc800078e0214 */
[----:B------:R-:W-:Y:S01]  /*cd70*/  @!P0 IMAD.WIDE R2, R0, 0x2, R2 ;  /* 0x0000000200028825 */ /* 0x000fe200078e0202 */
[----:B------:R1:W5:Y:S04]  /*cd80*/  @!P0 LD.E.128 R80, [R20.64] ;  /* 0x0000000614508980 */ /* 0x000368000c101d00 */
[----:B------:R1:W5:Y:S02]  /*cd90*/  @!P0 LD.E.128 R76, [R2.64] ;  /* 0x00000006024c8980 */ /* 0x000364000c101d00 */
.L_x_681:
[----:B--2---:R-:W-:Y:S05]  /*cda0*/  BSYNC B0 ;  /* 0x0000000000007941 */ /* 0x004fea0003800000 */
.L_x_680:
[----:B-----5:R-:W-:Y:S01]  /*cdb0*/  IMAD.MOV.U32 R0, RZ, RZ, R82 ;  /* 0x000000ffff007224 */ /* 0x020fe200078e0052 */
[----:B------:R-:W-:-:S04]  /*cdc0*/  DEPBAR.LE SB0, 0x1 ;  /* 0x000080400000791a */ /* 0x000fc80000000000 */
[----:B-1--4-:R-:W-:Y:S01]  /*cdd0*/  IMAD.MOV.U32 R20, RZ, RZ, R83 ;  /* 0x000000ffff147224 */ /* 0x012fe200078e0053 */
[----:B------:R-:W-:Y:S01]  /*cde0*/  BSSY B1, `(.L_x_682) ;  /* 0x000016b000017945 */ /* 0x000fe20003800000 */
[----:B------:R-:W-:Y:S02]  /*cdf0*/  IMAD.MOV.U32 R3, RZ, RZ, R80 ;  /* 0x000000ffff037224 */ /* 0x000fe400078e0050 */
[----:B---3--:R-:W-:Y:S01]  /*ce00*/  IMAD.MOV.U32 R2, RZ, RZ, R81 ;  /* 0x000000ffff027224 */ /* 0x008fe200078e0051 */
[----:B------:R-:W-:Y:S01]  /*ce10*/  PRMT R114, R20, 0x5410, R0 ;  /* 0x0000541014727816 */ /* 0x000fe20000000000 */
[----:B------:R-:W-:Y:S01]  /*ce20*/  IMAD.MOV.U32 R0, RZ, RZ, R66 ;  /* 0x000000ffff007224 */ /* 0x000fe200078e0042 */
[----:B------:R-:W-:Y:S01]  /*ce30*/  PRMT R113, R113, 0x5410, R3 ;  /* 0x0000541071717816 */ /* 0x000fe20000000003 */
[----:B------:R-:W-:Y:S01]  /*ce40*/  IMAD.MOV.U32 R20, RZ, RZ, R67 ;  /* 0x000000ffff147224 */ /* 0x000fe200078e0043 */
[----:B------:R-:W-:Y:S01]  /*ce50*/  PRMT R112, R2, 0x7610, R112 ;  /* 0x0000761002707816 */ /* 0x000fe20000000070 */
[----:B------:R-:W-:Y:S01]  /*ce60*/  IMAD.MOV.U32 R3, RZ, RZ, R64 ;  /* 0x000000ffff037224 */ /* 0x000fe200078e0040 */
[----:B------:R-:W-:Y:S01]  /*ce70*/  PRMT R110, R110, 0x5410, R0 ;  /* 0x000054106e6e7816 */ /* 0x000fe20000000000 */
[----:B------:R-:W-:-:S02]  /*ce80*/  IMAD.MOV.U32 R0, RZ, RZ, R50 ;  /* 0x000000ffff007224 */ /* 0x000fc400078e0032 */
[----:B------:R-:W-:Y:S01]  /*ce90*/  IMAD.MOV.U32 R2, RZ, RZ, R65 ;  /* 0x000000ffff027224 */ /* 0x000fe200078e0041 */
[----:B------:R-:W-:Y:S01]  /*cea0*/  PRMT R110, R20, 0x7610, R110 ;  /* 0x00007610146e7816 */ /* 0x000fe2000000006e */
[----:B------:R-:W-:Y:S01]  /*ceb0*/  IMAD.MOV.U32 R20, RZ, RZ, R51 ;  /* 0x000000ffff147224 */ /* 0x000fe200078e0033 */
[----:B------:R-:W-:Y:S02]  /*cec0*/  PRMT R101, R101, 0x5410, R0 ;  /* 0x0000541065657816 */ /* 0x000fe40000000000 */
[----:B------:R-:W-:Y:S01]  /*ced0*/  PRMT R109, R109, 0x5410, R3 ;  /* 0x000054106d6d7816 */ /* 0x000fe20000000003 */
[----:B------:R-:W-:Y:S01]  /*cee0*/  IMAD.MOV.U32 R3, RZ, RZ, R48 ;  /* 0x000000ffff037224 */ /* 0x000fe200078e0030 */
[----:B------:R-:W-:Y:S01]  /*cef0*/  PRMT R101, R20, 0x7610, R101 ;  /* 0x0000761014657816 */ /* 0x000fe20000000065 */
[----:B------:R-:W-:Y:S01]  /*cf00*/  IMAD.MOV.U32 R20, RZ, RZ, R79 ;  /* 0x000000ffff147224 */ /* 0x000fe200078e004f */
[----:B------:R-:W-:Y:S01]  /*cf10*/  PRMT R108, R2, 0x7610, R108 ;  /* 0x00007610026c7816 */ /* 0x000fe2000000006c */
[----:B------:R-:W-:Y:S01]  /*cf20*/  IMAD.MOV.U32 R2, RZ, RZ, R49 ;  /* 0x000000ffff027224 */ /* 0x000fe200078e0031 */
[----:B------:R-:W-:-:S02]  /*cf30*/  MOV R0, R78 ;  /* 0x0000004e00007202 */ /* 0x000fc40000000f00 */
[----:B------:R-:W-:Y:S02]  /*cf40*/  PRMT R113, R20, 0x7610, R113 ;  /* 0x0000761014717816 */ /* 0x000fe40000000071 */
[----:B------:R-:W-:Y:S02]  /*cf50*/  IADD3 R20, -R246, R30, RZ ;  /* 0x0000001ef6147210 */ /* 0x000fe40007ffe1ff */
[----:B------:R-:W-:Y:S01]  /*cf60*/  PRMT R100, R100, 0x5410, R3 ;  /* 0x0000541064647816 */ /* 0x000fe20000000003 */
[----:B------:R-:W-:Y:S01]  /*cf70*/  IMAD.MOV.U32 R3, RZ, RZ, R76 ;  /* 0x000000ffff037224 */ /* 0x000fe200078e004c */
[----:B------:R-:W-:Y:S01]  /*cf80*/  IMNMX R84, R20, 0x80, PT ;  /* 0x0000008014547817 */ /* 0x000fe20003800200 */
[----:B------:R-:W-:Y:S01]  /*cf90*/  IMAD.MOV.U32 R20, RZ, RZ, R54 ;  /* 0x000000ffff147224 */ /* 0x000fe200078e0036 */
[----:B------:R-:W-:Y:S01]  /*cfa0*/  PRMT R99, R2, 0x7610, R99 ;  /* 0x0000761002637816 */ /* 0x000fe20000000063 */
[----:B------:R-:W-:Y:S01]  /*cfb0*/  IMAD.MOV.U32 R2, RZ, RZ, R77 ;  /* 0x000000ffff027224 */ /* 0x000fe200078e004d */
[----:B------:R-:W-:Y:S01]  /*cfc0*/  PRMT R112, R112, 0x5410, R0 ;  /* 0x0000541070707816 */ /* 0x000fe20000000000 */
[----:B------:R-:W-:Y:S01]  /*cfd0*/  IMAD.MOV.U32 R0, RZ, RZ, R70 ;  /* 0x000000ffff007224 */ /* 0x000fe200078e0046 */
[----:B------:R-:W-:Y:S01]  /*cfe0*/  BAR.SYNC.DEFER_BLOCKING 0x0 ;  /* 0x0000000000007b1d */ /* 0x000fe20000010000 */
[----:B------:R-:W-:-:S02]  /*cff0*/  ISETP.GE.AND P0, PT, R245, R84, PT ;  /* 0x00000054f500720c */ /* 0x000fc40003f06270 */
[----:B------:R-:W-:Y:S01]  /*d000*/  PRMT R111, R2, 0x5410, R3 ;  /* 0x00005410026f7816 */ /* 0x000fe20000000003 */
[----:B------:R-:W-:Y:S01]  /*d010*/  IMAD.MOV.U32 R3, RZ, RZ, R71 ;  /* 0x000000ffff037224 */ /* 0x000fe200078e0047 */
[----:B------:R-:W-:Y:S01]  /*d020*/  PRMT R108, R108, 0x5410, R0 ;  /* 0x000054106c6c7816 */ /* 0x000fe20000000000 */
[----:B------:R-:W-:Y:S01]  /*d030*/  IMAD.MOV.U32 R2, RZ, RZ, R68 ;  /* 0x000000ffff027224 */ /* 0x000fe200078e0044 */
[----:B------:R-:W-:Y:S01]  /*d040*/  PRMT R99, R99, 0x5410, R20 ;  /* 0x0000541063637816 */ /* 0x000fe20000000014 */
[----:B------:R-:W-:Y:S01]  /*d050*/  IMAD.MOV.U32 R0, RZ, RZ, R69 ;  /* 0x000000ffff007224 */ /* 0x000fe200078e0045 */
[----:B------:R-:W-:Y:S01]  /*d060*/  PRMT R109, R3, 0x7610, R109 ;  /* 0x00007610036d7816 */ /* 0x000fe2000000006d */
[----:B------:R-:W-:-:S03]  /*d070*/  IMAD.MOV.U32 R3, RZ, RZ, R55 ;  /* 0x000000ffff037224 */ /* 0x000fc600078e0037 */
[----:B------:R-:W-:Y:S01]  /*d080*/  PRMT R103, R0, 0x5410, R2 ;  /* 0x0000541000677816 */ /* 0x000fe20000000002 */
[----:B------:R-:W-:Y:S01]  /*d090*/  IMAD.MOV.U32 R2, RZ, RZ, R52 ;  /* 0x000000ffff027224 */ /* 0x000fe200078e0034 */
[----:B------:R-:W-:Y:S01]  /*d0a0*/  PRMT R100, R3, 0x7610, R100 ;  /* 0x0000761003647816 */ /* 0x000fe20000000064 */
[----:B------:R-:W-:-:S03]  /*d0b0*/  IMAD.MOV.U32 R0, RZ, RZ, R53 ;  /* 0x000000ffff007224 */ /* 0x000fc600078e0035 */
[----:B------:R-:W-:Y:S02]  /*d0c0*/  PRMT R98, R98, 0x5410, R2 ;  /* 0x0000541062627816 */ /* 0x000fe40000000002 */
[----:B------:R-:W-:Y:S01]  /*d0d0*/  PRMT R97, R97, 0x5410, R0 ;  /* 0x0000541061617816 */ /* 0x000fe20000000000 */
[----:B------:R-:W-:Y:S05]  /*d0e0*/  @P0 BRA `(.L_x_683) ;  /* 0x000013a000000947 */ /* 0x000fea0003800000 */
[----:B------:R1:W5:Y:S04]  /*d0f0*/  LDL R123, [R1+0x24] ;  /* 0x00002400017b7983 */ /* 0x0003680000100800 */
[----:B------:R1:W5:Y:S01]  /*d100*/  LDL R122, [R1+0x28] ;  /* 0x00002800017a7983 */ /* 0x0003620000100800 */
[----:B------:R-:W-:Y:S01]  /*d110*/  ISETP.GE.AND P0, PT, R104, c[0x0][0x27c], PT ;  /* 0x00009f0068007a0c */ /* 0x000fe20003f06270 */
[----:B------:R-:W-:-:S12]  /*d120*/  BSSY B0, `(.L_x_684) ;  /* 0x0000064000007945 */ /* 0x000fd80003800000 */
[----:B------:R-:W-:Y:S05]  /*d130*/  @P0 BRA `(.L_x_685) ;  /* 0x0000062000000947 */ /* 0x000fea0003800000 */
[----:B------:R-:W-:Y:S02]  /*d140*/  MOV R3, c[0x0][0x27c] ;  /* 0x00009f0000037a02 */ /* 0x000fe40000000f00 */
[----:B-----5:R-:W-:Y:S02]  /*d150*/  LOP3.LUT R0, R123, 0x38, R104, 0xf8, !PT ;  /* 0x000000387b007812 */ /* 0x020fe400078ef868 */
[----:B------:R-:W-:Y:S02]  /*d160*/  LEA.HI R3, R3, R121, RZ, 0x1d ;  /* 0x0000007903037211 */ /* 0x000fe400078fe8ff */
[----:B------:R-:W-:Y:S02]  /*d170*/  SHF.R.U64 R62, R4, 0x10, R5 ;  /* 0x00000010043e7819 */ /* 0x000fe40000001205 */
[----:B------:R-:W-:Y:S02]  /*d180*/  SHF.R.S32.HI R20, RZ, 0x1f, R3 ;  /* 0x0000001fff147819 */ /* 0x000fe40000011403 */
[----:B------:R-:W-:-:S02]  /*d190*/  SHF.L.U32 R2, R3, 0x3, RZ ;  /* 0x0000000303027819 */ /* 0x000fc400000006ff */
[----:B------:R-:W-:Y:S02]  /*d1a0*/  LEA.HI R20, R20, R3, RZ, 0x3 ;  /* 0x0000000314147211 */ /* 0x000fe400078f18ff */
[----:B------:R-:W-:Y:S02]  /*d1b0*/  LOP3.LUT R3, R139, R0, R122, 0xf6, !PT ;  /* 0x000000008b037212 */ /* 0x000fe400078ef67a */
[----:B------:R-:W-:Y:S02]  /*d1c0*/  LOP3.LUT R2, R123, 0x38, R2, 0xf8, !PT ;  /* 0x000000387b027812 */ /* 0x000fe400078ef802 */
[----:B------:R-:W-:Y:S02]  /*d1d0*/  SHF.L.U32 R0, R20, 0xa, RZ ;  /* 0x0000000a14007819 */ /* 0x000fe400000006ff */
[----:B------:R-:W-:Y:S02]  /*d1e0*/  LOP3.LUT R2, R2, R122, RZ, 0x3c, !PT ;  /* 0x0000007a02027212 */ /* 0x000fe400078e3cff */
[----:B------:R-:W-:-:S02]  /*d1f0*/  LOP3.LUT R0, R0, 0x7fffe000, RZ, 0xc0, !PT ;  /* 0x7fffe00000007812 */ /* 0x000fc400078ec0ff */
[----:B------:R-:W-:Y:S02]  /*d200*/  LEA R34, R3, 0xc100, 0x1 ;  /* 0x0000c10003227811 */ /* 0x000fe400078e08ff */
[----:B------:R-:W-:Y:S02]  /*d210*/  IADD3 R0, R2, R0, R139 ;  /* 0x0000000002007210 */ /* 0x000fe40007ffe08b */
[----:B------:R-:W-:Y:S01]  /*d220*/  SHF.R.U32.HI R4, RZ, 0x10, R5 ;  /* 0x00000010ff047819 */ /* 0x000fe20000011605 */
[----:B------:R-:W2:Y:S01]  /*d230*/  LDS.128 R20, [R34] ;  /* 0x0000000022147984 */ /* 0x000ea20000000c00 */
[----:B------:R-:W-:Y:S01]  /*d240*/  SHF.L.U32 R33, R0, 0x1, RZ ;  /* 0x0000000100217819 */ /* 0x000fe200000006ff */
[----:B------:R-:W-:Y:S01]  /*d250*/  HADD2.F32 R0, -RZ, R45.H0_H0 ;  /* 0x2000002dff007230 */ /* 0x000fe20000004100 */
[----:B------:R-:W-:Y:S02]  /*d260*/  SHF.R.U32.HI R35, RZ, 0x10, R13 ;  /* 0x00000010ff237819 */ /* 0x000fe4000001160d */
[--C-:B------:R-:W-:Y:S01]  /*d270*/  SHF.R.U64 R59, R6, 0x10, R7.reuse ;  /* 0x00000010063b7819 */ /* 0x100fe20000001207 */
[----:B------:R-:W3:Y:S01]  /*d280*/  LDS.128 R24, [R33+0xc100] ;  /* 0x00c1000021187984 */ /* 0x000ee20000000c00 */
[----:B------:R-:W-:Y:S01]  /*d290*/  SHF.R.U32.HI R44, RZ, 0x10, R7 ;  /* 0x00000010ff2c7819 */ /* 0x000fe20000011607 */
[----:B------:R-:W-:Y:S01]  /*d2a0*/  HADD2.F32 R7, -RZ, R46.H0_H0 ;  /* 0x2000002eff077230 */ /* 0x000fe20000004100 */
[----:B------:R-:W-:Y:S01]  /*d2b0*/  SHF.R.U64 R72, R12, 0x10, R13 ;  /* 0x000000100c487819 */ /* 0x000fe2000000120d */
[----:B------:R-:W-:Y:S01]  /*d2c0*/  HADD2.F32 R75, -RZ, R35.H0_H0 ;  /* 0x20000023ff4b7230 */ /* 0x000fe20000004100 */
[----:B------:R-:W-:-:S02]  /*d2d0*/  SHF.R.U64 R63, R14, 0x10, R15 ;  /* 0x000000100e3f7819 */ /* 0x000fc4000000120f */
[----:B------:R-:W-:Y:S01]  /*d2e0*/  SHF.R.U32.HI R57, RZ, 0x10, R15 ;  /* 0x00000010ff397819 */ /* 0x000fe2000001160f */
[----:B--2---:R-:W-:Y:S02]  /*d2f0*/  HADD2.F32 R32, -RZ, R21.H0_H0 ;  /* 0x20000015ff207230 */ /* 0x004fe40000004100 */
[--C-:B------:R-:W-:Y:S02]  /*d300*/  HADD2.F32 R31, -RZ, R20.reuse.H0_H0 ;  /* 0x20000014ff1f7230 */ /* 0x100fe40000004100 */
[----:B------:R-:W-:Y:S01]  /*d310*/  HADD2.F32 R29, -RZ, R20.H1_H1 ;  /* 0x30000014ff1d7230 */ /* 0x000fe20000004100 */
[-C--:B------:R-:W-:Y:S01]  /*d320*/  FMUL.FTZ R6, R32, R0.reuse ;  /* 0x0000000020067220 */ /* 0x080fe20000410000 */
[----:B---3--:R-:W-:Y:S02]  /*d330*/  HADD2.F32 R3, -RZ, R25.H0_H0 ;  /* 0x20000019ff037230 */ /* 0x008fe40000004100 */
[--C-:B------:R-:W-:Y:S02]  /*d340*/  HADD2.F32 R5, -RZ, R24.reuse.H0_H0 ;  /* 0x20000018ff057230 */ /* 0x100fe40000004100 */
[----:B------:R-:W-:Y:S01]  /*d350*/  HADD2.F32 R20, -RZ, R24.H1_H1 ;  /* 0x30000018ff147230 */ /* 0x000fe20000004100 */
[C---:B------:R-:W-:Y:S01]  /*d360*/  FMUL.FTZ R47, R3.reuse, R0 ;  /* 0x00000000032f7220 */ /* 0x040fe20000410000 */
[----:B------:R-:W-:Y:S01]  /*d370*/  HADD2.F32 R30, -RZ, R21.H1_H1 ;  /* 0x30000015ff1e7230 */ /* 0x000fe20000004100 */
[----:B------:R-:W-:Y:S01]  /*d380*/  FFMA.FTZ R61, R3, R7, R6 ;  /* 0x00000007033d7223 */ /* 0x000fe20000010006 */
[----:B------:R-:W-:-:S02]  /*d390*/  HADD2.F32 R24, -RZ, R4.H0_H0 ;  /* 0x20000004ff187230 */ /* 0x000fc40000004100 */
[----:B------:R-:W-:Y:S02]  /*d3a0*/  HADD2.F32 R2, -RZ, R25.H1_H1 ;  /* 0x30000019ff027230 */ /* 0x000fe40000004100 */
[----:B------:R-:W-:Y:S01]  /*d3b0*/  HADD2.F32 R4, -RZ, R45.H1_H1 ;  /* 0x3000002dff047230 */ /* 0x000fe20000004100 */
[-C--:B------:R-:W-:Y:S01]  /*d3c0*/  FMUL.FTZ R0, R30, R24.reuse ;  /* 0x000000181e007220 */ /* 0x080fe20000410000 */
[----:B------:R-:W-:Y:S01]  /*d3d0*/  HADD2.F32 R6, -RZ, R46.H1_H1 ;  /* 0x3000002eff067230 */ /* 0x000fe20000004100 */
[C---:B------:R-:W-:Y:S01]  /*d3e0*/  FMUL.FTZ R46, R2.reuse, R24 ;  /* 0x00000018022e7220 */ /* 0x040fe20000410000 */
[----:B------:R-:W-:Y:S01]  /*d3f0*/  HADD2.F32 R21, -RZ, R23.H0_H0 ;  /* 0x20000017ff157230 */ /* 0x000fe20000004100 */
[-C--:B------:R-:W-:Y:S01]  /*d400*/  FMUL.FTZ R3, R31, R4.reuse ;  /* 0x000000041f037220 */ /* 0x080fe20000410000 */
[----:B------:R-:W-:Y:S01]  /*d410*/  HADD2.F32 R13, -RZ, R27.H0_H0 ;  /* 0x2000001bff0d7230 */ /* 0x000fe20000004100 */
[----:B------:R-:W-:Y:S01]  /*d420*/  FFMA.FTZ R60, R2, R75, R0 ;  /* 0x0000004b023c7223 */ /* 0x000fe20000010000 */
[----:B------:R-:W-:Y:S01]  /*d430*/  HADD2.F32 R0, -RZ, R58.H0_H0 ;  /* 0x2000003aff007230 */ /* 0x000fe20000004100 */
[C---:B------:R-:W-:Y:S01]  /*d440*/  FMUL.FTZ R45, R5.reuse, R4 ;  /* 0x00000004052d7220 */ /* 0x040fe20000410000 */
[----:B------:R-:W-:Y:S01]  /*d450*/  HADD2.F32 R2, -RZ, R56.H0_H0 ;  /* 0x20000038ff027230 */ /* 0x000fe20000004100 */
[----:B------:R-:W-:Y:S01]  /*d460*/  FFMA.FTZ R56, R5, R6, R3 ;  /* 0x0000000605387223 */ /* 0x000fe20000010003 */
[----:B------:R-:W-:Y:S01]  /*d470*/  HADD2.F32 R3, -RZ, R58.H1_H1 ;  /* 0x3000003aff037230 */ /* 0x000fe20000004100 */
[-C--:B------:R-:W-:Y:S01]  /*d480*/  FMUL.FTZ R5, R21, R0.reuse ;  /* 0x0000000015057220 */ /* 0x080fe20000410000 */
[----:B------:R-:W-:Y:S01]  /*d490*/  HADD2.F32 R28, -RZ, R22.H0_H0 ;  /* 0x20000016ff1c7230 */ /* 0x000fe20000004100 */
[----:B------:R-:W-:Y:S01]  /*d4a0*/  FMUL.FTZ R25, R13, R0 ;  /* 0x000000000d197220 */ /* 0x000fe20000410000 */
[----:B------:R-:W-:-:S02]  /*d4b0*/  HADD2.F32 R15, -RZ, R26.H0_H0 ;  /* 0x2000001aff0f7230 */ /* 0x000fc40000004100 */
[----:B------:R-:W-:Y:S01]  /*d4c0*/  HADD2.F32 R14, -RZ, R26.H1_H1 ;  /* 0x3000001aff0e7230 */ /* 0x000fe20000004100 */
[-C--:B------:R-:W-:Y:S01]  /*d4d0*/  FMUL.FTZ R24, R28, R2.reuse ;  /* 0x000000021c187220 */ /* 0x080fe20000410000 */
[----:B------:R-:W-:Y:S01]  /*d4e0*/  HADD2.F32 R12, -RZ, R27.H1_H1 ;  /* 0x3000001bff0c7230 */ /* 0x000fe20000004100 */
[-C--:B------:R-:W-:Y:S01]  /*d4f0*/  FFMA.FTZ R27, R13, R3.reuse, R5 ;  /* 0x000000030d1b7223 */ /* 0x080fe20000010005 */
[----:B------:R-:W-:Y:S01]  /*d500*/  HADD2.F32 R23, -RZ, R23.H1_H1 ;  /* 0x30000017ff177230 */ /* 0x000fe20000004100 */
[----:B------:R-:W-:Y:S01]  /*d510*/  FMUL.FTZ R35, R15, R2 ;  /* 0x000000020f237220 */ /* 0x000fe20000410000 */
[----:B------:R-:W-:Y:S01]  /*d520*/  HADD2.F32 R26, -RZ, R44.H0_H0 ;  /* 0x2000002cff1a7230 */ /* 0x000fe20000004100 */
[----:B------:R-:W-:Y:S01]  /*d530*/  FFMA.FTZ R3, R21, R3, -R25 ;  /* 0x0000000315037223 */ /* 0x000fe20000010819 */
[----:B------:R-:W-:Y:S02]  /*d540*/  HADD2.F32 R5, -RZ, R62.H0_H0 ;  /* 0x2000003eff057230 */ /* 0x000fe40000004100 */
[----:B------:R-:W-:Y:S01]  /*d550*/  HADD2.F32 R4, -RZ, R73.H0_H0 ;  /* 0x20000049ff047230 */ /* 0x000fe20000004100 */
[----:B------:R-:W-:Y:S01]  /*d560*/  FMUL.FTZ R0, R23, R26 ;  /* 0x0000001a17007220 */ /* 0x000fe20000410000 */
[----:B------:R-:W-:Y:S01]  /*d570*/  HADD2.F32 R73, -RZ, R57.H0_H0 ;  /* 0x20000039ff497230 */ /* 0x000fe20000004100 */
[----:B------:R-:W-:Y:S01]  /*d580*/  FMUL.FTZ R2, R29, R5 ;  /* 0x000000051d027220 */ /* 0x000fe20000410000 */
[----:B------:R-:W-:Y:S01]  /*d590*/  HADD2.F32 R13, -RZ, R59.H0_H0 ;  /* 0x2000003bff0d7230 */ /* 0x000fe20000004100 */
[----:B------:R-:W-:Y:S01]  /*d5a0*/  FFMA.FTZ R58, R15, R4, R24 ;  /* 0x000000040f3a7223 */ /* 0x000fe20000010018 */
[----:B------:R-:W-:Y:S01]  /*d5b0*/  HADD2.F32 R22, -RZ, R22.H1_H1 ;  /* 0x30000016ff167230 */ /* 0x000fe20000004100 */
[C---:B------:R-:W-:Y:S01]  /*d5c0*/  FMUL.FTZ R15, R12.reuse, R26 ;  /* 0x0000001a0c0f7220 */ /* 0x040fe20000410000 */
[----:B------:R-:W-:Y:S01]  /*d5d0*/  HADD2.F32 R59, -RZ, R72.H0_H0 ;  /* 0x20000048ff3b7230 */ /* 0x000fe20000004100 */
[----:B------:R-:W-:Y:S01]  /*d5e0*/  FFMA.FTZ R24, R12, R73, R0 ;  /* 0x000000490c187223 */ /* 0x000fe20000010000 */
[----:B------:R-:W-:Y:S01]  /*d5f0*/  HADD2.F32 R57, -RZ, R63.H0_H0 ;  /* 0x2000003fff397230 */ /* 0x000fe20000004100 */
[----:B------:R-:W-:-:S02]  /*d600*/  FMUL.FTZ R0, R22, R13 ;  /* 0x0000000d16007220 */ /* 0x000fc40000410000 */
[C---:B------:R-:W-:Y:S02]  /*d610*/  FFMA.FTZ R26, R20.reuse, R59, R2 ;  /* 0x0000003b141a7223 */ /* 0x040fe40000010002 */
[----:B------:R-:W-:Y:S02]  /*d620*/  FMUL.FTZ R5, R20, R5 ;  /* 0x0000000514057220 */ /* 0x000fe40000410000 */
[C---:B------:R-:W-:Y:S02]  /*d630*/  FMUL.FTZ R2, R14.reuse, R13 ;  /* 0x0000000d0e027220 */ /* 0x040fe40000410000 */
[----:B------:R-:W-:Y:S02]  /*d640*/  FFMA.FTZ R44, R14, R57, R0 ;  /* 0x000000390e2c7223 */ /* 0x000fe40000010000 */
[----:B------:R-:W-:Y:S02]  /*d650*/  FFMA.FTZ R12, R31, R6, -R45 ;  /* 0x000000061f0c7223 */ /* 0x000fe4000001082d */
[----:B------:R-:W-:Y:S01]  /*d660*/  FFMA.FTZ R20, R32, R7, -R47 ;  /* 0x0000000720147223 */ /* 0x000fe2000001082f */
[----:B------:R-:W-:Y:S01]  /*d670*/  F2FP.PACK_AB R7, R24, R27 ;  /* 0x0000001b1807723e */ /* 0x000fe200000000ff */
        /* <DEDUP_REMOVED lines=11> */
[----:B------:R-:W-:-:S03]  /*d730*/  F2FP.PACK_AB R6, R44, R58 ;  /* 0x0000003a2c06723e */ /* 0x000fc600000000ff */
[----:B------:R2:W-:Y:S04]  /*d740*/  STS.128 [R34], R12 ;  /* 0x0000000c22007388 */ /* 0x0005e80000000c00 */
[----:B------:R2:W-:Y:S02]  /*d750*/  STS.128 [R33+0xc100], R4 ;  /* 0x00c1000421007388 */ /* 0x0005e40000000c00 */
.L_x_685:
[----:B------:R-:W-:Y:S05]  /*d760*/  BSYNC B0 ;  /* 0x0000000000007941 */ /* 0x000fea0003800000 */
.L_x_684:
[----:B------:R-:W-:Y:S01]  /*d770*/  ISETP.GE.AND P0, PT, R107, c[0x0][0x27c], PT ;  /* 0x00009f006b007a0c */ /* 0x000fe20003f06270 */
[----:B------:R-:W-:-:S12]  /*d780*/  BSSY B0, `(.L_x_686) ;  /* 0x0000068000007945 */ /* 0x000fd80003800000 */
[----:B------:R-:W-:Y:S05]  /*d790*/  @P0 BRA `(.L_x_687) ;  /* 0x0000066000000947 */ /* 0x000fea0003800000 */
[----:B------:R-:W-:Y:S02]  /*d7a0*/  MOV R0, c[0x0][0x27c] ;  /* 0x00009f0000007a02 */ /* 0x000fe40000000f00 */
[----:B------:R-:W-:Y:S02]  /*d7b0*/  LEA.HI R2, R87, R107, RZ, 0x6 ;  /* 0x0000006b57027211 */ /* 0x000fe400078f30ff */
[----:B------:R-:W-:Y:S02]  /*d7c0*/  LEA.HI R0, R0, R74, RZ, 0x1d ;  /* 0x0000004a00007211 */ /* 0x000fe400078fe8ff */
[----:B-----5:R-:W-:Y:S02]  /*d7d0*/  LOP3.LUT R3, R123, 0x38, R88, 0xf8, !PT ;  /* 0x000000387b037812 */ /* 0x020fe400078ef858 */
[----:B------:R-:W-:Y:S02]  /*d7e0*/  SHF.L.U32 R2, R2, 0x7, RZ ;  /* 0x0000000702027819 */ /* 0x000fe400000006ff */
[----:B--2---:R-:W-:-:S02]  /*d7f0*/  SHF.R.S32.HI R4, RZ, 0x1f, R0 ;  /* 0x0000001fff047819 */ /* 0x004fc40000011400 */
[----:B------:R-:W-:Y:S02]  /*d800*/  LOP3.LUT R3, R3, R122, RZ, 0x3c, !PT ;  /* 0x0000007a03037212 */ /* 0x000fe400078e3cff */
[----:B------:R-:W-:Y:S02]  /*d810*/  LOP3.LUT R2, R2, 0xffffe000, RZ, 0xc0, !PT ;  /* 0xffffe00002027812 */ /* 0x000fe400078ec0ff */
[----:B------:R-:W-:Y:S02]  /*d820*/  SHF.L.U32 R5, R0, 0x3, RZ ;  /* 0x0000000300057819 */ /* 0x000fe400000006ff */
[----:B------:R-:W-:Y:S02]  /*d830*/  LEA.HI R4, R4, R0, RZ, 0x3 ;  /* 0x0000000004047211 */ /* 0x000fe400078f18ff */
[----:B------:R-:W-:Y:S02]  /*d840*/  IADD3 R0, R3, R2, R139 ;  /* 0x0000000203007210 */ /* 0x000fe40007ffe08b */
[----:B------:R-:W-:-:S02]  /*d850*/  LOP3.LUT R3, R123, 0x38, R5, 0xf8, !PT ;  /* 0x000000387b037812 */ /* 0x000fc400078ef805 */
[----:B------:R-:W-:Y:S02]  /*d860*/  SHF.L.U32 R2, R4, 0xa, RZ ;  /* 0x0000000a04027819 */ /* 0x000fe400000006ff */
[----:B------:R-:W-:Y:S02]  /*d870*/  LEA R27, R0, 0xc100, 0x1 ;  /* 0x0000c100001b7811 */ /* 0x000fe400078e08ff */
[----:B------:R-:W-:Y:S02]  /*d880*/  LOP3.LUT R3, R3, R122, RZ, 0x3c, !PT ;  /* 0x0000007a03037212 */ /* 0x000fe400078e3cff */
[----:B------:R-:W-:Y:S01]  /*d890*/  LOP3.LUT R0, R2, 0x7fffe000, RZ, 0xc0, !PT ;  /* 0x7fffe00002007812 */ /* 0x000fe200078ec0ff */
[----:B------:R-:W2:Y:S01]  /*d8a0*/  LDS.128 R4, [R27] ;  /* 0x000000001b047984 */ /* 0x000ea20000000c00 */
[----:B------:R-:W-:Y:S02]  /*d8b0*/  SHF.R.U32.HI R25, RZ, 0x10, R9 ;  /* 0x00000010ff197819 */ /* 0x000fe40000011609 */
[----:B------:R-:W-:-:S02]  /*d8c0*/  IADD3 R0, R3, R0, R139 ;  /* 0x0000000003007210 */ /* 0x000fc40007ffe08b */
[--C-:B------:R-:W-:Y:S02]  /*d8d0*/  SHF.R.U64 R56, R16, 0x10, R17.reuse ;  /* 0x0000001010387819 */ /* 0x100fe40000001211 */
[----:B------:R-:W-:Y:S01]  /*d8e0*/  SHF.L.U32 R26, R0, 0x1, RZ ;  /* 0x00000001001a7819 */ /* 0x000fe200000006ff */
[----:B------:R-:W-:Y:S01]  /*d8f0*/  HADD2.F32 R0, -RZ, R86.H0_H0 ;  /* 0x20000056ff007230 */ /* 0x000fe20000004100 */
[----:B------:R-:W-:Y:S02]  /*d900*/  SHF.R.U32.HI R28, RZ, 0x10, R17 ;  /* 0x00000010ff1c7819 */ /* 0x000fe40000011611 */
[--C-:B------:R-:W-:Y:S01]  /*d910*/  SHF.R.U64 R47, R18, 0x10, R19.reuse ;  /* 0x00000010122f7819 */ /* 0x100fe20000001213 */
[----:B------:R-:W3:Y:S01]  /*d920*/  LDS.128 R20, [R26+0xc100] ;  /* 0x00c100001a147984 */ /* 0x000ee20000000c00 */
[----:B------:R-:W-:Y:S01]  /*d930*/  SHF.R.U32.HI R34, RZ, 0x10, R19 ;  /* 0x00000010ff227819 */ /* 0x000fe20000011613 */
[----:B------:R-:W-:Y:S01]  /*d940*/  HADD2.F32 R58, -RZ, R28.H0_H0 ;  /* 0x2000001cff3a7230 */ /* 0x000fe20000004100 */
[----:B------:R-:W-:-:S02]  /*d950*/  SHF.R.U64 R46, R8, 0x10, R9 ;  /* 0x00000010082e7819 */ /* 0x000fc40000001209 */
[--C-:B------:R-:W-:Y:S01]  /*d960*/  SHF.R.U32.HI R30, RZ, 0x10, R11.reuse ;  /* 0x00000010ff1e7819 */ /* 0x100fe2000001160b */
[----:B------:R-:W-:Y:S01]  /*d970*/  HADD2.F32 R57, -RZ, R34.H0_H0 ;  /* 0x20000022ff397230 */ /* 0x000fe20000004100 */
[----:B------:R-:W-:Y:S01]  /*d980*/  SHF.R.U64 R35, R10, 0x10, R11 ;  /* 0x000000100a237819 */ /* 0x000fe2000000120b */
[----:B------:R-:W-:Y:S02]  /*d990*/  HADD2.F32 R34, -RZ, R47.H0_H0 ;  /* 0x2000002fff227230 */ /* 0x000fe40000004100 */
[--C-:B--2---:R-:W-:Y:S02]  /*d9a0*/  HADD2.F32 R19, -RZ, R5.reuse.H0_H0 ;  /* 0x20000005ff137230 */ /* 0x104fe40000004100 */
[----:B------:R-:W-:Y:S02]  /*d9b0*/  HADD2.F32 R17, -RZ, R5.H1_H1 ;  /* 0x30000005ff117230 */ /* 0x000fe40000004100 */
[--C-:B------:R-:W-:Y:S02]  /*d9c0*/  HADD2.F32 R14, -RZ, R7.reuse.H0_H0 ;  /* 0x20000007ff0e7230 */ /* 0x100fe40000004100 */
[----:B------:R-:W-:-:S02]  /*d9d0*/  HADD2.F32 R13, -RZ, R7.H1_H1 ;  /* 0x30000007ff0d7230 */ /* 0x000fc40000004100 */
[--C-:B------:R-:W-:Y:S02]  /*d9e0*/  HADD2.F32 R16, -RZ, R6.reuse.H0_H0 ;  /* 0x20000006ff107230 */ /* 0x100fe40000004100 */
[----:B------:R-:W-:Y:S01]  /*d9f0*/  HADD2.F32 R15, -RZ, R6.H1_H1 ;  /* 0x30000006ff0f7230 */ /* 0x000fe20000004100 */
[-C--:B------:R-:W-:Y:S01]  /*da00*/  FMUL.FTZ R6, R19, R0.reuse ;  /* 0x0000000013067220 */ /* 0x080fe20000410000 */
[----:B---3--:R-:W-:Y:S02]  /*da10*/  HADD2.F32 R3, -RZ, R21.H0_H0 ;  /* 0x20000015ff037230 */ /* 0x008fe40000004100 */
[--C-:B------:R-:W-:Y:S02]  /*da20*/  HADD2.F32 R5, -RZ, R20.reuse.H0_H0 ;  /* 0x20000014ff057230 */ /* 0x100fe40000004100 */
[----:B------:R-:W-:Y:S01]  /*da30*/  HADD2.F32 R12, -RZ, R20.H1_H1 ;  /* 0x30000014ff0c7230 */ /* 0x000fe20000004100 */
[----:B------:R-:W-:Y:S01]  /*da40*/  FMUL.FTZ R32, R3, R0 ;  /* 0x0000000003207220 */ /* 0x000fe20000410000 */
[----:B------:R-:W-:-:S02]  /*da50*/  HADD2.F32 R20, -RZ, R25.H0_H0 ;  /* 0x20000019ff147230 */ /* 0x000fc40000004100 */
[----:B------:R-:W-:Y:S02]  /*da60*/  HADD2.F32 R7, -RZ, R89.H0_H0 ;  /* 0x20000059ff077230 */ /* 0x000fe40000004100 */
[--C-:B------:R-:W-:Y:S01]  /*da70*/  HADD2.F32 R18, -RZ, R4.reuse.H0_H0 ;  /* 0x20000004ff127230 */ /* 0x100fe20000004100 */
[----:B------:R-:W-:Y:S01]  /*da80*/  FMUL.FTZ R0, R17, R20 ;  /* 0x0000001411007220 */ /* 0x000fe20000410000 */
[----:B------:R-:W-:Y:S01]  /*da90*/  HADD2.F32 R24, -RZ, R4.H1_H1 ;  /* 0x30000004ff187230 */ /* 0x000fe20000004100 */
[----:B------:R-:W-:Y:S01]  /*daa0*/  FFMA.FTZ R45, R3, R7, R6 ;  /* 0x00000007032d7223 */ /* 0x000fe20000010006 */
[----:B------:R-:W-:Y:S02]  /*dab0*/  HADD2.F32 R2, -RZ, R21.H1_H1 ;  /* 0x30000015ff027230 */ /* 0x000fe40000004100 */
[----:B------:R-:W-:Y:S02]  /*dac0*/  HADD2.F32 R4, -RZ, R86.H1_H1 ;  /* 0x30000056ff047230 */ /* 0x000fe40000004100 */
[--C-:B------:R-:W-:Y:S01]  /*dad0*/  HADD2.F32 R6, -RZ, R90.reuse.H1_H1 ;  /* 0x3000005aff067230 */ /* 0x100fe20000004100 */
[----:B------:R-:W-:Y:S01]  /*dae0*/  FFMA.FTZ R44, R2, R58, R0 ;  /* 0x0000003a022c7223 */ /* 0x000fe20000010000 */
[----:B------:R-:W-:Y:S01]  /*daf0*/  HADD2.F32 R0, -RZ, R90.H0_H0 ;  /* 0x2000005aff007230 */ /* 0x000fe20000004100 */
[-C--:B------:R-:W-:Y:S01]  /*db00*/  FMUL.FTZ R3, R18, R4.reuse ;  /* 0x0000000412037220 */ /* 0x080fe20000410000 */
[----:B------:R-:W-:Y:S01]  /*db10*/  HADD2.F32 R9, -RZ, R23.H0_H0 ;  /* 0x20000017ff097230 */ /* 0x000fe20000004100 */
[C---:B------:R-:W-:Y:S01]  /*db20*/  FMUL.FTZ R29, R5.reuse, R4 ;  /* 0x00000004051d7220 */ /* 0x040fe20000410000 */
[--C-:B------:R-:W-:Y:S01]  /*db30*/  HADD2.F32 R11, -RZ, R22.reuse.H0_H0 ;  /* 0x20000016ff0b7230 */ /* 0x100fe20000004100 */
[----:B------:R-:W-:Y:S01]  /*db40*/  FFMA.FTZ R33, R5, R6, R3 ;  /* 0x0000000605217223 */ /* 0x000fe20000010003 */
[----:B------:R-:W-:Y:S01]  /*db50*/  HADD2.F32 R3, -RZ, R91.H0_H0 ;  /* 0x2000005bff037230 */ /* 0x000fe20000004100 */
[----:B------:R-:W-:Y:S01]  /*db60*/  FMUL.FTZ R5, R14, R0 ;  /* 0x000000000e057220 */ /* 0x000fe20000410000 */
[----:B------:R-:W-:Y:S01]  /*db70*/  HADD2.F32 R10, -RZ, R22.H1_H1 ;  /* 0x30000016ff0a7230 */ /* 0x000fe20000004100 */
[----:B------:R-:W-:Y:S01]  /*db80*/  FMUL.FTZ R31, R2, R20 ;  /* 0x00000014021f7220 */ /* 0x000fe20000410000 */
[----:B------:R-:W-:Y:S01]  /*db90*/  HADD2.F32 R8, -RZ, R23.H1_H1 ;  /* 0x30000017ff087230 */ /* 0x000fe20000004100 */
[C---:B------:R-:W-:Y:S01]  /*dba0*/  FFMA.FTZ R23, R9.reuse, R3, R5 ;  /* 0x0000000309177223 */ /* 0x040fe20000010005 */
[----:B------:R-:W-:Y:S01]  /*dbb0*/  HADD2.F32 R2, -RZ, R89.H1_H1 ;  /* 0x30000059ff027230 */ /* 0x000fe20000004100 */
[----:B------:R-:W-:Y:S01]  /*dbc0*/  FMUL.FTZ R21, R9, R0 ;  /* 0x0000000009157220 */ /* 0x000fe20000410000 */
[----:B------:R-:W-:-:S02]  /*dbd0*/  HADD2.F32 R22, -RZ, R30.H0_H0 ;  /* 0x2000001eff167230 */ /* 0x000fc40000004100 */
[----:B------:R-:W-:Y:S01]  /*dbe0*/  HADD2.F32 R5, -RZ, R46.H0_H0 ;  /* 0x2000002eff057230 */ /* 0x000fe20000004100 */
[-C--:B------:R-:W-:Y:S01]  /*dbf0*/  FMUL.FTZ R20, R16, R2.reuse ;  /* 0x0000000210147220 */ /* 0x080fe20000410000 */
[----:B------:R-:W-:Y:S01]  /*dc00*/  HADD2.F32 R4, -RZ, R91.H1_H1 ;  /* 0x3000005bff047230 */ /* 0x000fe20000004100 */
[----:B------:R-:W-:Y:S01]  /*dc10*/  FMUL.FTZ R25, R11, R2 ;  /* 0x000000020b197220 */ /* 0x000fe20000410000 */
[----:B------:R-:W-:Y:S01]  /*dc20*/  HADD2.F32 R9, -RZ, R35.H0_H0 ;  /* 0x20000023ff097230 */ /* 0x000fe20000004100 */
[----:B------:R-:W-:Y:S01]  /*dc30*/  FMUL.FTZ R0, R13, R22 ;  /* 0x000000160d007220 */ /* 0x000fe20000410000 */
[----:B------:R-:W-:Y:S01]  /*dc40*/  HADD2.F32 R35, -RZ, R56.H0_H0 ;  /* 0x20000038ff237230 */ /* 0x000fe20000004100 */
[----:B------:R-:W-:Y:S02]  /*dc50*/  FMUL.FTZ R2, R24, R5 ;  /* 0x0000000518027220 */ /* 0x000fe40000410000 */
[----:B------:R-:W-:Y:S02]  /*dc60*/  FFMA.FTZ R30, R11, R4, R20 ;  /* 0x000000040b1e7223 */ /* 0x000fe40000010014 */
[----:B------:R-:W-:-:S02]  /*dc70*/  FMUL.FTZ R11, R8, R22 ;  /* 0x00000016080b7220 */ /* 0x000fc40000410000 */
[----:B------:R-:W-:Y:S02]  /*dc80*/  FFMA.FTZ R20, R8, R57, R0 ;  /* 0x0000003908147223 */ /* 0x000fe40000010000 */
[----:B------:R-:W-:Y:S02]  /*dc90*/  FMUL.FTZ R0, R15, R9 ;  /* 0x000000090f007220 */ /* 0x000fe40000410000 */
[C---:B------:R-:W-:Y:S02]  /*dca0*/  FFMA.FTZ R22, R12.reuse, R35, R2 ;  /* 0x000000230c167223 */ /* 0x040fe40000010002 */
[----:B------:R-:W-:Y:S02]  /*dcb0*/  FMUL.FTZ R5, R12, R5 ;  /* 0x000000050c057220 */ /* 0x000fe40000410000 */
[C---:B------:R-:W-:Y:S02]  /*dcc0*/  FMUL.FTZ R2, R10.reuse, R9 ;  /* 0x000000090a027220 */ /* 0x040fe40000410000 */
[----:B------:R-:W-:-:S02]  /*dcd0*/  FFMA.FTZ R28, R10, R34, R0 ;  /* 0x000000220a1c7223 */ /* 0x000fc40000010000 */
[----:B------:R-:W-:Y:S02]  /*dce0*/  FFMA.FTZ R8, R18, R6, -R29 ;  /* 0x0000000612087223 */ /* 0x000fe4000001081d */
[----:B------:R-:W-:Y:S01]  /*dcf0*/  FFMA.FTZ R12, R19, R7, -R32 ;  /* 0x00000007130c7223 */ /* 0x000fe20000010820 */
[----:B------:R-:W-:Y:S01]  /*dd00*/  F2FP.PACK_AB R7, R20, R23 ;  /* 0x000000171407723e */ /* 0x000fe200000000ff */
[----:B------:R-:W-:Y:S02]  /*dd10*/  FFMA.FTZ R9, R17, R58, -R31 ;  /* 0x0000003a11097223 */ /* 0x000fe4000001081f */
[----:B------:R-:W-:Y:S01]  /*dd20*/  FFMA.FTZ R10, R16, R4, -R25 ;  /* 0x00000004100a7223 */ /* 0x000fe20000010819 */
[----:B------:R-:W-:Y:S01]  /*dd30*/  F2FP.PACK_AB R4, R22, R33 ;  /* 0x000000211604723e */ /* 0x000fe200000000ff */
[----:B------:R-:W-:Y:S01]  /*dd40*/  FFMA.FTZ R3, R14, R3, -R21 ;  /* 0x000000030e037223 */ /* 0x000fe20000010815 */
[----:B------:R-:W-:Y:S01]  /*dd50*/  F2FP.PACK_AB R9, R9, R12 ;  /* 0x0000000c0909723e */ /* 0x000fe200000000ff */
[----:B------:R-:W-:-:S02]  /*dd60*/  FFMA.FTZ R0, R13, R57, -R11 ;  /* 0x000000390d007223 */ /* 0x000fc4000001080b */
[----:B------:R-:W-:Y:S01]  /*dd70*/  FFMA.FTZ R6, R24, R35, -R5 ;  /* 0x0000002318067223 */ /* 0x000fe20000010805 */
[----:B------:R-:W-:Y:S01]  /*dd80*/  F2FP.PACK_AB R5, R44, R45 ;  /* 0x0000002d2c05723e */ /* 0x000fe200000000ff */
[----:B------:R-:W-:Y:S01]  /*dd90*/  FFMA.FTZ R2, R15, R34, -R2 ;  /* 0x000000220f027223 */ /* 0x000fe20000010802 */
[----:B------:R-:W-:Y:S02]  /*dda0*/  F2FP.PACK_AB R11, R0, R3 ;  /* 0x00000003000b723e */ /* 0x000fe400000000ff */
[----:B------:R-:W-:Y:S02]  /*ddb0*/  F2FP.PACK_AB R8, R6, R8 ;  /* 0x000000080608723e */ /* 0x000fe400000000ff */
[----:B------:R-:W-:Y:S02]  /*ddc0*/  F2FP.PACK_AB R10, R2, R10 ;  /* 0x0000000a020a723e */ /* 0x000fe400000000ff */
[----:B------:R-:W-:-:S03]  /*ddd0*/  F2FP.PACK_AB R6, R28, R30 ;  /* 0x0000001e1c06723e */ /* 0x000fc600000000ff */
[----:B------:R2:W-:Y:S04]  /*dde0*/  STS.128 [R27], R8 ;  /* 0x000000081b007388 */ /* 0x0005e80000000c00 */
[----:B------:R2:W-:Y:S02]  /*ddf0*/  STS.128 [R26+0xc100], R4 ;  /* 0x00c100041a007388 */ /* 0x0005e40000000c00 */
.L_x_687:
[----:B------:R-:W-:Y:S05]  /*de00*/  BSYNC B0 ;  /* 0x0000000000007941 */ /* 0x000fea0003800000 */
.L_x_686:
[----:B------:R-:W-:-:S13]  /*de10*/  ISETP.GE.AND P0, PT, R106, c[0x0][0x27c], PT ;  /* 0x00009f006a007a0c */ /* 0x000fda0003f06270 */
        /* <DEDUP_REMOVED lines=18> */
[----:B------:R-:W-:Y:S01]  /*df40*/  HADD2.F32 R2, -RZ, R94.H0_H0 ;  /* 0x2000005eff027230 */ /* 0x000fe20000004100 */
[----:B------:R-:W-:Y:S02]  /*df50*/  SHF.R.U32.HI R22, RZ, 0x10, R41 ;  /* 0x00000010ff167819 */ /* 0x000fe40000011629 */
[----:B------:R-:W-:-:S02]  /*df60*/  IADD3 R0, R3, R0, R139 ;  /* 0x0000000003007210 */ /* 0x000fc40007ffe08b */
[----:B------:R-:W-:Y:S02]  /*df70*/  SHF.R.U32.HI R23, RZ, 0x10, R39 ;  /* 0x00000010ff177819 */ /* 0x000fe40000011627 */
[----:B------:R-:W-:Y:S02]  /*df80*/  SHF.L.U32 R21, R0, 0x1, RZ ;  /* 0x0000000100157819 */ /* 0x000fe400000006ff */
[--C-:B------:R-:W-:Y:S01]  /*df90*/  SHF.R.U32.HI R0, RZ, 0x10, R37.reuse ;  /* 0x00000010ff007819 */ /* 0x100fe20000011625 */
[----:B------:R-:W-:Y:S01]  /*dfa0*/  HADD2.F32 R23, -RZ, R23.H0_H0 ;  /* 0x20000017ff177230 */ /* 0x000fe20000004100 */
[----:B------:R-:W-:Y:S01]  /*dfb0*/  SHF.R.U64 R31, R36, 0x10, R37 ;  /* 0x00000010241f7819 */ /* 0x000fe20000001225 */
[----:B------:R-:W3:Y:S01]  /*dfc0*/  LDS.128 R8, [R21+0xc100] ;  /* 0x00c1000015087984 */ /* 0x000ee20000000c00 */
[----:B------:R-:W-:Y:S01]  /*dfd0*/  SHF.R.U64 R40, R40, 0x10, R41 ;  /* 0x0000001028287819 */ /* 0x000fe20000001229 */
[----:B------:R-:W-:Y:S01]  /*dfe0*/  HADD2.F32 R25, -RZ, R0.H0_H0 ;  /* 0x20000000ff197230 */ /* 0x000fe20000004100 */
[----:B------:R-:W-:Y:S01]  /*dff0*/  SHF.R.U32.HI R24, RZ, 0x10, R43 ;  /* 0x00000010ff187819 */ /* 0x000fe2000001162b */
[----:B------:R-:W-:Y:S01]  /*e000*/  HADD2.F32 R0, -RZ, R94.H1_H1 ;  /* 0x3000005eff007230 */ /* 0x000fe20000004100 */
[----:B------:R-:W-:Y:S01]  /*e010*/  SHF.R.U64 R26, R38, 0x10, R39 ;  /* 0x00000010261a7819 */ /* 0x000fe20000001227 */
[----:B------:R-:W-:Y:S01]  /*e020*/  HADD2.F32 R41, -RZ, R22.H0_H0 ;  /* 0x20000016ff297230 */ /* 0x000fe20000004100 */
[----:B------:R-:W-:Y:S01]  /*e030*/  SHF.R.U64 R37, R42, 0x10, R43 ;  /* 0x000000102a257819 */ /* 0x000fe2000000122b */
[----:B------:R-:W-:-:S02]  /*e040*/  HADD2.F32 R39, -RZ, R24.H0_H0 ;  /* 0x20000018ff277230 */ /* 0x000fc40000004100 */
[----:B------:R-:W-:Y:S02]  /*e050*/  HADD2.F32 R38, -RZ, R40.H0_H0 ;  /* 0x20000028ff267230 */ /* 0x000fe40000004100 */
[----:B------:R-:W-:Y:S02]  /*e060*/  HADD2.F32 R37, -RZ, R37.H0_H0 ;  /* 0x20000025ff257230 */ /* 0x000fe40000004100 */
[--C-:B--2---:R-:W-:Y:S02]  /*e070*/  HADD2.F32 R20, -RZ, R5.reuse.H0_H0 ;  /* 0x20000005ff147230 */ /* 0x104fe40000004100 */
[----:B------:R-:W-:Y:S02]  /*e080*/  HADD2.F32 R19, -RZ, R5.H1_H1 ;  /* 0x30000005ff137230 */ /* 0x000fe40000004100 */
[--C-:B------:R-:W-:Y:S02]  /*e090*/  HADD2.F32 R17, -RZ, R4.reuse.H0_H0 ;  /* 0x20000004ff117230 */ /* 0x100fe40000004100 */
[----:B------:R-:W-:-:S02]  /*e0a0*/  HADD2.F32 R15, -RZ, R4.H1_H1 ;  /* 0x30000004ff0f7230 */ /* 0x000fc40000004100 */
[--C-:B------:R-:W-:Y:S02]  /*e0b0*/  HADD2.F32 R18, -RZ, R7.reuse.H0_H0 ;  /* 0x20000007ff127230 */ /* 0x100fe40000004100 */
[----:B------:R-:W-:Y:S02]  /*e0c0*/  HADD2.F32 R16, -RZ, R7.H1_H1 ;  /* 0x30000007ff107230 */ /* 0x000fe40000004100 */
[--C-:B------:R-:W-:Y:S02]  /*e0d0*/  HADD2.F32 R14, -RZ, R6.reuse.H0_H0 ;  /* 0x20000006ff0e7230 */ /* 0x100fe40000004100 */
[--C-:B---3--:R-:W-:Y:S02]  /*e0e0*/  HADD2.F32 R5, -RZ, R9.reuse.H0_H0 ;  /* 0x20000009ff057230 */ /* 0x108fe40000004100 */
[----:B------:R-:W-:Y:S02]  /*e0f0*/  HADD2.F32 R4, -RZ, R9.H1_H1 ;  /* 0x30000009ff047230 */ /* 0x000fe40000004100 */
[----:B------:R-:W-:Y:S01]  /*e100*/  HADD2.F32 R13, -RZ, R6.H1_H1 ;  /* 0x30000006ff0d7230 */ /* 0x000fe20000004100 */
[----:B------:R-:W-:Y:S01]  /*e110*/  FMUL.FTZ R34, R5, R2 ;  /* 0x0000000205227220 */ /* 0x000fe20000410000 */
[--C-:B------:R-:W-:Y:S01]  /*e120*/  HADD2.F32 R12, -RZ, R8.reuse.H0_H0 ;  /* 0x20000008ff0c7230 */ /* 0x100fe20000004100 */
[----:B------:R-:W-:Y:S01]  /*e130*/  FMUL.FTZ R32, R4, R25 ;  /* 0x0000001904207220 */ /* 0x000fe20000410000 */
[----:B------:R-:W-:-:S02]  /*e140*/  HADD2.F32 R9, -RZ, R8.H1_H1 ;  /* 0x30000008ff097230 */ /* 0x000fc40000004100 */
[--C-:B------:R-:W-:Y:S02]  /*e150*/  HADD2.F32 R8, -RZ, R10.reuse.H0_H0 ;  /* 0x2000000aff087230 */ /* 0x100fe40000004100 */
[----:B------:R-:W-:Y:S01]  /*e160*/  HADD2.F32 R7, -RZ, R10.H1_H1 ;  /* 0x3000000aff077230 */ /* 0x000fe20000004100 */
[----:B------:R-:W-:Y:S01]  /*e170*/  FMUL.FTZ R10, R20, R2 ;  /* 0x00000002140a7220 */ /* 0x000fe20000410000 */
[----:B------:R-:W-:Y:S01]  /*e180*/  HADD2.F32 R6, -RZ, R95.H0_H0 ;  /* 0x2000005fff067230 */ /* 0x000fe20000004100 */
[----:B------:R-:W-:Y:S01]  /*e190*/  FMUL.FTZ R2, R18, R0 ;  /* 0x0000000012027220 */ /* 0x000fe20000410000 */
[--C-:B------:R-:W-:Y:S02]  /*e1a0*/  HADD2.F32 R3, -RZ, R11.reuse.H0_H0 ;  /* 0x2000000bff037230 */ /* 0x100fe40000004100 */
[----:B------:R-:W-:Y:S01]  /*e1b0*/  HADD2.F32 R11, -RZ, R11.H1_H1 ;  /* 0x3000000bff0b7230 */ /* 0x000fe20000004100 */
[----:B------:R-:W-:Y:S01]  /*e1c0*/  FFMA.FTZ R36, R5, R6, R10 ;  /* 0x0000000605247223 */ /* 0x000fe2000001000a */
[----:B------:R-:W-:Y:S01]  /*e1d0*/  HADD2.F32 R5, -RZ, R96.H1_H1 ;  /* 0x30000060ff057230 */ /* 0x000fe20000004100 */
[----:B------:R-:W-:Y:S01]  /*e1e0*/  FMUL.FTZ R27, R3, R0 ;  /* 0x00000000031b7220 */ /* 0x000fe20000410000 */
[----:B------:R-:W-:Y:S01]  /*e1f0*/  HADD2.F32 R0, -RZ, R95.H1_H1 ;  /* 0x3000005fff007230 */ /* 0x000fe20000004100 */
[----:B------:R-:W-:-:S02]  /*e200*/  FMUL.FTZ R10, R19, R25 ;  /* 0x00000019130a7220 */ /* 0x000fc40000410000 */
[----:B------:R-:W-:Y:S01]  /*e210*/  FFMA.FTZ R33, R3, R5, R2 ;  /* 0x0000000503217223 */ /* 0x000fe20000010002 */
[----:B------:R-:W-:Y:S01]  /*e220*/  HADD2.F32 R3, -RZ, R97.H0_H0 ;  /* 0x20000061ff037230 */ /* 0x000fe20000004100 */
[----:B------:R-:W-:Y:S01]  /*e230*/  FFMA.FTZ R35, R4, R41, R10 ;  /* 0x0000002904237223 */ /* 0x000fe2000001000a */
[----:B------:R-:W-:Y:S01]  /*e240*/  HADD2.F32 R2, -RZ, R96.H0_H0 ;  /* 0x20000060ff027230 */ /* 0x000fe20000004100 */
[----:B------:R-:W-:Y:S02]  /*e250*/  FMUL.FTZ R4, R16, R23 ;  /* 0x0000001710047220 */ /* 0x000fe40000410000 */
[-C--:B------:R-:W-:Y:S02]  /*e260*/  FMUL.FTZ R10, R17, R0.reuse ;  /* 0x00000000110a7220 */ /* 0x080fe40000410000 */
[----:B------:R-:W-:Y:S01]  /*e270*/  FMUL.FTZ R24, R12, R0 ;  /* 0x000000000c187220 */ /* 0x000fe20000410000 */
[----:B------:R-:W-:Y:S01]  /*e280*/  HADD2.F32 R0, -RZ, R98.H0_H0 ;  /* 0x20000062ff007230 */ /* 0x000fe20000004100 */
[----:B------:R-:W-:-:S02]  /*e290*/  FFMA.FTZ R29, R11, R39, R4 ;  /* 0x000000270b1d7223 */ /* 0x000fc40000010004 */
[----:B------:R-:W-:Y:S01]  /*e2a0*/  FFMA.FTZ R28, R12, R3, R10 ;  /* 0x000000030c1c7223 */ /* 0x000fe2000001000a */
[----:B------:R-:W-:Y:S01]  /*e2b0*/  HADD2.F32 R10, -RZ, R31.H0_H0 ;  /* 0x2000001fff0a7230 */ /* 0x000fe20000004100 */
[----:B------:R-:W-:Y:S02]  /*e2c0*/  FMUL.FTZ R4, R14, R2 ;  /* 0x000000020e047220 */ /* 0x000fe40000410000 */
[----:B------:R-:W-:Y:S01]  /*e2d0*/  FMUL.FTZ R25, R11, R23 ;  /* 0x000000170b197220 */ /* 0x000fe20000410000 */
[----:B------:R-:W-:Y:S01]  /*e2e0*/  HADD2.F32 R11, -RZ, R26.H0_H0 ;  /* 0x2000001aff0b7230 */ /* 0x000fe20000004100 */
[C---:B------:R-:W-:Y:S02]  /*e2f0*/  FFMA.FTZ R31, R8.reuse, R0, R4 ;  /* 0x00000000081f7223 */ /* 0x040fe40000010004 */
[----:B------:R-:W-:Y:S02]  /*e300*/  FMUL.FTZ R4, R15, R10 ;  /* 0x0000000a0f047220 */ /* 0x000fe40000410000 */
[----:B------:R-:W-:-:S02]  /*e310*/  FMUL.FTZ R22, R8, R2 ;  /* 0x0000000208167220 */ /* 0x000fc40000410000 */
[-C--:B------:R-:W-:Y:S02]  /*e320*/  FMUL.FTZ R2, R13, R11.reuse ;  /* 0x0000000b0d027220 */ /* 0x080fe40000410000 */
[C---:B------:R-:W-:Y:S02]  /*e330*/  FFMA.FTZ R23, R9.reuse, R38, R4 ;  /* 0x0000002609177223 */ /* 0x040fe40000010004 */
[----:B------:R-:W-:Y:S02]  /*e340*/  FMUL.FTZ R12, R9, R10 ;  /* 0x0000000a090c7220 */ /* 0x000fe40000410000 */
[----:B------:R-:W-:Y:S02]  /*e350*/  FMUL.FTZ R4, R7, R11 ;  /* 0x0000000b07047220 */ /* 0x000fe40000410000 */
[----:B------:R-:W-:Y:S02]  /*e360*/  FFMA.FTZ R10, R20, R6, -R34 ;  /* 0x00000006140a7223 */ /* 0x000fe40000010822 */
[----:B------:R-:W-:-:S02]  /*e370*/  FFMA.FTZ R6, R17, R3, -R24 ;  /* 0x0000000311067223 */ /* 0x000fc40000010818 */
[----:B------:R-:W-:Y:S01]  /*e380*/  FFMA.FTZ R26, R7, R37, R2 ;  /* 0x00000025071a7223 */ /* 0x000fe20000010002 */
[----:B------:R-:W-:Y:S01]  /*e390*/  F2FP.PACK_AB R7, R29, R33 ;  /* 0x000000211d07723e */ /* 0x000fe200000000ff */
[----:B------:R-:W-:Y:S02]  /*e3a0*/  FFMA.FTZ R9, R19, R41, -R32 ;  /* 0x0000002913097223 */ /* 0x000fe40000010820 */
[----:B------:R-:W-:Y:S01]  /*e3b0*/  FFMA.FTZ R8, R18, R5, -R27 ;  /* 0x0000000512087223 */ /* 0x000fe2000001081b */
[----:B------:R-:W-:Y:S01]  /*e3c0*/  F2FP.PACK_AB R5, R35, R36 ;  /* 0x000000242305723e */ /* 0x000fe200000000ff */
[----:B------:R-:W-:Y:S01]  /*e3d0*/  FFMA.FTZ R11, R16, R39, -R25 ;  /* 0x00000027100b7223 */ /* 0x000fe20000010819 */
[----:B------:R-:W-:Y:S01]  /*e3e0*/  F2FP.PACK_AB R9, R9, R10 ;  /* 0x0000000a0909723e */ /* 0x000fe200000000ff */
[----:B------:R-:W-:Y:S02]  /*e3f0*/  FFMA.FTZ R3, R14, R0, -R22 ;  /* 0x000000000e037223 */ /* 0x000fe40000010816 */
[----:B------:R-:W-:Y:S01]  /*e400*/  FFMA.FTZ R2, R15, R38, -R12 ;  /* 0x000000260f027223 */ /* 0x000fe2000001080c */
[----:B------:R-:W-:Y:S01]  /*e410*/  F2FP.PACK_AB R11, R11, R8 ;  /* 0x000000080b0b723e */ /* 0x000fe200000000ff */
[----:B------:R-:W-:Y:S01]  /*e420*/  FFMA.FTZ R0, R13, R37, -R4 ;  /* 0x000000250d007223 */ /* 0x000fe20000010804 */
[----:B------:R-:W-:-:S02]  /*e430*/  F2FP.PACK_AB R4, R23, R28 ;  /* 0x0000001c1704723e */ /* 0x000fc400000000ff */
[----:B------:R-:W-:Y:S02]  /*e440*/  F2FP.PACK_AB R8, R2, R6 ;  /* 0x000000060208723e */ /* 0x000fe400000000ff */
[----:B------:R-:W-:Y:S02]  /*e450*/  F2FP.PACK_AB R10, R0, R3 ;  /* 0x00000003000a723e */ /* 0x000fe400000000ff */
[----:B------:R-:W-:-:S03]  /*e460*/  F2FP.PACK_AB R6, R26, R31 ;  /* 0x0000001f1a06723e */ /* 0x000fc600000000ff */
[----:B------:R2:W-:Y:S04]  /*e470*/  STS.128 [R30], R8 ;  /* 0x000000081e007388 */ /* 0x0005e80000000c00 */
[----:B------:R2:W-:Y:S02]  /*e480*/  STS.128 [R21+0xc100], R4 ;  /* 0x00c1000415007388 */ /* 0x0005e40000000c00 */
.L_x_683:
[----:B------:R-:W-:Y:S05]  /*e490*/  BSYNC B1 ;  /* 0x0000000000017941 */ /* 0x000fea0003800000 */
.L_x_682:
[----:B------:R-:W-:-:S13]  /*e4a0*/  ISETP.GE.AND P0, PT, R118, R84, PT ;  /* 0x000000547600720c */ /* 0x000fda0003f06270 */
[----:B------:R-:W-:Y:S05]  /*e4b0*/  @P0 BRA `(.L_x_667) ;  /* 0x000013f000000947 */ /* 0x000fea0003800000 */
[----:B------:R-:W-:Y:S01]  /*e4c0*/  ISETP.GE.AND P0, PT, R104, c[0x0][0x27c], PT ;  /* 0x00009f0068007a0c */ /* 0x000fe20003f06270 */
[----:B------:R-:W-:Y:S01]  /*e4d0*/  IMAD.SHL.U32 R0, R118, 0x40, RZ ;  /* 0x0000004076007824 */ /* 0x000fe200078e00ff */
[----:B------:R-:W-:Y:S01]  /*e4e0*/  SHF.R.S32.HI R2, RZ, 0x1f, R118 ;  /* 0x0000001fff027819 */ /* 0x000fe20000011476 */
[----:B------:R-:W-:Y:S03]  /*e4f0*/  BSSY B0, `(.L_x_688) ;  /* 0x0000069000007945 */ /* 0x000fe60003800000 */
[----:B------:R-:W-:Y:S02]  /*e500*/  LEA.HI R2, R2, R118, RZ, 0x3 ;  /* 0x0000007602027211 */ /* 0x000fe400078f18ff */
[----:B------:R-:W-:-:S03]  /*e510*/  LOP3.LUT R0, R0, 0x1c0, RZ, 0xc0, !PT ;  /* 0x000001c000007812 */ /* 0x000fc600078ec0ff */
[----:B------:R-:W-:Y:S01]  /*e520*/  IMAD.SHL.U32 R2, R2, 0x40, RZ ;  /* 0x0000004002027824 */ /* 0x000fe200078e00ff */
[----:B------:R-:W-:-:S04]  /*e530*/  SHF.R.U32.HI R44, RZ, 0x3, R0 ;  /* 0x00000003ff2c7819 */ /* 0x000fc80000011600 */
[----:B------:R-:W-:Y:S01]  /*e540*/  LOP3.LUT R2, R2, 0xfffffe00, RZ, 0xc0, !PT ;  /* 0xfffffe0002027812 */ /* 0x000fe200078ec0ff */
[----:B------:R-:W-:Y:S05]  /*e550*/  @P0 BRA `(.L_x_689) ;  /* 0x0000062000000947 */ /* 0x000fea0003800000 */
[----:B--2---:R-:W-:Y:S02]  /*e560*/  MOV R6, c[0x0][0x27c] ;  /* 0x00009f0000067a02 */ /* 0x004fe40000000f00 */
[----:B------:R-:W-:Y:S02]  /*e570*/  LOP3.LUT R3, R0, 0x38, R104, 0xf8, !PT ;  /* 0x0000003800037812 */ /* 0x000fe400078ef868 */
[----:B------:R-:W-:Y:S02]  /*e580*/  LEA.HI R6, R6, R121, RZ, 0x1d ;  /* 0x0000007906067211 */ /* 0x000fe400078fe8ff */
[----:B------:R-:W-:Y:S02]  /*e590*/  SHF.R.U32.HI R23, RZ, 0x10, R53 ;  /* 0x00000010ff177819 */ /* 0x000fe40000011635 */
[----:B------:R-:W-:Y:S02]  /*e5a0*/  SHF.R.S32.HI R5, RZ, 0x1f, R6 ;  /* 0x0000001fff057819 */ /* 0x000fe40000011406 */
[----:B------:R-:W-:Y:S01]  /*e5b0*/  SHF.L.U32 R4, R6, 0x3, RZ ;  /* 0x0000000306047819 */ /* 0x000fe200000006ff */
[----:B------:R-:W-:Y:S01]  /*e5c0*/  HADD2.F32 R23, -RZ, R23.H0_H0 ;  /* 0x20000017ff177230 */ /* 0x000fe20000004100 */
[----:B------:R-:W-:-:S02]  /*e5d0*/  LEA.HI R6, R5, R6, RZ, 0x3 ;  /* 0x0000000605067211 */ /* 0x000fc400078f18ff */
[----:B------:R-:W-:Y:S02]  /*e5e0*/  LOP3.LUT R5, R2, R3, R44, 0xf6, !PT ;  /* 0x0000000302057212 */ /* 0x000fe400078ef62c */
[----:B------:R-:W-:Y:S02]  /*e5f0*/  LOP3.LUT R4, R0, 0x38, R4, 0xf8, !PT ;  /* 0x0000003800047812 */ /* 0x000fe400078ef804 */
[----:B------:R-:W-:Y:S02]  /*e600*/  SHF.L.U32 R3, R6, 0xa, RZ ;  /* 0x0000000a06037819 */ /* 0x000fe400000006ff */
[----:B------:R-:W-:Y:S02]  /*e610*/  LOP3.LUT R8, R4, R44, RZ, 0x3c, !PT ;  /* 0x0000002c04087212 */ /* 0x000fe400078e3cff */
[----:B------:R-:W-:Y:S02]  /*e620*/  LOP3.LUT R3, R3, 0x7fffe000, RZ, 0xc0, !PT ;  /* 0x7fffe00003037812 */ /* 0x000fe400078ec0ff */
[----:B------:R-:W-:-:S02]  /*e630*/  LEA R27, R5, 0xc100, 0x1 ;  /* 0x0000c100051b7811 */ /* 0x000fc400078e08ff */
[----:B------:R-:W-:Y:S02]  /*e640*/  IADD3 R3, R8, R3, R2 ;  /* 0x0000000308037210 */ /* 0x000fe40007ffe002 */
[----:B------:R-:W-:Y:S01]  /*e650*/  SHF.R.U32.HI R25, RZ, 0x10, R49 ;  /* 0x00000010ff197819 */ /* 0x000fe20000011631 */
[----:B------:R-:W2:Y:S01]  /*e660*/  LDS.128 R4, [R27] ;  /* 0x000000001b047984 */ /* 0x000ea20000000c00 */
[----:B------:R-:W-:Y:S01]  /*e670*/  SHF.L.U32 R24, R3, 0x1, RZ ;  /* 0x0000000103187819 */ /* 0x000fe200000006ff */
[----:B------:R-:W-:Y:S01]  /*e680*/  HADD2.F32 R3, -RZ, R97.H1_H1 ;  /* 0x30000061ff037230 */ /* 0x000fe20000004100 */
[----:B------:R-:W-:Y:S01]  /*e690*/  SHF.R.U32.HI R26, RZ, 0x10, R55 ;  /* 0x00000010ff1a7819 */ /* 0x000fe20000011637 */
[----:B------:R-:W-:Y:S01]  /*e6a0*/  HADD2.F32 R43, -RZ, R25.H0_H0 ;  /* 0x20000019ff2b7230 */ /* 0x000fe20000004100 */
[----:B------:R-:W-:Y:S01]  /*e6b0*/  SHF.R.U64 R39, R52, 0x10, R53 ;  /* 0x0000001034277819 */ /* 0x000fe20000001235 */
[----:B------:R-:W3:Y:S01]  /*e6c0*/  LDS.128 R8, [R24+0xc100] ;  /* 0x00c1000018087984 */ /* 0x000ee20000000c00 */
[----:B------:R-:W-:Y:S01]  /*e6d0*/  SHF.R.U32.HI R30, RZ, 0x10, R51 ;  /* 0x00000010ff1e7819 */ /* 0x000fe20000011633 */
[----:B------:R-:W-:Y:S01]  /*e6e0*/  HADD2.F32 R26, -RZ, R26.H0_H0 ;  /* 0x2000001aff1a7230 */ /* 0x000fe20000004100 */
[----:B------:R-:W-:-:S02]  /*e6f0*/  SHF.R.U64 R34, R54, 0x10, R55 ;  /* 0x0000001036227819 */ /* 0x000fc40000001237 */
[----:B------:R-:W-:Y:S01]  /*e700*/  SHF.R.U64 R41, R48, 0x10, R49 ;  /* 0x0000001030297819 */ /* 0x000fe20000001231 */
[----:B------:R-:W-:Y:S01]  /*e710*/  HADD2.F32 R42, -RZ, R30.H0_H0 ;  /* 0x2000001eff2a7230 */ /* 0x000fe20000004100 */
[----:B------:R-:W-:Y:S01]  /*e720*/  SHF.R.U64 R40, R50, 0x10, R51 ;  /* 0x0000001032287819 */ /* 0x000fe20000001233 */
[--C-:B--2---:R-:W-:Y:S02]  /*e730*/  HADD2.F32 R21, -RZ, R5.reuse.H0_H0 ;  /* 0x20000005ff157230 */ /* 0x104fe40000004100 */
[----:B------:R-:W-:Y:S02]  /*e740*/  HADD2.F32 R19, -RZ, R5.H1_H1 ;  /* 0x30000005ff137230 */ /* 0x000fe40000004100 */
[--C-:B------:R-:W-:Y:S02]  /*e750*/  HADD2.F32 R20, -RZ, R4.reuse.H0_H0 ;  /* 0x20000004ff147230 */ /* 0x100fe40000004100 */
[----:B------:R-:W-:Y:S02]  /*e760*/  HADD2.F32 R22, -RZ, R4.H1_H1 ;  /* 0x30000004ff167230 */ /* 0x000fe40000004100 */
[----:B---3--:R-:W-:-:S02]  /*e770*/  HADD2.F32 R5, -RZ, R9.H0_H0 ;  /* 0x20000009ff057230 */ /* 0x008fc40000004100 */
[----:B------:R-:W-:Y:S02]  /*e780*/  HADD2.F32 R4, -RZ, R9.H1_H1 ;  /* 0x30000009ff047230 */ /* 0x000fe40000004100 */
[--C-:B------:R-:W-:Y:S01]  /*e790*/  HADD2.F32 R9, -RZ, R8.reuse.H0_H0 ;  /* 0x20000008ff097230 */ /* 0x100fe20000004100 */
[----:B------:R-:W-:Y:S01]  /*e7a0*/  FMUL.FTZ R33, R5, R3 ;  /* 0x0000000305217220 */ /* 0x000fe20000410000 */
[----:B------:R-:W-:Y:S01]  /*e7b0*/  HADD2.F32 R14, -RZ, R8.H1_H1 ;  /* 0x30000008ff0e7230 */ /* 0x000fe20000004100 */
[----:B------:R-:W-:Y:S01]  /*e7c0*/  FMUL.FTZ R32, R4, R23 ;  /* 0x0000001704207220 */ /* 0x000fe20000410000 */
[--C-:B------:R-:W-:Y:S02]  /*e7d0*/  HADD2.F32 R16, -RZ, R7.reuse.H0_H0 ;  /* 0x20000007ff107230 */ /* 0x100fe40000004100 */
[----:B------:R-:W-:Y:S01]  /*e7e0*/  HADD2.F32 R15, -RZ, R7.H1_H1 ;  /* 0x30000007ff0f7230 */ /* 0x000fe20000004100 */
[----:B------:R-:W-:Y:S01]  /*e7f0*/  FMUL.FTZ R7, R21, R3 ;  /* 0x0000000315077220 */ /* 0x000fe20000410000 */
[----:B------:R-:W-:Y:S01]  /*e800*/  HADD2.F32 R8, -RZ, R99.H0_H0 ;  /* 0x20000063ff087230 */ /* 0x000fe20000004100 */
[----:B------:R-:W-:Y:S01]  /*e810*/  FMUL.FTZ R3, R19, R23 ;  /* 0x0000001713037220 */ /* 0x000fe20000410000 */
[----:B------:R-:W-:-:S02]  /*e820*/  HADD2.F32 R18, -RZ, R6.H0_H0 ;  /* 0x20000006ff127230 */ /* 0x000fc40000004100 */
[----:B------:R-:W-:Y:S01]  /*e830*/  HADD2.F32 R17, -RZ, R6.H1_H1 ;  /* 0x30000006ff117230 */ /* 0x000fe20000004100 */
[----:B------:R-:W-:Y:S01]  /*e840*/  FFMA.FTZ R38, R5, R8, R7 ;  /* 0x0000000805267223 */ /* 0x000fe20000010007 */
[----:B------:R-:W-:Y:S01]  /*e850*/  HADD2.F32 R6, -RZ, R98.H1_H1 ;  /* 0x30000062ff067230 */ /* 0x000fe20000004100 */
[----:B------:R-:W-:Y:S01]  /*e860*/  FFMA.FTZ R37, R4, R43, R3 ;  /* 0x0000002b04257223 */ /* 0x000fe20000010003 */
[--C-:B------:R-:W-:Y:S02]  /*e870*/  HADD2.F32 R7, -RZ, R100.reuse.H1_H1 ;  /* 0x30000064ff077230 */ /* 0x100fe40000004100 */
[----:B------:R-:W-:Y:S01]  /*e880*/  HADD2.F32 R3, -RZ, R100.H0_H0 ;  /* 0x20000064ff037230 */ /* 0x000fe20000004100 */
[-C--:B------:R-:W-:Y:S01]  /*e890*/  FMUL.FTZ R5, R20, R6.reuse ;  /* 0x0000000614057220 */ /* 0x080fe20000410000 */
[--C-:B------:R-:W-:Y:S01]  /*e8a0*/  HADD2.F32 R13, -RZ, R10.reuse.H0_H0 ;  /* 0x2000000aff0d7230 */ /* 0x100fe20000004100 */
[C---:B------:R-:W-:Y:S01]  /*e8b0*/  FMUL.FTZ R31, R9.reuse, R6 ;  /* 0x00000006091f7220 */ /* 0x040fe20000410000 */
[----:B------:R-:W-:Y:S01]  /*e8c0*/  HADD2.F32 R12, -RZ, R10.H1_H1 ;  /* 0x3000000aff0c7230 */ /* 0x000fe20000004100 */
[----:B------:R-:W-:Y:S01]  /*e8d0*/  FFMA.FTZ R35, R9, R7, R5 ;  /* 0x0000000709237223 */ /* 0x000fe20000010005 */
[----:B------:R-:W-:Y:S01]  /*e8e0*/  HADD2.F32 R10, -RZ, R11.H0_H0 ;  /* 0x2000000bff0a7230 */ /* 0x000fe20000004100 */
[----:B------:R-:W-:Y:S01]  /*e8f0*/  FMUL.FTZ R9, R16, R3 ;  /* 0x0000000310097220 */ /* 0x000fe20000410000 */
[----:B------:R-:W-:-:S02]  /*e900*/  HADD2.F32 R5, -RZ, R101.H0_H0 ;  /* 0x20000065ff057230 */ /* 0x000fc40000004100 */
[----:B------:R-:W-:Y:S01]  /*e910*/  HADD2.F32 R4, -RZ, R99.H1_H1 ;  /* 0x30000063ff047230 */ /* 0x000fe20000004100 */
[C---:B------:R-:W-:Y:S01]  /*e920*/  FMUL.FTZ R25, R10.reuse, R3 ;  /* 0x000000030a197220 */ /* 0x040fe20000410000 */
[----:B------:R-:W-:Y:S01]  /*e930*/  HADD2.F32 R6, -RZ, R101.H1_H1 ;  /* 0x30000065ff067230 */ /* 0x000fe20000004100 */
[----:B------:R-:W-:Y:S01]  /*e940*/  FFMA.FTZ R28, R10, R5, R9 ;  /* 0x000000050a1c7223 */ /* 0x000fe20000010009 */
[----:B------:R-:W-:Y:S01]  /*e950*/  HADD2.F32 R10, -RZ, R39.H0_H0 ;  /* 0x20000027ff0a7230 */ /* 0x000fe20000004100 */
[----:B------:R-:W-:Y:S01]  /*e960*/  FMUL.FTZ R23, R18, R4 ;  /* 0x0000000412177220 */ /* 0x000fe20000410000 */
[----:B------:R-:W-:Y:S01]  /*e970*/  HADD2.F32 R11, -RZ, R11.H1_H1 ;  /* 0x3000000bff0b7230 */ /* 0x000fe20000004100 */
[----:B------:R-:W-:Y:S01]  /*e980*/  FMUL.FTZ R3, R15, R26 ;  /* 0x0000001a0f037220 */ /* 0x000fe20000410000 */
[----:B------:R-:W-:Y:S01]  /*e990*/  HADD2.F32 R9, -RZ, R34.H0_H0 ;  /* 0x20000022ff097230 */ /* 0x000fe20000004100 */
[C---:B------:R-:W-:Y:S01]  /*e9a0*/  FMUL.FTZ R29, R13.reuse, R4 ;  /* 0x000000040d1d7220 */ /* 0x040fe20000410000 */
[----:B------:R-:W-:Y:S01]  /*e9b0*/  HADD2.F32 R39, -RZ, R41.H0_H0 ;  /* 0x20000029ff277230 */ /* 0x000fe20000004100 */
[----:B------:R-:W-:Y:S01]  /*e9c0*/  FFMA.FTZ R36, R13, R6, R23 ;  /* 0x000000060d247223 */ /* 0x000fe20000010017 */
[----:B------:R-:W-:Y:S01]  /*e9d0*/  HADD2.F32 R34, -RZ, R40.H0_H0 ;  /* 0x20000028ff227230 */ /* 0x000fe20000004100 */
[----:B------:R-:W-:-:S02]  /*e9e0*/  FMUL.FTZ R4, R22, R10 ;  /* 0x0000000a16047220 */ /* 0x000fc40000410000 */
[C---:B------:R-:W-:Y:S02]  /*e9f0*/  FMUL.FTZ R23, R11.reuse, R26 ;  /* 0x0000001a0b177220 */ /* 0x040fe40000410000 */
[----:B------:R-:W-:Y:S02]  /*ea00*/  FFMA.FTZ R11, R11, R42, R3 ;  /* 0x0000002a0b0b7223 */ /* 0x000fe40000010003 */
[----:B------:R-:W-:Y:S02]  /*ea10*/  FMUL.FTZ R3, R17, R9 ;  /* 0x0000000911037220 */ /* 0x000fe40000410000 */
[C---:B------:R-:W-:Y:S02]  /*ea20*/  FMUL.FTZ R10, R14.reuse, R10 ;  /* 0x0000000a0e0a7220 */ /* 0x040fe40000410000 */
[----:B------:R-:W-:Y:S02]  /*ea30*/  FFMA.FTZ R26, R14, R39, R4 ;  /* 0x000000270e1a7223 */ /* 0x000fe40000010004 */
[----:B------:R-:W-:-:S02]  /*ea40*/  FMUL.FTZ R4, R12, R9 ;  /* 0x000000090c047220 */ /* 0x000fc40000410000 */
[----:B------:R-:W-:Y:S02]  /*ea50*/  FFMA.FTZ R30, R12, R34, R3 ;  /* 0x000000220c1e7223 */ /* 0x000fe40000010003 */
[----:B------:R-:W-:Y:S02]  /*ea60*/  FFMA.FTZ R14, R21, R8, -R33 ;  /* 0x00000008150e7223 */ /* 0x000fe40000010821 */
[----:B------:R-:W-:Y:S02]  /*ea70*/  FFMA.FTZ R12, R18, R6, -R29 ;  /* 0x00000006120c7223 */ /* 0x000fe4000001081d */
[----:B------:R-:W-:Y:S02]  /*ea80*/  FFMA.FTZ R8, R22, R39, -R10 ;  /* 0x0000002716087223 */ /* 0x000fe4000001080a */
[----:B------:R-:W-:Y:S02]  /*ea90*/  FFMA.FTZ R9, R19, R43, -R32 ;  /* 0x0000002b13097223 */ /* 0x000fe40000010820 */
[----:B------:R-:W-:Y:S01]  /*eaa0*/  FFMA.FTZ R13, R20, R7, -R31 ;  /* 0x00000007140d7223 */ /* 0x000fe2000001081f */
[----:B------:R-:W-:Y:S01]  /*eab0*/  F2FP.PACK_AB R7, R11, R28 ;  /* 0x0000001c0b07723e */ /* 0x000fe200000000ff */
[----:B------:R-:W-:Y:S01]  /*eac0*/  FFMA.FTZ R6, R16, R5, -R25 ;  /* 0x0000000510067223 */ /* 0x000fe20000010819 */
[----:B------:R-:W-:Y:S01]  /*ead0*/  F2FP.PACK_AB R9, R9, R14 ;  /* 0x0000000e0909723e */ /* 0x000fe200000000ff */
[----:B------:R-:W-:Y:S01]  /*eae0*/  FFMA.FTZ R3, R15, R42, -R23 ;  /* 0x0000002a0f037223 */ /* 0x000fe20000010817 */
[----:B------:R-:W-:Y:S01]  /*eaf0*/  F2FP.PACK_AB R8, R8, R13 ;  /* 0x0000000d0808723e */ /* 0x000fe200000000ff */
[----:B------:R-:W-:Y:S01]  /*eb00*/  FFMA.FTZ R10, R17, R34, -R4 ;  /* 0x00000022110a7223 */ /* 0x000fe20000010804 */
[----:B------:R-:W-:-:S02]  /*eb10*/  F2FP.PACK_AB R5, R37, R38 ;  /* 0x000000262505723e */ /* 0x000fc400000000ff */
[----:B------:R-:W-:Y:S02]  /*eb20*/  F2FP.PACK_AB R11, R3, R6 ;  /* 0x00000006030b723e */ /* 0x000fe400000000ff */
[----:B------:R-:W-:Y:S02]  /*eb30*/  F2FP.PACK_AB R10, R10, R12 ;  /* 0x0000000c0a0a723e */ /* 0x000fe400000000ff */
[----:B------:R-:W-:Y:S02]  /*eb40*/  F2FP.PACK_AB R4, R26, R35 ;  /* 0x000000231a04723e */ /* 0x000fe400000000ff */
[----:B------:R-:W-:Y:S01]  /*eb50*/  F2FP.PACK_AB R6, R30, R36 ;  /* 0x000000241e06723e */ /* 0x000fe200000000ff */
[----:B------:R2:W-:Y:S04]  /*eb60*/  STS.128 [R27], R8 ;  /* 0x000000081b007388 */ /* 0x0005e80000000c00 */
[----:B------:R2:W-:Y:S02]  /*eb70*/  STS.128 [R24+0xc100], R4 ;  /* 0x00c1000418007388 */ /* 0x0005e40000000c00 */
.L_x_689:
[----:B------:R-:W-:Y:S05]  /*eb80*/  BSYNC B0 ;  /* 0x0000000000007941 */ /* 0x000fea0003800000 */
.L_x_688:
[----:B------:R-:W-:Y:S01]  /*eb90*/  ISETP.GE.AND P0, PT, R107, c[0x0][0x27c], PT ;  /* 0x00009f006b007a0c */ /* 0x000fe20003f06270 */
[----:B------:R-:W-:-:S12]  /*eba0*/  BSSY B0, `(.L_x_690) ;  /* 0x0000068000007945 */ /* 0x000fd80003800000 */
[----:B------:R-:W-:Y:S05]  /*ebb0*/  @P0 BRA `(.L_x_691) ;  /* 0x0000066000000947 */ /* 0x000fea0003800000 */
[----:B------:R-:W-:Y:S02]  /*ebc0*/  MOV R3, c[0x0][0x27c] ;  /* 0x00009f0000037a02 */ /* 0x000fe40000000f00 */
[----:B--2---:R-:W-:Y:S02]  /*ebd0*/  LEA.HI R5, R87, R107, RZ, 0x6 ;  /* 0x0000006b57057211 */ /* 0x004fe400078f30ff */
[----:B------:R-:W-:Y:S02]  /*ebe0*/  LEA.HI R3, R3, R74, RZ, 0x1d ;  /* 0x0000004a03037211 */ /* 0x000fe400078fe8ff */
[----:B------:R-:W-:Y:S02]  /*ebf0*/  LOP3.LUT R4, R0, 0x38, R88, 0xf8, !PT ;  /* 0x0000003800047812 */ /* 0x000fe400078ef858 */
[----:B------:R-:W-:Y:S02]  /*ec00*/  SHF.L.U32 R7, R5, 0x7, RZ ;  /* 0x0000000705077819 */ /* 0x000fe400000006ff */
[----:B------:R-:W-:-:S02]  /*ec10*/  SHF.R.S32.HI R5, RZ, 0x1f, R3 ;  /* 0x0000001fff057819 */ /* 0x000fc40000011403 */
        /* <DEDUP_REMOVED lines=9> */
[----:B------:R-:W-:Y:S02]  /*ecb0*/  LOP3.LUT R3, R4, 0x7fffe000, RZ, 0xc0, !PT ;  /* 0x7fffe00004037812 */ /* 0x000fe400078ec0ff */
[----:B------:R-:W2:Y:S01]  /*ecc0*/  LDS.128 R4, [R27] ;  /* 0x000000001b047984 */ /* 0x000ea20000000c00 */
[----:B------:R-:W-:Y:S02]  /*ecd0*/  SHF.R.U32.HI R23, RZ, 0x10, R69 ;  /* 0x00000010ff177819 */ /* 0x000fe40000011645 */
[----:B------:R-:W-:-:S02]  /*ece0*/  IADD3 R3, R8, R3, R2 ;  /* 0x0000000308037210 */ /* 0x000fc40007ffe002 */
[----:B------:R-:W-:Y:S01]  /*ecf0*/  SHF.R.U32.HI R25, RZ, 0x10, R65 ;  /* 0x00000010ff197819 */ /* 0x000fe20000011641 */
[----:B------:R-:W-:Y:S01]  /*ed00*/  HADD2.F32 R23, -RZ, R23.H0_H0 ;  /* 0x20000017ff177230 */ /* 0x000fe20000004100 */
[----:B------:R-:W-:Y:S01]  /*ed10*/  SHF.L.U32 R24, R3, 0x1, RZ ;  /* 0x0000000103187819 */ /* 0x000fe200000006ff */
[----:B------:R-:W-:Y:S01]  /*ed20*/  HADD2.F32 R3, -RZ, R103.H0_H0 ;  /* 0x20000067ff037230 */ /* 0x000fe20000004100 */
        /* <DEDUP_REMOVED lines=14> */
[----:B------:R-:W-:-:S02]  /*ee10*/  HADD2.F32 R16, -RZ, R7.H0_H0 ;  /* 0x20000007ff107230 */ /* 0x000fc40000004100 */
[----:B------:R-:W-:Y:S01]  /*ee20*/  HADD2.F32 R15, -RZ, R7.H1_H1 ;  /* 0x30000007ff0f7230 */ /* 0x000fe20000004100 */
[-C--:B------:R-:W-:Y:S01]  /*ee30*/  FMUL.FTZ R7, R21, R3.reuse ;  /* 0x0000000315077220 */ /* 0x080fe20000410000 */
[--C-:B---3--:R-:W-:Y:S02]  /*ee40*/  HADD2.F32 R5, -RZ, R9.reuse.H0_H0 ;  /* 0x20000009ff057230 */ /* 0x108fe40000004100 */
[----:B------:R-:W-:Y:S02]  /*ee50*/  HADD2.F32 R4, -RZ, R9.H1_H1 ;  /* 0x30000009ff047230 */ /* 0x000fe40000004100 */
[--C-:B------:R-:W-:Y:S01]  /*ee60*/  HADD2.F32 R9, -RZ, R8.reuse.H0_H0 ;  /* 0x20000008ff097230 */ /* 0x100fe20000004100 */
[----:B------:R-:W-:Y:S01]  /*ee70*/  FMUL.FTZ R33, R5, R3 ;  /* 0x0000000305217220 */ /* 0x000fe20000410000 */
[----:B------:R-:W-:Y:S01]  /*ee80*/  HADD2.F32 R14, -RZ, R8.H1_H1 ;  /* 0x30000008ff0e7230 */ /* 0x000fe20000004100 */
[-C--:B------:R-:W-:Y:S01]  /*ee90*/  FMUL.FTZ R3, R19, R23.reuse ;  /* 0x0000001713037220 */ /* 0x080fe20000410000 */
[----:B------:R-:W-:Y:S01]  /*eea0*/  HADD2.F32 R8, -RZ, R108.H0_H0 ;  /* 0x2000006cff087230 */ /* 0x000fe20000004100 */
[C---:B------:R-:W-:Y:S01]  /*eeb0*/  FMUL.FTZ R32, R4.reuse, R23 ;  /* 0x0000001704207220 */ /* 0x040fe20000410000 */
[--C-:B------:R-:W-:Y:S01]  /*eec0*/  HADD2.F32 R18, -RZ, R6.reuse.H0_H0 ;  /* 0x20000006ff127230 */ /* 0x100fe20000004100 */
[----:B------:R-:W-:Y:S01]  /*eed0*/  FFMA.FTZ R39, R4, R43, R3 ;  /* 0x0000002b04277223 */ /* 0x000fe20000010003 */
[----:B------:R-:W-:Y:S01]  /*eee0*/  HADD2.F32 R17, -RZ, R6.H1_H1 ;  /* 0x30000006ff117230 */ /* 0x000fe20000004100 */
[----:B------:R-:W-:Y:S01]  /*eef0*/  FFMA.FTZ R41, R5, R8, R7 ;  /* 0x0000000805297223 */ /* 0x000fe20000010007 */
[----:B------:R-:W-:-:S02]  /*ef00*/  HADD2.F32 R6, -RZ, R103.H1_H1 ;  /* 0x30000067ff067230 */ /* 0x000fc40000004100 */
        /* <DEDUP_REMOVED lines=49> */
.L_x_691:
[----:B------:R-:W-:Y:S05]  /*f220*/  BSYNC B0 ;  /* 0x0000000000007941 */ /* 0x000fea0003800000 */
.L_x_690:
[----:B------:R-:W-:-:S13]  /*f230*/  ISETP.GE.AND P0, PT, R106, c[0x0][0x27c], PT ;  /* 0x00009f006a007a0c */ /* 0x000fda0003f06270 */
[----:B------:R-:W-:Y:S05]  /*f240*/  @P0 BRA `(.L_x_667) ;  /* 0x0000066000000947 */ /* 0x000fea0003800000 */
[----:B------:R-:W-:Y:S02]  /*f250*/  MOV R3, c[0x0][0x27c] ;  /* 0x00009f0000037a02 */ /* 0x000fe40000000f00 */
[----:B--2---:R-:W-:Y:S02]  /*f260*/  LEA.HI R5, R92, R106, RZ, 0x6 ;  /* 0x0000006a5c057211 */ /* 0x004fe400078f30ff */
[----:B------:R-:W-:Y:S02]  /*f270*/  LEA.HI R3, R3, R85, RZ, 0x1d ;  /* 0x0000005503037211 */ /* 0x000fe400078fe8ff */
[----:B------:R-:W-:Y:S02]  /*f280*/  SHF.L.U32 R7, R5, 0x7, RZ ;  /* 0x0000000705077819 */ /* 0x000fe400000006ff */
[----:B------:R-:W-:Y:S02]  /*f290*/  SHF.R.S32.HI R5, RZ, 0x1f, R3 ;  /* 0x0000001fff057819 */ /* 0x000fe40000011403 */
[----:B------:R-:W-:-:S02]  /*f2a0*/  SHF.L.U32 R6, R3, 0x3, RZ ;  /* 0x0000000303067819 */ /* 0x000fc400000006ff */
[----:B------:R-:W-:Y:S02]  /*f2b0*/  LEA.HI R5, R5, R3, RZ, 0x3 ;  /* 0x0000000305057211 */ /* 0x000fe400078f18ff */
[C---:B------:R-:W-:Y:S02]  /*f2c0*/  LOP3.LUT R4, R0.reuse, 0x38, R93, 0xf8, !PT ;  /* 0x0000003800047812 */ /* 0x040fe400078ef85d */
[----:B------:R-:W-:Y:S02]  /*f2d0*/  LOP3.LUT R3, R0, 0x38, R6, 0xf8, !PT ;  /* 0x0000003800037812 */ /* 0x000fe400078ef806 */
[----:B------:R-:W-:Y:S02]  /*f2e0*/  SHF.L.U32 R0, R5, 0xa, RZ ;  /* 0x0000000a05007819 */ /* 0x000fe400000006ff */
[----:B------:R-:W-:Y:S02]  /*f2f0*/  LOP3.LUT R4, R4, R44, RZ, 0x3c, !PT ;  /* 0x0000002c04047212 */ /* 0x000fe400078e3cff */
[----:B------:R-:W-:-:S02]  /*f300*/  LOP3.LUT R7, R7, 0xffffe000, RZ, 0xc0, !PT ;  /* 0xffffe00007077812 */ /* 0x000fc400078ec0ff */
[----:B------:R-:W-:Y:S02]  /*f310*/  LOP3.LUT R3, R3, R44, RZ, 0x3c, !PT ;  /* 0x0000002c03037212 */ /* 0x000fe400078e3cff */
[----:B------:R-:W-:Y:S02]  /*f320*/  LOP3.LUT R0, R0, 0x7fffe000, RZ, 0xc0, !PT ;  /* 0x7fffe00000007812 */ /* 0x000fe400078ec0ff */
[--C-:B------:R-:W-:Y:S02]  /*f330*/  IADD3 R4, R4, R7, R2.reuse ;  /* 0x0000000704047210 */ /* 0x100fe40007ffe002 */
[----:B------:R-:W-:Y:S01]  /*f340*/  IADD3 R2, R3, R0, R2 ;  /* 0x0000000003027210 */ /* 0x000fe20007ffe002 */
[----:B------:R-:W-:Y:S01]  /*f350*/  HADD2.F32 R0, -RZ, R111.H0_H0 ;  /* 0x2000006fff007230 */ /* 0x000fe20000004100 */
[----:B------:R-:W-:Y:S02]  /*f360*/  LEA R27, R4, 0xc100, 0x1 ;  /* 0x0000c100041b7811 */ /* 0x000fe400078e08ff */
[----:B------:R-:W-:-:S02]  /*f370*/  SHF.L.U32 R22, R2, 0x1, RZ ;  /* 0x0000000102167819 */ /* 0x000fc400000006ff */
[----:B------:R-:W-:Y:S01]  /*f380*/  SHF.R.U32.HI R23, RZ, 0x10, R77 ;  /* 0x00000010ff177819 */ /* 0x000fe2000001164d */
[----:B------:R-:W2:Y:S01]  /*f390*/  LDS.128 R4, [R27] ;  /* 0x000000001b047984 */ /* 0x000ea20000000c00 */
[----:B------:R-:W-:Y:S02]  /*f3a0*/  SHF.R.U32.HI R24, RZ, 0x10, R81 ;  /* 0x00000010ff187819 */ /* 0x000fe40000011651 */
[----:B------:R-:W-:Y:S01]  /*f3b0*/  SHF.R.U32.HI R25, RZ, 0x10, R79 ;  /* 0x00000010ff197819 */ /* 0x000fe2000001164f */
[----:B------:R-:W3:Y:S01]  /*f3c0*/  LDS.128 R8, [R22+0xc100] ;  /* 0x00c1000016087984 */ /* 0x000ee20000000c00 */
[----:B------:R-:W-:Y:S01]  /*f3d0*/  SHF.R.U32.HI R26, RZ, 0x10, R83 ;  /* 0x00000010ff1a7819 */ /* 0x000fe20000011653 */
[----:B------:R-:W-:Y:S01]  /*f3e0*/  HADD2.F32 R42, -RZ, R24.H0_H0 ;  /* 0x20000018ff2a7230 */ /* 0x000fe20000004100 */
[----:B------:R-:W-:Y:S02]  /*f3f0*/  SHF.R.U64 R35, R78, 0x10, R79 ;  /* 0x000000104e237819 */ /* 0x000fe4000000124f */
[----:B------:R-:W-:Y:S01]  /*f400*/  SHF.R.U64 R34, R76, 0x10, R77 ;  /* 0x000000104c227819 */ /* 0x000fe2000000124d */
[----:B------:R-:W-:Y:S01]  /*f410*/  HADD2.F32 R41, -RZ, R26.H0_H0 ;  /* 0x2000001aff297230 */ /* 0x000fe20000004100 */
[----:B------:R-:W-:-:S02]  /*f420*/  SHF.R.U64 R36, R82, 0x10, R83 ;  /* 0x0000001052247819 */ /* 0x000fc40000001253 */
[----:B------:R-:W-:Y:S01]  /*f430*/  SHF.R.U64 R38, R80, 0x10, R81 ;  /* 0x0000001050267819 */ /* 0x000fe20000001251 */
[--C-:B--2---:R-:W-:Y:S02]  /*f440*/  HADD2.F32 R15, -RZ, R7.reuse.H0_H0 ;  /* 0x20000007ff0f7230 */ /* 0x104fe40000004100 */
[----:B------:R-:W-:Y:S02]  /*f450*/  HADD2.F32 R14, -RZ, R7.H1_H1 ;  /* 0x30000007ff0e7230 */ /* 0x000fe40000004100 */
[--C-:B---3--:R-:W-:Y:S02]  /*f460*/  HADD2.F32 R3, -RZ, R9.reuse.H0_H0 ;  /* 0x20000009ff037230 */ /* 0x108fe40000004100 */
[----:B------:R-:W-:Y:S02]  /*f470*/  HADD2.F32 R2, -RZ, R9.H1_H1 ;  /* 0x30000009ff027230 */ /* 0x000fe40000004100 */
[--C-:B------:R-:W-:Y:S01]  /*f480*/  HADD2.F32 R9, -RZ, R8.reuse.H0_H0 ;  /* 0x20000008ff097230 */ /* 0x100fe20000004100 */
[----:B------:R-:W-:Y:S01]  /*f490*/  FMUL.FTZ R33, R3, R0 ;  /* 0x0000000003217220 */ /* 0x000fe20000410000 */
[----:B------:R-:W-:-:S02]  /*f4a0*/  HADD2.F32 R13, -RZ, R8.H1_H1 ;  /* 0x30000008ff0d7230 */ /* 0x000fc40000004100 */
[----:B------:R-:W-:Y:S02]  /*f4b0*/  HADD2.F32 R20, -RZ, R5.H0_H0 ;  /* 0x20000005ff147230 */ /* 0x000fe40000004100 */
[--C-:B------:R-:W-:Y:S02]  /*f4c0*/  HADD2.F32 R8, -RZ, R11.reuse.H0_H0 ;  /* 0x2000000bff087230 */ /* 0x100fe40000004100 */
[----:B------:R-:W-:Y:S02]  /*f4d0*/  HADD2.F32 R7, -RZ, R11.H1_H1 ;  /* 0x3000000bff077230 */ /* 0x000fe40000004100 */
[----:B------:R-:W-:Y:S01]  /*f4e0*/  HADD2.F32 R18, -RZ, R5.H1_H1 ;  /* 0x30000005ff127230 */ /* 0x000fe20000004100 */
[----:B------:R-:W-:Y:S01]  /*f4f0*/  FMUL.FTZ R5, R20, R0 ;  /* 0x0000000014057220 */ /* 0x000fe20000410000 */
[----:B------:R-:W-:Y:S02]  /*f500*/  HADD2.F32 R11, -RZ, R23.H0_H0 ;  /* 0x20000017ff0b7230 */ /* 0x000fe40000004100 */
[----:B------:R-:W-:-:S02]  /*f510*/  HADD2.F32 R17, -RZ, R6.H0_H0 ;  /* 0x20000006ff117230 */ /* 0x000fc40000004100 */
        /* <DEDUP_REMOVED lines=8> */
[----:B------:R-:W-:Y:S02]  /*f5a0*/  HADD2.F32 R4, -RZ, R111.H1_H1 ;  /* 0x3000006fff047230 */ /* 0x000fe40000004100 */
[----:B------:R-:W-:-:S02]  /*f5b0*/  HADD2.F32 R5, -RZ, R113.H1_H1 ;  /* 0x30000071ff057230 */ /* 0x000fc40000004100 */
[----:B------:R-:W-:Y:S01]  /*f5c0*/  HADD2.F32 R2, -RZ, R112.H1_H1 ;  /* 0x30000070ff027230 */ /* 0x000fe20000004100 */
[-C--:B------:R-:W-:Y:S01]  /*f5d0*/  FMUL.FTZ R3, R19, R4.reuse ;  /* 0x0000000413037220 */ /* 0x080fe20000410000 */
[----:B------:R-:W-:Y:S01]  /*f5e0*/  HADD2.F32 R0, -RZ, R113.H0_H0 ;  /* 0x20000071ff007230 */ /* 0x000fe20000004100 */
[C---:B------:R-:W-:Y:S01]  /*f5f0*/  FMUL.FTZ R30, R9.reuse, R4 ;  /* 0x00000004091e7220 */ /* 0x040fe20000410000 */
[----:B------:R-:W-:Y:S01]  /*f600*/  HADD2.F32 R12, -RZ, R10.H0_H0 ;  /* 0x2000000aff0c7230 */ /* 0x000fe20000004100 */
[----:B------:R-:W-:Y:S01]  /*f610*/  FFMA.FTZ R40, R9, R5, R3 ;  /* 0x0000000509287223 */ /* 0x000fe20000010003 */
[--C-:B------:R-:W-:Y:S01]  /*f620*/  HADD2.F32 R4, -RZ, R114.reuse.H1_H1 ;  /* 0x30000072ff047230 */ /* 0x100fe20000004100 */
[----:B------:R-:W-:Y:S01]  /*f630*/  FMUL.FTZ R11, R17, R2 ;  /* 0x00000002110b7220 */ /* 0x000fe20000410000 */
[----:B------:R-:W-:Y:S01]  /*f640*/  HADD2.F32 R3, -RZ, R114.H0_H0 ;  /* 0x20000072ff037230 */ /* 0x000fe20000004100 */
[----:B------:R-:W-:Y:S01]  /*f650*/  FMUL.FTZ R9, R15, R0 ;  /* 0x000000000f097220 */ /* 0x000fe20000410000 */
[----:B------:R-:W-:Y:S01]  /*f660*/  HADD2.F32 R23, -RZ, R25.H0_H0 ;  /* 0x20000019ff177230 */ /* 0x000fe20000004100 */
[----:B------:R-:W-:Y:S01]  /*f670*/  FFMA.FTZ R31, R12, R4, R11 ;  /* 0x000000040c1f7223 */ /* 0x000fe2000001000b */
[----:B------:R-:W-:Y:S01]  /*f680*/  HADD2.F32 R11, -RZ, R35.H0_H0 ;  /* 0x20000023ff0b7230 */ /* 0x000fe20000004100 */
[C---:B------:R-:W-:Y:S01]  /*f690*/  FMUL.FTZ R25, R8.reuse, R0 ;  /* 0x0000000008197220 */ /* 0x040fe20000410000 */
[----:B------:R-:W-:Y:S01]  /*f6a0*/  HADD2.F32 R10, -RZ, R10.H1_H1 ;  /* 0x3000000aff0a7230 */ /* 0x000fe20000004100 */
[----:B------:R-:W-:Y:S01]  /*f6b0*/  FFMA.FTZ R28, R8, R3, R9 ;  /* 0x00000003081c7223 */ /* 0x000fe20000010009 */
[----:B------:R-:W-:Y:S01]  /*f6c0*/  HADD2.F32 R8, -RZ, R34.H0_H0 ;  /* 0x20000022ff087230 */ /* 0x000fe20000004100 */
[----:B------:R-:W-:Y:S01]  /*f6d0*/  FMUL.FTZ R0, R14, R23 ;  /* 0x000000170e007220 */ /* 0x000fe20000410000 */
[----:B------:R-:W-:Y:S01]  /*f6e0*/  HADD2.F32 R34, -RZ, R36.H0_H0 ;  /* 0x20000024ff227230 */ /* 0x000fe20000004100 */
[----:B------:R-:W-:Y:S01]  /*f6f0*/  FMUL.FTZ R29, R12, R2 ;  /* 0x000000020c1d7220 */ /* 0x000fe20000410000 */
[----:B------:R-:W-:Y:S01]  /*f700*/  HADD2.F32 R35, -RZ, R38.H0_H0 ;  /* 0x20000026ff237230 */ /* 0x000fe20000004100 */
[----:B------:R-:W-:-:S02]  /*f710*/  FFMA.FTZ R24, R7, R41, R0 ;  /* 0x0000002907187223 */ /* 0x000fc40000010000 */
[----:B------:R-:W-:Y:S02]  /*f720*/  FMUL.FTZ R0, R16, R11 ;  /* 0x0000000b10007220 */ /* 0x000fe40000410000 */
[----:B------:R-:W-:Y:S02]  /*f730*/  FMUL.FTZ R23, R7, R23 ;  /* 0x0000001707177220 */ /* 0x000fe40000410000 */
[-C--:B------:R-:W-:Y:S02]  /*f740*/  FMUL.FTZ R2, R21, R8.reuse ;  /* 0x0000000815027220 */ /* 0x080fe40000410000 */
[C---:B------:R-:W-:Y:S02]  /*f750*/  FMUL.FTZ R11, R10.reuse, R11 ;  /* 0x0000000b0a0b7220 */ /* 0x040fe40000410000 */
[----:B------:R-:W-:Y:S02]  /*f760*/  FMUL.FTZ R7, R13, R8 ;  /* 0x000000080d077220 */ /* 0x000fe40000410000 */
[----:B------:R-:W-:-:S02]  /*f770*/  FFMA.FTZ R26, R10, R34, R0 ;  /* 0x000000220a1a7223 */ /* 0x000fc40000010000 */
[----:B------:R-:W-:Y:S02]  /*f780*/  FFMA.FTZ R13, R13, R35, R2 ;  /* 0x000000230d0d7223 */ /* 0x000fe40000010002 */
        /* <DEDUP_REMOVED lines=9> */
[----:B------:R-:W-:Y:S02]  /*f820*/  FFMA.FTZ R2, R16, R34, -R11 ;  /* 0x0000002210027223 */ /* 0x000fe4000001080b */
[----:B------:R-:W-:Y:S01]  /*f830*/  FFMA.FTZ R4, R21, R35, -R7 ;  /* 0x0000002315047223 */ /* 0x000fe20000010807 */
[----:B------:R-:W-:Y:S02]  /*f840*/  F2FP.PACK_AB R11, R0, R3 ;  /* 0x00000003000b723e */ /* 0x000fe400000000ff */
[----:B------:R-:W-:Y:S02]  /*f850*/  F2FP.PACK_AB R10, R2, R10 ;  /* 0x0000000a020a723e */ /* 0x000fe400000000ff */
[----:B------:R-:W-:Y:S02]  /*f860*/  F2FP.PACK_AB R8, R4, R8 ;  /* 0x000000080408723e */ /* 0x000fe400000000ff */
[----:B------:R-:W-:Y:S02]  /*f870*/  F2FP.PACK_AB R7, R24, R28 ;  /* 0x0000001c1807723e */ /* 0x000fe400000000ff */
[----:B------:R-:W-:Y:S01]  /*f880*/  F2FP.PACK_AB R4, R13, R40 ;  /* 0x000000280d04723e */ /* 0x000fe200000000ff */
[----:B------:R2:W-:Y:S04]  /*f890*/  STS.128 [R27], R8 ;  /* 0x000000081b007388 */ /* 0x0005e80000000c00 */
[----:B------:R2:W-:Y:S02]  /*f8a0*/  STS.128 [R22+0xc100], R4 ;  /* 0x00c1000416007388 */ /* 0x0005e40000000c00 */
.L_x_667:
[----:B------:R-:W-:Y:S05]  /*f8b0*/  BSYNC B2 ;  /* 0x0000000000027941 */ /* 0x000fea0003800000 */
.L_x_649:
[----:B------:R-:W-:Y:S01]  /*f8c0*/  IMAD R0, R117, c[0x0][0x208], RZ ;  /* 0x0000820075007a24 */ /* 0x000fe200078e02ff */
[----:B------:R-:W-:-:S04]  /*f8d0*/  DEPBAR.LE SB0, 0x0 ;  /* 0x000080000000791a */ /* 0x000fc80000000000 */
[----:B-12---:R-:W-:Y:S01]  /*f8e0*/  IMAD.WIDE.U32 R4, R102, c[0x0][0x208], RZ ;  /* 0x0000820066047a25 */ /* 0x006fe200078e00ff */
[----:B------:R-:W-:Y:S01]  /*f8f0*/  BAR.SYNC.DEFER_BLOCKING 0x0 ;  /* 0x0000000000007b1d */ /* 0x000fe20000010000 */
[----:B------:R-:W-:Y:S02]  /*f900*/  IADD3 R100, R242, -R115, RZ ;  /* 0x80000073f2647210 */ /* 0x000fe40007ffe0ff */
[----:B------:R-:W-:Y:S01]  /*f910*/  IMAD R2, R102, c[0x0][0x20c], R0 ;  /* 0x0000830066027a24 */ /* 0x000fe200078e0200 */
[----:B------:R-:W-:Y:S02]  /*f920*/  LEA R0, P1, R4, R230, 0x6 ;  /* 0x000000e604007211 */ /* 0x000fe400078230ff */
[----:B------:R1:W5:Y:S02]  /*f930*/  LDL R152, [R1+0x1c] ;  /* 0x00001c0001987983 */ /* 0x0003640000100800 */
[----:B------:R-:W-:Y:S02]  /*f940*/  IADD3 R3, R5, R2, RZ ;  /* 0x0000000205037210 */ /* 0x000fe40007ffe0ff */
[----:B------:R-:W-:-:S02]  /*f950*/  LEA R2, P0, R0, c[0x0][0x1f8], 0x1 ;  /* 0x00007e0000027a11 */ /* 0x000fc400078008ff */
[----:B------:R-:W-:Y:S02]  /*f960*/  LEA.HI.X R3, R4, R233, R3, 0x6, P1 ;  /* 0x000000e904037211 */ /* 0x000fe400008f3403 */
[----:B------:R-:W-:Y:S02]  /*f970*/  MOV R4, c[0x0][0x208] ;  /* 0x0000820000047a02 */ /* 0x000fe40000000f00 */
[----:B------:R-:W-:Y:S02]  /*f980*/  LEA.HI.X R3, R0, c[0x0][0x1fc], R3, 0x1, P0 ;  /* 0x00007f0000037a11 */ /* 0x000fe400000f0c03 */
[----:B------:R-:W-:Y:S02]  /*f990*/  LOP3.LUT R0, R116, 0x1, RZ, 0xc0, !PT ;  /* 0x0000000174007812 */ /* 0x000fe400078ec0ff */
[----:B------:R-:W-:Y:S02]  /*f9a0*/  MOV R5, c[0x0][0x20c] ;  /* 0x0000830000057a02 */ /* 0x000fe40000000f00 */
[----:B------:R-:W-:-:S02]  /*f9b0*/  LEA R12, P0, R4, R2, 0x6 ;  /* 0x00000002040c7211 */ /* 0x000fc400078030ff */
[----:B------:R-:W-:Y:S01]  /*f9c0*/  ISETP.NE.U32.AND P2, PT, R0, 0x1, PT ;  /* 0x000000010000780c */ /* 0x000fe20003f45070 */
[----:B------:R-:W-:Y:S01]  /*f9d0*/  LDSM.16.M88.4 R8, [R199] ;  /* 0x00000000c708783b */ /* 0x000fe20000000200 */
[----:B------:R-:W-:Y:S02]  /*f9e0*/  IADD3 R0, -R120, R100, RZ ;  /* 0x0000006478007210 */ /* 0x000fe40007ffe1ff */
[----:B------:R-:W-:Y:S01]  /*f9f0*/  LEA.HI.X R13, R4, R3, R5, 0x6, P0 ;  /* 0x00000003040d7211 */ /* 0x000fe200000f3405 */
[----:B------:R-:W2:Y:S01]  /*fa00*/  LDSM.16.M88.4 R20, [R192] ;  /* 0x00000000c014783b */ /* 0x000ea20000000200 */
[----:B------:R-:W-:-:S03]  /*fa10*/  ISETP.LT.OR P0, PT, R0, 0x1, P2 ;  /* 0x000000010000780c */ /* 0x000fc60001701670 */
[----:B------:R-:W3:Y:S04]  /*fa20*/  LDSM.16.M88.4 R16, [R192+0x800] ;  /* 0x00080000c010783b */ /* 0x000ee80000000200 */
[----:B------:R-:W4:Y:S01]  /*fa30*/  LDSM.16.M88.4 R24, [R192+0x1000] ;  /* 0x00100000c018783b */ /* 0x000f220000000200 */
[----:B------:R-:W-:-:S03]  /*fa40*/  LOP3.LUT P1, RZ, R116, 0x2, RZ, 0xc0, !PT ;  /* 0x0000000274ff7812 */ /* 0x000fc6000782c0ff */
[----:B------:R-:W1:Y:S04]  /*fa50*/  LDSM.16.M88.4 R32, [R192+0x1800] ;  /* 0x00180000c020783b */ /* 0x000e680000000200 */
[----:B------:R-:W-:Y:S04]  /*fa60*/  LDSM.16.M88.4 R4, [R200] ;  /* 0x00000000c804783b */ /* 0x000fe80000000200 */
[----:B------:R-:W1:Y:S04]  /*fa70*/  LDSM.16.M88.4 R44, [R203] ;  /* 0x00000000cb2c783b */ /* 0x000e680000000200 */
[----:B------:R-:W1:Y:S04]  /*fa80*/  LDSM.16.M88.4 R56, [R214] ;  /* 0x00000000d638783b */ /* 0x000e680000000200 */
[----:B------:R-:W1:Y:S04]  /*fa90*/  LDSM.16.M88.4 R60, [R213] ;  /* 0x00000000d53c783b */ /* 0x000e680000000200 */
[----:B------:R-:W1:Y:S04]  /*faa0*/  LDSM.16.M88.4 R68, [R212] ;  /* 0x00000000d444783b */ /* 0x000e680000000200 */
[----:B------:R-:W-:Y:S01]  /*fab0*/  @!PT LDS RZ, [RZ] ;  /* 0x00000000fffff984 */ /* 0x000fe20000000800 */
[----:B------:R-:W-:Y:S01]  /*fac0*/  @!PT LDS RZ, [RZ] ;  /* 0x00000000fffff984 */ /* 0x000fe20000000800 */
[----:B------:R-:W-:Y:S01]  /*fad0*/  @!PT LDS RZ, [RZ] ;  /* 0x00000000fffff984 */ /* 0x000fe20000000800 */
[----:B------:R1:W-:Y:S01]  /*fae0*/  LDGSTS.E.BYPASS.LTC128B.128 [R217+0x100], [R2.64], !P0 ;  /* 0x0010000002d97fae */ /* 0x0003e2000c101d46 */
[----:B------:R-:W-:-:S02]  /*faf0*/  ISETP.LT.OR P0, PT, R0, 0x1, !P1 ;  /* 0x000000010000780c */ /* 0x000fc40004f01670 */
[C---:B------:R-:W-:Y:S02]  /*fb00*/  ISETP.LT.OR P2, PT, R0.reuse, 0x21, P2 ;  /* 0x000000210000780c */ /* 0x040fe40001741670 */
[----:B------:R-:W-:-:S09]  /*fb10*/  ISETP.LT.OR P1, PT, R0, 0x21, !P1 ;  /* 0x000000210000780c */ /* 0x000fd20004f21670 */
[----:B------:R1:W-:Y:S01]  /*fb20*/  LDGSTS.E.BYPASS.LTC128B.128 [R217+0x2100], [R2.64+0x80], !P0 ;  /* 0x0210008002d97fae */ /* 0x0003e2000c101d46 */
[----:B------:R-:W-:-:S04]  /*fb30*/  LOP3.LUT P0, RZ, R116, 0x4, RZ, 0xc0, !PT ;  /* 0x0000000474ff7812 */ /* 0x000fc8000780c0ff */
[C---:B------:R-:W-:Y:S02]  /*fb40*/  ISETP.LT.OR P6, PT, R0.reuse, 0x1, !P0 ;  /* 0x000000010000780c */ /* 0x040fe400047c1670 */
[----:B------:R-:W-:Y:S01]  /*fb50*/  ISETP.LT.OR P0, PT, R0, 0x21, !P0 ;  /* 0x000000210000780c */ /* 0x000fe20004701670 */
[C---:B--2---:R-:W-:Y:S08]  /*fb60*/  HMMA.16816.F32 R28, R8.reuse, R20, RZ ;  /* 0x00000014081c723c */ /* 0x044ff000000018ff */
        /* <DEDUP_REMOVED lines=8> */
[----:B------:R-:W4:Y:S02]  /*fbf0*/  LDSM.16.M88.4 R64, [R198] ;  /* 0x00000000c640783b */ /* 0x000f240000000200 */
[C---:B------:R-:W-:Y:S02]  /*fc00*/  HMMA.16816.F32 R16, R8.reuse, R18, RZ ;  /* 0x000000120810723c */ /* 0x040fe400000018ff */
[----:B------:R-:W2:Y:S04]  /*fc10*/  LDSM.16.M88.4 R72, [R198+0x800] ;  /* 0x00080000c648783b */ /* 0x000ea80000000200 */
[----:B------:R-:W2:Y:S02]  /*fc20*/  LDSM.16.M88.4 R80, [R198+0x1000] ;  /* 0x00100000c650783b */ /* 0x000ea40000000200 */
[C---:B------:R-:W-:Y:S02]  /*fc30*/  HMMA.16816.F32 R24, R8.reuse, R26, RZ ;  /* 0x0000001a0818723c */ /* 0x040fe400000018ff */
[----:B------:R-:W-:Y:S04]  /*fc40*/  LDSM.16.M88.4 R76, [R195+0x800] ;  /* 0x00080000c34c783b */ /* 0x000fe80000000200 */
[----:B------:R-:W-:Y:S02]  /*fc50*/  LDSM.16.M88.4 R88, [R195+0x1000] ;  /* 0x00100000c358783b */ /* 0x000fe40000000200 */
[C---:B-1----:R-:W-:Y:S02]  /*fc60*/  HMMA.16816.F32 R52, R8.reuse, R32, RZ ;  /* 0x000000200834723c */ /* 0x042fe400000018ff */
[----:B------:R-:W-:Y:S04]  /*fc70*/  LDSM.16.M88.4 R84, [R192+0x3000] ;  /* 0x00300000c054783b */ /* 0x000fe80000000200 */
[----:B------:R-:W0:Y:S02]  /*fc80*/  LDGDEPBAR ;  /* 0x00000000000079af */ /* 0x000e240000000000 */
[----:B---3--:R-:W-:Y:S08]  /*fc90*/  HMMA.16816.F32 R12, R8, R34, RZ ;  /* 0x00000022080c723c */ /* 0x008ff000000018ff */
[C---:B------:R-:W-:Y:S08]  /*fca0*/  HMMA.16816.F32 R8, R4.reuse, R44, R28 ;  /* 0x0000002c0408723c */ /* 0x040ff0000000181c */
[C---:B------:R-:W-:Y:S08]  /*fcb0*/  HMMA.16816.F32 R32, R4.reuse, R56, R40 ;  /* 0x000000380420723c */ /* 0x040ff00000001828 */
[C---:B------:R-:W-:Y:S08]  /*fcc0*/  HMMA.16816.F32 R28, R4.reuse, R46, R36 ;  /* 0x0000002e041c723c */ /* 0x040ff00000001824 */
[C---:B------:R-:W-:Y:S01]  /*fcd0*/  HMMA.16816.F32 R40, R4.reuse, R60, R48 ;  /* 0x0000003c0428723c */ /* 0x040fe20000001830 */
[----:B------:R-:W1:Y:S07]  /*fce0*/  LDSM.16.M88.4 R48, [R198+0x1800] ;  /* 0x00180000c630783b */ /* 0x000e6e0000000200 */
[C---:B------:R-:W-:Y:S01]  /*fcf0*/  HMMA.16816.F32 R36, R4.reuse, R58, R16 ;  /* 0x0000003a0424723c */ /* 0x040fe20000001810 */
[----:B------:R-:W-:Y:S04]  /*fd00*/  LDSM.16.M88.4 R16, [R201] ;  /* 0x00000000c910783b */ /* 0x000fe80000000200 */
[----:B------:R-:W3:Y:S03]  /*fd10*/  LDSM.16.M88.4 R56, [R195] ;  /* 0x00000000c338783b */ /* 0x000ee60000000200 */
[C---:B------:R-:W-:Y:S01]  /*fd20*/  HMMA.16816.F32 R44, R4.reuse, R62, R24 ;  /* 0x0000003e042c723c */ /* 0x040fe20000001818 */
[----:B------:R-:W1:Y:S07]  /*fd30*/  LDSM.16.M88.4 R60, [R195+0x1800] ;  /* 0x00180000c33c783b */ /* 0x000e6e0000000200 */
[C---:B------:R-:W-:Y:S08]  /*fd40*/  HMMA.16816.F32 R52, R4.reuse, R68, R52 ;  /* 0x000000440434723c */ /* 0x040ff00000001834 */
[----:B------:R-:W-:Y:S01]  /*fd50*/  HMMA.16816.F32 R24, R4, R70, R12 ;  /* 0x000000460418723c */ /* 0x000fe2000000180c */
[----:B------:R-:W-:Y:S04]  /*fd60*/  LDSM.16.M88.4 R12, [R199+0x4000] ;  /* 0x00400000c70c783b */ /* 0x000fe80000000200 */
[----:B------:R-:W1:Y:S03]  /*fd70*/  LDSM.16.M88.4 R68, [R192+0x2000] ;  /* 0x00200000c044783b */ /* 0x000e660000000200 */
[C---:B----4-:R-:W-:Y:S08]  /*fd80*/  HMMA.16816.F32 R8, R20.reuse, R64, R8 ;  /* 0x000000401408723c */ /* 0x050ff00000001808 */
[C---:B------:R-:W-:Y:S01]  /*fd90*/  HMMA.16816.F32 R4, R20.reuse, R66, R28 ;  /* 0x000000421404723c */ /* 0x040fe2000000181c */
[----:B------:R-:W-:Y:S07]  /*fda0*/  LDSM.16.M88.4 R64, [R211] ;  /* 0x00000000d340783b */ /* 0x000fee0000000200 */
[C---:B--2---:R-:W-:Y:S08]  /*fdb0*/  HMMA.16816.F32 R32, R20.reuse, R72, R32 ;  /* 0x000000481420723c */ /* 0x044ff00000001820 */
[C---:B------:R-:W-:Y:S01]  /*fdc0*/  HMMA.16816.F32 R36, R20.reuse, R74, R36 ;  /* 0x0000004a1424723c */ /* 0x040fe20000001824 */
[----:B------:R-:W2:Y:S07]  /*fdd0*/  LDSM.16.M88.4 R72, [R192+0x2800] ;  /* 0x00280000c048783b */ /* 0x000eae0000000200 */
[C---:B------:R-:W-:Y:S08]  /*fde0*/  HMMA.16816.F32 R44, R20.reuse, R82, R44 ;  /* 0x00000052142c723c */ /* 0x040ff0000000182c */
[C---:B-1----:R-:W-:Y:S08]  /*fdf0*/  HMMA.16816.F32 R52, R20.reuse, R48, R52 ;  /* 0x000000301434723c */ /* 0x042ff00000001834 */
[C---:B------:R-:W-:Y:S01]  /*fe00*/  HMMA.16816.F32 R40, R20.reuse, R80, R40 ;  /* 0x000000501428723c */ /* 0x040fe20000001828 */
[----:B------:R-:W-:Y:S07]  /*fe10*/  LDSM.16.M88.4 R80, [R198+0x2800] ;  /* 0x00280000c650783b */ /* 0x000fee0000000200 */
[----:B------:R-:W-:Y:S08]  /*fe20*/  HMMA.16816.F32 R28, R20, R50, R24 ;  /* 0x00000032141c723c */ /* 0x000ff00000001818 */
[C---:B---3--:R-:W-:Y:S01]  /*fe30*/  HMMA.16816.F32 R24, R16.reuse, R56, R8 ;  /* 0x000000381018723c */ /* 0x048fe20000001808 */
[----:B------:R-:W-:Y:S07]  /*fe40*/  LDSM.16.M88.4 R8, [R200+0x4000] ;  /* 0x00400000c808783b */ /* 0x000fee0000000200 */
[C---:B------:R-:W-:Y:S01]  /*fe50*/  HMMA.16816.F32 R20, R16.reuse, R58, R4 ;  /* 0x0000003a1014723c */ /* 0x040fe20000001804 */
[----:B------:R-:W1:Y:S07]  /*fe60*/  LDSM.16.M88.4 R56, [R192+0x3800] ;  /* 0x00380000c038783b */ /* 0x000e6e0000000200 */
[C---:B------:R-:W-:Y:S08]  /*fe70*/  HMMA.16816.F32 R4, R16.reuse, R76, R32 ;  /* 0x0000004c1004723c */ /* 0x040ff00000001820 */
[C---:B------:R-:W-:Y:S01]  /*fe80*/  HMMA.16816.F32 R36, R16.reuse, R78, R36 ;  /* 0x0000004e1024723c */ /* 0x040fe20000001824 */
[----:B------:R-:W3:Y:S07]  /*fe90*/  LDSM.16.M88.4 R76, [R210] ;  /* 0x00000000d24c783b */ /* 0x000eee0000000200 */
[C---:B------:R-:W-:Y:S08]  /*fea0*/  HMMA.16816.F32 R44, R16.reuse, R90, R44 ;  /* 0x0000005a102c723c */ /* 0x040ff0000000182c */
[C---:B------:R-:W-:Y:S08]  /*feb0*/  HMMA.16816.F32 R52, R16.reuse, R60, R52 ;  /* 0x0000003c1034723c */ /* 0x040ff00000001834 */
[C---:B------:R-:W-:Y:S01]  /*fec0*/  HMMA.16816.F32 R40, R16.reuse, R88, R40 ;  /* 0x000000581028723c */ /* 0x040fe20000001828 */
[----:B------:R-:W4:Y:S07]  /*fed0*/  LDSM.16.M88.4 R88, [R209] ;  /* 0x00000000d158783b */ /* 0x000f2e0000000200 */
[----:B------:R-:W-:Y:S01]  /*fee0*/  HMMA.16816.F32 R32, R16, R62, R28 ;  /* 0x0000003e1020723c */ /* 0x000fe2000000181c */
[----:B------:R-:W1:Y:S07]  /*fef0*/  LDSM.16.M88.4 R60, [R208] ;  /* 0x00000000d03c783b */ /* 0x000e6e0000000200 */
[C---:B------:R-:W-:Y:S08]  /*ff00*/  HMMA.16816.F32 R28, R12.reuse, R68, R24 ;  /* 0x000000440c1c723c */ /* 0x040ff00000001818 */
[C---:B------:R-:W-:Y:S01]  /*ff10*/  HMMA.16816.F32 R24, R12.reuse, R70, R20 ;  /* 0x000000460c18723c */ /* 0x040fe20000001814 */
[----:B------:R-:W-:Y:S07]  /*ff20*/  LDSM.16.M88.4 R68, [R195+0x2000] ;  /* 0x00200000c344783b */ /* 0x000fee0000000200 */
[C---:B--2---:R-:W-:Y:S01]  /*ff30*/  HMMA.16816.F32 R20, R12.reuse, R72, R4 ;  /* 0x000000480c14723c */ /* 0x044fe20000001804 */
[----:B------:R-:W-:Y:S07]  /*ff40*/  LDSM.16.M88.4 R4, [R202+0x4000] ;  /* 0x00400000ca04783b */ /* 0x000fee0000000200 */
[C---:B------:R-:W-:Y:S01]  /*ff50*/  HMMA.16816.F32 R16, R12.reuse, R74, R36 ;  /* 0x0000004a0c10723c */ /* 0x040fe20000001824 */
[----:B------:R-:W2:Y:S07]  /*ff60*/  LDSM.16.M88.4 R72, [R198+0x2000] ;  /* 0x00200000c648783b */ /* 0x000eae0000000200 */
[C---:B------:R-:W-:Y:S08]  /*ff70*/  HMMA.16816.F32 R48, R12.reuse, R86, R44 ;  /* 0x000000560c30723c */ /* 0x040ff0000000182c */
[C---:B-1----:R-:W-:Y:S08]  /*ff80*/  HMMA.16816.F32 R44, R12.reuse, R56, R52 ;  /* 0x000000380c2c723c */ /* 0x042ff00000001834 */
[C---:B------:R-:W-:Y:S01]  /*ff90*/  HMMA.16816.F32 R40, R12.reuse, R84, R40 ;  /* 0x000000540c28723c */ /* 0x040fe20000001828 */
[----:B------:R-:W1:Y:S07]  /*ffa0*/  LDSM.16.M88.4 R84, [R198+0x3000] ;  /* 0x00300000c654783b */ /* 0x000e6e0000000200 */
[----:B------:R-:W-:Y:S08]  /*ffb0*/  HMMA.16816.F32 R36, R12, R58, R32 ;  /* 0x0000003a0c24723c */ /* 0x000ff00000001820 */
[C---:B------:R-:W-:Y:S08]  /*ffc0*/  HMMA.16816.F32 R32, R8.reuse, R64, R28 ;  /* 0x000000400820723c */ /* 0x040ff0000000181c */
[C---:B------:R-:W-:Y:S01]  /*ffd0*/  HMMA.16816.F32 R28, R8.reuse, R66, R24 ;  /* 0x00000042081c723c */ /* 0x040fe20000001818 */
[----:B------:R-:W1:Y:S07]  /*ffe0*/  LDSM.16.M88.4 R64, [R198+0x3800] ;  /* 0x00380000c640783b */ /* 0x000e6e0000000200 */
[C---:B---3--:R-:W-:Y:S01]  /*fff0*/  HMMA.16816.F32 R24, R8.reuse, R76, R20 ;  /* 0x0000004c0818723c */ /* 0x048fe20000001814 */
[----:B------:R-:W3:Y:S07]  /*10000*/  LDSM.16.M88.4 R20, [R201+0x4000] ;  /* 0x00400000c914783b */ /* 0x000eee0000000200 */
[C---:B------:R-:W-:Y:S01]  /*10010*/  HMMA.16816.F32 R16, R8.reuse, R78, R16 ;  /* 0x0000004e0810723c */ /* 0x040fe20000001810 */
[----:B------:R-:W1:Y:S07]  /*10020*/  LDSM.16.M88.4 R76, [R195+0x2800] ;  /* 0x00280000c34c783b */ /* 0x000e6e0000000200 */
[C---:B----4-:R-:W-:Y:S08]  /*10030*/  HMMA.16816.F32 R56, R8.reuse, R90, R48 ;  /* 0x0000005a0838723c */ /* 0x050ff00000001830 */
[C---:B------:R-:W-:Y:S08]  /*10040*/  HMMA.16816.F32 R48, R8.reuse, R60, R44 ;  /* 0x0000003c0830723c */ /* 0x040ff0000000182c */
[C---:B------:R-:W-:Y:S01]  /*10050*/  HMMA.16816.F32 R12, R8.reuse, R88, R40 ;  /* 0x00000058080c723c */ /* 0x040fe20000001828 */
[----:B------:R-:W-:Y:S04]  /*10060*/  LDSM.16.M88.4 R40, [R195+0x3000] ;  /* 0x00300000c328783b */ /* 0x000fe80000000200 */
[----:B------:R-:W-:Y:S03]  /*10070*/  LDSM.16.M88.4 R88, [R195+0x3800] ;  /* 0x00380000c358783b */ /* 0x000fe60000000200 */
[----:B------:R-:W-:Y:S01]  /*10080*/  HMMA.16816.F32 R44, R8, R62, R36 ;  /* 0x0000003e082c723c */ /* 0x000fe20000001824 */
[----:B------:R-:W-:Y:S07]  /*10090*/  LDSM.16.M88.4 R60, [R192+0x4000] ;  /* 0x00400000c03c783b */ /* 0x000fee0000000200 */
[C---:B--2---:R-:W-:Y:S08]  /*100a0*/  HMMA.16816.F32 R36, R4.reuse, R72, R32 ;  /* 0x000000480424723c */ /* 0x044ff00000001820 */
[C---:B------:R-:W-:Y:S01]  /*100b0*/  HMMA.16816.F32 R52, R4.reuse, R82, R16 ;  /* 0x000000520434723c */ /* 0x040fe20000001810 */
[----:B------:R-:W2:Y:S07]  /*100c0*/  LDSM.16.M88.4 R16, [R199+0x8000] ;  /* 0x00800000c710783b */ /* 0x000eae0000000200 */
[C---:B------:R-:W-:Y:S01]  /*100d0*/  HMMA.16816.F32 R28, R4.reuse, R74, R28 ;  /* 0x0000004a041c723c */ /* 0x040fe2000000181c */
[----:B------:R-:W-:Y:S07]  /*100e0*/  LDSM.16.M88.4 R72, [R192+0x5800] ;  /* 0x00580000c048783b */ /* 0x000fee0000000200 */
[C---:B------:R-:W-:Y:S08]  /*100f0*/  HMMA.16816.F32 R32, R4.reuse, R80, R24 ;  /* 0x000000500420723c */ /* 0x040ff00000001818 */
[C---:B-1----:R-:W-:Y:S01]  /*10100*/  HMMA.16816.F32 R24, R4.reuse, R84, R12 ;  /* 0x000000540418723c */ /* 0x042fe2000000180c */
[----:B------:R-:W-:Y:S07]  /*10110*/  LDSM.16.M88.4 R12, [R200+0x8000] ;  /* 0x00800000c80c783b */ /* 0x000fee0000000200 */
[C---:B------:R-:W-:Y:S01]  /*10120*/  HMMA.16816.F32 R8, R4.reuse, R86, R56 ;  /* 0x000000560408723c */ /* 0x040fe20000001838 */
[----:B------:R-:W-:Y:S07]  /*10130*/  LDSM.16.M88.4 R56, [R195+0x4000] ;  /* 0x00400000c338783b */ /* 0x000fee0000000200 */
[C---:B------:R-:W-:Y:S08]  /*10140*/  HMMA.16816.F32 R48, R4.reuse, R64, R48 ;  /* 0x000000400430723c */ /* 0x040ff00000001830 */
[----:B------:R-:W-:Y:S01]  /*10150*/  HMMA.16816.F32 R96, R4, R66, R44 ;  /* 0x000000420460723c */ /* 0x000fe2000000182c */
[----:B------:R-:W-:Y:S04]  /*10160*/  LDSM.16.M88.4 R64, [R206] ;  /* 0x00000000ce40783b */ /* 0x000fe80000000200 */
[----:B------:R-:W-:Y:S03]  /*10170*/  LDSM.16.M88.4 R44, [R192+0x5000] ;  /* 0x00500000c02c783b */ /* 0x000fe60000000200 */
[C---:B---3--:R-:W-:Y:S01]  /*10180*/  HMMA.16816.F32 R4, R20.reuse, R68, R36 ;  /* 0x000000441404723c */ /* 0x048fe20000001824 */
[----:B------:R-:W1:Y:S07]  /*10190*/  LDSM.16.M88.4 R36, [R207] ;  /* 0x00000000cf24783b */ /* 0x000e6e0000000200 */
[C---:B------:R-:W-:Y:S08]  /*101a0*/  HMMA.16816.F32 R28, R20.reuse, R70, R28 ;  /* 0x00000046141c723c */ /* 0x040ff0000000181c */
[----:B------:R-:W-:Y:S01]  /*101b0*/  HMMA.16816.F32 R68, R20, R78, R52 ;  /* 0x0000004e1444723c */ /* 0x000fe20000001834 */
[----:B------:R-:W3:Y:S07]  /*101c0*/  LDSM.16.M88.4 R52, [R192+0x4800] ;  /* 0x00480000c034783b */ /* 0x000eee0000000200 */
[----:B--2---:R-:W-:Y:S08]  /*101d0*/  HMMA.16816.F32 R4, R16, R60, R4 ;  /* 0x0000003c1004723c */ /* 0x004ff00000001804 */
[C---:B------:R-:W-:Y:S01]  /*101e0*/  HMMA.16816.F32 R80, R20.reuse, R42, R8 ;  /* 0x0000002a1450723c */ /* 0x040fe20000001808 */
[----:B------:R-:W-:Y:S07]  /*101f0*/  LDSM.16.M88.4 R8, [R202+0x8000] ;  /* 0x00800000ca08783b */ /* 0x000fee0000000200 */
[----:B------:R-:W-:Y:S01]  /*10200*/  HMMA.16816.F32 R92, R20, R88, R48 ;  /* 0x00000058145c723c */ /* 0x000fe20000001830 */
[----:B------:R-:W2:Y:S07]  /*10210*/  LDSM.16.M88.4 R48, [R198+0x4000] ;  /* 0x00400000c630783b */ /* 0x000eae0000000200 */
[----:B------:R-:W-:Y:S01]  /*10220*/  HMMA.16816.F32 R28, R16, R62, R28 ;  /* 0x0000003e101c723c */ /* 0x000fe2000000181c */
[----:B------:R-:W-:Y:S07]  /*10230*/  LDSM.16.M88.4 R60, [R198+0x4800] ;  /* 0x00480000c63c783b */ /* 0x000fee0000000200 */
[C---:B------:R-:W-:Y:S08]  /*10240*/  HMMA.16816.F32 R32, R20.reuse, R76, R32 ;  /* 0x0000004c1420723c */ /* 0x040ff00000001820 */
[----:B------:R-:W-:Y:S08]  /*10250*/  HMMA.16816.F32 R84, R20, R40, R24 ;  /* 0x000000281454723c */ /* 0x000ff00000001818 */
[C---:B-1----:R-:W-:Y:S01]  /*10260*/  HMMA.16816.F32 R24, R12.reuse, R36, R4 ;  /* 0x000000240c18723c */ /* 0x042fe20000001804 */
[----:B------:R-:W1:Y:S07]  /*10270*/  LDSM.16.M88.4 R4, [R201+0x8000] ;  /* 0x00800000c904783b */ /* 0x000e6e0000000200 */
[----:B------:R-:W-:Y:S08]  /*10280*/  HMMA.16816.F32 R28, R12, R38, R28 ;  /* 0x000000260c1c723c */ /* 0x000ff0000000181c */
[----:B---3--:R-:W-:Y:S08]  /*10290*/  HMMA.16816.F32 R32, R16, R52, R32 ;  /* 0x000000341020723c */ /* 0x008ff00000001820 */
[----:B--2---:R-:W-:Y:S08]  /*102a0*/  HMMA.16816.F32 R24, R8, R48, R24 ;  /* 0x000000300818723c */ /* 0x004ff00000001818 */
        /* <DEDUP_REMOVED lines=18> */
[----:B------:R-:W2:Y:S07]  /*103d0*/  LDSM.16.M88.4 R60, [R204] ;  /* 0x00000000cc3c783b */ /* 0x000eae0000000200 */
[----:B------:R-:W-:Y:S01]  /*103e0*/  HMMA.16816.F32 R64, R16, R72, R92 ;  /* 0x000000481040723c */ /* 0x000fe2000000185c */
[----:B------:R4:W1:Y:S07]  /*103f0*/  MUFU.TANH R72, R0 ;  /* 0x0000000000487308 */ /* 0x00086e0000002400 */
[----:B---3--:R-:W-:Y:S01]  /*10400*/  HMMA.16816.F32 R36, R4, R52, R36 ;  /* 0x000000340424723c */ /* 0x008fe20000001824 */
[----:B----4-:R-:W-:-:S04]  /*10410*/  FMUL.FTZ R0, R50, c[0x0][0x320] ;  /* 0x0000c80032007a20 */ /* 0x010fc80000410000 */
[----:B------:R3:W4:Y:S03]  /*10420*/  MUFU.TANH R81, R0 ;  /* 0x0000000000517308 */ /* 0x0007260000002400 */
[----:B------:R-:W-:Y:S01]  /*10430*/  HMMA.16816.F32 R40, R12, R70, R44 ;  /* 0x000000460c28723c */ /* 0x000fe2000000182c */
[----:B------:R-:W-:Y:S01]  /*10440*/  LDSM.16.M88.4 R44, [R198+0x5800] ;  /* 0x00580000c62c783b */ /* 0x000fe20000000200 */
[----:B---3--:R-:W-:-:S03]  /*10450*/  FMUL.FTZ R0, R51, c[0x0][0x320] ;  /* 0x0000c80033007a20 */ /* 0x008fc60000410000 */
[----:B------:R-:W3:Y:S01]  /*10460*/  LDSM.16.M88.4 R48, [R195+0x5000] ;  /* 0x00500000c330783b */ /* 0x000ee20000000200 */
[----:B------:R2:W2:Y:S02]  /*10470*/  MUFU.TANH R73, R0 ;  /* 0x0000000000497308 */ /* 0x0004a40000002400 */
[----:B-1----:R-:W-:Y:S01]  /*10480*/  HMMA.16816.F32 R32, R8, R56, R24 ;  /* 0x000000380820723c */ /* 0x002fe20000001818 */
[----:B--2---:R-:W-:-:S05]  /*10490*/  FMUL.FTZ R0, R28, c[0x0][0x320] ;  /* 0x0000c8001c007a20 */ /* 0x004fca0000410000 */
[----:B------:R1:W2:Y:S02]  /*104a0*/  MUFU.TANH R69, R0 ;  /* 0x0000000000457308 */ /* 0x0002a40000002400 */
        /* <DEDUP_REMOVED lines=12> */
[----:B---3--:R-:W-:Y:S01]  /*10570*/  HMMA.16816.F32 R32, R4, R48, R32 ;  /* 0x000000300420723c */ /* 0x008fe20000001820 */
[----:B-1----:R-:W-:-:S05]  /*10580*/  FMUL.FTZ R0, R37, c[0x0][0x320] ;  /* 0x0000c80025007a20 */ /* 0x002fca0000410000 */
[----:B------:R1:W3:Y:S02]  /*10590*/  MUFU.TANH R52, R0 ;  /* 0x0000000000347308 */ /* 0x0002e40000002400 */
[----:B-1----:R-:W-:-:S06]  /*105a0*/  FMUL.FTZ R0, R38, c[0x0][0x320] ;  /* 0x0000c80026007a20 */ /* 0x002fcc0000410000 */
[----:B------:R1:W1:Y:S01]  /*105b0*/  MUFU.TANH R54, R0 ;  /* 0x0000000000367308 */ /* 0x0002620000002400 */
        /* <DEDUP_REMOVED lines=77> */
.L_x_693:
[----:B--234-:R-:W-:Y:S05]  /*10a90*/  BSYNC B0 ;  /* 0x0000000000007941 */ /* 0x01cfea0003800000 */
.L_x_692:
[----:B------:R-:W-:Y:S01]  /*10aa0*/  ISETP.NE.AND P0, PT, R119, 0x1, PT ;  /* 0x000000017700780c */ /* 0x000fe20003f05270 */
[----:B-1----:R-:W-:Y:S01]  /*10ab0*/  IMAD.IADD R0, R252, 0x1, R246 ;  /* 0x00000001fc007824 */ /* 0x002fe200078e02f6 */
[----:B------:R-:W-:Y:S01]  /*10ac0*/  ULDC UR4, c[0x0][0x324] ;  /* 0x0000c90000047ab9 */ /* 0x000fe20000000800 */
[----:B------:R-:W-:Y:S01]  /*10ad0*/  IMAD.MOV.U32 R8, RZ, RZ, c[0x0][0x32c] ;  /* 0x0000cb00ff087624 */ /* 0x000fe200078e00ff */
[----:B------:R-:W-:Y:S01]  /*10ae0*/  ULOP3.LUT UR4, URZ, UR4, URZ, 0x33, !UPT ;  /* 0x000000043f047292 */ /* 0x000fe2000f8e333f */
[----:B------:R-:W-:Y:S01]  /*10af0*/  IMAD.MOV.U32 R4, RZ, RZ, R0 ;  /* 0x000000ffff047224 */ /* 0x000fe200078e0000 */
[----:B------:R-:W0:Y:S01]  /*10b00*/  LDGDEPBAR ;  /* 0x00000000000079af */ /* 0x000e220000000000 */
[----:B------:R-:W-:Y:S01]  /*10b10*/  IMAD.IADD R7, R100, 0x1, -R241 ;  /* 0x0000000164077824 */ /* 0x000fe200078e0af1 */
[----:B------:R-:W-:-:S05]  /*10b20*/  ISETP.GE.AND P6, PT, R8, 0x1, PT ;  /* 0x000000010800780c */ /* 0x000fca0003fc6270 */
[----:B------:R-:W-:Y:S01]  /*10b30*/  @P0 IMAD.HI.U32 R2, R0, c[0x0][0x2c8], RZ ;  /* 0x0000b20000020a27 */ /* 0x000fe200078e00ff */
[----:B------:R-:W-:-:S04]  /*10b40*/  IADD3 R0, R242, 0x1, -R115 ;  /* 0x00000001f2007810 */ /* 0x000fc80007ffe873 */
[----:B------:R-:W-:Y:S02]  /*10b50*/  @P0 SHF.R.U32.HI R4, RZ, c[0x0][0x2cc], R2 ;  /* 0x0000b300ff040a19 */ /* 0x000fe40000011602 */
[----:B------:R-:W-:-:S03]  /*10b60*/  IADD3 R0, -R243, R0, -R241 ;  /* 0x00000000f3007210 */ /* 0x000fc60007ffe9f1 */
[----:B------:R-:W1:Y:S01]  /*10b70*/  SHFL.IDX PT, R3, R4, RZ, 0x1c1f ;  /* 0x001c1fff04037589 */ /* 0x000e6200000e0000 */
        /* <DEDUP_REMOVED lines=17> */
.L_x_696:
[----:B------:R-:W-:-:S04]  /*10c90*/  MOV R8, c[0x0][0x32c] ;  /* 0x0000cb0000087a02 */ /* 0x000fc80000000f00 */
[----:B------:R-:W-:-:S13]  /*10ca0*/  ISETP.NE.AND P0, PT, R8, 0x1, PT ;  /* 0x000000010800780c */ /* 0x000fda0003f05270 */
[----:B------:R-:W-:-:S05]  /*10cb0*/  @P0 IMAD.HI.U32 R8, R3, c[0x0][0x330], RZ ;  /* 0x0000cc0003080a27 */ /* 0x000fca00078e00ff */
[----:B------:R-:W-:Y:S02]  /*10cc0*/  @P0 SHF.R.U32.HI R3, RZ, c[0x0][0x334], R8 ;  /* 0x0000cd00ff030a19 */ /* 0x000fe40000011608 */
.L_x_697:
[----:B------:R-:W-:Y:S05]  /*10cd0*/  BSYNC B0 ;  /* 0x0000000000007941 */ /* 0x000fea0003800000 */
.L_x_695:
[----:B------:R-:W-:-:S04]  /*10ce0*/  IMAD R3, R3, c[0x0][0x32c], -R115 ;  /* 0x0000cb0003037a24 */ /* 0x000fc800078e0a73 */
[----:B------:R-:W-:-:S05]  /*10cf0*/  IMAD.IADD R3, R3, 0x1, -R241 ;  /* 0x0000000103037824 */ /* 0x000fca00078e0af1 */
[----:B------:R-:W-:Y:S02]  /*10d00*/  IADD3 R8, R3, c[0x0][0x32c], RZ ;  /* 0x0000cb0003087a10 */ /* 0x000fe40007ffe0ff */
[----:B------:R-:W-:Y:S02]  /*10d10*/  IMNMX R0, R0, R3, !PT ;  /* 0x0000000300007217 */ /* 0x000fe40007800200 */
[----:B------:R-:W-:Y:S02]  /*10d20*/  IMNMX R2, R2, R8, PT ;  /* 0x0000000802027217 */ /* 0x000fe40003800200 */
.L_x_694:
[----:B-----5:R-:W-:Y:S01]  /*10d30*/  ISETP.GT.AND P1, PT, R152, RZ, PT ;  /* 0x000000ff9800720c */ /* 0x020fe20003f24270 */
        /* <DEDUP_REMOVED lines=64> */
.L_x_700:
[----:B------:R-:W-:-:S04]  /*11140*/  MOV R4, c[0x0][0x32c] ;  /* 0x0000cb0000047a02 */ /* 0x000fc80000000f00 */
[----:B------:R-:W-:-:S13]  /*11150*/  ISETP.NE.AND P0, PT, R4, 0x1, PT ;  /* 0x000000010400780c */ /* 0x000fda0003f05270 */
[----:B------:R-:W-:-:S05]  /*11160*/  @P0 IMAD.HI.U32 R4, R3, c[0x0][0x330], RZ ;  /* 0x0000cc0003040a27 */ /* 0x000fca00078e00ff */
[----:B------:R-:W-:Y:S02]  /*11170*/  @P0 SHF.R.U32.HI R3, RZ, c[0x0][0x334], R4 ;  /* 0x0000cd00ff030a19 */ /* 0x000fe40000011604 */
.L_x_701:
[----:B------:R-:W-:Y:S05]  /*11180*/  BSYNC B0 ;  /* 0x0000000000007941 */ /* 0x000fea0003800000 */
.L_x_699:
[----:B------:R-:W-:-:S04]  /*11190*/  IMAD R3, R3, c[0x0][0x32c], -R115 ;  /* 0x0000cb0003037a24 */ /* 0x000fc800078e0a73 */
[----:B------:R-:W-:-:S05]  /*111a0*/  IMAD.IADD R3, R3, 0x1, -R241 ;  /* 0x0000000103037824 */ /* 0x000fca00078e0af1 */
[----:B------:R-:W-:Y:S02]  /*111b0*/  IADD3 R4, R3, c[0x0][0x32c], RZ ;  /* 0x0000cb0003047a10 */ /* 0x000fe40007ffe0ff */
[----:B------:R-:W-:Y:S02]  /*111c0*/  IMNMX R0, R0, R3, !PT ;  /* 0x0000000300007217 */ /* 0x000fe40007800200 */
[----:B------:R-:W-:Y:S02]  /*111d0*/  IMNMX R2, R2, R4, PT ;  /* 0x0000000402027217 */ /* 0x000fe40003800200 */
.L_x_698:
[----:B------:R-:W-:Y:S01]  /*111e0*/  ISETP.GT.AND P0, PT, R0, RZ, P1 ;  /* 0x000000ff0000720c */ /* 0x000fe20000f04270 */
        /* <DEDUP_REMOVED lines=52> */
[----:B------:R-:W-:Y:S01]  /*11530*/  ISETP.GT.AND P0, PT, R0, 0x28, P1 ;  /* 0x000000280000780c */ /* 0x000fe20000f04270 */
[----:B------:R-:W-:Y:S01]  /*11540*/  LDSM.16.MT88.4 R24, [R197] ;  /* 0x00000000c518783b */ /* 0x000fe20000004200 */
[----:B------:R-:W-:-:S02]  /*11550*/  FMNMX.FTZ R3, R224, R3, !PT ;  /* 0x00000003e0037209 */ /* 0x000fc40007810000 */
[----:B------:R-:W-:Y:S02]  /*11560*/  ISETP.LT.OR P0, PT, R2, 0x29, P0 ;  /* 0x000000290200780c */ /* 0x000fe40000701670 */
[----:B------:R-:W-:Y:S02]  /*11570*/  FMNMX.FTZ R4, R101, R4, !PT ;  /* 0x0000000465047209 */ /* 0x000fe40007810000 */
[----:B------:R-:W-:Y:S02]  /*11580*/  FSEL R128, R22, -INF , !P0 ;  /* 0xff80000016807808 */ /* 0x000fe40004000000 */
[----:B------:R-:W-:Y:S02]  /*11590*/  ISETP.GT.AND P0, PT, R0, 0x29, P1 ;  /* 0x000000290000780c */ /* 0x000fe40000f04270 */
[----:B------:R-:W-:Y:S02]  /*115a0*/  FMNMX.FTZ R3, R225, R3, !PT ;  /* 0x00000003e1037209 */ /* 0x000fe40007810000 */
[----:B------:R-:W-:-:S02]  /*115b0*/  ISETP.LT.OR P0, PT, R2, 0x2a, P0 ;  /* 0x0000002a0200780c */ /* 0x000fc40000701670 */
[----:B------:R-:W-:Y:S01]  /*115c0*/  FMNMX.FTZ R4, R130, R4, !PT ;  /* 0x0000000482047209 */ /* 0x000fe20007810000 */
[----:B------:R-:W1:Y:S01]  /*115d0*/  SHFL.BFLY PT, R5, R3, 0x2, 0x1f ;  /* 0x0c401f0003057f89 */ /* 0x000e6200000e0000 */
[----:B------:R-:W-:Y:S02]  /*115e0*/  FSEL R103, R23, -INF , !P0 ;  /* 0xff80000017677808 */ /* 0x000fe40004000000 */
[----:B------:R-:W-:Y:S02]  /*115f0*/  ISETP.GT.AND P0, PT, R0, 0x30, P1 ;  /* 0x000000300000780c */ /* 0x000fe40000f04270 */
[----:B------:R-:W-:Y:S02]  /*11600*/  FMNMX.FTZ R4, R128, R4, !PT ;  /* 0x0000000480047209 */ /* 0x000fe40007810000 */
[----:B------:R-:W-:Y:S02]  /*11610*/  ISETP.LT.OR P0, PT, R2, 0x31, P0 ;  /* 0x000000310200780c */ /* 0x000fe40000701670 */
[----:B------:R-:W-:-:S02]  /*11620*/  ISETP.GT.AND P2, PT, R0, 0x38, P1 ;  /* 0x000000380000780c */ /* 0x000fc40000f44270 */
[----:B------:R-:W-:Y:S02]  /*11630*/  FSEL R137, R20, -INF , !P0 ;  /* 0xff80000014897808 */ /* 0x000fe40004000000 */
[----:B------:R-:W-:Y:S02]  /*11640*/  ISETP.GT.AND P0, PT, R0, 0x31, P1 ;  /* 0x000000310000780c */ /* 0x000fe40000f04270 */
[----:B------:R-:W-:Y:S02]  /*11650*/  FMNMX.FTZ R4, R103, R4, !PT ;  /* 0x0000000467047209 */ /* 0x000fe40007810000 */
[----:B------:R-:W-:-:S04]  /*11660*/  ISETP.LT.OR P0, PT, R2, 0x32, P0 ;  /* 0x000000320200780c */ /* 0x000fc80000701670 */
[----:B------:R-:W-:Y:S02]  /*11670*/  FSEL R139, R21, -INF , !P0 ;  /* 0xff800000158b7808 */ /* 0x000fe40004000000 */
[----:B------:R-:W-:Y:S01]  /*11680*/  ISETP.GT.AND P0, PT, R0, 0x39, P1 ;  /* 0x000000390000780c */ /* 0x000fe20000f04270 */
[----:B------:R-:W-:Y:S01]  /*11690*/  LDSM.16.MT88.4 R20, [R196] ;  /* 0x00000000c414783b */ /* 0x000fe20000004200 */
[C---:B------:R-:W-:Y:S02]  /*116a0*/  ISETP.LT.OR P1, PT, R2.reuse, 0x39, P2 ;  /* 0x000000390200780c */ /* 0x040fe40001721670 */
[----:B------:R-:W-:Y:S02]  /*116b0*/  FMNMX.FTZ R0, R137, R4, !PT ;  /* 0x0000000489007209 */ /* 0x000fe40007810000 */
[----:B------:R-:W-:Y:S02]  /*116c0*/  ISETP.LT.OR P0, PT, R2, 0x3a, P0 ;  /* 0x0000003a0200780c */ /* 0x000fe40000701670 */
[----:B------:R-:W-:-:S02]  /*116d0*/  FSEL R138, R15, -INF , !P1 ;  /* 0xff8000000f8a7808 */ /* 0x000fc40004800000 */
[----:B------:R-:W-:Y:S02]  /*116e0*/  FMNMX.FTZ R2, R139, R0, !PT ;  /* 0x000000008b027209 */ /* 0x000fe40007810000 */
        /* <DEDUP_REMOVED lines=18> */
[----:B------:R-:W-:Y:S08]  /*11810*/  MUFU.EX2 R48, R3 ;  /* 0x0000000300307308 */ /* 0x000ff00000000800 */
[----:B------:R1:W-:Y:S02]  /*11820*/  MUFU.EX2 R10, R0 ;  /* 0x00000000000a7308 */ /* 0x0003e40000000800 */
[----:B-1----:R-:W-:-:S02]  /*11830*/  FFMA.FTZ R0, R11, c[0x0][0x2d0], -R2 ;  /* 0x0000b4000b007a23 */ /* 0x002fc40000010802 */
[----:B---3--:R-:W-:-:S04]  /*11840*/  IMAD.MOV.U32 R11, RZ, RZ, R16 ;  /* 0x000000ffff0b7224 */ /* 0x008fc800078e0010 */
[----:B------:R1:W-:Y:S01]  /*11850*/  MUFU.EX2 R4, R0 ;  /* 0x0000000000047308 */ /* 0x0003e20000000800 */
[----:B------:R-:W2:Y:S01]  /*11860*/  LDSM.16.MT88.4 R16, [R193+0x2000] ;  /* 0x00200000c110783b */ /* 0x000ea20000004200 */
[----:B-1----:R-:W-:-:S05]  /*11870*/  FMUL.FTZ R0, R8, c[0x0][0x2d0] ;  /* 0x0000b40008007a20 */ /* 0x002fca0000410000 */
[----:B------:R-:W-:-:S05]  /*11880*/  FSEL R0, R0, RZ, P0 ;  /* 0x000000ff00007208 */ /* 0x000fca0000000000 */
[----:B------:R-:W-:-:S04]  /*11890*/  FFMA.FTZ R3, R6, c[0x0][0x2d0], -R0 ;  /* 0x0000b40006037a23 */ /* 0x000fc80000010800 */
[----:B------:R1:W-:Y:S02]  /*118a0*/  MUFU.EX2 R238, R3 ;  /* 0x0000000300ee7308 */ /* 0x0003e40000000800 */
[----:B-1----:R-:W-:-:S06]  /*118b0*/  FFMA.FTZ R3, R7, c[0x0][0x2d0], -R0 ;  /* 0x0000b40007037a23 */ /* 0x002fcc0000010800 */
[----:B------:R1:W3:Y:S02]  /*118c0*/  MUFU.EX2 R237, R3 ;  /* 0x0000000300ed7308 */ /* 0x0002e40000000800 */
[----:B-1----:R-:W-:Y:S01]  /*118d0*/  FFMA.FTZ R3, R9, c[0x0][0x2d0], -R0 ;  /* 0x0000b40009037a23 */ /* 0x002fe20000010800 */
[----:B---3--:R-:W-:Y:S01]  /*118e0*/  F2FP.PACK_AB R5, R237, R238 ;  /* 0x000000eeed05723e */ /* 0x008fe200000000ff */
[----:B------:R-:W-:Y:S01]  /*118f0*/  IMAD.MOV.U32 R9, RZ, RZ, R4 ;  /* 0x000000ffff097224 */ /* 0x000fe200078e0004 */
[----:B------:R-:W-:-:S03]  /*11900*/  F2FP.PACK_AB R4, R10, R11 ;  /* 0x0000000b0a04723e */ /* 0x000fc600000000ff */
[----:B------:R1:W-:Y:S01]  /*11910*/  MUFU.EX2 R247, R3 ;  /* 0x0000000300f77308 */ /* 0x0003e20000000800 */
[----:B------:R-:W-:Y:S01]  /*11920*/  F2FP.PACK_AB R6, R48, R9 ;  /* 0x000000093006723e */ /* 0x000fe200000000ff */
[----:B-1----:R-:W-:Y:S02]  /*11930*/  FFMA.FTZ R3, R13, c[0x0][0x2d0], -R0 ;  /* 0x0000b4000d037a23 */ /* 0x002fe40000010800 */
[----:B------:R-:W1:Y:S04]  /*11940*/  LDSM.16.MT88.4 R12, [R194+0x2000] ;  /* 0x00200000c20c783b */ /* 0x000e680000004200 */
[----:B------:R-:W3:Y:S02]  /*11950*/  MUFU.EX2 R244, R3 ;  /* 0x0000000300f47308 */ /* 0x000ee40000000800 */
[----:B---3--:R-:W-:Y:S01]  /*11960*/  F2FP.PACK_AB R7, R244, R247 ;  /* 0x000000f7f407723e */ /* 0x008fe200000000ff */
[----:B------:R-:W-:-:S05]  /*11970*/  FFMA.FTZ R3, R43, c[0x0][0x2d0], -R2 ;  /* 0x0000b4002b037a23 */ /* 0x000fca0000010802 */
[----:B------:R3:W-:Y:S01]  /*11980*/  MUFU.EX2 R154, R3 ;  /* 0x00000003009a7308 */ /* 0x0007e20000000800 */
[C---:B------:R-:W-:Y:S08]  /*11990*/  HMMA.16816.F32 R88, R4.reuse, R32, RZ ;  /* 0x000000200458723c */ /* 0x040ff000000018ff */
[----:B------:R-:W-:Y:S01]  /*119a0*/  HMMA.16816.F32 R112, R4, R34, RZ ;  /* 0x000000220470723c */ /* 0x000fe200000018ff */
[----:B------:R-:W4:Y:S01]  /*119b0*/  LDSM.16.MT88.4 R32, [R196+0x2000] ;  /* 0x00200000c420783b */ /* 0x000f220000004200 */
[----:B---3--:R-:W-:-:S06]  /*119c0*/  FFMA.FTZ R3, R44, c[0x0][0x2d0], -R2 ;  /* 0x0000b4002c037a23 */ /* 0x008fcc0000010802 */
[C---:B------:R-:W-:Y:S01]  /*119d0*/  HMMA.16816.F32 R116, R4.reuse, R24, RZ ;  /* 0x000000180474723c */ /* 0x040fe200000018ff */
[----:B------:R-:W-:Y:S01]  /*119e0*/  IMAD.MOV.U32 R44, RZ, RZ, R48 ;  /* 0x000000ffff2c7224 */ /* 0x000fe200078e0030 */
[----:B------:R3:W5:Y:S06]  /*119f0*/  MUFU.EX2 R140, R3 ;  /* 0x00000003008c7308 */ /* 0x00076c0000000800 */
[C---:B------:R-:W-:Y:S01]  /*11a00*/  HMMA.16816.F32 R96, R4.reuse, R26, RZ ;  /* 0x0000001a0460723c */ /* 0x040fe200000018ff */
[----:B------:R-:W4:Y:S07]  /*11a10*/  LDSM.16.MT88.4 R24, [R193+0x4000] ;  /* 0x00400000c118783b */ /* 0x000f2e0000004200 */
[----:B------:R-:W-:Y:S01]  /*11a20*/  HMMA.16816.F32 R80, R4, R20, RZ ;  /* 0x000000140450723c */ /* 0x000fe200000018ff */
[----:B---3--:R-:W-:-:S04]  /*11a30*/  FFMA.FTZ R3, R45, c[0x0][0x2d0], -R2 ;  /* 0x0000b4002d037a23 */ /* 0x008fc80000010802 */
[----:B------:R3:W-:Y:S03]  /*11a40*/  MUFU.EX2 R153, R3 ;  /* 0x0000000300997308 */ /* 0x0007e60000000800 */
[C---:B------:R-:W-:Y:S01]  /*11a50*/  HMMA.16816.F32 R92, R4.reuse, R22, RZ ;  /* 0x00000016045c723c */ /* 0x040fe200000018ff */
[----:B------:R-:W5:Y:S07]  /*11a60*/  LDSM.16.MT88.4 R20, [R194+0x4000] ;  /* 0x00400000c214783b */ /* 0x000f6e0000004200 */
[----:B--2---:R-:W-:Y:S01]  /*11a70*/  HMMA.16816.F32 R76, R4, R16, RZ ;  /* 0x00000010044c723c */ /* 0x004fe200000018ff */
[----:B---3--:R-:W-:-:S07]  /*11a80*/  FFMA.FTZ R3, R47, c[0x0][0x2d0], -R2 ;  /* 0x0000b4002f037a23 */ /* 0x008fce0000010802 */
[C---:B------:R-:W-:Y:S01]  /*11a90*/  HMMA.16816.F32 R72, R4.reuse, R18, RZ ;  /* 0x000000120448723c */ /* 0x040fe200000018ff */
[----:B------:R-:W2:Y:S01]  /*11aa0*/  LDSM.16.MT88.4 R16, [R197+0x4000] ;  /* 0x00400000c510783b */ /* 0x000ea20000004200 */
[----:B------:R3:W2:Y:S06]  /*11ab0*/  MUFU.EX2 R215, R3 ;  /* 0x0000000300d77308 */ /* 0x0006ac0000000800 */
[C---:B-1----:R-:W-:Y:S08]  /*11ac0*/  HMMA.16816.F32 R68, R4.reuse, R12, RZ ;  /* 0x0000000c0444723c */ /* 0x042ff000000018ff */
[----:B------:R-:W-:Y:S01]  /*11ad0*/  HMMA.16816.F32 R60, R4, R14, RZ ;  /* 0x0000000e043c723c */ /* 0x000fe200000018ff */
[----:B------:R-:W1:Y:S01]  /*11ae0*/  LDSM.16.MT88.4 R12, [R196+0x4000] ;  /* 0x00400000c40c783b */ /* 0x000e620000004200 */
[----:B---3--:R-:W-:-:S04]  /*11af0*/  FFMA.FTZ R3, R40, c[0x0][0x2d0], -R0 ;  /* 0x0000b40028037a23 */ /* 0x008fc80000010800 */
[----:B------:R3:W-:Y:S02]  /*11b00*/  MUFU.EX2 R236, R3 ;  /* 0x0000000300ec7308 */ /* 0x0007e40000000800 */
[C---:B----4-:R-:W-:Y:S08]  /*11b10*/  HMMA.16816.F32 R48, R4.reuse, R32, RZ ;  /* 0x000000200430723c */ /* 0x050ff000000018ff */
[----:B------:R-:W-:Y:S01]  /*11b20*/  HMMA.16816.F32 R52, R4, R34, RZ ;  /* 0x000000220434723c */ /* 0x000fe200000018ff */
[----:B------:R-:W4:Y:S01]  /*11b30*/  LDSM.16.MT88.4 R32, [R194+0x800] ;  /* 0x00080000c220783b */ /* 0x000f220000004200 */
[----:B---3--:R-:W-:-:S06]  /*11b40*/  FFMA.FTZ R3, R41, c[0x0][0x2d0], -R0 ;  /* 0x0000b40029037a23 */ /* 0x008fcc0000010800 */
[C---:B------:R-:W-:Y:S01]  /*11b50*/  HMMA.16816.F32 R84, R4.reuse, R28, RZ ;  /* 0x0000001c0454723c */ /* 0x040fe200000018ff */
[----:B------:R3:W1:Y:S07]  /*11b60*/  MUFU.EX2 R234, R3 ;  /* 0x0000000300ea7308 */ /* 0x00066e0000000800 */
[C---:B------:R-:W-:Y:S01]  /*11b70*/  HMMA.16816.F32 R108, R4.reuse, R30, RZ ;  /* 0x0000001e046c723c */ /* 0x040fe200000018ff */
[----:B------:R-:W1:Y:S07]  /*11b80*/  LDSM.16.MT88.4 R28, [R197+0x800] ;  /* 0x00080000c51c783b */ /* 0x000e6e0000004200 */
[----:B------:R-:W-:Y:S01]  /*11b90*/  HMMA.16816.F32 R64, R4, R36, RZ ;  /* 0x000000240440723c */ /* 0x000fe200000018ff */
[----:B---3--:R-:W-:-:S04]  /*11ba0*/  FFMA.FTZ R3, R42, c[0x0][0x2d0], -R0 ;  /* 0x0000b4002a037a23 */ /* 0x008fc80000010800 */
[----:B------:R3:W-:Y:S03]  /*11bb0*/  MUFU.EX2 R235, R3 ;  /* 0x0000000300eb7308 */ /* 0x0007e60000000800 */
[C---:B------:R-:W-:Y:S01]  /*11bc0*/  HMMA.16816.F32 R56, R4.reuse, R38, RZ ;  /* 0x000000260438723c */ /* 0x040fe200000018ff */
[----:B------:R-:W1:Y:S07]  /*11bd0*/  LDSM.16.MT88.4 R36, [R193+0x800] ;  /* 0x00080000c124783b */ /* 0x000e6e0000004200 */
[----:B------:R-:W-:Y:S01]  /*11be0*/  HMMA.16816.F32 R120, R4, R24, RZ ;  /* 0x000000180478723c */ /* 0x000fe200000018ff */
[----:B---3--:R-:W-:-:S07]  /*11bf0*/  FFMA.FTZ R3, R46, c[0x0][0x2d0], -R0 ;  /* 0x0000b4002e037a23 */ /* 0x008fce0000010800 */
[C---:B------:R-:W-:Y:S01]  /*11c00*/  HMMA.16816.F32 R124, R4.reuse, R26, RZ ;  /* 0x0000001a047c723c */ /* 0x040fe200000018ff */
[----:B------:R-:W3:Y:S01]  /*11c10*/  LDSM.16.MT88.4 R24, [R196+0x800] ;  /* 0x00080000c418783b */ /* 0x000ee20000004200 */
[----:B------:R2:W1:Y:S06]  /*11c20*/  MUFU.EX2 R226, R3 ;  /* 0x0000000300e27308 */ /* 0x00046c0000000800 */
[C---:B-----5:R-:W-:Y:S08]  /*11c30*/  HMMA.16816.F32 R40, R4.reuse, R20, RZ ;  /* 0x000000140428723c */ /* 0x060ff000000018ff */
[----:B------:R-:W-:Y:S01]  /*11c40*/  HMMA.16816.F32 R132, R4, R22, RZ ;  /* 0x000000160484723c */ /* 0x000fe200000018ff */
[----:B------:R-:W5:Y:S01]  /*11c50*/  LDSM.16.MT88.4 R20, [R193+0x2800] ;  /* 0x00280000c114783b */ /* 0x000f620000004200 */
[----:B--2---:R-:W-:-:S06]  /*11c60*/  FFMA.FTZ R3, R102, c[0x0][0x2d0], -R2 ;  /* 0x0000b40066037a23 */ /* 0x004fcc0000010802 */
[C---:B------:R-:W-:Y:S08]  /*11c70*/  HMMA.16816.F32 R148, R4.reuse, R16, RZ ;  /* 0x000000100494723c */ /* 0x040ff000000018ff */
[C---:B------:R-:W-:Y:S01]  /*11c80*/  HMMA.16816.F32 R160, R4.reuse, R18, RZ ;  /* 0x0000001204a0723c */ /* 0x040fe200000018ff */
[----:B------:R-:W2:Y:S07]  /*11c90*/  LDSM.16.MT88.4 R16, [R194+0x2800] ;  /* 0x00280000c210783b */ /* 0x000eae0000004200 */
[C---:B-1----:R-:W-:Y:S08]  /*11ca0*/  HMMA.16816.F32 R164, R4.reuse, R12, RZ ;  /* 0x0000000c04a4723c */ /* 0x042ff000000018ff */
[----:B------:R-:W-:Y:S01]  /*11cb0*/  HMMA.16816.F32 R156, R4, R14, RZ ;  /* 0x0000000e049c723c */ /* 0x000fe200000018ff */
[----:B------:R-:W1:Y:S06]  /*11cc0*/  LDSM.16.MT88.4 R12, [R197+0x2800] ;  /* 0x00280000c50c783b */ /* 0x000e6c0000004200 */
[----:B------:R-:W-:-:S02]  /*11cd0*/  F2FP.PACK_AB R4, R140, R154 ;  /* 0x0000009a8c04723e */ /* 0x000fc400000000ff */
[----:B------:R-:W-:Y:S02]  /*11ce0*/  F2FP.PACK_AB R6, R215, R153 ;  /* 0x00000099d706723e */ /* 0x000fe400000000ff */
[----:B------:R-:W-:Y:S02]  /*11cf0*/  F2FP.PACK_AB R5, R234, R236 ;  /* 0x000000ecea05723e */ /* 0x000fe400000000ff */
[----:B------:R-:W-:-:S07]  /*11d00*/  F2FP.PACK_AB R7, R226, R235 ;  /* 0x000000ebe207723e */ /* 0x000fce00000000ff */
[C---:B----4-:R-:W-:Y:S08]  /*11d10*/  HMMA.16816.F32 R220, R4.reuse, R32, R84 ;  /* 0x0000002004dc723c */ /* 0x050ff00000001854 */
[C---:B------:R-:W-:Y:S01]  /*11d20*/  HMMA.16816.F32 R248, R4.reuse, R34, R108 ;  /* 0x0000002204f8723c */ /* 0x040fe2000000186c */
[----:B------:R-:W4:Y:S07]  /*11d30*/  LDSM.16.MT88.4 R32, [R196+0x2800] ;  /* 0x00280000c420783b */ /* 0x000f2e0000004200 */
[C---:B------:R-:W-:Y:S08]  /*11d40*/  HMMA.16816.F32 R188, R4.reuse, R28, R116 ;  /* 0x0000001c04bc723c */ /* 0x040ff00000001874 */
[C---:B------:R-:W-:Y:S01]  /*11d50*/  HMMA.16816.F32 R180, R4.reuse, R30, R96 ;  /* 0x0000001e04b4723c */ /* 0x040fe20000001860 */
[----:B------:R-:W1:Y:S07]  /*11d60*/  LDSM.16.MT88.4 R28, [R193+0x4800] ;  /* 0x00480000c11c783b */ /* 0x000e6e0000004200 */
[C---:B------:R-:W-:Y:S07]  /*11d70*/  HMMA.16816.F32 R172, R4.reuse, R36, R88 ;  /* 0x0000002404ac723c */ /* 0x040fee0000001858 */
[----:B------:R-:W-:Y:S01]  /*11d80*/  IMAD.MOV.U32 R88, RZ, RZ, R154 ;  /* 0x000000ffff587224 */ /* 0x000fe200078e009a */
[----:B------:R-:W-:Y:S01]  /*11d90*/  HMMA.16816.F32 R184, R4, R38, R112 ;  /* 0x0000002604b8723c */ /* 0x000fe20000001870 */
[----:B------:R-:W-:Y:S01]  /*11da0*/  IMAD.MOV.U32 R91, RZ, RZ, R153 ;  /* 0x000000ffff5b7224 */ /* 0x000fe200078e0099 */
[----:B------:R-:W-:Y:S01]  /*11db0*/  LDSM.16.MT88.4 R36, [R194+0x1000] ;  /* 0x00100000c224783b */ /* 0x000fe20000004200 */
[----:B------:R-:W-:-:S02]  /*11dc0*/  IMAD.MOV.U32 R90, RZ, RZ, R152 ;  /* 0x000000ffff5a7224 */ /* 0x000fc400078e0098 */
[----:B------:R-:W-:Y:S02]  /*11dd0*/  IMAD.MOV.U32 R89, RZ, RZ, R140 ;  /* 0x000000ffff597224 */ /* 0x000fe400078e008c */
[----:B------:R2:W1:Y:S01]  /*11de0*/  MUFU.EX2 R140, R3 ;  /* 0x00000003008c7308 */ /* 0x0004620000000800 */
[C---:B---3--:R-:W-:Y:S08]  /*11df0*/  HMMA.16816.F32 R176, R4.reuse, R24, R80 ;  /* 0x0000001804b0723c */ /* 0x048ff00000001850 */
[----:B------:R-:W-:Y:S01]  /*11e00*/  HMMA.16816.F32 R168, R4, R26, R92 ;  /* 0x0000001a04a8723c */ /* 0x000fe2000000185c */
[----:B------:R-:W-:Y:S01]  /*11e10*/  LDSM.16.MT88.4 R24, [R197+0x1000] ;  /* 0x00100000c518783b */ /* 0x000fe20000004200 */
[----:B--2---:R-:W-:-:S06]  /*11e20*/  FFMA.FTZ R3, R129, c[0x0][0x2d0], -R2 ;  /* 0x0000b40081037a23 */ /* 0x004fcc0000010802 */
[----:B-----5:R-:W-:Y:S01]  /*11e30*/  HMMA.16816.F32 R152, R4, R20, R76 ;  /* 0x000000140498723c */ /* 0x020fe2000000184c */
[----:B------:R-:W-:-:S07]  /*11e40*/  IMAD.MOV.U32 R129, RZ, RZ, R44 ;  /* 0x000000ffff817224 */ /* 0x000fce00078e002c */
[C---:B------:R-:W-:Y:S01]  /*11e50*/  HMMA.16816.F32 R112, R4.reuse, R22, R72 ;  /* 0x000000160470723c */ /* 0x040fe20000001848 */
[----:B------:R-:W2:Y:S07]  /*11e60*/  LDSM.16.MT88.4 R20, [R194+0x4800] ;  /* 0x00480000c214783b */ /* 0x000eae0000004200 */
[C---:B------:R-:W-:Y:S08]  /*11e70*/  HMMA.16816.F32 R96, R4.reuse, R16, R68 ;  /* 0x000000100460723c */ /* 0x040ff00000001844 */
[C---:B------:R-:W-:Y:S01]  /*11e80*/  HMMA.16816.F32 R92, R4.reuse, R18, R60 ;  /* 0x00000012045c723c */ /* 0x040fe2000000183c */
[----:B------:R-:W3:Y:S07]  /*11e90*/  LDSM.16.MT88.4 R16, [R197+0x4800] ;  /* 0x00480000c510783b */ /* 0x000eee0000004200 */
[C---:B-1----:R-:W-:Y:S08]  /*11ea0*/  HMMA.16816.F32 R84, R4.reuse, R12, R64 ;  /* 0x0000000c0454723c */ /* 0x042ff00000001840 */
[C---:B------:R-:W-:Y:S01]  /*11eb0*/  HMMA.16816.F32 R80, R4.reuse, R14, R56 ;  /* 0x0000000e0450723c */ /* 0x040fe20000001838 */
[----:B------:R-:W1:Y:S07]  /*11ec0*/  LDSM.16.MT88.4 R12, [R196+0x4800] ;  /* 0x00480000c40c783b */ /* 0x000e6e0000004200 */
[C---:B----4-:R-:W-:Y:S01]  /*11ed0*/  HMMA.16816.F32 R60, R4.reuse, R32, R48 ;  /* 0x00000020043c723c */ /* 0x050fe20000001830 */
[----:B------:R4:W5:Y:S07]  /*11ee0*/  MUFU.EX2 R32, R3 ;  /* 0x0000000300207308 */ /* 0x00096e0000000800 */
[C---:B------:R-:W-:Y:S08]  /*11ef0*/  HMMA.16816.F32 R44, R4.reuse, R34, R52 ;  /* 0x00000022042c723c */ /* 0x040ff00000001834 */
[----:B------:R-:W-:Y:S01]  /*11f00*/  HMMA.16816.F32 R56, R4, R28, R120 ;  /* 0x0000001c0438723c */ /* 0x000fe20000001878 */
[----:B----4-:R-:W-:-:S02]  /*11f10*/  FFMA.FTZ R3, R131, c[0x0][0x2d0], -R2 ;  /* 0x0000b40083037a23 */ /* 0x010fc40000010802 */
[----:B------:R-:W-:Y:S02]  /*11f20*/  IMAD.MOV.U32 R131, RZ, RZ, R88 ;  /* 0x000000ffff837224 */ /* 0x000fe400078e0058 */
[----:B------:R4:W-:Y:S02]  /*11f30*/  MUFU.EX2 R33, R3 ;  /* 0x0000000300217308 */ /* 0x0009e40000000800 */
[----:B------:R-:W-:Y:S01]  /*11f40*/  IMAD.MOV.U32 R120, RZ, RZ, R215 ;  /* 0x000000ffff787224 */ /* 0x000fe200078e00d7 */
[----:B------:R-:W-:Y:S01]  /*11f50*/  HMMA.16816.F32 R48, R4, R30, R124 ;  /* 0x0000001e0430723c */ /* 0x000fe2000000187c */
[----:B------:R-:W5:Y:S01]  /*11f60*/  LDSM.16.MT88.4 R28, [R193+0x1000] ;  /* 0x00100000c11c783b */ /* 0x000f620000004200 */
[----:B------:R-:W-:Y:S02]  /*11f70*/  IMAD.MOV.U32 R123, RZ, RZ, R89 ;  /* 0x000000ffff7b7224 */ /* 0x000fe400078e0059 */
[----:B------:R-:W-:Y:S02]  /*11f80*/  IMAD.MOV.U32 R122, RZ, RZ, R90 ;  /* 0x000000ffff7a7224 */ /* 0x000fe400078e005a */
[----:B------:R-:W-:-:S02]  /*11f90*/  IMAD.MOV.U32 R121, RZ, RZ, R91 ;  /* 0x000000ffff797224 */ /* 0x000fc400078e005b */
[----:B--2---:R-:W-:Y:S01]  /*11fa0*/  HMMA.16816.F32 R72, R4, R20, R40 ;  /* 0x000000140448723c */ /* 0x004fe20000001828 */
[----:B----4-:R-:W-:Y:S02]  /*11fb0*/  FFMA.FTZ R3, R136, c[0x0][0x2d0], -R2 ;  /* 0x0000b40088037a23 */ /* 0x010fe40000010802 */
[----:B------:R-:W-:-:S05]  /*11fc0*/  IMAD.MOV.U32 R136, RZ, RZ, R140 ;  /* 0x000000ffff887224 */ /* 0x000fca00078e008c */
[C---:B------:R-:W-:Y:S01]  /*11fd0*/  HMMA.16816.F32 R76, R4.reuse, R22, R132 ;  /* 0x00000016044c723c */ /* 0x040fe20000001884 */
[----:B------:R2:W4:Y:S01]  /*11fe0*/  MUFU.EX2 R34, R3 ;  /* 0x0000000300227308 */ /* 0x0005220000000800 */
[----:B------:R-:W4:Y:S06]  /*11ff0*/  LDSM.16.MT88.4 R20, [R196+0x1000] ;  /* 0x00100000c414783b */ /* 0x000f2c0000004200 */
[C---:B---3--:R-:W-:Y:S08]  /*12000*/  HMMA.16816.F32 R88, R4.reuse, R16, R148 ;  /* 0x000000100458723c */ /* 0x048ff00000001894 */
[C---:B------:R-:W-:Y:S01]  /*12010*/  HMMA.16816.F32 R68, R4.reuse, R18, R160 ;  /* 0x000000120444723c */ /* 0x040fe200000018a0 */
[--C-:B--2---:R-:W-:Y:S01]  /*12020*/  FFMA.FTZ R3, R101, c[0x0][0x2d0], -R0.reuse ;  /* 0x0000b40065037a23 */ /* 0x104fe20000010800 */
[----:B------:R-:W2:Y:S03]  /*12030*/  LDSM.16.MT88.4 R16, [R193+0x3000] ;  /* 0x00300000c110783b */ /* 0x000ea60000004200 */
[----:B------:R3:W-:Y:S03]  /*12040*/  MUFU.EX2 R215, R3 ;  /* 0x0000000300d77308 */ /* 0x0007e60000000800 */
[C---:B-1----:R-:W-:Y:S08]  /*12050*/  HMMA.16816.F32 R52, R4.reuse, R12, R164 ;  /* 0x0000000c0434723c */ /* 0x042ff000000018a4 */
[----:B------:R-:W-:Y:S01]  /*12060*/  HMMA.16816.F32 R40, R4, R14, R156 ;  /* 0x0000000e0428723c */ /* 0x000fe2000000189c */
[----:B------:R-:W1:Y:S01]  /*12070*/  LDSM.16.MT88.4 R12, [R194+0x3000] ;  /* 0x00300000c20c783b */ /* 0x000e620000004200 */
[----:B---3--:R-:W-:-:S05]  /*12080*/  FFMA.FTZ R3, R130, c[0x0][0x2d0], -R0 ;  /* 0x0000b40082037a23 */ /* 0x008fca0000010800 */
[----:B-----5:R-:W-:Y:S01]  /*12090*/  F2FP.PACK_AB R4, R32, R136 ;  /* 0x000000882004723e */ /* 0x020fe200000000ff */
[----:B------:R3:W5:Y:S01]  /*120a0*/  MUFU.EX2 R140, R3 ;  /* 0x00000003008c7308 */ /* 0x0007620000000800 */
[----:B----4-:R-:W-:Y:S01]  /*120b0*/  F2FP.PACK_AB R6, R34, R33 ;  /* 0x000000212206723e */ /* 0x010fe200000000ff */
[----:B---3--:R-:W-:Y:S01]  /*120c0*/  FFMA.FTZ R3, R128, c[0x0][0x2d0], -R0 ;  /* 0x0000b40080037a23 */ /* 0x008fe20000010800 */
[----:B-----5:R-:W-:-:S05]  /*120d0*/  F2FP.PACK_AB R5, R140, R215 ;  /* 0x000000d78c05723e */ /* 0x020fca00000000ff */
[----:B------:R3:W-:Y:S02]  /*120e0*/  MUFU.EX2 R102, R3 ;  /* 0x0000000300667308 */ /* 0x0007e40000000800 */
[----:B---3--:R-:W-:-:S06]  /*120f0*/  FFMA.FTZ R3, R103, c[0x0][0x2d0], -R0 ;  /* 0x0000b40067037a23 */ /* 0x008fcc0000010800 */
[----:B------:R-:W3:Y:S02]  /*12100*/  MUFU.EX2 R101, R3 ;  /* 0x0000000300657308 */ /* 0x000ee40000000800 */
[----:B---3--:R-:W-:Y:S01]  /*12110*/  F2FP.PACK_AB R7, R101, R102 ;  /* 0x000000666507723e */ /* 0x008fe200000000ff */
[----:B------:R-:W-:Y:S02]  /*12120*/  FFMA.FTZ R3, R218, c[0x0][0x2d0], -R2 ;  /* 0x0000b400da037a23 */ /* 0x000fe40000010802 */
[----:B------:R-:W-:-:S04]  /*12130*/  IMAD.MOV.U32 R218, RZ, RZ, R129 ;  /* 0x000000ffffda7224 */ /* 0x000fc800078e0081 */
[C---:B------:R-:W-:Y:S08]  /*12140*/  HMMA.16816.F32 R108, R4.reuse, R28, R172 ;  /* 0x0000001c046c723c */ /* 0x040ff000000018ac */
[C---:B------:R-:W-:Y:S01]  /*12150*/  HMMA.16816.F32 R64, R4.reuse, R30, R184 ;  /* 0x0000001e0440723c */ /* 0x040fe200000018b8 */
[----:B------:R-:W3:Y:S07]  /*12160*/  LDSM.16.MT88.4 R28, [R197+0x3000] ;  /* 0x00300000c51c783b */ /* 0x000eee0000004200 */
[C---:B------:R-:W-:Y:S01]  /*12170*/  HMMA.16816.F32 R124, R4.reuse, R24, R188 ;  /* 0x00000018047c723c */ /* 0x040fe200000018bc */
[----:B------:R4:W-:Y:S06]  /*12180*/  MUFU.EX2 R190, R3 ;  /* 0x0000000300be7308 */ /* 0x0009ec0000000800 */
[----:B------:R-:W-:Y:S01]  /*12190*/  IMAD.MOV.U32 R191, RZ, RZ, R131 ;  /* 0x000000ffffbf7224 */ /* 0x000fe200078e0083 */
[C---:B------:R-:W-:Y:S01]  /*121a0*/  HMMA.16816.F32 R132, R4.reuse, R26, R180 ;  /* 0x0000001a0484723c */ /* 0x040fe200000018b4 */
[----:B------:R-:W5:Y:S04]  /*121b0*/  LDSM.16.MT88.4 R24, [R193+0x5000] ;  /* 0x00500000c118783b */ /* 0x000f680000004200 */
[----:B------:R-:W-:Y:S03]  /*121c0*/  LDSM.16.MT88.4 R128, [R197+0x1800] ;  /* 0x00180000c580783b */ /* 0x000fe60000004200 */
[----:B------:R-:W-:Y:S01]  /*121d0*/  HMMA.16816.F32 R116, R4, R36, R220 ;  /* 0x000000240474723c */ /* 0x000fe200000018dc */
[----:B----4-:R-:W-:-:S02]  /*121e0*/  FFMA.FTZ R3, R219, c[0x0][0x2d0], -R2 ;  /* 0x0000b400db037a23 */ /* 0x010fc40000010802 */
[----:B------:R-:W-:Y:S02]  /*121f0*/  IMAD.MOV.U32 R219, RZ, RZ, R9 ;  /* 0x000000ffffdb7224 */ /* 0x000fe400078e0009 */
[----:B------:R4:W1:Y:S02]  /*12200*/  MUFU.EX2 R189, R3 ;  /* 0x0000000300bd7308 */ /* 0x0008640000000800 */
[----:B------:R-:W-:Y:S01]  /*12210*/  IMAD.MOV.U32 R221, RZ, RZ, R34 ;  /* 0x000000ffffdd7224 */ /* 0x000fe200078e0022 */
[----:B------:R-:W-:Y:S01]  /*12220*/  HMMA.16816.F32 R184, R4, R20, R176 ;  /* 0x0000001404b8723c */ /* 0x000fe200000018b0 */
[----:B------:R-:W-:Y:S02]  /*12230*/  IMAD.MOV.U32 R222, RZ, RZ, R33 ;  /* 0x000000ffffde7224 */ /* 0x000fe400078e0021 */
[----:B------:R-:W-:Y:S02]  /*12240*/  IMAD.MOV.U32 R220, RZ, RZ, R32 ;  /* 0x000000ffffdc7224 */ /* 0x000fe400078e0020 */
[----:B------:R-:W3:Y:S01]  /*12250*/  LDSM.16.MT88.4 R32, [R196+0x3000] ;  /* 0x00300000c420783b */ /* 0x000ee20000004200 */
[----:B------:R-:W-:-:S02]  /*12260*/  IMAD.MOV.U32 R223, RZ, RZ, R122 ;  /* 0x000000ffffdf7224 */ /* 0x000fc400078e007a */
[----:B------:R-:W-:Y:S01]  /*12270*/  HMMA.16816.F32 R180, R4, R22, R168 ;  /* 0x0000001604b4723c */ /* 0x000fe200000018a8 */
[----:B------:R-:W5:Y:S01]  /*12280*/  LDSM.16.MT88.4 R20, [R194+0x5000] ;  /* 0x00500000c214783b */ /* 0x000f620000004200 */
[--C-:B----4-:R-:W-:Y:S02]  /*12290*/  FFMA.FTZ R3, R224, c[0x0][0x2d0], -R2.reuse ;  /* 0x0000b400e0037a23 */ /* 0x110fe40000010802 */
[----:B------:R-:W-:-:S04]  /*122a0*/  FFMA.FTZ R2, R225, c[0x0][0x2d0], -R2 ;  /* 0x0000b400e1027a23 */ /* 0x000fc80000010802 */
[C---:B--2---:R-:W-:Y:S01]  /*122b0*/  HMMA.16816.F32 R176, R4.reuse, R16, R152 ;  /* 0x0000001004b0723c */ /* 0x044fe20000001898 */
[----:B------:R-:W-:Y:S01]  /*122c0*/  IMAD.MOV.U32 R224, RZ, RZ, R11 ;  /* 0x000000ffffe07224 */ /* 0x000fe200078e000b */
[----:B------:R2:W-:Y:S06]  /*122d0*/  MUFU.EX2 R188, R3 ;  /* 0x0000000300bc7308 */ /* 0x0005ec0000000800 */
[C---:B------:R-:W-:Y:S01]  /*122e0*/  HMMA.16816.F32 R168, R4.reuse, R18, R112 ;  /* 0x0000001204a8723c */ /* 0x040fe20000001870 */
[----:B------:R-:W4:Y:S01]  /*122f0*/  LDSM.16.MT88.4 R16, [R197+0x5000] ;  /* 0x00500000c510783b */ /* 0x000f220000004200 */
[----:B------:R3:W3:Y:S03]  /*12300*/  MUFU.EX2 R103, R2 ;  /* 0x0000000200677308 */ /* 0x0006e60000000800 */
[----:B------:R-:W-:Y:S03]  /*12310*/  LDSM.16.MT88.4 R112, [R193+0x1800] ;  /* 0x00180000c170783b */ /* 0x000fe60000004200 */
[----:B-1----:R-:W-:Y:S01]  /*12320*/  HMMA.16816.F32 R172, R4, R12, R96 ;  /* 0x0000000c04ac723c */ /* 0x002fe20000001860 */
[----:B--2---:R-:W-:-:S06]  /*12330*/  IMAD.MOV.U32 R3, RZ, RZ, R10 ;  /* 0x000000ffff037224 */ /* 0x004fcc00078e000a */
[----:B------:R-:W-:Y:S01]  /*12340*/  F2FP.PACK_AB R96, R189, R190 ;  /* 0x000000bebd60723e */ /* 0x000fe200000000ff */
[----:B------:R-:W-:Y:S01]  /*12350*/  HMMA.16816.F32 R164, R4, R14, R92 ;  /* 0x0000000e04a4723c */ /* 0x000fe2000000185c */
[----:B------:R-:W1:Y:S01]  /*12360*/  LDSM.16.MT88.4 R12, [R196+0x5000] ;  /* 0x00500000c40c783b */ /* 0x000e620000004200 */
[----:B---3--:R-:W-:Y:S01]  /*12370*/  FFMA.FTZ R2, R137, c[0x0][0x2d0], -R0 ;  /* 0x0000b40089027a23 */ /* 0x008fe20000010800 */
[----:B------:R-:W-:-:S05]  /*12380*/  F2FP.PACK_AB R98, R103, R188 ;  /* 0x000000bc6762723e */ /* 0x000fca00000000ff */
[C---:B------:R-:W-:Y:S08]  /*12390*/  HMMA.16816.F32 R160, R4.reuse, R28, R84 ;  /* 0x0000001c04a0723c */ /* 0x040ff00000001854 */
[C---:B-----5:R-:W-:Y:S01]  /*123a0*/  HMMA.16816.F32 R84, R4.reuse, R24, R56 ;  /* 0x000000180454723c */ /* 0x060fe20000001838 */
[----:B------:R2:W-:Y:S01]  /*123b0*/  MUFU.EX2 R24, R2 ;  /* 0x0000000200187308 */ /* 0x0005e20000000800 */
[----:B------:R-:W-:Y:S06]  /*123c0*/  LDSM.16.MT88.4 R56, [R197+0x3800] ;  /* 0x00380000c538783b */ /* 0x000fec0000004200 */
[C---:B------:R-:W-:Y:S08]  /*123d0*/  HMMA.16816.F32 R60, R4.reuse, R32, R60 ;  /* 0x00000020043c723c */ /* 0x040ff0000000183c */
[----:B------:R-:W-:Y:S01]  /*123e0*/  HMMA.16816.F32 R148, R4, R34, R44 ;  /* 0x000000220494723c */ /* 0x000fe2000000182c */
[----:B--2---:R-:W-:-:S04]  /*123f0*/  FFMA.FTZ R2, R139, c[0x0][0x2d0], -R0 ;  /* 0x0000b4008b027a23 */ /* 0x004fc80000010800 */
[----:B------:R-:W2:Y:S03]  /*12400*/  MUFU.EX2 R11, R2 ;  /* 0x00000002000b7308 */ /* 0x000ea60000000800 */
[C---:B------:R-:W-:Y:S07]  /*12410*/  HMMA.16816.F32 R36, R4.reuse, R38, R248 ;  /* 0x000000260424723c */ /* 0x040fee00000018f8 */
[----:B------:R-:W-:Y:S01]  /*12420*/  IMAD.MOV.U32 R248, RZ, RZ, R123 ;  /* 0x000000fffff87224 */ /* 0x000fe200078e007b */
[----:B------:R-:W-:Y:S01]  /*12430*/  HMMA.16816.F32 R32, R4, R20, R72 ;  /* 0x000000140420723c */ /* 0x000fe20000001848 */
[----:B------:R-:W3:Y:S01]  /*12440*/  LDSM.16.MT88.4 R72, [R193+0x5800] ;  /* 0x00580000c148783b */ /* 0x000ee20000004200 */
[----:B------:R-:W-:-:S02]  /*12450*/  IMAD.MOV.U32 R249, RZ, RZ, R121 ;  /* 0x000000fffff97224 */ /* 0x000fc400078e0079 */
[----:B------:R-:W-:Y:S01]  /*12460*/  IMAD.MOV.U32 R250, RZ, RZ, R120 ;  /* 0x000000fffffa7224 */ /* 0x000fe200078e0078 */
[----:B--2---:R-:W-:Y:S01]  /*12470*/  F2FP.PACK_AB R97, R11, R24 ;  /* 0x000000180b61723e */ /* 0x004fe200000000ff */
[--C-:B------:R-:W-:Y:S01]  /*12480*/  FFMA.FTZ R2, R138, c[0x0][0x2d0], -R0.reuse ;  /* 0x0000b4008a027a23 */ /* 0x100fe20000010800 */
[----:B------:R-:W-:Y:S01]  /*12490*/  LDSM.16.MT88.4 R120, [R194+0x1800] ;  /* 0x00180000c278783b */ /* 0x000fe20000004200 */
[----:B------:R-:W-:Y:S01]  /*124a0*/  FFMA.FTZ R0, R216, c[0x0][0x2d0], -R0 ;  /* 0x0000b400d8007a23 */ /* 0x000fe20000010800 */
[C---:B------:R-:W-:Y:S01]  /*124b0*/  HMMA.16816.F32 R156, R4.reuse, R30, R80 ;  /* 0x0000001e049c723c */ /* 0x040fe20000001850 */
[----:B------:R2:W-:Y:S01]  /*124c0*/  MUFU.EX2 R10, R2 ;  /* 0x00000002000a7308 */ /* 0x0005e20000000800 */
[----:B------:R-:W-:Y:S01]  /*124d0*/  IMAD.MOV.U32 R251, RZ, RZ, R136 ;  /* 0x000000fffffb7224 */ /* 0x000fe200078e0088 */
[----:B------:R-:W-:Y:S04]  /*124e0*/  LDSM.16.MT88.4 R80, [R194+0x5800] ;  /* 0x00580000c250783b */ /* 0x000fe80000004200 */
[----:B------:R-:W-:Y:S01]  /*124f0*/  LDSM.16.MT88.4 R136, [R196+0x1800] ;  /* 0x00180000c488783b */ /* 0x000fe20000004200 */
[C---:B----4-:R-:W-:Y:S01]  /*12500*/  HMMA.16816.F32 R92, R4.reuse, R16, R88 ;  /* 0x00000010045c723c */ /* 0x050fe20000001858 */
[----:B------:R-:W4:Y:S02]  /*12510*/  MUFU.EX2 R9, R0 ;  /* 0x0000000000097308 */ /* 0x000f240000000800 */
[----:B------:R-:W5:Y:S05]  /*12520*/  LDSM.16.MT88.4 R88, [R197+0x5800] ;  /* 0x00580000c558783b */ /* 0x000f6a0000004200 */
[----:B-1----:R-:W-:Y:S01]  /*12530*/  HMMA.16816.F32 R152, R4, R12, R52 ;  /* 0x0000000c0498723c */ /* 0x002fe20000001834 */
[----:B--2---:R-:W-:-:S04]  /*12540*/  FADD.FTZ R2, R224, R3 ;  /* 0x00000003e0027221 */ /* 0x004fc80000010000 */
[----:B------:R-:W-:-:S03]  /*12550*/  FADD.FTZ R2, R219, R2 ;  /* 0x00000002db027221 */ /* 0x000fc60000010000 */
[C---:B------:R-:W-:Y:S01]  /*12560*/  HMMA.16816.F32 R28, R4.reuse, R26, R48 ;  /* 0x0000001a041c723c */ /* 0x040fe20000001830 */
[----:B------:R-:W-:Y:S01]  /*12570*/  FADD.FTZ R2, R218, R2 ;  /* 0x00000002da027221 */ /* 0x000fe20000010000 */
[----:B----4-:R-:W-:Y:S01]  /*12580*/  F2FP.PACK_AB R99, R9, R10 ;  /* 0x0000000a0963723e */ /* 0x010fe200000000ff */
[----:B------:R-:W-:Y:S01]  /*12590*/  FADD.FTZ R0, R238, R237 ;  /* 0x000000edee007221 */ /* 0x000fe20000010000 */
[----:B------:R-:W-:Y:S01]  /*125a0*/  LDSM.16.MT88.4 R48, [R194+0x3800] ;  /* 0x00380000c230783b */ /* 0x000fe20000004200 */
[----:B------:R-:W-:Y:S02]  /*125b0*/  FADD.FTZ R2, R191, R2 ;  /* 0x00000002bf027221 */ /* 0x000fe40000010000 */
[----:B------:R-:W-:Y:S01]  /*125c0*/  FADD.FTZ R0, R247, R0 ;  /* 0x00000000f7007221 */ /* 0x000fe20000010000 */
[----:B------:R-:W-:Y:S01]  /*125d0*/  HMMA.16816.F32 R20, R4, R22, R76 ;  /* 0x000000160414723c */ /* 0x000fe2000000184c */
[----:B------:R-:W-:Y:S02]  /*125e0*/  FADD.FTZ R2, R248, R2 ;  /* 0x00000002f8027221 */ /* 0x000fe40000010000 */
[----:B------:R-:W-:-:S02]  /*125f0*/  FADD.FTZ R0, R244, R0 ;  /* 0x00000000f4007221 */ /* 0x000fc40000010000 */
[----:B------:R-:W-:Y:S02]  /*12600*/  FADD.FTZ R2, R249, R2 ;  /* 0x00000002f9027221 */ /* 0x000fe40000010000 */
[----:B------:R-:W-:Y:S01]  /*12610*/  FADD.FTZ R0, R236, R0 ;  /* 0x00000000ec007221 */ /* 0x000fe20000010000 */
[C---:B------:R-:W-:Y:S01]  /*12620*/  HMMA.16816.F32 R16, R4.reuse, R18, R68 ;  /* 0x000000120410723c */ /* 0x040fe20000001844 */
[----:B------:R-:W-:Y:S02]  /*12630*/  FADD.FTZ R2, R250, R2 ;  /* 0x00000002fa027221 */ /* 0x000fe40000010000 */
[----:B------:R-:W-:Y:S02]  /*12640*/  FADD.FTZ R0, R234, R0 ;  /* 0x00000000ea007221 */ /* 0x000fe40000010000 */
[----:B------:R-:W-:Y:S02]  /*12650*/  FADD.FTZ R2, R251, R2 ;  /* 0x00000002fb027221 */ /* 0x000fe40000010000 */
[----:B------:R-:W-:Y:S01]  /*12660*/  FADD.FTZ R0, R235, R0 ;  /* 0x00000000eb007221 */ /* 0x000fe20000010000 */
[----:B------:R-:W-:Y:S01]  /*12670*/  HMMA.16816.F32 R12, R4, R14, R40 ;  /* 0x0000000e040c723c */ /* 0x000fe20000001828 */
[----:B------:R-:W1:Y:S01]  /*12680*/  LDSM.16.MT88.4 R4, [R196+0x5800] ;  /* 0x00580000c404783b */ /* 0x000e620000004200 */
[----:B------:R-:W-:-:S02]  /*12690*/  FADD.FTZ R2, R220, R2 ;  /* 0x00000002dc027221 */ /* 0x000fc40000010000 */
[----:B------:R-:W-:Y:S01]  /*126a0*/  FADD.FTZ R0, R226, R0 ;  /* 0x00000000e2007221 */ /* 0x000fe20000010000 */
[----:B------:R-:W2:Y:S01]  /*126b0*/  LDSM.16.MT88.4 R40, [R193+0x3800] ;  /* 0x00380000c128783b */ /* 0x000ea20000004200 */
[----:B------:R-:W-:Y:S02]  /*126c0*/  FADD.FTZ R2, R222, R2 ;  /* 0x00000002de027221 */ /* 0x000fe40000010000 */
[C---:B------:R-:W-:Y:S01]  /*126d0*/  HMMA.16816.F32 R108, R96.reuse, R112, R108 ;  /* 0x00000070606c723c */ /* 0x040fe2000000186c */
[----:B------:R-:W-:Y:S02]  /*126e0*/  IMAD.MOV.U32 R222, RZ, RZ, c[0x0][0x2c4] ;  /* 0x0000b100ffde7624 */ /* 0x000fe400078e00ff */
[----:B------:R-:W-:Y:S01]  /*126f0*/  FADD.FTZ R0, R215, R0 ;  /* 0x00000000d7007221 */ /* 0x000fe20000010000 */
[----:B------:R-:W-:Y:S01]  /*12700*/  IADD3 R215, R223, -0x2, RZ ;  /* 0xfffffffedfd77810 */ /* 0x000fe20007ffe0ff */
[----:B------:R-:W-:Y:S01]  /*12710*/  FADD.FTZ R2, R221, R2 ;  /* 0x00000002dd027221 */ /* 0x000fe20000010000 */
[----:B------:R-:W-:Y:S01]  /*12720*/  ISETP.NE.AND P2, PT, R222, 0x1, PT ;  /* 0x00000001de00780c */ /* 0x000fe20003f45270 */
[----:B------:R-:W-:Y:S01]  /*12730*/  FADD.FTZ R0, R140, R0 ;  /* 0x000000008c007221 */ /* 0x000fe20000010000 */
[----:B------:R-:W-:Y:S01]  /*12740*/  HMMA.16816.F32 R112, R96, R114, R64 ;  /* 0x000000726070723c */ /* 0x000fe20000001840 */
[----:B------:R-:W4:Y:S01]  /*12750*/  LDSM.16.MT88.4 R64, [R196+0x3800] ;  /* 0x00380000c440783b */ /* 0x000f220000004200 */
[----:B------:R-:W-:-:S02]  /*12760*/  FADD.FTZ R3, R190, R2 ;  /* 0x00000002be037221 */ /* 0x000fc40000010000 */
[----:B------:R-:W-:-:S04]  /*12770*/  FADD.FTZ R0, R102, R0 ;  /* 0x0000000066007221 */ /* 0x000fc80000010000 */
[----:B---3--:R-:W-:Y:S01]  /*12780*/  HMMA.16816.F32 R68, R96, R72, R84 ;  /* 0x000000486044723c */ /* 0x008fe20000001854 */
[----:B------:R-:W-:-:S04]  /*12790*/  FADD.FTZ R0, R101, R0 ;  /* 0x0000000065007221 */ /* 0x000fc80000010000 */
[----:B------:R-:W-:Y:S02]  /*127a0*/  FADD.FTZ R2, R24, R0 ;  /* 0x0000000018027221 */ /* 0x000fe40000010000 */
[----:B------:R-:W-:Y:S01]  /*127b0*/  IMAD.MOV.U32 R0, RZ, RZ, R246 ;  /* 0x000000ffff007224 */ /* 0x000fe200078e00f6 */
[C---:B-----5:R-:W-:Y:S08]  /*127c0*/  HMMA.16816.F32 R84, R96.reuse, R88, R92 ;  /* 0x000000586054723c */ /* 0x060ff0000000185c */
[C---:B------:R-:W-:Y:S08]  /*127d0*/  HMMA.16816.F32 R116, R96.reuse, R120, R116 ;  /* 0x000000786074723c */ /* 0x040ff00000001874 */
[C---:B-1----:R-:W-:Y:S07]  /*127e0*/  HMMA.16816.F32 R92, R96.reuse, R4, R152 ;  /* 0x00000004605c723c */ /* 0x042fee0000001898 */
[----:B------:R-:W-:Y:S01]  /*127f0*/  @P2 IMAD.HI.U32 R4, R246, c[0x0][0x2c8], RZ ;  /* 0x0000b200f6042a27 */ /* 0x000fe200078e00ff */
[----:B------:R-:W-:Y:S03]  /*12800*/  HMMA.16816.F32 R124, R96, R128, R124 ;  /* 0x00000080607c723c */ /* 0x000fe6000000187c */
[----:B------:R-:W-:Y:S01]  /*12810*/  FADD.FTZ R5, R189, R3 ;  /* 0x00000003bd057221 */ /* 0x000fe20000010000 */
[----:B------:R-:W-:Y:S01]  /*12820*/  @P2 SHF.R.U32.HI R0, RZ, c[0x0][0x2cc], R4 ;  /* 0x0000b300ff002a19 */ /* 0x000fe20000011604 */
[----:B------:R-:W-:-:S02]  /*12830*/  FADD.FTZ R3, R11, R2 ;  /* 0x000000020b037221 */ /* 0x000fc40000010000 */
[----:B------:R-:W-:Y:S01]  /*12840*/  IMAD.IADD R2, R242, 0x1, -R243 ;  /* 0x00000001f2027824 */ /* 0x000fe200078e0af3 */
[C---:B------:R-:W-:Y:S01]  /*12850*/  HMMA.16816.F32 R120, R96.reuse, R122, R36 ;  /* 0x0000007a6078723c */ /* 0x040fe20000001824 */
[----:B------:R-:W-:Y:S02]  /*12860*/  FADD.FTZ R4, R188, R5 ;  /* 0x00000005bc047221 */ /* 0x000fe40000010000 */
[----:B------:R-:W-:Y:S02]  /*12870*/  IMAD.IADD R2, R2, 0x1, R0 ;  /* 0x0000000102027824 */ /* 0x000fe400078e0200 */
[----:B------:R-:W-:Y:S02]  /*12880*/  FADD.FTZ R3, R10, R3 ;  /* 0x000000030a037221 */ /* 0x000fe40000010000 */
[----:B------:R-:W-:Y:S01]  /*12890*/  FADD.FTZ R237, R103, R4 ;  /* 0x0000000467ed7221 */ /* 0x000fe20000010000 */
[----:B------:R-:W-:Y:S01]  /*128a0*/  HMMA.16816.F32 R128, R96, R130, R132 ;  /* 0x000000826080723c */ /* 0x000fe20000001884 */
[----:B------:R-:W-:Y:S01]  /*128b0*/  FADD.FTZ R238, R9, R3 ;  /* 0x0000000309ee7221 */ /* 0x000fe20000010000 */
[----:B------:R-:W-:-:S06]  /*128c0*/  IADD3 R0, R2, c[0x0][0x328], RZ ;  /* 0x0000ca0002007a10 */ /* 0x000fcc0007ffe0ff */
[C---:B------:R-:W-:Y:S08]  /*128d0*/  HMMA.16816.F32 R132, R96.reuse, R136, R184 ;  /* 0x000000886084723c */ /* 0x040ff000000018b8 */
[C---:B--2---:R-:W-:Y:S08]  /*128e0*/  HMMA.16816.F32 R36, R96.reuse, R40, R176 ;  /* 0x000000286024723c */ /* 0x044ff000000018b0 */
[C---:B------:R-:W-:Y:S08]  /*128f0*/  HMMA.16816.F32 R44, R96.reuse, R48, R172 ;  /* 0x00000030602c723c */ /* 0x040ff000000018ac */
[C---:B------:R-:W-:Y:S08]  /*12900*/  HMMA.16816.F32 R52, R96.reuse, R56, R160 ;  /* 0x000000386034723c */ /* 0x040ff000000018a0 */
[C---:B----4-:R-:W-:Y:S08]  /*12910*/  HMMA.16816.F32 R60, R96.reuse, R64, R60 ;  /* 0x00000040603c723c */ /* 0x050ff0000000183c */
        /* <DEDUP_REMOVED lines=10> */
[----:B------:R-:W-:Y:S07]  /*129c0*/  @!P6 BRA `(.L_x_702) ;  /* 0x000001100000e947 */ /* 0x000fee0003800000 */
        /* <DEDUP_REMOVED lines=11> */
.L_x_704:
[----:B------:R-:W-:-:S13]  /*12a80*/  ISETP.NE.AND P0, PT, R4, 0x1, PT ;  /* 0x000000010400780c */ /* 0x000fda0003f05270 */
[----:B------:R-:W-:-:S05]  /*12a90*/  @P0 IMAD.HI.U32 R2, R3, c[0x0][0x330], RZ ;  /* 0x0000cc0003020a27 */ /* 0x000fca00078e00ff */
[----:B------:R-:W-:Y:S02]  /*12aa0*/  @P0 SHF.R.U32.HI R3, RZ, c[0x0][0x334], R2 ;  /* 0x0000cd00ff030a19 */ /* 0x000fe40000011602 */
.L_x_705:
[----:B------:R-:W-:Y:S05]  /*12ab0*/  BSYNC B0 ;  /* 0x0000000000007941 */ /* 0x000fea0003800000 */
.L_x_703:
[----:B------:R-:W-:-:S05]  /*12ac0*/  IMAD R3, R3, R4, c[0x0][0x32c] ;  /* 0x0000cb0003037624 */ /* 0x000fca00078e0204 */
[----:B------:R-:W-:-:S04]  /*12ad0*/  IMNMX R0, R0, R3, PT ;  /* 0x0000000300007217 */ /* 0x000fc80003800200 */
.L_x_702:
        /* <DEDUP_REMOVED lines=9> */
.L_x_715:
[----:B------:R-:W-:Y:S01]  /*12b70*/  ISETP.GT.AND P0, PT, R227, R216, PT ;  /* 0x000000d8e300720c */ /* 0x000fe20003f04270 */
[----:B------:R-:W-:Y:S04]  /*12b80*/  DEPBAR.LE SB0, 0x0 ;  /* 0x000080000000791a */ /* 0x000fe80000000000 */
[----:B------:R-:W-:Y:S01]  /*12b90*/  WARPSYNC 0xffffffff ;  /* 0xffffffff00007948 */ /* 0x000fe20003800000 */
[----:B------:R-:W-:Y:S01]  /*12ba0*/  BAR.SYNC.DEFER_BLOCKING 0x0 ;  /* 0x0000000000007b1d */ /* 0x000fe20000010000 */
[----:B------:R-:W-:Y:S04]  /*12bb0*/  MOV R215, c[0x0][0x2c4] ;  /* 0x0000b10000d77a02 */ /* 0x000fe80000000f00 */
[----:B------:R-:W-:Y:S02]  /*12bc0*/  ISETP.NE.AND P2, PT, R215, 0x1, PT ;  /* 0x00000001d700780c */ /* 0x000fe40003f45270 */
[----:B------:R-:W-:Y:S01]  /*12bd0*/  @!P0 SHF.R.S32.HI R0, RZ, 0x1f, R216 ;  /* 0x0000001fff008819 */ /* 0x000fe200000114d8 */
[----:B------:R-:W-:Y:S04]  /*12be0*/  @!P0 IMAD.WIDE.U32 R4, R216, c[0x0][0x208], RZ ;  /* 0x00008200d8048a25 */ /* 0x000fe800078e00ff */
[----:B------:R-:W-:Y:S02]  /*12bf0*/  @!P0 IMAD R0, R0, c[0x0][0x208], RZ ;  /* 0x0000820000008a24 */ /* 0x000fe400078e02ff */
[----:B------:R-:W-:Y:S02]  /*12c00*/  @!P0 IMAD.MOV.U32 R6, RZ, RZ, c[0x0][0x208] ;  /* 0x00008200ff068624 */ /* 0x000fe400078e00ff */
[----:B------:R-:W-:Y:S02]  /*12c10*/  @!P0 IMAD R0, R216, c[0x0][0x20c], R0 ;  /* 0x00008300d8008a24 */ /* 0x000fe400078e0200 */
[----:B------:R-:W-:Y:S02]  /*12c20*/  @!P0 IMAD.SHL.U32 R2, R4, 0x40, RZ ;  /* 0x0000004004028824 */ /* 0x000fe400078e00ff */
[----:B------:R-:W-:Y:S02]  /*12c30*/  @!P0 IMAD.IADD R0, R5, 0x1, R0 ;  /* 0x0000000105008824 */ /* 0x000fe400078e0200 */
[----:B------:R-:W-:Y:S01]  /*12c40*/  @!P0 IMAD.MOV.U32 R5, RZ, RZ, c[0x0][0x20c] ;  /* 0x00008300ff058624 */ /* 0x000fe200078e00ff */
[----:B------:R-:W-:Y:S01]  /*12c50*/  @!P0 LEA R3, P1, R6, R2, 0x5 ;  /* 0x0000000206038211 */ /* 0x000fe200078228ff */
[----:B------:R-:W-:Y:S01]  /*12c60*/  LDSM.16.M88.4 R32, [R199] ;  /* 0x00000000c720783b */ /* 0x000fe20000000200 */
[----:B------:R-:W-:Y:S01]  /*12c70*/  @!P0 SHF.L.U64.HI R0, R4, 0x6, R0 ;  /* 0x0000000604008819 */ /* 0x000fe20000010200 */
[----:B------:R-:W-:Y:S02]  /*12c80*/  ULDC UR4, c[0x0][0x324] ;  /* 0x0000c90000047ab9 */ /* 0x000fe40000000800 */
[----:B------:R-:W-:Y:S01]  /*12c90*/  ULOP3.LUT UR4, URZ, UR4, URZ, 0x33, !UPT ;  /* 0x000000043f047292 */ /* 0x000fe2000f8e333f */
[----:B------:R-:W-:Y:S02]  /*12ca0*/  @!P0 LEA.HI.X R12, R6, R0, R5, 0x5, P1 ;  /* 0x00000000060c8211 */ /* 0x000fe400008f2c05 */
[----:B------:R-:W-:Y:S01]  /*12cb0*/  @!P0 IADD3 R4, P1, R2, R230, RZ ;  /* 0x000000e602048210 */ /* 0x000fe20007f3e0ff */
[----:B------:R-:W1:Y:S03]  /*12cc0*/  LDSM.16.M88.4 R8, [R192] ;  /* 0x00000000c008783b */ /* 0x000e660000000200 */
[----:B------:R-:W-:Y:S02]  /*12cd0*/  @!P0 IADD3.X R5, R0, R233, RZ, P1, !PT ;  /* 0x000000e900058210 */ /* 0x000fe40000ffe4ff */
[C---:B------:R-:W-:Y:S02]  /*12ce0*/  @!P0 LEA R22, P1, R4.reuse, c[0x0][0x1f8], 0x1 ;  /* 0x00007e0004168a11 */ /* 0x040fe400078208ff */
[----:B------:R-:W2:Y:S02]  /*12cf0*/  LDSM.16.M88.4 R16, [R192+0x800] ;  /* 0x00080000c010783b */ /* 0x000ea40000000200 */
[----:B------:R-:W-:Y:S02]  /*12d00*/  @!P0 LEA.HI.X R23, R4, c[0x0][0x1fc], R5, 0x1, P1 ;  /* 0x00007f0004178a11 */ /* 0x000fe400008f0c05 */
[----:B------:R-:W-:Y:S03]  /*12d10*/  @!P0 IADD3 R6, P1, R230, 0x40, RZ ;  /* 0x00000040e6068810 */ /* 0x000fe60007f3e0ff */
[----:B------:R-:W3:Y:S02]  /*12d20*/  LDSM.16.M88.4 R24, [R192+0x1000] ;  /* 0x00100000c018783b */ /* 0x000ee40000000200 */
[----:B------:R-:W-:Y:S01]  /*12d30*/  @!P0 IMAD.X R5, RZ, RZ, R233, P1 ;  /* 0x000000ffff058224 */ /* 0x000fe200008e06e9 */
[----:B------:R-:W-:Y:S04]  /*12d40*/  @!P0 IADD3 R4, P1, R2, R6, RZ ;  /* 0x0000000602048210 */ /* 0x000fe80007f3e0ff */
[----:B------:R-:W4:Y:S01]  /*12d50*/  LDSM.16.M88.4 R148, [R192+0x1800] ;  /* 0x00180000c094783b */ /* 0x000f220000000200 */
[----:B------:R-:W-:Y:S01]  /*12d60*/  @!P0 IMAD.X R7, R0, 0x1, R5, P1 ;  /* 0x0000000100078824 */ /* 0x000fe200008e0605 */
[C---:B------:R-:W-:Y:S04]  /*12d70*/  @!P0 LEA R174, P1, R4.reuse, c[0x0][0x1f8], 0x1 ;  /* 0x00007e0004ae8a11 */ /* 0x040fe800078208ff */
[----:B------:R-:W-:Y:S01]  /*12d80*/  @!P0 LEA.HI.X R175, R4, c[0x0][0x1fc], R7, 0x1, P1 ;  /* 0x00007f0004af8a11 */ /* 0x000fe200008f0c07 */
[----:B------:R-:W-:Y:S01]  /*12d90*/  LDSM.16.M88.4 R152, [R200] ;  /* 0x00000000c898783b */ /* 0x000fe20000000200 */
[----:B------:R-:W-:Y:S05]  /*12da0*/  @!P0 IADD3 R4, P1, R230, 0x80, RZ ;  /* 0x00000080e6048810 */ /* 0x000fea0007f3e0ff */
[----:B------:R-:W-:Y:S01]  /*12db0*/  @!P0 IMAD.X R13, RZ, RZ, R233, P1 ;  /* 0x000000ffff0d8224 */ /* 0x000fe200008e06e9 */
[----:B------:R-:W-:Y:S01]  /*12dc0*/  @!P0 IADD3 R2, P1, R2, R4, RZ ;  /* 0x0000000402028210 */ /* 0x000fe20007f3e0ff */
[----:B------:R-:W5:Y:S03]  /*12dd0*/  LDSM.16.M88.4 R156, [R203] ;  /* 0x00000000cb9c783b */ /* 0x000f660000000200 */
[----:B------:R-:W-:Y:S02]  /*12de0*/  @!P0 IADD3.X R0, R0, R13, RZ, P1, !PT ;  /* 0x0000000d00008210 */ /* 0x000fe40000ffe4ff */
[C---:B------:R-:W-:Y:S02]  /*12df0*/  @!P0 LEA R172, P1, R2.reuse, c[0x0][0x1f8], 0x1 ;  /* 0x00007e0002ac8a11 */ /* 0x040fe400078208ff */
[----:B------:R-:W3:Y:S02]  /*12e00*/  LDSM.16.M88.4 R160, [R214] ;  /* 0x00000000d6a0783b */ /* 0x000ee40000000200 */
[----:B------:R-:W-:Y:S02]  /*12e10*/  @!P0 LEA.HI.X R173, R2, c[0x0][0x1fc], R0, 0x1, P1 ;  /* 0x00007f0002ad8a11 */ /* 0x000fe400008f0c00 */
[C---:B------:R-:W-:Y:S03]  /*12e20*/  @!P0 IADD3 R0, P1, R3.reuse, R6, RZ ;  /* 0x0000000603008210 */ /* 0x040fe60007f3e0ff */
[----:B------:R-:W3:Y:S02]  /*12e30*/  LDSM.16.M88.4 R164, [R213] ;  /* 0x00000000d5a4783b */ /* 0x000ee40000000200 */
[C---:B------:R-:W-:Y:S01]  /*12e40*/  @!P0 IMAD.X R21, R12.reuse, 0x1, R5, P1 ;  /* 0x000000010c158824 */ /* 0x040fe200008e0605 */
[C---:B------:R-:W-:Y:S02]  /*12e50*/  @!P0 IADD3 R20, P1, R3.reuse, R4, RZ ;  /* 0x0000000403148210 */ /* 0x040fe40007f3e0ff */
[C---:B-1----:R-:W-:Y:S02]  /*12e60*/  HMMA.16816.F32 R4, R32.reuse, R8, RZ ;  /* 0x000000082004723c */ /* 0x042fe400000018ff */
[----:B------:R-:W1:Y:S01]  /*12e70*/  LDSM.16.M88.4 R168, [R212] ;  /* 0x00000000d4a8783b */ /* 0x000e620000000200 */
[C---:B------:R-:W-:Y:S01]  /*12e80*/  @!P0 IMAD.X R100, R12.reuse, 0x1, R13, P1 ;  /* 0x000000010c648824 */ /* 0x040fe200008e060d */
[----:B------:R-:W-:Y:S04]  /*12e90*/  @!P0 IADD3 R3, P1, R3, R230, RZ ;  /* 0x000000e603038210 */ /* 0x000fe80007f3e0ff */
[C---:B------:R-:W-:Y:S01]  /*12ea0*/  HMMA.16816.F32 R8, R32.reuse, R10, RZ ;  /* 0x0000000a2008723c */ /* 0x040fe200000018ff */
[----:B------:R-:W-:Y:S01]  /*12eb0*/  @!PT LDS RZ, [RZ] ;  /* 0x00000000fffff984 */ /* 0x000fe20000000800 */
[----:B------:R-:W-:Y:S01]  /*12ec0*/  @!PT LDS RZ, [RZ] ;  /* 0x00000000fffff984 */ /* 0x000fe20000000800 */
[----:B------:R-:W-:Y:S01]  /*12ed0*/  @!PT LDS RZ, [RZ] ;  /* 0x00000000fffff984 */ /* 0x000fe20000000800 */
[----:B------:R3:W-:Y:S03]  /*12ee0*/  @!P0 LDGSTS.E.BYPASS.LTC128B.128 [R217+0x100], [R22.64], !P5 ;  /* 0x0010000016d98fae */ /* 0x0007e6000e901d46 */
[----:B------:R-:W-:Y:S01]  /*12ef0*/  @!P0 IMAD.X R2, R12, 0x1, R233, P1 ;  /* 0x000000010c028824 */ /* 0x000fe200008e06e9 */
[C---:B------:R-:W-:Y:S03]  /*12f00*/  @!P0 LEA R28, P1, R3.reuse, c[0x0][0x1f8], 0x1 ;  /* 0x00007e00031c8a11 */ /* 0x040fe600078208ff */
[C---:B--2---:R-:W-:Y:S01]  /*12f10*/  HMMA.16816.F32 R12, R32.reuse, R16, RZ ;  /* 0x00000010200c723c */ /* 0x044fe200000018ff */
[----:B------:R2:W-:Y:S03]  /*12f20*/  @!P0 LDGSTS.E.BYPASS.LTC128B.128 [R217+0x2100], [R174.64], !P4 ;  /* 0x02100000aed98fae */ /* 0x0005e6000e101d46 */
[----:B------:R-:W-:Y:S02]  /*12f30*/  @!P0 LEA.HI.X R29, R3, c[0x0][0x1fc], R2, 0x1, P1 ;  /* 0x00007f00031d8a11 */ /* 0x000fe400008f0c02 */
[C---:B------:R-:W-:Y:S02]  /*12f40*/  @!P0 LEA R30, P1, R0.reuse, c[0x0][0x1f8], 0x1 ;  /* 0x00007e00001e8a11 */ /* 0x040fe400078208ff */
[C---:B------:R-:W-:Y:S01]  /*12f50*/  HMMA.16816.F32 R16, R32.reuse, R18, RZ ;  /* 0x000000122010723c */ /* 0x040fe200000018ff */
[----:B------:R2:W-:Y:S03]  /*12f60*/  @!P0 LDGSTS.E.BYPASS.LTC128B.128 [R217+0x4100], [R172.64], !P3 ;  /* 0x04100000acd98fae */ /* 0x0005e6000d901d46 */
[----:B------:R-:W-:Y:S02]  /*12f70*/  @!P0 LEA.HI.X R31, R0, c[0x0][0x1fc], R21, 0x1, P1 ;  /* 0x00007f00001f8a11 */ /* 0x000fe400008f0c15 */
[C---:B------:R-:W-:Y:S02]  /*12f80*/  @!P0 LEA R2, P1, R20.reuse, c[0x0][0x1f8], 0x1 ;  /* 0x00007e0014028a11 */ /* 0x040fe400078208ff */
[----:B------:R4:W-:Y:S04]  /*12f90*/  @!P0 LDGSTS.E.BYPASS.LTC128B.128 [R217+0x1100], [R28.64], !P5 ;  /* 0x011000001cd98fae */ /* 0x0009e8000e901d46 */
[----:B------:R-:W-:Y:S02]  /*12fa0*/  @!P0 LEA.HI.X R3, R20, c[0x0][0x1fc], R100, 0x1, P1 ;  /* 0x00007f0014038a11 */ /* 0x000fe400008f0c64 */
[C---:B---3--:R-:W-:Y:S01]  /*12fb0*/  HMMA.16816.F32 R20, R32.reuse, R24, RZ ;  /* 0x000000182014723c */ /* 0x048fe200000018ff */
[----:B------:R4:W-:Y:S07]  /*12fc0*/  @!P0 LDGSTS.E.BYPASS.LTC128B.128 [R217+0x3100], [R30.64], !P4 ;  /* 0x031000001ed98fae */ /* 0x0009ee000e101d46 */
[C---:B------:R-:W-:Y:S01]  /*12fd0*/  HMMA.16816.F32 R24, R32.reuse, R26, RZ ;  /* 0x0000001a2018723c */ /* 0x040fe200000018ff */
[----:B------:R3:W-:Y:S01]  /*12fe0*/  @!P0 LDGSTS.E.BYPASS.LTC128B.128 [R217+0x5100], [R2.64], !P3 ;  /* 0x0510000002d98fae */ /* 0x0007e2000d901d46 */
[----:B------:R-:W-:Y:S06]  /*12ff0*/  ISETP.GT.AND P0, PT, R216, R227, PT ;  /* 0x000000e3d800720c */ /* 0x000fec0003f04270 */
[----:B--2---:R-:W-:Y:S07]  /*13000*/  LDSM.16.M88.4 R172, [R202] ;  /* 0x00000000caac783b */ /* 0x004fee0000000200 */
[----:B------:R-:W0:Y:S01]  /*13010*/  LDGDEPBAR ;  /* 0x00000000000079af */ /* 0x000e220000000000 */
[C---:B----4-:R-:W-:Y:S06]  /*13020*/  HMMA.16816.F32 R28, R32.reuse, R148, RZ ;  /* 0x00000094201c723c */ /* 0x050fec00000018ff */
[----:B------:R-:W2:Y:S02]  /*13030*/  LDSM.16.M88.4 R176, [R198] ;  /* 0x00000000c6b0783b */ /* 0x000ea40000000200 */
[----:B------:R-:W-:Y:S05]  /*13040*/  HMMA.16816.F32 R32, R32, R150, RZ ;  /* 0x000000962020723c */ /* 0x000fea00000018ff */
[----:B------:R-:W4:Y:S03]  /*13050*/  LDSM.16.M88.4 R180, [R198+0x800] ;  /* 0x00080000c6b4783b */ /* 0x000f260000000200 */
[C---:B-----5:R-:W-:Y:S04]  /*13060*/  HMMA.16816.F32 R4, R152.reuse, R156, R4 ;  /* 0x0000009c9804723c */ /* 0x060fe80000001804 */
[----:B------:R-:W5:Y:S04]  /*13070*/  LDSM.16.M88.4 R148, [R198+0x1000] ;  /* 0x00100000c694783b */ /* 0x000f680000000200 */
[C---:B------:R-:W-:Y:S03]  /*13080*/  HMMA.16816.F32 R8, R152.reuse, R158, R8 ;  /* 0x0000009e9808723c */ /* 0x040fe60000001808 */
[----:B------:R-:W2:Y:S05]  /*13090*/  LDSM.16.M88.4 R156, [R198+0x1800] ;  /* 0x00180000c69c783b */ /* 0x000eaa0000000200 */
[C---:B------:R-:W-:Y:S02]  /*130a0*/  HMMA.16816.F32 R12, R152.reuse, R160, R12 ;  /* 0x000000a0980c723c */ /* 0x040fe4000000180c */
[----:B------:R-:W-:Y:S06]  /*130b0*/  LDSM.16.M88.4 R184, [R199+0x4000] ;  /* 0x00400000c7b8783b */ /* 0x000fec0000000200 */
[C---:B------:R-:W-:Y:S01]  /*130c0*/  HMMA.16816.F32 R16, R152.reuse, R162, R16 ;  /* 0x000000a29810723c */ /* 0x040fe20000001810 */
[----:B------:R-:W-:Y:S07]  /*130d0*/  LDSM.16.M88.4 R160, [R201] ;  /* 0x00000000c9a0783b */ /* 0x000fee0000000200 */
[C---:B------:R-:W-:Y:S01]  /*130e0*/  HMMA.16816.F32 R20, R152.reuse, R164, R20 ;  /* 0x000000a49814723c */ /* 0x040fe20000001814 */
[----:B------:R-:W-:Y:S07]  /*130f0*/  LDSM.16.M88.4 R188, [R192+0x2000] ;  /* 0x00200000c0bc783b */ /* 0x000fee0000000200 */
[C---:B------:R-:W-:Y:S01]  /*13100*/  HMMA.16816.F32 R24, R152.reuse, R166, R24 ;  /* 0x000000a69818723c */ /* 0x040fe20000001818 */
[----:B------:R-:W3:Y:S07]  /*13110*/  LDSM.16.M88.4 R164, [R195] ;  /* 0x00000000c3a4783b */ /* 0x000eee0000000200 */
[C---:B-1----:R-:W-:Y:S08]  /*13120*/  HMMA.16816.F32 R28, R152.reuse, R168, R28 ;  /* 0x000000a8981c723c */ /* 0x042ff0000000181c */
[----:B------:R-:W-:Y:S01]  /*13130*/  HMMA.16816.F32 R32, R152, R170, R32 ;  /* 0x000000aa9820723c */ /* 0x000fe20000001820 */
[----:B------:R-:W1:Y:S07]  /*13140*/  LDSM.16.M88.4 R152, [R195+0x800] ;  /* 0x00080000c398783b */ /* 0x000e6e0000000200 */
[C---:B--2---:R-:W-:Y:S01]  /*13150*/  HMMA.16816.F32 R4, R172.reuse, R176, R4 ;  /* 0x000000b0ac04723c */ /* 0x044fe20000001804 */
[----:B------:R-:W2:Y:S07]  /*13160*/  LDSM.16.M88.4 R168, [R195+0x1000] ;  /* 0x00100000c3a8783b */ /* 0x000eae0000000200 */
[C---:B------:R-:W-:Y:S01]  /*13170*/  HMMA.16816.F32 R8, R172.reuse, R178, R8 ;  /* 0x000000b2ac08723c */ /* 0x040fe20000001808 */
[----:B------:R-:W1:Y:S07]  /*13180*/  LDSM.16.M88.4 R176, [R195+0x1800] ;  /* 0x00180000c3b0783b */ /* 0x000e6e0000000200 */
[C---:B----4-:R-:W-:Y:S08]  /*13190*/  HMMA.16816.F32 R12, R172.reuse, R180, R12 ;  /* 0x000000b4ac0c723c */ /* 0x050ff0000000180c */
[C---:B------:R-:W-:Y:S01]  /*131a0*/  HMMA.16816.F32 R16, R172.reuse, R182, R16 ;  /* 0x000000b6ac10723c */ /* 0x040fe20000001810 */
[----:B------:R-:W-:Y:S07]  /*131b0*/  LDSM.16.M88.4 R180, [R199+0x8000] ;  /* 0x00800000c7b4783b */ /* 0x000fee0000000200 */
[C---:B-----5:R-:W-:Y:S08]  /*131c0*/  HMMA.16816.F32 R20, R172.reuse, R148, R20 ;  /* 0x00000094ac14723c */ /* 0x060ff00000001814 */
[C---:B------:R-:W-:Y:S01]  /*131d0*/  HMMA.16816.F32 R24, R172.reuse, R150, R24 ;  /* 0x00000096ac18723c */ /* 0x040fe20000001818 */
[----:B------:R-:W4:Y:S07]  /*131e0*/  LDSM.16.M88.4 R148, [R192+0x2800] ;  /* 0x00280000c094783b */ /* 0x000f2e0000000200 */
[C---:B------:R-:W-:Y:S08]  /*131f0*/  HMMA.16816.F32 R28, R172.reuse, R156, R28 ;  /* 0x0000009cac1c723c */ /* 0x040ff0000000181c */
[----:B------:R-:W-:Y:S01]  /*13200*/  HMMA.16816.F32 R32, R172, R158, R32 ;  /* 0x0000009eac20723c */ /* 0x000fe20000001820 */
[----:B------:R-:W5:Y:S07]  /*13210*/  LDSM.16.M88.4 R156, [R192+0x3000] ;  /* 0x00300000c09c783b */ /* 0x000f6e0000000200 */
[C---:B---3--:R-:W-:Y:S01]  /*13220*/  HMMA.16816.F32 R4, R160.reuse, R164, R4 ;  /* 0x000000a4a004723c */ /* 0x048fe20000001804 */
[----:B------:R-:W-:Y:S07]  /*13230*/  LDSM.16.M88.4 R172, [R209] ;  /* 0x00000000d1ac783b */ /* 0x000fee0000000200 */
[C---:B------:R-:W-:Y:S01]  /*13240*/  HMMA.16816.F32 R8, R160.reuse, R166, R8 ;  /* 0x000000a6a008723c */ /* 0x040fe20000001808 */
[----:B------:R-:W-:Y:S07]  /*13250*/  LDSM.16.M88.4 R164, [R211] ;  /* 0x00000000d3a4783b */ /* 0x000fee0000000200 */
[C---:B-1----:R-:W-:Y:S08]  /*13260*/  HMMA.16816.F32 R12, R160.reuse, R152, R12 ;  /* 0x00000098a00c723c */ /* 0x042ff0000000180c */
[C---:B------:R-:W-:Y:S01]  /*13270*/  HMMA.16816.F32 R16, R160.reuse, R154, R16 ;  /* 0x0000009aa010723c */ /* 0x040fe20000001810 */
[----:B------:R-:W1:Y:S07]  /*13280*/  LDSM.16.M88.4 R152, [R192+0x3800] ;  /* 0x00380000c098783b */ /* 0x000e6e0000000200 */
[C---:B--2---:R-:W-:Y:S08]  /*13290*/  HMMA.16816.F32 R20, R160.reuse, R168, R20 ;  /* 0x000000a8a014723c */ /* 0x044ff00000001814 */
[C---:B------:R-:W-:Y:S01]  /*132a0*/  HMMA.16816.F32 R24, R160.reuse, R170, R24 ;  /* 0x000000aaa018723c */ /* 0x040fe20000001818 */
[----:B------:R-:W-:Y:S07]  /*132b0*/  LDSM.16.M88.4 R168, [R210] ;  /* 0x00000000d2a8783b */ /* 0x000fee0000000200 */
[C---:B------:R-:W-:Y:S08]  /*132c0*/  HMMA.16816.F32 R28, R160.reuse, R176, R28 ;  /* 0x000000b0a01c723c */ /* 0x040ff0000000181c */
[----:B------:R-:W-:Y:S01]  /*132d0*/  HMMA.16816.F32 R32, R160, R178, R32 ;  /* 0x000000b2a020723c */ /* 0x000fe20000001820 */
[----:B------:R-:W2:Y:S07]  /*132e0*/  LDSM.16.M88.4 R160, [R200+0x4000] ;  /* 0x00400000c8a0783b */ /* 0x000eae0000000200 */
[C---:B------:R-:W-:Y:S01]  /*132f0*/  HMMA.16816.F32 R4, R184.reuse, R188, R4 ;  /* 0x000000bcb804723c */ /* 0x040fe20000001804 */
[----:B------:R-:W-:Y:S07]  /*13300*/  LDSM.16.M88.4 R176, [R198+0x2000] ;  /* 0x00200000c6b0783b */ /* 0x000fee0000000200 */
[C---:B------:R-:W-:Y:S01]  /*13310*/  HMMA.16816.F32 R8, R184.reuse, R190, R8 ;  /* 0x000000beb808723c */ /* 0x040fe20000001808 */
[----:B------:R-:W-:Y:S07]  /*13320*/  LDSM.16.M88.4 R188, [R192+0x4800] ;  /* 0x00480000c0bc783b */ /* 0x000fee0000000200 */
[C---:B----4-:R-:W-:Y:S08]  /*13330*/  HMMA.16816.F32 R12, R184.reuse, R148, R12 ;  /* 0x00000094b80c723c */ /* 0x050ff0000000180c */
[C---:B------:R-:W-:Y:S01]  /*13340*/  HMMA.16816.F32 R16, R184.reuse, R150, R16 ;  /* 0x00000096b810723c */ /* 0x040fe20000001810 */
[----:B------:R-:W3:Y:S07]  /*13350*/  LDSM.16.M88.4 R148, [R208] ;  /* 0x00000000d094783b */ /* 0x000eee0000000200 */
[C---:B-----5:R-:W-:Y:S08]  /*13360*/  HMMA.16816.F32 R20, R184.reuse, R156, R20 ;  /* 0x0000009cb814723c */ /* 0x060ff00000001814 */
[C---:B------:R-:W-:Y:S01]  /*13370*/  HMMA.16816.F32 R24, R184.reuse, R158, R24 ;  /* 0x0000009eb818723c */ /* 0x040fe20000001818 */
[----:B------:R-:W4:Y:S07]  /*13380*/  LDSM.16.M88.4 R156, [R202+0x4000] ;  /* 0x00400000ca9c783b */ /* 0x000f2e0000000200 */
[C---:B-1----:R-:W-:Y:S08]  /*13390*/  HMMA.16816.F32 R28, R184.reuse, R152, R28 ;  /* 0x00000098b81c723c */ /* 0x042ff0000000181c */
[----:B------:R-:W-:Y:S01]  /*133a0*/  HMMA.16816.F32 R32, R184, R154, R32 ;  /* 0x0000009ab820723c */ /* 0x000fe20000001820 */
[----:B------:R-:W1:Y:S07]  /*133b0*/  LDSM.16.M88.4 R152, [R198+0x2800] ;  /* 0x00280000c698783b */ /* 0x000e6e0000000200 */
[C---:B--2---:R-:W-:Y:S01]  /*133c0*/  HMMA.16816.F32 R4, R160.reuse, R164, R4 ;  /* 0x000000a4a004723c */ /* 0x044fe20000001804 */
[----:B------:R-:W-:Y:S07]  /*133d0*/  LDSM.16.M88.4 R184, [R192+0x4000] ;  /* 0x00400000c0b8783b */ /* 0x000fee0000000200 */
[C---:B------:R-:W-:Y:S01]  /*133e0*/  HMMA.16816.F32 R8, R160.reuse, R166, R8 ;  /* 0x000000a6a008723c */ /* 0x040fe20000001808 */
[----:B------:R-:W2:Y:S07]  /*133f0*/  LDSM.16.M88.4 R164, [R198+0x3000] ;  /* 0x00300000c6a4783b */ /* 0x000eae0000000200 */
[C---:B------:R-:W-:Y:S08]  /*13400*/  HMMA.16816.F32 R12, R160.reuse, R168, R12 ;  /* 0x000000a8a00c723c */ /* 0x040ff0000000180c */
[C---:B------:R-:W-:Y:S01]  /*13410*/  HMMA.16816.F32 R16, R160.reuse, R170, R16 ;  /* 0x000000aaa010723c */ /* 0x040fe20000001810 */
[----:B------:R-:W-:Y:S07]  /*13420*/  LDSM.16.M88.4 R168, [R195+0x2000] ;  /* 0x00200000c3a8783b */ /* 0x000fee0000000200 */
[C---:B------:R-:W-:Y:S08]  /*13430*/  HMMA.16816.F32 R20, R160.reuse, R172, R20 ;  /* 0x000000aca014723c */ /* 0x040ff00000001814 */
[C---:B------:R-:W-:Y:S01]  /*13440*/  HMMA.16816.F32 R24, R160.reuse, R174, R24 ;  /* 0x000000aea018723c */ /* 0x040fe20000001818 */
[----:B------:R-:W-:Y:S07]  /*13450*/  LDSM.16.M88.4 R172, [R195+0x2800] ;  /* 0x00280000c3ac783b */ /* 0x000fee0000000200 */
[C---:B---3--:R-:W-:Y:S08]  /*13460*/  HMMA.16816.F32 R28, R160.reuse, R148, R28 ;  /* 0x00000094a01c723c */ /* 0x048ff0000000181c */
[----:B------:R-:W-:Y:S01]  /*13470*/  HMMA.16816.F32 R32, R160, R150, R32 ;  /* 0x00000096a020723c */ /* 0x000fe20000001820 */
[----:B------:R-:W3:Y:S07]  /*13480*/  LDSM.16.M88.4 R148, [R198+0x3800] ;  /* 0x00380000c694783b */ /* 0x000eee0000000200 */
[C---:B----4-:R-:W-:Y:S01]  /*13490*/  HMMA.16816.F32 R4, R156.reuse, R176, R4 ;  /* 0x000000b09c04723c */ /* 0x050fe20000001804 */
[----:B------:R-:W4:Y:S07]  /*134a0*/  LDSM.16.M88.4 R160, [R201+0x4000] ;  /* 0x00400000c9a0783b */ /* 0x000f2e0000000200 */
[C---:B------:R-:W-:Y:S01]  /*134b0*/  HMMA.16816.F32 R8, R156.reuse, R178, R8 ;  /* 0x000000b29c08723c */ /* 0x040fe20000001808 */
[----:B------:R-:W5:Y:S07]  /*134c0*/  LDSM.16.M88.4 R176, [R195+0x3000] ;  /* 0x00300000c3b0783b */ /* 0x000f6e0000000200 */
[C---:B-1----:R-:W-:Y:S08]  /*134d0*/  HMMA.16816.F32 R12, R156.reuse, R152, R12 ;  /* 0x000000989c0c723c */ /* 0x042ff0000000180c */
[C---:B------:R-:W-:Y:S01]  /*134e0*/  HMMA.16816.F32 R16, R156.reuse, R154, R16 ;  /* 0x0000009a9c10723c */ /* 0x040fe20000001810 */
[----:B------:R-:W1:Y:S07]  /*134f0*/  LDSM.16.M88.4 R152, [R195+0x3800] ;  /* 0x00380000c398783b */ /* 0x000e6e0000000200 */
[C---:B--2---:R-:W-:Y:S08]  /*13500*/  HMMA.16816.F32 R20, R156.reuse, R164, R20 ;  /* 0x000000a49c14723c */ /* 0x044ff00000001814 */
[C---:B------:R-:W-:Y:S01]  /*13510*/  HMMA.16816.F32 R24, R156.reuse, R166, R24 ;  /* 0x000000a69c18723c */ /* 0x040fe20000001818 */
[----:B------:R-:W-:Y:S07]  /*13520*/  LDSM.16.M88.4 R164, [R200+0x8000] ;  /* 0x00800000c8a4783b */ /* 0x000fee0000000200 */
[C---:B---3--:R-:W-:Y:S08]  /*13530*/  HMMA.16816.F32 R28, R156.reuse, R148, R28 ;  /* 0x000000949c1c723c */ /* 0x048ff0000000181c */
[----:B------:R-:W-:Y:S01]  /*13540*/  HMMA.16816.F32 R32, R156, R150, R32 ;  /* 0x000000969c20723c */ /* 0x000fe20000001820 */
[----:B------:R-:W2:Y:S07]  /*13550*/  LDSM.16.M88.4 R148, [R192+0x5000] ;  /* 0x00500000c094783b */ /* 0x000eae0000000200 */
[C---:B----4-:R-:W-:Y:S01]  /*13560*/  HMMA.16816.F32 R4, R160.reuse, R168, R4 ;  /* 0x000000a8a004723c */ /* 0x050fe20000001804 */
[----:B------:R-:W3:Y:S07]  /*13570*/  LDSM.16.M88.4 R156, [R192+0x5800] ;  /* 0x00580000c09c783b */ /* 0x000eee0000000200 */
[C---:B------:R-:W-:Y:S01]  /*13580*/  HMMA.16816.F32 R8, R160.reuse, R170, R8 ;  /* 0x000000aaa008723c */ /* 0x040fe20000001808 */
[----:B------:R-:W4:Y:S07]  /*13590*/  LDSM.16.M88.4 R168, [R207] ;  /* 0x00000000cfa8783b */ /* 0x000f2e0000000200 */
[C---:B------:R-:W-:Y:S08]  /*135a0*/  HMMA.16816.F32 R12, R160.reuse, R172, R12 ;  /* 0x000000aca00c723c */ /* 0x040ff0000000180c */
[C---:B------:R-:W-:Y:S01]  /*135b0*/  HMMA.16816.F32 R16, R160.reuse, R174, R16 ;  /* 0x000000aea010723c */ /* 0x040fe20000001810 */
[----:B------:R-:W2:Y:S07]  /*135c0*/  LDSM.16.M88.4 R172, [R206] ;  /* 0x00000000ceac783b */ /* 0x000eae0000000200 */
[C---:B-----5:R-:W-:Y:S08]  /*135d0*/  HMMA.16816.F32 R20, R160.reuse, R176, R20 ;  /* 0x000000b0a014723c */ /* 0x060ff00000001814 */
[C---:B------:R-:W-:Y:S01]  /*135e0*/  HMMA.16816.F32 R24, R160.reuse, R178, R24 ;  /* 0x000000b2a018723c */ /* 0x040fe20000001818 */
[----:B------:R-:W-:Y:S07]  /*135f0*/  LDSM.16.M88.4 R176, [R202+0x8000] ;  /* 0x00800000cab0783b */ /* 0x000fee0000000200 */
[C---:B-1----:R-:W-:Y:S08]  /*13600*/  HMMA.16816.F32 R28, R160.reuse, R152, R28 ;  /* 0x00000098a01c723c */ /* 0x042ff0000000181c */
[----:B------:R-:W-:Y:S01]  /*13610*/  HMMA.16816.F32 R32, R160, R154, R32 ;  /* 0x0000009aa020723c */ /* 0x000fe20000001820 */
[----:B------:R-:W1:Y:S07]  /*13620*/  LDSM.16.M88.4 R152, [R205] ;  /* 0x00000000cd98783b */ /* 0x000e6e0000000200 */
[C---:B------:R-:W-:Y:S01]  /*13630*/  HMMA.16816.F32 R4, R180.reuse, R184, R4 ;  /* 0x000000b8b404723c */ /* 0x040fe20000001804 */
[----:B------:R-:W5:Y:S07]  /*13640*/  LDSM.16.M88.4 R160, [R204] ;  /* 0x00000000cca0783b */ /* 0x000f6e0000000200 */
        /* <DEDUP_REMOVED lines=8> */
[C---:B---3--:R-:W-:Y:S08]  /*136d0*/  HMMA.16816.F32 R28, R180.reuse, R156, R28 ;  /* 0x0000009cb41c723c */ /* 0x048ff0000000181c */
[----:B------:R-:W-:Y:S01]  /*136e0*/  HMMA.16816.F32 R32, R180, R158, R32 ;  /* 0x0000009eb420723c */ /* 0x000fe20000001820 */
[----:B------:R-:W3:Y:S07]  /*136f0*/  LDSM.16.M88.4 R156, [R198+0x5000] ;  /* 0x00500000c69c783b */ /* 0x000eee0000000200 */
[C---:B----4-:R-:W-:Y:S01]  /*13700*/  HMMA.16816.F32 R4, R164.reuse, R168, R4 ;  /* 0x000000a8a404723c */ /* 0x050fe20000001804 */
[----:B------:R-:W-:Y:S07]  /*13710*/  LDSM.16.M88.4 R180, [R201+0x8000] ;  /* 0x00800000c9b4783b */ /* 0x000fee0000000200 */
[C---:B------:R-:W-:Y:S01]  /*13720*/  HMMA.16816.F32 R8, R164.reuse, R170, R8 ;  /* 0x000000aaa408723c */ /* 0x040fe20000001808 */
[----:B------:R-:W4:Y:S07]  /*13730*/  LDSM.16.M88.4 R168, [R198+0x5800] ;  /* 0x00580000c6a8783b */ /* 0x000f2e0000000200 */
[C---:B------:R-:W-:Y:S08]  /*13740*/  HMMA.16816.F32 R12, R164.reuse, R172, R12 ;  /* 0x000000aca40c723c */ /* 0x040ff0000000180c */
[C---:B------:R-:W-:Y:S08]  /*13750*/  HMMA.16816.F32 R16, R164.reuse, R174, R16 ;  /* 0x000000aea410723c */ /* 0x040ff00000001810 */
[C---:B-1----:R-:W-:Y:S08]  /*13760*/  HMMA.16816.F32 R20, R164.reuse, R152, R20 ;  /* 0x00000098a414723c */ /* 0x042ff00000001814 */
[C---:B------:R-:W-:Y:S08]  /*13770*/  HMMA.16816.F32 R24, R164.reuse, R154, R24 ;  /* 0x0000009aa418723c */ /* 0x040ff00000001818 */
[C---:B-----5:R-:W-:Y:S08]  /*13780*/  HMMA.16816.F32 R28, R164.reuse, R160, R28 ;  /* 0x000000a0a41c723c */ /* 0x060ff0000000181c */
[----:B------:R-:W-:Y:S08]  /*13790*/  HMMA.16816.F32 R32, R164, R162, R32 ;  /* 0x000000a2a420723c */ /* 0x000ff00000001820 */
[C---:B------:R-:W-:Y:S08]  /*137a0*/  HMMA.16816.F32 R4, R176.reuse, R184, R4 ;  /* 0x000000b8b004723c */ /* 0x040ff00000001804 */
[C---:B------:R-:W-:Y:S08]  /*137b0*/  HMMA.16816.F32 R8, R176.reuse, R186, R8 ;  /* 0x000000bab008723c */ /* 0x040ff00000001808 */
[C---:B--2---:R-:W-:Y:S08]  /*137c0*/  HMMA.16816.F32 R12, R176.reuse, R148, R12 ;  /* 0x00000094b00c723c */ /* 0x044ff0000000180c */
[C---:B------:R-:W-:Y:S01]  /*137d0*/  HMMA.16816.F32 R16, R176.reuse, R150, R16 ;  /* 0x00000096b010723c */ /* 0x040fe20000001810 */
[----:B------:R-:W1:Y:S07]  /*137e0*/  LDSM.16.M88.4 R148, [R195+0x4800] ;  /* 0x00480000c394783b */ /* 0x000e6e0000000200 */
[C---:B---3--:R-:W-:Y:S08]  /*137f0*/  HMMA.16816.F32 R20, R176.reuse, R156, R20 ;  /* 0x0000009cb014723c */ /* 0x048ff00000001814 */
[C---:B------:R-:W-:Y:S08]  /*13800*/  HMMA.16816.F32 R24, R176.reuse, R158, R24 ;  /* 0x0000009eb018723c */ /* 0x040ff00000001818 */
[C---:B----4-:R-:W-:Y:S08]  /*13810*/  HMMA.16816.F32 R28, R176.reuse, R168, R28 ;  /* 0x000000a8b01c723c */ /* 0x050ff0000000181c */
[----:B------:R-:W-:Y:S08]  /*13820*/  HMMA.16816.F32 R32, R176, R170, R32 ;  /* 0x000000aab020723c */ /* 0x000ff00000001820 */
[C---:B------:R-:W-:Y:S08]  /*13830*/  HMMA.16816.F32 R4, R180.reuse, R188, R4 ;  /* 0x000000bcb404723c */ /* 0x040ff00000001804 */
[C---:B------:R-:W-:Y:S08]  /*13840*/  HMMA.16816.F32 R8, R180.reuse, R190, R8 ;  /* 0x000000beb408723c */ /* 0x040ff00000001808 */
[C---:B-1----:R-:W-:Y:S08]  /*13850*/  HMMA.16816.F32 R12, R180.reuse, R148, R12 ;  /* 0x00000094b40c723c */ /* 0x042ff0000000180c */
[----:B------:R-:W-:Y:S01]  /*13860*/  FMUL.FTZ R0, R4, c[0x0][0x320] ;  /* 0x0000c80004007a20 */ /* 0x000fe20000410000 */
[C---:B------:R-:W-:Y:S03]  /*13870*/  HMMA.16816.F32 R16, R180.reuse, R150, R16 ;  /* 0x00000096b410723c */ /* 0x040fe60000001810 */
[----:B------:R1:W2:Y:S04]  /*13880*/  MUFU.TANH R159, R0 ;  /* 0x00000000009f7308 */ /* 0x0002a80000002400 */
[----:B------:R-:W-:Y:S02]  /*13890*/  FMUL.FTZ R2, R10, c[0x0][0x320] ;  /* 0x0000c8000a027a20 */ /* 0x000fe40000410000 */
[----:B------:R-:W-:Y:S04]  /*138a0*/  FMUL.FTZ R3, R8, c[0x0][0x320] ;  /* 0x0000c80008037a20 */ /* 0x000fe80000410000 */
[----:B------:R-:W3:Y:S10]  /*138b0*/  MUFU.TANH R162, R2 ;  /* 0x0000000200a27308 */ /* 0x000ef40000002400 */
[----:B------:R-:W4:Y:S01]  /*138c0*/  MUFU.TANH R154, R3 ;  /* 0x00000003009a7308 */ /* 0x000f220000002400 */
[----:B-1----:R-:W-:Y:S09]  /*138d0*/  FMUL.FTZ R0, R5, c[0x0][0x320] ;  /* 0x0000c80005007a20 */ /* 0x002ff20000410000 */
[----:B------:R1:W1:Y:S02]  /*138e0*/  MUFU.TANH R155, R0 ;  /* 0x00000000009b7308 */ /* 0x0002640000002400 */
        /* <DEDUP_REMOVED lines=9> */
[----:B-----5:R-:W-:Y:S02]  /*13980*/  FMUL.FTZ R0, R11, c[0x0][0x320] ;  /* 0x0000c8000b007a20 */ /* 0x020fe40000410000 */
[----:B------:R-:W1:Y:S02]  /*13990*/  LDSM.16.M88.4 R8, [R195+0x5800] ;  /* 0x00580000c308783b */ /* 0x000e640000000200 */
[----:B------:R-:W-:Y:S04]  /*139a0*/  DEPBAR.LE SB0, 0x0 ;  /* 0x000080000000791a */ /* 0x000fe80000000000 */
[----:B------:R5:W1:Y:S01]  /*139b0*/  MUFU.TANH R161, R0 ;  /* 0x0000000000a17308 */ /* 0x000a620000002400 */
[----:B------:R-:W-:Y:S03]  /*139c0*/  BAR.SYNC.DEFER_BLOCKING 0x0 ;  /* 0x0000000000007b1d */ /* 0x000fe60000010000 */
[----:B------:R-:W-:Y:S02]  /*139d0*/  FMUL.FTZ R6, R22, c[0x0][0x320] ;  /* 0x0000c80016067a20 */ /* 0x000fe40000410000 */
[----:B------:R-:W-:Y:S02]  /*139e0*/  FMUL.FTZ R2, R20, c[0x0][0x320] ;  /* 0x0000c80014027a20 */ /* 0x000fe40000410000 */
[----:B------:R-:W-:Y:S02]  /*139f0*/  FMUL.FTZ R3, R21, c[0x0][0x320] ;  /* 0x0000c80015037a20 */ /* 0x000fe40000410000 */
[----:B------:R2:W1:Y:S02]  /*13a00*/  MUFU.TANH R150, R6 ;  /* 0x0000000600967308 */ /* 0x0004640000002400 */
[----:B------:R-:W-:Y:S08]  /*13a10*/  FMUL.FTZ R7, R24, c[0x0][0x320] ;  /* 0x0000c80018077a20 */ /* 0x000ff00000410000 */
[----:B------:R-:W3:Y:S01]  /*13a20*/  MUFU.TANH R103, R2 ;  /* 0x0000000200677308 */ /* 0x000ee20000002400 */
[----:B-----5:R-:W-:Y:S09]  /*13a30*/  FMUL.FTZ R0, R12, c[0x0][0x320] ;  /* 0x0000c8000c007a20 */ /* 0x020ff20000410000 */
[----:B------:R5:W3:Y:S01]  /*13a40*/  MUFU.TANH R152, R0 ;  /* 0x0000000000987308 */ /* 0x000ae20000002400 */
[----:B--2---:R-:W-:Y:S01]  /*13a50*/  FMUL.FTZ R6, R23, c[0x0][0x320] ;  /* 0x0000c80017067a20 */ /* 0x004fe20000410000 */
[C---:B-1----:R-:W-:Y:S08]  /*13a60*/  HMMA.16816.F32 R28, R180.reuse, R8, R28 ;  /* 0x00000008b41c723c */ /* 0x042ff0000000181c */
[----:B------:R1:W2:Y:S01]  /*13a70*/  MUFU.TANH R100, R3 ;  /* 0x0000000300647308 */ /* 0x0002a20000002400 */
[----:B------:R-:W-:Y:S01]  /*13a80*/  FMUL.FTZ R9, R26, c[0x0][0x320] ;  /* 0x0000c8001a097a20 */ /* 0x000fe20000410000 */
[----:B------:R-:W-:Y:S08]  /*13a90*/  HMMA.16816.F32 R32, R180, R10, R32 ;  /* 0x0000000ab420723c */ /* 0x000ff00000001820 */
[----:B------:R-:W2:Y:S01]  /*13aa0*/  MUFU.TANH R149, R6 ;  /* 0x0000000600957308 */ /* 0x000ea20000002400 */
[----:B------:R-:W-:Y:S03]  /*13ab0*/  IMAD.MOV.U32 R11, RZ, RZ, c[0x0][0x32c] ;  /* 0x0000cb00ff0b7624 */ /* 0x000fe600078e00ff */
[----:B-----5:R-:W-:Y:S02]  /*13ac0*/  FMUL.FTZ R0, R13, c[0x0][0x320] ;  /* 0x0000c8000d007a20 */ /* 0x020fe40000410000 */
[----:B------:R-:W-:Y:S04]  /*13ad0*/  ISETP.GE.AND P6, PT, R11, 0x1, PT ;  /* 0x000000010b00780c */ /* 0x000fe80003fc6270 */
[----:B------:R5:W2:Y:S01]  /*13ae0*/  MUFU.TANH R151, R0 ;  /* 0x0000000000977308 */ /* 0x000aa20000002400 */
[----:B-1----:R-:W-:Y:S09]  /*13af0*/  @P0 MOV R3, c[0x0][0x1e0] ;  /* 0x0000780000030a02 */ /* 0x002ff20000000f00 */
[----:B------:R-:W1:Y:S10]  /*13b00*/  MUFU.TANH R23, R7 ;  /* 0x0000000700177308 */ /* 0x000e740000002400 */
[----:B------:R1:W1:Y:S01]  /*13b10*/  MUFU.TANH R26, R9 ;  /* 0x00000009001a7308 */ /* 0x0002620000002400 */
[----:B-----5:R-:W-:Y:S09]  /*13b20*/  FMUL.FTZ R0, R14, c[0x0][0x320] ;  /* 0x0000c8000e007a20 */ /* 0x020ff20000410000 */
[----:B------:R5:W2:Y:S01]  /*13b30*/  MUFU.TANH R158, R0 ;  /* 0x00000000009e7308 */ /* 0x000aa20000002400 */
[----:B-1----:R-:W-:Y:S09]  /*13b40*/  FMUL.FTZ R9, R27, c[0x0][0x320] ;  /* 0x0000c8001b097a20 */ /* 0x002ff20000410000 */
[----:B------:R1:W1:Y:S01]  /*13b50*/  MUFU.TANH R27, R9 ;  /* 0x00000009001b7308 */ /* 0x0002620000002400 */
[----:B-----5:R-:W-:Y:S09]  /*13b60*/  FMUL.FTZ R0, R15, c[0x0][0x320] ;  /* 0x0000c8000f007a20 */ /* 0x020ff20000410000 */
[----:B------:R5:W2:Y:S01]  /*13b70*/  MUFU.TANH R160, R0 ;  /* 0x0000000000a07308 */ /* 0x000aa20000002400 */
[----:B-1----:R-:W-:Y:S09]  /*13b80*/  FMUL.FTZ R9, R28, c[0x0][0x320] ;  /* 0x0000c8001c097a20 */ /* 0x002ff20000410000 */
[----:B------:R-:W1:Y:S01]  /*13b90*/  MUFU.TANH R21, R9 ;  /* 0x0000000900157308 */ /* 0x000e620000002400 */
[----:B-----5:R-:W-:Y:S09]  /*13ba0*/  FMUL.FTZ R0, R16, c[0x0][0x320] ;  /* 0x0000c80010007a20 */ /* 0x020ff20000410000 */
[----:B------:R5:W1:Y:S02]  /*13bb0*/  MUFU.TANH R148, R0 ;  /* 0x0000000000947308 */ /* 0x000a640000002400 */
[----:B-----5:R-:W-:Y:S08]  /*13bc0*/  FMUL.FTZ R0, R17, c[0x0][0x320] ;  /* 0x0000c80011007a20 */ /* 0x020ff00000410000 */
[----:B------:R5:W1:Y:S02]  /*13bd0*/  MUFU.TANH R140, R0 ;  /* 0x00000000008c7308 */ /* 0x000a640000002400 */
[----:B-----5:R-:W-:Y:S08]  /*13be0*/  FMUL.FTZ R0, R18, c[0x0][0x320] ;  /* 0x0000c80012007a20 */ /* 0x020ff00000410000 */
[----:B------:R5:W1:Y:S02]  /*13bf0*/  MUFU.TANH R156, R0 ;  /* 0x00000000009c7308 */ /* 0x000a640000002400 */
[----:B-----5:R-:W-:Y:S08]  /*13c00*/  FMUL.FTZ R0, R19, c[0x0][0x320] ;  /* 0x0000c80013007a20 */ /* 0x020ff00000410000 */
[----:B------:R5:W1:Y:S02]  /*13c10*/  MUFU.TANH R157, R0 ;  /* 0x00000000009d7308 */ /* 0x000a640000002400 */
[----:B-----5:R-:W-:Y:S04]  /*13c20*/  @P0 IADD3 R0, R216, -0x1, RZ ;  /* 0xffffffffd8000810 */ /* 0x020fe80007ffe0ff */
        /* <DEDUP_REMOVED lines=22> */
[-C--:B-----5:R-:W-:Y:S05]  /*13d90*/  @P0 IADD3 R5, P1, R2, R6.reuse, RZ ;  /* 0x0000000602050210 */ /* 0x0a0fea0007f3e0ff */
        /* <DEDUP_REMOVED lines=18> */
[----:B-1----:R-:W-:Y:S04]  /*13ec0*/  FMUL.FTZ R0, R30, c[0x0][0x320] ;  /* 0x0000c8001e007a20 */ /* 0x002fe80000410000 */
[----:B------:R1:W1:Y:S02]  /*13ed0*/  MUFU.TANH R25, R0 ;  /* 0x0000000000197308 */ /* 0x0002640000002400 */
[----:B-1----:R-:W-:Y:S01]  /*13ee0*/  @P0 IADD3 R0, P1, R4, R228, RZ ;  /* 0x000000e404000210 */ /* 0x002fe20007f3e0ff */
[----:B------:R-:W-:Y:S07]  /*13ef0*/  FMUL.FTZ R4, R31, c[0x0][0x320] ;  /* 0x0000c8001f047a20 */ /* 0x000fee0000410000 */
[----:B------:R1:W1:Y:S01]  /*13f00*/  MUFU.TANH R24, R4 ;  /* 0x0000000400187308 */ /* 0x0002620000002400 */
[----:B------:R-:W-:Y:S01]  /*13f10*/  @P0 IMAD.X R3, R3, 0x1, R232, P1 ;  /* 0x0000000103030824 */ /* 0x000fe200008e06e8 */
[C---:B------:R-:W-:Y:S04]  /*13f20*/  @P0 LEA R2, P1, R0.reuse, c[0x0][0x1c8], 0x1 ;  /* 0x0000720000020a11 */ /* 0x040fe800078208ff */
[----:B------:R-:W-:Y:S01]  /*13f30*/  @P0 LEA.HI.X R3, R0, c[0x0][0x1cc], R3, 0x1, P1 ;  /* 0x0000730000030a11 */ /* 0x000fe200008f0c03 */
[----:B------:R-:W-:Y:S01]  /*13f40*/  FMUL.FTZ R0, R32, c[0x0][0x320] ;  /* 0x0000c80020007a20 */ /* 0x000fe20000410000 */
[C---:B------:R-:W-:Y:S03]  /*13f50*/  @P0 LEA R8, P1, R6.reuse, c[0x0][0x1c8], 0x1 ;  /* 0x0000720006080a11 */ /* 0x040fe600078208ff */
[----:B------:R2:W2:Y:S01]  /*13f60*/  MUFU.TANH R19, R0 ;  /* 0x0000000000137308 */ /* 0x0004a20000002400 */
[----:B------:R3:W-:Y:S01]  /*13f70*/  @P0 LDGSTS.E.BYPASS.LTC128B.128 [R217+0x7100], [R2.64], !P5 ;  /* 0x0710000002d90fae */ /* 0x0007e2000e901d46 */
[----:B------:R-:W-:Y:S02]  /*13f80*/  @P0 LEA.HI.X R9, R6, c[0x0][0x1cc], R9, 0x1, P1 ;  /* 0x0000730006090a11 */ /* 0x000fe400008f0c09 */
[C---:B------:R-:W-:Y:S04]  /*13f90*/  @P0 LEA R6, P1, R7.reuse, c[0x0][0x1c8], 0x1 ;  /* 0x0000720007060a11 */ /* 0x040fe800078208ff */
[----:B------:R3:W-:Y:S01]  /*13fa0*/  @P0 LDGSTS.E.BYPASS.LTC128B.128 [R217+0x9100], [R8.64], !P4 ;  /* 0x0910000008d90fae */ /* 0x0007e2000e101d46 */
[----:B------:R-:W-:Y:S01]  /*13fb0*/  @P0 LEA.HI.X R7, R7, c[0x0][0x1cc], R10, 0x1, P1 ;  /* 0x0000730007070a11 */ /* 0x000fe200008f0c0a */
[----:B-1----:R-:W-:Y:S05]  /*13fc0*/  FMUL.FTZ R4, R33, c[0x0][0x320] ;  /* 0x0000c80021047a20 */ /* 0x002fea0000410000 */
[----:B------:R1:W-:Y:S01]  /*13fd0*/  @P0 LDGSTS.E.BYPASS.LTC128B.128 [R217+0xb100], [R6.64], !P3 ;  /* 0x0b10000006d90fae */ /* 0x0003e2000d901d46 */
[----:B------:R4:W1:Y:S06]  /*13fe0*/  MUFU.TANH R18, R4 ;  /* 0x0000000400127308 */ /* 0x00086c0000002400 */
[----:B------:R-:W0:Y:S01]  /*13ff0*/  LDGDEPBAR ;  /* 0x00000000000079af */ /* 0x000e220000000000 */
[----:B--2---:R-:W-:Y:S05]  /*14000*/  @P2 IMAD.HI.U32 R0, R5, c[0x0][0x2c8], RZ ;  /* 0x0000b20005002a27 */ /* 0x004fea00078e00ff */
[----:B------:R-:W-:Y:S01]  /*14010*/  @P2 SHF.R.U32.HI R5, RZ, c[0x0][0x2cc], R0 ;  /* 0x0000b300ff052a19 */ /* 0x000fe20000011600 */
[----:B------:R-:W-:Y:S04]  /*14020*/  FMUL.FTZ R0, R34, c[0x0][0x320] ;  /* 0x0000c80022007a20 */ /* 0x000fe80000410000 */
[----:B-----5:R2:W1:Y:S01]  /*14030*/  MUFU.TANH R15, R0 ;  /* 0x00000000000f7308 */ /* 0x0204620000002400 */
[----:B---3--:R-:W3:Y:S01]  /*14040*/  SHFL.IDX PT, R3, R5, RZ, 0x1c1f ;  /* 0x001c1fff05037589 */ /* 0x008ee200000e0000 */
[----:B----4-:R-:W-:Y:S02]  /*14050*/  IMAD.SHL.U32 R4, R216, 0x40, RZ ;  /* 0x00000040d8047824 */ /* 0x010fe400078e00ff */
[----:B--2---:R-:W-:Y:S06]  /*14060*/  FMUL.FTZ R0, R35, c[0x0][0x320] ;  /* 0x0000c80023007a20 */ /* 0x004fec0000410000 */
[----:B------:R2:W4:Y:S02]  /*14070*/  MUFU.TANH R14, R0 ;  /* 0x00000000000e7308 */ /* 0x0005240000002400 */
[----:B--2---:R-:W-:Y:S04]  /*14080*/  IADD3 R0, -R241, 0x1, -R4 ;  /* 0x00000001f1007810 */ /* 0x004fe80007ffe904 */
[----:B------:R-:W-:Y:S04]  /*14090*/  IADD3 R0, -R243, R0, R242 ;  /* 0x00000000f3007210 */ /* 0x000fe80007ffe1f2 */
[C---:B-1----:R-:W-:Y:S02]  /*140a0*/  IADD3 R6, R0.reuse, UR4, RZ ;  /* 0x0000000400067c10 */ /* 0x042fe4000fffe0ff */
[----:B------:R-:W-:Y:S03]  /*140b0*/  IADD3 R7, R0, c[0x0][0x328], RZ ;  /* 0x0000ca0000077a10 */ /* 0x000fe60007ffe0ff */
[----:B---3--:R-:W-:Y:S01]  /*140c0*/  IMAD.IADD R0, R6, 0x1, R3 ;  /* 0x0000000106007824 */ /* 0x008fe200078e0203 */
[----:B------:R-:W-:Y:S01]  /*140d0*/  IADD3 R2, R7, R3, RZ ;  /* 0x0000000307027210 */ /* 0x000fe20007ffe0ff */
[----:B------:R-:W-:-:S05]  /*140e0*/  @!P6 BRA `(.L_x_707) ;  /* 0x000001800000e947 */ /* 0x000fca0003800000 */
[----:B----4-:R-:W-:Y:S01]  /*140f0*/  IADD3 R3, -R243, R242, R3 ;  /* 0x000000f2f3037210 */ /* 0x010fe20007ffe103 */
        /* <DEDUP_REMOVED lines=12> */
.L_x_709:
[----:B------:R-:W-:Y:S04]  /*141c0*/  MOV R8, c[0x0][0x32c] ;  /* 0x0000cb0000087a02 */ /* 0x000fe80000000f00 */
[----:B------:R-:W-:Y:S11]  /*141d0*/  ISETP.NE.AND P0, PT, R8, 0x1, PT ;  /* 0x000000010800780c */ /* 0x000ff60003f05270 */
[----:B------:R-:W-:Y:S02]  /*141e0*/  @!UPT UIADD3 URZ, URZ, URZ, URZ ;  /* 0x0000003f3f3ff290 */ /* 0x000fe4000fffe03f */
[----:B------:R-:W-:Y:S05]  /*141f0*/  @P0 IMAD.HI.U32 R8, R3, c[0x0][0x330], RZ ;  /* 0x0000cc0003080a27 */ /* 0x000fea00078e00ff */
[----:B------:R-:W-:Y:S02]  /*14200*/  @P0 SHF.R.U32.HI R3, RZ, c[0x0][0x334], R8 ;  /* 0x0000cd00ff030a19 */ /* 0x000fe40000011608 */
.L_x_710:
[----:B------:R-:W-:Y:S05]  /*14210*/  BSYNC B0 ;  /* 0x0000000000007941 */ /* 0x000fea0003800000 */
.L_x_708:
[----:B------:R-:W-:Y:S04]  /*14220*/  IMAD R3, R3, c[0x0][0x32c], -R4 ;  /* 0x0000cb0003037a24 */ /* 0x000fe800078e0a04 */
[----:B------:R-:W-:Y:S05]  /*14230*/  IMAD.IADD R3, R3, 0x1, -R241 ;  /* 0x0000000103037824 */ /* 0x000fea00078e0af1 */
[----:B------:R-:W-:Y:S02]  /*14240*/  IADD3 R8, R3, c[0x0][0x32c], RZ ;  /* 0x0000cb0003087a10 */ /* 0x000fe40007ffe0ff */
[----:B------:R-:W-:Y:S02]  /*14250*/  IMNMX R0, R0, R3, !PT ;  /* 0x0000000300007217 */ /* 0x000fe40007800200 */
[----:B------:R-:W-:Y:S02]  /*14260*/  IMNMX R2, R2, R8, PT ;  /* 0x0000000802027217 */ /* 0x000fe40003800200 */
.L_x_707:
[----:B----4-:R-:W-:Y:S01]  /*14270*/  ISETP.GT.AND P2, PT, R216, -0x1, PT ;  /* 0xffffffffd800780c */ /* 0x010fe20003f44270 */
        /* <DEDUP_REMOVED lines=65> */
.L_x_713:
[----:B------:R-:W-:Y:S04]  /*14690*/  MOV R5, c[0x0][0x32c] ;  /* 0x0000cb0000057a02 */ /* 0x000fe80000000f00 */
[----:B------:R-:W-:Y:S11]  /*146a0*/  ISETP.NE.AND P0, PT, R5, 0x1, PT ;  /* 0x000000010500780c */ /* 0x000ff60003f05270 */
[----:B------:R-:W-:Y:S02]  /*146b0*/  @!UPT UIADD3 URZ, URZ, URZ, URZ ;  /* 0x0000003f3f3ff290 */ /* 0x000fe4000fffe03f */
[----:B------:R-:W-:Y:S05]  /*146c0*/  @P0 IMAD.HI.U32 R5, R3, c[0x0][0x330], RZ ;  /* 0x0000cc0003050a27 */ /* 0x000fea00078e00ff */
[----:B------:R-:W-:Y:S02]  /*146d0*/  @P0 SHF.R.U32.HI R3, RZ, c[0x0][0x334], R5 ;  /* 0x0000cd00ff030a19 */ /* 0x000fe40000011605 */
.L_x_714:
[----:B------:R-:W-:Y:S05]  /*146e0*/  BSYNC B0 ;  /* 0x0000000000007941 */ /* 0x000fea0003800000 */
.L_x_712:
[----:B------:R-:W-:Y:S04]  /*146f0*/  IMAD R4, R3, c[0x0][0x32c], -R4 ;  /* 0x0000cb0003047a24 */ /* 0x000fe800078e0a04 */
[----:B------:R-:W-:Y:S05]  /*14700*/  IMAD.IADD R3, R4, 0x1, -R241 ;  /* 0x0000000104037824 */ /* 0x000fea00078e0af1 */
[----:B------:R-:W-:Y:S02]  /*14710*/  IADD3 R4, R3, c[0x0][0x32c], RZ ;  /* 0x0000cb0003047a10 */ /* 0x000fe40007ffe0ff */
[----:B------:R-:W-:Y:S02]  /*14720*/  IMNMX R0, R0, R3, !PT ;  /* 0x0000000300007217 */ /* 0x000fe40007800200 */
[----:B------:R-:W-:Y:S02]  /*14730*/  IMNMX R2, R2, R4, PT ;  /* 0x0000000402027217 */ /* 0x000fe40003800200 */
.L_x_711:
        /* <DEDUP_REMOVED lines=54> */
[----:B------:R-:W-:Y:S02]  /*14aa0*/  FMNMX.FTZ R12, R158, R12, !PT ;  /* 0x0000000c9e0c7209 */ /* 0x000fe40007810000 */
[----:B------:R-:W-:Y:S01]  /*14ab0*/  ISETP.LT.OR P0, PT, R2, 0x29, P0 ;  /* 0x000000290200780c */ /* 0x000fe20000701670 */
[----:B------:R-:W1:Y:S01]  /*14ac0*/  SHFL.BFLY PT, R13, R3, 0x2, 0x1f ;  /* 0x0c401f00030d7f89 */ /* 0x000e6200000e0000 */
        /* <DEDUP_REMOVED lines=15> */
[----:B------:R-:W-:Y:S02]  /*14bc0*/  ISETP.GT.AND P1, PT, R0, 0x38, P2 ;  /* 0x000000380000780c */ /* 0x000fe40001724270 */
[----:B-1----:R-:W-:Y:S02]  /*14bd0*/  FMNMX.FTZ R3, R3, R13, !PT ;  /* 0x0000000d03037209 */ /* 0x002fe40007810000 */
[----:B------:R-:W-:Y:S02]  /*14be0*/  FSEL R170, R24, -INF , !P0 ;  /* 0xff80000018aa7808 */ /* 0x000fe40004000000 */
[----:B------:R-:W-:Y:S02]  /*14bf0*/  ISETP.GT.AND P0, PT, R0, 0x39, P2 ;  /* 0x000000390000780c */ /* 0x000fe40001704270 */
[----:B------:R-:W-:Y:S02]  /*14c00*/  FMNMX.FTZ R0, R164, R12, !PT ;  /* 0x0000000ca4007209 */ /* 0x000fe40007810000 */
[----:B------:R-:W-:Y:S01]  /*14c10*/  ISETP.LT.OR P1, PT, R2, 0x39, P1 ;  /* 0x000000390200780c */ /* 0x000fe20000f21670 */
        /* <DEDUP_REMOVED lines=70> */
[C---:B------:R-:W-:Y:S01]  /*15080*/  FMUL.FTZ R69, R2.reuse, R69 ;  /* 0x0000004502457220 */ /* 0x040fe20000410000 */
        /* <DEDUP_REMOVED lines=95> */
[----:B------:R-:W-:Y:S02]  /*15680*/  FMUL.FTZ R71, R0, R71 ;  /* 0x0000004700477220 */ /* 0x000fe40000410000 */
        /* <DEDUP_REMOVED lines=12> */
[C---:B------:R-:W-:Y:S02]  /*15750*/  FMUL.FTZ R83, R0.reuse, R83 ;  /* 0x0000005300537220 */ /* 0x040fe40000410000 */
[C---:B---3--:R-:W-:Y:S04]  /*15760*/  HMMA.16816.F32 R68, R148.reuse, R116, R68 ;  /* 0x000000749444723c */ /* 0x048fe80000001844 */
[--C-:B--2---:R-:W-:Y:S02]  /*15770*/  FFMA.FTZ R102, R157, c[0x0][0x2d0], -R101.reuse ;  /* 0x0000b4009d667a23 */ /* 0x104fe40000010865 */
[----:B------:R-:W-:Y:S01]  /*15780*/  LDSM.16.MT88.4 R156, [R194+0x3800] ;  /* 0x00380000c29c783b */ /* 0x000fe20000004200 */
[C---:B------:R-:W-:Y:S01]  /*15790*/  FMUL.FTZ R86, R0.reuse, R86 ;  /* 0x0000005600567220 */ /* 0x040fe20000410000 */
[C---:B------:R-:W-:Y:S01]  /*157a0*/  HMMA.16816.F32 R72, R148.reuse, R118, R72 ;  /* 0x000000769448723c */ /* 0x040fe20000001848 */
[----:B------:R2:W3:Y:S03]  /*157b0*/  MUFU.EX2 R177, R102 ;  /* 0x0000006600b17308 */ /* 0x0004e60000000800 */
[C---:B------:R-:W-:Y:S02]  /*157c0*/  FMUL.FTZ R87, R0.reuse, R87 ;  /* 0x0000005700577220 */ /* 0x040fe40000410000 */
[----:B------:R-:W3:Y:S01]  /*157d0*/  LDSM.16.MT88.4 R116, [R196+0x4000] ;  /* 0x00400000c474783b */ /* 0x000ee20000004200 */
[C---:B------:R-:W-:Y:S01]  /*157e0*/  FMUL.FTZ R90, R0.reuse, R90 ;  /* 0x0000005a005a7220 */ /* 0x040fe20000410000 */
[C---:B-1----:R-:W-:Y:S04]  /*157f0*/  HMMA.16816.F32 R76, R148.reuse, R108, R76 ;  /* 0x0000006c944c723c */ /* 0x042fe8000000184c */
[C---:B------:R-:W-:Y:S02]  /*15800*/  FMUL.FTZ R91, R0.reuse, R91 ;  /* 0x0000005b005b7220 */ /* 0x040fe40000410000 */
[----:B------:R-:W-:Y:S01]  /*15810*/  FMUL.FTZ R94, R0, R94 ;  /* 0x0000005e005e7220 */ /* 0x000fe20000410000 */
[----:B------:R-:W-:Y:S01]  /*15820*/  F2FP.PACK_AB R108, R220, R221 ;  /* 0x000000dddc6c723e */ /* 0x000fe200000000ff */
[C---:B------:R-:W-:Y:S04]  /*15830*/  HMMA.16816.F32 R80, R148.reuse, R110, R80 ;  /* 0x0000006e9450723c */ /* 0x040fe80000001850 */
[C---:B------:R-:W-:Y:S01]  /*15840*/  FMUL.FTZ R95, R0.reuse, R95 ;  /* 0x0000005f005f7220 */ /* 0x040fe20000410000 */
[----:B-----5:R-:W-:Y:S01]  /*15850*/  F2FP.PACK_AB R109, R179, R180 ;  /* 0x000000b4b36d723e */ /* 0x020fe200000000ff */
[----:B------:R-:W-:Y:S01]  /*15860*/  FMUL.FTZ R98, R0, R98 ;  /* 0x0000006200627220 */ /* 0x000fe20000410000 */
[----:B------:R-:W-:Y:S01]  /*15870*/  F2FP.PACK_AB R110, R218, R219 ;  /* 0x000000dbda6e723e */ /* 0x000fe200000000ff */
[C---:B----4-:R-:W-:Y:S04]  /*15880*/  HMMA.16816.F32 R84, R148.reuse, R112, R84 ;  /* 0x000000709454723c */ /* 0x050fe80000001854 */
[--C-:B--2---:R-:W-:Y:S01]  /*15890*/  FFMA.FTZ R102, R165, c[0x0][0x2d0], -R140.reuse ;  /* 0x0000b400a5667a23 */ /* 0x104fe2000001088c */
[----:B---3--:R-:W-:Y:S01]  /*158a0*/  F2FP.PACK_AB R111, R177, R178 ;  /* 0x000000b2b16f723e */ /* 0x008fe200000000ff */
[----:B------:R-:W-:Y:S02]  /*158b0*/  FMUL.FTZ R99, R0, R99 ;  /* 0x0000006300637220 */ /* 0x000fe40000410000 */
[C---:B------:R-:W-:Y:S01]  /*158c0*/  HMMA.16816.F32 R88, R148.reuse, R114, R88 ;  /* 0x000000729458723c */ /* 0x040fe20000001858 */
[----:B------:R1:W-:Y:S01]  /*158d0*/  MUFU.EX2 R215, R102 ;  /* 0x0000006600d77308 */ /* 0x0003e20000000800 */
[----:B------:R-:W2:Y:S06]  /*158e0*/  LDSM.16.MT88.4 R112, [R197+0x800] ;  /* 0x00080000c570783b */ /* 0x000eac0000004200 */
[C---:B------:R-:W-:Y:S08]  /*158f0*/  HMMA.16816.F32 R92, R148.reuse, R116, R92 ;  /* 0x00000074945c723c */ /* 0x040ff0000000185c */
[----:B------:R-:W-:Y:S01]  /*15900*/  HMMA.16816.F32 R96, R148, R118, R96 ;  /* 0x000000769460723c */ /* 0x000fe20000001860 */
[----:B------:R-:W3:Y:S03]  /*15910*/  LDSM.16.MT88.4 R116, [R196+0x2800] ;  /* 0x00280000c474783b */ /* 0x000ee60000004200 */
[--C-:B-1----:R-:W-:Y:S04]  /*15920*/  FFMA.FTZ R102, R166, c[0x0][0x2d0], -R140.reuse ;  /* 0x0000b400a6667a23 */ /* 0x102fe8000001088c */
[C---:B------:R-:W-:Y:S01]  /*15930*/  HMMA.16816.F32 R4, R108.reuse, R120, R4 ;  /* 0x000000786c04723c */ /* 0x040fe20000001804 */
[----:B------:R1:W4:Y:S01]  /*15940*/  MUFU.EX2 R191, R102 ;  /* 0x0000006600bf7308 */ /* 0x0003220000000800 */
[----:B------:R-:W-:Y:S06]  /*15950*/  LDSM.16.MT88.4 R148, [R197+0x3000] ;  /* 0x00300000c594783b */ /* 0x000fec0000004200 */
[C---:B------:R-:W-:Y:S02]  /*15960*/  HMMA.16816.F32 R8, R108.reuse, R122, R8 ;  /* 0x0000007a6c08723c */ /* 0x040fe40000001808 */
[----:B------:R-:W-:Y:S06]  /*15970*/  LDSM.16.MT88.4 R120, [R194+0x4800] ;  /* 0x00480000c278783b */ /* 0x000fec0000004200 */
[C---:B------:R-:W-:Y:S08]  /*15980*/  HMMA.16816.F32 R12, R108.reuse, R124, R12 ;  /* 0x0000007c6c0c723c */ /* 0x040ff0000000180c */
[C---:B------:R-:W-:Y:S01]  /*15990*/  HMMA.16816.F32 R16, R108.reuse, R126, R16 ;  /* 0x0000007e6c10723c */ /* 0x040fe20000001810 */
[----:B------:R-:W-:Y:S03]  /*159a0*/  LDSM.16.MT88.4 R124, [R197+0x4800] ;  /* 0x00480000c57c783b */ /* 0x000fe60000004200 */
[--C-:B-1----:R-:W-:Y:S04]  /*159b0*/  FFMA.FTZ R102, R167, c[0x0][0x2d0], -R140.reuse ;  /* 0x0000b400a7667a23 */ /* 0x102fe8000001088c */
[C---:B--2---:R-:W-:Y:S01]  /*159c0*/  HMMA.16816.F32 R20, R108.reuse, R112, R20 ;  /* 0x000000706c14723c */ /* 0x044fe20000001814 */
[----:B------:R1:W-:Y:S07]  /*159d0*/  MUFU.EX2 R190, R102 ;  /* 0x0000006600be7308 */ /* 0x0003ee0000000800 */
[C---:B------:R-:W-:Y:S01]  /*159e0*/  HMMA.16816.F32 R24, R108.reuse, R114, R24 ;  /* 0x000000726c18723c */ /* 0x040fe20000001818 */
[----:B------:R-:W2:Y:S07]  /*159f0*/  LDSM.16.MT88.4 R112, [R193+0x4800] ;  /* 0x00480000c170783b */ /* 0x000eae0000004200 */
[C---:B------:R-:W-:Y:S08]  /*15a00*/  HMMA.16816.F32 R28, R108.reuse, R128, R28 ;  /* 0x000000806c1c723c */ /* 0x040ff0000000181c */
[C---:B------:R-:W-:Y:S01]  /*15a10*/  HMMA.16816.F32 R32, R108.reuse, R130, R32 ;  /* 0x000000826c20723c */ /* 0x040fe20000001820 */
[----:B------:R-:W-:Y:S03]  /*15a20*/  LDSM.16.MT88.4 R128, [R194+0x1000] ;  /* 0x00100000c280783b */ /* 0x000fe60000004200 */
[--C-:B-1----:R-:W-:Y:S04]  /*15a30*/  FFMA.FTZ R102, R168, c[0x0][0x2d0], -R140.reuse ;  /* 0x0000b400a8667a23 */ /* 0x102fe8000001088c */
[C---:B------:R-:W-:Y:S01]  /*15a40*/  HMMA.16816.F32 R36, R108.reuse, R132, R36 ;  /* 0x000000846c24723c */ /* 0x040fe20000001824 */
[----:B------:R1:W5:Y:S07]  /*15a50*/  MUFU.EX2 R189, R102 ;  /* 0x0000006600bd7308 */ /* 0x00036e0000000800 */
[C---:B------:R-:W-:Y:S01]  /*15a60*/  HMMA.16816.F32 R40, R108.reuse, R134, R40 ;  /* 0x000000866c28723c */ /* 0x040fe20000001828 */
[----:B------:R-:W-:Y:S07]  /*15a70*/  LDSM.16.MT88.4 R132, [R196+0x1000] ;  /* 0x00100000c484783b */ /* 0x000fee0000004200 */
[C---:B------:R-:W-:Y:S08]  /*15a80*/  HMMA.16816.F32 R44, R108.reuse, R136, R44 ;  /* 0x000000886c2c723c */ /* 0x040ff0000000182c */
[C---:B------:R-:W-:Y:S01]  /*15a90*/  HMMA.16816.F32 R48, R108.reuse, R138, R48 ;  /* 0x0000008a6c30723c */ /* 0x040fe20000001830 */
[----:B------:R-:W-:Y:S03]  /*15aa0*/  LDSM.16.MT88.4 R136, [R194+0x3000] ;  /* 0x00300000c288783b */ /* 0x000fe60000004200 */
[--C-:B-1----:R-:W-:Y:S04]  /*15ab0*/  FFMA.FTZ R102, R160, c[0x0][0x2d0], -R101.reuse ;  /* 0x0000b400a0667a23 */ /* 0x102fe80000010865 */
[C---:B------:R-:W-:Y:S01]  /*15ac0*/  HMMA.16816.F32 R52, R108.reuse, R152, R52 ;  /* 0x000000986c34723c */ /* 0x040fe20000001834 */
[----:B------:R1:W-:Y:S07]  /*15ad0*/  MUFU.EX2 R176, R102 ;  /* 0x0000006600b07308 */ /* 0x0003ee0000000800 */
[C---:B------:R-:W-:Y:S01]  /*15ae0*/  HMMA.16816.F32 R56, R108.reuse, R154, R56 ;  /* 0x0000009a6c38723c */ /* 0x040fe20000001838 */
[----:B------:R-:W-:Y:S07]  /*15af0*/  LDSM.16.MT88.4 R152, [R193+0x3800] ;  /* 0x00380000c198783b */ /* 0x000fee0000004200 */
[C---:B---3--:R-:W-:Y:S08]  /*15b00*/  HMMA.16816.F32 R60, R108.reuse, R116, R60 ;  /* 0x000000746c3c723c */ /* 0x048ff0000000183c */
[C---:B------:R-:W-:Y:S01]  /*15b10*/  HMMA.16816.F32 R64, R108.reuse, R118, R64 ;  /* 0x000000766c40723c */ /* 0x040fe20000001840 */
[----:B------:R-:W3:Y:S03]  /*15b20*/  LDSM.16.MT88.4 R116, [R196+0x4800] ;  /* 0x00480000c474783b */ /* 0x000ee60000004200 */
[--C-:B-1----:R-:W-:Y:S04]  /*15b30*/  FFMA.FTZ R102, R162, c[0x0][0x2d0], -R101.reuse ;  /* 0x0000b400a2667a23 */ /* 0x102fe80000010865 */
[C---:B--2---:R-:W-:Y:S01]  /*15b40*/  HMMA.16816.F32 R68, R108.reuse, R112, R68 ;  /* 0x000000706c44723c */ /* 0x044fe20000001844 */
[----:B------:R1:W2:Y:S07]  /*15b50*/  MUFU.EX2 R175, R102 ;  /* 0x0000006600af7308 */ /* 0x0002ae0000000800 */
[C---:B------:R-:W-:Y:S01]  /*15b60*/  HMMA.16816.F32 R72, R108.reuse, R114, R72 ;  /* 0x000000726c48723c */ /* 0x040fe20000001848 */
[----:B------:R-:W2:Y:S07]  /*15b70*/  LDSM.16.MT88.4 R112, [R193+0x1000] ;  /* 0x00100000c170783b */ /* 0x000eae0000004200 */
[C---:B------:R-:W-:Y:S08]  /*15b80*/  HMMA.16816.F32 R76, R108.reuse, R120, R76 ;  /* 0x000000786c4c723c */ /* 0x040ff0000000184c */
[C---:B------:R-:W-:Y:S01]  /*15b90*/  HMMA.16816.F32 R80, R108.reuse, R122, R80 ;  /* 0x0000007a6c50723c */ /* 0x040fe20000001850 */
[----:B------:R-:W2:Y:S03]  /*15ba0*/  LDSM.16.MT88.4 R120, [R197+0x1000] ;  /* 0x00100000c578783b */ /* 0x000ea60000004200 */
[--C-:B-1----:R-:W-:Y:S04]  /*15bb0*/  FFMA.FTZ R102, R161, c[0x0][0x2d0], -R101.reuse ;  /* 0x0000b400a1667a23 */ /* 0x102fe80000010865 */
[C---:B------:R-:W-:Y:S01]  /*15bc0*/  HMMA.16816.F32 R84, R108.reuse, R124, R84 ;  /* 0x0000007c6c54723c */ /* 0x040fe20000001854 */
[----:B------:R1:W-:Y:S07]  /*15bd0*/  MUFU.EX2 R174, R102 ;  /* 0x0000006600ae7308 */ /* 0x0003ee0000000800 */
[C---:B------:R-:W-:Y:S01]  /*15be0*/  HMMA.16816.F32 R88, R108.reuse, R126, R88 ;  /* 0x0000007e6c58723c */ /* 0x040fe20000001858 */
[----:B------:R-:W2:Y:S07]  /*15bf0*/  LDSM.16.MT88.4 R124, [R193+0x3000] ;  /* 0x00300000c17c783b */ /* 0x000eae0000004200 */
[C---:B---3--:R-:W-:Y:S08]  /*15c00*/  HMMA.16816.F32 R92, R108.reuse, R116, R92 ;  /* 0x000000746c5c723c */ /* 0x048ff0000000185c */
[----:B------:R-:W-:Y:S01]  /*15c10*/  HMMA.16816.F32 R96, R108, R118, R96 ;  /* 0x000000766c60723c */ /* 0x000fe20000001860 */
[----:B------:R-:W-:Y:S03]  /*15c20*/  LDSM.16.MT88.4 R116, [R193+0x5000] ;  /* 0x00500000c174783b */ /* 0x000fe60000004200 */
[--C-:B-1----:R-:W-:Y:S03]  /*15c30*/  FFMA.FTZ R102, R163, c[0x0][0x2d0], -R101.reuse ;  /* 0x0000b400a3667a23 */ /* 0x102fe60000010865 */
[----:B----4-:R-:W-:Y:S01]  /*15c40*/  F2FP.PACK_AB R108, R191, R215 ;  /* 0x000000d7bf6c723e */ /* 0x010fe200000000ff */
[----:B------:R-:W1:Y:S01]  /*15c50*/  MUFU.EX2 R173, R102 ;  /* 0x0000006600ad7308 */ /* 0x000e620000000800 */
[----:B-----5:R-:W-:Y:S01]  /*15c60*/  F2FP.PACK_AB R110, R189, R190 ;  /* 0x000000bebd6e723e */ /* 0x020fe200000000ff */
[----:B------:R-:W-:Y:S02]  /*15c70*/  LDSM.16.MT88.4 R160, [R197+0x3800] ;  /* 0x00380000c5a0783b */ /* 0x000fe40000004200 */
[----:B--2---:R-:W-:Y:S02]  /*15c80*/  F2FP.PACK_AB R109, R175, R176 ;  /* 0x000000b0af6d723e */ /* 0x004fe400000000ff */
[----:B-1----:R-:W-:Y:S01]  /*15c90*/  F2FP.PACK_AB R111, R173, R174 ;  /* 0x000000aead6f723e */ /* 0x002fe200000000ff */
[--C-:B------:R-:W-:Y:S04]  /*15ca0*/  FFMA.FTZ R102, R171, c[0x0][0x2d0], -R140.reuse ;  /* 0x0000b400ab667a23 */ /* 0x100fe8000001088c */
[----:B------:R1:W-:Y:S02]  /*15cb0*/  MUFU.EX2 R188, R102 ;  /* 0x0000006600bc7308 */ /* 0x0003e40000000800 */
        /* <DEDUP_REMOVED lines=17> */
[----:B------:R-:W5:Y:S05]  /*15dd0*/  MUFU.EX2 R181, R140 ;  /* 0x0000008c00b57308 */ /* 0x000f6a0000000800 */
        /* <DEDUP_REMOVED lines=8> */
[C---:B------:R-:W-:Y:S07]  /*15e60*/  HMMA.16816.F32 R52, R108.reuse, R148, R52 ;  /* 0x000000946c34723c */ /* 0x040fee0000001834 */
[----:B---3--:R-:W-:Y:S01]  /*15e70*/  F2FP.PACK_AB R148, R187, R188 ;  /* 0x000000bcbb94723e */ /* 0x008fe200000000ff */
[C---:B------:R-:W-:Y:S07]  /*15e80*/  HMMA.16816.F32 R56, R108.reuse, R150, R56 ;  /* 0x000000966c38723c */ /* 0x040fee0000001838 */
[----:B-----5:R-:W-:Y:S01]  /*15e90*/  F2FP.PACK_AB R150, R181, R182 ;  /* 0x000000b6b596723e */ /* 0x020fe200000000ff */
[C---:B--2---:R-:W-:Y:S04]  /*15ea0*/  HMMA.16816.F32 R60, R108.reuse, R112, R60 ;  /* 0x000000706c3c723c */ /* 0x044fe8000000183c */
        /* <DEDUP_REMOVED lines=86> */
.L_x_706:
[----:B------:R-:W-:Y:S01]  /*16410*/  IMAD.MOV.U32 R0, RZ, RZ, c[0x0][0x2c4] ;  /* 0x0000b100ff007624 */ /* 0x000fe200078e00ff */
[----:B------:R-:W-:Y:S01]  /*16420*/  IADD3 R2, R242, 0x1, -R243 ;  /* 0x00000001f2027810 */ /* 0x000fe20007ffe8f3 */
[----:B------:R-:W-:-:S03]  /*16430*/  IMAD.MOV.U32 R4, RZ, RZ, c[0x0][0x32c] ;  /* 0x0000cb00ff047624 */ /* 0x000fc600078e00ff */
[----:B------:R-:W-:Y:S02]  /*16440*/  ISETP.NE.AND P1, PT, R0, 0x1, PT ;  /* 0x000000010000780c */ /* 0x000fe40003f25270 */
[----:B------:R-:W-:Y:S02]  /*16450*/  IADD3 R0, R246, 0x7f, RZ ;  /* 0x0000007ff6007810 */ /* 0x000fe40007ffe0ff */
[----:B------:R-:W-:-:S09]  /*16460*/  ISETP.GE.AND P0, PT, R4, 0x1, PT ;  /* 0x000000010400780c */ /* 0x000fd20003f06270 */
        /* <DEDUP_REMOVED lines=15> */
.L_x_718:
[----:B------:R-:W-:-:S04]  /*16560*/  MOV R3, c[0x0][0x32c] ;  /* 0x0000cb0000037a02 */ /* 0x000fc80000000f00 */
[----:B------:R-:W-:-:S13]  /*16570*/  ISETP.NE.AND P0, PT, R3, 0x1, PT ;  /* 0x000000010300780c */ /* 0x000fda0003f05270 */
[----:B------:R-:W-:-:S05]  /*16580*/  @P0 IMAD.HI.U32 R3, R0, c[0x0][0x330], RZ ;  /* 0x0000cc0000030a27 */ /* 0x000fca00078e00ff */
[----:B------:R-:W-:Y:S02]  /*16590*/  @P0 SHF.R.U32.HI R0, RZ, c[0x0][0x334], R3 ;  /* 0x0000cd00ff000a19 */ /* 0x000fe40000011603 */
.L_x_719:
[----:B------:R-:W-:Y:S05]  /*165a0*/  BSYNC B0 ;  /* 0x0000000000007941 */ /* 0x000fea0003800000 */
.L_x_717:
[----:B------:R-:W-:-:S05]  /*165b0*/  IMAD R0, R0, c[0x0][0x32c], RZ ;  /* 0x0000cb0000007a24 */ /* 0x000fca00078e02ff */
[----:B------:R-:W-:-:S04]  /*165c0*/  IMNMX R2, R2, R0, !PT ;  /* 0x0000000002027217 */ /* 0x000fc80007800200 */
.L_x_716:
        /* <DEDUP_REMOVED lines=10> */
.L_x_721:
[----:B------:R-:W-:Y:S01]  /*16670*/  ISETP.GT.AND P0, PT, R227, R216, PT ;  /* 0x000000d8e300720c */ /* 0x000fe20003f04270 */
[----:B------:R-:W-:Y:S04]  /*16680*/  DEPBAR.LE SB0, 0x0 ;  /* 0x000080000000791a */ /* 0x000fe80000000000 */
[----:B------:R-:W-:Y:S01]  /*16690*/  WARPSYNC 0xffffffff ;  /* 0xffffffff00007948 */ /* 0x000fe20003800000 */
[----:B------:R-:W-:Y:S01]  /*166a0*/  BAR.SYNC.DEFER_BLOCKING 0x0 ;  /* 0x0000000000007b1d */ /* 0x000fe20000010000 */
[C---:B------:R-:W-:Y:S06]  /*166b0*/  IADD3 R215, R216.reuse, -0x1, RZ ;  /* 0xffffffffd8d77810 */ /* 0x040fec0007ffe0ff */
[----:B------:R-:W-:Y:S01]  /*166c0*/  @!P0 SHF.R.S32.HI R0, RZ, 0x1f, R216 ;  /* 0x0000001fff008819 */ /* 0x000fe200000114d8 */
[----:B------:R-:W-:Y:S01]  /*166d0*/  @!P0 IMAD.WIDE.U32 R4, R216, c[0x0][0x208], RZ ;  /* 0x00008200d8048a25 */ /* 0x000fe200078e00ff */
[----:B------:R-:W-:Y:S03]  /*166e0*/  @!P0 MOV R6, c[0x0][0x208] ;  /* 0x0000820000068a02 */ /* 0x000fe60000000f00 */
[----:B------:R-:W-:Y:S01]  /*166f0*/  @!P0 IMAD R0, R0, c[0x0][0x208], RZ ;  /* 0x0000820000008a24 */ /* 0x000fe200078e02ff */
[----:B------:R-:W-:Y:S03]  /*16700*/  @!P0 SHF.L.U32 R2, R4, 0x6, RZ ;  /* 0x0000000604028819 */ /* 0x000fe600000006ff */
[----:B------:R-:W-:Y:S01]  /*16710*/  @!P0 IMAD R0, R216, c[0x0][0x20c], R0 ;  /* 0x00008300d8008a24 */ /* 0x000fe200078e0200 */
[----:B------:R-:W-:Y:S04]  /*16720*/  @!P0 LEA R3, P1, R6, R2, 0x5 ;  /* 0x0000000206038211 */ /* 0x000fe800078228ff */
[----:B------:R-:W-:Y:S02]  /*16730*/  @!P0 IADD3 R0, R5, R0, RZ ;  /* 0x0000000005008210 */ /* 0x000fe40007ffe0ff */
[----:B------:R-:W-:Y:S01]  /*16740*/  @!P0 MOV R5, c[0x0][0x20c] ;  /* 0x0000830000058a02 */ /* 0x000fe20000000f00 */
[----:B------:R-:W-:Y:S01]  /*16750*/  LDSM.16.M88.4 R32, [R199] ;  /* 0x00000000c720783b */ /* 0x000fe20000000200 */
[----:B------:R-:W-:Y:S04]  /*16760*/  @!P0 SHF.L.U64.HI R0, R4, 0x6, R0 ;  /* 0x0000000604008819 */ /* 0x000fe80000010200 */
[----:B------:R-:W-:Y:S02]  /*16770*/  @!P0 LEA.HI.X R12, R6, R0, R5, 0x5, P1 ;  /* 0x00000000060c8211 */ /* 0x000fe400008f2c05 */
[----:B------:R-:W-:Y:S01]  /*16780*/  @!P0 IADD3 R4, P1, R2, R230, RZ ;  /* 0x000000e602048210 */ /* 0x000fe20007f3e0ff */
[----:B------:R-:W1:Y:S03]  /*16790*/  LDSM.16.M88.4 R8, [R192] ;  /* 0x00000000c008783b */ /* 0x000e660000000200 */
[-C--:B------:R-:W-:Y:S02]  /*167a0*/  @!P0 IADD3.X R5, R0, R233.reuse, RZ, P1, !PT ;  /* 0x000000e900058210 */ /* 0x080fe40000ffe4ff */
[C---:B------:R-:W-:Y:S03]  /*167b0*/  @!P0 LEA R22, P1, R4.reuse, c[0x0][0x1f8], 0x1 ;  /* 0x00007e0004168a11 */ /* 0x040fe600078208ff */
[----:B------:R-:W2:Y:S01]  /*167c0*/  LDSM.16.M88.4 R16, [R192+0x800] ;  /* 0x00080000c010783b */ /* 0x000ea20000000200 */
[----:B------:R-:W-:Y:S02]  /*167d0*/  @!P0 LEA.HI.X R23, R4, c[0x0][0x1fc], R5, 0x1, P1 ;  /* 0x00007f0004178a11 */ /* 0x000fe400008f0c05 */
[----:B------:R-:W-:Y:S04]  /*167e0*/  @!P0 IADD3 R6, P1, R230, 0x40, RZ ;  /* 0x00000040e6068810 */ /* 0x000fe80007f3e0ff */
[----:B------:R-:W-:Y:S01]  /*167f0*/  @!P0 IADD3.X R5, RZ, R233, RZ, P1, !PT ;  /* 0x000000e9ff058210 */ /* 0x000fe20000ffe4ff */
[----:B------:R-:W3:Y:S01]  /*16800*/  LDSM.16.M88.4 R24, [R192+0x1000] ;  /* 0x00100000c018783b */ /* 0x000ee20000000200 */
[----:B------:R-:W-:Y:S04]  /*16810*/  @!P0 IADD3 R4, P1, R2, R6, RZ ;  /* 0x0000000602048210 */ /* 0x000fe80007f3e0ff */
[----:B------:R-:W-:Y:S02]  /*16820*/  @!P0 IADD3.X R7, R0, R5, RZ, P1, !PT ;  /* 0x0000000500078210 */ /* 0x000fe40000ffe4ff */
[C---:B------:R-:W-:Y:S01]  /*16830*/  @!P0 LEA R174, P1, R4.reuse, c[0x0][0x1f8], 0x1 ;  /* 0x00007e0004ae8a11 */ /* 0x040fe200078208ff */
[----:B------:R-:W4:Y:S03]  /*16840*/  LDSM.16.M88.4 R148, [R192+0x1800] ;  /* 0x00180000c094783b */ /* 0x000f260000000200 */
[----:B------:R-:W-:Y:S02]  /*16850*/  @!P0 LEA.HI.X R175, R4, c[0x0][0x1fc], R7, 0x1, P1 ;  /* 0x00007f0004af8a11 */ /* 0x000fe400008f0c07 */
[----:B------:R-:W-:Y:S03]  /*16860*/  @!P0 IADD3 R4, P1, R230, 0x80, RZ ;  /* 0x00000080e6048810 */ /* 0x000fe60007f3e0ff */
[----:B------:R-:W-:Y:S01]  /*16870*/  LDSM.16.M88.4 R152, [R200] ;  /* 0x00000000c898783b */ /* 0x000fe20000000200 */
[----:B------:R-:W-:Y:S02]  /*16880*/  @!P0 IADD3.X R13, RZ, R233, RZ, P1, !PT ;  /* 0x000000e9ff0d8210 */ /* 0x000fe40000ffe4ff */
[----:B------:R-:W-:Y:S04]  /*16890*/  @!P0 IADD3 R2, P1, R2, R4, RZ ;  /* 0x0000000402028210 */ /* 0x000fe80007f3e0ff */
[----:B------:R-:W-:Y:S01]  /*168a0*/  @!P0 IADD3.X R0, R0, R13, RZ, P1, !PT ;  /* 0x0000000d00008210 */ /* 0x000fe20000ffe4ff */
[----:B------:R-:W5:Y:S01]  /*168b0*/  LDSM.16.M88.4 R156, [R203] ;  /* 0x00000000cb9c783b */ /* 0x000f620000000200 */
[C---:B------:R-:W-:Y:S04]  /*168c0*/  @!P0 LEA R172, P1, R2.reuse, c[0x0][0x1f8], 0x1 ;  /* 0x00007e0002ac8a11 */ /* 0x040fe800078208ff */
[----:B------:R-:W-:Y:S02]  /*168d0*/  @!P0 LEA.HI.X R173, R2, c[0x0][0x1fc], R0, 0x1, P1 ;  /* 0x00007f0002ad8a11 */ /* 0x000fe400008f0c00 */
[C---:B------:R-:W-:Y:S01]  /*168e0*/  @!P0 IADD3 R0, P1, R3.reuse, R6, RZ ;  /* 0x0000000603008210 */ /* 0x040fe20007f3e0ff */
[----:B------:R-:W3:Y:S03]  /*168f0*/  LDSM.16.M88.4 R160, [R214] ;  /* 0x00000000d6a0783b */ /* 0x000ee60000000200 */
[C---:B------:R-:W-:Y:S02]  /*16900*/  @!P0 IADD3.X R21, R12.reuse, R5, RZ, P1, !PT ;  /* 0x000000050c158210 */ /* 0x040fe40000ffe4ff */
[C---:B------:R-:W-:Y:S02]  /*16910*/  @!P0 IADD3 R20, P1, R3.reuse, R4, RZ ;  /* 0x0000000403148210 */ /* 0x040fe40007f3e0ff */
[C---:B-1----:R-:W-:Y:S01]  /*16920*/  HMMA.16816.F32 R4, R32.reuse, R8, RZ ;  /* 0x000000082004723c */ /* 0x042fe200000018ff */
[----:B------:R-:W1:Y:S02]  /*16930*/  LDSM.16.M88.4 R164, [R213] ;  /* 0x00000000d5a4783b */ /* 0x000e640000000200 */
[C---:B------:R-:W-:Y:S02]  /*16940*/  @!P0 IADD3.X R100, R12.reuse, R13, RZ, P1, !PT ;  /* 0x0000000d0c648210 */ /* 0x040fe40000ffe4ff */
[----:B------:R-:W-:Y:S03]  /*16950*/  @!P0 IADD3 R3, P1, R3, R230, RZ ;  /* 0x000000e603038210 */ /* 0x000fe60007f3e0ff */
[C---:B------:R-:W-:Y:S01]  /*16960*/  HMMA.16816.F32 R8, R32.reuse, R10, RZ ;  /* 0x0000000a2008723c */ /* 0x040fe200000018ff */
[----:B------:R-:W1:Y:S03]  /*16970*/  LDSM.16.M88.4 R168, [R212] ;  /* 0x00000000d4a8783b */ /* 0x000e660000000200 */
[----:B------:R-:W-:Y:S02]  /*16980*/  @!P0 IADD3.X R2, R12, R233, RZ, P1, !PT ;  /* 0x000000e90c028210 */ /* 0x000fe40000ffe4ff */
[C---:B------:R-:W-:Y:S02]  /*16990*/  @!P0 LEA R28, P1, R3.reuse, c[0x0][0x1f8], 0x1 ;  /* 0x00007e00031c8a11 */ /* 0x040fe400078208ff */
[C---:B--2---:R-:W-:Y:S01]  /*169a0*/  HMMA.16816.F32 R12, R32.reuse, R16, RZ ;  /* 0x00000010200c723c */ /* 0x044fe200000018ff */
[----:B------:R-:W-:Y:S01]  /*169b0*/  @!PT LDS RZ, [RZ] ;  /* 0x00000000fffff984 */ /* 0x000fe20000000800 */
[----:B------:R-:W-:Y:S01]  /*169c0*/  @!PT LDS RZ, [RZ] ;  /* 0x00000000fffff984 */ /* 0x000fe20000000800 */
[----:B------:R-:W-:Y:S01]  /*169d0*/  @!PT LDS RZ, [RZ] ;  /* 0x00000000fffff984 */ /* 0x000fe20000000800 */
[----:B------:R3:W-:Y:S03]  /*169e0*/  @!P0 LDGSTS.E.BYPASS.LTC128B.128 [R217+0x100], [R22.64], !P5 ;  /* 0x0010000016d98fae */ /* 0x0007e6000e901d46 */
[----:B------:R-:W-:Y:S02]  /*169f0*/  @!P0 LEA.HI.X R29, R3, c[0x0][0x1fc], R2, 0x1, P1 ;  /* 0x00007f00031d8a11 */ /* 0x000fe400008f0c02 */
[C---:B------:R-:W-:Y:S02]  /*16a00*/  @!P0 LEA R30, P1, R0.reuse, c[0x0][0x1f8], 0x1 ;  /* 0x00007e00001e8a11 */ /* 0x040fe400078208ff */
[C---:B------:R-:W-:Y:S01]  /*16a10*/  HMMA.16816.F32 R16, R32.reuse, R18, RZ ;  /* 0x000000122010723c */ /* 0x040fe200000018ff */
[----:B------:R2:W-:Y:S03]  /*16a20*/  @!P0 LDGSTS.E.BYPASS.LTC128B.128 [R217+0x2100], [R174.64], !P4 ;  /* 0x02100000aed98fae */ /* 0x0005e6000e101d46 */
[----:B------:R-:W-:Y:S02]  /*16a30*/  @!P0 LEA.HI.X R31, R0, c[0x0][0x1fc], R21, 0x1, P1 ;  /* 0x00007f00001f8a11 */ /* 0x000fe400008f0c15 */
[C---:B------:R-:W-:Y:S03]  /*16a40*/  @!P0 LEA R2, P1, R20.reuse, c[0x0][0x1f8], 0x1 ;  /* 0x00007e0014028a11 */ /* 0x040fe600078208ff */
[----:B------:R2:W-:Y:S03]  /*16a50*/  @!P0 LDGSTS.E.BYPASS.LTC128B.128 [R217+0x4100], [R172.64], !P3 ;  /* 0x04100000acd98fae */ /* 0x0005e6000d901d46 */
[----:B------:R-:W-:Y:S05]  /*16a60*/  @!P0 LEA.HI.X R3, R20, c[0x0][0x1fc], R100, 0x1, P1 ;  /* 0x00007f0014038a11 */ /* 0x000fea00008f0c64 */
[----:B------:R4:W-:Y:S01]  /*16a70*/  @!P0 LDGSTS.E.BYPASS.LTC128B.128 [R217+0x1100], [R28.64], !P5 ;  /* 0x011000001cd98fae */ /* 0x0009e2000e901d46 */
[C---:B---3--:R-:W-:Y:S07]  /*16a80*/  HMMA.16816.F32 R20, R32.reuse, R24, RZ ;  /* 0x000000182014723c */ /* 0x048fee00000018ff */
[----:B------:R4:W-:Y:S01]  /*16a90*/  @!P0 LDGSTS.E.BYPASS.LTC128B.128 [R217+0x3100], [R30.64], !P4 ;  /* 0x031000001ed98fae */ /* 0x0009e2000e101d46 */
[C---:B------:R-:W-:Y:S07]  /*16aa0*/  HMMA.16816.F32 R24, R32.reuse, R26, RZ ;  /* 0x0000001a2018723c */ /* 0x040fee00000018ff */
[----:B------:R3:W-:Y:S01]  /*16ab0*/  @!P0 LDGSTS.E.BYPASS.LTC128B.128 [R217+0x5100], [R2.64], !P3 ;  /* 0x0510000002d98fae */ /* 0x0007e2000d901d46 */
[----:B------:R-:W-:Y:S07]  /*16ac0*/  ISETP.GT.AND P0, PT, R216, R227, PT ;  /* 0x000000e3d800720c */ /* 0x000fee0003f04270 */
[----:B--2---:R-:W-:Y:S08]  /*16ad0*/  LDSM.16.M88.4 R172, [R202] ;  /* 0x00000000caac783b */ /* 0x004ff00000000200 */
[----:B------:R-:W0:Y:S01]  /*16ae0*/  LDGDEPBAR ;  /* 0x00000000000079af */ /* 0x000e220000000000 */
[C---:B----4-:R-:W-:Y:S07]  /*16af0*/  HMMA.16816.F32 R28, R32.reuse, R148, RZ ;  /* 0x00000094201c723c */ /* 0x050fee00000018ff */
[----:B------:R-:W2:Y:S01]  /*16b00*/  LDSM.16.M88.4 R176, [R198] ;  /* 0x00000000c6b0783b */ /* 0x000ea20000000200 */
[----:B------:R-:W-:Y:S07]  /*16b10*/  HMMA.16816.F32 R32, R32, R150, RZ ;  /* 0x000000962020723c */ /* 0x000fee00000018ff */
[----:B------:R-:W4:Y:S01]  /*16b20*/  LDSM.16.M88.4 R180, [R198+0x800] ;  /* 0x00080000c6b4783b */ /* 0x000f220000000200 */
[C---:B-----5:R-:W-:Y:S07]  /*16b30*/  HMMA.16816.F32 R4, R152.reuse, R156, R4 ;  /* 0x0000009c9804723c */ /* 0x060fee0000001804 */
[----:B------:R-:W5:Y:S01]  /*16b40*/  LDSM.16.M88.4 R148, [R198+0x1000] ;  /* 0x00100000c694783b */ /* 0x000f620000000200 */
[C---:B------:R-:W-:Y:S07]  /*16b50*/  HMMA.16816.F32 R8, R152.reuse, R158, R8 ;  /* 0x0000009e9808723c */ /* 0x040fee0000001808 */
[----:B------:R-:W2:Y:S01]  /*16b60*/  LDSM.16.M88.4 R156, [R198+0x1800] ;  /* 0x00180000c69c783b */ /* 0x000ea20000000200 */
[C---:B------:R-:W-:Y:S07]  /*16b70*/  HMMA.16816.F32 R12, R152.reuse, R160, R12 ;  /* 0x000000a0980c723c */ /* 0x040fee000000180c */
[----:B------:R-:W-:Y:S01]  /*16b80*/  LDSM.16.M88.4 R184, [R199+0x4000] ;  /* 0x00400000c7b8783b */ /* 0x000fe20000000200 */
[C---:B------:R-:W-:Y:S07]  /*16b90*/  HMMA.16816.F32 R16, R152.reuse, R162, R16 ;  /* 0x000000a29810723c */ /* 0x040fee0000001810 */
[----:B------:R-:W-:Y:S01]  /*16ba0*/  LDSM.16.M88.4 R160, [R201] ;  /* 0x00000000c9a0783b */ /* 0x000fe20000000200 */
[C---:B-1----:R-:W-:Y:S07]  /*16bb0*/  HMMA.16816.F32 R20, R152.reuse, R164, R20 ;  /* 0x000000a49814723c */ /* 0x042fee0000001814 */
[----:B------:R-:W-:Y:S01]  /*16bc0*/  LDSM.16.M88.4 R188, [R192+0x2000] ;  /* 0x00200000c0bc783b */ /* 0x000fe20000000200 */
[C---:B------:R-:W-:Y:S07]  /*16bd0*/  HMMA.16816.F32 R24, R152.reuse, R166, R24 ;  /* 0x000000a69818723c */ /* 0x040fee0000001818 */
[----:B------:R-:W1:Y:S01]  /*16be0*/  LDSM.16.M88.4 R164, [R195] ;  /* 0x00000000c3a4783b */ /* 0x000e620000000200 */
[C---:B------:R-:W-:Y:S08]  /*16bf0*/  HMMA.16816.F32 R28, R152.reuse, R168, R28 ;  /* 0x000000a8981c723c */ /* 0x040ff0000000181c */
        /* <DEDUP_REMOVED lines=15> */
[C---:B-1----:R-:W-:Y:S01]  /*16cf0*/  HMMA.16816.F32 R4, R160.reuse, R164, R4 ;  /* 0x000000a4a004723c */ /* 0x042fe20000001804 */
[----:B------:R-:W-:Y:S07]  /*16d00*/  LDSM.16.M88.4 R172, [R209] ;  /* 0x00000000d1ac783b */ /* 0x000fee0000000200 */
[C---:B------:R-:W-:Y:S01]  /*16d10*/  HMMA.16816.F32 R8, R160.reuse, R166, R8 ;  /* 0x000000a6a008723c */ /* 0x040fe20000001808 */
[----:B------:R-:W-:Y:S07]  /*16d20*/  LDSM.16.M88.4 R164, [R211] ;  /* 0x00000000d3a4783b */ /* 0x000fee0000000200 */
[C---:B------:R-:W-:Y:S08]  /*16d30*/  HMMA.16816.F32 R12, R160.reuse, R152, R12 ;  /* 0x00000098a00c723c */ /* 0x040ff0000000180c */
        /* <DEDUP_REMOVED lines=14> */
[----:B------:R-:W4:Y:S07]  /*16e20*/  LDSM.16.M88.4 R148, [R208] ;  /* 0x00000000d094783b */ /* 0x000f2e0000000200 */
[C---:B-----5:R-:W-:Y:S08]  /*16e30*/  HMMA.16816.F32 R20, R184.reuse, R156, R20 ;  /* 0x0000009cb814723c */ /* 0x060ff00000001814 */
[C---:B------:R-:W-:Y:S01]  /*16e40*/  HMMA.16816.F32 R24, R184.reuse, R158, R24 ;  /* 0x0000009eb818723c */ /* 0x040fe20000001818 */
[----:B------:R-:W5:Y:S07]  /*16e50*/  LDSM.16.M88.4 R156, [R202+0x4000] ;  /* 0x00400000ca9c783b */ /* 0x000f6e0000000200 */
        /* <DEDUP_REMOVED lines=13> */
[C---:B----4-:R-:W-:Y:S08]  /*16f30*/  HMMA.16816.F32 R28, R160.reuse, R148, R28 ;  /* 0x00000094a01c723c */ /* 0x050ff0000000181c */
[----:B------:R-:W-:Y:S01]  /*16f40*/  HMMA.16816.F32 R32, R160, R150, R32 ;  /* 0x00000096a020723c */ /* 0x000fe20000001820 */
[----:B------:R-:W4:Y:S07]  /*16f50*/  LDSM.16.M88.4 R148, [R198+0x3800] ;  /* 0x00380000c694783b */ /* 0x000f2e0000000200 */
[C---:B-----5:R-:W-:Y:S01]  /*16f60*/  HMMA.16816.F32 R4, R156.reuse, R176, R4 ;  /* 0x000000b09c04723c */ /* 0x060fe20000001804 */
[----:B------:R-:W5:Y:S07]  /*16f70*/  LDSM.16.M88.4 R160, [R201+0x4000] ;  /* 0x00400000c9a0783b */ /* 0x000f6e0000000200 */
[C---:B------:R-:W-:Y:S01]  /*16f80*/  HMMA.16816.F32 R8, R156.reuse, R178, R8 ;  /* 0x000000b29c08723c */ /* 0x040fe20000001808 */
[----:B------:R-:W3:Y:S07]  /*16f90*/  LDSM.16.M88.4 R176, [R195+0x3000] ;  /* 0x00300000c3b0783b */ /* 0x000eee0000000200 */
[C---:B-1----:R-:W-:Y:S08]  /*16fa0*/  HMMA.16816.F32 R12, R156.reuse, R152, R12 ;  /* 0x000000989c0c723c */ /* 0x042ff0000000180c */
[C---:B------:R-:W-:Y:S01]  /*16fb0*/  HMMA.16816.F32 R16, R156.reuse, R154, R16 ;  /* 0x0000009a9c10723c */ /* 0x040fe20000001810 */
[----:B------:R-:W1:Y:S07]  /*16fc0*/  LDSM.16.M88.4 R152, [R195+0x3800] ;  /* 0x00380000c398783b */ /* 0x000e6e0000000200 */
[C---:B--2---:R-:W-:Y:S08]  /*16fd0*/  HMMA.16816.F32 R20, R156.reuse, R164, R20 ;  /* 0x000000a49c14723c */ /* 0x044ff00000001814 */
[C---:B------:R-:W-:Y:S01]  /*16fe0*/  HMMA.16816.F32 R24, R156.reuse, R166, R24 ;  /* 0x000000a69c18723c */ /* 0x040fe20000001818 */
[----:B------:R-:W-:Y:S07]  /*16ff0*/  LDSM.16.M88.4 R164, [R200+0x8000] ;  /* 0x00800000c8a4783b */ /* 0x000fee0000000200 */
[C---:B----4-:R-:W-:Y:S08]  /*17000*/  HMMA.16816.F32 R28, R156.reuse, R148, R28 ;  /* 0x000000949c1c723c */ /* 0x050ff0000000181c */
[----:B------:R-:W-:Y:S01]  /*17010*/  HMMA.16816.F32 R32, R156, R150, R32 ;  /* 0x000000969c20723c */ /* 0x000fe20000001820 */
[----:B------:R-:W2:Y:S07]  /*17020*/  LDSM.16.M88.4 R148, [R192+0x5000] ;  /* 0x00500000c094783b */ /* 0x000eae0000000200 */
[C---:B-----5:R-:W-:Y:S01]  /*17030*/  HMMA.16816.F32 R4, R160.reuse, R168, R4 ;  /* 0x000000a8a004723c */ /* 0x060fe20000001804 */
[----:B------:R-:W4:Y:S07]  /*17040*/  LDSM.16.M88.4 R156, [R192+0x5800] ;  /* 0x00580000c09c783b */ /* 0x000f2e0000000200 */
[C---:B------:R-:W-:Y:S01]  /*17050*/  HMMA.16816.F32 R8, R160.reuse, R170, R8 ;  /* 0x000000aaa008723c */ /* 0x040fe20000001808 */
[----:B------:R-:W5:Y:S07]  /*17060*/  LDSM.16.M88.4 R168, [R207] ;  /* 0x00000000cfa8783b */ /* 0x000f6e0000000200 */
[C---:B------:R-:W-:Y:S08]  /*17070*/  HMMA.16816.F32 R12, R160.reuse, R172, R12 ;  /* 0x000000aca00c723c */ /* 0x040ff0000000180c */
[C---:B------:R-:W-:Y:S01]  /*17080*/  HMMA.16816.F32 R16, R160.reuse, R174, R16 ;  /* 0x000000aea010723c */ /* 0x040fe20000001810 */
[----:B------:R-:W2:Y:S07]  /*17090*/  LDSM.16.M88.4 R172, [R206] ;  /* 0x00000000ceac783b */ /* 0x000eae0000000200 */
[C---:B---3--:R-:W-:Y:S08]  /*170a0*/  HMMA.16816.F32 R20, R160.reuse, R176, R20 ;  /* 0x000000b0a014723c */ /* 0x048ff00000001814 */
[C---:B------:R-:W-:Y:S01]  /*170b0*/  HMMA.16816.F32 R24, R160.reuse, R178, R24 ;  /* 0x000000b2a018723c */ /* 0x040fe20000001818 */
[----:B------:R-:W-:Y:S07]  /*170c0*/  LDSM.16.M88.4 R176, [R202+0x8000] ;  /* 0x00800000cab0783b */ /* 0x000fee0000000200 */
[C---:B-1----:R-:W-:Y:S08]  /*170d0*/  HMMA.16816.F32 R28, R160.reuse, R152, R28 ;  /* 0x00000098a01c723c */ /* 0x042ff0000000181c */
[----:B------:R-:W-:Y:S01]  /*170e0*/  HMMA.16816.F32 R32, R160, R154, R32 ;  /* 0x0000009aa020723c */ /* 0x000fe20000001820 */
[----:B------:R-:W1:Y:S07]  /*170f0*/  LDSM.16.M88.4 R152, [R205] ;  /* 0x00000000cd98783b */ /* 0x000e6e0000000200 */
[C---:B------:R-:W-:Y:S01]  /*17100*/  HMMA.16816.F32 R4, R180.reuse, R184, R4 ;  /* 0x000000b8b404723c */ /* 0x040fe20000001804 */
[----:B------:R-:W3:Y:S07]  /*17110*/  LDSM.16.M88.4 R160, [R204] ;  /* 0x00000000cca0783b */ /* 0x000eee0000000200 */
        /* <DEDUP_REMOVED lines=8> */
[C---:B----4-:R-:W-:Y:S08]  /*171a0*/  HMMA.16816.F32 R28, R180.reuse, R156, R28 ;  /* 0x0000009cb41c723c */ /* 0x050ff0000000181c */
[----:B------:R-:W-:Y:S01]  /*171b0*/  HMMA.16816.F32 R32, R180, R158, R32 ;  /* 0x0000009eb420723c */ /* 0x000fe20000001820 */
[----:B------:R-:W4:Y:S07]  /*171c0*/  LDSM.16.M88.4 R156, [R198+0x5000] ;  /* 0x00500000c69c783b */ /* 0x000f2e0000000200 */
[C---:B-----5:R-:W-:Y:S01]  /*171d0*/  HMMA.16816.F32 R4, R164.reuse, R168, R4 ;  /* 0x000000a8a404723c */ /* 0x060fe20000001804 */
[----:B------:R-:W-:Y:S07]  /*171e0*/  LDSM.16.M88.4 R180, [R201+0x8000] ;  /* 0x00800000c9b4783b */ /* 0x000fee0000000200 */
[C---:B------:R-:W-:Y:S01]  /*171f0*/  HMMA.16816.F32 R8, R164.reuse, R170, R8 ;  /* 0x000000aaa408723c */ /* 0x040fe20000001808 */
[----:B------:R-:W5:Y:S07]  /*17200*/  LDSM.16.M88.4 R168, [R198+0x5800] ;  /* 0x00580000c6a8783b */ /* 0x000f6e0000000200 */
[C---:B------:R-:W-:Y:S08]  /*17210*/  HMMA.16816.F32 R12, R164.reuse, R172, R12 ;  /* 0x000000aca40c723c */ /* 0x040ff0000000180c */
[C---:B------:R-:W-:Y:S08]  /*17220*/  HMMA.16816.F32 R16, R164.reuse, R174, R16 ;  /* 0x000000aea410723c */ /* 0x040ff00000001810 */
[C---:B-1----:R-:W-:Y:S08]  /*17230*/  HMMA.16816.F32 R20, R164.reuse, R152, R20 ;  /* 0x00000098a414723c */ /* 0x042ff00000001814 */
[C---:B------:R-:W-:Y:S08]  /*17240*/  HMMA.16816.F32 R24, R164.reuse, R154, R24 ;  /* 0x0000009aa418723c */ /* 0x040ff00000001818 */
[C---:B---3--:R-:W-:Y:S08]  /*17250*/  HMMA.16816.F32 R28, R164.reuse, R160, R28 ;  /* 0x000000a0a41c723c */ /* 0x048ff0000000181c */
[----:B------:R-:W-:Y:S08]  /*17260*/  HMMA.16816.F32 R32, R164, R162, R32 ;  /* 0x000000a2a420723c */ /* 0x000ff00000001820 */
[C---:B------:R-:W-:Y:S08]  /*17270*/  HMMA.16816.F32 R4, R176.reuse, R184, R4 ;  /* 0x000000b8b004723c */ /* 0x040ff00000001804 */
        /* <DEDUP_REMOVED lines=139> */
[----:B------:R-:W-:Y:S01]  /*17b30*/  FFMA.FTZ R11, R153, c[0x0][0x2d0], -R155 ;  /* 0x0000b400990b7a23 */ /* 0x000fe2000001089b */
        /* <DEDUP_REMOVED lines=24> */
[--C-:B------:R-:W-:Y:S01]  /*17cc0*/  FFMA.FTZ R5, R154, c[0x0][0x2d0], -R155.reuse ;  /* 0x0000b4009a057a23 */ /* 0x100fe2000001089b */
        /* <DEDUP_REMOVED lines=52> */
[----:B--2---:R-:W-:Y:S02]  /*18010*/  FFMA.FTZ R102, R151, c[0x0][0x2d0], -R155 ;  /* 0x0000b40097667a23 */ /* 0x004fe4000001089b */
[----:B------:R2:W-:Y:S01]  /*18020*/  MUFU.EX2 R188, R14 ;  /* 0x0000000e00bc7308 */ /* 0x0005e20000000800 */
[----:B------:R-:W-:Y:S01]  /*18030*/  @P0 LEA.HI.X R5, R5, c[0x0][0x1cc], R15, 0x1, P1 ;  /* 0x0000730005050a11 */ /* 0x000fe200008f0c0f */
[----:B------:R3:W-:Y:S01]  /*18040*/  @P0 LDGSTS.E.BYPASS.LTC128B.128 [R217+0x9100], [R6.64], !P4 ;  /* 0x0910000006d90fae */ /* 0x0007e2000e101d46 */
[C---:B------:R-:W-:Y:S02]  /*18050*/  FMUL.FTZ R43, R0.reuse, R43 ;  /* 0x0000002b002b7220 */ /* 0x040fe40000410000 */
[C---:B------:R-:W-:Y:S02]  /*18060*/  FMUL.FTZ R46, R0.reuse, R46 ;  /* 0x0000002e002e7220 */ /* 0x040fe40000410000 */
[C---:B------:R-:W-:Y:S02]  /*18070*/  FMUL.FTZ R47, R0.reuse, R47 ;  /* 0x0000002f002f7220 */ /* 0x040fe40000410000 */
[C---:B------:R-:W-:Y:S01]  /*18080*/  FMUL.FTZ R50, R0.reuse, R50 ;  /* 0x0000003200327220 */ /* 0x040fe20000410000 */
[----:B------:R4:W-:Y:S01]  /*18090*/  @P0 LDGSTS.E.BYPASS.LTC128B.128 [R217+0xb100], [R4.64], !P3 ;  /* 0x0b10000004d90fae */ /* 0x0009e2000d901d46 */
[----:B------:R4:W-:Y:S01]  /*180a0*/  MUFU.EX2 R220, R102 ;  /* 0x0000006600dc7308 */ /* 0x0009e20000000800 */
[----:B------:R-:W-:Y:S01]  /*180b0*/  FMUL.FTZ R51, R0, R51 ;  /* 0x0000003300337220 */ /* 0x000fe20000410000 */
[----:B------:R-:W-:Y:S01]  /*180c0*/  ISETP.GT.AND P0, PT, R216, R244, PT ;  /* 0x000000f4d800720c */ /* 0x000fe20003f04270 */
[C---:B------:R-:W-:Y:S01]  /*180d0*/  FMUL.FTZ R54, R0.reuse, R54 ;  /* 0x0000003600367220 */ /* 0x040fe20000410000 */
[----:B------:R-:W-:Y:S01]  /*180e0*/  MOV R216, R215 ;  /* 0x000000d700d87202 */ /* 0x000fe20000000f00 */
        /* <DEDUP_REMOVED lines=9> */
[C---:B---3--:R-:W-:Y:S01]  /*18180*/  FMUL.FTZ R6, R0.reuse, R110 ;  /* 0x0000006e00067220 */ /* 0x048fe20000410000 */
[----:B-----5:R-:W-:Y:S01]  /*18190*/  F2FP.PACK_AB R110, R223, R224 ;  /* 0x000000e0df6e723e */ /* 0x020fe200000000ff */
[C---:B------:R-:W-:Y:S02]  /*181a0*/  FMUL.FTZ R7, R0.reuse, R111 ;  /* 0x0000006f00077220 */ /* 0x040fe40000410000 */
[----:B------:R-:W-:Y:S01]  /*181b0*/  FMUL.FTZ R59, R0, R59 ;  /* 0x0000003b003b7220 */ /* 0x000fe20000410000 */
[----:B------:R-:W-:Y:S01]  /*181c0*/  LDSM.16.MT88.4 R120, [R194+0x2000] ;  /* 0x00200000c278783b */ /* 0x000fe20000004200 */
[----:B------:R2:W3:Y:S01]  /*181d0*/  MUFU.EX2 R187, R14 ;  /* 0x0000000e00bb7308 */ /* 0x0004e20000000800 */
[----:B----4-:R-:W-:Y:S02]  /*181e0*/  FFMA.FTZ R4, R156, c[0x0][0x2d0], -R101 ;  /* 0x0000b4009c047a23 */ /* 0x010fe40000010865 */
[----:B------:R-:W-:Y:S02]  /*181f0*/  FMUL.FTZ R5, R2, R109 ;  /* 0x0000006d02057220 */ /* 0x000fe40000410000 */
[----:B------:R-:W-:Y:S02]  /*18200*/  FFMA.FTZ R102, R160, c[0x0][0x2d0], -R155 ;  /* 0x0000b400a0667a23 */ /* 0x000fe4000001089b */
        /* <DEDUP_REMOVED lines=26> */
[C---:B------:R-:W-:Y:S02]  /*183b0*/  FMUL.FTZ R74, R0.reuse, R74 ;  /* 0x0000004a004a7220 */ /* 0x040fe40000410000 */
        /* <DEDUP_REMOVED lines=47> */
[----:B------:R-:W-:Y:S02]  /*186b0*/  FMUL.FTZ R92, R2, R92 ;  /* 0x0000005c025c7220 */ /* 0x000fe40000410000 */
        /* <DEDUP_REMOVED lines=15> */
[--C-:B-1----:R-:W-:Y:S02]  /*187b0*/  FFMA.FTZ R102, R165, c[0x0][0x2d0], -R155.reuse ;  /* 0x0000b400a5667a23 */ /* 0x102fe4000001089b */
        /* <DEDUP_REMOVED lines=16> */
[--C-:B-1----:R-:W-:Y:S02]  /*188c0*/  FFMA.FTZ R102, R167, c[0x0][0x2d0], -R155.reuse ;  /* 0x0000b400a7667a23 */ /* 0x102fe4000001089b */
        /* <DEDUP_REMOVED lines=61> */
[----:B---3--:R-:W-:Y:S02]  /*18ca0*/  FFMA.FTZ R102, R172, c[0x0][0x2d0], -R101 ;  /* 0x0000b400ac667a23 */ /* 0x008fe40000010865 */
        /* <DEDUP_REMOVED lines=8> */
[--C-:B---3--:R-:W-:Y:S02]  /*18d30*/  FFMA.FTZ R102, R178, c[0x0][0x2d0], -R155.reuse ;  /* 0x0000b400b2667a23 */ /* 0x108fe4000001089b */
        /* <DEDUP_REMOVED lines=11> */
[----:B------:R4:W5:Y:S06]  /*18df0*/  MUFU.EX2 R179, R102 ;  /* 0x0000006600b37308 */ /* 0x00096c0000000800 */
[C---:B------:R-:W-:Y:S08]  /*18e00*/  HMMA.16816.F32 R84, R108.reuse, R124, R84 ;  /* 0x0000007c6c54723c */ /* 0x040ff00000001854 */
[C---:B------:R-:W-:Y:S01]  /*18e10*/  HMMA.16816.F32 R88, R108.reuse, R126, R88 ;  /* 0x0000007e6c58723c */ /* 0x040fe20000001858 */
[----:B------:R-:W3:Y:S07]  /*18e20*/  LDSM.16.MT88.4 R124, [R193+0x3000] ;  /* 0x00300000c17c783b */ /* 0x000eee0000004200 */
        /* <DEDUP_REMOVED lines=10> */
[----:B----4-:R-:W-:Y:S02]  /*18ed0*/  FFMA.FTZ R102, R177, c[0x0][0x2d0], -R155 ;  /* 0x0000b400b1667a23 */ /* 0x010fe4000001089b */
[----:B------:R-:W-:Y:S03]  /*18ee0*/  LDSM.16.MT88.4 R152, [R193+0x3800] ;  /* 0x00380000c198783b */ /* 0x000fe60000004200 */
[C---:B------:R-:W-:Y:S01]  /*18ef0*/  HMMA.16816.F32 R8, R108.reuse, R118, R8 ;  /* 0x000000766c08723c */ /* 0x040fe20000001808 */
[----:B------:R1:W-:Y:S04]  /*18f00*/  MUFU.EX2 R177, R102 ;  /* 0x0000006600b17308 */ /* 0x0003e80000000800 */
[----:B------:R-:W4:Y:S03]  /*18f10*/  LDSM.16.MT88.4 R116, [R193+0x5000] ;  /* 0x00500000c174783b */ /* 0x000f260000004200 */
[C---:B------:R-:W-:Y:S08]  /*18f20*/  HMMA.16816.F32 R12, R108.reuse, R128, R12 ;  /* 0x000000806c0c723c */ /* 0x040ff0000000180c */
[C---:B------:R-:W-:Y:S01]  /*18f30*/  HMMA.16816.F32 R16, R108.reuse, R130, R16 ;  /* 0x000000826c10723c */ /* 0x040fe20000001810 */
[----:B------:R-:W-:Y:S07]  /*18f40*/  LDSM.16.MT88.4 R128, [R197+0x1800] ;  /* 0x00180000c580783b */ /* 0x000fee0000004200 */
[C---:B---3--:R-:W-:Y:S04]  /*18f50*/  HMMA.16816.F32 R20, R108.reuse, R120, R20 ;  /* 0x000000786c14723c */ /* 0x048fe80000001814 */
[--C-:B-1----:R-:W-:Y:S04]  /*18f60*/  FFMA.FTZ R102, R235, c[0x0][0x2d0], -R101.reuse ;  /* 0x0000b400eb667a23 */ /* 0x102fe80000010865 */
[C---:B------:R-:W-:Y:S01]  /*18f70*/  HMMA.16816.F32 R24, R108.reuse, R122, R24 ;  /* 0x0000007a6c18723c */ /* 0x040fe20000001818 */
[----:B------:R-:W1:Y:S01]  /*18f80*/  LDSM.16.MT88.4 R120, [R194+0x5000] ;  /* 0x00500000c278783b */ /* 0x000e620000004200 */
[----:B------:R3:W-:Y:S06]  /*18f90*/  MUFU.EX2 R172, R102 ;  /* 0x0000006600ac7308 */ /* 0x0007ec0000000800 */
[C---:B------:R-:W-:Y:S08]  /*18fa0*/  HMMA.16816.F32 R28, R108.reuse, R132, R28 ;  /* 0x000000846c1c723c */ /* 0x040ff0000000181c */
[C---:B------:R-:W-:Y:S08]  /*18fb0*/  HMMA.16816.F32 R32, R108.reuse, R134, R32 ;  /* 0x000000866c20723c */ /* 0x040ff00000001820 */
[C---:B------:R-:W-:Y:S04]  /*18fc0*/  HMMA.16816.F32 R36, R108.reuse, R124, R36 ;  /* 0x0000007c6c24723c */ /* 0x040fe80000001824 */
[--C-:B---3--:R-:W-:Y:S02]  /*18fd0*/  FFMA.FTZ R102, R236, c[0x0][0x2d0], -R101.reuse ;  /* 0x0000b400ec667a23 */ /* 0x108fe40000010865 */
[----:B------:R-:W-:Y:S02]  /*18fe0*/  FFMA.FTZ R101, R140, c[0x0][0x2d0], -R101 ;  /* 0x0000b4008c657a23 */ /* 0x000fe40000010865 */
[C---:B------:R-:W-:Y:S01]  /*18ff0*/  HMMA.16816.F32 R40, R108.reuse, R126, R40 ;  /* 0x0000007e6c28723c */ /* 0x040fe20000001828 */
[----:B------:R-:W3:Y:S01]  /*19000*/  LDSM.16.MT88.4 R124, [R197+0x5000] ;  /* 0x00500000c57c783b */ /* 0x000ee20000004200 */
[----:B------:R-:W1:Y:S06]  /*19010*/  MUFU.EX2 R102, R102 ;  /* 0x0000006600667308 */ /* 0x000e6c0000000800 */
[C---:B------:R-:W-:Y:S04]  /*19020*/  HMMA.16816.F32 R44, R108.reuse, R136, R44 ;  /* 0x000000886c2c723c */ /* 0x040fe8000000182c */
[----:B------:R-:W1:Y:S04]  /*19030*/  MUFU.EX2 R101, R101 ;  /* 0x0000006500657308 */ /* 0x000e680000000800 */
[C---:B------:R-:W-:Y:S01]  /*19040*/  HMMA.16816.F32 R48, R108.reuse, R138, R48 ;  /* 0x0000008a6c30723c */ /* 0x040fe20000001830 */
[----:B------:R-:W-:Y:S07]  /*19050*/  LDSM.16.MT88.4 R136, [R196+0x1800] ;  /* 0x00180000c488783b */ /* 0x000fee0000004200 */
[C---:B------:R-:W-:Y:S07]  /*19060*/  HMMA.16816.F32 R52, R108.reuse, R148, R52 ;  /* 0x000000946c34723c */ /* 0x040fee0000001834 */
[----:B-----5:R-:W-:Y:S01]  /*19070*/  F2FP.PACK_AB R148, R179, R180 ;  /* 0x000000b4b394723e */ /* 0x020fe200000000ff */
[C---:B------:R-:W-:Y:S04]  /*19080*/  HMMA.16816.F32 R56, R108.reuse, R150, R56 ;  /* 0x000000966c38723c */ /* 0x040fe80000001838 */
[----:B-1----:R-:W-:Y:S03]  /*19090*/  F2FP.PACK_AB R149, R102, R172 ;  /* 0x000000ac6695723e */ /* 0x002fe600000000ff */
[----:B------:R-:W-:Y:S01]  /*190a0*/  F2FP.PACK_AB R150, R177, R178 ;  /* 0x000000b2b196723e */ /* 0x000fe200000000ff */
[C---:B--2---:R-:W-:Y:S04]  /*190b0*/  HMMA.16816.F32 R60, R108.reuse, R112, R60 ;  /* 0x000000706c3c723c */ /* 0x044fe8000000183c */
[----:B------:R-:W-:Y:S04]  /*190c0*/  F2FP.PACK_AB R151, R101, R103 ;  /* 0x000000676597723e */ /* 0x000fe800000000ff */
[C---:B------:R-:W-:Y:S01]  /*190d0*/  HMMA.16816.F32 R64, R108.reuse, R114, R64 ;  /* 0x000000726c40723c */ /* 0x040fe20000001840 */
[----:B------:R-:W1:Y:S07]  /*190e0*/  LDSM.16.MT88.4 R112, [R196+0x5000] ;  /* 0x00500000c470783b */ /* 0x000e6e0000004200 */
[C---:B----4-:R-:W-:Y:S08]  /*190f0*/  HMMA.16816.F32 R68, R108.reuse, R116, R68 ;  /* 0x000000746c44723c */ /* 0x050ff00000001844 */
[C---:B------:R-:W-:Y:S01]  /*19100*/  HMMA.16816.F32 R72, R108.reuse, R118, R72 ;  /* 0x000000766c48723c */ /* 0x040fe20000001848 */
[----:B------:R-:W2:Y:S07]  /*19110*/  LDSM.16.MT88.4 R116, [R193+0x1800] ;  /* 0x00180000c174783b */ /* 0x000eae0000004200 */
[C---:B------:R-:W-:Y:S08]  /*19120*/  HMMA.16816.F32 R76, R108.reuse, R120, R76 ;  /* 0x000000786c4c723c */ /* 0x040ff0000000184c */
[C---:B------:R-:W-:Y:S01]  /*19130*/  HMMA.16816.F32 R80, R108.reuse, R122, R80 ;  /* 0x0000007a6c50723c */ /* 0x040fe20000001850 */
[----:B------:R-:W4:Y:S07]  /*19140*/  LDSM.16.MT88.4 R120, [R194+0x1800] ;  /* 0x00180000c278783b */ /* 0x000f2e0000004200 */
[C---:B---3--:R-:W-:Y:S08]  /*19150*/  HMMA.16816.F32 R84, R108.reuse, R124, R84 ;  /* 0x0000007c6c54723c */ /* 0x048ff00000001854 */
[C---:B------:R-:W-:Y:S08]  /*19160*/  HMMA.16816.F32 R88, R108.reuse, R126, R88 ;  /* 0x0000007e6c58723c */ /* 0x040ff00000001858 */
[C---:B-1----:R-:W-:Y:S08]  /*19170*/  HMMA.16816.F32 R92, R108.reuse, R112, R92 ;  /* 0x000000706c5c723c */ /* 0x042ff0000000185c */
[----:B------:R-:W-:Y:S08]  /*19180*/  HMMA.16816.F32 R96, R108, R114, R96 ;  /* 0x000000726c60723c */ /* 0x000ff00000001860 */
[C---:B--2---:R-:W-:Y:S01]  /*19190*/  HMMA.16816.F32 R108, R148.reuse, R116, R4 ;  /* 0x00000074946c723c */ /* 0x044fe20000001804 */
[----:B------:R-:W1:Y:S07]  /*191a0*/  LDSM.16.MT88.4 R4, [R194+0x5800] ;  /* 0x00580000c204783b */ /* 0x000e6e0000004200 */
[C---:B------:R-:W-:Y:S01]  /*191b0*/  HMMA.16816.F32 R112, R148.reuse, R118, R8 ;  /* 0x000000769470723c */ /* 0x040fe20000001808 */
[----:B------:R-:W2:Y:S07]  /*191c0*/  LDSM.16.MT88.4 R8, [R197+0x5800] ;  /* 0x00580000c508783b */ /* 0x000eae0000004200 */
[C---:B----4-:R-:W-:Y:S01]  /*191d0*/  HMMA.16816.F32 R116, R148.reuse, R120, R12 ;  /* 0x000000789474723c */ /* 0x050fe2000000180c */
        /* <DEDUP_REMOVED lines=34> */
.L_x_720:
[----:B------:R-:W-:-:S13]  /*19400*/  ISETP.GE.AND P0, PT, R215, R227, PT ;  /* 0x000000e3d700720c */ /* 0x000fda0003f06270 */
[----:B------:R-:W-:Y:S05]  /*19410*/  @!P0 BRA `(.L_x_722) ;  /* 0x000038b000008947 */ /* 0x000fea0003800000 */
[----:B------:R-:W-:Y:S02]  /*19420*/  MOV R102, R8 ;  /* 0x0000000800667202 */ /* 0x000fe40000000f00 */
[----:B------:R-:W-:Y:S02]  /*19430*/  MOV R101, R100 ;  /* 0x0000006400657202 */ /* 0x000fe40000000f00 */
.L_x_731:
[----:B------:R-:W-:Y:S01]  /*19440*/  SHF.R.S32.HI R0, RZ, 0x1f, R215 ;  /* 0x0000001fff007819 */ /* 0x000fe200000114d7 */
[----:B------:R-:W-:Y:S04]  /*19450*/  DEPBAR.LE SB0, 0x0 ;  /* 0x000080000000791a */ /* 0x000fe80000000000 */
[----:B------:R-:W-:Y:S01]  /*19460*/  IMAD R0, R0, c[0x0][0x208], RZ ;  /* 0x0000820000007a24 */ /* 0x000fe200078e02ff */
[----:B------:R-:W-:Y:S01]  /*19470*/  WARPSYNC 0xffffffff ;  /* 0xffffffff00007948 */ /* 0x000fe20003800000 */
[----:B------:R-:W-:Y:S01]  /*19480*/  BAR.SYNC.DEFER_BLOCKING 0x0 ;  /* 0x0000000000007b1d */ /* 0x000fe20000010000 */
[C---:B------:R-:W-:Y:S01]  /*19490*/  IMAD.WIDE.U32 R2, R215.reuse, c[0x0][0x208], RZ ;  /* 0x00008200d7027a25 */ /* 0x040fe200078e00ff */
[----:B------:R-:W-:Y:S03]  /*194a0*/  MOV R216, c[0x0][0x2c4] ;  /* 0x0000b10000d87a02 */ /* 0x000fe60000000f00 */
[----:B------:R-:W-:Y:S01]  /*194b0*/  IMAD R0, R215, c[0x0][0x20c], R0 ;  /* 0x00008300d7007a24 */ /* 0x000fe200078e0200 */
[----:B------:R-:W-:Y:S01]  /*194c0*/  ISETP.NE.AND P6, PT, R216, 0x1, PT ;  /* 0x00000001d800780c */ /* 0x000fe20003fc5270 */
[----:B------:R-:W-:Y:S02]  /*194d0*/  IMAD.MOV.U32 R6, RZ, RZ, c[0x0][0x208] ;  /* 0x00008200ff067624 */ /* 0x000fe400078e00ff */
[----:B------:R-:W-:Y:S02]  /*194e0*/  IMAD.SHL.U32 R4, R2, 0x40, RZ ;  /* 0x0000004002047824 */ /* 0x000fe400078e00ff */
[----:B------:R-:W-:Y:S02]  /*194f0*/  IMAD.IADD R0, R3, 0x1, R0 ;  /* 0x0000000103007824 */ /* 0x000fe400078e0200 */
[----:B------:R-:W-:Y:S01]  /*19500*/  IMAD.MOV.U32 R7, RZ, RZ, c[0x0][0x20c] ;  /* 0x00008300ff077624 */ /* 0x000fe200078e00ff */
[----:B------:R-:W-:Y:S02]  /*19510*/  LEA R3, P0, R6, R4, 0x5 ;  /* 0x0000000406037211 */ /* 0x000fe400078028ff */
[----:B------:R-:W-:Y:S02]  /*19520*/  SHF.L.U64.HI R0, R2, 0x6, R0 ;  /* 0x0000000602007819 */ /* 0x000fe40000010200 */
[----:B------:R-:W-:Y:S02]  /*19530*/  IADD3 R5, P1, R4, R230, RZ ;  /* 0x000000e604057210 */ /* 0x000fe40007f3e0ff */
[----:B------:R-:W-:Y:S02]  /*19540*/  LEA.HI.X R2, R6, R0, R7, 0x5, P0 ;  /* 0x0000000006027211 */ /* 0x000fe400000f2c07 */
[----:B------:R-:W-:Y:S02]  /*19550*/  IADD3 R7, P0, R230, 0x40, RZ ;  /* 0x00000040e6077810 */ /* 0x000fe40007f1e0ff */
[C---:B------:R-:W-:Y:S01]  /*19560*/  LEA R28, P2, R5.reuse, c[0x0][0x1f8], 0x1 ;  /* 0x00007e00051c7a11 */ /* 0x040fe200078408ff */
[----:B------:R-:W-:Y:S01]  /*19570*/  LDSM.16.M88.4 R32, [R199] ;  /* 0x00000000c720783b */ /* 0x000fe20000000200 */
[----:B------:R-:W-:Y:S01]  /*19580*/  IADD3.X R12, R0, R233, RZ, P1, !PT ;  /* 0x000000e9000c7210 */ /* 0x000fe20000ffe4ff */
[--C-:B------:R-:W-:Y:S01]  /*19590*/  IMAD.X R6, RZ, RZ, R233.reuse, P0 ;  /* 0x000000ffff067224 */ /* 0x100fe200000e06e9 */
[----:B------:R-:W-:Y:S01]  /*195a0*/  IADD3 R13, P1, R4, R7, RZ ;  /* 0x00000007040d7210 */ /* 0x000fe20007f3e0ff */
[----:B------:R-:W-:Y:S01]  /*195b0*/  ULDC UR4, c[0x0][0x324] ;  /* 0x0000c90000047ab9 */ /* 0x000fe20000000800 */
[----:B------:R-:W-:Y:S01]  /*195c0*/  LEA.HI.X R29, R5, c[0x0][0x1fc], R12, 0x1, P2 ;  /* 0x00007f00051d7a11 */ /* 0x000fe200010f0c0c */
[----:B------:R-:W-:Y:S01]  /*195d0*/  ULOP3.LUT UR4, URZ, UR4, URZ, 0x33, !UPT ;  /* 0x000000043f047292 */ /* 0x000fe2000f8e333f */
[----:B------:R-:W-:Y:S01]  /*195e0*/  IADD3 R5, P0, R230, 0x80, RZ ;  /* 0x00000080e6057810 */ /* 0x000fe20007f1e0ff */
[----:B------:R-:W1:Y:S01]  /*195f0*/  LDSM.16.M88.4 R8, [R192] ;  /* 0x00000000c008783b */ /* 0x000e620000000200 */
[----:B------:R-:W-:Y:S01]  /*19600*/  IMAD.X R14, R0, 0x1, R6, P1 ;  /* 0x00000001000e7824 */ /* 0x000fe200008e0606 */
[C---:B------:R-:W-:Y:S02]  /*19610*/  LEA R22, P1, R13.reuse, c[0x0][0x1f8], 0x1 ;  /* 0x00007e000d167a11 */ /* 0x040fe400078208ff */
[--C-:B------:R-:W-:Y:S01]  /*19620*/  IMAD.X R12, RZ, RZ, R233.reuse, P0 ;  /* 0x000000ffff0c7224 */ /* 0x100fe200000e06e9 */
[----:B------:R-:W-:Y:S02]  /*19630*/  IADD3 R4, P0, R4, R5, RZ ;  /* 0x0000000504047210 */ /* 0x000fe40007f1e0ff */
[----:B------:R-:W2:Y:S01]  /*19640*/  LDSM.16.M88.4 R16, [R192+0x800] ;  /* 0x00080000c010783b */ /* 0x000ea20000000200 */
[----:B------:R-:W-:Y:S02]  /*19650*/  LEA.HI.X R23, R13, c[0x0][0x1fc], R14, 0x1, P1 ;  /* 0x00007f000d177a11 */ /* 0x000fe400008f0c0e */
[C---:B------:R-:W-:Y:S02]  /*19660*/  IADD3 R7, P1, R3.reuse, R7, RZ ;  /* 0x0000000703077210 */ /* 0x040fe40007f3e0ff */
[----:B------:R-:W-:Y:S02]  /*19670*/  IADD3.X R13, R0, R12, RZ, P0, !PT ;  /* 0x0000000c000d7210 */ /* 0x000fe400007fe4ff */
        /* <DEDUP_REMOVED lines=17> */
[C---:B-1----:R-:W-:Y:S02]  /*19790*/  HMMA.16816.F32 R4, R32.reuse, R8, RZ ;  /* 0x000000082004723c */ /* 0x042fe400000018ff */
[----:B------:R-:W1:Y:S01]  /*197a0*/  LDSM.16.M88.4 R160, [R214] ;  /* 0x00000000d6a0783b */ /* 0x000e620000000200 */
[----:B------:R-:W-:Y:S05]  /*197b0*/  ISETP.GT.AND P0, PT, R215, R227, PT ;  /* 0x000000e3d700720c */ /* 0x000fea0003f04270 */
[C---:B------:R-:W-:Y:S01]  /*197c0*/  HMMA.16816.F32 R8, R32.reuse, R10, RZ ;  /* 0x0000000a2008723c */ /* 0x040fe200000018ff */
        /* <DEDUP_REMOVED lines=10> */
[----:B------:R2:W-:Y:S07]  /*19870*/  LDGSTS.E.BYPASS.LTC128B.128 [R217+0x5100], [R14.64], !P3 ;  /* 0x051000000ed97fae */ /* 0x0005ee000d901d46 */
[----:B------:R-:W-:Y:S07]  /*19880*/  LDSM.16.M88.4 R172, [R202] ;  /* 0x00000000caac783b */ /* 0x000fee0000000200 */
[----:B------:R-:W0:Y:S07]  /*19890*/  LDGDEPBAR ;  /* 0x00000000000079af */ /* 0x000e2e0000000000 */
[----:B------:R-:W1:Y:S01]  /*198a0*/  LDSM.16.M88.4 R176, [R198] ;  /* 0x00000000c6b0783b */ /* 0x000e620000000200 */
[C---:B--2---:R-:W-:Y:S06]  /*198b0*/  HMMA.16816.F32 R12, R32.reuse, R16, RZ ;  /* 0x00000010200c723c */ /* 0x044fec00000018ff */
[----:B------:R-:W-:Y:S02]  /*198c0*/  LDSM.16.M88.4 R180, [R198+0x1000] ;  /* 0x00100000c6b4783b */ /* 0x000fe40000000200 */
[C---:B------:R-:W-:Y:S05]  /*198d0*/  HMMA.16816.F32 R16, R32.reuse, R18, RZ ;  /* 0x000000122010723c */ /* 0x040fea00000018ff */
[----:B------:R-:W-:Y:S03]  /*198e0*/  LDSM.16.M88.4 R184, [R201] ;  /* 0x00000000c9b8783b */ /* 0x000fe60000000200 */
[C---:B---3--:R-:W-:Y:S04]  /*198f0*/  HMMA.16816.F32 R20, R32.reuse, R24, RZ ;  /* 0x000000182014723c */ /* 0x048fe800000018ff */
[----:B------:R-:W-:Y:S04]  /*19900*/  LDSM.16.M88.4 R188, [R195] ;  /* 0x00000000c3bc783b */ /* 0x000fe80000000200 */
[C---:B------:R-:W-:Y:S08]  /*19910*/  HMMA.16816.F32 R24, R32.reuse, R26, RZ ;  /* 0x0000001a2018723c */ /* 0x040ff000000018ff */
[C---:B----4-:R-:W-:Y:S08]  /*19920*/  HMMA.16816.F32 R28, R32.reuse, R148, RZ ;  /* 0x00000094201c723c */ /* 0x050ff000000018ff */
[----:B------:R-:W-:Y:S01]  /*19930*/  HMMA.16816.F32 R32, R32, R150, RZ ;  /* 0x000000962020723c */ /* 0x000fe200000018ff */
[----:B------:R-:W2:Y:S07]  /*19940*/  LDSM.16.M88.4 R148, [R198+0x800] ;  /* 0x00080000c694783b */ /* 0x000eae0000000200 */
[C---:B-----5:R-:W-:Y:S08]  /*19950*/  HMMA.16816.F32 R4, R152.reuse, R156, R4 ;  /* 0x0000009c9804723c */ /* 0x060ff00000001804 */
[C---:B------:R-:W-:Y:S01]  /*19960*/  HMMA.16816.F32 R8, R152.reuse, R158, R8 ;  /* 0x0000009e9808723c */ /* 0x040fe20000001808 */
[----:B------:R-:W3:Y:S07]  /*19970*/  LDSM.16.M88.4 R156, [R198+0x1800] ;  /* 0x00180000c69c783b */ /* 0x000eee0000000200 */
[C---:B-1----:R-:W-:Y:S08]  /*19980*/  HMMA.16816.F32 R12, R152.reuse, R160, R12 ;  /* 0x000000a0980c723c */ /* 0x042ff0000000180c */
[C---:B------:R-:W-:Y:S01]  /*19990*/  HMMA.16816.F32 R16, R152.reuse, R162, R16 ;  /* 0x000000a29810723c */ /* 0x040fe20000001810 */
[----:B------:R-:W-:Y:S07]  /*199a0*/  LDSM.16.M88.4 R160, [R195+0x1000] ;  /* 0x00100000c3a0783b */ /* 0x000fee0000000200 */
[C---:B------:R-:W-:Y:S08]  /*199b0*/  HMMA.16816.F32 R20, R152.reuse, R164, R20 ;  /* 0x000000a49814723c */ /* 0x040ff00000001814 */
[C---:B------:R-:W-:Y:S01]  /*199c0*/  HMMA.16816.F32 R24, R152.reuse, R166, R24 ;  /* 0x000000a69818723c */ /* 0x040fe20000001818 */
[----:B------:R-:W-:Y:S07]  /*199d0*/  LDSM.16.M88.4 R164, [R195+0x1800] ;  /* 0x00180000c3a4783b */ /* 0x000fee0000000200 */
[C---:B------:R-:W-:Y:S08]  /*199e0*/  HMMA.16816.F32 R28, R152.reuse, R168, R28 ;  /* 0x000000a8981c723c */ /* 0x040ff0000000181c */
[----:B------:R-:W-:Y:S01]  /*199f0*/  HMMA.16816.F32 R32, R152, R170, R32 ;  /* 0x000000aa9820723c */ /* 0x000fe20000001820 */
[----:B------:R-:W1:Y:S07]  /*19a00*/  LDSM.16.M88.4 R152, [R195+0x800] ;  /* 0x00080000c398783b */ /* 0x000e6e0000000200 */
[C---:B------:R-:W-:Y:S01]  /*19a10*/  HMMA.16816.F32 R4, R172.reuse, R176, R4 ;  /* 0x000000b0ac04723c */ /* 0x040fe20000001804 */
[----:B------:R-:W-:Y:S07]  /*19a20*/  LDSM.16.M88.4 R168, [R199+0x4000] ;  /* 0x00400000c7a8783b */ /* 0x000fee0000000200 */
[C---:B------:R-:W-:Y:S01]  /*19a30*/  HMMA.16816.F32 R8, R172.reuse, R178, R8 ;  /* 0x000000b2ac08723c */ /* 0x040fe20000001808 */
[----:B------:R-:W4:Y:S07]  /*19a40*/  LDSM.16.M88.4 R176, [R192+0x2000] ;  /* 0x00200000c0b0783b */ /* 0x000f2e0000000200 */
[C---:B--2---:R-:W-:Y:S08]  /*19a50*/  HMMA.16816.F32 R12, R172.reuse, R148, R12 ;  /* 0x00000094ac0c723c */ /* 0x044ff0000000180c */
[C---:B------:R-:W-:Y:S01]  /*19a60*/  HMMA.16816.F32 R16, R172.reuse, R150, R16 ;  /* 0x00000096ac10723c */ /* 0x040fe20000001810 */
[----:B------:R-:W2:Y:S07]  /*19a70*/  LDSM.16.M88.4 R148, [R192+0x2800] ;  /* 0x00280000c094783b */ /* 0x000eae0000000200 */
[C---:B------:R-:W-:Y:S08]  /*19a80*/  HMMA.16816.F32 R20, R172.reuse, R180, R20 ;  /* 0x000000b4ac14723c */ /* 0x040ff00000001814 */
[C---:B------:R-:W-:Y:S01]  /*19a90*/  HMMA.16816.F32 R24, R172.reuse, R182, R24 ;  /* 0x000000b6ac18723c */ /* 0x040fe20000001818 */
[----:B------:R-:W-:Y:S07]  /*19aa0*/  LDSM.16.M88.4 R180, [R200+0x4000] ;  /* 0x00400000c8b4783b */ /* 0x000fee0000000200 */
[C---:B---3--:R-:W-:Y:S08]  /*19ab0*/  HMMA.16816.F32 R28, R172.reuse, R156, R28 ;  /* 0x0000009cac1c723c */ /* 0x048ff0000000181c */
[----:B------:R-:W-:Y:S01]  /*19ac0*/  HMMA.16816.F32 R32, R172, R158, R32 ;  /* 0x0000009eac20723c */ /* 0x000fe20000001820 */
[----:B------:R-:W3:Y:S07]  /*19ad0*/  LDSM.16.M88.4 R156, [R192+0x3000] ;  /* 0x00300000c09c783b */ /* 0x000eee0000000200 */
[C---:B------:R-:W-:Y:S01]  /*19ae0*/  HMMA.16816.F32 R4, R184.reuse, R188, R4 ;  /* 0x000000bcb804723c */ /* 0x040fe20000001804 */
[----:B------:R-:W5:Y:S07]  /*19af0*/  LDSM.16.M88.4 R172, [R192+0x3800] ;  /* 0x00380000c0ac783b */ /* 0x000f6e0000000200 */
[C---:B------:R-:W-:Y:S01]  /*19b00*/  HMMA.16816.F32 R8, R184.reuse, R190, R8 ;  /* 0x000000beb808723c */ /* 0x040fe20000001808 */
[----:B------:R-:W2:Y:S07]  /*19b10*/  LDSM.16.M88.4 R188, [R211] ;  /* 0x00000000d3bc783b */ /* 0x000eae0000000200 */
        /* <DEDUP_REMOVED lines=9> */
[C---:B----4-:R-:W-:Y:S01]  /*19bb0*/  HMMA.16816.F32 R4, R168.reuse, R176, R4 ;  /* 0x000000b0a804723c */ /* 0x050fe20000001804 */
[----:B------:R-:W-:Y:S07]  /*19bc0*/  LDSM.16.M88.4 R184, [R198+0x2000] ;  /* 0x00200000c6b8783b */ /* 0x000fee0000000200 */
[C---:B------:R-:W-:Y:S01]  /*19bd0*/  HMMA.16816.F32 R8, R168.reuse, R178, R8 ;  /* 0x000000b2a808723c */ /* 0x040fe20000001808 */
[----:B------:R-:W4:Y:S07]  /*19be0*/  LDSM.16.M88.4 R176, [R202+0x4000] ;  /* 0x00400000cab0783b */ /* 0x000f2e0000000200 */
[C---:B--2---:R-:W-:Y:S08]  /*19bf0*/  HMMA.16816.F32 R12, R168.reuse, R148, R12 ;  /* 0x00000094a80c723c */ /* 0x044ff0000000180c */
[C---:B------:R-:W-:Y:S01]  /*19c00*/  HMMA.16816.F32 R16, R168.reuse, R150, R16 ;  /* 0x00000096a810723c */ /* 0x040fe20000001810 */
[----:B------:R-:W2:Y:S07]  /*19c10*/  LDSM.16.M88.4 R148, [R198+0x2800] ;  /* 0x00280000c694783b */ /* 0x000eae0000000200 */
[C---:B---3--:R-:W-:Y:S08]  /*19c20*/  HMMA.16816.F32 R20, R168.reuse, R156, R20 ;  /* 0x0000009ca814723c */ /* 0x048ff00000001814 */
[C---:B------:R-:W-:Y:S01]  /*19c30*/  HMMA.16816.F32 R24, R168.reuse, R158, R24 ;  /* 0x0000009ea818723c */ /* 0x040fe20000001818 */
[----:B------:R-:W3:Y:S07]  /*19c40*/  LDSM.16.M88.4 R156, [R198+0x3000] ;  /* 0x00300000c69c783b */ /* 0x000eee0000000200 */
[C---:B-----5:R-:W-:Y:S08]  /*19c50*/  HMMA.16816.F32 R28, R168.reuse, R172, R28 ;  /* 0x000000aca81c723c */ /* 0x060ff0000000181c */
[----:B------:R-:W-:Y:S01]  /*19c60*/  HMMA.16816.F32 R32, R168, R174, R32 ;  /* 0x000000aea820723c */ /* 0x000fe20000001820 */
[----:B------:R-:W5:Y:S07]  /*19c70*/  LDSM.16.M88.4 R168, [R198+0x3800] ;  /* 0x00380000c6a8783b */ /* 0x000f6e0000000200 */
[C---:B------:R-:W-:Y:S01]  /*19c80*/  HMMA.16816.F32 R4, R180.reuse, R188, R4 ;  /* 0x000000bcb404723c */ /* 0x040fe20000001804 */
[----:B------:R-:W-:Y:S07]  /*19c90*/  LDSM.16.M88.4 R172, [R201+0x4000] ;  /* 0x00400000c9ac783b */ /* 0x000fee0000000200 */
[C---:B------:R-:W-:Y:S01]  /*19ca0*/  HMMA.16816.F32 R8, R180.reuse, R190, R8 ;  /* 0x000000beb408723c */ /* 0x040fe20000001808 */
[----:B------:R-:W2:Y:S07]  /*19cb0*/  LDSM.16.M88.4 R188, [R195+0x2000] ;  /* 0x00200000c3bc783b */ /* 0x000eae0000000200 */
        /* <DEDUP_REMOVED lines=53> */
[C---:B------:R-:W-:Y:S08]  /*1a010*/  HMMA.16816.F32 R16, R176.reuse, R154, R16 ;  /* 0x0000009ab010723c */ /* 0x040ff00000001810 */
[C---:B------:R-:W-:Y:S08]  /*1a020*/  HMMA.16816.F32 R20, R176.reuse, R160, R20 ;  /* 0x000000a0b014723c */ /* 0x040ff00000001814 */
[C---:B------:R-:W-:Y:S08]  /*1a030*/  HMMA.16816.F32 R24, R176.reuse, R162, R24 ;  /* 0x000000a2b018723c */ /* 0x040ff00000001818 */
[C---:B------:R-:W-:Y:S08]  /*1a040*/  HMMA.16816.F32 R28, R176.reuse, R164, R28 ;  /* 0x000000a4b01c723c */ /* 0x040ff0000000181c */
[----:B------:R-:W-:Y:S08]  /*1a050*/  HMMA.16816.F32 R32, R176, R166, R32 ;  /* 0x000000a6b020723c */ /* 0x000ff00000001820 */
[C---:B----4-:R-:W-:Y:S08]  /*1a060*/  HMMA.16816.F32 R4, R172.reuse, R184, R4 ;  /* 0x000000b8ac04723c */ /* 0x050ff00000001804 */
[C---:B------:R-:W-:Y:S08]  /*1a070*/  HMMA.16816.F32 R8, R172.reuse, R186, R8 ;  /* 0x000000baac08723c */ /* 0x040ff00000001808 */
[C---:B--2---:R-:W-:Y:S08]  /*1a080*/  HMMA.16816.F32 R12, R172.reuse, R148, R12 ;  /* 0x00000094ac0c723c */ /* 0x044ff0000000180c */
[C---:B------:R-:W-:Y:S01]  /*1a090*/  HMMA.16816.F32 R16, R172.reuse, R150, R16 ;  /* 0x00000096ac10723c */ /* 0x040fe20000001810 */
[----:B------:R-:W1:Y:S07]  /*1a0a0*/  LDSM.16.M88.4 R148, [R195+0x4800] ;  /* 0x00480000c394783b */ /* 0x000e6e0000000200 */
[C---:B---3--:R-:W-:Y:S08]  /*1a0b0*/  HMMA.16816.F32 R20, R172.reuse, R156, R20 ;  /* 0x0000009cac14723c */ /* 0x048ff00000001814 */
        /* <DEDUP_REMOVED lines=44> */
[----:B-----5:R-:W-:Y:S06]  /*1a380*/  FMUL.FTZ R0, R13, c[0x0][0x320] ;  /* 0x0000c8000d007a20 */ /* 0x020fec0000410000 */
        /* <DEDUP_REMOVED lines=84> */
[----:B------:R-:W-:Y:S01]  /*1a8d0*/  FMUL.FTZ R0, R34, c[0x0][0x320] ;  /* 0x0000c80022007a20 */ /* 0x000fe20000410000 */
[----:B------:R-:W-:Y:S03]  /*1a8e0*/  ISETP.GE.AND P6, PT, R11, 0x1, PT ;  /* 0x000000010b00780c */ /* 0x000fe60003fc6270 */
        /* <DEDUP_REMOVED lines=25> */
.L_x_725:
[----:B------:R-:W-:Y:S04]  /*1aa80*/  MOV R8, c[0x0][0x32c] ;  /* 0x0000cb0000087a02 */ /* 0x000fe80000000f00 */
[----:B------:R-:W-:Y:S11]  /*1aa90*/  ISETP.NE.AND P0, PT, R8, 0x1, PT ;  /* 0x000000010800780c */ /* 0x000ff60003f05270 */
[----:B------:R-:W-:Y:S02]  /*1aaa0*/  @!UPT UIADD3 URZ, URZ, URZ, URZ ;  /* 0x0000003f3f3ff290 */ /* 0x000fe4000fffe03f */
[----:B------:R-:W-:Y:S05]  /*1aab0*/  @P0 IMAD.HI.U32 R8, R3, c[0x0][0x330], RZ ;  /* 0x0000cc0003080a27 */ /* 0x000fea00078e00ff */
[----:B------:R-:W-:Y:S02]  /*1aac0*/  @P0 SHF.R.U32.HI R3, RZ, c[0x0][0x334], R8 ;  /* 0x0000cd00ff030a19 */ /* 0x000fe40000011608 */
.L_x_726:
[----:B------:R-:W-:Y:S05]  /*1aad0*/  BSYNC B0 ;  /* 0x0000000000007941 */ /* 0x000fea0003800000 */
.L_x_724:
[----:B------:R-:W-:Y:S04]  /*1aae0*/  IMAD R3, R3, c[0x0][0x32c], -R4 ;  /* 0x0000cb0003037a24 */ /* 0x000fe800078e0a04 */
[----:B------:R-:W-:Y:S05]  /*1aaf0*/  IMAD.IADD R3, R3, 0x1, -R241 ;  /* 0x0000000103037824 */ /* 0x000fea00078e0af1 */
[----:B------:R-:W-:Y:S02]  /*1ab00*/  IADD3 R8, R3, c[0x0][0x32c], RZ ;  /* 0x0000cb0003087a10 */ /* 0x000fe40007ffe0ff */
[----:B------:R-:W-:Y:S02]  /*1ab10*/  IMNMX R0, R0, R3, !PT ;  /* 0x0000000300007217 */ /* 0x000fe40007800200 */
[----:B------:R-:W-:Y:S02]  /*1ab20*/  IMNMX R2, R2, R8, PT ;  /* 0x0000000802027217 */ /* 0x000fe40003800200 */
.L_x_723:
        /* <DEDUP_REMOVED lines=66> */
.L_x_729:
[----:B------:R-:W-:Y:S04]  /*1af50*/  MOV R5, c[0x0][0x32c] ;  /* 0x0000cb0000057a02 */ /* 0x000fe80000000f00 */
[----:B------:R-:W-:Y:S11]  /*1af60*/  ISETP.NE.AND P0, PT, R5, 0x1, PT ;  /* 0x000000010500780c */ /* 0x000ff60003f05270 */
[----:B------:R-:W-:Y:S02]  /*1af70*/  @!UPT UIADD3 URZ, URZ, URZ, URZ ;  /* 0x0000003f3f3ff290 */ /* 0x000fe4000fffe03f */
[----:B------:R-:W-:Y:S05]  /*1af80*/  @P0 IMAD.HI.U32 R5, R3, c[0x0][0x330], RZ ;  /* 0x0000cc0003050a27 */ /* 0x000fea00078e00ff */
[----:B------:R-:W-:Y:S02]  /*1af90*/  @P0 SHF.R.U32.HI R3, RZ, c[0x0][0x334], R5 ;  /* 0x0000cd00ff030a19 */ /* 0x000fe40000011605 */
.L_x_730:
[----:B------:R-:W-:Y:S05]  /*1afa0*/  BSYNC B0 ;  /* 0x0000000000007941 */ /* 0x000fea0003800000 */
.L_x_728:
[----:B------:R-:W-:Y:S04]  /*1afb0*/  IMAD R4, R3, c[0x0][0x32c], -R4 ;  /* 0x0000cb0003047a24 */ /* 0x000fe800078e0a04 */
[----:B------:R-:W-:Y:S05]  /*1afc0*/  IMAD.IADD R3, R4, 0x1, -R241 ;  /* 0x0000000104037824 */ /* 0x000fea00078e0af1 */
[----:B------:R-:W-:Y:S02]  /*1afd0*/  IADD3 R4, R3, c[0x0][0x32c], RZ ;  /* 0x0000cb0003047a10 */ /* 0x000fe40007ffe0ff */
[----:B------:R-:W-:Y:S02]  /*1afe0*/  IMNMX R0, R0, R3, !PT ;  /* 0x0000000300007217 */ /* 0x000fe40007800200 */
[----:B------:R-:W-:Y:S02]  /*1aff0*/  IMNMX R2, R2, R4, PT ;  /* 0x0000000402027217 */ /* 0x000fe40003800200 */
.L_x_727:
        /* <DEDUP_REMOVED lines=461> */
.L_x_722:
[----:B------:R-:W-:Y:S02]  /*1ccd0*/  @!UPT UIADD3 URZ, URZ, URZ, URZ ;  /* 0x0000003f3f3ff290 */ /* 0x000fe4000fffe03f */
[----:B------:R-:W-:Y:S02]  /*1cce0*/  MOV R7, 0x1f ;  /* 0x0000001f00077802 */ /* 0x000fe40000000f00 */
[----:B------:R-:W-:Y:S01]  /*1ccf0*/  MOV R6, 0xffffffff ;  /* 0xffffffff00067802 */ /* 0x000fe20000000f00 */
[----:B------:R-:W-:Y:S06]  /*1cd00*/  BRA.DIV ~URZ, `(.L_x_732) ;  /* 0x000056327f007947 */ /* 0x000fec000b800000 */
[----:B------:R1:W2:Y:S02]  /*1cd10*/  SHFL.BFLY PT, R0, R237, 0x2, 0x1f ;  /* 0x0c401f00ed007f89 */ /* 0x0002a400000e0000 */
.L_x_805:
[----:B--2---:R-:W-:Y:S01]  /*1cd20*/  FADD.FTZ R0, R0, R237 ;  /* 0x000000ed00007221 */ /* 0x004fe20000010000 */
[----:B------:R-:W-:Y:S05]  /*1cd30*/  BRA.DIV ~URZ, `(.L_x_733) ;  /* 0x000056627f007947 */ /* 0x000fea000b800000 */
[----:B------:R-:W2:Y:S04]  /*1cd40*/  SHFL.BFLY PT, R2, R238, 0x2, 0x1f ;  /* 0x0c401f00ee027f89 */ /* 0x000ea800000e0000 */
[----:B------:R-:W3:Y:S01]  /*1cd50*/  SHFL.BFLY PT, R5, R0, 0x1, 0x1f ;  /* 0x0c201f0000057f89 */ /* 0x000ee200000e0000 */
[----:B--2---:R-:W-:-:S02]  /*1cd60*/  FADD.FTZ R4, R2, R238 ;  /* 0x000000ee02047221 */ /* 0x004fc40000010000 */
[----:B---3--:R-:W-:-:S03]  /*1cd70*/  FADD.FTZ R0, R0, R5 ;  /* 0x0000000500007221 */ /* 0x008fc60000010000 */
[----:B------:R2:W3:Y:S04]  /*1cd80*/  SHFL.BFLY PT, R3, R4, 0x1, 0x1f ;  /* 0x0c201f0004037f89 */ /* 0x0004e800000e0000 */
.L_x_806:
        /* <DEDUP_REMOVED lines=117> */
.L_x_635:
[----:B------:R2:W5:Y:S01]  /*1d4e0*/  LDL R7, [R1] ;  /* 0x0000000001077983 */ /* 0x0005620000100800 */
[----:B------:R-:W-:Y:S03]  /*1d4f0*/  BSSY B0, `(.L_x_734) ;  /* 0x0000012000007945 */ /* 0x000fe60003800000 */
[----:B------:R-:W3:Y:S02]  /*1d500*/  S2R R6, SR_TID.X ;  /* 0x0000000000067919 */ /* 0x000ee40000002100 */
[----:B---3--:R-:W-:-:S13]  /*1d510*/  LOP3.LUT P0, RZ, R6, 0xff, RZ, 0xc0, !PT ;  /* 0x000000ff06ff7812 */ /* 0x008fda000780c0ff */
[----:B------:R-:W-:Y:S05]  /*1d520*/  @P0 BRA `(.L_x_735) ;  /* 0x000000e000000947 */ /* 0x000fea0003800000 */
[----:B--2---:R-:W2:Y:S01]  /*1d530*/  S2R R4, SR_LANEID ;  /* 0x0000000000047919 */ /* 0x004ea20000000000 */
        /* <DEDUP_REMOVED lines=11> */
[----:B---3-5:R-:W-:-:S05]  /*1d5f0*/  IADD3 R7, R3, c[0x0][0xc], R2 ;  /* 0x0000030003077a10 */ /* 0x028fca0007ffe002 */
[----:B------:R2:W-:Y:S02]  /*1d600*/  STL [R1], R7 ;  /* 0x0000000701007387 */ /* 0x0005e40000100800 */
.L_x_735:
[----:B--2---:R-:W-:Y:S05]  /*1d610*/  BSYNC B0 ;  /* 0x0000000000007941 */ /* 0x004fea0003800000 */
.L_x_734:
[----:B------:R-:W2:Y:S01]  /*1d620*/  LDL.64 R2, [R1+0x10] ;  /* 0x0000100001027983 */ /* 0x000ea20000100a00 */
[----:B------:R-:W-:Y:S01]  /*1d630*/  PRMT R0, R0, 0x9910, RZ ;  /* 0x0000991000007816 */ /* 0x000fe200000000ff */
[----:B------:R-:W-:Y:S01]  /*1d640*/  BSSY B1, `(.L_x_736) ;  /* 0x000034a000017945 */ /* 0x000fe20003800000 */
[----:B-----5:R-:W-:Y:S02]  /*1d650*/  IMAD.MOV.U32 R83, RZ, RZ, R7 ;  /* 0x000000ffff537224 */ /* 0x020fe400078e0007 */
[----:B------:R-:W-:Y:S02]  /*1d660*/  ISETP.NE.AND P0, PT, R0, RZ, PT ;  /* 0x000000ff0000720c */ /* 0x000fe40003f05270 */
[C---:B--2---:R-:W-:Y:S02]  /*1d670*/  IADD3 R4, R2.reuse, 0x40, RZ ;  /* 0x0000004002047810 */ /* 0x044fe40007ffe0ff */
[----:B------:R-:W-:-:S09]  /*1d680*/  IADD3 R0, R2, 0x80, RZ ;  /* 0x0000008002007810 */ /* 0x000fd20007ffe0ff */
[----:B------:R-:W-:Y:S05]  /*1d690*/  @!P0 BRA `(.L_x_737) ;  /* 0x0000277000008947 */ /* 0x000fea0003800000 */
[----:B------:R-:W2:Y:S04]  /*1d6a0*/  LDL R10, [R1+0x2c] ;  /* 0x00002c00010a7983 */ /* 0x000ea80000100800 */
[----:B------:R-:W3:Y:S01]  /*1d6b0*/  LDL R11, [R1+0x38] ;  /* 0x00003800010b7983 */ /* 0x000ee20000100800 */
[----:B------:R-:W-:-:S03]  /*1d6c0*/  SHF.R.S32.HI R2, RZ, 0x1f, R6 ;  /* 0x0000001fff027819 */ /* 0x000fc60000011406 */
[----:B------:R-:W4:Y:S04]  /*1d6d0*/  LDL R14, [R1+0x3c] ;  /* 0x00003c00010e7983 */ /* 0x000f280000100800 */
[----:B------:R-:W4:Y:S04]  /*1d6e0*/  LDL R13, [R1+0x44] ;  /* 0x00004400010d7983 */ /* 0x000f280000100800 */
[----:B------:R-:W4:Y:S01]  /*1d6f0*/  LDL R12, [R1+0x40] ;  /* 0x00004000010c7983 */ /* 0x000f220000100800 */
[----:B------:R-:W-:Y:S01]  /*1d700*/  WARPSYNC 0xffffffff ;  /* 0xffffffff00007948 */ /* 0x000fe20003800000 */
[----:B------:R-:W-:-:S04]  /*1d710*/  LEA.HI R2, R2, R6, RZ, 0x2 ;  /* 0x0000000602027211 */ /* 0x000fc800078f10ff */
[----:B------:R-:W-:-:S04]  /*1d720*/  SHF.R.S32.HI R2, RZ, 0x1f, R2 ;  /* 0x0000001fff027819 */ /* 0x000fc80000011402 */
[----:B------:R-:W-:-:S04]  /*1d730*/  LEA.HI R2, R2, R245, RZ, 0x3 ;  /* 0x000000f502027211 */ /* 0x000fc800078f18ff */
[----:B------:R-:W-:Y:S02]  /*1d740*/  LOP3.LUT R2, R2, 0xfffffff8, RZ, 0xc0, !PT ;  /* 0xfffffff802027812 */ /* 0x000fe400078ec0ff */
[----:B------:R-:W-:Y:S01]  /*1d750*/  F2FP.PACK_AB R5, R159, R158 ;  /* 0x0000009e9f05723e */ /* 0x000fe200000000ff */
[----:B------:R-:W-:Y:S02]  /*1d760*/  BAR.SYNC.DEFER_BLOCKING 0x1, 0x100 ;  /* 0x0044000000007b1d */ /* 0x000fe40000010000 */
[----:B------:R-:W-:-:S05]  /*1d770*/  IMAD.IADD R2, R245, 0x1, -R2 ;  /* 0x00000001f5027824 */ /* 0x000fca00078e0a02 */
[C---:B------:R-:W-:Y:S02]  /*1d780*/  LOP3.LUT P0, RZ, R2.reuse, 0x2, RZ, 0xc0, !PT ;  /* 0x0000000202ff7812 */ /* 0x040fe4000780c0ff */
[----:B------:R-:W-:Y:S01]  /*1d790*/  LOP3.LUT P1, RZ, R2, 0x4, RZ, 0xc0, !PT ;  /* 0x0000000402ff7812 */ /* 0x000fe2000782c0ff */
[----:B------:R-:W-:Y:S01]  /*1d7a0*/  IMAD.MOV.U32 R9, RZ, RZ, 0x40 ;  /* 0x00000040ff097424 */ /* 0x000fe200078e00ff */
[----:B------:R-:W-:Y:S02]  /*1d7b0*/  F2FP.PACK_AB R3, R169, R168 ;  /* 0x000000a8a903723e */ /* 0x000fe400000000ff */
[----:B------:R-:W-:Y:S02]  /*1d7c0*/  F2FP.PACK_AB R7, R33, R32 ;  /* 0x000000202107723e */ /* 0x000fe400000000ff */
[----:B------:R-:W-:Y:S02]  /*1d7d0*/  F2FP.PACK_AB R6, R167, R166 ;  /* 0x000000a6a706723e */ /* 0x000fe400000000ff */
[----:B------:R-:W-:-:S02]  /*1d7e0*/  SEL R9, R9, 0xffffffc0, !P1 ;  /* 0xffffffc009097807 */ /* 0x000fc40004800000 */
[----:B------:R-:W-:Y:S01]  /*1d7f0*/  F2FP.PACK_AB R8, R101, R100 ;  /* 0x000000646508723e */ /* 0x000fe200000000ff */
[----:B--2---:R2:W-:Y:S04]  /*1d800*/  STS [R10], R5 ;  /* 0x000000050a007388 */ /* 0x0045e80000000800 */
[----:B------:R1:W-:Y:S04]  /*1d810*/  STS [R10+0x400], R3 ;  /* 0x000400030a007388 */ /* 0x0003e80000000800 */
[----:B---3--:R3:W-:Y:S01]  /*1d820*/  STS [R11], R7 ;  /* 0x000000070b007388 */ /* 0x0087e20000000800 */
[----:B--2---:R-:W-:-:S05]  /*1d830*/  IMAD.MOV.U32 R5, RZ, RZ, 0x20 ;  /* 0x00000020ff057424 */ /* 0x004fca00078e00ff */
[----:B------:R-:W-:Y:S02]  /*1d840*/  SEL R2, R5, 0xffffffe0, !P0 ;  /* 0xffffffe005027807 */ /* 0x000fe40004000000 */
[----:B------:R-:W-:-:S03]  /*1d850*/  F2FP.PACK_AB R5, R35, R34 ;  /* 0x000000222305723e */ /* 0x000fc600000000ff */
[----:B------:R-:W-:Y:S01]  /*1d860*/  IMAD.IADD R2, R10, 0x1, R2 ;  /* 0x000000010a027824 */ /* 0x000fe200078e0202 */
[----:B-1----:R-:W-:Y:S01]  /*1d870*/  F2FP.PACK_AB R3, R111, R110 ;  /* 0x0000006e6f03723e */ /* 0x002fe200000000ff */
[----:B------:R1:W-:Y:S01]  /*1d880*/  STS [R11+0x400], R6 ;  /* 0x000400060b007388 */ /* 0x0003e20000000800 */
[----:B---3--:R-:W-:-:S03]  /*1d890*/  F2FP.PACK_AB R7, R89, R88 ;  /* 0x000000585907723e */ /* 0x008fc600000000ff */
[----:B------:R2:W-:Y:S04]  /*1d8a0*/  STS [R2], R5 ;  /* 0x0000000502007388 */ /* 0x0005e80000000800 */
[----:B------:R3:W-:Y:S04]  /*1d8b0*/  STS [R2+0x400], R3 ;  /* 0x0004000302007388 */ /* 0x0007e80000000800 */
[----:B----4-:R4:W-:Y:S04]  /*1d8c0*/  STS [R14], R8 ;  /* 0x000000080e007388 */ /* 0x0109e80000000800 */
[----:B------:R4:W-:Y:S01]  /*1d8d0*/  STS [R14+0x400], R7 ;  /* 0x000400070e007388 */ /* 0x0009e20000000800 */
[----:B-1----:R-:W-:Y:S01]  /*1d8e0*/  F2FP.PACK_AB R6, R103, R102 ;  /* 0x000000666706723e */ /* 0x002fe200000000ff */
[----:B--2---:R-:W-:Y:S01]  /*1d8f0*/  IMAD.IADD R5, R10, 0x1, R9 ;  /* 0x000000010a057824 */ /* 0x004fe200078e0209 */
[----:B---3--:R-:W-:-:S04]  /*1d900*/  F2FP.PACK_AB R3, R73, R72 ;  /* 0x000000484903723e */ /* 0x008fc800000000ff */
[----:B------:R1:W-:Y:S01]  /*1d910*/  STS [R5], R6 ;  /* 0x0000000605007388 */ /* 0x0003e20000000800 */
[----:B----4-:R-:W-:-:S03]  /*1d920*/  F2FP.PACK_AB R8, R109, R108 ;  /* 0x0000006c6d08723e */ /* 0x010fc600000000ff */
[----:B------:R2:W-:Y:S01]  /*1d930*/  STS [R5+0x400], R3 ;  /* 0x0004000305007388 */ /* 0x0005e20000000800 */
[----:B------:R-:W-:-:S03]  /*1d940*/  F2FP.PACK_AB R7, R113, R112 ;  /* 0x000000707107723e */ /* 0x000fc600000000ff */
[----:B------:R3:W-:Y:S01]  /*1d950*/  STS [R13], R8 ;  /* 0x000000080d007388 */ /* 0x0007e20000000800 */
[----:B-1----:R-:W-:Y:S01]  /*1d960*/  F2FP.PACK_AB R6, R177, R176 ;  /* 0x000000b0b106723e */ /* 0x002fe200000000ff */
[----:B--2---:R-:W-:-:S04]  /*1d970*/  IMAD.IADD R3, R9, 0x1, R2 ;  /* 0x0000000109037824 */ /* 0x004fc800078e0202 */
        /* <DEDUP_REMOVED lines=16> */
[----:B------:R-:W-:Y:S02]  /*1da80*/  F2FP.PACK_AB R9, R151, R150 ;  /* 0x000000969709723e */ /* 0x000fe400000000ff */
        /* <DEDUP_REMOVED lines=22> */
[----:B------:R-:W-:Y:S04]  /*1dbf0*/  STS [R12+0x4000], R8 ;  /* 0x004000080c007388 */ /* 0x000fe80000000800 */
[----:B------:R-:W-:Y:S04]  /*1dc00*/  STS [R12+0x4400], R9 ;  /* 0x004400090c007388 */ /* 0x000fe80000000800 */
[----:B------:R-:W-:Y:S01]  /*1dc10*/  STS [R10+0x8000], R7 ;  /* 0x008000070a007388 */ /* 0x000fe20000000800 */
[----:B-1----:R-:W-:-:S05]  /*1dc20*/  F2FP.PACK_AB R6, R67, R66 ;  /* 0x000000424306723e */ /* 0x002fca00000000ff */
[----:B------:R1:W-:Y:S04]  /*1dc30*/  STS [R10+0x8400], R6 ;  /* 0x008400060a007388 */ /* 0x0003e80000000800 */
[----:B-1----:R-:W2:Y:S01]  /*1dc40*/  LDL R10, [R1+0xc] ;  /* 0x00000c00010a7983 */ /* 0x002ea20000100800 */
[----:B------:R-:W-:Y:S02]  /*1dc50*/  F2FP.PACK_AB R9, R155, R154 ;  /* 0x0000009a9b09723e */ /* 0x000fe400000000ff */
[----:B------:R-:W-:Y:S02]  /*1dc60*/  F2FP.PACK_AB R8, R175, R174 ;  /* 0x000000aeaf08723e */ /* 0x000fe400000000ff */
[----:B------:R-:W-:Y:S02]  /*1dc70*/  F2FP.PACK_AB R7, R157, R156 ;  /* 0x0000009c9d07723e */ /* 0x000fe400000000ff */
[----:B------:R-:W-:Y:S01]  /*1dc80*/  F2FP.PACK_AB R6, R131, R130 ;  /* 0x000000828306723e */ /* 0x000fe200000000ff */
[----:B------:R-:W-:Y:S04]  /*1dc90*/  STS [R11+0x8000], R9 ;  /* 0x008000090b007388 */ /* 0x000fe80000000800 */
[----:B------:R1:W-:Y:S04]  /*1dca0*/  STS [R11+0x8400], R8 ;  /* 0x008400080b007388 */ /* 0x0003e80000000800 */
[----:B------:R3:W-:Y:S04]  /*1dcb0*/  STS [R2+0x8000], R7 ;  /* 0x0080000702007388 */ /* 0x0007e80000000800 */
[----:B------:R4:W-:Y:S01]  /*1dcc0*/  STS [R2+0x8400], R6 ;  /* 0x0084000602007388 */ /* 0x0009e20000000800 */
[----:B-1----:R-:W-:-:S03]  /*1dcd0*/  F2FP.PACK_AB R8, R81, R80 ;  /* 0x000000505108723e */ /* 0x002fc600000000ff */
[----:B------:R-:W2:Y:S01]  /*1dce0*/  LDL.LU R11, [R1+0x30] ;  /* 0x00003000010b7983 */ /* 0x000ea20000300800 */
[----:B---3--:R-:W-:-:S03]  /*1dcf0*/  F2FP.PACK_AB R7, R79, R78 ;  /* 0x0000004e4f07723e */ /* 0x008fc600000000ff */
[----:B------:R-:W-:Y:S01]  /*1dd00*/  STS [R14+0x8000], R8 ;  /* 0x008000080e007388 */ /* 0x000fe20000000800 */
[----:B----4-:R-:W-:Y:S02]  /*1dd10*/  F2FP.PACK_AB R6, R165, R164 ;  /* 0x000000a4a506723e */ /* 0x010fe400000000ff */
[----:B------:R-:W-:Y:S01]  /*1dd20*/  F2FP.PACK_AB R2, R75, R74 ;  /* 0x0000004a4b02723e */ /* 0x000fe200000000ff */
[----:B------:R1:W-:Y:S04]  /*1dd30*/  STS [R14+0x8400], R7 ;  /* 0x008400070e007388 */ /* 0x0003e80000000800 */
[----:B------:R3:W-:Y:S04]  /*1dd40*/  STS [R5+0x8000], R6 ;  /* 0x0080000605007388 */ /* 0x0007e80000000800 */
[----:B------:R4:W-:Y:S01]  /*1dd50*/  STS [R5+0x8400], R2 ;  /* 0x0084000205007388 */ /* 0x0009e20000000800 */
[----:B------:R-:W-:-:S02]  /*1dd60*/  ISETP.NE.U32.AND P0, PT, RZ, c[0x0][0x508], PT ;  /* 0x00014200ff007a0c */ /* 0x000fc40003f05070 */
[----:B-1----:R-:W-:Y:S02]  /*1dd70*/  F2FP.PACK_AB R7, R163, R162 ;  /* 0x000000a2a307723e */ /* 0x002fe400000000ff */
[----:B---3--:R-:W-:-:S03]  /*1dd80*/  F2FP.PACK_AB R6, R71, R70 ;  /* 0x000000464706723e */ /* 0x008fc600000000ff */
[----:B------:R-:W-:Y:S01]  /*1dd90*/  STS [R13+0x8000], R7 ;  /* 0x008000070d007388 */ /* 0x000fe20000000800 */
[----:B----4-:R-:W-:Y:S02]  /*1dda0*/  F2FP.PACK_AB R5, R85, R84 ;  /* 0x000000545505723e */ /* 0x010fe400000000ff */
[----:B------:R-:W-:Y:S01]  /*1ddb0*/  F2FP.PACK_AB R2, R69, R68 ;  /* 0x000000444502723e */ /* 0x000fe200000000ff */
[----:B------:R-:W-:Y:S04]  /*1ddc0*/  STS [R13+0x8400], R6 ;  /* 0x008400060d007388 */ /* 0x000fe80000000800 */
[----:B------:R1:W-:Y:S04]  /*1ddd0*/  STS [R3+0x8000], R5 ;  /* 0x0080000503007388 */ /* 0x0003e80000000800 */
[----:B------:R3:W-:Y:S01]  /*1dde0*/  STS [R3+0x8400], R2 ;  /* 0x0084000203007388 */ /* 0x0007e20000000800 */
[----:B------:R-:W-:-:S02]  /*1ddf0*/  ISETP.NE.AND.EX P1, PT, RZ, c[0x0][0x50c], PT, P0 ;  /* 0x00014300ff007a0c */ /* 0x000fc40003f25300 */
[----:B------:R-:W-:Y:S02]  /*1de00*/  ISETP.NE.U32.AND P2, PT, RZ, c[0x0][0x500], PT ;  /* 0x00014000ff007a0c */ /* 0x000fe40003f45070 */
[----:B-1----:R-:W-:Y:S02]  /*1de10*/  F2FP.PACK_AB R5, R65, R64 ;  /* 0x000000404105723e */ /* 0x002fe400000000ff */
[----:B---3--:R-:W-:-:S03]  /*1de20*/  F2FP.PACK_AB R2, R63, R62 ;  /* 0x0000003e3f02723e */ /* 0x008fc600000000ff */
[----:B------:R-:W-:Y:S04]  /*1de30*/  STS [R12+0x8000], R5 ;  /* 0x008000050c007388 */ /* 0x000fe80000000800 */
[----:B------:R1:W-:Y:S04]  /*1de40*/  STS [R12+0x8400], R2 ;  /* 0x008400020c007388 */ /* 0x0003e80000000800 */
[----:B------:R-:W-:Y:S01]  /*1de50*/  BAR.SYNC.DEFER_BLOCKING 0x1, 0x100 ;  /* 0x0044000000007b1d */ /* 0x000fe20000010000 */
[----:B------:R-:W-:Y:S01]  /*1de60*/  ISETP.NE.AND.EX P2, PT, RZ, c[0x0][0x504], PT, P2 ;  /* 0x00014100ff007a0c */ /* 0x000fe20003f45320 */
[----:B------:R-:W-:-:S02]  /*1de70*/  IMAD.MOV.U32 R6, RZ, RZ, 0x4 ;  /* 0x00000004ff067424 */ /* 0x000fc400078e00ff */
[----:B------:R-:W-:Y:S02]  /*1de80*/  IMAD.MOV.U32 R14, RZ, RZ, c[0x0][0x388] ;  /* 0x0000e200ff0e7624 */ /* 0x000fe400078e00ff */
[----:B------:R-:W-:Y:S02]  /*1de90*/  IMAD.MOV.U32 R3, RZ, RZ, RZ ;  /* 0x000000ffff037224 */ /* 0x000fe400078e00ff */
[----:B--2---:R-:W-:-:S04]  /*1dea0*/  @P1 IMAD.WIDE R8, R10, R6, c[0x0][0x508] ;  /* 0x000142000a081625 */ /* 0x004fc800078e0206 */
[----:B------:R-:W-:Y:S01]  /*1deb0*/  IMAD.WIDE R6, R10, R6, c[0x0][0x500] ;  /* 0x000140000a067625 */ /* 0x000fe200078e0206 */
[----:B------:R2:W5:Y:S04]  /*1dec0*/  @P1 LDG.E R14, [R8.64] ;  /* 0x00000006080e1981 */ /* 0x000568000c1e1900 */
[----:B------:R2:W5:Y:S01]  /*1ded0*/  @P2 LDG.E R3, [R6.64] ;  /* 0x0000000606032981 */ /* 0x000562000c1e1900 */
[----:B------:R-:W-:-:S04]  /*1dee0*/  ISETP.NE.AND P0, PT, R11, RZ, PT ;  /* 0x000000ff0b00720c */ /* 0x000fc80003f05270 */
[----:B-1----:R-:W-:Y:S01]  /*1def0*/  SEL R2, R11, c[0x0][0x3d4], P0 ;  /* 0x0000f5000b027a07 */ /* 0x002fe20000000000 */
[----:B------:R-:W-:Y:S05]  /*1df00*/  @P1 BRA `(.L_x_738) ;  /* 0x0000004000001947 */ /* 0x000fea0003800000 */
[----:B--2---:R-:W-:Y:S05]  /*1df10*/  @!P2 BRA `(.L_x_738) ;  /* 0x000000300000a947 */ /* 0x004fea0003800000 */
[----:B-----5:R1:W2:Y:S04]  /*1df20*/  LDG.E R14, [R6.64] ;  /* 0x00000006060e7981 */ /* 0x0202a8000c1e1900 */
[----:B-1----:R-:W2:Y:S02]  /*1df30*/  LDG.E R6, [R6.64+0x4] ;  /* 0x0000040606067981 */ /* 0x002ea4000c1e1900 */
[----:B--2---:R-:W-:Y:S02]  /*1df40*/  IADD3 R14, -R14, R6, RZ ;  /* 0x000000060e0e7210 */ /* 0x004fe40007ffe1ff */
.L_x_738:
[----:B--2---:R-:W2:Y:S04]  /*1df50*/  LDL R24, [R1+0x18] ;  /* 0x0000180001187983 */ /* 0x004ea80000100800 */
[----:B------:R-:W3:Y:S04]  /*1df60*/  LDL R15, [R1+0x34] ;  /* 0x00003400010f7983 */ /* 0x000ee80000100800 */
[----:B------:R-:W4:Y:S01]  /*1df70*/  LDL R25, [R1+0x50] ;  /* 0x0000500001197983 */ /* 0x000f220000100800 */
[----:B------:R-:W-:Y:S01]  /*1df80*/  IMAD.MOV.U32 R12, RZ, RZ, 0x368 ;  /* 0x00000368ff0c7424 */ /* 0x000fe200078e00ff */
[----:B------:R-:W-:-:S04]  /*1df90*/  ISETP.GT.AND P2, PT, R2, 0x1, PT ;  /* 0x000000010200780c */ /* 0x000fc80003f44270 */
[----:B------:R-:W-:-:S04]  /*1dfa0*/  SEL R12, R12, 0x328, P2 ;  /* 0x000003280c0c7807 */ /* 0x000fc80001000000 */
[----:B------:R-:W1:Y:S08]  /*1dfb0*/  LDC.64 R8, c[0x0][R12+0x170] ;  /* 0x00005c000c087b82 */ /* 0x000e700000000a00 */
[----:B------:R1:W2:Y:S08]  /*1dfc0*/  LDC.64 R16, c[0x0][R12+0x168] ;  /* 0x00005a000c107b82 */ /* 0x0002b00000000a00 */
[----:B------:R1:W2:Y:S08]  /*1dfd0*/  LDC.64 R20, c[0x0][R12+0x178] ;  /* 0x00005e000c147b82 */ /* 0x0002b00000000a00 */
[----:B------:R1:W2:Y:S01]  /*1dfe0*/  LDC.64 R18, c[0x0][R12+0x160] ;  /* 0x000058000c127b82 */ /* 0x0002a20000000a00 */
[----:B------:R-:W-:Y:S01]  /*1dff0*/  ISETP.NE.U32.AND P0, PT, RZ, c[0x0][0x500], PT ;  /* 0x00014000ff007a0c */ /* 0x000fe20003f05070 */
[----:B------:R-:W-:-:S03]  /*1e000*/  IMAD.MOV.U32 R2, RZ, RZ, c[0x0][0x4e8] ;  /* 0x00013a00ff027624 */ /* 0x000fc600078e00ff */
[----:B------:R-:W-:Y:S02]  /*1e010*/  ISETP.NE.AND.EX P0, PT, RZ, c[0x0][0x504], PT, P0 ;  /* 0x00014100ff007a0c */ /* 0x000fe40003f05300 */
[----:B------:R-:W-:Y:S02]  /*1e020*/  ISETP.NE.AND P3, PT, R2, 0x1, PT ;  /* 0x000000010200780c */ /* 0x000fe40003f65270 */
[----:B------:R-:W-:Y:S02]  /*1e030*/  SHF.R.S32.HI R6, RZ, 0x1f, R10 ;  /* 0x0000001fff067819 */ /* 0x000fe4000001140a */
[----:B------:R-:W-:Y:S02]  /*1e040*/  SEL R2, R10, RZ, !P0 ;  /* 0x000000ff0a027207 */ /* 0x000fe40004000000 */
[----:B------:R-:W-:Y:S01]  /*1e050*/  SEL R7, R6, RZ, !P0 ;  /* 0x000000ff06077207 */ /* 0x000fe20004000000 */
[----:B------:R-:W-:Y:S02]  /*1e060*/  IMAD.IADD R5, R252, 0x1, R246 ;  /* 0x00000001fc057824 */ /* 0x000fe400078e02f6 */
[----:B-1----:R-:W-:-:S04]  /*1e070*/  IMAD R6, R9, R2, RZ ;  /* 0x0000000209067224 */ /* 0x002fc800078e02ff */
[C---:B------:R-:W-:Y:S02]  /*1e080*/  IMAD R12, R8.reuse, R7, R6 ;  /* 0x00000007080c7224 */ /* 0x040fe400078e0206 */
[----:B------:R-:W-:Y:S01]  /*1e090*/  @P3 IMAD.HI.U32 R7, R5, c[0x0][0x4ec], RZ ;  /* 0x00013b0005073a27 */ /* 0x000fe200078e00ff */
[----:B------:R-:W1:Y:S03]  /*1e0a0*/  S2R R26, SR_TID.X ;  /* 0x00000000001a7919 */ /* 0x000e660000002100 */
[----:B------:R-:W-:Y:S01]  /*1e0b0*/  IMAD.MOV.U32 R6, RZ, RZ, R5 ;  /* 0x000000ffff067224 */ /* 0x000fe200078e0005 */
[----:B------:R-:W-:Y:S01]  /*1e0c0*/  @P3 SHF.R.U32.HI R6, RZ, c[0x0][0x4f0], R7 ;  /* 0x00013c00ff063a19 */ /* 0x000fe20000011607 */
[----:B------:R-:W-:-:S04]  /*1e0d0*/  IMAD.WIDE.U32 R8, R8, R2, RZ ;  /* 0x0000000208087225 */ /* 0x000fc800078e00ff */
[----:B--2---:R-:W-:-:S04]  /*1e0e0*/  IMAD.WIDE.U32 R10, R16, R24, RZ ;  /* 0x00000018100a7225 */ /* 0x004fc800078e00ff */
[----:B------:R-:W-:Y:S01]  /*1e0f0*/  IMAD R13, R17, R24, RZ ;  /* 0x00000018110d7224 */ /* 0x000fe200078e02ff */
[----:B---3--:R-:W-:Y:S01]  /*1e100*/  SEL R7, R15, RZ, P2 ;  /* 0x000000ff0f077207 */ /* 0x008fe20001000000 */
[----:B------:R-:W-:Y:S01]  /*1e110*/  IMAD.IADD R15, R9, 0x1, R12 ;  /* 0x00000001090f7824 */ /* 0x000fe200078e020c */
[----:B-----5:R-:W-:Y:S01]  /*1e120*/  IADD3 R16, P1, P0, R8, R10, R3 ;  /* 0x0000000a08107210 */ /* 0x020fe2000783e003 */
[----:B------:R-:W-:Y:S01]  /*1e130*/  IMAD.IADD R9, R11, 0x1, R13 ;  /* 0x000000010b097824 */ /* 0x000fe200078e020d */
[----:B------:R-:W-:Y:S01]  /*1e140*/  SHF.R.S32.HI R8, RZ, 0x1f, R3 ;  /* 0x0000001fff087819 */ /* 0x000fe20000011403 */
        /* <DEDUP_REMOVED lines=16> */
[----:B-1----:R-:W-:Y:S01]  /*1e250*/  SHF.R.S32.HI R17, RZ, 0x1f, R26 ;  /* 0x0000001fff117819 */ /* 0x002fe2000001141a */
[----:B------:R-:W-:Y:S01]  /*1e260*/  IMAD.IADD R7, R7, 0x1, R9 ;  /* 0x0000000107077824 */ /* 0x000fe200078e0209 */
[C---:B------:R-:W-:Y:S02]  /*1e270*/  LEA R10, P0, R6.reuse, R10, 0x2 ;  /* 0x0000000a060a7211 */ /* 0x040fe400078010ff */
[----:B------:R-:W-:Y:S02]  /*1e280*/  SEL R11, R11, c[0x0][0x454], P2 ;  /* 0x000115000b0b7a07 */ /* 0x000fe40001000000 */
[----:B------:R-:W-:Y:S02]  /*1e290*/  LEA.HI R17, R17, R26, RZ, 0x5 ;  /* 0x0000001a11117211 */ /* 0x000fe400078f28ff */
[----:B------:R-:W-:Y:S02]  /*1e2a0*/  LEA.HI.X R6, R6, R11, R7, 0x2, P0 ;  /* 0x0000000b06067211 */ /* 0x000fe400000f1407 */
[----:B------:R-:W-:Y:S01]  /*1e2b0*/  LOP3.LUT R17, R17, 0xffffffe0, RZ, 0xc0, !PT ;  /* 0xffffffe011117812 */ /* 0x000fe200078ec0ff */
[----:B------:R-:W-:Y:S04]  /*1e2c0*/  SHFL.IDX PT, R12, R10, RZ, 0x1c1f ;  /* 0x001c1fff0a0c7589 */ /* 0x000fe800000e0000 */
[----:B------:R-:W1:Y:S01]  /*1e2d0*/  SHFL.IDX PT, R13, R6, RZ, 0x1c1f ;  /* 0x001c1fff060d7589 */ /* 0x000e6200000e0000 */
[----:B------:R-:W-:-:S03]  /*1e2e0*/  IMAD.IADD R17, R26, 0x1, -R17 ;  /* 0x000000011a117824 */ /* 0x000fc600078e0a11 */
[----:B------:R-:W-:Y:S01]  /*1e2f0*/  SHFL.IDX PT, R10, R10, 0x1, 0x1c1f ;  /* 0x003c1f000a0a7f89 */ /* 0x000fe200000e0000 */
[----:B----4-:R-:W-:-:S03]  /*1e300*/  IMAD.IADD R7, R25, 0x1, R246 ;  /* 0x0000000119077824 */ /* 0x010fc600078e02f6 */
        /* <DEDUP_REMOVED lines=14> */
[----:B------:R-:W-:Y:S01]  /*1e3f0*/  SHF.R.S32.HI R7, RZ, 0x1f, R2 ;  /* 0x0000001fff077819 */ /* 0x000fe20000011402 */
[C---:B------:R-:W-:Y:S01]  /*1e400*/  IMAD.WIDE.U32 R8, R3.reuse, c[0x0][0x3a0], RZ ;  /* 0x0000e80003087a25 */ /* 0x040fe200078e00ff */
[----:B------:R3:W4:Y:S03]  /*1e410*/  LDS.128 R28, [R217+0x80] ;  /* 0x00008000d91c7984 */ /* 0x0007260000000c00 */
[----:B------:R-:W-:Y:S01]  /*1e420*/  IMAD R3, R3, c[0x0][0x3a4], R5 ;  /* 0x0000e90003037a24 */ /* 0x000fe200078e0205 */
[----:B------:R3:W1:Y:S01]  /*1e430*/  LDS.128 R40, [R217+0x1080] ;  /* 0x00108000d9287984 */ /* 0x0006620000000c00 */
[----:B------:R-:W-:-:S03]  /*1e440*/  IMAD R7, R7, c[0x0][0x3f0], RZ ;  /* 0x0000fc0007077a24 */ /* 0x000fc600078e02ff */
[----:B------:R-:W-:Y:S01]  /*1e450*/  IADD3 R9, R9, R3, RZ ;  /* 0x0000000309097210 */ /* 0x000fe20007ffe0ff */
[----:B------:R3:W1:Y:S04]  /*1e460*/  LDS.128 R52, [R217+0x2080] ;  /* 0x00208000d9347984 */ /* 0x0006680000000c00 */
[C---:B------:R-:W-:Y:S01]  /*1e470*/  IMAD.WIDE.U32 R8, R24.reuse, c[0x0][0x3e8], R8 ;  /* 0x0000fa0018087a25 */ /* 0x040fe200078e0008 */
[----:B------:R3:W1:Y:S03]  /*1e480*/  LDS.128 R60, [R217+0x3080] ;  /* 0x00308000d93c7984 */ /* 0x0006660000000c00 */
[----:B------:R-:W-:Y:S01]  /*1e490*/  IMAD R9, R24, c[0x0][0x3ec], R9 ;  /* 0x0000fb0018097a24 */ /* 0x000fe200078e0209 */
[----:B------:R3:W1:Y:S03]  /*1e4a0*/  LDS.128 R36, [R217+0x5080] ;  /* 0x00508000d9247984 */ /* 0x0006660000000c00 */
[----:B------:R-:W-:Y:S01]  /*1e4b0*/  IMAD.WIDE.U32 R8, R2, c[0x0][0x3f0], R8 ;  /* 0x0000fc0002087a25 */ /* 0x000fe200078e0008 */
[----:B------:R3:W1:Y:S04]  /*1e4c0*/  LDS.128 R24, [R217+0x4080] ;  /* 0x00408000d9187984 */ /* 0x0006680000000c00 */
[----:B------:R3:W1:Y:S04]  /*1e4d0*/  LDS.128 R48, [R217+0x6080] ;  /* 0x00608000d9307984 */ /* 0x0006680000000c00 */
[----:B------:R3:W1:Y:S04]  /*1e4e0*/  LDS.128 R56, [R217+0x7080] ;  /* 0x00708000d9387984 */ /* 0x0006680000000c00 */
[----:B-1----:R3:W1:Y:S04]  /*1e4f0*/  LDS.128 R20, [R217+0x8080] ;  /* 0x00808000d9147984 */ /* 0x0026680000000c00 */
        /* <DEDUP_REMOVED lines=30> */
.L_x_807:
[----:B------:R-:W-:Y:S05]  /*1e6e0*/  BRA.DIV ~URZ, `(.L_x_741) ;  /* 0x00003e227f007947 */ /* 0x000fea000b800000 */
[----:B------:R3:W4:Y:S02]  /*1e6f0*/  SHFL.IDX PT, R2, R14, RZ, 0x181f ;  /* 0x00181fff0e027589 */ /* 0x00072400000e0000 */
.L_x_808:
[----:B------:R-:W5:Y:S01]  /*1e700*/  LDL.64 R18, [R1+0x10] ;  /* 0x0000100001127983 */ /* 0x000f620000100a00 */
[----:B------:R-:W-:Y:S01]  /*1e710*/  ISETP.GE.AND P0, PT, R12, R6, PT ;  /* 0x000000060c00720c */ /* 0x000fe20003f06270 */
[----:B------:R-:W-:Y:S01]  /*1e720*/  BSSY B0, `(.L_x_742) ;  /* 0x0000011000007945 */ /* 0x000fe20003800000 */
[----:B------:R-:W-:Y:S02]  /*1e730*/  SHF.R.S32.HI R16, RZ, 0x1f, R4 ;  /* 0x0000001fff107819 */ /* 0x000fe40000011404 */
[----:B------:R-:W-:Y:S02]  /*1e740*/  SHF.R.S32.HI R17, RZ, 0x1f, R0 ;  /* 0x0000001fff117819 */ /* 0x000fe40000011400 */
[----:B-----5:R-:W-:-:S07]  /*1e750*/  SHF.R.S32.HI R15, RZ, 0x1f, R18 ;  /* 0x0000001fff0f7819 */ /* 0x020fce0000011412 */
[----:B------:R-:W-:Y:S05]  /*1e760*/  @P0 BRA `(.L_x_743) ;  /* 0x000000c000000947 */ /* 0x000fea0003800000 */
[----:B------:R-:W-:Y:S02]  /*1e770*/  ISETP.GE.AND P2, PT, R18, c[0x0][0x3c8], PT ;  /* 0x0000f20012007a0c */ /* 0x000fe40003f46270 */
[----:B------:R-:W-:Y:S02]  /*1e780*/  ISETP.GE.AND P1, PT, R4, c[0x0][0x3c8], PT ;  /* 0x0000f20004007a0c */ /* 0x000fe40003f26270 */
[----:B------:R-:W-:-:S09]  /*1e790*/  ISETP.GE.AND P0, PT, R0, c[0x0][0x3c8], PT ;  /* 0x0000f20000007a0c */ /* 0x000fd20003f06270 */
[-C--:B----4-:R-:W-:Y:S02]  /*1e7a0*/  @!P2 LEA R10, P5, R18, R2.reuse, 0x1 ;  /* 0x00000002120aa211 */ /* 0x090fe400078a08ff */
[-C--:B------:R-:W-:Y:S02]  /*1e7b0*/  @!P1 LEA R8, P4, R4, R2.reuse, 0x1 ;  /* 0x0000000204089211 */ /* 0x080fe400078808ff */
[----:B------:R-:W-:Y:S02]  /*1e7c0*/  @!P0 LEA R2, P3, R0, R2, 0x1 ;  /* 0x0000000200028211 */ /* 0x000fe400078608ff */
[-C--:B--2---:R-:W-:Y:S02]  /*1e7d0*/  @!P2 LEA.HI.X R11, R18, R7.reuse, R15, 0x1, P5 ;  /* 0x00000007120ba211 */ /* 0x084fe400028f0c0f */
[-C--:B------:R-:W-:Y:S02]  /*1e7e0*/  @!P1 LEA.HI.X R9, R4, R7.reuse, R16, 0x1, P4 ;  /* 0x0000000704099211 */ /* 0x080fe400020f0c10 */
[----:B------:R-:W-:Y:S01]  /*1e7f0*/  @!P0 LEA.HI.X R3, R0, R7, R17, 0x1, P3 ;  /* 0x0000000700038211 */ /* 0x000fe200018f0c11 */
[----:B------:R2:W-:Y:S04]  /*1e800*/  @!P2 ST.E.128 [R10.64], R28 ;  /* 0x0000001c0a00a985 */ /* 0x0005e8000c101d06 */
[----:B------:R2:W-:Y:S04]  /*1e810*/  @!P1 ST.E.128 [R8.64], R24 ;  /* 0x0000001808009985 */ /* 0x0005e8000c101d06 */
[----:B------:R2:W-:Y:S02]  /*1e820*/  @!P0 ST.E.128 [R2.64], R20 ;  /* 0x0000001402008985 */ /* 0x0005e4000c101d06 */
.L_x_743:
[----:B------:R-:W-:Y:S05]  /*1e830*/  BSYNC B0 ;  /* 0x0000000000007941 */ /* 0x000fea0003800000 */
.L_x_742:
[----:B------:R-:W-:Y:S05]  /*1e840*/  BRA.DIV ~URZ, `(.L_x_744) ;  /* 0x00003d327f007947 */ /* 0x000fea000b800000 */
[----:B--2---:R2:W1:Y:S04]  /*1e850*/  SHFL.IDX PT, R7, R13, 0x1, 0x181f ;  /* 0x00381f000d077f89 */ /* 0x00446800000e0000 */
[----:B----4-:R2:W4:Y:S02]  /*1e860*/  SHFL.IDX PT, R2, R14, 0x1, 0x181f ;  /* 0x00381f000e027f89 */ /* 0x01052400000e0000 */
.L_x_809:
[----:B------:R-:W-:Y:S01]  /*1e870*/  IADD3 R3, R12, 0x20, RZ ;  /* 0x000000200c037810 */ /* 0x000fe20007ffe0ff */
[----:B------:R-:W-:Y:S03]  /*1e880*/  BSSY B0, `(.L_x_745) ;  /* 0x0000010000007945 */ /* 0x000fe60003800000 */
[----:B------:R-:W-:-:S13]  /*1e890*/  ISETP.GE.AND P0, PT, R3, R6, PT ;  /* 0x000000060300720c */ /* 0x000fda0003f06270 */
[----:B------:R-:W-:Y:S05]  /*1e8a0*/  @P0 BRA `(.L_x_746) ;  /* 0x000000d000000947 */ /* 0x000fea0003800000 */
[----:B------:R-:W5:Y:S01]  /*1e8b0*/  LDL.64 R18, [R1+0x10] ;  /* 0x0000100001127983 */ /* 0x000f620000100a00 */
[----:B------:R-:W-:Y:S02]  /*1e8c0*/  ISETP.GE.AND P1, PT, R4, c[0x0][0x3c8], PT ;  /* 0x0000f20004007a0c */ /* 0x000fe40003f26270 */
[----:B------:R-:W-:-:S11]  /*1e8d0*/  ISETP.GE.AND P0, PT, R0, c[0x0][0x3c8], PT ;  /* 0x0000f20000007a0c */ /* 0x000fd60003f06270 */
[----:B----4-:R-:W-:-:S04]  /*1e8e0*/  @!P1 LEA R8, P4, R4, R2, 0x1 ;  /* 0x0000000204089211 */ /* 0x010fc800078808ff */
[----:B-1----:R-:W-:Y:S02]  /*1e8f0*/  @!P1 LEA.HI.X R9, R4, R7, R16, 0x1, P4 ;  /* 0x0000000704099211 */ /* 0x002fe400020f0c10 */
[----:B-----5:R-:W-:-:S13]  /*1e900*/  ISETP.GE.AND P2, PT, R18, c[0x0][0x3c8], PT ;  /* 0x0000f20012007a0c */ /* 0x020fda0003f46270 */
[-C--:B------:R-:W-:Y:S02]  /*1e910*/  @!P2 LEA R10, P5, R18, R2.reuse, 0x1 ;  /* 0x00000002120aa211 */ /* 0x080fe400078a08ff */
[----:B------:R-:W-:Y:S02]  /*1e920*/  @!P0 LEA R2, P3, R0, R2, 0x1 ;  /* 0x0000000200028211 */ /* 0x000fe400078608ff */
[-C--:B------:R-:W-:Y:S02]  /*1e930*/  @!P2 LEA.HI.X R11, R18, R7.reuse, R15, 0x1, P5 ;  /* 0x00000007120ba211 */ /* 0x080fe400028f0c0f */
[----:B------:R-:W-:-:S03]  /*1e940*/  @!P0 LEA.HI.X R3, R0, R7, R17, 0x1, P3 ;  /* 0x0000000700038211 */ /* 0x000fc600018f0c11 */
[----:B------:R1:W-:Y:S04]  /*1e950*/  @!P2 ST.E.128 [R10.64], R40 ;  /* 0x000000280a00a985 */ /* 0x0003e8000c101d06 */
[----:B------:R1:W-:Y:S04]  /*1e960*/  @!P1 ST.E.128 [R8.64], R36 ;  /* 0x0000002408009985 */ /* 0x0003e8000c101d06 */
[----:B------:R1:W-:Y:S02]  /*1e970*/  @!P0 ST.E.128 [R2.64], R32 ;  /* 0x0000002002008985 */ /* 0x0003e4000c101d06 */
.L_x_746:
[----:B------:R-:W-:Y:S05]  /*1e980*/  BSYNC B0 ;  /* 0x0000000000007941 */ /* 0x000fea0003800000 */
.L_x_745:
[----:B------:R-:W-:Y:S05]  /*1e990*/  BRA.DIV ~URZ, `(.L_x_747) ;  /* 0x00003cb27f007947 */ /* 0x000fea000b800000 */
[----:B-1----:R1:W2:Y:S02]  /*1e9a0*/  SHFL.IDX PT, R7, R13, 0x2, 0x181f ;  /* 0x00581f000d077f89 */ /* 0x0022a400000e0000 */
.L_x_810:
[----:B------:R-:W-:Y:S05]  /*1e9b0*/  BRA.DIV ~URZ, `(.L_x_748) ;  /* 0x00003d027f007947 */ /* 0x000fea000b800000 */
[----:B----4-:R4:W1:Y:S02]  /*1e9c0*/  SHFL.IDX PT, R2, R14, 0x2, 0x181f ;  /* 0x00581f000e027f89 */ /* 0x01086400000e0000 */
.L_x_811:
[----:B------:R-:W-:Y:S01]  /*1e9d0*/  IADD3 R3, R12, 0x40, RZ ;  /* 0x000000400c037810 */ /* 0x000fe20007ffe0ff */
[----:B------:R-:W-:Y:S03]  /*1e9e0*/  BSSY B0, `(.L_x_749) ;  /* 0x0000010000007945 */ /* 0x000fe60003800000 */
[----:B------:R-:W-:-:S13]  /*1e9f0*/  ISETP.GE.AND P0, PT, R3, R6, PT ;  /* 0x000000060300720c */ /* 0x000fda0003f06270 */
[----:B------:R-:W-:Y:S05]  /*1ea00*/  @P0 BRA `(.L_x_750) ;  /* 0x000000d000000947 */ /* 0x000fea0003800000 */
[----:B------:R-:W5:Y:S01]  /*1ea10*/  LDL.64 R18, [R1+0x10] ;  /* 0x0000100001127983 */ /* 0x000f620000100a00 */
[----:B------:R-:W-:Y:S02]  /*1ea20*/  ISETP.GE.AND P1, PT, R4, c[0x0][0x3c8], PT ;  /* 0x0000f20004007a0c */ /* 0x000fe40003f26270 */
[----:B------:R-:W-:-:S11]  /*1ea30*/  ISETP.GE.AND P0, PT, R0, c[0x0][0x3c8], PT ;  /* 0x0000f20000007a0c */ /* 0x000fd60003f06270 */
[----:B-1----:R-:W-:-:S04]  /*1ea40*/  @!P1 LEA R8, P4, R4, R2, 0x1 ;  /* 0x0000000204089211 */ /* 0x002fc800078808ff */
[----:B--2---:R-:W-:Y:S02]  /*1ea50*/  @!P1 LEA.HI.X R9, R4, R7, R16, 0x1, P4 ;  /* 0x0000000704099211 */ /* 0x004fe400020f0c10 */
        /* <DEDUP_REMOVED lines=8> */
.L_x_750:
[----:B------:R-:W-:Y:S05]  /*1eae0*/  BSYNC B0 ;  /* 0x0000000000007941 */ /* 0x000fea0003800000 */
.L_x_749:
[----:B------:R-:W-:Y:S05]  /*1eaf0*/  BRA.DIV ~URZ, `(.L_x_751) ;  /* 0x00003c327f007947 */ /* 0x000fea000b800000 */
[----:B-1----:R1:W3:Y:S04]  /*1eb00*/  SHFL.IDX PT, R10, R13, 0x3, 0x181f ;  /* 0x00781f000d0a7f89 */ /* 0x0022e800000e0000 */
[----:B------:R1:W4:Y:S02]  /*1eb10*/  SHFL.IDX PT, R2, R14, 0x3, 0x181f ;  /* 0x00781f000e027f89 */ /* 0x00032400000e0000 */
.L_x_812:
[----:B------:R-:W-:-:S04]  /*1eb20*/  IADD3 R3, R12, 0x60, RZ ;  /* 0x000000600c037810 */ /* 0x000fc80007ffe0ff */
[----:B------:R-:W-:-:S13]  /*1eb30*/  ISETP.GE.AND P0, PT, R3, R6, PT ;  /* 0x000000060300720c */ /* 0x000fda0003f06270 */
[----:B------:R-:W-:Y:S05]  /*1eb40*/  @P0 BRA `(.L_x_752) ;  /* 0x00001f9000000947 */ /* 0x000fea0003800000 */
[----:B------:R-:W5:Y:S01]  /*1eb50*/  LDL.64 R18, [R1+0x10] ;  /* 0x0000100001127983 */ /* 0x000f620000100a00 */
[----:B------:R-:W-:-:S13]  /*1eb60*/  ISETP.GE.AND P0, PT, R4, c[0x0][0x3c8], PT ;  /* 0x0000f20004007a0c */ /* 0x000fda0003f06270 */
[----:B----4-:R-:W-:-:S04]  /*1eb70*/  @!P0 LEA R6, P2, R4, R2, 0x1 ;  /* 0x0000000204068211 */ /* 0x010fc800078408ff */
[----:B--23--:R-:W-:Y:S02]  /*1eb80*/  @!P0 LEA.HI.X R7, R4, R10, R16, 0x1, P2 ;  /* 0x0000000a04078211 */ /* 0x00cfe400010f0c10 */
[----:B-----5:R-:W-:-:S13]  /*1eb90*/  ISETP.GE.AND P1, PT, R18, c[0x0][0x3c8], PT ;  /* 0x0000f20012007a0c */ /* 0x020fda0003f26270 */
[----:B------:R-:W-:-:S04]  /*1eba0*/  @!P1 LEA R8, P3, R18, R2, 0x1 ;  /* 0x0000000212089211 */ /* 0x000fc800078608ff */
[----:B------:R-:W-:-:S05]  /*1ebb0*/  @!P1 LEA.HI.X R9, R18, R10, R15, 0x1, P3 ;  /* 0x0000000a12099211 */ /* 0x000fca00018f0c0f */
[----:B------:R2:W-:Y:S04]  /*1ebc0*/  @!P1 ST.E.128 [R8.64], R60 ;  /* 0x0000003c08009985 */ /* 0x0005e8000c101d06 */
[----:B------:R2:W-:Y:S01]  /*1ebd0*/  @!P0 ST.E.128 [R6.64], R56 ;  /* 0x0000003806008985 */ /* 0x0005e2000c101d06 */
[----:B------:R-:W-:-:S13]  /*1ebe0*/  ISETP.GE.AND P0, PT, R0, c[0x0][0x3c8], PT ;  /* 0x0000f20000007a0c */ /* 0x000fda0003f06270 */
[----:B------:R-:W-:Y:S05]  /*1ebf0*/  @P0 BRA `(.L_x_752) ;  /* 0x00001ee000000947 */ /* 0x000fea0003800000 */
[----:B------:R-:W-:-:S04]  /*1ec00*/  LEA R2, P0, R0, R2, 0x1 ;  /* 0x0000000200027211 */ /* 0x000fc800078008ff */
[----:B------:R-:W-:-:S05]  /*1ec10*/  LEA.HI.X R3, R0, R10, R17, 0x1, P0 ;  /* 0x0000000a00037211 */ /* 0x000fca00000f0c11 */
[----:B------:R3:W-:Y:S01]  /*1ec20*/  ST.E.128 [R2.64], R64 ;  /* 0x0000004002007985 */ /* 0x0007e2000c101d06 */
[----:B------:R-:W-:Y:S05]  /*1ec30*/  BRA `(.L_x_752) ;  /* 0x00001ea000007947 */ /* 0x000fea0003800000 */
.L_x_739:
[----:B------:R-:W2:Y:S04]  /*1ec40*/  LDL.LU R4, [R1+0x18] ;  /* 0x0000180001047983 */ /* 0x000ea80000300800 */
[----:B------:R-:W3:Y:S01]  /*1ec50*/  LDL.LU R9, [R1+0x34] ;  /* 0x0000340001097983 */ /* 0x000ee20000300800 */
[----:B------:R-:W-:Y:S01]  /*1ec60*/  IMAD R8, R8, c[0x0][0x408], RZ ;  /* 0x0001020008087a24 */ /* 0x000fe200078e02ff */
[----:B------:R-:W-:Y:S01]  /*1ec70*/  SHF.R.S32.HI R0, RZ, 0x1f, R2 ;  /* 0x0000001fff007819 */ /* 0x000fe20000011402 */
[----:B------:R-:W-:-:S04]  /*1ec80*/  IMAD.WIDE.U32 R6, R3, c[0x0][0x408], RZ ;  /* 0x0001020003067a25 */ /* 0x000fc800078e00ff */
[----:B------:R-:W-:Y:S02]  /*1ec90*/  IMAD R3, R3, c[0x0][0x40c], R8 ;  /* 0x0001030003037a24 */ /* 0x000fe400078e0208 */
[----:B------:R-:W-:Y:S02]  /*1eca0*/  IMAD R0, R0, c[0x0][0x440], RZ ;  /* 0x0001100000007a24 */ /* 0x000fe400078e02ff */
[----:B------:R-:W-:Y:S01]  /*1ecb0*/  @P3 IMAD.HI.U32 R8, R5, c[0x0][0x4ec], RZ ;  /* 0x00013b0005083a27 */ /* 0x000fe200078e00ff */
[----:B------:R-:W-:-:S05]  /*1ecc0*/  IADD3 R7, R7, R3, RZ ;  /* 0x0000000307077210 */ /* 0x000fca0007ffe0ff */
[----:B--2---:R-:W-:-:S04]  /*1ecd0*/  IMAD.WIDE.U32 R6, R4, c[0x0][0x438], R6 ;  /* 0x00010e0004067a25 */ /* 0x004fc800078e0006 */
[----:B------:R-:W-:Y:S02]  /*1ece0*/  IMAD R7, R4, c[0x0][0x43c], R7 ;  /* 0x00010f0004077a24 */ /* 0x000fe400078e0207 */
[C---:B------:R-:W-:Y:S01]  /*1ecf0*/  IMAD R4, R2.reuse, c[0x0][0x444], R0 ;  /* 0x0001110002047a24 */ /* 0x040fe200078e0200 */
[----:B------:R-:W-:Y:S01]  /*1ed00*/  MOV R0, R5 ;  /* 0x0000000500007202 */ /* 0x000fe20000000f00 */
[----:B------:R-:W-:Y:S01]  /*1ed10*/  IMAD.WIDE.U32 R2, R2, c[0x0][0x440], R6 ;  /* 0x0001100002027a25 */ /* 0x000fe200078e0006 */
[----:B------:R-:W-:-:S04]  /*1ed20*/  @P3 SHF.R.U32.HI R0, RZ, c[0x0][0x4f0], R8 ;  /* 0x00013c00ff003a19 */ /* 0x000fc80000011608 */
        /* <DEDUP_REMOVED lines=19> */
.L_x_813:
[----:B------:R-:W-:Y:S05]  /*1ee60*/  BRA.DIV ~URZ, `(.L_x_754) ;  /* 0x00003a027f007947 */ /* 0x000fea000b800000 */
[----:B------:R4:W1:Y:S02]  /*1ee70*/  SHFL.IDX PT, R0, R38, RZ, 0x1c1f ;  /* 0x001c1fff26007589 */ /* 0x00086400000e0000 */
.L_x_814:
[C---:B------:R-:W-:Y:S01]  /*1ee80*/  IADD3 R29, R241.reuse, 0x98, RZ ;  /* 0x00000098f11d7810 */ /* 0x040fe20007ffe0ff */
[----:B------:R-:W-:Y:S01]  /*1ee90*/  BSSY B0, `(.L_x_755) ;  /* 0x0000090000007945 */ /* 0x000fe20003800000 */
[C---:B------:R-:W-:Y:S02]  /*1eea0*/  IADD3 R28, R241.reuse, 0xa0, RZ ;  /* 0x000000a0f11c7810 */ /* 0x040fe40007ffe0ff */
[C---:B------:R-:W-:Y:S02]  /*1eeb0*/  IADD3 R27, R241.reuse, 0xa8, RZ ;  /* 0x000000a8f11b7810 */ /* 0x040fe40007ffe0ff */
[C---:B------:R-:W-:Y:S02]  /*1eec0*/  IADD3 R26, R241.reuse, 0xb0, RZ ;  /* 0x000000b0f11a7810 */ /* 0x040fe40007ffe0ff */
[C---:B------:R-:W-:Y:S02]  /*1eed0*/  IADD3 R25, R241.reuse, 0xb8, RZ ;  /* 0x000000b8f1197810 */ /* 0x040fe40007ffe0ff */
[----:B------:R-:W-:-:S02]  /*1eee0*/  IADD3 R24, R241, 0x8, RZ ;  /* 0x00000008f1187810 */ /* 0x000fc40007ffe0ff */
[C---:B-1----:R-:W-:Y:S02]  /*1eef0*/  IADD3 R23, R241.reuse, 0x10, RZ ;  /* 0x00000010f1177810 */ /* 0x042fe40007ffe0ff */
        /* <DEDUP_REMOVED lines=39> */
[----:B------:R-:W-:Y:S01]  /*1f170*/  SHF.R.S32.HI R54, RZ, 0x1f, R13 ;  /* 0x0000001fff367819 */ /* 0x000fe2000001140d */
[----:B------:R-:W-:Y:S05]  /*1f180*/  @P0 BRA `(.L_x_756) ;  /* 0x0000060000000947 */ /* 0x000fea0003800000 */
[----:B------:R-:W-:Y:S02]  /*1f190*/  ISETP.GE.AND P1, PT, R241, c[0x0][0x3c8], PT ;  /* 0x0000f200f1007a0c */ /* 0x000fe40003f26270 */
[----:B------:R-:W-:-:S02]  /*1f1a0*/  ISETP.GE.AND P0, PT, R24, c[0x0][0x3c8], PT ;  /* 0x0000f20018007a0c */ /* 0x000fc40003f06270 */
[----:B------:R-:W-:Y:S02]  /*1f1b0*/  ISETP.GE.AND P3, PT, R23, c[0x0][0x3c8], PT ;  /* 0x0000f20017007a0c */ /* 0x000fe40003f66270 */
[----:B------:R-:W-:Y:S02]  /*1f1c0*/  ISETP.GE.AND P4, PT, R22, c[0x0][0x3c8], PT ;  /* 0x0000f20016007a0c */ /* 0x000fe40003f86270 */
[----:B------:R-:W-:-:S05]  /*1f1d0*/  ISETP.GE.AND P6, PT, R17, c[0x0][0x3c8], PT ;  /* 0x0000f20011007a0c */ /* 0x000fca0003fc6270 */
[CC--:B------:R-:W-:Y:S02]  /*1f1e0*/  @!P1 LEA R2, P5, R241.reuse, R0.reuse, 0x2 ;  /* 0x00000000f1029211 */ /* 0x0c0fe400078a10ff */
[C---:B------:R-:W-:Y:S02]  /*1f1f0*/  @!P0 LEA R30, P2, R24.reuse, R0, 0x2 ;  /* 0x00000000181e8211 */ /* 0x040fe400078410ff */
[-C--:B---3--:R-:W-:Y:S02]  /*1f200*/  @!P1 LEA.HI.X R3, R241, R4.reuse, R40, 0x2, P5 ;  /* 0x00000004f1039211 */ /* 0x088fe400028f1428 */
[----:B------:R-:W-:Y:S02]  /*1f210*/  @!P0 LEA.HI.X R31, R24, R4, R37, 0x2, P2 ;  /* 0x00000004181f8211 */ /* 0x000fe400010f1425 */
[----:B------:R-:W-:Y:S01]  /*1f220*/  ISETP.GE.AND P2, PT, R21, c[0x0][0x3c8], PT ;  /* 0x0000f20015007a0c */ /* 0x000fe20003f46270 */
[----:B------:R1:W-:Y:S01]  /*1f230*/  @!P1 ST.E.64 [R2.64], R158 ;  /* 0x0000009e02009985 */ /* 0x0003e2000c101b06 */
[----:B------:R-:W-:-:S03]  /*1f240*/  ISETP.GE.AND P1, PT, R20, c[0x0][0x3c8], PT ;  /* 0x0000f20014007a0c */ /* 0x000fc60003f26270 */
[----:B------:R3:W-:Y:S01]  /*1f250*/  @!P0 ST.E.64 [R30.64], R32 ;  /* 0x000000201e008985 */ /* 0x0007e2000c101b06 */
        /* <DEDUP_REMOVED lines=45> */
[----:B------:R1:W-:Y:S01]  /*1f530*/  @!P2 ST.E.64 [R2.64], R136 ;  /* 0x000000880200a985 */ /* 0x0003e2000c101b06 */
[----:B------:R-:W-:Y:S02]  /*1f540*/  ISETP.GE.AND P2, PT, R13, c[0x0][0x3c8], PT ;  /* 0x0000f2000d007a0c */ /* 0x000fe40003f46270 */
[----:B------:R-:W-:Y:S01]  /*1f550*/  @!P3 LEA.HI.X R31, R7, R4, R52, 0x2, P5 ;  /* 0x00000004071fb211 */ /* 0x000fe200028f1434 */
[----:B------:R3:W-:Y:S01]  /*1f560*/  @!P1 ST.E.64 [R32.64], R148 ;  /* 0x0000009420009985 */ /* 0x0007e2000c101b06 */
[----:B------:R-:W-:Y:S02]  /*1f570*/  ISETP.GE.AND P1, PT, R19, c[0x0][0x3c8], PT ;  /* 0x0000f20013007a0c */ /* 0x000fe40003f26270 */
[----:B------:R-:W-:Y:S01]  /*1f580*/  ISETP.GE.AND P5, PT, R29, c[0x0][0x3c8], PT ;  /* 0x0000f2001d007a0c */ /* 0x000fe20003fa6270 */
[----:B------:R5:W-:Y:S01]  /*1f590*/  @!P3 ST.E.64 [R30.64], R150 ;  /* 0x000000961e00b985 */ /* 0x000be2000c101b06 */
[----:B-1----:R-:W-:-:S04]  /*1f5a0*/  @!P4 LEA R2, P0, R6, R0, 0x2 ;  /* 0x000000000602c211 */ /* 0x002fc800078010ff */
[----:B------:R-:W-:Y:S02]  /*1f5b0*/  @!P4 LEA.HI.X R3, R6, R4, R53, 0x2, P0 ;  /* 0x000000040603c211 */ /* 0x000fe400000f1435 */
[----:B---3--:R-:W-:-:S03]  /*1f5c0*/  @!P2 LEA R32, P0, R13, R0, 0x2 ;  /* 0x000000000d20a211 */ /* 0x008fc600078010ff */
[----:B------:R1:W-:Y:S01]  /*1f5d0*/  @!P4 ST.E.64 [R2.64], R152 ;  /* 0x000000980200c985 */ /* 0x0003e2000c101b06 */
[----:B------:R-:W-:Y:S02]  /*1f5e0*/  @!P2 LEA.HI.X R33, R13, R4, R54, 0x2, P0 ;  /* 0x000000040d21a211 */ /* 0x000fe400000f1436 */
[----:B-----5:R-:W-:Y:S02]  /*1f5f0*/  @!P6 LEA R30, P0, R17, R0, 0x2 ;  /* 0x00000000111ee211 */ /* 0x020fe400078010ff */
[----:B------:R-:W-:Y:S01]  /*1f600*/  ISETP.GE.AND P4, PT, R28, c[0x0][0x3c8], PT ;  /* 0x0000f2001c007a0c */ /* 0x000fe20003f86270 */
[----:B------:R-:W-:Y:S01]  /*1f610*/  @!P2 ST.E.64 [R32.64], R160 ;  /* 0x000000a02000a985 */ /* 0x000fe2000c101b06 */
[----:B------:R-:W-:Y:S02]  /*1f620*/  ISETP.GE.AND P2, PT, R27, c[0x0][0x3c8], PT ;  /* 0x0000f2001b007a0c */ /* 0x000fe40003f46270 */
[----:B------:R-:W-:Y:S02]  /*1f630*/  @!P6 LEA.HI.X R31, R17, R4, R56, 0x2, P0 ;  /* 0x00000004111fe211 */ /* 0x000fe400000f1438 */
[----:B------:R-:W-:-:S02]  /*1f640*/  ISETP.GE.AND P0, PT, R25, c[0x0][0x3c8], PT ;  /* 0x0000f20019007a0c */ /* 0x000fc40003f06270 */
[----:B-1----:R-:W-:-:S04]  /*1f650*/  @!P1 LEA R2, P3, R19, R0, 0x2 ;  /* 0x0000000013029211 */ /* 0x002fc800078610ff */
[----:B------:R-:W-:-:S05]  /*1f660*/  @!P1 LEA.HI.X R3, R19, R4, R55, 0x2, P3 ;  /* 0x0000000413039211 */ /* 0x000fca00018f1437 */
[----:B------:R1:W-:Y:S01]  /*1f670*/  @!P1 ST.E.64 [R2.64], R154 ;  /* 0x0000009a02009985 */ /* 0x0003e2000c101b06 */
[----:B------:R-:W-:-:S03]  /*1f680*/  ISETP.GE.AND P1, PT, R26, c[0x0][0x3c8], PT ;  /* 0x0000f2001a007a0c */ /* 0x000fc60003f26270 */
[----:B------:R3:W-:Y:S01]  /*1f690*/  @!P6 ST.E.64 [R30.64], R156 ;  /* 0x0000009c1e00e985 */ /* 0x0007e2000c101b06 */
[----:B------:R-:W-:-:S04]  /*1f6a0*/  @!P4 LEA R34, P6, R28, R0, 0x2 ;  /* 0x000000001c22c211 */ /* 0x000fc800078c10ff */
[----:B------:R-:W-:Y:S02]  /*1f6b0*/  @!P4 LEA.HI.X R35, R28, R4, R58, 0x2, P6 ;  /* 0x000000041c23c211 */ /* 0x000fe400030f143a */
[----:B-1----:R-:W-:-:S04]  /*1f6c0*/  @!P5 LEA R2, P3, R29, R0, 0x2 ;  /* 0x000000001d02d211 */ /* 0x002fc800078610ff */
[----:B------:R-:W-:Y:S02]  /*1f6d0*/  @!P5 LEA.HI.X R3, R29, R4, R57, 0x2, P3 ;  /* 0x000000041d03d211 */ /* 0x000fe400018f1439 */
[----:B------:R-:W-:-:S03]  /*1f6e0*/  @!P2 LEA R32, P3, R27, R0, 0x2 ;  /* 0x000000001b20a211 */ /* 0x000fc600078610ff */
[----:B------:R1:W-:Y:S01]  /*1f6f0*/  @!P5 ST.E.64 [R2.64], R80 ;  /* 0x000000500200d985 */ /* 0x0003e2000c101b06 */
[C---:B---3--:R-:W-:Y:S02]  /*1f700*/  @!P1 LEA R30, P5, R26.reuse, R0, 0x2 ;  /* 0x000000001a1e9211 */ /* 0x048fe400078a10ff */
        /* <DEDUP_REMOVED lines=8> */
.L_x_756:
[----:B------:R-:W-:Y:S05]  /*1f790*/  BSYNC B0 ;  /* 0x0000000000007941 */ /* 0x000fea0003800000 */
.L_x_755:
[----:B------:R-:W-:Y:S05]  /*1f7a0*/  BRA.DIV ~URZ, `(.L_x_757) ;  /* 0x000031327f007947 */ /* 0x000fea000b800000 */
[----:B---3--:R1:W3:Y:S04]  /*1f7b0*/  SHFL.IDX PT, R4, R36, 0x1, 0x1c1f ;  /* 0x003c1f0024047f89 */ /* 0x0082e800000e0000 */
[----:B------:R1:W2:Y:S02]  /*1f7c0*/  SHFL.IDX PT, R0, R38, 0x1, 0x1c1f ;  /* 0x003c1f0026007f89 */ /* 0x0002a400000e0000 */
.L_x_815:
[----:B------:R-:W-:-:S13]  /*1f7d0*/  ISETP.NE.AND P0, PT, R82, RZ, PT ;  /* 0x000000ff5200720c */ /* 0x000fda0003f05270 */
[----:B------:R-:W-:Y:S05]  /*1f7e0*/  @P0 BRA `(.L_x_752) ;  /* 0x000012f000000947 */ /* 0x000fea0003800000 */
[----:B------:R-:W-:Y:S02]  /*1f7f0*/  ISETP.GE.AND P3, PT, R24, c[0x0][0x3c8], PT ;  /* 0x0000f20018007a0c */ /* 0x000fe40003f66270 */
[----:B------:R-:W-:Y:S02]  /*1f800*/  ISETP.GE.AND P4, PT, R241, c[0x0][0x3c8], PT ;  /* 0x0000f200f1007a0c */ /* 0x000fe40003f86270 */
[----:B------:R-:W-:Y:S02]  /*1f810*/  ISETP.GE.AND P2, PT, R23, c[0x0][0x3c8], PT ;  /* 0x0000f20017007a0c */ /* 0x000fe40003f46270 */
[----:B------:R-:W-:Y:S02]  /*1f820*/  ISETP.GE.AND P1, PT, R22, c[0x0][0x3c8], PT ;  /* 0x0000f20016007a0c */ /* 0x000fe40003f26270 */
[----:B------:R-:W-:-:S05]  /*1f830*/  ISETP.GE.AND P0, PT, R21, c[0x0][0x3c8], PT ;  /* 0x0000f20015007a0c */ /* 0x000fca0003f06270 */
[CC--:B-12---:R-:W-:Y:S02]  /*1f840*/  @!P3 LEA R36, P5, R24.reuse, R0.reuse, 0x2 ;  /* 0x000000001824b211 */ /* 0x0c6fe400078a10ff */
[----:B------:R-:W-:Y:S02]  /*1f850*/  @!P4 LEA R34, P6, R241, R0, 0x2 ;  /* 0x00000000f122c211 */ /* 0x000fe400078c10ff */
[----:B---3--:R-:W-:Y:S02]  /*1f860*/  @!P3 LEA.HI.X R37, R24, R4, R37, 0x2, P5 ;  /* 0x000000041825b211 */ /* 0x008fe400028f1425 */
[----:B------:R-:W-:Y:S02]  /*1f870*/  @!P2 LEA R32, P5, R23, R0, 0x2 ;  /* 0x000000001720a211 */ /* 0x000fe400078a10ff */
[----:B------:R-:W-:Y:S02]  /*1f880*/  @!P4 LEA.HI.X R35, R241, R4, R40, 0x2, P6 ;  /* 0x00000004f123c211 */ /* 0x000fe400030f1428 */
[----:B------:R-:W-:-:S02]  /*1f890*/  @!P1 LEA R30, P6, R22, R0, 0x2 ;  /* 0x00000000161e9211 */ /* 0x000fc400078c10ff */
[----:B------:R-:W-:Y:S01]  /*1f8a0*/  @!P2 LEA.HI.X R33, R23, R4, R39, 0x2, P5 ;  /* 0x000000041721a211 */ /* 0x000fe200028f1427 */
[----:B------:R1:W-:Y:S01]  /*1f8b0*/  @!P4 ST.E.64 [R34.64], R168 ;  /* 0x000000a82200c985 */ /* 0x0003e2000c101b06 */
[C---:B------:R-:W-:Y:S02]  /*1f8c0*/  @!P0 LEA R2, P5, R21.reuse, R0, 0x2 ;  /* 0x0000000015028211 */ /* 0x040fe400078a10ff */
[-C--:B------:R-:W-:Y:S01]  /*1f8d0*/  @!P1 LEA.HI.X R31, R22, R4.reuse, R42, 0x2, P6 ;  /* 0x00000004161f9211 */ /* 0x080fe200030f142a */
[----:B------:R-:W-:Y:S01]  /*1f8e0*/  @!P3 ST.E.64 [R36.64], R166 ;  /* 0x000000a62400b985 */ /* 0x000fe2000c101b06 */
[----:B------:R-:W-:Y:S02]  /*1f8f0*/  ISETP.GE.AND P6, PT, R20, c[0x0][0x3c8], PT ;  /* 0x0000f20014007a0c */ /* 0x000fe40003fc6270 */
[----:B------:R-:W-:Y:S01]  /*1f900*/  @!P0 LEA.HI.X R3, R21, R4, R41, 0x2, P5 ;  /* 0x0000000415038211 */ /* 0x000fe200028f1429 */
[----:B------:R2:W-:Y:S01]  /*1f910*/  @!P2 ST.E.64 [R32.64], R110 ;  /* 0x0000006e2000a985 */ /* 0x0005e2000c101b06 */
[----:B------:R-:W-:-:S02]  /*1f920*/  ISETP.GE.AND P5, PT, R18, c[0x0][0x3c8], PT ;  /* 0x0000f20012007a0c */ /* 0x000fc40003fa6270 */
[----:B------:R-:W-:Y:S01]  /*1f930*/  ISETP.GE.AND P4, PT, R16, c[0x0][0x3c8], PT ;  /* 0x0000f20010007a0c */ /* 0x000fe20003f86270 */
[----:B------:R3:W-:Y:S01]  /*1f940*/  @!P1 ST.E.64 [R30.64], R88 ;  /* 0x000000581e009985 */ /* 0x0007e2000c101b06 */
[----:B------:R-:W-:Y:S02]  /*1f950*/  ISETP.GE.AND P3, PT, R15, c[0x0][0x3c8], PT ;  /* 0x0000f2000f007a0c */ /* 0x000fe40003f66270 */
[----:B------:R-:W-:Y:S01]  /*1f960*/  ISETP.GE.AND P2, PT, R14, c[0x0][0x3c8], PT ;  /* 0x0000f2000e007a0c */ /* 0x000fe20003f46270 */
[----:B------:R5:W-:Y:S02]  /*1f970*/  @!P0 ST.E.64 [R2.64], R72 ;  /* 0x0000004802008985 */ /* 0x000be4000c101b06 */
[----:B-1----:R-:W-:-:S04]  /*1f980*/  @!P6 LEA R34, P0, R20, R0, 0x2 ;  /* 0x000000001422e211 */ /* 0x002fc800078010ff */
[----:B------:R-:W-:Y:S02]  /*1f990*/  @!P6 LEA.HI.X R35, R20, R4, R43, 0x2, P0 ;  /* 0x000000041423e211 */ /* 0x000fe400000f142b */
[----:B--2---:R-:W-:-:S03]  /*1f9a0*/  @!P5 LEA R32, P1, R18, R0, 0x2 ;  /* 0x000000001220d211 */ /* 0x004fc600078210ff */
[----:B------:R-:W-:Y:S01]  /*1f9b0*/  @!P6 ST.E.64 [R34.64], R176 ;  /* 0x000000b02200e985 */ /* 0x000fe2000c101b06 */
[----:B------:R-:W-:Y:S02]  /*1f9c0*/  ISETP.GE.AND P6, PT, R11, c[0x0][0x3c8], PT ;  /* 0x0000f2000b007a0c */ /* 0x000fe40003fc6270 */
[----:B---3--:R-:W-:Y:S02]  /*1f9d0*/  @!P4 LEA R30, P0, R16, R0, 0x2 ;  /* 0x00000000101ec211 */ /* 0x008fe400078010ff */
[-C--:B------:R-:W-:Y:S02]  /*1f9e0*/  @!P5 LEA.HI.X R33, R18, R4.reuse, R45, 0x2, P1 ;  /* 0x000000041221d211 */ /* 0x080fe400008f142d */
[----:B------:R-:W-:Y:S02]  /*1f9f0*/  ISETP.GE.AND P1, PT, R12, c[0x0][0x3c8], PT ;  /* 0x0000f2000c007a0c */ /* 0x000fe40003f26270 */
[----:B------:R-:W-:Y:S01]  /*1fa00*/  @!P4 LEA.HI.X R31, R16, R4, R44, 0x2, P0 ;  /* 0x00000004101fc211 */ /* 0x000fe200000f142c */
[----:B------:R-:W-:Y:S01]  /*1fa10*/  @!P5 ST.E.64 [R32.64], R170 ;  /* 0x000000aa2000d985 */ /* 0x000fe2000c101b06 */
[----:B------:R-:W-:-:S02]  /*1fa20*/  @!P3 LEA R22, P0, R15, R0, 0x2 ;  /* 0x000000000f16b211 */ /* 0x000fc400078010ff */
[----:B------:R-:W-:Y:S01]  /*1fa30*/  ISETP.GE.AND P5, PT, R10, c[0x0][0x3c8], PT ;  /* 0x0000f2000a007a0c */ /* 0x000fe20003fa6270 */
[----:B------:R-:W-:Y:S01]  /*1fa40*/  @!P4 ST.E.64 [R30.64], R122 ;  /* 0x0000007a1e00c985 */ /* 0x000fe2000c101b06 */
[----:B------:R-:W-:Y:S02]  /*1fa50*/  @!P3 LEA.HI.X R23, R15, R4, R46, 0x2, P0 ;  /* 0x000000040f17b211 */ /* 0x000fe400000f142e */
[----:B------:R-:W-:Y:S02]  /*1fa60*/  @!P2 LEA R20, P0, R14, R0, 0x2 ;  /* 0x000000000e14a211 */ /* 0x000fe400078010ff */
[----:B------:R-:W-:Y:S01]  /*1fa70*/  ISETP.GE.AND P4, PT, R8, c[0x0][0x3c8], PT ;  /* 0x0000f20008007a0c */ /* 0x000fe20003f86270 */
[----:B------:R1:W-:Y:S01]  /*1fa80*/  @!P3 ST.E.64 [R22.64], R114 ;  /* 0x000000721600b985 */ /* 0x0003e2000c101b06 */
[----:B------:R-:W-:Y:S02]  /*1fa90*/  @!P2 LEA.HI.X R21, R14, R4, R47, 0x2, P0 ;  /* 0x000000040e15a211 */ /* 0x000fe400000f142f */
[----:B-----5:R-:W-:-:S02]  /*1faa0*/  @!P1 LEA R2, P0, R12, R0, 0x2 ;  /* 0x000000000c029211 */ /* 0x020fc400078010ff */
[----:B------:R-:W-:Y:S01]  /*1fab0*/  ISETP.GE.AND P3, PT, R7, c[0x0][0x3c8], PT ;  /* 0x0000f20007007a0c */ /* 0x000fe20003f66270 */
[----:B------:R2:W-:Y:S01]  /*1fac0*/  @!P2 ST.E.64 [R20.64], R92 ;  /* 0x0000005c1400a985 */ /* 0x0005e2000c101b06 */
[----:B------:R-:W-:Y:S02]  /*1fad0*/  @!P1 LEA.HI.X R3, R12, R4, R48, 0x2, P0 ;  /* 0x000000040c039211 */ /* 0x000fe400000f1430 */
[----:B------:R-:W-:-:S03]  /*1fae0*/  ISETP.GE.AND P2, PT, R6, c[0x0][0x3c8], PT ;  /* 0x0000f20006007a0c */ /* 0x000fc60003f46270 */
[----:B------:R3:W-:Y:S01]  /*1faf0*/  @!P1 ST.E.64 [R2.64], R76 ;  /* 0x0000004c02009985 */ /* 0x0007e2000c101b06 */
[----:B-1----:R-:W-:-:S04]  /*1fb00*/  @!P6 LEA R22, P0, R11, R0, 0x2 ;  /* 0x000000000b16e211 */ /* 0x002fc800078010ff */
[----:B------:R-:W-:Y:S02]  /*1fb10*/  @!P6 LEA.HI.X R23, R11, R4, R49, 0x2, P0 ;  /* 0x000000040b17e211 */ /* 0x000fe400000f1431 */
[-C--:B--2---:R-:W-:Y:S02]  /*1fb20*/  @!P5 LEA R20, P1, R10, R0.reuse, 0x2 ;  /* 0x000000000a14d211 */ /* 0x084fe400078210ff */
[----:B------:R-:W-:Y:S01]  /*1fb30*/  @!P4 LEA R14, P0, R8, R0, 0x2 ;  /* 0x00000000080ec211 */ /* 0x000fe200078010ff */
[----:B------:R-:W-:Y:S01]  /*1fb40*/  @!P6 ST.E.64 [R22.64], R178 ;  /* 0x000000b21600e985 */ /* 0x000fe2000c101b06 */
[-C--:B------:R-:W-:Y:S02]  /*1fb50*/  @!P5 LEA.HI.X R21, R10, R4.reuse, R51, 0x2, P1 ;  /* 0x000000040a15d211 */ /* 0x080fe400008f1433 */
[----:B------:R-:W-:Y:S02]  /*1fb60*/  ISETP.GE.AND P1, PT, R13, c[0x0][0x3c8], PT ;  /* 0x0000f2000d007a0c */ /* 0x000fe40003f26270 */
[----:B------:R-:W-:Y:S01]  /*1fb70*/  @!P4 LEA.HI.X R15, R8, R4, R50, 0x2, P0 ;  /* 0x00000004080fc211 */ /* 0x000fe200000f1432 */
[----:B------:R-:W-:Y:S01]  /*1fb80*/  @!P5 ST.E.64 [R20.64], R172 ;  /* 0x000000ac1400d985 */ /* 0x000fe2000c101b06 */
[----:B------:R-:W-:-:S02]  /*1fb90*/  @!P3 LEA R10, P0, R7, R0, 0x2 ;  /* 0x00000000070ab211 */ /* 0x000fc400078010ff */
[----:B------:R-:W-:Y:S01]  /*1fba0*/  ISETP.GE.AND P6, PT, R19, c[0x0][0x3c8], PT ;  /* 0x0000f20013007a0c */ /* 0x000fe20003fc6270 */
[----:B------:R1:W-:Y:S01]  /*1fbb0*/  @!P4 ST.E.64 [R14.64], R126 ;  /* 0x0000007e0e00c985 */ /* 0x0003e2000c101b06 */
[----:B------:R-:W-:Y:S02]  /*1fbc0*/  @!P3 LEA.HI.X R11, R7, R4, R52, 0x2, P0 ;  /* 0x00000004070bb211 */ /* 0x000fe400000f1434 */
[C---:B------:R-:W-:Y:S02]  /*1fbd0*/  @!P2 LEA R8, P0, R6.reuse, R0, 0x2 ;  /* 0x000000000608a211 */ /* 0x040fe400078010ff */
[----:B------:R-:W-:Y:S01]  /*1fbe0*/  ISETP.GE.AND P5, PT, R17, c[0x0][0x3c8], PT ;  /* 0x0000f20011007a0c */ /* 0x000fe20003fa6270 */
[----:B------:R2:W-:Y:S01]  /*1fbf0*/  @!P3 ST.E.64 [R10.64], R118 ;  /* 0x000000760a00b985 */ /* 0x0005e2000c101b06 */
[----:B------:R-:W-:Y:S02]  /*1fc00*/  @!P2 LEA.HI.X R9, R6, R4, R53, 0x2, P0 ;  /* 0x000000040609a211 */ /* 0x000fe400000f1435 */
[----:B---3--:R-:W-:-:S02]  /*1fc10*/  @!P1 LEA R2, P0, R13, R0, 0x2 ;  /* 0x000000000d029211 */ /* 0x008fc400078010ff */
[----:B------:R-:W-:Y:S01]  /*1fc20*/  ISETP.GE.AND P4, PT, R29, c[0x0][0x3c8], PT ;  /* 0x0000f2001d007a0c */ /* 0x000fe20003f86270 */
[----:B------:R3:W-:Y:S01]  /*1fc30*/  @!P2 ST.E.64 [R8.64], R96 ;  /* 0x000000600800a985 */ /* 0x0007e2000c101b06 */
[----:B------:R-:W-:Y:S02]  /*1fc40*/  @!P1 LEA.HI.X R3, R13, R4, R54, 0x2, P0 ;  /* 0x000000040d039211 */ /* 0x000fe400000f1436 */
[----:B------:R-:W-:Y:S02]  /*1fc50*/  ISETP.GE.AND P3, PT, R28, c[0x0][0x3c8], PT ;  /* 0x0000f2001c007a0c */ /* 0x000fe40003f66270 */
[----:B------:R-:W-:Y:S01]  /*1fc60*/  ISETP.GE.AND P2, PT, R27, c[0x0][0x3c8], PT ;  /* 0x0000f2001b007a0c */ /* 0x000fe20003f46270 */
[----:B------:R5:W-:Y:S01]  /*1fc70*/  @!P1 ST.E.64 [R2.64], R66 ;  /* 0x0000004202009985 */ /* 0x000be2000c101b06 */
[----:B------:R-:W-:-:S04]  /*1fc80*/  @!P5 LEA R12, P1, R17, R0, 0x2 ;  /* 0x00000000110cd211 */ /* 0x000fc800078210ff */
[----:B------:R-:W-:Y:S02]  /*1fc90*/  @!P5 LEA.HI.X R13, R17, R4, R56, 0x2, P1 ;  /* 0x00000004110dd211 */ /* 0x000fe400008f1438 */
[----:B------:R-:W-:Y:S02]  /*1fca0*/  ISETP.GE.AND P1, PT, R26, c[0x0][0x3c8], PT ;  /* 0x0000f2001a007a0c */ /* 0x000fe40003f26270 */
[----:B-1----:R-:W-:-:S04]  /*1fcb0*/  @!P6 LEA R14, P0, R19, R0, 0x2 ;  /* 0x00000000130ee211 */ /* 0x002fc800078010ff */
[----:B------:R-:W-:Y:S02]  /*1fcc0*/  @!P6 LEA.HI.X R15, R19, R4, R55, 0x2, P0 ;  /* 0x00000004130fe211 */ /* 0x000fe400000f1437 */
[----:B--2---:R-:W-:-:S03]  /*1fcd0*/  @!P4 LEA R10, P0, R29, R0, 0x2 ;  /* 0x000000001d0ac211 */ /* 0x004fc600078010ff */
[----:B------:R1:W-:Y:S01]  /*1fce0*/  @!P6 ST.E.64 [R14.64], R174 ;  /* 0x000000ae0e00e985 */ /* 0x0003e2000c101b06 */
[----:B------:R-:W-:Y:S02]  /*1fcf0*/  @!P4 LEA.HI.X R11, R29, R4, R57, 0x2, P0 ;  /* 0x000000041d0bc211 */ /* 0x000fe400000f1439 */
[C---:B---3--:R-:W-:Y:S01]  /*1fd00*/  @!P3 LEA R8, P0, R28.reuse, R0, 0x2 ;  /* 0x000000001c08b211 */ /* 0x048fe200078010ff */
[----:B------:R1:W-:Y:S03]  /*1fd10*/  @!P5 ST.E.64 [R12.64], R130 ;  /* 0x000000820c00d985 */ /* 0x0003e6000c101b06 */
[----:B------:R-:W-:Y:S01]  /*1fd20*/  @!P3 LEA.HI.X R9, R28, R4, R58, 0x2, P0 ;  /* 0x000000041c09b211 */ /* 0x000fe200000f143a */
[----:B------:R1:W-:Y:S01]  /*1fd30*/  @!P4 ST.E.64 [R10.64], R78 ;  /* 0x0000004e0a00c985 */ /* 0x0003e2000c101b06 */
[----:B------:R-:W-:-:S03]  /*1fd40*/  @!P2 LEA R6, P0, R27, R0, 0x2 ;  /* 0x000000001b06a211 */ /* 0x000fc600078010ff */
[----:B------:R1:W-:Y:S01]  /*1fd50*/  @!P3 ST.E.64 [R8.64], R74 ;  /* 0x0000004a0800b985 */ /* 0x0003e2000c101b06 */
[----:B------:R-:W-:Y:S02]  /*1fd60*/  @!P2 LEA.HI.X R7, R27, R4, R59, 0x2, P0 ;  /* 0x000000041b07a211 */ /* 0x000fe400000f143b */
[----:B-----5:R-:W-:-:S03]  /*1fd70*/  @!P1 LEA R2, P0, R26, R0, 0x2 ;  /* 0x000000001a029211 */ /* 0x020fc600078010ff */
        /* <DEDUP_REMOVED lines=9> */
.L_x_737:
[----:B------:R-:W2:Y:S04]  /*1fe10*/  LDL.LU R3, [R1+0x30] ;  /* 0x0000300001037983 */ /* 0x000ea80000300800 */
[----:B------:R-:W3:Y:S01]  /*1fe20*/  LDL R5, [R1+0xc] ;  /* 0x00000c0001057983 */ /* 0x000ee20000100800 */
[----:B------:R-:W-:Y:S01]  /*1fe30*/  ISETP.NE.U32.AND P0, PT, RZ, c[0x0][0x508], PT ;  /* 0x00014200ff007a0c */ /* 0x000fe20003f05070 */
[----:B------:R-:W-:Y:S01]  /*1fe40*/  IMAD.MOV.U32 R8, RZ, RZ, 0x4 ;  /* 0x00000004ff087424 */ /* 0x000fe200078e00ff */
[----:B------:R-:W-:Y:S01]  /*1fe50*/  ISETP.NE.U32.AND P2, PT, RZ, c[0x0][0x500], PT ;  /* 0x00014000ff007a0c */ /* 0x000fe20003f45070 */
[----:B------:R-:W-:Y:S01]  /*1fe60*/  IMAD.MOV.U32 R15, RZ, RZ, c[0x0][0x388] ;  /* 0x0000e200ff0f7624 */ /* 0x000fe200078e00ff */
[----:B------:R-:W-:Y:S01]  /*1fe70*/  ISETP.NE.AND.EX P0, PT, RZ, c[0x0][0x50c], PT, P0 ;  /* 0x00014300ff007a0c */ /* 0x000fe20003f05300 */
[----:B------:R-:W-:Y:S01]  /*1fe80*/  IMAD.MOV.U32 R2, RZ, RZ, RZ ;  /* 0x000000ffff027224 */ /* 0x000fe200078e00ff */
[----:B------:R-:W-:Y:S01]  /*1fe90*/  ISETP.NE.AND.EX P2, PT, RZ, c[0x0][0x504], PT, P2 ;  /* 0x00014100ff007a0c */ /* 0x000fe20003f45320 */
[----:B---3--:R-:W-:-:S10]  /*1fea0*/  IMAD.WIDE R6, R5, R8, c[0x0][0x500] ;  /* 0x0001400005067625 */ /* 0x008fd400078e0208 */
[----:B------:R-:W-:Y:S02]  /*1feb0*/  @P0 IMAD.WIDE R8, R5, R8, c[0x0][0x508] ;  /* 0x0001420005080625 */ /* 0x000fe400078e0208 */
[----:B------:R3:W5:Y:S04]  /*1fec0*/  @P2 LDG.E R2, [R6.64] ;  /* 0x0000000606022981 */ /* 0x000768000c1e1900 */
[----:B------:R3:W5:Y:S01]  /*1fed0*/  @P0 LDG.E R15, [R8.64] ;  /* 0x00000006080f0981 */ /* 0x000762000c1e1900 */
[----:B--2---:R-:W-:-:S04]  /*1fee0*/  ISETP.NE.AND P1, PT, R3, RZ, PT ;  /* 0x000000ff0300720c */ /* 0x004fc80003f25270 */
[----:B------:R-:W-:Y:S01]  /*1fef0*/  SEL R19, R3, c[0x0][0x3d4], P1 ;  /* 0x0000f50003137a07 */ /* 0x000fe20000800000 */
[----:B------:R-:W-:Y:S05]  /*1ff00*/  @P0 BRA `(.L_x_758) ;  /* 0x0000004000000947 */ /* 0x000fea0003800000 */
[----:B------:R-:W-:Y:S05]  /*1ff10*/  @!P2 BRA `(.L_x_758) ;  /* 0x000000300000a947 */ /* 0x000fea0003800000 */
[----:B-----5:R2:W4:Y:S04]  /*1ff20*/  LDG.E R15, [R6.64] ;  /* 0x00000006060f7981 */ /* 0x020528000c1e1900 */
[----:B--23--:R-:W4:Y:S02]  /*1ff30*/  LDG.E R6, [R6.64+0x4] ;  /* 0x0000040606067981 */ /* 0x00cf24000c1e1900 */
[----:B----4-:R-:W-:Y:S02]  /*1ff40*/  IADD3 R15, -R15, R6, RZ ;  /* 0x000000060f0f7210 */ /* 0x010fe40007ffe1ff */
.L_x_758:
[----:B---3--:R-:W2:Y:S01]  /*1ff50*/  S2R R6, SR_TID.X ;  /* 0x0000000000067919 */ /* 0x008ea20000002100 */
[----:B------:R-:W-:Y:S01]  /*1ff60*/  SHF.R.S32.HI R3, RZ, 0x1f, R5 ;  /* 0x0000001fff037819 */ /* 0x000fe20000011405 */
[----:B------:R-:W-:Y:S01]  /*1ff70*/  BSSY B0, `(.L_x_759) ;  /* 0x0000037000007945 */ /* 0x000fe20003800000 */
[----:B-----5:R-:W-:-:S02]  /*1ff80*/  SHF.R.S32.HI R18, RZ, 0x1f, R2 ;  /* 0x0000001fff127819 */ /* 0x020fc40000011402 */
[----:B------:R-:W-:Y:S02]  /*1ff90*/  SEL R5, R5, RZ, !P2 ;  /* 0x000000ff05057207 */ /* 0x000fe40005000000 */
[----:B------:R-:W-:Y:S02]  /*1ffa0*/  SEL R22, R3, RZ, !P2 ;  /* 0x000000ff03167207 */ /* 0x000fe40005000000 */
[----:B--2---:R-:W-:-:S13]  /*1ffb0*/  ISETP.GT.AND P0, PT, R6, 0x7f, PT ;  /* 0x0000007f0600780c */ /* 0x004fda0003f04270 */
[----:B------:R-:W-:Y:S05]  /*1ffc0*/  @P0 BRA `(.L_x_760) ;  /* 0x0000031000000947 */ /* 0x000fea0003800000 */
[----:B------:R-:W-:Y:S01]  /*1ffd0*/  IMAD R3, R15, c[0x0][0x4e8], RZ ;  /* 0x00013a000f037a24 */ /* 0x000fe200078e02ff */
[----:B------:R-:W-:-:S04]  /*1ffe0*/  IADD3 R14, R246, R6, RZ ;  /* 0x00000006f60e7210 */ /* 0x000fc80007ffe0ff */
[----:B------:R-:W-:-:S13]  /*1fff0*/  ISETP.GE.AND P0, PT, R14, R3, PT ;  /* 0x000000030e00720c */ /* 0x000fda0003f06270 */
[----:B------:R-:W-:Y:S05]  /*20000*/  @P0 BRA `(.L_x_760) ;  /* 0x000002d000000947 */ /* 0x000fea0003800000 */
[----:B------:R-:W2:Y:S04]  /*20010*/  LDL R6, [R1+0x18] ;  /* 0x0000180001067983 */ /* 0x000ea80000100800 */
        /* <DEDUP_REMOVED lines=44> */
.L_x_760:
[----:B------:R-:W-:Y:S05]  /*202e0*/  BSYNC B0 ;  /* 0x0000000000007941 */ /* 0x000fea0003800000 */
.L_x_759:
[----:B------:R-:W-:-:S13]  /*202f0*/  ISETP.GT.AND P0, PT, R19, 0x1, PT ;  /* 0x000000011300780c */ /* 0x000fda0003f04270 */
[----:B------:R-:W-:Y:S05]  /*20300*/  @P0 BRA `(.L_x_752) ;  /* 0x000007d000000947 */ /* 0x000fea0003800000 */
[----:B-1----:R-:W2:Y:S04]  /*20310*/  LDL.LU R3, [R1+0x18] ;  /* 0x0000180001037983 */ /* 0x002ea80000300800 */
[----:B------:R-:W3:Y:S01]  /*20320*/  LDL R8, [R1+0x48] ;  /* 0x0000480001087983 */ /* 0x000ee20000100800 */
[----:B------:R-:W-:-:S03]  /*20330*/  MOV R6, c[0x0][0x4e8] ;  /* 0x00013a0000067a02 */ /* 0x000fc60000000f00 */
[----:B------:R-:W1:Y:S01]  /*20340*/  S2R R11, SR_TID.X ;  /* 0x00000000000b7919 */ /* 0x000e620000002100 */
[----:B------:R-:W-:Y:S01]  /*20350*/  ISETP.NE.AND P0, PT, R6, 0x1, PT ;  /* 0x000000010600780c */ /* 0x000fe20003f05270 */
[----:B------:R-:W-:Y:S01]  /*20360*/  IMAD.WIDE.U32 R6, R2, c[0x0][0x3a0], RZ ;  /* 0x0000e80002067a25 */ /* 0x000fe200078e00ff */
[----:B--2---:R-:W-:-:S03]  /*20370*/  MOV R10, R3 ;  /* 0x00000003000a7202 */ /* 0x004fc60000000f00 */
[----:B------:R-:W-:-:S04]  /*20380*/  IMAD R3, R18, c[0x0][0x3a0], RZ ;  /* 0x0000e80012037a24 */ /* 0x000fc800078e02ff */
[----:B------:R-:W-:Y:S01]  /*20390*/  IMAD R2, R2, c[0x0][0x3a4], R3 ;  /* 0x0000e90002027a24 */ /* 0x000fe200078e0203 */
[----:B---3--:R-:W-:Y:S01]  /*203a0*/  IADD3 R3, R8, R246, RZ ;  /* 0x000000f608037210 */ /* 0x008fe20007ffe0ff */
[----:B------:R-:W-:-:S03]  /*203b0*/  IMAD R8, R22, c[0x0][0x3f0], RZ ;  /* 0x0000fc0016087a24 */ /* 0x000fc600078e02ff */
[----:B------:R-:W-:Y:S01]  /*203c0*/  IADD3 R7, R7, R2, RZ ;  /* 0x0000000207077210 */ /* 0x000fe20007ffe0ff */
[----:B------:R-:W-:Y:S01]  /*203d0*/  @P0 IMAD.HI.U32 R9, R3, c[0x0][0x4ec], RZ ;  /* 0x00013b0003090a27 */ /* 0x000fe200078e00ff */
[----:B------:R-:W-:-:S03]  /*203e0*/  MOV R2, R3 ;  /* 0x0000000300027202 */ /* 0x000fc60000000f00 */
[----:B------:R-:W-:Y:S01]  /*203f0*/  IMAD.WIDE.U32 R6, R10, c[0x0][0x3e8], R6 ;  /* 0x0000fa000a067a25 */ /* 0x000fe200078e0006 */
[----:B------:R-:W-:-:S03]  /*20400*/  @P0 SHF.R.U32.HI R2, RZ, c[0x0][0x4f0], R9 ;  /* 0x00013c00ff020a19 */ /* 0x000fc60000011609 */
[----:B------:R-:W-:Y:S01]  /*20410*/  IMAD R7, R10, c[0x0][0x3ec], R7 ;  /* 0x0000fb000a077a24 */ /* 0x000fe200078e0207 */
[----:B-1----:R-:W-:Y:S01]  /*20420*/  SHF.R.S32.HI R10, RZ, 0x1f, R11 ;  /* 0x0000001fff0a7819 */ /* 0x002fe2000001140b */
[C---:B------:R-:W-:Y:S01]  /*20430*/  IMAD R9, R5.reuse, c[0x0][0x3f4], R8 ;  /* 0x0000fd0005097a24 */ /* 0x040fe200078e0208 */
[----:B------:R-:W-:Y:S01]  /*20440*/  SHF.R.S32.HI R8, RZ, 0x1f, R2 ;  /* 0x0000001fff087819 */ /* 0x000fe20000011402 */
[----:B------:R-:W-:Y:S01]  /*20450*/  IMAD.WIDE.U32 R6, R5, c[0x0][0x3f0], R6 ;  /* 0x0000fc0005067a25 */ /* 0x000fe200078e0006 */
[----:B------:R-:W-:Y:S02]  /*20460*/  IADD3 R5, -R2, RZ, RZ ;  /* 0x000000ff02057210 */ /* 0x000fe40007ffe1ff */
[----:B------:R-:W-:Y:S01]  /*20470*/  LEA.HI R10, R10, R11, RZ, 0x3 ;  /* 0x0000000b0a0a7211 */ /* 0x000fe200078f18ff */
[----:B------:R-:W-:Y:S01]  /*20480*/  IMAD R8, R8, c[0x0][0x3e0], RZ ;  /* 0x0000f80008087a24 */ /* 0x000fe200078e02ff */
[----:B------:R-:W-:Y:S01]  /*20490*/  IADD3 R7, R7, R9, RZ ;  /* 0x0000000907077210 */ /* 0x000fe20007ffe0ff */
[----:B------:R-:W-:Y:S01]  /*204a0*/  IMAD R5, R5, c[0x0][0x4e8], R3 ;  /* 0x00013a0005057a24 */ /* 0x000fe200078e0203 */
[----:B------:R-:W-:Y:S01]  /*204b0*/  SHF.R.S32.HI R10, RZ, 0x3, R10 ;  /* 0x00000003ff0a7819 */ /* 0x000fe2000001140a */
[----:B------:R-:W-:-:S02]  /*204c0*/  IMAD R8, R2, c[0x0][0x3e4], R8 ;  /* 0x0000f90002087a24 */ /* 0x000fc400078e0208 */
[----:B------:R-:W-:Y:S01]  /*204d0*/  IMAD.WIDE.U32 R2, R2, c[0x0][0x3e0], R6 ;  /* 0x0000f80002027a25 */ /* 0x000fe200078e0006 */
[----:B------:R-:W-:Y:S02]  /*204e0*/  SHF.R.S32.HI R6, RZ, 0x1f, R5 ;  /* 0x0000001fff067819 */ /* 0x000fe40000011405 */
[----:B------:R-:W-:Y:S02]  /*204f0*/  IADD3 R13, R10, R246, RZ ;  /* 0x000000f60a0d7210 */ /* 0x000fe40007ffe0ff */
        /* <DEDUP_REMOVED lines=9> */
.L_x_816:
[----:B------:R-:W-:Y:S05]  /*20590*/  BRA.DIV ~URZ, `(.L_x_762) ;  /* 0x000024827f007947 */ /* 0x000fea000b800000 */
[----:B------:R3:W4:Y:S02]  /*205a0*/  SHFL.IDX PT, R2, R14, RZ, 0x181f ;  /* 0x00181fff0e027589 */ /* 0x00072400000e0000 */
.L_x_817:
[----:B------:R-:W5:Y:S01]  /*205b0*/  LDL.64 R18, [R1+0x10] ;  /* 0x0000100001127983 */ /* 0x000f620000100a00 */
[----:B------:R-:W-:Y:S01]  /*205c0*/  IMAD R12, R15, c[0x0][0x4e8], RZ ;  /* 0x00013a000f0c7a24 */ /* 0x000fe200078e02ff */
[----:B------:R-:W-:Y:S01]  /*205d0*/  BSSY B0, `(.L_x_763) ;  /* 0x0000012000007945 */ /* 0x000fe20003800000 */
[----:B------:R-:W-:Y:S02]  /*205e0*/  SHF.R.S32.HI R17, RZ, 0x1f, R4 ;  /* 0x0000001fff117819 */ /* 0x000fe40000011404 */
[----:B------:R-:W-:Y:S02]  /*205f0*/  SHF.R.S32.HI R15, RZ, 0x1f, R0 ;  /* 0x0000001fff0f7819 */ /* 0x000fe40000011400 */
[----:B------:R-:W-:Y:S02]  /*20600*/  ISETP.GE.AND P0, PT, R13, R12, PT ;  /* 0x0000000c0d00720c */ /* 0x000fe40003f06270 */
[----:B-----5:R-:W-:-:S11]  /*20610*/  SHF.R.S32.HI R16, RZ, 0x1f, R18 ;  /* 0x0000001fff107819 */ /* 0x020fd60000011412 */
        /* <DEDUP_REMOVED lines=10> */
[----:B------:R2:W-:Y:S04]  /*206c0*/  @!P2 ST.E.128 [R8.64], RZ ;  /* 0x000000ff0800a985 */ /* 0x0005e8000c101d06 */
[----:B------:R2:W-:Y:S04]  /*206d0*/  @!P1 ST.E.128 [R6.64], RZ ;  /* 0x000000ff06009985 */ /* 0x0005e8000c101d06 */
[----:B------:R2:W-:Y:S02]  /*206e0*/  @!P0 ST.E.128 [R2.64], RZ ;  /* 0x000000ff02008985 */ /* 0x0005e4000c101d06 */
.L_x_764:
[----:B------:R-:W-:Y:S05]  /*206f0*/  BSYNC B0 ;  /* 0x0000000000007941 */ /* 0x000fea0003800000 */
.L_x_763:
[----:B------:R-:W-:Y:S05]  /*20700*/  BRA.DIV ~URZ, `(.L_x_765) ;  /* 0x000023827f007947 */ /* 0x000fea000b800000 */
[----:B--2---:R2:W1:Y:S04]  /*20710*/  SHFL.IDX PT, R10, R11, 0x1, 0x181f ;  /* 0x00381f000b0a7f89 */ /* 0x00446800000e0000 */
[----:B----4-:R2:W4:Y:S02]  /*20720*/  SHFL.IDX PT, R2, R14, 0x1, 0x181f ;  /* 0x00381f000e027f89 */ /* 0x01052400000e0000 */
.L_x_818:
        /* <DEDUP_REMOVED lines=14> */
[----:B------:R1:W-:Y:S04]  /*20810*/  @!P2 ST.E.128 [R8.64], RZ ;  /* 0x000000ff0800a985 */ /* 0x0003e8000c101d06 */
[----:B------:R1:W-:Y:S04]  /*20820*/  @!P1 ST.E.128 [R6.64], RZ ;  /* 0x000000ff06009985 */ /* 0x0003e8000c101d06 */
[----:B------:R1:W-:Y:S02]  /*20830*/  @!P0 ST.E.128 [R2.64], RZ ;  /* 0x000000ff02008985 */ /* 0x0003e4000c101d06 */
.L_x_767:
[----:B------:R-:W-:Y:S05]  /*20840*/  BSYNC B0 ;  /* 0x0000000000007941 */ /* 0x000fea0003800000 */
.L_x_766:
[----:B------:R-:W-:Y:S05]  /*20850*/  BRA.DIV ~URZ, `(.L_x_768) ;  /* 0x000023027f007947 */ /* 0x000fea000b800000 */
[----:B-1----:R1:W2:Y:S02]  /*20860*/  SHFL.IDX PT, R10, R11, 0x2, 0x181f ;  /* 0x00581f000b0a7f89 */ /* 0x0022a400000e0000 */
.L_x_819:
[----:B------:R-:W-:Y:S05]  /*20870*/  BRA.DIV ~URZ, `(.L_x_769) ;  /* 0x000023527f007947 */ /* 0x000fea000b800000 */
[----:B----4-:R4:W1:Y:S02]  /*20880*/  SHFL.IDX PT, R2, R14, 0x2, 0x181f ;  /* 0x00581f000e027f89 */ /* 0x01086400000e0000 */
.L_x_820:
        /* <DEDUP_REMOVED lines=17> */
.L_x_771:
[----:B------:R-:W-:Y:S05]  /*209a0*/  BSYNC B0 ;  /* 0x0000000000007941 */ /* 0x000fea0003800000 */
.L_x_770:
[----:B------:R-:W-:Y:S05]  /*209b0*/  BRA.DIV ~URZ, `(.L_x_772) ;  /* 0x000022827f007947 */ /* 0x000fea000b800000 */
[----:B--2---:R2:W3:Y:S04]  /*209c0*/  SHFL.IDX PT, R10, R11, 0x3, 0x181f ;  /* 0x00781f000b0a7f89 */ /* 0x0044e800000e0000 */
[----:B-1----:R2:W1:Y:S02]  /*209d0*/  SHFL.IDX PT, R2, R14, 0x3, 0x181f ;  /* 0x00781f000e027f89 */ /* 0x00246400000e0000 */
.L_x_821:
[----:B------:R-:W-:-:S04]  /*209e0*/  IADD3 R13, R13, 0x60, RZ ;  /* 0x000000600d0d7810 */ /* 0x000fc80007ffe0ff */
[----:B------:R-:W-:-:S13]  /*209f0*/  ISETP.GE.AND P0, PT, R13, R12, PT ;  /* 0x0000000c0d00720c */ /* 0x000fda0003f06270 */
[----:B------:R-:W-:Y:S05]  /*20a00*/  @P0 BRA `(.L_x_752) ;  /* 0x000000d000000947 */ /* 0x000fea0003800000 */
[----:B------:R-:W5:Y:S01]  /*20a10*/  LDL.64 R18, [R1+0x10] ;  /* 0x0000100001127983 */ /* 0x000f620000100a00 */
[----:B------:R-:W-:Y:S02]  /*20a20*/  ISETP.GE.AND P1, PT, R4, c[0x0][0x3c8], PT ;  /* 0x0000f20004007a0c */ /* 0x000fe40003f26270 */
[----:B------:R-:W-:-:S11]  /*20a30*/  ISETP.GE.AND P0, PT, R0, c[0x0][0x3c8], PT ;  /* 0x0000f20000007a0c */ /* 0x000fd60003f06270 */
[----:B-1----:R-:W-:-:S04]  /*20a40*/  @!P1 LEA R6, P4, R4, R2, 0x1 ;  /* 0x0000000204069211 */ /* 0x002fc800078808ff */
[----:B---3--:R-:W-:Y:S02]  /*20a50*/  @!P1 LEA.HI.X R7, R4, R10, R17, 0x1, P4 ;  /* 0x0000000a04079211 */ /* 0x008fe400020f0c11 */
        /* <DEDUP_REMOVED lines=8> */
.L_x_752:
[----:B------:R-:W-:Y:S05]  /*20ae0*/  BSYNC B1 ;  /* 0x0000000000017941 */ /* 0x000fea0003800000 */
.L_x_736:
[----:B--2---:R-:W2:Y:S02]  /*20af0*/  LDL R0, [R1+0x4c] ;  /* 0x00004c0001007983 */ /* 0x004ea40000100800 */
[----:B--2---:R-:W-:-:S13]  /*20b00*/  ISETP.NE.AND P0, PT, R0, RZ, PT ;  /* 0x000000ff0000720c */ /* 0x004fda0003f05270 */
[----:B------:R-:W-:Y:S01]  /*20b10*/  @P0 WARPSYNC 0xffffffff ;  /* 0xffffffff00000948 */ /* 0x000fe20003800000 */
[----:B------:R-:W-:Y:S06]  /*20b20*/  @P0 BAR.SYNC.DEFER_BLOCKING 0x5, 0x100 ;  /* 0x0144000000000b1d */ /* 0x000fec0000010000 */
[----:B-1-3--:R-:W1:Y:S04]  /*20b30*/  @P0 LDS.128 R4, [0x18100] ;  /* 0x01810000ff040984 */ /* 0x00ae680000000c00 */
[----:B-1----:R1:W-:Y:S04]  /*20b40*/  @P0 STL.64 [R1], R4 ;  /* 0x0000000401000387 */ /* 0x0023e80000100a00 */
[----:B------:R1:W-:Y:S04]  /*20b50*/  @P0 STL.64 [R1+0x8], R6 ;  /* 0x0000080601000387 */ /* 0x0003e80000100a00 */
[----:B------:R-:W-:Y:S06]  /*20b60*/  @P0 BAR.ARV 0x4, 0x100 ;  /* 0x0104000000000b1d */ /* 0x000fec0000002000 */
[----:B------:R-:W-:Y:S05]  /*20b70*/  @P0 BRA `(.L_x_773) ;  /* 0x0000103000000947 */ /* 0x000fea0003800000 */
[----:B------:R-:W2:Y:S01]  /*20b80*/  S2R R0, SR_TID.X ;  /* 0x0000000000007919 */ /* 0x000ea20000002100 */
[----:B-1----:R-:W-:Y:S01]  /*20b90*/  IMAD.MOV.U32 R7, RZ, RZ, RZ ;  /* 0x000000ffff077224 */ /* 0x002fe200078e00ff */
[----:B--2---:R-:W-:-:S04]  /*20ba0*/  LOP3.LUT R13, R0, 0x1f, RZ, 0xc0, !PT ;  /* 0x0000001f000d7812 */ /* 0x004fc800078ec0ff */
[----:B------:R-:W-:Y:S01]  /*20bb0*/  ISETP.NE.AND P6, PT, R13, 0x1f, PT ;  /* 0x0000001f0d00780c */ /* 0x000fe20003fc5270 */
[----:B------:R-:W-:Y:S10]  /*20bc0*/  BRA.DIV ~URZ, `(.L_x_774) ;  /* 0x000021427f007947 */ /* 0x000ff4000b800000 */
[----:B------:R1:W2:Y:S02]  /*20bd0*/  SHFL.IDX PT, R10, R83, RZ, 0x1f ;  /* 0x00001fff530a7589 */ /* 0x0002a400000e0000 */
.L_x_822:
[----:B------:R-:W-:Y:S05]  /*20be0*/  BRA.DIV ~URZ, `(.L_x_775) ;  /* 0x000021927f007947 */ /* 0x000fea000b800000 */
[----:B------:R3:W1:Y:S02]  /*20bf0*/  SHFL.IDX PT, R8, R83, 0x1, 0x1f ;  /* 0x00201f0053087f89 */ /* 0x00066400000e0000 */
.L_x_823:
[----:B------:R-:W5:Y:S01]  /*20c00*/  LDL R0, [R1+0xc] ;  /* 0x00000c0001007983 */ /* 0x000f620000100800 */
[----:B------:R-:W-:Y:S02]  /*20c10*/  IMAD.MOV.U32 R6, RZ, RZ, RZ ;  /* 0x000000ffff067224 */ /* 0x000fe400078e00ff */
[----:B-----5:R-:W-:-:S05]  /*20c20*/  IMAD.IADD R0, R0, 0x1, R13 ;  /* 0x0000000100007824 */ /* 0x020fca00078e020d */
[----:B------:R-:W-:-:S13]  /*20c30*/  ISETP.GE.OR P0, PT, R0, c[0x0][0x53c], !P6 ;  /* 0x00014f0000007a0c */ /* 0x000fda0007706670 */
[----:B----4-:R-:W-:Y:S01]  /*20c40*/  @!P0 MOV R2, 0x4 ;  /* 0x0000000400028802 */ /* 0x010fe20000000f00 */
[----:B------:R-:W-:-:S04]  /*20c50*/  @!P0 IMAD.MOV.U32 R4, RZ, RZ, 0x4 ;  /* 0x00000004ff048424 */ /* 0x000fc800078e00ff */
[----:B------:R-:W-:-:S04]  /*20c60*/  @!P0 IMAD.WIDE R4, R0, R4, c[0x0][0x580] ;  /* 0x0001600000048625 */ /* 0x000fc800078e0204 */
[----:B------:R-:W-:Y:S01]  /*20c70*/  @!P0 IMAD.WIDE R2, R0, R2, c[0x0][0x578] ;  /* 0x00015e0000028625 */ /* 0x000fe200078e0202 */
[----:B------:R-:W4:Y:S04]  /*20c80*/  @!P0 LDG.E R6, [R4.64] ;  /* 0x0000000604068981 */ /* 0x000f28000c1e1900 */
[----:B------:R-:W4:Y:S01]  /*20c90*/  @!P0 LDG.E R7, [R2.64] ;  /* 0x0000000602078981 */ /* 0x000f22000c1e1900 */
[C---:B------:R-:W-:Y:S02]  /*20ca0*/  ISETP.GE.U32.AND P4, PT, R13.reuse, 0x10, PT ;  /* 0x000000100d00780c */ /* 0x040fe40003f86070 */
[C---:B------:R-:W-:Y:S02]  /*20cb0*/  ISETP.GE.U32.AND P3, PT, R13.reuse, 0x8, PT ;  /* 0x000000080d00780c */ /* 0x040fe40003f66070 */
[----:B------:R-:W-:-:S02]  /*20cc0*/  ISETP.GE.U32.AND P2, PT, R13, 0x4, PT ;  /* 0x000000040d00780c */ /* 0x000fc40003f46070 */
[C---:B------:R-:W-:Y:S02]  /*20cd0*/  ISETP.GE.U32.AND P1, PT, R13.reuse, 0x2, PT ;  /* 0x000000020d00780c */ /* 0x040fe40003f26070 */
[----:B------:R-:W-:Y:S02]  /*20ce0*/  ISETP.NE.AND P5, PT, R13, RZ, PT ;  /* 0x000000ff0d00720c */ /* 0x000fe40003fa5270 */
[----:B------:R-:W-:Y:S01]  /*20cf0*/  MOV R12, RZ ;  /* 0x000000ff000c7202 */ /* 0x000fe20000000f00 */
[----:B----4-:R-:W-:Y:S01]  /*20d00*/  IMAD R4, R7, R6, RZ ;  /* 0x0000000607047224 */ /* 0x010fe200078e02ff */
[----:B------:R-:W-:Y:S07]  /*20d10*/  BRA.DIV ~URZ, `(.L_x_776) ;  /* 0x000020d27f007947 */ /* 0x000fee000b800000 */
[----:B------:R4:W3:Y:S02]  /*20d20*/  SHFL.UP PT, R5, R4, 0x1, RZ ;  /* 0x0420000004057989 */ /* 0x0008e400000e00ff */
.L_x_824:
[----:B---3--:R-:W-:-:S04]  /*20d30*/  SEL R5, R5, RZ, P5 ;  /* 0x000000ff05057207 */ /* 0x008fc80002800000 */
[----:B----4-:R-:W-:Y:S01]  /*20d40*/  IADD3 R4, R4, R5, RZ ;  /* 0x0000000504047210 */ /* 0x010fe20007ffe0ff */
[----:B------:R-:W-:Y:S05]  /*20d50*/  BRA.DIV ~URZ, `(.L_x_777) ;  /* 0x000020e27f007947 */ /* 0x000fea000b800000 */
        /* <DEDUP_REMOVED lines=12> */
[----:B------:R3:W4:Y:S02]  /*20e20*/  SHFL.IDX PT, R0, R4, 0x1f, 0x1f ;  /* 0x03e01f0004007f89 */ /* 0x00072400000e0000 */
.L_x_825:
[----:B----4-:R-:W-:Y:S01]  /*20e30*/  IMAD R0, R0, c[0x0][0x538], RZ ;  /* 0x00014e0000007a24 */ /* 0x010fe200078e02ff */
[----:B------:R-:W-:Y:S04]  /*20e40*/  BSSY B1, `(.L_x_778) ;  /* 0x00000cd000017945 */ /* 0x000fe80003800000 */
[----:B-1----:R-:W-:-:S04]  /*20e50*/  IADD3 R8, R0, R8, RZ ;  /* 0x0000000800087210 */ /* 0x002fc80007ffe0ff */
[----:B--2---:R-:W-:-:S13]  /*20e60*/  ISETP.GT.AND P0, PT, R8, R10, PT ;  /* 0x0000000a0800720c */ /* 0x004fda0003f04270 */
[----:B------:R-:W-:Y:S05]  /*20e70*/  @P0 BRA `(.L_x_779) ;  /* 0x0000025000000947 */ /* 0x000fea0003800000 */
.L_x_783:
[----:B------:R-:W2:Y:S02]  /*20e80*/  LDL.LU R0, [R1+0xc] ;  /* 0x00000c0001007983 */ /* 0x000ea40000300800 */
[----:B--2---:R-:W-:-:S04]  /*20e90*/  IADD3 R0, R0, 0x1f, RZ ;  /* 0x0000001f00007810 */ /* 0x004fc80007ffe0ff */
[----:B------:R-:W-:-:S13]  /*20ea0*/  ISETP.GE.AND P0, PT, R0, c[0x0][0x53c], PT ;  /* 0x00014f0000007a0c */ /* 0x000fda0003f06270 */
[----:B------:R-:W-:Y:S05]  /*20eb0*/  @P0 BRA `(.L_x_780) ;  /* 0x00000c0000000947 */ /* 0x000fea0003800000 */
[----:B------:R1:W-:Y:S01]  /*20ec0*/  STL [R1+0xc], R0 ;  /* 0x00000c0001007387 */ /* 0x0003e20000100800 */
[----:B------:R-:W-:Y:S01]  /*20ed0*/  CS2R R6, SRZ ;  /* 0x0000000000067805 */ /* 0x000fe2000001ff00 */
[----:B-1----:R-:W-:-:S04]  /*20ee0*/  IADD3 R0, R0, R13, RZ ;  /* 0x0000000d00007210 */ /* 0x002fc80007ffe0ff */
[----:B------:R-:W-:-:S13]  /*20ef0*/  ISETP.GE.OR P0, PT, R0, c[0x0][0x53c], !P6 ;  /* 0x00014f0000007a0c */ /* 0x000fda0007706670 */
[----:B---3--:R-:W-:Y:S02]  /*20f00*/  @!P0 MOV R4, 0x4 ;  /* 0x0000000400048802 */ /* 0x008fe40000000f00 */
        /* <DEDUP_REMOVED lines=8> */
.L_x_826:
        /* <DEDUP_REMOVED lines=16> */
.L_x_827:
[----:B--2---:R-:W-:-:S05]  /*21090*/  IMAD R0, R0, c[0x0][0x538], RZ ;  /* 0x00014e0000007a24 */ /* 0x004fca00078e02ff */
[----:B------:R-:W-:-:S04]  /*210a0*/  IADD3 R8, R0, R8, RZ ;  /* 0x0000000800087210 */ /* 0x000fc80007ffe0ff */
[----:B------:R-:W-:-:S13]  /*210b0*/  ISETP.GT.AND P0, PT, R8, R10, PT ;  /* 0x0000000a0800720c */ /* 0x000fda0003f04270 */
[----:B-1----:R-:W-:Y:S05]  /*210c0*/  @!P0 BRA `(.L_x_783) ;  /* 0xfffffdb000008947 */ /* 0x002fea000383ffff */
.L_x_779:
[----:B------:R-:W-:-:S05]  /*210d0*/  IADD3 R8, -R0, R8, RZ ;  /* 0x0000000800087210 */ /* 0x000fca0007ffe1ff */
[----:B------:R-:W-:-:S05]  /*210e0*/  IMAD R0, R4, c[0x0][0x538], R8 ;  /* 0x00014e0004007a24 */ /* 0x000fca00078e0208 */
[----:B------:R-:W-:Y:S01]  /*210f0*/  ISETP.GT.AND P0, PT, R0, R10, PT ;  /* 0x0000000a0000720c */ /* 0x000fe20003f04270 */
[----:B------:R-:W-:-:S12]  /*21100*/  BRA.DIV ~URZ, `(.L_x_784) ;  /* 0x000021427f007947 */ /* 0x000fd8000b800000 */
[----:B------:R-:W-:-:S03]  /*21110*/  VOTE.ANY R11, PT, !P0 ;  /* 0x00000000000b7806 */ /* 0x000fc600040e0100 */
.L_x_828:
[----:B------:R-:W2:Y:S01]  /*21120*/  LDL.LU R2, [R1+0xc] ;  /* 0x00000c0001027983 */ /* 0x000ea20000300800 */
[----:B------:R-:W2:Y:S02]  /*21130*/  POPC R0, R11 ;  /* 0x0000000b00007309 */ /* 0x000ea40000000000 */
[----:B--2---:R-:W-:-:S05]  /*21140*/  IADD3 R2, R0, R2, RZ ;  /* 0x0000000200027210 */ /* 0x004fca0007ffe0ff */
[----:B------:R1:W-:Y:S01]  /*21150*/  STL [R1+0xc], R2 ;  /* 0x00000c0201007387 */ /* 0x0003e20000100800 */
[----:B------:R-:W-:Y:S05]  /*21160*/  BRA.DIV ~URZ, `(.L_x_785) ;  /* 0x000021327f007947 */ /* 0x000fea000b800000 */
[----:B------:R2:W4:Y:S04]  /*21170*/  SHFL.IDX PT, R6, R6, R0, 0x1f ;  /* 0x00001f0006067589 */ /* 0x00052800000e0000 */
[----:B------:R2:W1:Y:S02]  /*21180*/  SHFL.IDX PT, R7, R7, R0, 0x1f ;  /* 0x00001f0007077589 */ /* 0x00046400000e0000 */
.L_x_829:
[----:B------:R-:W-:Y:S01]  /*21190*/  ISETP.NE.AND P0, PT, R11, RZ, PT ;  /* 0x000000ff0b00720c */ /* 0x000fe20003f05270 */
[----:B------:R-:W-:-:S12]  /*211a0*/  BSSY B0, `(.L_x_786) ;  /* 0x0000005000007945 */ /* 0x000fd80003800000 */
[----:B------:R-:W-:Y:S05]  /*211b0*/  @!P0 BRA `(.L_x_787) ;  /* 0x0000003000008947 */ /* 0x000fea0003800000 */
[----:B--2---:R-:W-:Y:S01]  /*211c0*/  IADD3 R0, R0, -0x1, RZ ;  /* 0xffffffff00007810 */ /* 0x004fe20007ffe0ff */
[----:B------:R-:W-:Y:S05]  /*211d0*/  BRA.DIV ~URZ, `(.L_x_788) ;  /* 0x000021927f007947 */ /* 0x000fea000b800000 */
[----:B------:R2:W3:Y:S02]  /*211e0*/  SHFL.IDX PT, R12, R4, R0, 0x1f ;  /* 0x00001f00040c7589 */ /* 0x0004e400000e0000 */
.L_x_787:
[----:B------:R-:W-:Y:S05]  /*211f0*/  BSYNC B0 ;  /* 0x0000000000007941 */ /* 0x000fea0003800000 */
.L_x_786:
[----:B--23--:R-:W-:Y:S01]  /*21200*/  IMAD R0, R12, c[0x0][0x538], R8 ;  /* 0x00014e000c007a24 */ /* 0x00cfe200078e0208 */
[----:B-1----:R-:W-:Y:S01]  /*21210*/  ISETP.NE.AND P0, PT, R7, 0x1, PT ;  /* 0x000000010700780c */ /* 0x002fe20003f05270 */
[----:B------:R-:W-:Y:S03]  /*21220*/  BSSY B0, `(.L_x_789) ;  /* 0x0000085000007945 */ /* 0x000fe60003800000 */
[----:B------:R1:W-:Y:S01]  /*21230*/  STL [R1], R0 ;  /* 0x0000000001007387 */ /* 0x0003e20000100800 */
[----:B------:R-:W-:-:S08]  /*21240*/  IADD3 R3, -R0, R10, RZ ;  /* 0x0000000a00037210 */ /* 0x000fd00007ffe1ff */
[----:B------:R-:W-:Y:S05]  /*21250*/  @!P0 BRA `(.L_x_790) ;  /* 0x000003f000008947 */ /* 0x000fea0003800000 */
[-C--:B----4-:R-:W-:Y:S01]  /*21260*/  IABS R2, R6.reuse ;  /* 0x0000000600027213 */ /* 0x090fe20000000000 */
[----:B------:R-:W-:Y:S01]  /*21270*/  IMAD.MOV.U32 R8, RZ, RZ, RZ ;  /* 0x000000ffff087224 */ /* 0x000fe200078e00ff */
[----:B------:R-:W-:Y:S02]  /*21280*/  IABS R10, R6 ;  /* 0x00000006000a7213 */ /* 0x000fe40000000000 */
[----:B-1----:R-:W1:Y:S08]  /*21290*/  I2F.RP R0, R2 ;  /* 0x0000000200007306 */ /* 0x002e700000209400 */
[----:B-1----:R-:W1:Y:S02]  /*212a0*/  MUFU.RCP R0, R0 ;  /* 0x0000000000007308 */ /* 0x002e640000001000 */
[----:B-1----:R-:W-:-:S06]  /*212b0*/  IADD3 R0, R0, 0xffffffe, RZ ;  /* 0x0ffffffe00007810 */ /* 0x002fcc0007ffe0ff */
[----:B------:R-:W1:Y:S02]  /*212c0*/  F2I.FTZ.U32.TRUNC.NTZ R9, R0 ;  /* 0x0000000000097305 */ /* 0x000e64000021f000 */
[----:B-1----:R-:W-:Y:S01]  /*212d0*/  IMAD.MOV R4, RZ, RZ, -R9 ;  /* 0x000000ffff047224 */ /* 0x002fe200078e0a09 */
[----:B------:R-:W-:-:S03]  /*212e0*/  IABS R0, R7 ;  /* 0x0000000700007213 */ /* 0x000fc60000000000 */
[----:B------:R-:W-:Y:S02]  /*212f0*/  IMAD.MOV.U32 R5, RZ, RZ, R4 ;  /* 0x000000ffff057224 */ /* 0x000fe400078e0004 */
[----:B------:R-:W-:Y:S01]  /*21300*/  IMAD.MOV.U32 R4, RZ, RZ, R0 ;  /* 0x000000ffff047224 */ /* 0x000fe200078e0000 */
[----:B------:R-:W-:Y:S01]  /*21310*/  IABS R0, R3 ;  /* 0x0000000300007213 */ /* 0x000fe20000000000 */
[----:B------:R-:W-:Y:S02]  /*21320*/  IMAD R5, R5, R2, RZ ;  /* 0x0000000205057224 */ /* 0x000fe400078e02ff */
[----:B------:R-:W1:Y:S02]  /*21330*/  I2F.RP R11, R4 ;  /* 0x00000004000b7306 */ /* 0x000e640000209400 */
[----:B------:R-:W-:Y:S01]  /*21340*/  IMAD.HI.U32 R9, R9, R5, R8 ;  /* 0x0000000509097227 */ /* 0x000fe200078e0008 */
[----:B------:R-:W-:-:S03]  /*21350*/  MOV R5, R0 ;  /* 0x0000000000057202 */ /* 0x000fc60000000f00 */
[----:B------:R-:W-:-:S04]  /*21360*/  IMAD.MOV R0, RZ, RZ, -R10 ;  /* 0x000000ffff007224 */ /* 0x000fc800078e0a0a */
[----:B------:R-:W-:Y:S02]  /*21370*/  IMAD.MOV.U32 R8, RZ, RZ, R0 ;  /* 0x000000ffff087224 */ /* 0x000fe400078e0000 */
[----:B------:R-:W-:-:S04]  /*21380*/  IMAD.HI.U32 R0, R9, R5, RZ ;  /* 0x0000000509007227 */ /* 0x000fc800078e00ff */
[----:B------:R-:W-:Y:S02]  /*21390*/  IMAD R5, R0, R8, R5 ;  /* 0x0000000800057224 */ /* 0x000fe400078e0205 */
[----:B-1----:R-:W1:Y:S03]  /*213a0*/  MUFU.RCP R8, R11 ;  /* 0x0000000b00087308 */ /* 0x002e660000001000 */
[----:B------:R-:W-:Y:S02]  /*213b0*/  ISETP.GT.U32.AND P0, PT, R2, R5, PT ;  /* 0x000000050200720c */ /* 0x000fe40003f04070 */
[----:B-1----:R-:W-:-:S11]  /*213c0*/  IADD3 R8, R8, 0xffffffe, RZ ;  /* 0x0ffffffe08087810 */ /* 0x002fd60007ffe0ff */
[----:B------:R-:W-:Y:S01]  /*213d0*/  @!P0 IMAD.IADD R5, R5, 0x1, -R2 ;  /* 0x0000000105058824 */ /* 0x000fe200078e0a02 */
[----:B------:R-:W-:Y:S01]  /*213e0*/  @!P0 IADD3 R0, R0, 0x1, RZ ;  /* 0x0000000100008810 */ /* 0x000fe20007ffe0ff */
[----:B------:R-:W1:Y:S01]  /*213f0*/  F2I.FTZ.U32.TRUNC.NTZ R9, R8 ;  /* 0x0000000800097305 */ /* 0x000e62000021f000 */
[----:B------:R-:W-:Y:S02]  /*21400*/  ISETP.NE.AND P0, PT, R6, RZ, PT ;  /* 0x000000ff0600720c */ /* 0x000fe40003f05270 */
[----:B------:R-:W-:Y:S02]  /*21410*/  ISETP.GE.U32.AND P2, PT, R5, R2, PT ;  /* 0x000000020500720c */ /* 0x000fe40003f46070 */
[----:B------:R-:W-:-:S04]  /*21420*/  LOP3.LUT R2, R3, R6, RZ, 0x3c, !PT ;  /* 0x0000000603027212 */ /* 0x000fc800078e3cff */
[----:B------:R-:W-:-:S07]  /*21430*/  ISETP.GE.AND P1, PT, R2, RZ, PT ;  /* 0x000000ff0200720c */ /* 0x000fce0003f26270 */
[----:B------:R-:W-:Y:S02]  /*21440*/  @P2 IADD3 R0, R0, 0x1, RZ ;  /* 0x0000000100002810 */ /* 0x000fe40007ffe0ff */
[----:B-1----:R-:W-:Y:S02]  /*21450*/  IADD3 R2, RZ, -R9, RZ ;  /* 0x80000009ff027210 */ /* 0x002fe40007ffe0ff */
[----:B------:R-:W-:Y:S02]  /*21460*/  MOV R8, RZ ;  /* 0x000000ff00087202 */ /* 0x000fe40000000f00 */
[----:B------:R-:W-:Y:S01]  /*21470*/  @!P1 IMAD.MOV R0, RZ, RZ, -R0 ;  /* 0x000000ffff009224 */ /* 0x000fe200078e0a00 */
[----:B------:R-:W-:Y:S01]  /*21480*/  @!P0 LOP3.LUT R0, RZ, R6, RZ, 0x33, !PT ;  /* 0x00000006ff008212 */ /* 0x000fe200078e33ff */
[----:B------:R-:W-:Y:S01]  /*21490*/  IMAD.MOV.U32 R5, RZ, RZ, R2 ;  /* 0x000000ffff057224 */ /* 0x000fe200078e0002 */
[----:B------:R-:W-:Y:S02]  /*214a0*/  IABS R2, R7 ;  /* 0x0000000700027213 */ /* 0x000fe40000000000 */
[----:B------:R-:W-:Y:S01]  /*214b0*/  IABS R11, R0 ;  /* 0x00000000000b7213 */ /* 0x000fe20000000000 */
[----:B------:R-:W-:-:S02]  /*214c0*/  IMAD R5, R5, R4, RZ ;  /* 0x0000000405057224 */ /* 0x000fc400078e02ff */
        /* <DEDUP_REMOVED lines=10> */
[----:B------:R-:W-:Y:S01]  /*21570*/  ISETP.GE.U32.AND P2, PT, R5, R4, PT ;  /* 0x000000040500720c */ /* 0x000fe20003f46070 */
[----:B------:R-:W-:Y:S01]  /*21580*/  IMAD.MOV R5, RZ, RZ, -R0 ;  /* 0x000000ffff057224 */ /* 0x000fe200078e0a00 */
        /* <DEDUP_REMOVED lines=12> */
.L_x_790:
[----:B-1----:R-:W2:Y:S01]  /*21650*/  LDL R0, [R1+0xc] ;  /* 0x00000c0001007983 */ /* 0x002ea20000100800 */
[----:B------:R-:W-:-:S04]  /*21660*/  IMAD.MOV.U32 R4, RZ, RZ, 0x4 ;  /* 0x00000004ff047424 */ /* 0x000fc800078e00ff */
[----:B--2---:R-:W-:-:S05]  /*21670*/  IMAD.WIDE R4, R0, R4, c[0x0][0x590] ;  /* 0x0001640000047625 */ /* 0x004fca00078e0204 */
[----:B------:R1:W2:Y:S01]  /*21680*/  LDG.E R7, [R4.64] ;  /* 0x0000000604077981 */ /* 0x0002a2000c1e1900 */
[----:B------:R-:W-:Y:S01]  /*21690*/  IABS R2, R3 ;  /* 0x0000000300027213 */ /* 0x000fe20000000000 */
[----:B-1----:R-:W-:Y:S02]  /*216a0*/  IMAD.MOV.U32 R4, RZ, RZ, RZ ;  /* 0x000000ffff047224 */ /* 0x002fe400078e00ff */
[----:B--2-4-:R-:W-:-:S05]  /*216b0*/  IMAD R11, R7, R6, RZ ;  /* 0x00000006070b7224 */ /* 0x014fca00078e02ff */
        /* <DEDUP_REMOVED lines=8> */
[----:B------:R-:W-:-:S04]  /*21740*/  IMAD R0, R0, R8, RZ ;  /* 0x0000000800007224 */ /* 0x000fc800078e02ff */
[----:B------:R-:W-:-:S04]  /*21750*/  IMAD.HI.U32 R0, R5, R0, R4 ;  /* 0x0000000005007227 */ /* 0x000fc800078e0004 */
[----:B------:R-:W-:Y:S02]  /*21760*/  IMAD.MOV R4, RZ, RZ, -R9 ;  /* 0x000000ffff047224 */ /* 0x000fe400078e0a09 */
[----:B------:R-:W-:-:S04]  /*21770*/  IMAD.HI.U32 R0, R0, R2, RZ ;  /* 0x0000000200007227 */ /* 0x000fc800078e00ff */
[----:B------:R-:W-:-:S05]  /*21780*/  IMAD R2, R0, R4, R2 ;  /* 0x0000000400027224 */ /* 0x000fca00078e0202 */
[----:B------:R-:W-:-:S13]  /*21790*/  ISETP.GT.U32.AND P0, PT, R8, R2, PT ;  /* 0x000000020800720c */ /* 0x000fda0003f04070 */
[-C--:B------:R-:W-:Y:S02]  /*217a0*/  @!P0 IADD3 R2, R2, -R8.reuse, RZ ;  /* 0x8000000802028210 */ /* 0x080fe40007ffe0ff */
[----:B------:R-:W-:Y:S02]  /*217b0*/  @!P0 IADD3 R0, R0, 0x1, RZ ;  /* 0x0000000100008810 */ /* 0x000fe40007ffe0ff */
[----:B------:R-:W-:Y:S01]  /*217c0*/  ISETP.GE.U32.AND P2, PT, R2, R8, PT ;  /* 0x000000080200720c */ /* 0x000fe20003f46070 */
[----:B------:R-:W-:Y:S01]  /*217d0*/  IMAD.MOV.U32 R8, RZ, RZ, RZ ;  /* 0x000000ffff087224 */ /* 0x000fe200078e00ff */
[----:B------:R-:W-:Y:S02]  /*217e0*/  LOP3.LUT R2, R3, R11, RZ, 0x3c, !PT ;  /* 0x0000000b03027212 */ /* 0x000fe400078e3cff */
[----:B------:R-:W-:Y:S02]  /*217f0*/  ISETP.NE.AND P0, PT, R11, RZ, PT ;  /* 0x000000ff0b00720c */ /* 0x000fe40003f05270 */
[----:B------:R-:W-:-:S07]  /*21800*/  ISETP.GE.AND P1, PT, R2, RZ, PT ;  /* 0x000000ff0200720c */ /* 0x000fce0003f26270 */
[----:B------:R-:W-:-:S05]  /*21810*/  @P2 IADD3 R0, R0, 0x1, RZ ;  /* 0x0000000100002810 */ /* 0x000fca0007ffe0ff */
[----:B------:R-:W-:-:S04]  /*21820*/  IMAD.MOV.U32 R2, RZ, RZ, R0 ;  /* 0x000000ffff027224 */ /* 0x000fc800078e0000 */
[----:B------:R-:W-:Y:S01]  /*21830*/  @!P1 IMAD.MOV R2, RZ, RZ, -R2 ;  /* 0x000000ffff029224 */ /* 0x000fe200078e0a02 */
[----:B------:R-:W-:-:S05]  /*21840*/  @!P0 LOP3.LUT R2, RZ, R11, RZ, 0x33, !PT ;  /* 0x0000000bff028212 */ /* 0x000fca00078e33ff */
[----:B------:R-:W-:Y:S02]  /*21850*/  IMAD R10, R7, R2, RZ ;  /* 0x00000002070a7224 */ /* 0x000fe400078e02ff */
[----:B------:R-:W-:-:S03]  /*21860*/  IMAD.MOV R2, RZ, RZ, -R2 ;  /* 0x000000ffff027224 */ /* 0x000fc600078e0a02 */
[----:B------:R-:W-:-:S04]  /*21870*/  IADD3 R0, -R10, c[0x0][0x538], RZ ;  /* 0x00014e000a007a10 */ /* 0x000fc80007ffe1ff */
[----:B------:R-:W-:-:S04]  /*21880*/  IMNMX R0, R7, R0, PT ;  /* 0x0000000007007217 */ /* 0x000fc80003800200 */
[----:B------:R-:W-:-:S04]  /*21890*/  IABS R4, R0 ;  /* 0x0000000000047213 */ /* 0x000fc80000000000 */
[----:B------:R-:W1:Y:S08]  /*218a0*/  I2F.RP R5, R4 ;  /* 0x0000000400057306 */ /* 0x000e700000209400 */
[----:B-1----:R-:W1:Y:S02]  /*218b0*/  MUFU.RCP R5, R5 ;  /* 0x0000000500057308 */ /* 0x002e640000001000 */
[----:B-1----:R-:W-:-:S06]  /*218c0*/  IADD3 R5, R5, 0xffffffe, RZ ;  /* 0x0ffffffe05057810 */ /* 0x002fcc0007ffe0ff */
[----:B------:R-:W1:Y:S02]  /*218d0*/  F2I.FTZ.U32.TRUNC.NTZ R9, R5 ;  /* 0x0000000500097305 */ /* 0x000e64000021f000 */
[----:B-1----:R-:W-:Y:S02]  /*218e0*/  IMAD.MOV R7, RZ, RZ, -R9 ;  /* 0x000000ffff077224 */ /* 0x002fe400078e0a09 */
[----:B------:R-:W-:-:S03]  /*218f0*/  IMAD R5, R11, R2, R3 ;  /* 0x000000020b057224 */ /* 0x000fc600078e0203 */
[----:B------:R-:W-:Y:S02]  /*21900*/  MOV R2, R7 ;  /* 0x0000000700027202 */ /* 0x000fe40000000f00 */
[----:B------:R-:W-:Y:S02]  /*21910*/  IABS R7, R0 ;  /* 0x0000000000077213 */ /* 0x000fe40000000000 */
[----:B------:R-:W-:Y:S01]  /*21920*/  IABS R3, R5 ;  /* 0x0000000500037213 */ /* 0x000fe20000000000 */
[----:B------:R-:W-:-:S04]  /*21930*/  IMAD R2, R2, R4, RZ ;  /* 0x0000000402027224 */ /* 0x000fc800078e02ff */
[----:B------:R-:W-:-:S04]  /*21940*/  IMAD.HI.U32 R8, R9, R2, R8 ;  /* 0x0000000209087227 */ /* 0x000fc800078e0008 */
[----:B------:R-:W-:-:S04]  /*21950*/  IMAD.MOV R2, RZ, RZ, -R7 ;  /* 0x000000ffff027224 */ /* 0x000fc800078e0a07 */
        /* <DEDUP_REMOVED lines=15> */
[----:B------:R-:W-:-:S05]  /*21a50*/  IMAD R0, R2, R3, R5 ;  /* 0x0000000302007224 */ /* 0x000fca00078e0205 */
[----:B------:R1:W-:Y:S02]  /*21a60*/  STL [R1+0x8], R0 ;  /* 0x0000080001007387 */ /* 0x0003e40000100800 */
.L_x_791:
[----:B------:R-:W-:Y:S05]  /*21a70*/  BSYNC B0 ;  /* 0x0000000000007941 */ /* 0x000fea0003800000 */
.L_x_789:
[----:B------:R-:W-:-:S04]  /*21a80*/  LOP3.LUT R2, RZ, R2, RZ, 0x33, !PT ;  /* 0x00000002ff027212 */ /* 0x000fc800078e33ff */
[----:B-1----:R-:W-:-:S05]  /*21a90*/  IADD3 R0, R2, R6, RZ ;  /* 0x0000000602007210 */ /* 0x002fca0007ffe0ff */
[----:B------:R1:W-:Y:S01]  /*21aa0*/  STL [R1+0x4], R0 ;  /* 0x0000040001007387 */ /* 0x0003e20000100800 */
[----:B------:R-:W-:Y:S05]  /*21ab0*/  BRA `(.L_x_792) ;  /* 0x0000005000007947 */ /* 0x000fea0003800000 */
.L_x_780:
[----:B------:R-:W-:Y:S01]  /*21ac0*/  MOV R0, c[0x0][0x53c] ;  /* 0x00014f0000007a02 */ /* 0x000fe20000000f00 */
[----:B------:R1:W-:Y:S04]  /*21ad0*/  STL [R1], R10 ;  /* 0x0000000a01007387 */ /* 0x0003e80000100800 */
[----:B------:R1:W-:Y:S04]  /*21ae0*/  STL [R1+0x4], RZ ;  /* 0x000004ff01007387 */ /* 0x0003e80000100800 */
[----:B------:R1:W-:Y:S04]  /*21af0*/  STL [R1+0x8], RZ ;  /* 0x000008ff01007387 */ /* 0x0003e80000100800 */
[----:B------:R1:W-:Y:S02]  /*21b00*/  STL [R1+0xc], R0 ;  /* 0x00000c0001007387 */ /* 0x0003e40000100800 */
.L_x_792:
[----:B------:R-:W-:Y:S05]  /*21b10*/  BSYNC B1 ;  /* 0x0000000000017941 */ /* 0x000fea0003800000 */
.L_x_778:
[----:B---3--:R-:W2:Y:S04]  /*21b20*/  LDL R4, [R1] ;  /* 0x0000000001047983 */ /* 0x008ea80000100800 */
[----:B------:R-:W2:Y:S04]  /*21b30*/  LDL R5, [R1+0x4] ;  /* 0x0000040001057983 */ /* 0x000ea80000100800 */
[----:B------:R-:W2:Y:S04]  /*21b40*/  LDL R6, [R1+0x8] ;  /* 0x0000080001067983 */ /* 0x000ea80000100800 */
[----:B------:R-:W2:Y:S01]  /*21b50*/  LDL R7, [R1+0xc] ;  /* 0x00000c0001077983 */ /* 0x000ea20000100800 */
[----:B------:R-:W-:Y:S03]  /*21b60*/  WARPSYNC 0xffffffff ;  /* 0xffffffff00007948 */ /* 0x000fe60003800000 */
[----:B------:R-:W-:Y:S01]  /*21b70*/  BAR.SYNC.DEFER_BLOCKING 0x4, 0x100 ;  /* 0x0104000000007b1d */ /* 0x000fe20000010000 */
[----:B------:R-:W-:-:S13]  /*21b80*/  ISETP.NE.AND P0, PT, R13, RZ, PT ;  /* 0x000000ff0d00720c */ /* 0x000fda0003f05270 */
[----:B--2---:R2:W-:Y:S04]  /*21b90*/  @!P0 STS.128 [0x18100], R4 ;  /* 0x01810004ff008388 */ /* 0x0045e80000000c00 */
[----:B------:R-:W-:Y:S06]  /*21ba0*/  BAR.ARV 0x5, 0x100 ;  /* 0x0144000000007b1d */ /* 0x000fec0000002000 */
.L_x_773:
[----:B-1----:R-:W3:Y:S02]  /*21bb0*/  LDL R0, [R1+0xc] ;  /* 0x00000c0001007983 */ /* 0x002ee40000100800 */
[----:B---3--:R-:W-:-:S13]  /*21bc0*/  ISETP.GE.AND P0, PT, R0, c[0x0][0x53c], PT ;  /* 0x00014f0000007a0c */ /* 0x008fda0003f06270 */
[----:B--2-4-:R-:W-:Y:S01]  /*21bd0*/  @P0 CALL.REL.NOINC `(.L_x_793) ;  /* 0x0000001000000944 */ /* 0x014fe20003c00000 */
[----:B------:R-:W-:Y:S05]  /*21be0*/  BRA `(.L_x_794) ;  /* 0xfffdfe4000007947 */ /* 0x000fea000383ffff */
.L_x_793:
[----:B------:R-:W-:Y:S05]  /*21bf0*/  EXIT ;  /* 0x000000000000794d */ /* 0x000fea0003800000 */
.L_x_574:
[----:B------:R-:W-:Y:S01]  /*21c00*/  IMAD.MOV.U32 R0, RZ, RZ, R4 ;  /* 0x000000ffff007224 */ /* 0x000fe200078e0004 */
[----:B------:R-:W-:Y:S02]  /*21c10*/  MOV R2, 0x1 ;  /* 0x0000000100027802 */ /* 0x000fe40000000f00 */
[----:B------:R-:W-:Y:S02]  /*21c20*/  MOV R3, 0x21c40 ;  /* 0x00021c4000037802 */ /* 0x000fe40000000f00 */
[----:B------:R-:W-:Y:S05]  /*21c30*/  CALL.REL.NOINC `($__internal_14_$__cuda_sm70_shflsync_up_p) ;  /* 0x0000184000007944 */ /* 0x000fea0003c00000 */
[----:B------:R-:W-:Y:S01]  /*21c40*/  MOV R0, R5 ;  /* 0x0000000500007202 */ /* 0x000fe20000000f00 */
[----:B------:R-:W-:Y:S05]  /*21c50*/  BRA `(.L_x_795) ;  /* 0xfffde82000007947 */ /* 0x000fea000383ffff */
.L_x_575:
[----:B------:R-:W-:Y:S01]  /*21c60*/  IMAD.MOV.U32 R0, RZ, RZ, R4 ;  /* 0x000000ffff007224 */ /* 0x000fe200078e0004 */
[----:B------:R-:W-:Y:S02]  /*21c70*/  MOV R2, 0x2 ;  /* 0x0000000200027802 */ /* 0x000fe40000000f00 */
[----:B------:R-:W-:Y:S02]  /*21c80*/  MOV R3, 0x21ca0 ;  /* 0x00021ca000037802 */ /* 0x000fe40000000f00 */
[----:B------:R-:W-:Y:S05]  /*21c90*/  CALL.REL.NOINC `($__internal_14_$__cuda_sm70_shflsync_up_p) ;  /* 0x000017e000007944 */ /* 0x000fea0003c00000 */
[----:B------:R-:W-:Y:S02]  /*21ca0*/  SEL R5, R5, RZ, P4 ;  /* 0x000000ff05057207 */ /* 0x000fe40002000000 */
[----:B------:R-:W-:Y:S02]  /*21cb0*/  MOV R2, 0x4 ;  /* 0x0000000400027802 */ /* 0x000fe40000000f00 */
[----:B------:R-:W-:Y:S01]  /*21cc0*/  MOV R3, 0x21d00 ;  /* 0x00021d0000037802 */ /* 0x000fe20000000f00 */
[----:B------:R-:W-:-:S04]  /*21cd0*/  IMAD.IADD R4, R4, 0x1, R5 ;  /* 0x0000000104047824 */ /* 0x000fc800078e0205 */
[----:B------:R-:W-:Y:S02]  /*21ce0*/  IMAD.MOV.U32 R0, RZ, RZ, R4 ;  /* 0x000000ffff007224 */ /* 0x000fe400078e0004 */
        /* <DEDUP_REMOVED lines=16> */
[----:B------:R-:W-:Y:S02]  /*21df0*/  IMAD.IADD R4, R4, 0x1, R5 ;  /* 0x0000000104047824 */ /* 0x000fe400078e0205 */
[----:B------:R-:W-:Y:S02]  /*21e00*/  IMAD.MOV.U32 R5, RZ, RZ, 0x1f ;  /* 0x0000001fff057424 */ /* 0x000fe400078e00ff */
[----:B------:R-:W-:Y:S02]  /*21e10*/  IMAD.MOV.U32 R9, RZ, RZ, R4 ;  /* 0x000000ffff097224 */ /* 0x000fe400078e0004 */
[----:B------:R-:W-:Y:S05]  /*21e20*/  CALL.REL.NOINC `($__internal_13_$__cuda_sm70_shflsync_idx_p) ;  /* 0x0000160000007944 */ /* 0x000fea0003c00000 */
[----:B------:R-:W-:Y:S01]  /*21e30*/  MOV R0, R5 ;  /* 0x0000000500007202 */ /* 0x000fe20000000f00 */
[----:B------:R-:W-:Y:S05]  /*21e40*/  BRA `(.L_x_796) ;  /* 0xfffde73000007947 */ /* 0x000fea000383ffff */
.L_x_577:
[----:B------:R-:W-:Y:S02]  /*21e50*/  SEL R0, RZ, 0x1, P0 ;  /* 0x00000001ff007807 */ /* 0x000fe40000000000 */
[----:B------:R-:W-:-:S02]  /*21e60*/  MOV R2, 0x21e80 ;  /* 0x00021e8000027802 */ /* 0x000fc40000000f00 */
[----:B------:R-:W-:Y:S05]  /*21e70*/  CALL.REL.NOINC `($__internal_15_$__cuda_sm70_votesync_ballot) ;  /* 0x0000167000007944 */ /* 0x000fea0003c00000 */
[----:B------:R-:W-:Y:S01]  /*21e80*/  MOV R7, R0 ;  /* 0x0000000000077202 */ /* 0x000fe20000000f00 */
[----:B------:R-:W-:Y:S05]  /*21e90*/  BRA `(.L_x_797) ;  /* 0xfffde77000007947 */ /* 0x000fea000383ffff */
.L_x_578:
[----:B------:R-:W-:Y:S01]  /*21ea0*/  IMAD.MOV.U32 R9, RZ, RZ, R10 ;  /* 0x000000ffff097224 */ /* 0x000fe200078e000a */
[----:B------:R-:W-:Y:S01]  /*21eb0*/  MOV R5, R0 ;  /* 0x0000000000057202 */ /* 0x000fe20000000f00 */
[----:B------:R-:W-:Y:S01]  /*21ec0*/  IMAD.MOV.U32 R3, RZ, RZ, 0x1f ;  /* 0x0000001fff037424 */ /* 0x000fe200078e00ff */
[----:B-1----:R-:W-:-:S02]  /*21ed0*/  MOV R2, 0x21ef0 ;  /* 0x00021ef000027802 */ /* 0x002fc40000000f00 */
[----:B------:R-:W-:Y:S05]  /*21ee0*/  CALL.REL.NOINC `($__internal_13_$__cuda_sm70_shflsync_idx_p) ;  /* 0x0000154000007944 */ /* 0x000fea0003c00000 */
[----:B------:R-:W-:Y:S01]  /*21ef0*/  IMAD.MOV.U32 R12, RZ, RZ, R5 ;  /* 0x000000ffff0c7224 */ /* 0x000fe200078e0005 */
[----:B------:R-:W-:Y:S01]  /*21f00*/  MOV R9, R8 ;  /* 0x0000000800097202 */ /* 0x000fe20000000f00 */
[----:B------:R-:W-:Y:S01]  /*21f10*/  IMAD.MOV.U32 R6, RZ, RZ, RZ ;  /* 0x000000ffff067224 */ /* 0x000fe200078e00ff */
[----:B------:R-:W-:Y:S01]  /*21f20*/  MOV R5, R0 ;  /* 0x0000000000057202 */ /* 0x000fe20000000f00 */
[----:B------:R-:W-:Y:S01]  /*21f30*/  IMAD.MOV.U32 R3, RZ, RZ, 0x1f ;  /* 0x0000001fff037424 */ /* 0x000fe200078e00ff */
[----:B------:R-:W-:-:S02]  /*21f40*/  MOV R2, 0x21f60 ;  /* 0x00021f6000027802 */ /* 0x000fc40000000f00 */
[----:B------:R-:W-:Y:S05]  /*21f50*/  CALL.REL.NOINC `($__internal_13_$__cuda_sm70_shflsync_idx_p) ;  /* 0x000014d000007944 */ /* 0x000fea0003c00000 */
[----:B------:R-:W-:Y:S01]  /*21f60*/  MOV R10, R5 ;  /* 0x00000005000a7202 */ /* 0x000fe20000000f00 */
[----:B------:R-:W-:Y:S05]  /*21f70*/  BRA `(.L_x_798) ;  /* 0xfffde70000007947 */ /* 0x000fea000383ffff */
.L_x_581:
[----:B------:R-:W-:Y:S01]  /*21f80*/  IMAD.MOV.U32 R9, RZ, RZ, R4 ;  /* 0x000000ffff097224 */ /* 0x000fe200078e0004 */
[----:B------:R-:W-:-:S02]  /*21f90*/  MOV R3, 0x1f ;  /* 0x0000001f00037802 */ /* 0x000fc40000000f00 */
[----:B-1----:R-:W-:Y:S02]  /*21fa0*/  MOV R2, 0x21fc0 ;  /* 0x00021fc000027802 */ /* 0x002fe40000000f00 */
[----:B--234-:R-:W-:Y:S05]  /*21fb0*/  CALL.REL.NOINC `($__internal_13_$__cuda_sm70_shflsync_idx_p) ;  /* 0x0000147000007944 */ /* 0x01cfea0003c00000 */
[----:B------:R-:W-:Y:S01]  /*21fc0*/  MOV R6, R5 ;  /* 0x0000000500067202 */ /* 0x000fe20000000f00 */
[----:B------:R-:W-:Y:S05]  /*21fd0*/  BRA `(.L_x_580) ;  /* 0xfffde70000007947 */ /* 0x000fea000383ffff */
.L_x_636:
[----:B------:R-:W-:Y:S01]  /*21fe0*/  IMAD.MOV.U32 R9, RZ, RZ, R12 ;  /* 0x000000ffff097224 */ /* 0x000fe200078e000c */
[----:B------:R-:W-:Y:S01]  /*21ff0*/  MOV R5, RZ ;  /* 0x000000ff00057202 */ /* 0x000fe20000000f00 */
[----:B------:R-:W-:Y:S01]  /*22000*/  IMAD.MOV.U32 R3, RZ, RZ, 0x181f ;  /* 0x0000181fff037424 */ /* 0x000fe200078e00ff */
[----:B------:R-:W-:Y:S02]  /*22010*/  MOV R2, 0x22030 ;  /* 0x0002203000027802 */ /* 0x000fe40000000f00 */
[----:B-1---5:R-:W-:Y:S05]  /*22020*/  CALL.REL.NOINC `($__internal_13_$__cuda_sm70_shflsync_idx_p) ;  /* 0x0000140000007944 */ /* 0x022fea0003c00000 */
[----:B------:R-:W-:Y:S01]  /*22030*/  MOV R10, R5 ;  /* 0x00000005000a7202 */ /* 0x000fe20000000f00 */
[----:B------:R-:W-:Y:S05]  /*22040*/  BRA `(.L_x_799) ;  /* 0xfffe655000007947 */ /* 0x000fea000383ffff */
.L_x_637:
[----:B------:R-:W-:Y:S01]  /*22050*/  IMAD.MOV.U32 R9, RZ, RZ, R15 ;  /* 0x000000ffff097224 */ /* 0x000fe200078e000f */
[----:B------:R-:W-:Y:S01]  /*22060*/  MOV R5, RZ ;  /* 0x000000ff00057202 */ /* 0x000fe20000000f00 */
[----:B------:R-:W-:Y:S01]  /*22070*/  IMAD.MOV.U32 R3, RZ, RZ, 0x181f ;  /* 0x0000181fff037424 */ /* 0x000fe200078e00ff */
[----:B------:R-:W-:Y:S02]  /*22080*/  MOV R2, 0x220a0 ;  /* 0x000220a000027802 */ /* 0x000fe40000000f00 */
[----:B-123-5:R-:W-:Y:S05]  /*22090*/  CALL.REL.NOINC `($__internal_13_$__cuda_sm70_shflsync_idx_p) ;  /* 0x0000139000007944 */ /* 0x02efea0003c00000 */
[----:B------:R-:W-:Y:S01]  /*220a0*/  MOV R0, R5 ;  /* 0x0000000500007202 */ /* 0x000fe20000000f00 */
[----:B------:R-:W-:Y:S05]  /*220b0*/  BRA `(.L_x_800) ;  /* 0xfffe650000007947 */ /* 0x000fea000383ffff */
.L_x_640:
[----:B-1----:R-:W-:Y:S01]  /*220c0*/  IMAD.MOV.U32 R9, RZ, RZ, R12 ;  /* 0x000000ffff097224 */ /* 0x002fe200078e000c */
[----:B------:R-:W-:Y:S01]  /*220d0*/  MOV R5, 0x1 ;  /* 0x0000000100057802 */ /* 0x000fe20000000f00 */
[----:B------:R-:W-:Y:S01]  /*220e0*/  IMAD.MOV.U32 R3, RZ, RZ, 0x181f ;  /* 0x0000181fff037424 */ /* 0x000fe200078e00ff */
[----:B------:R-:W-:-:S02]  /*220f0*/  MOV R2, 0x22110 ;  /* 0x0002211000027802 */ /* 0x000fc40000000f00 */
[----:B--2345:R-:W-:Y:S05]  /*22100*/  CALL.REL.NOINC `($__internal_13_$__cuda_sm70_shflsync_idx_p) ;  /* 0x0000132000007944 */ /* 0x03cfea0003c00000 */
[----:B------:R-:W-:Y:S01]  /*22110*/  IMAD.MOV.U32 R10, RZ, RZ, R5 ;  /* 0x000000ffff0a7224 */ /* 0x000fe200078e0005 */
[----:B------:R-:W-:Y:S01]  /*22120*/  MOV R5, 0x1 ;  /* 0x0000000100057802 */ /* 0x000fe20000000f00 */
[----:B------:R-:W-:Y:S01]  /*22130*/  IMAD.MOV.U32 R9, RZ, RZ, R15 ;  /* 0x000000ffff097224 */ /* 0x000fe200078e000f */
[----:B------:R-:W-:-:S02]  /*22140*/  MOV R3, 0x181f ;  /* 0x0000181f00037802 */ /* 0x000fc40000000f00 */
[----:B------:R-:W-:Y:S02]  /*22150*/  MOV R2, 0x22170 ;  /* 0x0002217000027802 */ /* 0x000fe40000000f00 */
[----:B------:R-:W-:Y:S05]  /*22160*/  CALL.REL.NOINC `($__internal_13_$__cuda_sm70_shflsync_idx_p) ;  /* 0x000012c000007944 */ /* 0x000fea0003c00000 */
[----:B------:R-:W-:Y:S01]  /*22170*/  MOV R0, R5 ;  /* 0x0000000500007202 */ /* 0x000fe20000000f00 */
[----:B------:R-:W-:Y:S05]  /*22180*/  BRA `(.L_x_801) ;  /* 0xfffe65c000007947 */ /* 0x000fea000383ffff */
.L_x_643:
[----:B-1----:R-:W-:Y:S01]  /*22190*/  IMAD.MOV.U32 R9, RZ, RZ, R12 ;  /* 0x000000ffff097224 */ /* 0x002fe200078e000c */
[----:B------:R-:W-:Y:S01]  /*221a0*/  MOV R5, 0x2 ;  /* 0x0000000200057802 */ /* 0x000fe20000000f00 */
[----:B------:R-:W-:Y:S01]  /*221b0*/  IMAD.MOV.U32 R3, RZ, RZ, 0x181f ;  /* 0x0000181fff037424 */ /* 0x000fe200078e00ff */
[----:B------:R-:W-:Y:S02]  /*221c0*/  MOV R2, 0x221e0 ;  /* 0x000221e000027802 */ /* 0x000fe40000000f00 */
[----:B--2345:R-:W-:Y:S05]  /*221d0*/  CALL.REL.NOINC `($__internal_13_$__cuda_sm70_shflsync_idx_p) ;  /* 0x0000125000007944 */ /* 0x03cfea0003c00000 */
[----:B------:R-:W-:Y:S01]  /*221e0*/  MOV R10, R5 ;  /* 0x00000005000a7202 */ /* 0x000fe20000000f00 */
[----:B------:R-:W-:Y:S05]  /*221f0*/  BRA `(.L_x_802) ;  /* 0xfffe66b000007947 */ /* 0x000fea000383ffff */
.L_x_644:
[----:B-1----:R-:W-:Y:S01]  /*22200*/  IMAD.MOV.U32 R9, RZ, RZ, R15 ;  /* 0x000000ffff097224 */ /* 0x002fe200078e000f */
[----:B------:R-:W-:Y:S01]  /*22210*/  MOV R5, 0x2 ;  /* 0x0000000200057802 */ /* 0x000fe20000000f00 */
[----:B------:R-:W-:Y:S01]  /*22220*/  IMAD.MOV.U32 R3, RZ, RZ, 0x181f ;  /* 0x0000181fff037424 */ /* 0x000fe200078e00ff */
[----:B------:R-:W-:Y:S02]  /*22230*/  MOV R2, 0x22250 ;  /* 0x0002225000027802 */ /* 0x000fe40000000f00 */
[----:B--2345:R-:W-:Y:S05]  /*22240*/  CALL.REL.NOINC `($__internal_13_$__cuda_sm70_shflsync_idx_p) ;  /* 0x000011e000007944 */ /* 0x03cfea0003c00000 */
[----:B------:R-:W-:Y:S01]  /*22250*/  MOV R0, R5 ;  /* 0x0000000500007202 */ /* 0x000fe20000000f00 */
[----:B------:R-:W-:Y:S05]  /*22260*/  BRA `(.L_x_803) ;  /* 0xfffe666000007947 */ /* 0x000fea000383ffff */
.L_x_647:
[----:B--2---:R-:W-:Y:S01]  /*22270*/  IMAD.MOV.U32 R9, RZ, RZ, R12 ;  /* 0x000000ffff097224 */ /* 0x004fe200078e000c */
[----:B------:R-:W-:Y:S01]  /*22280*/  MOV R5, 0x3 ;  /* 0x0000000300057802 */ /* 0x000fe20000000f00 */
[----:B------:R-:W-:Y:S01]  /*22290*/  IMAD.MOV.U32 R3, RZ, RZ, 0x181f ;  /* 0x0000181fff037424 */ /* 0x000fe200078e00ff */
[----:B------:R-:W-:-:S02]  /*222a0*/  MOV R2, 0x222c0 ;  /* 0x000222c000027802 */ /* 0x000fc40000000f00 */
[----:B-1-345:R-:W-:Y:S05]  /*222b0*/  CALL.REL.NOINC `($__internal_13_$__cuda_sm70_shflsync_idx_p) ;  /* 0x0000117000007944 */ /* 0x03afea0003c00000 */
        /* <DEDUP_REMOVED lines=8> */
.L_x_732:
[----:B------:R-:W-:Y:S01]  /*22340*/  IMAD.MOV.U32 R2, RZ, RZ, R237 ;  /* 0x000000ffff027224 */ /* 0x000fe200078e00ed */
[----:B------:R-:W-:Y:S02]  /*22350*/  MOV R5, 0x2 ;  /* 0x0000000200057802 */ /* 0x000fe40000000f00 */
[----:B------:R-:W-:Y:S02]  /*22360*/  MOV R3, 0x22380 ;  /* 0x0002238000037802 */ /* 0x000fe40000000f00 */
[----:B------:R-:W-:Y:S05]  /*22370*/  CALL.REL.NOINC `($__internal_12_$__cuda_sm70_shflsync_bfly_p) ;  /* 0x0000106000007944 */ /* 0x000fea0003c00000 */
[----:B------:R-:W-:Y:S01]  /*22380*/  MOV R0, R5 ;  /* 0x0000000500007202 */ /* 0x000fe20000000f00 */
[----:B------:R-:W-:Y:S05]  /*22390*/  BRA `(.L_x_805) ;  /* 0xffffa98000007947 */ /* 0x000fea000383ffff */
.L_x_733:
[----:B------:R-:W-:Y:S01]  /*223a0*/  IMAD.MOV.U32 R2, RZ, RZ, R0 ;  /* 0x000000ffff027224 */ /* 0x000fe200078e0000 */
[----:B------:R-:W-:Y:S02]  /*223b0*/  MOV R5, 0x1 ;  /* 0x0000000100057802 */ /* 0x000fe40000000f00 */
[----:B------:R-:W-:Y:S02]  /*223c0*/  MOV R3, 0x223e0 ;  /* 0x000223e000037802 */ /* 0x000fe40000000f00 */
[----:B-1----:R-:W-:Y:S05]  /*223d0*/  CALL.REL.NOINC `($__internal_12_$__cuda_sm70_shflsync_bfly_p) ;  /* 0x0000100000007944 */ /* 0x002fea0003c00000 */
[----:B------:R-:W-:Y:S01]  /*223e0*/  FADD.FTZ R0, R0, R5 ;  /* 0x0000000500007221 */ /* 0x000fe20000010000 */
[----:B------:R-:W-:Y:S02]  /*223f0*/  MOV R2, R238 ;  /* 0x000000ee00027202 */ /* 0x000fe40000000f00 */
[----:B------:R-:W-:-:S02]  /*22400*/  MOV R5, 0x2 ;  /* 0x0000000200057802 */ /* 0x000fc40000000f00 */
[----:B------:R-:W-:Y:S02]  /*22410*/  MOV R3, 0x22430 ;  /* 0x0002243000037802 */ /* 0x000fe40000000f00 */
[----:B------:R-:W-:Y:S05]  /*22420*/  CALL.REL.NOINC `($__internal_12_$__cuda_sm70_shflsync_bfly_p) ;  /* 0x00000fb000007944 */ /* 0x000fea0003c00000 */
[----:B------:R-:W-:Y:S01]  /*22430*/  FADD.FTZ R4, R238, R5 ;  /* 0x00000005ee047221 */ /* 0x000fe20000010000 */
[----:B------:R-:W-:Y:S02]  /*22440*/  MOV R5, 0x1 ;  /* 0x0000000100057802 */ /* 0x000fe40000000f00 */
[----:B------:R-:W-:Y:S02]  /*22450*/  MOV R3, 0x22480 ;  /* 0x0002248000037802 */ /* 0x000fe40000000f00 */
[----:B------:R-:W-:Y:S02]  /*22460*/  MOV R2, R4 ;  /* 0x0000000400027202 */ /* 0x000fe40000000f00 */
[----:B------:R-:W-:Y:S05]  /*22470*/  CALL.REL.NOINC `($__internal_12_$__cuda_sm70_shflsync_bfly_p) ;  /* 0x00000f6000007944 */ /* 0x000fea0003c00000 */
[----:B------:R-:W-:Y:S01]  /*22480*/  MOV R3, R5 ;  /* 0x0000000500037202 */ /* 0x000fe20000000f00 */
[----:B------:R-:W-:Y:S05]  /*22490*/  BRA `(.L_x_806) ;  /* 0xffffa8f000007947 */ /* 0x000fea000383ffff */
.L_x_740:
[----:B-1-34-:R-:W-:Y:S01]  /*224a0*/  IMAD.MOV.U32 R9, RZ, RZ, R13 ;  /* 0x000000ffff097224 */ /* 0x01afe200078e000d */
[----:B------:R-:W-:Y:S01]  /*224b0*/  MOV R5, RZ ;  /* 0x000000ff00057202 */ /* 0x000fe20000000f00 */
[----:B------:R-:W-:Y:S01]  /*224c0*/  IMAD.MOV.U32 R3, RZ, RZ, 0x181f ;  /* 0x0000181fff037424 */ /* 0x000fe200078e00ff */
[----:B------:R-:W-:Y:S02]  /*224d0*/  MOV R2, 0x224f0 ;  /* 0x000224f000027802 */ /* 0x000fe40000000f00 */
[----:B------:R-:W-:Y:S05]  /*224e0*/  CALL.REL.NOINC `($__internal_13_$__cuda_sm70_shflsync_idx_p) ;  /* 0x00000f4000007944 */ /* 0x000fea0003c00000 */
[----:B------:R-:W-:Y:S01]  /*224f0*/  MOV R7, R5 ;  /* 0x0000000500077202 */ /* 0x000fe20000000f00 */
[----:B------:R-:W-:Y:S05]  /*22500*/  BRA `(.L_x_807) ;  /* 0xffffc1d000007947 */ /* 0x000fea000383ffff */
.L_x_741:
[----:B------:R-:W-:Y:S01]  /*22510*/  IMAD.MOV.U32 R9, RZ, RZ, R14 ;  /* 0x000000ffff097224 */ /* 0x000fe200078e000e */
[----:B------:R-:W-:Y:S01]  /*22520*/  MOV R5, RZ ;  /* 0x000000ff00057202 */ /* 0x000fe20000000f00 */
[----:B------:R-:W-:Y:S01]  /*22530*/  IMAD.MOV.U32 R3, RZ, RZ, 0x181f ;  /* 0x0000181fff037424 */ /* 0x000fe200078e00ff */
[----:B------:R-:W-:-:S02]  /*22540*/  MOV R2, 0x22560 ;  /* 0x0002256000027802 */ /* 0x000fc40000000f00 */
[----:B-12---:R-:W-:Y:S05]  /*22550*/  CALL.REL.NOINC `($__internal_13_$__cuda_sm70_shflsync_idx_p) ;  /* 0x00000ed000007944 */ /* 0x006fea0003c00000 */
[----:B------:R-:W-:Y:S01]  /*22560*/  MOV R2, R5 ;  /* 0x0000000500027202 */ /* 0x000fe20000000f00 */
[----:B------:R-:W-:Y:S05]  /*22570*/  BRA `(.L_x_808) ;  /* 0xffffc18000007947 */ /* 0x000fea000383ffff */
.L_x_744:
[----:B--2---:R-:W-:Y:S01]  /*22580*/  IMAD.MOV.U32 R9, RZ, RZ, R13 ;  /* 0x000000ffff097224 */ /* 0x004fe200078e000d */
[----:B------:R-:W-:Y:S01]  /*22590*/  MOV R5, 0x1 ;  /* 0x0000000100057802 */ /* 0x000fe20000000f00 */
[----:B------:R-:W-:Y:S01]  /*225a0*/  IMAD.MOV.U32 R3, RZ, RZ, 0x181f ;  /* 0x0000181fff037424 */ /* 0x000fe200078e00ff */
[----:B----4-:R-:W-:-:S02]  /*225b0*/  MOV R2, 0x225d0 ;  /* 0x000225d000027802 */ /* 0x010fc40000000f00 */
[----:B-1-3--:R-:W-:Y:S05]  /*225c0*/  CALL.REL.NOINC `($__internal_13_$__cuda_sm70_shflsync_idx_p) ;  /* 0x00000e6000007944 */ /* 0x00afea0003c00000 */
        /* <DEDUP_REMOVED lines=8> */
.L_x_747:
[----:B-1----:R-:W-:Y:S01]  /*22650*/  IMAD.MOV.U32 R9, RZ, RZ, R13 ;  /* 0x000000ffff097224 */ /* 0x002fe200078e000d */
[----:B------:R-:W-:Y:S01]  /*22660*/  MOV R5, 0x2 ;  /* 0x0000000200057802 */ /* 0x000fe20000000f00 */
[----:B------:R-:W-:Y:S01]  /*22670*/  IMAD.MOV.U32 R3, RZ, RZ, 0x181f ;  /* 0x0000181fff037424 */ /* 0x000fe200078e00ff */
[----:B----4-:R-:W-:Y:S02]  /*22680*/  MOV R2, 0x226a0 ;  /* 0x000226a000027802 */ /* 0x010fe40000000f00 */
[----:B--23--:R-:W-:Y:S05]  /*22690*/  CALL.REL.NOINC `($__internal_13_$__cuda_sm70_shflsync_idx_p) ;  /* 0x00000d9000007944 */ /* 0x00cfea0003c00000 */
[----:B------:R-:W-:Y:S01]  /*226a0*/  MOV R7, R5 ;  /* 0x0000000500077202 */ /* 0x000fe20000000f00 */
[----:B------:R-:W-:Y:S05]  /*226b0*/  BRA `(.L_x_810) ;  /* 0xffffc2f000007947 */ /* 0x000fea000383ffff */
.L_x_748:
[----:B------:R-:W-:Y:S01]  /*226c0*/  IMAD.MOV.U32 R9, RZ, RZ, R14 ;  /* 0x000000ffff097224 */ /* 0x000fe200078e000e */
[----:B------:R-:W-:Y:S01]  /*226d0*/  MOV R5, 0x2 ;  /* 0x0000000200057802 */ /* 0x000fe20000000f00 */
[----:B------:R-:W-:Y:S01]  /*226e0*/  IMAD.MOV.U32 R3, RZ, RZ, 0x181f ;  /* 0x0000181fff037424 */ /* 0x000fe200078e00ff */
[----:B----4-:R-:W-:Y:S02]  /*226f0*/  MOV R2, 0x22710 ;  /* 0x0002271000027802 */ /* 0x010fe40000000f00 */
[----:B-123--:R-:W-:Y:S05]  /*22700*/  CALL.REL.NOINC `($__internal_13_$__cuda_sm70_shflsync_idx_p) ;  /* 0x00000d2000007944 */ /* 0x00efea0003c00000 */
[----:B------:R-:W-:Y:S01]  /*22710*/  MOV R2, R5 ;  /* 0x0000000500027202 */ /* 0x000fe20000000f00 */
[----:B------:R-:W-:Y:S05]  /*22720*/  BRA `(.L_x_811) ;  /* 0xffffc2a000007947 */ /* 0x000fea000383ffff */
.L_x_751:
[----:B-1----:R-:W-:Y:S01]  /*22730*/  IMAD.MOV.U32 R9, RZ, RZ, R13 ;  /* 0x000000ffff097224 */ /* 0x002fe200078e000d */
[----:B------:R-:W-:Y:S01]  /*22740*/  MOV R5, 0x3 ;  /* 0x0000000300057802 */ /* 0x000fe20000000f00 */
[----:B------:R-:W-:Y:S01]  /*22750*/  IMAD.MOV.U32 R3, RZ, RZ, 0x181f ;  /* 0x0000181fff037424 */ /* 0x000fe200078e00ff */
[----:B------:R-:W-:-:S02]  /*22760*/  MOV R2, 0x22780 ;  /* 0x0002278000027802 */ /* 0x000fc40000000f00 */
[----:B--234-:R-:W-:Y:S05]  /*22770*/  CALL.REL.NOINC `($__internal_13_$__cuda_sm70_shflsync_idx_p) ;  /* 0x00000cb000007944 */ /* 0x01cfea0003c00000 */
        /* <DEDUP_REMOVED lines=8> */
.L_x_753:
[----:B------:R-:W-:Y:S01]  /*22800*/  IMAD.MOV.U32 R9, RZ, RZ, R36 ;  /* 0x000000ffff097224 */ /* 0x000fe200078e0024 */
[----:B------:R-:W-:Y:S01]  /*22810*/  MOV R5, RZ ;  /* 0x000000ff00057202 */ /* 0x000fe20000000f00 */
[----:B------:R-:W-:Y:S01]  /*22820*/  IMAD.MOV.U32 R3, RZ, RZ, 0x1c1f ;  /* 0x00001c1fff037424 */ /* 0x000fe200078e00ff */
[----:B------:R-:W-:Y:S02]  /*22830*/  MOV R2, 0x22850 ;  /* 0x0002285000027802 */ /* 0x000fe40000000f00 */
[----:B-1----:R-:W-:Y:S05]  /*22840*/  CALL.REL.NOINC `($__internal_13_$__cuda_sm70_shflsync_idx_p) ;  /* 0x00000be000007944 */ /* 0x002fea0003c00000 */
[----:B------:R-:W-:Y:S01]  /*22850*/  MOV R4, R5 ;  /* 0x0000000500047202 */ /* 0x000fe20000000f00 */
[----:B------:R-:W-:Y:S05]  /*22860*/  BRA `(.L_x_813) ;  /* 0xffffc5f000007947 */ /* 0x000fea000383ffff */
.L_x_754:
[----:B------:R-:W-:Y:S01]  /*22870*/  IMAD.MOV.U32 R9, RZ, RZ, R38 ;  /* 0x000000ffff097224 */ /* 0x000fe200078e0026 */
[----:B------:R-:W-:Y:S01]  /*22880*/  MOV R5, RZ ;  /* 0x000000ff00057202 */ /* 0x000fe20000000f00 */
[----:B------:R-:W-:Y:S01]  /*22890*/  IMAD.MOV.U32 R3, RZ, RZ, 0x1c1f ;  /* 0x00001c1fff037424 */ /* 0x000fe200078e00ff */
[----:B------:R-:W-:Y:S02]  /*228a0*/  MOV R2, 0x228c0 ;  /* 0x000228c000027802 */ /* 0x000fe40000000f00 */
[----:B-123--:R-:W-:Y:S05]  /*228b0*/  CALL.REL.NOINC `($__internal_13_$__cuda_sm70_shflsync_idx_p) ;  /* 0x00000b7000007944 */ /* 0x00efea0003c00000 */
[----:B------:R-:W-:Y:S01]  /*228c0*/  MOV R0, R5 ;  /* 0x0000000500007202 */ /* 0x000fe20000000f00 */
[----:B------:R-:W-:Y:S05]  /*228d0*/  BRA `(.L_x_814) ;  /* 0xffffc5a000007947 */ /* 0x000fea000383ffff */
.L_x_757:
[----:B------:R-:W-:Y:S01]  /*228e0*/  IMAD.MOV.U32 R9, RZ, RZ, R36 ;  /* 0x000000ffff097224 */ /* 0x000fe200078e0024 */
[----:B------:R-:W-:Y:S01]  /*228f0*/  MOV R5, 0x1 ;  /* 0x0000000100057802 */ /* 0x000fe20000000f00 */
[----:B---3--:R-:W-:Y:S01]  /*22900*/  IMAD.MOV.U32 R3, RZ, RZ, 0x1c1f ;  /* 0x00001c1fff037424 */ /* 0x008fe200078e00ff */
[----:B------:R-:W-:-:S02]  /*22910*/  MOV R2, 0x22930 ;  /* 0x0002293000027802 */ /* 0x000fc40000000f00 */
[----:B--2-4-:R-:W-:Y:S05]  /*22920*/  CALL.REL.NOINC `($__internal_13_$__cuda_sm70_shflsync_idx_p) ;  /* 0x00000b0000007944 */ /* 0x014fea0003c00000 */
        /* <DEDUP_REMOVED lines=8> */
.L_x_761:
[----:B------:R-:W-:Y:S01]  /*229b0*/  IMAD.MOV.U32 R9, RZ, RZ, R11 ;  /* 0x000000ffff097224 */ /* 0x000fe200078e000b */
[----:B------:R-:W-:Y:S01]  /*229c0*/  MOV R5, RZ ;  /* 0x000000ff00057202 */ /* 0x000fe20000000f00 */
[----:B------:R-:W-:Y:S01]  /*229d0*/  IMAD.MOV.U32 R3, RZ, RZ, 0x181f ;  /* 0x0000181fff037424 */ /* 0x000fe200078e00ff */
[----:B------:R-:W-:Y:S02]  /*229e0*/  MOV R2, 0x22a00 ;  /* 0x00022a0000027802 */ /* 0x000fe40000000f00 */
[----:B------:R-:W-:Y:S05]  /*229f0*/  CALL.REL.NOINC `($__internal_13_$__cuda_sm70_shflsync_idx_p) ;  /* 0x00000a3000007944 */ /* 0x000fea0003c00000 */
[----:B------:R-:W-:Y:S01]  /*22a00*/  MOV R10, R5 ;  /* 0x00000005000a7202 */ /* 0x000fe20000000f00 */
[----:B------:R-:W-:Y:S05]  /*22a10*/  BRA `(.L_x_816) ;  /* 0xffffdb7000007947 */ /* 0x000fea000383ffff */
.L_x_762:
[----:B------:R-:W-:Y:S01]  /*22a20*/  IMAD.MOV.U32 R9, RZ, RZ, R14 ;  /* 0x000000ffff097224 */ /* 0x000fe200078e000e */
[----:B------:R-:W-:Y:S01]  /*22a30*/  MOV R5, RZ ;  /* 0x000000ff00057202 */ /* 0x000fe20000000f00 */
[----:B------:R-:W-:Y:S01]  /*22a40*/  IMAD.MOV.U32 R3, RZ, RZ, 0x181f ;  /* 0x0000181fff037424 */ /* 0x000fe200078e00ff */
[----:B------:R-:W-:Y:S02]  /*22a50*/  MOV R2, 0x22a70 ;  /* 0x00022a7000027802 */ /* 0x000fe40000000f00 */
[----:B-12---:R-:W-:Y:S05]  /*22a60*/  CALL.REL.NOINC `($__internal_13_$__cuda_sm70_shflsync_idx_p) ;  /* 0x000009c000007944 */ /* 0x006fea0003c00000 */
[----:B------:R-:W-:Y:S01]  /*22a70*/  MOV R2, R5 ;  /* 0x0000000500027202 */ /* 0x000fe20000000f00 */
[----:B------:R-:W-:Y:S05]  /*22a80*/  BRA `(.L_x_817) ;  /* 0xffffdb2000007947 */ /* 0x000fea000383ffff */
.L_x_765:
        /* <DEDUP_REMOVED lines=13> */
.L_x_768:
[----:B-1----:R-:W-:Y:S01]  /*22b60*/  IMAD.MOV.U32 R9, RZ, RZ, R11 ;  /* 0x000000ffff097224 */ /* 0x002fe200078e000b */
[----:B------:R-:W-:Y:S01]  /*22b70*/  MOV R5, 0x2 ;  /* 0x0000000200057802 */ /* 0x000fe20000000f00 */
[----:B------:R-:W-:Y:S01]  /*22b80*/  IMAD.MOV.U32 R3, RZ, RZ, 0x181f ;  /* 0x0000181fff037424 */ /* 0x000fe200078e00ff */
[----:B----4-:R-:W-:Y:S02]  /*22b90*/  MOV R2, 0x22bb0 ;  /* 0x00022bb000027802 */ /* 0x010fe40000000f00 */
[----:B--23--:R-:W-:Y:S05]  /*22ba0*/  CALL.REL.NOINC `($__internal_13_$__cuda_sm70_shflsync_idx_p) ;  /* 0x0000088000007944 */ /* 0x00cfea0003c00000 */
[----:B------:R-:W-:Y:S01]  /*22bb0*/  MOV R10, R5 ;  /* 0x00000005000a7202 */ /* 0x000fe20000000f00 */
[----:B------:R-:W-:Y:S05]  /*22bc0*/  BRA `(.L_x_819) ;  /* 0xffffdca000007947 */ /* 0x000fea000383ffff */
.L_x_769:
[----:B------:R-:W-:Y:S01]  /*22bd0*/  IMAD.MOV.U32 R9, RZ, RZ, R14 ;  /* 0x000000ffff097224 */ /* 0x000fe200078e000e */
[----:B------:R-:W-:Y:S01]  /*22be0*/  MOV R5, 0x2 ;  /* 0x0000000200057802 */ /* 0x000fe20000000f00 */
[----:B------:R-:W-:Y:S01]  /*22bf0*/  IMAD.MOV.U32 R3, RZ, RZ, 0x181f ;  /* 0x0000181fff037424 */ /* 0x000fe200078e00ff */
[----:B----4-:R-:W-:Y:S02]  /*22c00*/  MOV R2, 0x22c20 ;  /* 0x00022c2000027802 */ /* 0x010fe40000000f00 */
[----:B-123--:R-:W-:Y:S05]  /*22c10*/  CALL.REL.NOINC `($__internal_13_$__cuda_sm70_shflsync_idx_p) ;  /* 0x0000081000007944 */ /* 0x00efea0003c00000 */
[----:B------:R-:W-:Y:S01]  /*22c20*/  MOV R2, R5 ;  /* 0x0000000500027202 */ /* 0x000fe20000000f00 */
[----:B------:R-:W-:Y:S05]  /*22c30*/  BRA `(.L_x_820) ;  /* 0xffffdc5000007947 */ /* 0x000fea000383ffff */
.L_x_772:
        /* <DEDUP_REMOVED lines=13> */
.L_x_774:
[----:B------:R-:W-:Y:S01]  /*22d10*/  IMAD.MOV.U32 R9, RZ, RZ, R83 ;  /* 0x000000ffff097224 */ /* 0x000fe200078e0053 */
[----:B------:R-:W-:Y:S01]  /*22d20*/  MOV R5, RZ ;  /* 0x000000ff00057202 */ /* 0x000fe20000000f00 */
[----:B------:R-:W-:Y:S01]  /*22d30*/  IMAD.MOV.U32 R3, RZ, RZ, 0x1f ;  /* 0x0000001fff037424 */ /* 0x000fe200078e00ff */
[----:B----4-:R-:W-:Y:S02]  /*22d40*/  MOV R2, 0x22d60 ;  /* 0x00022d6000027802 */ /* 0x010fe40000000f00 */
[----:B------:R-:W-:Y:S05]  /*22d50*/  CALL.REL.NOINC `($__internal_13_$__cuda_sm70_shflsync_idx_p) ;  /* 0x000006d000007944 */ /* 0x000fea0003c00000 */
[----:B------:R-:W-:Y:S01]  /*22d60*/  MOV R10, R5 ;  /* 0x00000005000a7202 */ /* 0x000fe20000000f00 */
[----:B------:R-:W-:Y:S05]  /*22d70*/  BRA `(.L_x_822) ;  /* 0xffffde6000007947 */ /* 0x000fea000383ffff */
.L_x_775:
[----:B------:R-:W-:Y:S01]  /*22d80*/  IMAD.MOV.U32 R9, RZ, RZ, R83 ;  /* 0x000000ffff097224 */ /* 0x000fe200078e0053 */
[----:B------:R-:W-:Y:S01]  /*22d90*/  MOV R5, 0x1 ;  /* 0x0000000100057802 */ /* 0x000fe20000000f00 */
[----:B------:R-:W-:Y:S01]  /*22da0*/  IMAD.MOV.U32 R3, RZ, RZ, 0x1f ;  /* 0x0000001fff037424 */ /* 0x000fe200078e00ff */
[----:B----4-:R-:W-:Y:S02]  /*22db0*/  MOV R2, 0x22dd0 ;  /* 0x00022dd000027802 */ /* 0x010fe40000000f00 */
[----:B-12---:R-:W-:Y:S05]  /*22dc0*/  CALL.REL.NOINC `($__internal_13_$__cuda_sm70_shflsync_idx_p) ;  /* 0x0000066000007944 */ /* 0x006fea0003c00000 */
[----:B------:R-:W-:Y:S01]  /*22dd0*/  MOV R8, R5 ;  /* 0x0000000500087202 */ /* 0x000fe20000000f00 */
[----:B------:R-:W-:Y:S05]  /*22de0*/  BRA `(.L_x_823) ;  /* 0xffffde1000007947 */ /* 0x000fea000383ffff */
.L_x_776:
[----:B------:R-:W-:Y:S01]  /*22df0*/  IMAD.MOV.U32 R0, RZ, RZ, R4 ;  /* 0x000000ffff007224 */ /* 0x000fe200078e0004 */
[----:B------:R-:W-:-:S02]  /*22e00*/  MOV R2, 0x1 ;  /* 0x0000000100027802 */ /* 0x000fc40000000f00 */
[----:B------:R-:W-:Y:S02]  /*22e10*/  MOV R3, 0x22e30 ;  /* 0x00022e3000037802 */ /* 0x000fe40000000f00 */
[----:B-123--:R-:W-:Y:S05]  /*22e20*/  CALL.REL.NOINC `($__internal_14_$__cuda_sm70_shflsync_up_p) ;  /* 0x0000065000007944 */ /* 0x00efea0003c00000 */
[----:B------:R-:W-:Y:S05]  /*22e30*/  BRA `(.L_x_824) ;  /* 0xffffdef000007947 */ /* 0x000fea000383ffff */
.L_x_777:
[----:B------:R-:W-:Y:S01]  /*22e40*/  IMAD.MOV.U32 R0, RZ, RZ, R4 ;  /* 0x000000ffff007224 */ /* 0x000fe200078e0004 */
[----:B------:R-:W-:Y:S02]  /*22e50*/  MOV R2, 0x2 ;  /* 0x0000000200027802 */ /* 0x000fe40000000f00 */
[----:B------:R-:W-:Y:S02]  /*22e60*/  MOV R3, 0x22e80 ;  /* 0x00022e8000037802 */ /* 0x000fe40000000f00 */
[----:B-12---:R-:W-:Y:S05]  /*22e70*/  CALL.REL.NOINC `($__internal_14_$__cuda_sm70_shflsync_up_p) ;  /* 0x0000060000007944 */ /* 0x006fea0003c00000 */
        /* <DEDUP_REMOVED lines=27> */
.L_x_781:
[----:B------:R-:W-:Y:S02]  /*23030*/  MOV R2, 0x1 ;  /* 0x0000000100027802 */ /* 0x000fe40000000f00 */
[----:B------:R-:W-:-:S02]  /*23040*/  MOV R3, 0x23060 ;  /* 0x0002306000037802 */ /* 0x000fc40000000f00 */
[----:B------:R-:W-:Y:S05]  /*23050*/  CALL.REL.NOINC `($__internal_14_$__cuda_sm70_shflsync_up_p) ;  /* 0x0000042000007944 */ /* 0x000fea0003c00000 */
[----:B------:R-:W-:Y:S01]  /*23060*/  MOV R2, R5 ;  /* 0x0000000500027202 */ /* 0x000fe20000000f00 */
[----:B------:R-:W-:Y:S05]  /*23070*/  BRA `(.L_x_826) ;  /* 0xffffdf1000007947 */ /* 0x000fea000383ffff */
.L_x_782:
[----:B------:R-:W-:Y:S02]  /*23080*/  MOV R2, 0x2 ;  /* 0x0000000200027802 */ /* 0x000fe40000000f00 */
[----:B------:R-:W-:-:S02]  /*23090*/  MOV R3, 0x230b0 ;  /* 0x000230b000037802 */ /* 0x000fc40000000f00 */
[----:B------:R-:W-:Y:S05]  /*230a0*/  CALL.REL.NOINC `($__internal_14_$__cuda_sm70_shflsync_up_p) ;  /* 0x000003d000007944 */ /* 0x000fea0003c00000 */
[----:B------:R-:W-:Y:S01]  /*230b0*/  SEL R5, R5, RZ, P1 ;  /* 0x000000ff05057207 */ /* 0x000fe20000800000 */
[----:B------:R-:W-:Y:S01]  /*230c0*/  IMAD.MOV.U32 R2, RZ, RZ, 0x4 ;  /* 0x00000004ff027424 */ /* 0x000fe200078e00ff */
[----:B------:R-:W-:-:S03]  /*230d0*/  MOV R3, 0x23100 ;  /* 0x0002310000037802 */ /* 0x000fc60000000f00 */
[----:B------:R-:W-:Y:S02]  /*230e0*/  IMAD.IADD R0, R0, 0x1, R5 ;  /* 0x0000000100007824 */ /* 0x000fe400078e0205 */
        /* <DEDUP_REMOVED lines=22> */
.L_x_784:
[----:B------:R-:W-:Y:S02]  /*23250*/  SEL R0, RZ, 0x1, P0 ;  /* 0x00000001ff007807 */ /* 0x000fe40000000000 */
[----:B------:R-:W-:-:S02]  /*23260*/  MOV R2, 0x23280 ;  /* 0x0002328000027802 */ /* 0x000fc40000000f00 */
[----:B---3--:R-:W-:Y:S05]  /*23270*/  CALL.REL.NOINC `($__internal_15_$__cuda_sm70_votesync_ballot) ;  /* 0x0000027000007944 */ /* 0x008fea0003c00000 */
[----:B------:R-:W-:Y:S01]  /*23280*/  MOV R11, R0 ;  /* 0x00000000000b7202 */ /* 0x000fe20000000f00 */
[----:B------:R-:W-:Y:S05]  /*23290*/  BRA `(.L_x_828) ;  /* 0xffffde8000007947 */ /* 0x000fea000383ffff */
.L_x_785:
[----:B------:R-:W-:Y:S01]  /*232a0*/  IMAD.MOV.U32 R9, RZ, RZ, R6 ;  /* 0x000000ffff097224 */ /* 0x000fe200078e0006 */
[----:B------:R-:W-:Y:S01]  /*232b0*/  MOV R5, R0 ;  /* 0x0000000000057202 */ /* 0x000fe20000000f00 */
[----:B------:R-:W-:Y:S01]  /*232c0*/  IMAD.MOV.U32 R3, RZ, RZ, 0x1f ;  /* 0x0000001fff037424 */ /* 0x000fe200078e00ff */
[----:B-1----:R-:W-:-:S02]  /*232d0*/  MOV R2, 0x232f0 ;  /* 0x000232f000027802 */ /* 0x002fc40000000f00 */
[----:B---3--:R-:W-:Y:S05]  /*232e0*/  CALL.REL.NOINC `($__internal_13_$__cuda_sm70_shflsync_idx_p) ;  /* 0x0000014000007944 */ /* 0x008fea0003c00000 */
[----:B------:R-:W-:Y:S01]  /*232f0*/  IMAD.MOV.U32 R6, RZ, RZ, R5 ;  /* 0x000000ffff067224 */ /* 0x000fe200078e0005 */
[----:B------:R-:W-:Y:S01]  /*23300*/  MOV R5, R0 ;  /* 0x0000000000057202 */ /* 0x000fe20000000f00 */
[----:B------:R-:W-:Y:S01]  /*23310*/  IMAD.MOV.U32 R9, RZ, RZ, R7 ;  /* 0x000000ffff097224 */ /* 0x000fe200078e0007 */
[----:B------:R-:W-:-:S02]  /*23320*/  MOV R3, 0x1f ;  /* 0x0000001f00037802 */ /* 0x000fc40000000f00 */
[----:B------:R-:W-:Y:S02]  /*23330*/  MOV R2, 0x23350 ;  /* 0x0002335000027802 */ /* 0x000fe40000000f00 */
[----:B------:R-:W-:Y:S05]  /*23340*/  CALL.REL.NOINC `($__internal_13_$__cuda_sm70_shflsync_idx_p) ;  /* 0x000000e000007944 */ /* 0x000fea0003c00000 */
[----:B------:R-:W-:Y:S01]  /*23350*/  MOV R7, R5 ;  /* 0x0000000500077202 */ /* 0x000fe20000000f00 */
[----:B------:R-:W-:Y:S05]  /*23360*/  BRA `(.L_x_829) ;  /* 0xffffde2000007947 */ /* 0x000fea000383ffff */
.L_x_788:
[----:B------:R-:W-:Y:S01]  /*23370*/  IMAD.MOV.U32 R9, RZ, RZ, R4 ;  /* 0x000000ffff097224 */ /* 0x000fe200078e0004 */
[----:B------:R-:W-:Y:S01]  /*23380*/  MOV R5, R0 ;  /* 0x0000000000057202 */ /* 0x000fe20000000f00 */
[----:B------:R-:W-:Y:S01]  /*23390*/  IMAD.MOV.U32 R3, RZ, RZ, 0x1f ;  /* 0x0000001fff037424 */ /* 0x000fe200078e00ff */
[----:B-1----:R-:W-:Y:S02]  /*233a0*/  MOV R2, 0x233c0 ;  /* 0x000233c000027802 */ /* 0x002fe40000000f00 */
[----:B---34-:R-:W-:Y:S05]  /*233b0*/  CALL.REL.NOINC `($__internal_13_$__cuda_sm70_shflsync_idx_p) ;  /* 0x0000007000007944 */ /* 0x018fea0003c00000 */
[----:B------:R-:W-:Y:S01]  /*233c0*/  MOV R12, R5 ;  /* 0x00000005000c7202 */ /* 0x000fe20000000f00 */
[----:B------:R-:W-:Y:S05]  /*233d0*/  BRA `(.L_x_787) ;  /* 0xffffde1000007947 */ /* 0x000fea000383ffff */
        .weak           $__internal_12_$__cuda_sm70_shflsync_bfly_p
        .type           $__internal_12_$__cuda_sm70_shflsync_bfly_p,@function
        .size           $__internal_12_$__cuda_sm70_shflsync_bfly_p,($__internal_13_$__cuda_sm70_shflsync_idx_p - $__internal_12_$__cuda_sm70_shflsync_bfly_p)
$__internal_12_$__cuda_sm70_shflsync_bfly_p:
[----:B------:R-:W-:Y:S04]  /*233e0*/  WARPSYNC R6 ;  /* 0x0000000600007348 */ /* 0x000fe80003800000 */
[----:B------:R1:W2:Y:S02]  /*233f0*/  SHFL.BFLY PT, R5, R2, R5, R7 ;  /* 0x0c00000502057389 */ /* 0x0002a400000e0007 */
[----:B-1----:R-:W-:-:S02]  /*23400*/  MOV R2, R3 ;  /* 0x0000000300027202 */ /* 0x002fc40000000f00 */
[----:B------:R-:W-:-:S04]  /*23410*/  MOV R3, 0x0 ;  /* 0x0000000000037802 */ /* 0x000fc80000000f00 */
[----:B--2---:R-:W-:Y:S05]  /*23420*/  RET.REL.NODEC R2 `(_ZN7cutlass13device_kernelIN5flash19enable_sm80_to_sm89INS1_16FlashAttnFwdSm80INS1_25CollectiveMainloopFwdSm80ILi8ELi1ELb0EN4cute5tupleIJNS5_1CILi128EEENS7_ILi64EEENS7_ILi192EEEEEELi192ENS_6half_tEfNS_4arch4Sm80ELb0ELb1ELb1ELb1ELb0ELb1ELb1ELb1EEENS1_21CollectiveEpilogueFwdINS6_IJS8_SA_S9_EEENS6_IJNS7_ILi1EEESI_SI_EEESC_SE_Li256ELb1ELb1ELb1ELb0EEENS1_36VarlenDynamicPersistentTileSchedulerILi128ELi64ELi256ELi256ELb1ELb1ELb0ELb1ELb0ELb1EEEEEEEEEvNT_6ParamsE) ;  /* 0xfffdcbd002007950 */ /* 0x004fea0003c3ffff */
        .weak           $__internal_13_$__cuda_sm70_shflsync_idx_p
        .type           $__internal_13_$__cuda_sm70_shflsync_idx_p,@function
        .size           $__internal_13_$__cuda_sm70_shflsync_idx_p,($__internal_14_$__cuda_sm70_shflsync_up_p - $__internal_13_$__cuda_sm70_shflsync_idx_p)
$__internal_13_$__cuda_sm70_shflsync_idx_p:
[----:B------:R-:W-:-:S04]  /*23430*/  MOV R86, 0xffffffff ;  /* 0xffffffff00567802 */ /* 0x000fc80000000f00 */
[----:B------:R-:W-:Y:S04]  /*23440*/  WARPSYNC R86 ;  /* 0x0000005600007348 */ /* 0x000fe80003800000 */
[----:B------:R1:W2:Y:S02]  /*23450*/  SHFL.IDX PT, R5, R9, R5, R3 ;  /* 0x0000000509057389 */ /* 0x0002a400000e0003 */
[----:B-1----:R-:W-:-:S04]  /*23460*/  MOV R3, 0x0 ;  /* 0x0000000000037802 */ /* 0x002fc80000000f00 */
[----:B--2---:R-:W-:Y:S05]  /*23470*/  RET.REL.NODEC R2 `(_ZN7cutlass13device_kernelIN5flash19enable_sm80_to_sm89INS1_16FlashAttnFwdSm80INS1_25CollectiveMainloopFwdSm80ILi8ELi1ELb0EN4cute5tupleIJNS5_1CILi128EEENS7_ILi64EEENS7_ILi192EEEEEELi192ENS_6half_tEfNS_4arch4Sm80ELb0ELb1ELb1ELb1ELb0ELb1ELb1ELb1EEENS1_21CollectiveEpilogueFwdINS6_IJS8_SA_S9_EEENS6_IJNS7_ILi1EEESI_SI_EEESC_SE_Li256ELb1ELb1ELb1ELb0EEENS1_36VarlenDynamicPersistentTileSchedulerILi128ELi64ELi256ELi256ELb1ELb1ELb0ELb1ELb0ELb1EEEEEEEEEvNT_6ParamsE) ;  /* 0xfffdcb8002007950 */ /* 0x004fea0003c3ffff */
        .weak           $__internal_14_$__cuda_sm70_shflsync_up_p
        .type           $__internal_14_$__cuda_sm70_shflsync_up_p,@function
        .size           $__internal_14_$__cuda_sm70_shflsync_up_p,($__internal_15_$__cuda_sm70_votesync_ballot - $__internal_14_$__cuda_sm70_shflsync_up_p)
$__internal_14_$__cuda_sm70_shflsync_up_p:
[----:B------:R-:W-:Y:S02]  /*23480*/  IMAD.MOV.U32 R5, RZ, RZ, RZ ;  /* 0x000000ffff057224 */ /* 0x000fe400078e00ff */
[----:B------:R-:W-:-:S04]  /*23490*/  IMAD.MOV.U32 R9, RZ, RZ, -0x1 ;  /* 0xffffffffff097424 */ /* 0x000fc800078e00ff */
[----:B------:R-:W-:Y:S04]  /*234a0*/  WARPSYNC R9 ;  /* 0x0000000900007348 */ /* 0x000fe80003800000 */
[----:B------:R1:W2:Y:S02]  /*234b0*/  SHFL.UP PT, R5, R0, R2, R5 ;  /* 0x0400000200057389 */ /* 0x0002a400000e0005 */
[----:B-1----:R-:W-:Y:S02]  /*234c0*/  MOV R2, R3 ;  /* 0x0000000300027202 */ /* 0x002fe40000000f00 */
[----:B------:R-:W-:-:S04]  /*234d0*/  MOV R3, 0x0 ;  /* 0x0000000000037802 */ /* 0x000fc80000000f00 */
[----:B--2---:R-:W-:Y:S05]  /*234e0*/  RET.REL.NODEC R2 `(_ZN7cutlass13device_kernelIN5flash19enable_sm80_to_sm89INS1_16FlashAttnFwdSm80INS1_25CollectiveMainloopFwdSm80ILi8ELi1ELb0EN4cute5tupleIJNS5_1CILi128EEENS7_ILi64EEENS7_ILi192EEEEEELi192ENS_6half_tEfNS_4arch4Sm80ELb0ELb1ELb1ELb1ELb0ELb1ELb1ELb1EEENS1_21CollectiveEpilogueFwdINS6_IJS8_SA_S9_EEENS6_IJNS7_ILi1EEESI_SI_EEESC_SE_Li256ELb1ELb1ELb1ELb0EEENS1_36VarlenDynamicPersistentTileSchedulerILi128ELi64ELi256ELi256ELb1ELb1ELb0ELb1ELb0ELb1EEEEEEEEEvNT_6ParamsE) ;  /* 0xfffdcb1002007950 */ /* 0x004fea0003c3ffff */
        .weak           $__internal_15_$__cuda_sm70_votesync_ballot
        .type           $__internal_15_$__cuda_sm70_votesync_ballot,@function
        .size           $__internal_15_$__cuda_sm70_votesync_ballot,(.L_x_2469 - $__internal_15_$__cuda_sm70_votesync_ballot)
$__internal_15_$__cuda_sm70_votesync_ballot:
[----:B------:R-:W-:Y:S01]  /*234f0*/  ISETP.NE.U32.AND P0, PT, R0, 0x1, PT ;  /* 0x000000010000780c */ /* 0x000fe20003f05070 */
[----:B------:R-:W-:-:S04]  /*23500*/  IMAD.MOV.U32 R3, RZ, RZ, -0x1 ;  /* 0xffffffffff037424 */ /* 0x000fc800078e00ff */
[----:B------:R-:W-:Y:S08]  /*23510*/  WARPSYNC R3 ;  /* 0x0000000300007348 */ /* 0x000ff00003800000 */
[----:B------:R-:W-:-:S04]  /*23520*/  VOTE.ANY R0, PT, !P0 ;  /* 0x0000000000007806 */ /* 0x000fc800040e0100 */
[----:B------:R-:W-:Y:S01]  /*23530*/  LOP3.LUT R0, R0, R3, RZ, 0xc0, !PT ;  /* 0x0000000300007212 */ /* 0x000fe200078ec0ff */
[----:B------:R-:W-:-:S04]  /*23540*/  IMAD.MOV.U32 R3, RZ, RZ, 0x0 ;  /* 0x00000000ff037424 */ /* 0x000fc800078e00ff */
[----:B------:R-:W-:Y:S05]  /*23550*/  RET.REL.NODEC R2 `(_ZN7cutlass13device_kernelIN5flash19enable_sm80_to_sm89INS1_16FlashAttnFwdSm80INS1_25CollectiveMainloopFwdSm80ILi8ELi1ELb0EN4cute5tupleIJNS5_1CILi128EEENS7_ILi64EEENS7_ILi192EEEEEELi192ENS_6half_tEfNS_4arch4Sm80ELb0ELb1ELb1ELb1ELb0ELb1ELb1ELb1EEENS1_21CollectiveEpilogueFwdINS6_IJS8_SA_S9_EEENS6_IJNS7_ILi1EEESI_SI_EEESC_SE_Li256ELb1ELb1ELb1ELb0EEENS1_36VarlenDynamicPersistentTileSchedulerILi128ELi64ELi256ELi256ELb1ELb1ELb0ELb1ELb0ELb1EEEEEEEEEvNT_6ParamsE) ;  /* 0xfffdcaa002007950 */ /* 0x000fea0003c3ffff */
.L_x_830:
        /* <DEDUP_REMOVED lines=10> */
.L_x_2469:


//--------------------- .text._ZN7cutlass13device_kernelIN5flash19enable_sm80_to_sm89INS1_16FlashAttnFwdSm80INS1_25CollectiveMainloopFwdSm80ILi8ELi1ELb1EN4cute5tupleIJNS5_1CILi128EEENS7_ILi96EEENS7_ILi192EEEEEELi192ENS_6half_tEfNS_4arch4Sm80ELb1ELb0ELb1ELb0ELb0ELb0ELb1ELb1EEENS1_21CollectiveEpilogueFwdINS6_IJS8_SA_S9_EEENS6_IJNS7_ILi1EEESI_SI_EEESC_SE_Li256ELb0ELb1ELb1ELb0EEENS1_30DynamicPersistentTileSchedulerILi256ELi256ELb1ELb1ELb0EEEEEEEEEvNT_6ParamsE --------------------------
	.section	.text._ZN7cutlass13device_kernelIN5flash19enable_sm80_to_sm89INS1_16FlashAttnFwdSm80INS1_25CollectiveMainloopFwdSm80ILi8ELi1ELb1EN4cute5tupleIJNS5_1CILi128EEENS7_ILi96EEENS7_ILi192EEEEEELi192ENS_6half_tEfNS_4arch4Sm80ELb1ELb0ELb1ELb0ELb0ELb0ELb1ELb1EEENS1_21CollectiveEpilogueFwdINS6_IJS8_SA_S9_EEENS6_IJNS7_ILi1EEESI_SI_EEESC_SE_Li256ELb0ELb1ELb1ELb0EEENS1_30DynamicPersistentTileSchedulerILi256ELi256ELb1ELb1ELb0EEEEEEEEEvNT_6ParamsE,"ax",@progbits
	.sectioninfo	@"SHI_REGISTERS=255"
	.align	128
.text._ZN7cutlass13device_kernelIN5flash19enable_sm80_to_sm89INS1_16FlashAttnFwdSm80INS1_25CollectiveMainloopFwdSm80ILi8ELi1ELb1EN4cute5tupleIJNS5_1CILi128EEENS7_ILi96EEENS7_ILi192EEEEEELi192ENS_6half_tEfNS_4arch4Sm80ELb1ELb0ELb1ELb0ELb0ELb0ELb1ELb1EEENS1_21CollectiveEpilogueFwdINS6_IJS8_SA_S9_EEENS6_IJNS7_ILi1EEESI_SI_EEESC_SE_Li256ELb0ELb1ELb1ELb0EEENS1_30DynamicPersistentTileSchedulerILi256ELi256ELb1ELb1ELb0EEEEEEEEEvNT_6ParamsE:
        .type           _ZN7cutlass13device_kernelIN5flash19enable_sm80_to_sm89INS1_16FlashAttnFwdSm80INS1_25CollectiveMainloopFwdSm80ILi8ELi1ELb1EN4cute5tupleIJNS5_1CILi128EEENS7_ILi96EEENS7_ILi192EEEEEELi192ENS_6half_tEfNS_4arch4Sm80ELb1ELb0ELb1ELb0ELb0ELb0ELb1ELb1EEENS1_21CollectiveEpilogueFwdINS6_IJS8_SA_S9_EEENS6_IJNS7_ILi1EEESI_SI_EEESC_SE_Li256ELb0ELb1ELb1ELb0EEENS1_30DynamicPersistentTileSchedulerILi256ELi256ELb1ELb1ELb0EEEEEEEEEvNT_6ParamsE,@function
        .size           _ZN7cutlass13device_kernelIN5flash19enable_sm80_to_sm89INS1_16FlashAttnFwdSm80INS1_25CollectiveMainloopFwdSm80ILi8ELi1ELb1EN4cute5tupleIJNS5_1CILi128EEENS7_ILi96EEENS7_ILi192EEEEEELi192ENS_6half_tEfNS_4arch4Sm80ELb1ELb0ELb1ELb0ELb0ELb0ELb1ELb1EEENS1_21CollectiveEpilogueFwdINS6_IJS8_SA_S9_EEENS6_IJNS7_ILi1EEESI_SI_EEESC_SE_Li256ELb0ELb1ELb1ELb0EEENS1_30DynamicPersistentTileSchedulerILi256ELi256ELb1ELb1ELb0EEEEEEEEEvNT_6ParamsE,(.L_x_2474 - _ZN7cutlass13device_kernelIN5flash19enable_sm80_to_sm89INS1_16FlashAttnFwdSm80INS1_25CollectiveMainloopFwdSm80ILi8ELi1ELb1EN4cute5tupleIJNS5_1CILi128EEENS7_ILi96EEENS7_ILi192EEEEEELi192ENS_6half_tEfNS_4arch4Sm80ELb1ELb0ELb1ELb0ELb0ELb0ELb1ELb1EEENS1_21CollectiveEpilogueFwdINS6_IJS8_SA_S9_EEENS6_IJNS7_ILi1EEESI_SI_EEESC_SE_Li256ELb0ELb1ELb1ELb0EEENS1_30DynamicPersistentTileSchedulerILi256ELi256ELb1ELb1ELb0EEEEEEEEEvNT_6ParamsE)
        .other          _ZN7cutlass13device_kernelIN5flash19enable_sm80_to_sm89INS1_16FlashAttnFwdSm80INS1_25CollectiveMainloopFwdSm80ILi8ELi1ELb1EN4cute5tupleIJNS5_1CILi128EEENS7_ILi96EEENS7_ILi192EEEEEELi192ENS_6half_tEfNS_4arch4Sm80ELb1ELb0ELb1ELb0ELb0ELb0ELb1ELb1EEENS1_21CollectiveEpilogueFwdINS6_IJS8_SA_S9_EEENS6_IJNS7_ILi1EEESI_SI_EEESC_SE_Li256ELb0ELb1ELb1ELb0EEENS1_30DynamicPersistentTileSchedulerILi256ELi256ELb1ELb1ELb0EEEEEEEEEvNT_6ParamsE,@"STO_CUDA_ENTRY STV_DEFAULT"
_ZN7cutlass13device_kernelIN5flash19enable_sm80_to_sm89INS1_16FlashAttnFwdSm80INS1_25CollectiveMainloopFwdSm80ILi8ELi1ELb1EN4cute5tupleIJNS5_1CILi128EEENS7_ILi96EEENS7_ILi192EEEEEELi192ENS_6half_tEfNS_4arch4Sm80ELb1ELb0ELb1ELb0ELb0ELb0ELb1ELb1EEENS1_21CollectiveEpilogueFwdINS6_IJS8_SA_S9_EEENS6_IJNS7_ILi1EEESI_SI_EEESC_SE_Li256ELb0ELb1ELb1ELb0EEENS1_30DynamicPersistentTileSchedulerILi256ELi256ELb1ELb1ELb0EEEEEEEEEvNT_6ParamsE:
[----:B------:R-:W-:-:S03]  /*0000*/  MOV R1, c[0x0][0x28] ;  /* 0x00000a0000017a02 */ /* 0x000fc60000000f00 */
[----:B------:R-:W1:Y:S01]  /*0010*/  S2R R14, SR_TID.X ;  /* 0x00000000000e7919 */ /* 0x000e620000002100 */
[----:B------:R-:W-:-:S03]  /*0020*/  IADD3 R1, R1, -0xa8, RZ ;  /* 0xffffff5801017810 */ /* 0x000fc60007ffe0ff */
[----:B------:R-:W2:Y:S01]  /*0030*/  S2R R13, SR_CTAID.X ;  /* 0x00000000000d7919 */ /* 0x000ea20000002500 */
[----:B-1----:R-:W-:-:S05]  /*0040*/  SHF.R.U32.HI R0, RZ, 0x5, R14 ;  /* 0x00000005ff007819 */ /* 0x002fca000001160e */
[----:B------:R-:W1:Y:S04]  /*0050*/  SHFL.IDX PT, R2, R0, RZ, 0x1f ;  /* 0x00001fff00027589 */ /* 0x000e6800000e0000 */
[----:B------:R-:W3:Y:S01]  /*0060*/  SHFL.IDX PT, R0, R0, RZ, 0x1f ;  /* 0x00001fff00007589 */ /* 0x000ee200000e0000 */
[----:B-1----:R-:W-:Y:S01]  /*0070*/  ISETP.GE.AND P0, PT, R2, 0x1, PT ;  /* 0x000000010200780c */ /* 0x002fe20003f06270 */
[----:B---3--:R1:W3:-:S12]  /*0080*/  R2UR UR6, R0 ;  /* 0x00000000000673c2 */ /* 0x0082d800000e0000 */
[----:B------:R-:W-:Y:S06]  /*0090*/  @P0 BAR.ARV 0x4, 0x100 ;  /* 0x0104000000000b1d */ /* 0x000fec0000002000 */
[----:B--2---:R-:W-:-:S13]  /*00a0*/  ISETP.GE.AND P0, PT, R13, c[0x0][0x538], PT ;  /* 0x00014e000d007a0c */ /* 0x004fda0003f06270 */
[----:B------:R-:W-:Y:S05]  /*00b0*/  @P0 EXIT ;  /* 0x000000000000094d */ /* 0x000fea0003800000 */
[----:B-1-3--:R-:W-:Y:S01]  /*00c0*/  SHF.R.S32.HI R11, RZ, 0x1f, R14 ;  /* 0x0000001fff0b7819 */ /* 0x00afe2000001140e */
[----:B------:R-:W-:Y:S01]  /*00d0*/  IMAD.MOV.U32 R249, RZ, RZ, 0x10 ;  /* 0x00000010fff97424 */ /* 0x000fe200078e00ff */
[----:B------:R-:W-:Y:S01]  /*00e0*/  ULDC.64 UR8, c[0x0][0x118] ;  /* 0x0000460000087ab9 */ /* 0x000fe20000000a00 */
[----:B------:R-:W-:Y:S01]  /*00f0*/  IMAD.MOV.U32 R230, RZ, RZ, 0x20 ;  /* 0x00000020ffe67424 */ /* 0x000fe200078e00ff */
[CC--:B------:R-:W-:Y:S02]  /*0100*/  LEA.HI R2, R11.reuse, R14.reuse, RZ, 0x4 ;  /* 0x0000000e0b027211 */ /* 0x0c0fe400078f20ff */
[CC--:B------:R-:W-:Y:S02]  /*0110*/  LEA.HI R0, R11.reuse, R14.reuse, RZ, 0x2 ;  /* 0x0000000e0b007211 */ /* 0x0c0fe400078f10ff */
[----:B------:R-:W-:Y:S02]  /*0120*/  SHF.R.S32.HI R3, RZ, 0x4, R2 ;  /* 0x00000004ff037819 */ /* 0x000fe40000011402 */
[----:B------:R-:W-:-:S02]  /*0130*/  LEA.HI R10, R11, R14, RZ, 0x3 ;  /* 0x0000000e0b0a7211 */ /* 0x000fc400078f18ff */
[----:B------:R-:W-:Y:S02]  /*0140*/  LOP3.LUT R4, R0, 0xfffffffc, RZ, 0xc0, !PT ;  /* 0xfffffffc00047812 */ /* 0x000fe400078ec0ff */
[C---:B------:R-:W-:Y:S02]  /*0150*/  LOP3.LUT R0, R2.reuse, 0xfffffff0, RZ, 0xc0, !PT ;  /* 0xfffffff002007812 */ /* 0x040fe400078ec0ff */
[----:B------:R-:W-:Y:S01]  /*0160*/  LEA.HI R2, R2, R3, RZ, 0x1 ;  /* 0x0000000302027211 */ /* 0x000fe200078f08ff */
[C---:B------:R-:W-:Y:S01]  /*0170*/  IMAD.IADD R4, R14.reuse, 0x1, -R4 ;  /* 0x000000010e047824 */ /* 0x040fe200078e0a04 */
[----:B------:R-:W-:Y:S01]  /*0180*/  SHF.R.S32.HI R15, RZ, 0x3, R10 ;  /* 0x00000003ff0f7819 */ /* 0x000fe2000001140a */
[----:B------:R-:W-:Y:S01]  /*0190*/  IMAD.IADD R5, R14, 0x1, -R0 ;  /* 0x000000010e057824 */ /* 0x000fe200078e0a00 */
[----:B------:R-:W-:Y:S02]  /*01a0*/  LOP3.LUT R6, R10, 0xfffffff8, RZ, 0xc0, !PT ;  /* 0xfffffff80a067812 */ /* 0x000fe400078ec0ff */
[----:B------:R-:W-:Y:S01]  /*01b0*/  LOP3.LUT R0, R2, 0xfffffffe, RZ, 0xc0, !PT ;  /* 0xfffffffe02007812 */ /* 0x000fe200078ec0ff */
[----:B------:R-:W-:-:S02]  /*01c0*/  IMAD.SHL.U32 R7, R15, 0x40, RZ ;  /* 0x000000400f077824 */ /* 0x000fc400078e00ff */
[----:B------:R-:W-:Y:S02]  /*01d0*/  IMAD.IADD R6, R14, 0x1, -R6 ;  /* 0x000000010e067824 */ /* 0x000fe400078e0a06 */
[----:B------:R-:W-:Y:S01]  /*01e0*/  IMAD.IADD R9, R3, 0x1, -R0 ;  /* 0x0000000103097824 */ /* 0x000fe200078e0a00 */
[----:B------:R-:W-:Y:S01]  /*01f0*/  LEA.HI R0, R4, R4, RZ, 0x1 ;  /* 0x0000000404007211 */ /* 0x000fe200078f08ff */
[C---:B------:R-:W-:Y:S01]  /*0200*/  IMAD.SHL.U32 R16, R6.reuse, 0x8, RZ ;  /* 0x0000000806107824 */ /* 0x040fe200078e00ff */
[----:B------:R-:W-:Y:S01]  /*0210*/  LOP3.LUT R2, R7, 0x1c0, RZ, 0xc0, !PT ;  /* 0x000001c007027812 */ /* 0x000fe200078ec0ff */
[----:B------:R-:W-:Y:S01]  /*0220*/  IMAD.SHL.U32 R8, R6, 0x40, RZ ;  /* 0x0000004006087824 */ /* 0x000fe200078e00ff */
[----:B------:R-:W-:Y:S02]  /*0230*/  SHF.R.S32.HI R7, RZ, 0x1f, R5 ;  /* 0x0000001fff077819 */ /* 0x000fe40000011405 */
[----:B------:R-:W-:Y:S01]  /*0240*/  LOP3.LUT R0, R0, 0x1ffffffe, RZ, 0xc0, !PT ;  /* 0x1ffffffe00007812 */ /* 0x000fe200078ec0ff */
[----:B------:R-:W-:Y:S01]  /*0250*/  STL [R1+0x50], R16 ;  /* 0x0000501001007387 */ /* 0x000fe20000100800 */
[----:B------:R-:W-:-:S02]  /*0260*/  LOP3.LUT R3, R2, 0x38, R16, 0xf8, !PT ;  /* 0x0000003802037812 */ /* 0x000fc400078ef810 */
[----:B------:R-:W-:Y:S01]  /*0270*/  SHF.R.U32.HI R2, RZ, 0x3, R2 ;  /* 0x00000003ff027819 */ /* 0x000fe20000011602 */
[----:B------:R-:W-:Y:S01]  /*0280*/  IMAD.IADD R12, R4, 0x1, -R0 ;  /* 0x00000001040c7824 */ /* 0x000fe200078e0a00 */
[----:B------:R-:W-:Y:S02]  /*0290*/  LEA.HI R224, R7, R5, RZ, 0x3 ;  /* 0x0000000507e07211 */ /* 0x000fe400078f18ff */
[----:B------:R-:W-:Y:S02]  /*02a0*/  LOP3.LUT R7, R3, R2, RZ, 0x3c, !PT ;  /* 0x0000000203077212 */ /* 0x000fe400078e3cff */
[C---:B------:R-:W-:Y:S01]  /*02b0*/  LOP3.LUT R0, R224.reuse, 0xfffffff8, RZ, 0xc0, !PT ;  /* 0xfffffff8e0007812 */ /* 0x040fe200078ec0ff */
[----:B------:R-:W-:Y:S01]  /*02c0*/  IMAD.SHL.U32 R224, R224, 0x40, RZ ;  /* 0x00000040e0e07824 */ /* 0x000fe200078e00ff */
[----:B------:R-:W-:Y:S02]  /*02d0*/  LOP3.LUT R2, R8, 0x1c0, RZ, 0xc0, !PT ;  /* 0x000001c008027812 */ /* 0x000fe400078ec0ff */
[----:B------:R-:W-:Y:S01]  /*02e0*/  LEA.HI R4, R11, R14, RZ, 0x6 ;  /* 0x0000000e0b047211 */ /* 0x000fe200078f30ff */
[----:B------:R-:W-:Y:S01]  /*02f0*/  IMAD.IADD R5, R5, 0x1, -R0 ;  /* 0x0000000105057824 */ /* 0x000fe200078e0a00 */
[----:B------:R-:W-:-:S02]  /*0300*/  LOP3.LUT R3, R2, 0x8, R10, 0xf8, !PT ;  /* 0x0000000802037812 */ /* 0x000fc400078ef80a */
[----:B------:R-:W-:Y:S01]  /*0310*/  SHF.R.U32.HI R2, RZ, 0x3, R2 ;  /* 0x00000003ff027819 */ /* 0x000fe20000011602 */
[----:B------:R-:W-:Y:S01]  /*0320*/  IMAD.SHL.U32 R0, R4, 0x8, RZ ;  /* 0x0000000804007824 */ /* 0x000fe200078e00ff */
[----:B------:R-:W-:Y:S01]  /*0330*/  LEA.HI R8, R11, R14, RZ, 0x5 ;  /* 0x0000000e0b087211 */ /* 0x000fe200078f28ff */
[----:B------:R-:W-:Y:S01]  /*0340*/  IMAD.SHL.U32 R4, R5, 0x40, RZ ;  /* 0x0000004005047824 */ /* 0x000fe200078e00ff */
[----:B------:R-:W-:Y:S01]  /*0350*/  LOP3.LUT R225, R3, R2, RZ, 0x3c, !PT ;  /* 0x0000000203e17212 */ /* 0x000fe200078e3cff */
[----:B------:R-:W-:Y:S01]  /*0360*/  IMAD.SHL.U32 R3, R9, 0x8, RZ ;  /* 0x0000000809037824 */ /* 0x000fe200078e00ff */
[----:B------:R-:W-:Y:S02]  /*0370*/  LOP3.LUT R2, R8, 0xffffffe0, RZ, 0xc0, !PT ;  /* 0xffffffe008027812 */ /* 0x000fe400078ec0ff */
[----:B------:R-:W-:Y:S01]  /*0380*/  LOP3.LUT R10, R7, 0x7ffffe00, R0, 0xf8, !PT ;  /* 0x7ffffe00070a7812 */ /* 0x000fe200078ef800 */
[----:B------:R-:W-:Y:S01]  /*0390*/  IMAD R225, R9, 0x200, R225 ;  /* 0x0000020009e17824 */ /* 0x000fe200078e02e1 */
[----:B------:R-:W-:Y:S01]  /*03a0*/  LOP3.LUT R0, R4, 0x1c0, RZ, 0xc0, !PT ;  /* 0x000001c004007812 */ /* 0x000fe200078ec0ff */
[----:B------:R-:W-:Y:S01]  /*03b0*/  IMAD.IADD R14, R14, 0x1, -R2 ;  /* 0x000000010e0e7824 */ /* 0x000fe200078e0a02 */
[----:B------:R-:W-:-:S02]  /*03c0*/  SHF.R.S32.HI R250, RZ, 0x5, R8 ;  /* 0x00000005fffa7819 */ /* 0x000fc40000011408 */
[----:B------:R-:W-:Y:S02]  /*03d0*/  SHF.R.S32.HI R4, RZ, 0x1f, R8 ;  /* 0x0000001fff047819 */ /* 0x000fe40000011408 */
[----:B------:R-:W-:Y:S02]  /*03e0*/  LOP3.LUT R3, R0, 0x8, R3, 0xf8, !PT ;  /* 0x0000000800037812 */ /* 0x000fe400078ef803 */
[----:B------:R-:W-:Y:S02]  /*03f0*/  SHF.R.U32.HI R2, RZ, 0x3, R0 ;  /* 0x00000003ff027819 */ /* 0x000fe40000011600 */
[----:B------:R-:W-:Y:S02]  /*0400*/  LEA.HI R0, R4, R250, RZ, 0x3 ;  /* 0x000000fa04007211 */ /* 0x000fe400078f18ff */
[----:B------:R-:W-:Y:S02]  /*0410*/  SHF.R.S32.HI R7, RZ, 0x1f, R14 ;  /* 0x0000001fff077819 */ /* 0x000fe4000001140e */
[----:B------:R-:W-:-:S02]  /*0420*/  LOP3.LUT R0, R0, 0xffffff8, RZ, 0xc0, !PT ;  /* 0x0ffffff800007812 */ /* 0x000fc400078ec0ff */
[----:B------:R-:W-:Y:S02]  /*0430*/  LOP3.LUT R4, R3, R2, RZ, 0x3c, !PT ;  /* 0x0000000203047212 */ /* 0x000fe400078e3cff */
[----:B------:R-:W-:Y:S01]  /*0440*/  LEA.HI R3, R7, R14, RZ, 0x2 ;  /* 0x0000000e07037211 */ /* 0x000fe200078f10ff */
[----:B------:R-:W-:Y:S01]  /*0450*/  IMAD.IADD R2, R250, 0x1, -R0 ;  /* 0x00000001fa027824 */ /* 0x000fe200078e0a00 */
[----:B------:R-:W-:Y:S02]  /*0460*/  R2P PR, R5, 0x6 ;  /* 0x0000000605007804 */ /* 0x000fe40000000000 */
[----:B------:R-:W-:Y:S02]  /*0470*/  SHF.R.S32.HI R0, RZ, 0x2, R3 ;  /* 0x00000002ff007819 */ /* 0x000fe40000011403 */
[----:B------:R-:W-:Y:S02]  /*0480*/  LOP3.LUT R3, R3, 0x7ffffffc, RZ, 0xc0, !PT ;  /* 0x7ffffffc03037812 */ /* 0x000fe400078ec0ff */
[----:B------:R-:W-:Y:S01]  /*0490*/  SEL R249, R249, 0xfffffff0, !P1 ;  /* 0xfffffff0f9f97807 */ /* 0x000fe20004800000 */
[----:B------:R-:W-:Y:S01]  /*04a0*/  IMAD R8, R2, 0x10, R0 ;  /* 0x0000001002087824 */ /* 0x000fe200078e0200 */
[----:B------:R-:W-:Y:S01]  /*04b0*/  IADD3 R2, R16, 0x40, RZ ;  /* 0x0000004010027810 */ /* 0x000fe20007ffe0ff */
[----:B------:R-:W-:Y:S01]  /*04c0*/  IMAD R0, R6, 0x20, R15 ;  /* 0x0000002006007824 */ /* 0x000fe200078e020f */
[----:B------:R-:W-:Y:S01]  /*04d0*/  SEL R5, R230, 0xffffffe0, !P2 ;  /* 0xffffffe0e6057807 */ /* 0x000fe20005000000 */
[----:B------:R-:W-:Y:S01]  /*04e0*/  IMAD.IADD R3, R14, 0x1, -R3 ;  /* 0x000000010e037824 */ /* 0x000fe200078e0a03 */
[----:B------:R-:W-:Y:S01]  /*04f0*/  STL [R1+0x6c], R8 ;  /* 0x00006c0801007387 */ /* 0x000fe20000100800 */
[----:B------:R-:W-:-:S02]  /*0500*/  SHF.R.S32.HI R2, RZ, 0x1f, R2 ;  /* 0x0000001fff027819 */ /* 0x000fc40000011402 */
[----:B------:R-:W-:Y:S01]  /*0510*/  IMAD.IADD R249, R249, 0x1, R5 ;  /* 0x00000001f9f97824 */ /* 0x000fe200078e0205 */
[----:B------:R-:W-:Y:S01]  /*0520*/  STL [R1+0x5c], R13 ;  /* 0x00005c0d01007387 */ /* 0x000fe20000100800 */
[----:B------:R-:W-:Y:S01]  /*0530*/  LOP3.LUT R224, R4, 0x7ffffe00, R224, 0xf8, !PT ;  /* 0x7ffffe0004e07812 */ /* 0x000fe200078ef8e0 */
[----:B------:R-:W-:Y:S01]  /*0540*/  IMAD.SHL.U32 R5, R10, 0x2, RZ ;  /* 0x000000020a057824 */ /* 0x000fe200078e00ff */
[----:B------:R-:W-:Y:S01]  /*0550*/  LOP3.LUT P3, RZ, R6, 0x2, RZ, 0xc0, !PT ;  /* 0x0000000206ff7812 */ /* 0x000fe2000786c0ff */
[----:B------:R1:W-:Y:S01]  /*0560*/  STL [R1+0x70], R0 ;  /* 0x0000700001007387 */ /* 0x0003e20000100800 */
[----:B------:R-:W-:Y:S01]  /*0570*/  IMAD.MOV.U32 R4, RZ, RZ, 0x40 ;  /* 0x00000040ff047424 */ /* 0x000fe200078e00ff */
[----:B------:R-:W-:Y:S02]  /*0580*/  LEA R224, R224, 0x100, 0x1 ;  /* 0x00000100e0e07811 */ /* 0x000fe400078e08ff */
[----:B------:R2:W-:Y:S01]  /*0590*/  STL [R1+0x64], R2 ;  /* 0x0000640201007387 */ /* 0x0005e20000100800 */
[----:B------:R-:W-:-:S02]  /*05a0*/  LOP3.LUT P0, RZ, R6, 0x4, RZ, 0xc0, !PT ;  /* 0x0000000406ff7812 */ /* 0x000fc4000780c0ff */
[--C-:B------:R-:W-:Y:S01]  /*05b0*/  IMAD R250, R250, 0x800, R224.reuse ;  /* 0x00000800fafa7824 */ /* 0x100fe200078e02e0 */
[----:B------:R-:W-:Y:S01]  /*05c0*/  LEA R225, R225, 0xc100, 0x1 ;  /* 0x0000c100e1e17811 */ /* 0x000fe200078e08ff */
[----:B------:R-:W-:Y:S01]  /*05d0*/  IMAD R249, R249, 0x2, R224 ;  /* 0x00000002f9f97824 */ /* 0x000fe200078e02e0 */
[----:B------:R-:W-:Y:S02]  /*05e0*/  SEL R230, R230, 0xffffffe0, !P1 ;  /* 0xffffffe0e6e67807 */ /* 0x000fe40004800000 */
[----:B------:R-:W-:Y:S02]  /*05f0*/  SEL R226, R4, 0xffffffc0, !P0 ;  /* 0xffffffc004e27807 */ /* 0x000fe40004000000 */
[C---:B------:R-:W-:Y:S01]  /*0600*/  IADD3 R231, R225.reuse, 0x20, RZ ;  /* 0x00000020e1e77810 */ /* 0x040fe20007ffe0ff */
[----:B------:R-:W-:Y:S01]  /*0610*/  IMAD.IADD R251, R230, 0x1, R250 ;  /* 0x00000001e6fb7824 */ /* 0x000fe200078e02fa */
[C---:B------:R-:W-:Y:S01]  /*0620*/  @P3 IADD3 R231, R225.reuse, -0x20, RZ ;  /* 0xffffffe0e1e73810 */ /* 0x040fe20007ffe0ff */
[----:B------:R-:W-:-:S02]  /*0630*/  IMAD.IADD R229, R225, 0x1, R226 ;  /* 0x00000001e1e57824 */ /* 0x000fc400078e02e2 */
[----:B------:R-:W-:Y:S01]  /*0640*/  IMAD.IADD R228, R224, 0x1, R230 ;  /* 0x00000001e0e47824 */ /* 0x000fe200078e02e6 */
[C---:B------:R-:W-:Y:S01]  /*0650*/  IADD3 R248, R231.reuse, 0x800, RZ ;  /* 0x00000800e7f87810 */ /* 0x040fe20007ffe0ff */
[----:B------:R-:W-:Y:S01]  /*0660*/  IMAD.IADD R226, R226, 0x1, R231 ;  /* 0x00000001e2e27824 */ /* 0x000fe200078e02e7 */
[C---:B------:R-:W-:Y:S02]  /*0670*/  IADD3 R247, R231.reuse, 0x1000, RZ ;  /* 0x00001000e7f77810 */ /* 0x040fe40007ffe0ff */
[C---:B------:R-:W-:Y:S02]  /*0680*/  IADD3 R246, R231.reuse, 0x1800, RZ ;  /* 0x00001800e7f67810 */ /* 0x040fe40007ffe0ff */
[----:B-1----:R-:W-:Y:S02]  /*0690*/  IADD3 R0, R16, 0x80, RZ ;  /* 0x0000008010007810 */ /* 0x002fe40007ffe0ff */
[----:B------:R-:W-:Y:S01]  /*06a0*/  IADD3 R245, R231, 0x2000, RZ ;  /* 0x00002000e7f57810 */ /* 0x000fe20007ffe0ff */
[----:B--2---:R-:W-:Y:S01]  /*06b0*/  IMAD.SHL.U32 R2, R3, 0x2, RZ ;  /* 0x0000000203027824 */ /* 0x004fe200078e00ff */
[----:B------:R-:W-:-:S02]  /*06c0*/  SHF.R.S32.HI R0, RZ, 0x1f, R0 ;  /* 0x0000001fff007819 */ /* 0x000fc40000011400 */
[C---:B------:R-:W-:Y:S02]  /*06d0*/  IADD3 R244, R231.reuse, 0x2800, RZ ;  /* 0x00002800e7f47810 */ /* 0x040fe40007ffe0ff */
[C---:B------:R-:W-:Y:S01]  /*06e0*/  IADD3 R243, R231.reuse, 0x3000, RZ ;  /* 0x00003000e7f37810 */ /* 0x040fe20007ffe0ff */
[----:B------:R1:W-:Y:S01]  /*06f0*/  STL [R1+0x60], R0 ;  /* 0x0000600001007387 */ /* 0x0003e20000100800 */
[C---:B------:R-:W-:Y:S02]  /*0700*/  IADD3 R242, R231.reuse, 0x3800, RZ ;  /* 0x00003800e7f27810 */ /* 0x040fe40007ffe0ff */
[C---:B------:R-:W-:Y:S01]  /*0710*/  IADD3 R241, R231.reuse, 0x4000, RZ ;  /* 0x00004000e7f17810 */ /* 0x040fe20007ffe0ff */
[----:B------:R-:W-:Y:S01]  /*0720*/  STL [R1+0x4], R5 ;  /* 0x0000040501007387 */ /* 0x000fe20000100800 */
[C---:B------:R-:W-:Y:S02]  /*0730*/  IADD3 R240, R231.reuse, 0x4800, RZ ;  /* 0x00004800e7f07810 */ /* 0x040fe40007ffe0ff */
[C---:B------:R-:W-:Y:S01]  /*0740*/  IADD3 R239, R231.reuse, 0x5000, RZ ;  /* 0x00005000e7ef7810 */ /* 0x040fe20007ffe0ff */
[----:B------:R-:W-:Y:S01]  /*0750*/  STL [R1+0x24], R2 ;  /* 0x0000240201007387 */ /* 0x000fe20000100800 */
[----:B------:R-:W-:-:S02]  /*0760*/  IADD3 R238, R231, 0x5800, RZ ;  /* 0x00005800e7ee7810 */ /* 0x000fc40007ffe0ff */
[C---:B------:R-:W-:Y:S02]  /*0770*/  IADD3 R237, R231.reuse, 0x6000, RZ ;  /* 0x00006000e7ed7810 */ /* 0x040fe40007ffe0ff */
[C---:B------:R-:W-:Y:S02]  /*0780*/  IADD3 R236, R231.reuse, 0x6800, RZ ;  /* 0x00006800e7ec7810 */ /* 0x040fe40007ffe0ff */
[C---:B------:R-:W-:Y:S02]  /*0790*/  IADD3 R235, R231.reuse, 0x7000, RZ ;  /* 0x00007000e7eb7810 */ /* 0x040fe40007ffe0ff */
[C---:B------:R-:W-:Y:S02]  /*07a0*/  IADD3 R234, R231.reuse, 0x7800, RZ ;  /* 0x00007800e7ea7810 */ /* 0x040fe40007ffe0ff */
[C---:B------:R-:W-:Y:S02]  /*07b0*/  IADD3 R233, R231.reuse, 0x8000, RZ ;  /* 0x00008000e7e97810 */ /* 0x040fe40007ffe0ff */
[----:B------:R-:W-:Y:S01]  /*07c0*/  IADD3 R232, R231, 0x8800, RZ ;  /* 0x00008800e7e87810 */ /* 0x000fe20007ffe0ff */
[----:B-1----:R-:W-:-:S05]  /*07d0*/  IMAD R0, R12, 0x8, R8 ;  /* 0x000000080c007824 */ /* 0x002fca00078e0208 */
[----:B------:R1:W-:Y:S02]  /*07e0*/  STL [R1+0x68], R0 ;  /* 0x0000680001007387 */ /* 0x0003e40000100800 */
[----:B-1----:R-:W-:-:S04]  /*07f0*/  SEL R0, R4, 0xffffffc0, !P2 ;  /* 0xffffffc004007807 */ /* 0x002fc80005000000 */
[C---:B------:R-:W-:Y:S01]  /*0800*/  IADD3 R230, R0.reuse, R224, R230 ;  /* 0x000000e000e67210 */ /* 0x040fe20007ffe0e6 */
[----:B------:R-:W-:Y:S02]  /*0810*/  IMAD.IADD R2, R0, 0x1, R250 ;  /* 0x0000000100027824 */ /* 0x000fe400078e02fa */
[----:B------:R-:W-:Y:S02]  /*0820*/  IMAD.IADD R227, R224, 0x1, R0 ;  /* 0x00000001e0e37824 */ /* 0x000fe400078e0200 */
[----:B------:R-:W-:Y:S01]  /*0830*/  IMAD.IADD R252, R0, 0x1, R251 ;  /* 0x0000000100fc7824 */ /* 0x000fe200078e02fb */
[----:B------:R1:W-:Y:S04]  /*0840*/  STL [R1], R2 ;  /* 0x0000000201007387 */ /* 0x0003e80000100800 */
.L_x_856:
[----:B------:R-:W2:Y:S01]  /*0850*/  LDL R4, [R1+0x5c] ;  /* 0x00005c0001047983 */ /* 0x000ea20000100800 */
[----:B------:R-:W-:Y:S01]  /*0860*/  IMAD.MOV.U32 R0, RZ, RZ, c[0x0][0x560] ;  /* 0x00015800ff007624 */ /* 0x000fe200078e00ff */
[----:B------:R-:W-:Y:S01]  /*0870*/  YIELD ;  /* 0x0000000000007946 */ /* 0x000fe20003800000 */
[----:B------:R-:W-:Y:S03]  /*0880*/  BSSY B0, `(.L_x_831) ;  /* 0x0000016000007945 */ /* 0x000fe60003800000 */
[----:B------:R-:W-:-:S13]  /*0890*/  ISETP.NE.AND P0, PT, R0, 0x1, PT ;  /* 0x000000010000780c */ /* 0x000fda0003f05270 */
[----:B--2---:R-:W-:Y:S01]  /*08a0*/  @P0 IMAD.HI.U32 R0, R4, c[0x0][0x564], RZ ;  /* 0x0001590004000a27 */ /* 0x004fe200078e00ff */
[----:B------:R-:W-:-:S04]  /*08b0*/  MOV R3, R4 ;  /* 0x0000000400037202 */ /* 0x000fc80000000f00 */
[----:B------:R-:W-:-:S04]  /*08c0*/  @P0 SHF.R.U32.HI R3, RZ, c[0x0][0x568], R0 ;  /* 0x00015a00ff030a19 */ /* 0x000fc80000011600 */
[----:B------:R-:W-:Y:S01]  /*08d0*/  ISETP.GE.AND P0, PT, R3, c[0x0][0x578], PT ;  /* 0x00015e0003007a0c */ /* 0x000fe20003f06270 */
[----:B-1----:R-:W-:-:S04]  /*08e0*/  IMAD.MOV R2, RZ, RZ, -R3 ;  /* 0x000000ffff027224 */ /* 0x002fc800078e0a03 */
[----:B------:R-:W-:-:S08]  /*08f0*/  IMAD R2, R2, c[0x0][0x560], R4 ;  /* 0x0001580002027a24 */ /* 0x000fd000078e0204 */
[----:B------:R-:W-:Y:S05]  /*0900*/  @!P0 BRA `(.L_x_832) ;  /* 0x0000007000008947 */ /* 0x000fea0003800000 */
[----:B------:R-:W-:-:S04]  /*0910*/  MOV R0, c[0x0][0x56c] ;  /* 0x00015b0000007a02 */ /* 0x000fc80000000f00 */
[----:B------:R-:W-:Y:S02]  /*0920*/  ISETP.NE.AND P0, PT, R0, 0x1, PT ;  /* 0x000000010000780c */ /* 0x000fe40003f05270 */
[----:B------:R-:W-:-:S11]  /*0930*/  MOV R0, R2 ;  /* 0x0000000200007202 */ /* 0x000fd60000000f00 */
[----:B------:R-:W-:-:S05]  /*0940*/  @P0 IMAD.HI.U32 R4, R2, c[0x0][0x570], RZ ;  /* 0x00015c0002040a27 */ /* 0x000fca00078e00ff */
[----:B------:R-:W-:-:S05]  /*0950*/  @P0 SHF.R.U32.HI R0, RZ, c[0x0][0x574], R4 ;  /* 0x00015d00ff000a19 */ /* 0x000fca0000011604 */
[----:B------:R-:W-:Y:S01]  /*0960*/  IMAD R4, R0, c[0x0][0x56c], RZ ;  /* 0x00015b0000047a24 */ /* 0x000fe200078e02ff */
[----:B------:R-:W-:Y:S05]  /*0970*/  BRA `(.L_x_833) ;  /* 0x0000006000007947 */ /* 0x000fea0003800000 */
.L_x_832:
[----:B------:R-:W-:-:S04]  /*0980*/  MOV R0, c[0x0][0x554] ;  /* 0x0001550000007a02 */ /* 0x000fc80000000f00 */
[----:B------:R-:W-:Y:S02]  /*0990*/  ISETP.NE.AND P0, PT, R0, 0x1, PT ;  /* 0x000000010000780c */ /* 0x000fe40003f05270 */
[----:B------:R-:W-:-:S11]  /*09a0*/  MOV R0, R2 ;  /* 0x0000000200007202 */ /* 0x000fd60000000f00 */
[----:B------:R-:W-:-:S05]  /*09b0*/  @P0 IMAD.HI.U32 R4, R2, c[0x0][0x558], RZ ;  /* 0x0001560002040a27 */ /* 0x000fca00078e00ff */
[----:B------:R-:W-:-:S05]  /*09c0*/  @P0 SHF.R.U32.HI R0, RZ, c[0x0][0x55c], R4 ;  /* 0x00015700ff000a19 */ /* 0x000fca0000011604 */
[----:B------:R-:W-:Y:S02]  /*09d0*/  IMAD R4, R0, c[0x0][0x554], RZ ;  /* 0x0001550000047a24 */ /* 0x000fe400078e02ff */
.L_x_833:
[----:B------:R-:W-:Y:S05]  /*09e0*/  BSYNC B0 ;  /* 0x0000000000007941 */ /* 0x000fea0003800000 */
.L_x_831:
[----:B------:R-:W-:Y:S01]  /*09f0*/  IMAD.MOV.U32 R5, RZ, RZ, c[0x0][0x53c] ;  /* 0x00014f00ff057624 */ /* 0x000fe200078e00ff */
[----:B------:R-:W-:Y:S01]  /*0a00*/  ULDC UR4, c[0x0][0x1d0] ;  /* 0x0000740000047ab9 */ /* 0x000fe20000000800 */
[----:B------:R-:W-:Y:S01]  /*0a10*/  IMAD.MOV.U32 R11, RZ, RZ, R0 ;  /* 0x000000ffff0b7224 */ /* 0x000fe200078e0000 */
[----:B------:R-:W-:Y:S01]  /*0a20*/  UIADD3 UR4, UR4, 0x5f, URZ ;  /* 0x0000005f04047890 */ /* 0x000fe2000fffe03f */
[----:B------:R-:W-:Y:S01]  /*0a30*/  IMAD.MOV.U32 R24, RZ, RZ, c[0x0][0x2c4] ;  /* 0x0000b100ff187624 */ /* 0x000fe200078e00ff */
[----:B------:R-:W-:Y:S01]  /*0a40*/  ISETP.NE.AND P0, PT, R5, 0x1, PT ;  /* 0x000000010500780c */ /* 0x000fe20003f05270 */
[----:B------:R-:W-:Y:S01]  /*0a50*/  IMAD.MOV.U32 R7, RZ, RZ, c[0x0][0x168] ;  /* 0x00005a00ff077624 */ /* 0x000fe200078e00ff */
[----:B------:R-:W-:Y:S01]  /*0a60*/  LOP3.LUT R5, RZ, R0, RZ, 0x33, !PT ;  /* 0x00000000ff057212 */ /* 0x000fe200078e33ff */
[----:B------:R-:W-:Y:S01]  /*0a70*/  UIMAD.WIDE UR4, UR4, 0x2aaaaaab, URZ ;  /* 0x2aaaaaab040478a5 */ /* 0x000fe2000f8e023f */
[----:B------:R-:W-:Y:S01]  /*0a80*/  ISETP.NE.AND P1, PT, R24, 0x1, PT ;  /* 0x000000011800780c */ /* 0x000fe20003f25270 */
[----:B------:R-:W-:Y:S02]  /*0a90*/  BSSY B0, `(.L_x_834) ;  /* 0x0000040000007945 */ /* 0x000fe40003800000 */
[----:B------:R-:W-:-:S04]  /*0aa0*/  USHF.R.U32.HI UR4, URZ, 0x1f, UR5 ;  /* 0x0000001f3f047899 */ /* 0x000fc80008011605 */
[----:B------:R-:W-:Y:S02]  /*0ab0*/  ULEA.HI.SX32 UR4, UR5, UR4, 0x1c ;  /* 0x0000000405047291 */ /* 0x000fe4000f8fe23f */
[----:B------:R-:W-:Y:S01]  /*0ac0*/  @P0 IMAD.HI.U32 R6, R0, c[0x0][0x540], RZ ;  /* 0x0001500000060a27 */ /* 0x000fe200078e00ff */
[----:B------:R-:W-:-:S04]  /*0ad0*/  IADD3 R0, R5, c[0x0][0x53c], RZ ;  /* 0x00014f0005007a10 */ /* 0x000fc80007ffe0ff */
[----:B------:R-:W-:Y:S02]  /*0ae0*/  @P0 SHF.R.U32.HI R11, RZ, c[0x0][0x544], R6 ;  /* 0x00015100ff0b0a19 */ /* 0x000fe40000011606 */
[----:B------:R-:W-:-:S03]  /*0af0*/  MOV R6, c[0x0][0x548] ;  /* 0x0001520000067a02 */ /* 0x000fc60000000f00 */
[----:B------:R-:W-:Y:S01]  /*0b00*/  IMAD R0, R11, c[0x0][0x53c], R0 ;  /* 0x00014f000b007a24 */ /* 0x000fe200078e0200 */
[----:B------:R-:W-:Y:S01]  /*0b10*/  ISETP.NE.AND P0, PT, R6, 0x1, PT ;  /* 0x000000010600780c */ /* 0x000fe20003f05270 */
[----:B------:R1:W-:Y:S02]  /*0b20*/  STL [R1+0x4c], R11 ;  /* 0x00004c0b01007387 */ /* 0x0003e40000100800 */
[----:B------:R-:W-:-:S05]  /*0b30*/  IMAD.SHL.U32 R164, R0, 0x80, RZ ;  /* 0x0000008000a47824 */ /* 0x000fca00078e00ff */
[----:B------:R-:W-:Y:S01]  /*0b40*/  IADD3 R0, R164, 0x7f, RZ ;  /* 0x0000007fa4007810 */ /* 0x000fe20007ffe0ff */
[----:B------:R1:W-:Y:S04]  /*0b50*/  STL [R1+0x58], R164 ;  /* 0x000058a401007387 */ /* 0x0003e80000100800 */
[----:B------:R-:W-:-:S05]  /*0b60*/  @P1 IMAD.HI.U32 R5, R0, c[0x0][0x2c8], RZ ;  /* 0x0000b20000051a27 */ /* 0x000fca00078e00ff */
[----:B------:R-:W-:Y:S02]  /*0b70*/  @P1 SHF.R.U32.HI R0, RZ, c[0x0][0x2cc], R5 ;  /* 0x0000b300ff001a19 */ /* 0x000fe40000011605 */
[----:B------:R-:W-:-:S04]  /*0b80*/  IADD3 R5, -R7, 0x60, RZ ;  /* 0x0000006007057810 */ /* 0x000fc80007ffe1ff */
[----:B------:R-:W-:Y:S01]  /*0b90*/  IADD3 R5, R0, c[0x0][0x1d0], R5 ;  /* 0x0000740000057a10 */ /* 0x000fe20007ffe005 */
[----:B------:R-:W-:-:S04]  /*0ba0*/  IMAD.IADD R0, R2, 0x1, -R4 ;  /* 0x0000000102007824 */ /* 0x000fc800078e0a04 */
[----:B------:R-:W-:Y:S02]  /*0bb0*/  IMAD R0, R3, c[0x0][0x554], R0 ;  /* 0x0001550003007a24 */ /* 0x000fe400078e0200 */
[----:B------:R-:W-:-:S04]  /*0bc0*/  IMAD.HI R5, R5, 0x2aaaaaab, RZ ;  /* 0x2aaaaaab05057827 */ /* 0x000fc800078e02ff */
[----:B------:R-:W-:Y:S01]  /*0bd0*/  @P0 IMAD.HI.U32 R2, R0, c[0x0][0x54c], RZ ;  /* 0x0001530000020a27 */ /* 0x000fe200078e00ff */
[----:B------:R-:W-:-:S03]  /*0be0*/  SHF.R.U32.HI R6, RZ, 0x1f, R5 ;  /* 0x0000001fff067819 */ /* 0x000fc60000011605 */
[----:B------:R-:W-:Y:S01]  /*0bf0*/  IMAD.MOV.U32 R14, RZ, RZ, R0 ;  /* 0x000000ffff0e7224 */ /* 0x000fe200078e0000 */
[----:B------:R-:W-:Y:S01]  /*0c00*/  @P0 SHF.R.U32.HI R14, RZ, c[0x0][0x550], R2 ;  /* 0x00015400ff0e0a19 */ /* 0x000fe20000011602 */
[----:B------:R-:W-:Y:S01]  /*0c10*/  IMAD.MOV.U32 R2, RZ, RZ, RZ ;  /* 0x000000ffff027224 */ /* 0x000fe200078e00ff */
[----:B------:R-:W-:Y:S02]  /*0c20*/  LEA.HI.SX32 R6, R5, R6, 0x1c ;  /* 0x0000000605067211 */ /* 0x000fe400078fe2ff */
[----:B------:R-:W-:Y:S01]  /*0c30*/  IADD3 R3, -R14, RZ, RZ ;  /* 0x000000ff0e037210 */ /* 0x000fe20007ffe1ff */
[----:B------:R1:W-:Y:S01]  /*0c40*/  STL [R1+0x48], R14 ;  /* 0x0000480e01007387 */ /* 0x0003e20000100800 */
[----:B------:R-:W-:-:S03]  /*0c50*/  IMNMX R6, R6, UR4, PT ;  /* 0x0000000406067c17 */ /* 0x000fc6000b800200 */
[----:B------:R-:W-:Y:S01]  /*0c60*/  IMAD R17, R3, c[0x0][0x548], R0 ;  /* 0x0001520003117a24 */ /* 0x000fe200078e0200 */
[----:B------:R-:W-:-:S04]  /*0c70*/  ISETP.GE.AND P0, PT, R6, 0x1, PT ;  /* 0x000000010600780c */ /* 0x000fc80003f06270 */
[----:B------:R1:W-:Y:S09]  /*0c80*/  STL [R1+0x44], R17 ;  /* 0x0000441101007387 */ /* 0x0003f20000100800 */
[----:B------:R-:W-:Y:S05]  /*0c90*/  @!P0 BRA `(.L_x_835) ;  /* 0x000001f000008947 */ /* 0x000fea0003800000 */
[----:B------:R-:W-:-:S04]  /*0ca0*/  SHF.R.U32.HI R0, RZ, 0x10, R11 ;  /* 0x00000010ff007819 */ /* 0x000fc8000001160b */
[----:B------:R-:W-:-:S04]  /*0cb0*/  ISETP.NE.AND P0, PT, R0, RZ, PT ;  /* 0x000000ff0000720c */ /* 0x000fc80003f05270 */
[----:B------:R-:W-:-:S04]  /*0cc0*/  SEL R0, R0, c[0x0][0x338], P0 ;  /* 0x0000ce0000007a07 */ /* 0x000fc80000000000 */
[-C--:B------:R-:W-:Y:S02]  /*0cd0*/  IABS R3, R0.reuse ;  /* 0x0000000000037213 */ /* 0x080fe40000000000 */
[----:B------:R-:W-:Y:S02]  /*0ce0*/  IADD3 R7, R0, -0x1, R6 ;  /* 0xffffffff00077810 */ /* 0x000fe40007ffe006 */
[----:B------:R-:W2:Y:S02]  /*0cf0*/  I2F.RP R4, R3 ;  /* 0x0000000300047306 */ /* 0x000ea40000209400 */
[----:B------:R-:W-:Y:S02]  /*0d00*/  IABS R10, R7 ;  /* 0x00000007000a7213 */ /* 0x000fe40000000000 */
[----:B------:R-:W-:-:S04]  /*0d10*/  LOP3.LUT R7, R7, R0, RZ, 0x3c, !PT ;  /* 0x0000000007077212 */ /* 0x000fc800078e3cff */
[----:B------:R-:W-:Y:S01]  /*0d20*/  ISETP.GE.AND P0, PT, R7, RZ, PT ;  /* 0x000000ff0700720c */ /* 0x000fe20003f06270 */
[----:B--2---:R-:W2:Y:S02]  /*0d30*/  MUFU.RCP R4, R4 ;  /* 0x0000000400047308 */ /* 0x004ea40000001000 */
[----:B--2---:R-:W-:-:S06]  /*0d40*/  IADD3 R4, R4, 0xffffffe, RZ ;  /* 0x0ffffffe04047810 */ /* 0x004fcc0007ffe0ff */
[----:B------:R-:W2:Y:S02]  /*0d50*/  F2I.FTZ.U32.TRUNC.NTZ R5, R4 ;  /* 0x0000000400057305 */ /* 0x000ea4000021f000 */
[----:B--2---:R-:W-:Y:S02]  /*0d60*/  IMAD.MOV R2, RZ, RZ, -R5 ;  /* 0x000000ffff027224 */ /* 0x004fe400078e0a05 */
[----:B------:R-:W-:Y:S02]  /*0d70*/  IMAD.MOV.U32 R4, RZ, RZ, RZ ;  /* 0x000000ffff047224 */ /* 0x000fe400078e00ff */
        /* <DEDUP_REMOVED lines=13> */
[----:B------:R-:W-:-:S13]  /*0e50*/  ISETP.GE.U32.AND P3, PT, R4, R3, PT ;  /* 0x000000030400720c */ /* 0x000fda0003f66070 */
[----:B------:R-:W-:-:S05]  /*0e60*/  @P3 IADD3 R2, R2, 0x1, RZ ;  /* 0x0000000102023810 */ /* 0x000fca0007ffe0ff */
[----:B------:R-:W-:Y:S01]  /*0e70*/  @!P0 IMAD.MOV R2, RZ, RZ, -R2 ;  /* 0x000000ffff028224 */ /* 0x000fe200078e0a02 */
[----:B------:R-:W-:Y:S02]  /*0e80*/  @!P2 LOP3.LUT R2, RZ, R0, RZ, 0x33, !PT ;  /* 0x00000000ff02a212 */ /* 0x000fe400078e33ff */
.L_x_835:
[----:B------:R-:W-:Y:S05]  /*0e90*/  BSYNC B0 ;  /* 0x0000000000007941 */ /* 0x000fea0003800000 */
.L_x_834:
[----:B------:R-:W-:Y:S01]  /*0ea0*/  LOP3.LUT R0, R11, 0xffff, RZ, 0xc0, !PT ;  /* 0x0000ffff0b007812 */ /* 0x000fe200078ec0ff */
[----:B------:R-:W-:Y:S01]  /*0eb0*/  IMAD.MOV.U32 R15, RZ, RZ, RZ ;  /* 0x000000ffff0f7224 */ /* 0x000fe200078e00ff */
[----:B------:R-:W-:Y:S01]  /*0ec0*/  CS2R R98, SRZ ;  /* 0x0000000000627805 */ /* 0x000fe2000001ff00 */
[----:B------:R-:W-:Y:S01]  /*0ed0*/  IMAD.MOV.U32 R16, RZ, RZ, RZ ;  /* 0x000000ffff107224 */ /* 0x000fe200078e00ff */
[----:B------:R-:W-:Y:S01]  /*0ee0*/  CS2R R96, SRZ ;  /* 0x0000000000607805 */ /* 0x000fe2000001ff00 */
[----:B------:R-:W-:Y:S01]  /*0ef0*/  IMAD R25, R0, R2, RZ ;  /* 0x0000000200197224 */ /* 0x000fe200078e02ff */
[----:B------:R-:W-:Y:S01]  /*0f00*/  PRMT R0, RZ, 0x7610, R0 ;  /* 0x00007610ff007816 */ /* 0x000fe20000000000 */
[----:B------:R-:W-:Y:S01]  /*0f10*/  CS2R R94, SRZ ;  /* 0x00000000005e7805 */ /* 0x000fe2000001ff00 */
[----:B------:R-:W-:Y:S01]  /*0f20*/  CS2R R92, SRZ ;  /* 0x00000000005c7805 */ /* 0x000fe2000001ff00 */
[----:B------:R-:W-:Y:S01]  /*0f30*/  IMAD.IADD R2, R25, 0x1, R2 ;  /* 0x0000000119027824 */ /* 0x000fe200078e0202 */
[----:B------:R2:W-:Y:S01]  /*0f40*/  STL [R1+0x20], R25 ;  /* 0x0000201901007387 */ /* 0x0005e20000100800 */
        /* <DEDUP_REMOVED lines=47> */
[----:B--2---:R-:W2:Y:S04]  /*1240*/  S2R R3, SR_TID.X ;  /* 0x0000000000037919 */ /* 0x004ea80000002100 */
[----:B------:R-:W3:Y:S04]  /*1250*/  LDL.64 R4, [R1+0x50] ;  /* 0x0000500001047983 */ /* 0x000ee80000100a00 */
[----:B------:R4:W3:Y:S01]  /*1260*/  LDL.64 R34, [R1+0x50] ;  /* 0x0000500001227983 */ /* 0x0008e20000100a00 */
[----:B------:R-:W-:-:S04]  /*1270*/  ISETP.NE.U32.AND P0, PT, RZ, c[0x0][0x340], PT ;  /* 0x0000d000ff007a0c */ /* 0x000fc80003f05070 */
[----:B------:R-:W-:Y:S02]  /*1280*/  ISETP.NE.AND.EX P0, PT, RZ, c[0x0][0x344], PT, P0 ;  /* 0x0000d100ff007a0c */ /* 0x000fe40003f05300 */
[----:B--2---:R-:W-:-:S11]  /*1290*/  SHF.R.S32.HI R33, RZ, 0x1f, R3 ;  /* 0x0000001fff217819 */ /* 0x004fd60000011403 */
[----:B------:R-:W-:Y:S01]  /*12a0*/  @P0 IMAD.MOV.U32 R2, RZ, RZ, 0x4 ;  /* 0x00000004ff020424 */ /* 0x000fe200078e00ff */
[----:B------:R-:W-:-:S03]  /*12b0*/  LEA.HI R33, R33, R3, RZ, 0x3 ;  /* 0x0000000321217211 */ /* 0x000fc600078f18ff */
[----:B------:R-:W-:Y:S01]  /*12c0*/  @P0 IMAD.WIDE R2, R14, R2, c[0x0][0x340] ;  /* 0x0000d0000e020625 */ /* 0x000fe200078e0202 */
[----:B------:R-:W-:-:S04]  /*12d0*/  SHF.R.S32.HI R33, RZ, 0x3, R33 ;  /* 0x00000003ff217819 */ /* 0x000fc80000011421 */
[----:B------:R2:W5:Y:S01]  /*12e0*/  @P0 LDG.E R9, [R2.64] ;  /* 0x0000000802090981 */ /* 0x000562000c1e1900 */
[----:B------:R-:W-:Y:S01]  /*12f0*/  SHF.R.S32.HI R0, RZ, 0x1f, R33 ;  /* 0x0000001fff007819 */ /* 0x000fe20000011421 */
[----:B------:R-:W-:Y:S01]  /*1300*/  WARPSYNC 0xffffffff ;  /* 0xffffffff00007948 */ /* 0x000fe20003800000 */
[----:B-1----:R-:W-:-:S05]  /*1310*/  SHF.R.S32.HI R11, RZ, 0x1f, R17 ;  /* 0x0000001fff0b7819 */ /* 0x002fca0000011411 */
[----:B------:R-:W-:-:S04]  /*1320*/  IMAD R8, R11, c[0x0][0x210], RZ ;  /* 0x000084000b087a24 */ /* 0x000fc800078e02ff */
[----:B------:R-:W-:Y:S02]  /*1330*/  IMAD R8, R17, c[0x0][0x214], R8 ;  /* 0x0000850011087a24 */ /* 0x000fe400078e0208 */
[C---:B--2---:R-:W-:Y:S02]  /*1340*/  IMAD R2, R0.reuse, c[0x0][0x1e0], RZ ;  /* 0x0000780000027a24 */ /* 0x044fe400078e02ff */
[----:B------:R-:W-:Y:S02]  /*1350*/  IMAD R0, R0, c[0x0][0x208], RZ ;  /* 0x0000820000007a24 */ /* 0x000fe400078e02ff */
[C---:B------:R-:W-:Y:S02]  /*1360*/  IMAD R6, R33.reuse, c[0x0][0x1e4], R2 ;  /* 0x0000790021067a24 */ /* 0x040fe400078e0202 */
[----:B------:R-:W-:Y:S02]  /*1370*/  IMAD R0, R33, c[0x0][0x20c], R0 ;  /* 0x0000830021007a24 */ /* 0x000fe400078e0200 */
[----:B---3--:R-:W-:-:S05]  /*1380*/  IMAD.MOV.U32 R34, RZ, RZ, R4 ;  /* 0x000000ffff227224 */ /* 0x008fca00078e0004 */
[--C-:B------:R-:W-:Y:S02]  /*1390*/  SHF.R.S32.HI R35, RZ, 0x1f, R34.reuse ;  /* 0x0000001fff237819 */ /* 0x100fe40000011422 */
[C---:B------:R-:W-:Y:S02]  /*13a0*/  IADD3 R19, R34.reuse, 0x40, RZ ;  /* 0x0000004022137810 */ /* 0x040fe40007ffe0ff */
[----:B------:R-:W-:Y:S01]  /*13b0*/  ISETP.GE.AND P4, PT, R34, c[0x0][0x1d4], PT ;  /* 0x0000750022007a0c */ /* 0x000fe20003f86270 */
[--C-:B------:R-:W-:Y:S01]  /*13c0*/  IMAD.WIDE.U32 R4, R33, c[0x0][0x1e0], R34.reuse ;  /* 0x0000780021047a25 */ /* 0x100fe200078e0022 */
[----:B------:R-:W-:Y:S01]  /*13d0*/  ISETP.GE.AND P3, PT, R19, c[0x0][0x1d4], PT ;  /* 0x0000750013007a0c */ /* 0x000fe20003f66270 */
[----:B------:R4:W-:Y:S01]  /*13e0*/  STL [R1+0x54], R35 ;  /* 0x0000542301007387 */ /* 0x0009e20000100800 */
[----:B------:R-:W-:Y:S01]  /*13f0*/  SEL R7, RZ, 0x1, P4 ;  /* 0x00000001ff077807 */ /* 0x000fe20002000000 */
[----:B------:R-:W-:Y:S01]  /*1400*/  IMAD.WIDE.U32 R2, R33, c[0x0][0x208], R34 ;  /* 0x0000820021027a25 */ /* 0x000fe200078e0022 */
[----:B------:R-:W-:-:S02]  /*1410*/  IADD3 R5, R5, R6, RZ ;  /* 0x0000000605057210 */ /* 0x000fc40007ffe0ff */
[----:B------:R-:W-:Y:S01]  /*1420*/  IADD3 R23, R34, 0x80, RZ ;  /* 0x0000008022177810 */ /* 0x000fe20007ffe0ff */
[----:B------:R-:W-:Y:S01]  /*1430*/  IMAD.IADD R3, R3, 0x1, R0 ;  /* 0x0000000103037824 */ /* 0x000fe200078e0200 */
[----:B------:R-:W-:Y:S01]  /*1440*/  SEL R0, RZ, 0xffffffff, P3 ;  /* 0xffffffffff007807 */ /* 0x000fe20001800000 */
[----:B------:R-:W-:Y:S01]  /*1450*/  IMAD R6, R11, c[0x0][0x1e8], RZ ;  /* 0x00007a000b067a24 */ /* 0x000fe200078e02ff */
[----:B------:R-:W-:Y:S01]  /*1460*/  ISETP.GE.AND P2, PT, R23, c[0x0][0x1d4], PT ;  /* 0x0000750017007a0c */ /* 0x000fe20003f46270 */
[C---:B------:R-:W-:Y:S01]  /*1470*/  IMAD.WIDE.U32 R4, R17.reuse, c[0x0][0x1e8], R4 ;  /* 0x00007a0011047a25 */ /* 0x040fe200078e0004 */
[----:B------:R-:W-:Y:S02]  /*1480*/  SHF.L.U32 R0, R0, 0x1, RZ ;  /* 0x0000000100007819 */ /* 0x000fe400000006ff */
[----:B------:R-:W-:Y:S01]  /*1490*/  SEL R10, RZ, 0x4, P2 ;  /* 0x00000004ff0a7807 */ /* 0x000fe20001000000 */
[C---:B------:R-:W-:Y:S01]  /*14a0*/  IMAD R6, R17.reuse, c[0x0][0x1ec], R6 ;  /* 0x00007b0011067a24 */ /* 0x040fe200078e0206 */
[----:B------:R-:W-:Y:S01]  /*14b0*/  LOP3.LUT R12, R0, 0x2, R7, 0xe2, !PT ;  /* 0x00000002000c7812 */ /* 0x000fe200078ee207 */
[----:B------:R-:W-:-:S03]  /*14c0*/  IMAD.WIDE.U32 R2, R17, c[0x0][0x210], R2 ;  /* 0x0000840011027a25 */ /* 0x000fc600078e0002 */
[----:B------:R-:W-:Y:S01]  /*14d0*/  LOP3.LUT R20, R12, R10, RZ, 0xfc, !PT ;  /* 0x0000000a0c147212 */ /* 0x000fe200078efcff */
[----:B------:R-:W-:Y:S01]  /*14e0*/  IMAD.IADD R7, R5, 0x1, R6 ;  /* 0x0000000105077824 */ /* 0x000fe200078e0206 */
[----:B------:R-:W-:Y:S01]  /*14f0*/  IADD3 R5, R3, R8, RZ ;  /* 0x0000000803057210 */ /* 0x000fe20007ffe0ff */
[----:B------:R-:W-:Y:S01]  /*1500*/  IMAD.MOV.U32 R6, RZ, RZ, R4 ;  /* 0x000000ffff067224 */ /* 0x000fe200078e0004 */
[----:B------:R-:W-:Y:S02]  /*1510*/  SHF.R.S32.HI R8, RZ, 0x1f, R14 ;  /* 0x0000001fff087819 */ /* 0x000fe4000001140e */
[--C-:B-----5:R-:W-:Y:S02]  /*1520*/  @P0 SHF.R.S32.HI R3, RZ, 0x1f, R9.reuse ;  /* 0x0000001fff030819 */ /* 0x120fe40000011409 */
[----:B------:R-:W-:Y:S01]  /*1530*/  MOV R4, R2 ;  /* 0x0000000200047202 */ /* 0x000fe20000000f00 */
[----:B------:R-:W-:Y:S02]  /*1540*/  @!P0 IMAD.MOV.U32 R3, RZ, RZ, R8 ;  /* 0x000000ffff038224 */ /* 0x000fe400078e0008 */
[----:B------:R-:W-:Y:S01]  /*1550*/  @P0 IMAD.MOV.U32 R2, RZ, RZ, R9 ;  /* 0x000000ffff020224 */ /* 0x000fe200078e0009 */
[----:B------:R-:W-:Y:S01]  /*1560*/  @!P0 MOV R2, R14 ;  /* 0x0000000e00028202 */ /* 0x000fe20000000f00 */
[----:B------:R-:W-:-:S02]  /*1570*/  IMAD R0, R3, c[0x0][0x1f0], RZ ;  /* 0x00007c0003007a24 */ /* 0x000fc400078e02ff */
[----:B------:R-:W-:Y:S02]  /*1580*/  IMAD R3, R3, c[0x0][0x218], RZ ;  /* 0x0000860003037a24 */ /* 0x000fe400078e02ff */
[----:B------:R-:W-:-:S04]  /*1590*/  IMAD.WIDE.U32 R30, R2, c[0x0][0x1f0], R6 ;  /* 0x00007c00021e7a25 */ /* 0x000fc800078e0006 */
[C---:B------:R-:W-:Y:S01]  /*15a0*/  IMAD.WIDE.U32 R26, R2.reuse, c[0x0][0x218], R4 ;  /* 0x00008600021a7a25 */ /* 0x040fe200078e0004 */
[----:B------:R4:W-:Y:S03]  /*15b0*/  STL.64 [R1+0x30], R30 ;  /* 0x0000301e01007387 */ /* 0x0009e60000100a00 */
[C---:B------:R-:W-:Y:S01]  /*15c0*/  IMAD R0, R2.reuse, c[0x0][0x1f4], R0 ;  /* 0x00007d0002007a24 */ /* 0x040fe200078e0200 */
[----:B------:R4:W-:Y:S01]  /*15d0*/  STL.64 [R1+0x38], R26 ;  /* 0x0000381a01007387 */ /* 0x0009e20000100a00 */
[----:B------:R-:W-:-:S03]  /*15e0*/  IMAD R2, R2, c[0x0][0x21c], R3 ;  /* 0x0000870002027a24 */ /* 0x000fc600078e0203 */
[----:B------:R-:W-:Y:S02]  /*15f0*/  IADD3 R29, R31, R0, RZ ;  /* 0x000000001f1d7210 */ /* 0x000fe40007ffe0ff */
[----:B------:R-:W-:-:S05]  /*1600*/  IADD3 R28, R27, R2, RZ ;  /* 0x000000021b1c7210 */ /* 0x000fca0007ffe0ff */
[----:B------:R4:W-:Y:S04]  /*1610*/  STL [R1+0x40], R28 ;  /* 0x0000401c01007387 */ /* 0x0009e80000100800 */
[----:B------:R4:W-:Y:S02]  /*1620*/  STL [R1+0x28], R29 ;  /* 0x0000281d01007387 */ /* 0x0009e40000100800 */
[----:B------:R-:W2:Y:S01]  /*1630*/  LDL R15, [R1+0x70] ;  /* 0x00007000010f7983 */ /* 0x000ea20000100800 */
[----:B------:R-:W-:Y:S01]  /*1640*/  IMAD R5, R11, c[0x0][0x1b8], RZ ;  /* 0x00006e000b057a24 */ /* 0x000fe200078e02ff */
[----:B------:R-:W-:Y:S01]  /*1650*/  P2R R22, PR, RZ, 0x8 ;  /* 0x00000008ff167803 */ /* 0x000fe20000000000 */
[C---:B------:R-:W-:Y:S01]  /*1660*/  IMAD.WIDE.U32 R2, R17.reuse, c[0x0][0x1b8], RZ ;  /* 0x00006e0011027a25 */ /* 0x040fe200078e00ff */
[----:B------:R-:W3:Y:S01]  /*1670*/  LDL R36, [R1+0x64] ;  /* 0x0000640001247983 */ /* 0x000ee20000100800 */
[----:B------:R-:W-:Y:S02]  /*1680*/  P2R R21, PR, RZ, 0x4 ;  /* 0x00000004ff157803 */ /* 0x000fe40000000000 */
[----:B------:R-:W-:Y:S01]  /*1690*/  IMAD R5, R17, c[0x0][0x1bc], R5 ;  /* 0x00006f0011057a24 */ /* 0x000fe200078e0205 */
[----:B------:R-:W5:Y:S01]  /*16a0*/  LDL R32, [R1+0x60] ;  /* 0x0000600001207983 */ /* 0x000f620000100800 */
[----:B------:R-:W-:Y:S01]  /*16b0*/  IMAD R8, R8, c[0x0][0x1c0], RZ ;  /* 0x0000700008087a24 */ /* 0x000fe200078e02ff */
[----:B------:R-:W-:-:S02]  /*16c0*/  P2R R18, PR, RZ, 0x10 ;  /* 0x00000010ff127803 */ /* 0x000fc40000000000 */
[----:B----4-:R-:W4:Y:S01]  /*16d0*/  LDL R136, [R1+0x4] ;  /* 0x0000040001887983 */ /* 0x010f220000100800 */
[----:B------:R-:W-:Y:S01]  /*16e0*/  IADD3 R3, R3, R5, RZ ;  /* 0x0000000503037210 */ /* 0x000fe20007ffe0ff */
[----:B------:R-:W-:-:S04]  /*16f0*/  IMAD R8, R14, c[0x0][0x1c4], R8 ;  /* 0x000071000e087a24 */ /* 0x000fc800078e0208 */
[----:B------:R-:W-:-:S04]  /*1700*/  IMAD.WIDE.U32 R2, R14, c[0x0][0x1c0], R2 ;  /* 0x000070000e027a25 */ /* 0x000fc800078e0002 */
[----:B------:R-:W-:Y:S01]  /*1710*/  IMAD.IADD R3, R3, 0x1, R8 ;  /* 0x0000000103037824 */ /* 0x000fe200078e0208 */
[----:B------:R-:W-:Y:S01]  /*1720*/  IADD3 R9, R33, R164, RZ ;  /* 0x000000a421097210 */ /* 0x000fe20007ffe0ff */
[----:B------:R-:W-:Y:S01]  /*1730*/  IMAD R24, R24, c[0x0][0x168], RZ ;  /* 0x00005a0018187a24 */ /* 0x000fe200078e02ff */
[----:B------:R-:W-:Y:S02]  /*1740*/  ISETP.GE.AND P3, PT, R34, c[0x0][0x198], PT ;  /* 0x0000660022007a0c */ /* 0x000fe40003f66270 */
[----:B------:R-:W-:Y:S02]  /*1750*/  MOV R135, R13 ;  /* 0x0000000d00877202 */ /* 0x000fe40000000f00 */
[----:B------:R-:W-:Y:S02]  /*1760*/  ISETP.GE.AND P2, PT, R19, c[0x0][0x198], PT ;  /* 0x0000660013007a0c */ /* 0x000fe40003f46270 */
[----:B------:R-:W-:-:S04]  /*1770*/  IADD3 R16, R9, 0x40, RZ ;  /* 0x0000004009107810 */ /* 0x000fc80007ffe0ff */
[----:B------:R-:W-:Y:S01]  /*1780*/  ISETP.GE.AND P6, PT, R16, R24, PT ;  /* 0x000000181000720c */ /* 0x000fe20003fc6270 */
[----:B------:R-:W-:Y:S01]  /*1790*/  BAR.SYNC.DEFER_BLOCKING 0x0 ;  /* 0x0000000000007b1d */ /* 0x000fe20000010000 */
[----:B--2---:R-:W-:-:S04]  /*17a0*/  IMAD.IADD R4, R15, 0x1, R164 ;  /* 0x000000010f047824 */ /* 0x004fc800078e02a4 */
[----:B------:R-:W-:-:S04]  /*17b0*/  @P1 IMAD.HI.U32 R6, R4, c[0x0][0x2c8], RZ ;  /* 0x0000b20004061a27 */ /* 0x000fc800078e00ff */
[----:B------:R-:W-:Y:S01]  /*17c0*/  IMAD.MOV.U32 R0, RZ, RZ, R4 ;  /* 0x000000ffff007224 */ /* 0x000fe200078e0004 */
[----:B------:R-:W-:-:S04]  /*17d0*/  @P1 SHF.R.U32.HI R0, RZ, c[0x0][0x2cc], R6 ;  /* 0x0000b300ff001a19 */ /* 0x000fc80000011606 */
[--C-:B------:R-:W-:Y:S01]  /*17e0*/  SHF.R.S32.HI R6, RZ, 0x1f, R0.reuse ;  /* 0x0000001fff067819 */ /* 0x100fe20000011400 */
[----:B------:R-:W-:-:S04]  /*17f0*/  IMAD.MOV R5, RZ, RZ, -R0 ;  /* 0x000000ffff057224 */ /* 0x000fc800078e0a00 */
[----:B------:R-:W-:Y:S02]  /*1800*/  IMAD R4, R5, c[0x0][0x2c4], R4 ;  /* 0x0000b10005047a24 */ /* 0x000fe400078e0204 */
[----:B------:R-:W-:Y:S02]  /*1810*/  IMAD R5, R6, c[0x0][0x1b0], RZ ;  /* 0x00006c0006057a24 */ /* 0x000fe400078e02ff */
[----:B------:R-:W-:-:S04]  /*1820*/  IMAD.WIDE.U32 R2, R0, c[0x0][0x1b0], R2 ;  /* 0x00006c0000027a25 */ /* 0x000fc800078e0002 */
[----:B------:R-:W-:Y:S01]  /*1830*/  IMAD R6, R0, c[0x0][0x1b4], R5 ;  /* 0x00006d0000067a24 */ /* 0x000fe200078e0205 */
[----:B------:R-:W-:-:S04]  /*1840*/  SHF.R.S32.HI R5, RZ, 0x1f, R4 ;  /* 0x0000001fff057819 */ /* 0x000fc80000011404 */
[----:B------:R-:W-:Y:S01]  /*1850*/  IADD3 R3, R3, R6, RZ ;  /* 0x0000000603037210 */ /* 0x000fe20007ffe0ff */
[----:B------:R-:W-:-:S04]  /*1860*/  IMAD R0, R5, c[0x0][0x1a8], RZ ;  /* 0x00006a0005007a24 */ /* 0x000fc800078e02ff */
[C---:B------:R-:W-:Y:S02]  /*1870*/  IMAD R0, R4.reuse, c[0x0][0x1ac], R0 ;  /* 0x00006b0004007a24 */ /* 0x040fe400078e0200 */
[----:B------:R-:W-:-:S04]  /*1880*/  IMAD.WIDE.U32 R2, R4, c[0x0][0x1a8], R2 ;  /* 0x00006a0004027a25 */ /* 0x000fc800078e0002 */
[----:B------:R-:W-:Y:S01]  /*1890*/  IMAD.IADD R8, R3, 0x1, R0 ;  /* 0x0000000103087824 */ /* 0x000fe200078e0200 */
[----:B------:R-:W-:-:S04]  /*18a0*/  LEA R0, P0, R2, c[0x0][0x160], 0x1 ;  /* 0x0000580002007a11 */ /* 0x000fc800078008ff */
[----:B------:R-:W-:Y:S02]  /*18b0*/  LEA.HI.X R8, R2, c[0x0][0x164], R8, 0x1, P0 ;  /* 0x0000590002087a11 */ /* 0x000fe400000f0c08 */
[----:B------:R-:W1:Y:S04]  /*18c0*/  SHFL.IDX PT, R2, R0, RZ, 0x181f ;  /* 0x00181fff00027589 */ /* 0x000e6800000e0000 */
[----:B------:R-:W3:Y:S01]  /*18d0*/  SHFL.IDX PT, R3, R8, RZ, 0x181f ;  /* 0x00181fff08037589 */ /* 0x000ee200000e0000 */
[----:B------:R-:W-:-:S13]  /*18e0*/  ISETP.GE.AND P0, PT, R9, R24, PT ;  /* 0x000000180900720c */ /* 0x000fda0003f06270 */
[----:B-1----:R-:W-:-:S04]  /*18f0*/  @!P0 LEA R12, P5, R19, R2, 0x1 ;  /* 0x00000002130c8211 */ /* 0x002fc800078a08ff */
[----:B---3--:R-:W-:Y:S02]  /*1900*/  @!P0 LEA.HI.X R13, R19, R3, R36, 0x1, P5 ;  /* 0x00000003130d8211 */ /* 0x008fe400028f0c24 */
[----:B------:R-:W-:-:S04]  /*1910*/  @!P0 LEA R10, P5, R23, R2, 0x1 ;  /* 0x00000002170a8211 */ /* 0x000fc800078a08ff */
[----:B-----5:R-:W-:Y:S01]  /*1920*/  @!P0 LEA.HI.X R11, R23, R3, R32, 0x1, P5 ;  /* 0x00000003170b8211 */ /* 0x020fe200028f0c20 */
[----:B------:R-:W-:-:S05]  /*1930*/  @!P0 IMAD.WIDE R2, R34, 0x2, R2 ;  /* 0x0000000222028825 */ /* 0x000fca00078e0202 */
[----:B------:R-:W-:Y:S01]  /*1940*/  @!PT LDS RZ, [RZ] ;  /* 0x00000000fffff984 */ /* 0x000fe20000000800 */
[----:B----4-:R1:W-:Y:S04]  /*1950*/  @!P0 LDGSTS.E.BYPASS.LTC128B.128 [R136+0x100], [R2.64], !P3 ;  /* 0x0010000002888fae */ /* 0x0103e8000d901d48 */
[----:B------:R2:W-:Y:S04]  /*1960*/  @!P0 LDGSTS.E.BYPASS.LTC128B.128 [R136+0x4100], [R12.64], !P2 ;  /* 0x041000000c888fae */ /* 0x0005e8000d101d48 */
[----:B--2---:R-:W2:Y:S01]  /*1970*/  LDL R13, [R1] ;  /* 0x00000000010d7983 */ /* 0x004ea20000100800 */
[----:B------:R-:W-:-:S03]  /*1980*/  IADD3 R4, R9, 0x20, RZ ;  /* 0x0000002009047810 */ /* 0x000fc60007ffe0ff */
[----:B------:R-:W3:Y:S01]  /*1990*/  SHFL.IDX PT, R6, R0, 0x1, 0x181f ;  /* 0x00381f0000067f89 */ /* 0x000ee200000e0000 */
[----:B------:R-:W-:-:S03]  /*19a0*/  ISETP.GE.AND P4, PT, R4, R24, PT ;  /* 0x000000180400720c */ /* 0x000fc60003f86270 */
[----:B------:R-:W4:Y:S04]  /*19b0*/  SHFL.IDX PT, R7, R8, 0x1, 0x181f ;  /* 0x00381f0008077f89 */ /* 0x000f2800000e0000 */
[----:B------:R-:W5:Y:S04]  /*19c0*/  SHFL.IDX PT, R4, R0, 0x2, 0x181f ;  /* 0x00581f0000047f89 */ /* 0x000f6800000e0000 */
[----:B------:R-:W5:Y:S04]  /*19d0*/  SHFL.IDX PT, R5, R8, 0x2, 0x181f ;  /* 0x00581f0008057f89 */ /* 0x000f6800000e0000 */
[----:B-1----:R-:W1:Y:S01]  /*19e0*/  SHFL.IDX PT, R2, R0, 0x3, 0x181f ;  /* 0x00781f0000027f89 */ /* 0x002e6200000e0000 */
[----:B------:R-:W-:-:S03]  /*19f0*/  IADD3 R9, R9, 0x60, RZ ;  /* 0x0000006009097810 */ /* 0x000fc60007ffe0ff */
[----:B------:R-:W1:Y:S01]  /*1a00*/  SHFL.IDX PT, R3, R8, 0x3, 0x181f ;  /* 0x00781f0008037f89 */ /* 0x000e6200000e0000 */
[----:B---3--:R-:W-:-:S04]  /*1a10*/  @!P4 LEA R14, P5, R19, R6, 0x1 ;  /* 0x00000006130ec211 */ /* 0x008fc800078a08ff */
[C-C-:B----4-:R-:W-:Y:S02]  /*1a20*/  @!P4 LEA.HI.X R15, R19.reuse, R7, R36.reuse, 0x1, P5 ;  /* 0x00000007130fc211 */ /* 0x150fe400028f0c24 */
[----:B-----5:R-:W-:Y:S02]  /*1a30*/  @!P6 LEA R16, P5, R19, R4, 0x1 ;  /* 0x000000041310e211 */ /* 0x020fe400078a08ff */
[----:B------:R-:W-:Y:S02]  /*1a40*/  ISETP.GE.AND P2, PT, R23, c[0x0][0x198], PT ;  /* 0x0000660017007a0c */ /* 0x000fe40003f46270 */
[----:B------:R-:W-:Y:S02]  /*1a50*/  @!P6 LEA.HI.X R17, R19, R5, R36, 0x1, P5 ;  /* 0x000000051311e211 */ /* 0x000fe400028f0c24 */
[----:B------:R-:W-:-:S09]  /*1a60*/  ISETP.GE.AND P5, PT, R9, R24, PT ;  /* 0x000000180900720c */ /* 0x000fd20003fa6270 */
[----:B------:R1:W-:Y:S04]  /*1a70*/  @!P0 LDGSTS.E.BYPASS.LTC128B.128 [R136+0x8100], [R10.64], !P2 ;  /* 0x081000000a888fae */ /* 0x0003e8000d101d48 */
[----:B-1----:R-:W-:-:S04]  /*1a80*/  @!P5 LEA R10, P0, R19, R2, 0x1 ;  /* 0x00000002130ad211 */ /* 0x002fc800078008ff */
[----:B------:R-:W-:Y:S02]  /*1a90*/  @!P5 LEA.HI.X R11, R19, R3, R36, 0x1, P0 ;  /* 0x00000003130bd211 */ /* 0x000fe400000f0c24 */
[----:B------:R-:W-:-:S04]  /*1aa0*/  @!P4 LEA R8, P0, R23, R6, 0x1 ;  /* 0x000000061708c211 */ /* 0x000fc800078008ff */
[----:B------:R-:W-:Y:S02]  /*1ab0*/  @!P4 LEA.HI.X R9, R23, R7, R32, 0x1, P0 ;  /* 0x000000071709c211 */ /* 0x000fe400000f0c20 */
[----:B------:R-:W-:Y:S01]  /*1ac0*/  ISETP.GE.AND P0, PT, R19, c[0x0][0x198], PT ;  /* 0x0000660013007a0c */ /* 0x000fe20003f06270 */
[----:B------:R-:W-:-:S05]  /*1ad0*/  @!P4 IMAD.WIDE R6, R34, 0x2, R6 ;  /* 0x000000022206c825 */ /* 0x000fca00078e0206 */
[----:B------:R1:W-:Y:S07]  /*1ae0*/  @!P4 LDGSTS.E.BYPASS.LTC128B.128 [R136+0x1100], [R6.64], !P3 ;  /* 0x011000000688cfae */ /* 0x0003ee000d901d48 */
[----:B------:R3:W-:Y:S04]  /*1af0*/  @!P4 LDGSTS.E.BYPASS.LTC128B.128 [R136+0x5100], [R14.64], !P0 ;  /* 0x051000000e88cfae */ /* 0x0007e8000c101d48 */
[----:B------:R4:W-:Y:S01]  /*1b00*/  @!P4 LDGSTS.E.BYPASS.LTC128B.128 [R136+0x9100], [R8.64], !P2 ;  /* 0x091000000888cfae */ /* 0x0009e2000d101d48 */
[----:B-1----:R-:W-:-:S04]  /*1b10*/  @!P6 LEA R6, P0, R23, R4, 0x1 ;  /* 0x000000041706e211 */ /* 0x002fc800078008ff */
[----:B------:R-:W-:Y:S02]  /*1b20*/  @!P6 LEA.HI.X R7, R23, R5, R32, 0x1, P0 ;  /* 0x000000051707e211 */ /* 0x000fe400000f0c20 */
[----:B------:R-:W-:Y:S01]  /*1b30*/  ISETP.GE.AND P0, PT, R19, c[0x0][0x198], PT ;  /* 0x0000660013007a0c */ /* 0x000fe20003f06270 */
[----:B------:R-:W-:-:S05]  /*1b40*/  @!P6 IMAD.WIDE R4, R34, 0x2, R4 ;  /* 0x000000022204e825 */ /* 0x000fca00078e0204 */
[----:B------:R1:W-:Y:S07]  /*1b50*/  @!P6 LDGSTS.E.BYPASS.LTC128B.128 [R136+0x2100], [R4.64], !P3 ;  /* 0x021000000488efae */ /* 0x0003ee000d901d48 */
[----:B------:R5:W-:Y:S04]  /*1b60*/  @!P6 LDGSTS.E.BYPASS.LTC128B.128 [R136+0x6100], [R16.64], !P0 ;  /* 0x061000001088efae */ /* 0x000be8000c101d48 */
[----:B------:R3:W-:Y:S01]  /*1b70*/  @!P6 LDGSTS.E.BYPASS.LTC128B.128 [R136+0xa100], [R6.64], !P2 ;  /* 0x0a1000000688efae */ /* 0x0007e2000d101d48 */
[----:B------:R-:W-:-:S02]  /*1b80*/  ISETP.GE.AND P6, PT, R34, c[0x0][0x198], PT ;  /* 0x0000660022007a0c */ /* 0x000fc40003fc6270 */
[----:B------:R-:W-:Y:S01]  /*1b90*/  IADD3 R129, R135, -0x1, RZ ;  /* 0xffffffff87817810 */ /* 0x000fe20007ffe0ff */
[----:B------:R-:W-:-:S03]  /*1ba0*/  IMAD.MOV.U32 R128, RZ, RZ, -0x60 ;  /* 0xffffffa0ff807424 */ /* 0x000fc600078e00ff */
[----:B------:R-:W-:Y:S01]  /*1bb0*/  SHF.R.S32.HI R12, RZ, 0x1f, R129 ;  /* 0x0000001fff0c7819 */ /* 0x000fe20000011481 */
[----:B------:R-:W-:Y:S02]  /*1bc0*/  IMAD R128, R135, R128, 0x60 ;  /* 0x0000006087807424 */ /* 0x000fe400078e0280 */
[----:B-1----:R-:W-:-:S05]  /*1bd0*/  @!P5 IMAD.WIDE R4, R34, 0x2, R2 ;  /* 0x000000022204d825 */ /* 0x002fca00078e0202 */
[----:B------:R1:W-:Y:S01]  /*1be0*/  @!P5 LDGSTS.E.BYPASS.LTC128B.128 [R136+0x3100], [R4.64], !P6 ;  /* 0x031000000488dfae */ /* 0x0003e2000f101d48 */
[----:B------:R-:W-:-:S03]  /*1bf0*/  IMAD R0, R12, c[0x0][0x1e0], RZ ;  /* 0x000078000c007a24 */ /* 0x000fc600078e02ff */
[----:B------:R2:W-:Y:S01]  /*1c00*/  @!P5 LDGSTS.E.BYPASS.LTC128B.128 [R136+0x7100], [R10.64], !P0 ;  /* 0x071000000a88dfae */ /* 0x0005e2000c101d48 */
[----:B----4-:R-:W-:Y:S01]  /*1c10*/  IADD3 R8, R128, c[0x0][0x1d0], -R33 ;  /* 0x0000740080087a10 */ /* 0x010fe20007ffe821 */
[----:B------:R-:W-:Y:S01]  /*1c20*/  IMAD R0, R129, c[0x0][0x1e4], R0 ;  /* 0x0000790081007a24 */ /* 0x000fe200078e0200 */
[C---:B------:R-:W-:Y:S01]  /*1c30*/  ISETP.GE.AND P6, PT, R23.reuse, c[0x0][0x198], PT ;  /* 0x0000660017007a0c */ /* 0x040fe20003fc6270 */
[----:B------:R-:W-:Y:S01]  /*1c40*/  IMAD.MOV.U32 R130, RZ, RZ, R30 ;  /* 0x000000ffff827224 */ /* 0x000fe200078e001e */
[----:B------:R-:W-:Y:S02]  /*1c50*/  MOV R131, R29 ;  /* 0x0000001d00837202 */ /* 0x000fe40000000f00 */
[----:B------:R-:W-:Y:S02]  /*1c60*/  ISETP.NE.AND P4, PT, R18, RZ, PT ;  /* 0x000000ff1200720c */ /* 0x000fe40003f85270 */
[----:B-1----:R-:W-:-:S04]  /*1c70*/  @!P5 LEA R4, P0, R23, R2, 0x1 ;  /* 0x000000021704d211 */ /* 0x002fc800078008ff */
[----:B------:R-:W-:Y:S01]  /*1c80*/  @!P5 LEA.HI.X R5, R23, R3, R32, 0x1, P0 ;  /* 0x000000031705d211 */ /* 0x000fe200000f0c20 */
[----:B------:R-:W-:Y:S01]  /*1c90*/  IMAD.WIDE.U32 R2, R129, c[0x0][0x1e0], RZ ;  /* 0x0000780081027a25 */ /* 0x000fe200078e00ff */
[----:B------:R-:W-:Y:S02]  /*1ca0*/  ISETP.GE.AND P0, PT, R8, 0x1, PT ;  /* 0x000000010800780c */ /* 0x000fe40003f06270 */
[----:B------:R-:W-:Y:S01]  /*1cb0*/  ISETP.NE.AND P3, PT, R22, RZ, PT ;  /* 0x000000ff1600720c */ /* 0x000fe20003f65270 */
[----:B------:R1:W-:Y:S01]  /*1cc0*/  @!P5 LDGSTS.E.BYPASS.LTC128B.128 [R136+0xb100], [R4.64], !P6 ;  /* 0x0b1000000488dfae */ /* 0x0003e2000f101d48 */
[----:B------:R-:W-:Y:S01]  /*1cd0*/  IADD3 R0, R3, R0, RZ ;  /* 0x0000000003007210 */ /* 0x000fe20007ffe0ff */
[----:B------:R-:W-:Y:S01]  /*1ce0*/  IMAD.WIDE.U32 R2, R2, 0x60, R130 ;  /* 0x0000006002027825 */ /* 0x000fe200078e0082 */
[----:B------:R-:W-:Y:S01]  /*1cf0*/  ISETP.NE.AND P2, PT, R21, RZ, PT ;  /* 0x000000ff1500720c */ /* 0x000fe20003f45270 */
[----:B------:R-:W0:Y:S02]  /*1d00*/  LDGDEPBAR ;  /* 0x00000000000079af */ /* 0x000e240000000000 */
[----:B------:R-:W-:Y:S01]  /*1d10*/  IMAD R0, R0, 0x60, RZ ;  /* 0x0000006000007824 */ /* 0x000fe200078e02ff */
[----:B------:R-:W-:-:S03]  /*1d20*/  ISETP.GE.AND P6, PT, R8, 0x21, PT ;  /* 0x000000210800780c */ /* 0x000fc60003fc6270 */
[----:B------:R-:W-:Y:S01]  /*1d30*/  IMAD.IADD R0, R3, 0x1, R0 ;  /* 0x0000000103007824 */ /* 0x000fe200078e0200 */
[----:B------:R-:W-:Y:S01]  /*1d40*/  MOV R132, c[0x0][0x1e0] ;  /* 0x0000780000847a02 */ /* 0x000fe20000000f00 */
[----:B------:R-:W-:Y:S01]  /*1d50*/  IMAD.MOV.U32 R133, RZ, RZ, c[0x0][0x1e4] ;  /* 0x00007900ff857624 */ /* 0x000fe200078e00ff */
[----:B-1----:R-:W-:-:S04]  /*1d60*/  @P0 LEA R4, P5, R2, c[0x0][0x1c8], 0x1 ;  /* 0x0000720002040a11 */ /* 0x002fc800078a08ff */
[----:B------:R-:W-:Y:S02]  /*1d70*/  @P0 LEA.HI.X R5, R2, c[0x0][0x1cc], R0, 0x1, P5 ;  /* 0x0000730002050a11 */ /* 0x000fe400028f0c00 */
[----:B------:R-:W-:-:S03]  /*1d80*/  ISETP.GE.AND P5, PT, R8, 0x41, PT ;  /* 0x000000410800780c */ /* 0x000fc60003fa6270 */
[----:B------:R1:W-:Y:S04]  /*1d90*/  @P0 LDGSTS.E.BYPASS.LTC128B.128 [R136+0xc100], [R4.64], !P4 ;  /* 0x0c10000004880fae */ /* 0x0003e8000e101d48 */
[----:B------:R1:W-:Y:S04]  /*1da0*/  @P0 LDGSTS.E.BYPASS.LTC128B.128 [R136+0xf100], [R4.64+0x80], !P3 ;  /* 0x0f10008004880fae */ /* 0x0003e8000d901d48 */
[----:B------:R1:W-:Y:S01]  /*1db0*/  @P0 LDGSTS.E.BYPASS.LTC128B.128 [R136+0x12100], [R4.64+0x100], !P2 ;  /* 0x1210010004880fae */ /* 0x0003e2000d101d48 */
[C---:B------:R-:W-:Y:S01]  /*1dc0*/  @P6 LEA R3, P0, R132.reuse, R2, 0x5 ;  /* 0x0000000284036211 */ /* 0x040fe200078028ff */
[----:B---3--:R-:W-:Y:S01]  /*1dd0*/  IMAD.WIDE.U32 R6, R132, 0x40, RZ ;  /* 0x0000004084067825 */ /* 0x008fe200078e00ff */
[----:B------:R-:W-:-:S02]  /*1de0*/  SHF.L.U32 R9, R133, 0x6, RZ ;  /* 0x0000000685097819 */ /* 0x000fc400000006ff */
[----:B-1----:R-:W-:Y:S02]  /*1df0*/  @P6 LEA.HI.X R5, R132, R0, R133, 0x5, P0 ;  /* 0x0000000084056211 */ /* 0x002fe400000f2c85 */
[----:B------:R-:W-:-:S04]  /*1e00*/  @P6 LEA R4, P0, R3, c[0x0][0x1c8], 0x1 ;  /* 0x0000720003046a11 */ /* 0x000fc800078008ff */
[----:B------:R-:W-:Y:S02]  /*1e10*/  @P6 LEA.HI.X R5, R3, c[0x0][0x1cc], R5, 0x1, P0 ;  /* 0x0000730003056a11 */ /* 0x000fe400000f0c05 */
[----:B------:R-:W-:-:S03]  /*1e20*/  @P5 IADD3 R3, P0, R2, R6, RZ ;  /* 0x0000000602035210 */ /* 0x000fc60007f1e0ff */
[----:B------:R1:W-:Y:S01]  /*1e30*/  @P6 LDGSTS.E.BYPASS.LTC128B.128 [R136+0xd100], [R4.64], !P4 ;  /* 0x0d10000004886fae */ /* 0x0003e2000e101d48 */
[----:B------:R-:W-:Y:S02]  /*1e40*/  @P5 IADD3.X R9, R0, R7, R9, P0, !PT ;  /* 0x0000000700095210 */ /* 0x000fe400007fe409 */
[C---:B------:R-:W-:Y:S01]  /*1e50*/  @P5 LEA R2, P0, R3.reuse, c[0x0][0x1c8], 0x1 ;  /* 0x0000720003025a11 */ /* 0x040fe200078008ff */
[----:B------:R1:W-:Y:S03]  /*1e60*/  @P6 LDGSTS.E.BYPASS.LTC128B.128 [R136+0x10100], [R4.64+0x80], !P3 ;  /* 0x1010008004886fae */ /* 0x0003e6000d901d48 */
[----:B------:R-:W-:Y:S01]  /*1e70*/  @P5 LEA.HI.X R3, R3, c[0x0][0x1cc], R9, 0x1, P0 ;  /* 0x0000730003035a11 */ /* 0x000fe200000f0c09 */
[----:B------:R1:W-:Y:S04]  /*1e80*/  @P6 LDGSTS.E.BYPASS.LTC128B.128 [R136+0x13100], [R4.64+0x100], !P2 ;  /* 0x1310010004886fae */ /* 0x0003e8000d101d48 */
[----:B------:R3:W-:Y:S04]  /*1e90*/  @P5 LDGSTS.E.BYPASS.LTC128B.128 [R136+0xe100], [R2.64], !P4 ;  /* 0x0e10000002885fae */ /* 0x0007e8000e101d48 */
[----:B------:R3:W-:Y:S04]  /*1ea0*/  @P5 LDGSTS.E.BYPASS.LTC128B.128 [R136+0x11100], [R2.64+0x80], !P3 ;  /* 0x1110008002885fae */ /* 0x0007e8000d901d48 */
[----:B------:R3:W-:Y:S04]  /*1eb0*/  @P5 LDGSTS.E.BYPASS.LTC128B.128 [R136+0x14100], [R2.64+0x100], !P2 ;  /* 0x1410010002885fae */ /* 0x0007e8000d101d48 */
[----:B------:R-:W0:Y:S01]  /*1ec0*/  LDGDEPBAR ;  /* 0x00000000000079af */ /* 0x000e220000000000 */
[----:B------:R-:W-:-:S04]  /*1ed0*/  DEPBAR.LE SB0, 0x1 ;  /* 0x000080400000791a */ /* 0x000fc80000000000 */
[----:B------:R-:W-:Y:S01]  /*1ee0*/  BAR.SYNC.DEFER_BLOCKING 0x0 ;  /* 0x0000000000007b1d */ /* 0x000fe20000010000 */
[----:B------:R-:W-:Y:S02]  /*1ef0*/  IMAD R12, R12, c[0x0][0x208], RZ ;  /* 0x000082000c0c7a24 */ /* 0x000fe400078e02ff */
[----:B--2---:R-:W-:Y:S01]  /*1f00*/  IMAD.WIDE.U32 R10, R129, c[0x0][0x208], RZ ;  /* 0x00008200810a7a25 */ /* 0x004fe200078e00ff */
[----:B------:R-:W-:-:S03]  /*1f10*/  MOV R7, R28 ;  /* 0x0000001c00077202 */ /* 0x000fc60000000f00 */
[----:B------:R-:W-:Y:S02]  /*1f20*/  IMAD R12, R129, c[0x0][0x20c], R12 ;  /* 0x00008300810c7a24 */ /* 0x000fe400078e020c */
[----:B------:R-:W-:Y:S02]  /*1f30*/  IMAD.MOV.U32 R6, RZ, RZ, R26 ;  /* 0x000000ffff067224 */ /* 0x000fe400078e001a */
[----:B------:R-:W-:Y:S01]  /*1f40*/  IMAD.IADD R0, R11, 0x1, R12 ;  /* 0x000000010b007824 */ /* 0x000fe200078e020c */
[----:B------:R-:W-:Y:S04]  /*1f50*/  LDSM.16.M88.4 R156, [R250] ;  /* 0x00000000fa9c783b */ /* 0x000fe80000000200 */
[----:B------:R-:W-:Y:S04]  /*1f60*/  LDSM.16.M88.4 R160, [R251] ;  /* 0x00000000fba0783b */ /* 0x000fe80000000200 */
[----:B------:R-:W-:Y:S04]  /*1f70*/  LDSM.16.M88.4 R168, [R13] ;  /* 0x000000000da8783b */ /* 0x000fe80000000200 */
[----:B------:R-:W-:Y:S04]  /*1f80*/  LDSM.16.M88.4 R172, [R252] ;  /* 0x00000000fcac783b */ /* 0x000fe80000000200 */
[----:B------:R-:W-:Y:S04]  /*1f90*/  LDSM.16.M88.4 R176, [R250+0x4000] ;  /* 0x00400000fab0783b */ /* 0x000fe80000000200 */
[----:B------:R-:W-:Y:S04]  /*1fa0*/  LDSM.16.M88.4 R180, [R251+0x4000] ;  /* 0x00400000fbb4783b */ /* 0x000fe80000000200 */
[----:B------:R-:W-:Y:S04]  /*1fb0*/  LDSM.16.M88.4 R184, [R13+0x4000] ;  /* 0x004000000db8783b */ /* 0x000fe80000000200 */
[----:B------:R-:W-:Y:S04]  /*1fc0*/  LDSM.16.M88.4 R188, [R252+0x4000] ;  /* 0x00400000fcbc783b */ /* 0x000fe80000000200 */
[----:B------:R-:W-:Y:S04]  /*1fd0*/  LDSM.16.M88.4 R192, [R250+0x8000] ;  /* 0x00800000fac0783b */ /* 0x000fe80000000200 */
[----:B------:R-:W-:Y:S04]  /*1fe0*/  LDSM.16.M88.4 R196, [R251+0x8000] ;  /* 0x00800000fbc4783b */ /* 0x000fe80000000200 */
[----:B------:R-:W-:Y:S04]  /*1ff0*/  LDSM.16.M88.4 R200, [R13+0x8000] ;  /* 0x008000000dc8783b */ /* 0x000fe80000000200 */
[----:B------:R-:W-:Y:S04]  /*2000*/  LDSM.16.M88.4 R204, [R252+0x8000] ;  /* 0x00800000fccc783b */ /* 0x000fe80000000200 */
[----:B------:R-:W-:Y:S01]  /*2010*/  BAR.SYNC.DEFER_BLOCKING 0x0 ;  /* 0x0000000000007b1d */ /* 0x000fe20000010000 */
[----:B------:R-:W-:Y:S01]  /*2020*/  IMAD.WIDE.U32 R6, R10, 0x60, R6 ;  /* 0x000000600a067825 */ /* 0x000fe200078e0006 */
[----:B-1----:R-:W-:-:S03]  /*2030*/  MOV R5, c[0x0][0x208] ;  /* 0x0000820000057a02 */ /* 0x002fc60000000f00 */
[----:B------:R-:W-:Y:S02]  /*2040*/  IMAD R0, R0, 0x60, RZ ;  /* 0x0000006000007824 */ /* 0x000fe400078e02ff */
[----:B---3--:R-:W-:Y:S01]  /*2050*/  IMAD.MOV.U32 R3, RZ, RZ, 0x6 ;  /* 0x00000006ff037424 */ /* 0x008fe200078e00ff */
[C---:B------:R-:W-:Y:S01]  /*2060*/  LEA R2, P0, R6.reuse, c[0x0][0x1f8], 0x1 ;  /* 0x00007e0006027a11 */ /* 0x040fe200078008ff */
[----:B------:R-:W-:Y:S01]  /*2070*/  IMAD.SHL.U32 R4, R5, 0x40, RZ ;  /* 0x0000004005047824 */ /* 0x000fe200078e00ff */
[----:B------:R-:W-:Y:S02]  /*2080*/  IADD3 R0, R7, R0, RZ ;  /* 0x0000000007007210 */ /* 0x000fe40007ffe0ff */
[----:B------:R-:W-:Y:S02]  /*2090*/  SHF.L.U64.HI R5, R5, R3, c[0x0][0x20c] ;  /* 0x0000830005057619 */ /* 0x000fe40000010203 */
[----:B------:R-:W-:Y:S02]  /*20a0*/  LEA.HI.X R3, R6, c[0x0][0x1fc], R0, 0x1, P0 ;  /* 0x00007f0006037a11 */ /* 0x000fe400000f0c00 */
[----:B------:R-:W-:-:S02]  /*20b0*/  IADD3 R10, P5, P0, R4, 0x80, R2 ;  /* 0x00000080040a7810 */ /* 0x000fc400078be002 */
[----:B------:R-:W-:Y:S02]  /*20c0*/  LOP3.LUT R0, R20, 0x1, RZ, 0xc0, !PT ;  /* 0x0000000114007812 */ /* 0x000fe400078ec0ff */
[----:B------:R-:W-:Y:S01]  /*20d0*/  IADD3.X R11, R5, RZ, R3, P5, P0 ;  /* 0x000000ff050b7210 */ /* 0x000fe20002fe0403 */
[----:B------:R-:W-:-:S04]  /*20e0*/  DEPBAR.LE SB0, 0x0 ;  /* 0x000080000000791a */ /* 0x000fc80000000000 */
[----:B------:R-:W-:Y:S01]  /*20f0*/  BAR.SYNC.DEFER_BLOCKING 0x0 ;  /* 0x0000000000007b1d */ /* 0x000fe20000010000 */
[----:B------:R-:W-:-:S04]  /*2100*/  IADD3 R6, P5, P0, R4, 0x100, R2 ;  /* 0x0000010004067810 */ /* 0x000fc800078be002 */
[----:B------:R-:W-:Y:S02]  /*2110*/  IADD3.X R7, R5, RZ, R3, P5, P0 ;  /* 0x000000ff05077210 */ /* 0x000fe40002fe0403 */
[----:B------:R-:W-:-:S04]  /*2120*/  ISETP.NE.U32.AND P0, PT, R0, 0x1, PT ;  /* 0x000000010000780c */ /* 0x000fc80003f05070 */
[----:B------:R-:W-:Y:S02]  /*2130*/  ISETP.LT.OR P0, PT, R8, 0x1, P0 ;  /* 0x000000010800780c */ /* 0x000fe40000701670 */
[----:B------:R-:W-:Y:S01]  /*2140*/  LOP3.LUT P6, RZ, R20, 0x2, RZ, 0xc0, !PT ;  /* 0x0000000214ff7812 */ /* 0x000fe200078cc0ff */
[----:B-----5:R-:W1:Y:S04]  /*2150*/  LDSM.16.M88.4 R16, [R225] ;  /* 0x00000000e110783b */ /* 0x020e680000000200 */
[----:B------:R-:W2:Y:S04]  /*2160*/  LDSM.16.M88.4 R12, [R225+0x800] ;  /* 0x00080000e10c783b */ /* 0x000ea80000000200 */
[----:B------:R-:W-:Y:S04]  /*2170*/  LDSM.16.M88.4 R40, [R225+0x1000] ;  /* 0x00100000e128783b */ /* 0x000fe80000000200 */
[----:B------:R-:W3:Y:S04]  /*2180*/  LDSM.16.M88.4 R56, [R225+0x1800] ;  /* 0x00180000e138783b */ /* 0x000ee80000000200 */
[----:B------:R-:W-:Y:S04]  /*2190*/  LDSM.16.M88.4 R60, [R225+0x2000] ;  /* 0x00200000e13c783b */ /* 0x000fe80000000200 */
[----:B------:R-:W-:Y:S04]  /*21a0*/  LDSM.16.M88.4 R72, [R225+0x2800] ;  /* 0x00280000e148783b */ /* 0x000fe80000000200 */
[----:B------:R-:W4:Y:S04]  /*21b0*/  LDSM.16.M88.4 R48, [R231] ;  /* 0x00000000e730783b */ /* 0x000f280000000200 */
[----:B------:R-:W-:Y:S04]  /*21c0*/  LDSM.16.M88.4 R44, [R248] ;  /* 0x00000000f82c783b */ /* 0x000fe80000000200 */
[----:B------:R-:W-:Y:S04]  /*21d0*/  LDSM.16.M88.4 R52, [R247] ;  /* 0x00000000f734783b */ /* 0x000fe80000000200 */
[----:B------:R-:W5:Y:S04]  /*21e0*/  LDSM.16.M88.4 R64, [R246] ;  /* 0x00000000f640783b */ /* 0x000f680000000200 */
[----:B------:R-:W-:Y:S04]  /*21f0*/  LDSM.16.M88.4 R80, [R245] ;  /* 0x00000000f550783b */ /* 0x000fe80000000200 */
[----:B------:R-:W-:Y:S04]  /*2200*/  LDSM.16.M88.4 R108, [R244] ;  /* 0x00000000f46c783b */ /* 0x000fe80000000200 */
[----:B------:R-:W-:Y:S01]  /*2210*/  @!PT LDS RZ, [RZ] ;  /* 0x00000000fffff984 */ /* 0x000fe20000000800 */
[----:B------:R-:W-:Y:S01]  /*2220*/  @!PT LDS RZ, [RZ] ;  /* 0x00000000fffff984 */ /* 0x000fe20000000800 */
[----:B------:R-:W-:Y:S01]  /*2230*/  @!PT LDS RZ, [RZ] ;  /* 0x00000000fffff984 */ /* 0x000fe20000000800 */
[----:B------:R1:W-:Y:S01]  /*2240*/  LDGSTS.E.BYPASS.LTC128B.128 [R136+0x100], [R2.64], !P0 ;  /* 0x0010000002887fae */ /* 0x0003e2000c101d48 */
[----:B------:R-:W-:-:S02]  /*2250*/  ISETP.LT.OR P0, PT, R8, 0x1, !P6 ;  /* 0x000000010800780c */ /* 0x000fc40007701670 */
[----:B------:R-:W-:-:S11]  /*2260*/  LOP3.LUT P5, RZ, R20, 0x4, RZ, 0xc0, !PT ;  /* 0x0000000414ff7812 */ /* 0x000fd600078ac0ff */
[----:B------:R1:W-:Y:S01]  /*2270*/  LDGSTS.E.BYPASS.LTC128B.128 [R136+0x3100], [R2.64+0x80], !P0 ;  /* 0x0310008002887fae */ /* 0x0003e2000c101d48 */
[----:B------:R-:W-:-:S13]  /*2280*/  ISETP.LT.OR P0, PT, R8, 0x1, !P5 ;  /* 0x000000010800780c */ /* 0x000fda0006f01670 */
[----:B------:R1:W-:Y:S02]  /*2290*/  LDGSTS.E.BYPASS.LTC128B.128 [R136+0x6100], [R2.64+0x100], !P0 ;  /* 0x0610010002887fae */ /* 0x0003e4000c101d48 */
[----:B-1----:R-:W-:-:S05]  /*22a0*/  IADD3 R2, P0, R4, R2, RZ ;  /* 0x0000000204027210 */ /* 0x002fca0007f1e0ff */
[----:B------:R-:W-:Y:S01]  /*22b0*/  IMAD.X R3, R5, 0x1, R3, P0 ;  /* 0x0000000105037824 */ /* 0x000fe200000e0603 */
[----:B------:R-:W-:-:S04]  /*22c0*/  IADD3 R4, P0, R2, R4, RZ ;  /* 0x0000000402047210 */ /* 0x000fc80007f1e0ff */
[----:B------:R-:W-:Y:S02]  /*22d0*/  IADD3.X R5, R3, R5, RZ, P0, !PT ;  /* 0x0000000503057210 */ /* 0x000fe400007fe4ff */
[----:B------:R-:W-:-:S04]  /*22e0*/  ISETP.NE.U32.AND P0, PT, R0, 0x1, PT ;  /* 0x000000010000780c */ /* 0x000fc80003f05070 */
[----:B------:R-:W-:-:S13]  /*22f0*/  ISETP.LT.OR P0, PT, R8, 0x21, P0 ;  /* 0x000000210800780c */ /* 0x000fda0000701670 */
[----:B------:R1:W-:Y:S01]  /*2300*/  LDGSTS.E.BYPASS.LTC128B.128 [R136+0x1100], [R2.64], !P0 ;  /* 0x0110000002887fae */ /* 0x0003e2000c101d48 */
[----:B------:R-:W-:Y:S01]  /*2310*/  ISETP.LT.OR P0, PT, R8, 0x21, !P6 ;  /* 0x000000210800780c */ /* 0x000fe20007701670 */
[----:B------:R-:W-:Y:S01]  /*2320*/  HMMA.16816.F32 R36, R156, R16, RZ ;  /* 0x000000109c24723c */ /* 0x000fe200000018ff */
[----:B------:R-:W-:-:S11]  /*2330*/  MOV R134, R25 ;  /* 0x0000001900867202 */ /* 0x000fd60000000f00 */
[----:B------:R1:W-:Y:S01]  /*2340*/  LDGSTS.E.BYPASS.LTC128B.128 [R136+0x4100], [R10.64], !P0 ;  /* 0x041000000a887fae */ /* 0x0003e2000c101d48 */
[----:B------:R-:W-:Y:S01]  /*2350*/  ISETP.LT.OR P0, PT, R8, 0x21, !P5 ;  /* 0x000000210800780c */ /* 0x000fe20006f01670 */
[C---:B------:R-:W-:Y:S08]  /*2360*/  HMMA.16816.F32 R32, R156.reuse, R18, RZ ;  /* 0x000000129c20723c */ /* 0x040ff000000018ff */
[C---:B--2---:R-:W-:Y:S04]  /*2370*/  HMMA.16816.F32 R28, R156.reuse, R12, RZ ;  /* 0x0000000c9c1c723c */ /* 0x044fe800000018ff */
[----:B------:R2:W-:Y:S04]  /*2380*/  LDGSTS.E.BYPASS.LTC128B.128 [R136+0x7100], [R6.64], !P0 ;  /* 0x0710000006887fae */ /* 0x0005e8000c101d48 */
[----:B------:R-:W-:Y:S01]  /*2390*/  HMMA.16816.F32 R24, R156, R14, RZ ;  /* 0x0000000e9c18723c */ /* 0x000fe200000018ff */
[----:B------:R-:W-:-:S07]  /*23a0*/  ISETP.NE.U32.AND P0, PT, R0, 0x1, PT ;  /* 0x000000010000780c */ /* 0x000fce0003f05070 */
[----:B---3--:R-:W-:Y:S01]  /*23b0*/  HMMA.16816.F32 R12, R156, R56, RZ ;  /* 0x000000389c0c723c */ /* 0x008fe200000018ff */
[C---:B------:R-:W-:Y:S02]  /*23c0*/  ISETP.LT.OR P0, PT, R8.reuse, 0x41, P0 ;  /* 0x000000410800780c */ /* 0x040fe40000701670 */
[C---:B------:R-:W-:Y:S02]  /*23d0*/  ISETP.LT.OR P6, PT, R8.reuse, 0x41, !P6 ;  /* 0x000000410800780c */ /* 0x040fe400077c1670 */
[----:B------:R-:W-:-:S03]  /*23e0*/  ISETP.LT.OR P5, PT, R8, 0x41, !P5 ;  /* 0x000000410800780c */ /* 0x000fc60006fa1670 */
[C---:B------:R-:W-:Y:S06]  /*23f0*/  HMMA.16816.F32 R20, R156.reuse, R40, RZ ;  /* 0x000000289c14723c */ /* 0x040fec00000018ff */
[----:B------:R2:W-:Y:S02]  /*2400*/  LDGSTS.E.BYPASS.LTC128B.128 [R136+0x2100], [R4.64], !P0 ;  /* 0x0210000004887fae */ /* 0x0005e4000c101d48 */
[----:B------:R-:W-:Y:S02]  /*2410*/  HMMA.16816.F32 R16, R156, R42, RZ ;  /* 0x0000002a9c10723c */ /* 0x000fe400000018ff */
[----:B------:R2:W-:Y:S04]  /*2420*/  LDGSTS.E.BYPASS.LTC128B.128 [R136+0x5100], [R4.64+0x80], !P6 ;  /* 0x0510008004887fae */ /* 0x0005e8000f101d48 */
[----:B------:R2:W-:Y:S02]  /*2430*/  LDGSTS.E.BYPASS.LTC128B.128 [R136+0x8100], [R4.64+0x100], !P5 ;  /* 0x0810010004887fae */ /* 0x0005e4000e901d48 */
[C---:B----4-:R-:W-:Y:S02]  /*2440*/  HMMA.16816.F32 R104, R160.reuse, R48, R36 ;  /* 0x00000030a068723c */ /* 0x050fe40000001824 */
[----:B-1----:R-:W-:Y:S04]  /*2450*/  LDSM.16.M88.4 R8, [R229+0x800] ;  /* 0x00080000e508783b */ /* 0x002fe80000000200 */
[----:B------:R-:W-:Y:S02]  /*2460*/  LDSM.16.M88.4 R40, [R229+0x1800] ;  /* 0x00180000e528783b */ /* 0x000fe40000000200 */
[C---:B------:R-:W-:Y:S02]  /*2470*/  HMMA.16816.F32 R96, R160.reuse, R50, R32 ;  /* 0x00000032a060723c */ /* 0x040fe40000001820 */
[----:B------:R-:W-:Y:S04]  /*2480*/  LDSM.16.M88.4 R88, [R226] ;  /* 0x00000000e258783b */ /* 0x000fe80000000200 */
[----:B------:R-:W-:Y:S02]  /*2490*/  LDSM.16.M88.4 R92, [R229+0x2800] ;  /* 0x00280000e55c783b */ /* 0x000fe40000000200 */
[----:B-----5:R-:W-:Y:S02]  /*24a0*/  HMMA.16816.F32 R36, R160, R64, R12 ;  /* 0x00000040a024723c */ /* 0x020fe4000000180c */
[----:B------:R-:W1:Y:S04]  /*24b0*/  LDSM.16.M88.4 R12, [R229] ;  /* 0x00000000e50c783b */ /* 0x000e680000000200 */
[----:B------:R-:W-:Y:S02]  /*24c0*/  LDSM.16.M88.4 R100, [R229+0x2000] ;  /* 0x00200000e564783b */ /* 0x000fe40000000200 */
[----:B------:R-:W-:Y:S02]  /*24d0*/  HMMA.16816.F32 R32, R156, R58, RZ ;  /* 0x0000003a9c20723c */ /* 0x000fe400000018ff */
[----:B--2---:R-:W2:Y:S04]  /*24e0*/  LDSM.16.M88.4 R4, [R229+0x1000] ;  /* 0x00100000e504783b */ /* 0x004ea80000000200 */
[----:B------:R-:W-:Y:S02]  /*24f0*/  LDSM.16.M88.4 R112, [R242] ;  /* 0x00000000f270783b */ /* 0x000fe40000000200 */
[C---:B------:R-:W-:Y:S02]  /*2500*/  HMMA.16816.F32 R68, R160.reuse, R44, R28 ;  /* 0x0000002ca044723c */ /* 0x040fe4000000181c */
[----:B------:R-:W-:Y:S04]  /*2510*/  LDSM.16.M88.4 R120, [R226+0x3000] ;  /* 0x00300000e278783b */ /* 0x000fe80000000200 */
[----:B------:R-:W-:Y:S02]  /*2520*/  LDSM.16.M88.4 R116, [R225+0x6000] ;  /* 0x00600000e174783b */ /* 0x000fe40000000200 */
[C---:B------:R-:W-:Y:S02]  /*2530*/  HMMA.16816.F32 R84, R160.reuse, R46, R24 ;  /* 0x0000002ea054723c */ /* 0x040fe40000001818 */
[----:B------:R-:W-:Y:S04]  /*2540*/  LDSM.16.M88.4 R124, [R229+0x6000] ;  /* 0x00600000e57c783b */ /* 0x000fe80000000200 */
[----:B------:R-:W0:Y:S02]  /*2550*/  LDGDEPBAR ;  /* 0x00000000000079af */ /* 0x000e240000000000 */
[C---:B------:R-:W-:Y:S08]  /*2560*/  HMMA.16816.F32 R48, R160.reuse, R52, R20 ;  /* 0x00000034a030723c */ /* 0x040ff00000001814 */
[----:B------:R-:W-:Y:S08]  /*2570*/  HMMA.16816.F32 R44, R160, R54, R16 ;  /* 0x00000036a02c723c */ /* 0x000ff00000001810 */
[C---:B------:R-:W-:Y:S08]  /*2580*/  HMMA.16816.F32 R20, R156.reuse, R72, RZ ;  /* 0x000000489c14723c */ /* 0x040ff000000018ff */
[----:B------:R-:W-:Y:S08]  /*2590*/  HMMA.16816.F32 R16, R156, R74, RZ ;  /* 0x0000004a9c10723c */ /* 0x000ff000000018ff */
[----:B------:R-:W-:Y:S08]  /*25a0*/  HMMA.16816.F32 R32, R160, R66, R32 ;  /* 0x00000042a020723c */ /* 0x000ff00000001820 */
[C---:B------:R-:W-:Y:S08]  /*25b0*/  HMMA.16816.F32 R28, R156.reuse, R60, RZ ;  /* 0x0000003c9c1c723c */ /* 0x040ff000000018ff */
[----:B------:R-:W-:Y:S08]  /*25c0*/  HMMA.16816.F32 R24, R156, R62, RZ ;  /* 0x0000003e9c18723c */ /* 0x000ff000000018ff */
[C---:B-1----:R-:W-:Y:S01]  /*25d0*/  HMMA.16816.F32 R52, R168.reuse, R12, R104 ;  /* 0x0000000ca834723c */ /* 0x042fe20000001868 */
[----:B------:R-:W-:Y:S07]  /*25e0*/  LDSM.16.M88.4 R104, [R229+0x3800] ;  /* 0x00380000e568783b */ /* 0x000fee0000000200 */
[C---:B------:R-:W-:Y:S08]  /*25f0*/  HMMA.16816.F32 R68, R168.reuse, R8, R68 ;  /* 0x00000008a844723c */ /* 0x040ff00000001844 */
[----:B------:R-:W-:Y:S08]  /*2600*/  HMMA.16816.F32 R56, R168, R10, R84 ;  /* 0x0000000aa838723c */ /* 0x000ff00000001854 */
[C---:B------:R-:W-:Y:S01]  /*2610*/  HMMA.16816.F32 R76, R160.reuse, R108, R20 ;  /* 0x0000006ca04c723c */ /* 0x040fe20000001814 */
[----:B------:R-:W-:Y:S07]  /*2620*/  LDSM.16.M88.4 R20, [R226+0x1800] ;  /* 0x00180000e214783b */ /* 0x000fee0000000200 */
[----:B------:R-:W-:Y:S01]  /*2630*/  HMMA.16816.F32 R72, R160, R110, R16 ;  /* 0x0000006ea048723c */ /* 0x000fe20000001810 */
[----:B------:R-:W-:Y:S07]  /*2640*/  LDSM.16.M88.4 R108, [R226+0x3800] ;  /* 0x00380000e26c783b */ /* 0x000fee0000000200 */
[----:B------:R-:W-:Y:S01]  /*2650*/  HMMA.16816.F32 R8, R168, R42, R32 ;  /* 0x0000002aa808723c */ /* 0x000fe20000001820 */
[----:B------:R-:W1:Y:S07]  /*2660*/  LDSM.16.M88.4 R32, [R225+0x3000] ;  /* 0x00300000e120783b */ /* 0x000e6e0000000200 */
[C---:B------:R-:W-:Y:S01]  /*2670*/  HMMA.16816.F32 R64, R160.reuse, R80, R28 ;  /* 0x00000050a040723c */ /* 0x040fe2000000181c */
[----:B------:R-:W3:Y:S07]  /*2680*/  LDSM.16.M88.4 R28, [R226+0x800] ;  /* 0x00080000e21c783b */ /* 0x000eee0000000200 */
[----:B------:R-:W-:Y:S01]  /*2690*/  HMMA.16816.F32 R80, R160, R82, R24 ;  /* 0x00000052a050723c */ /* 0x000fe20000001818 */
[----:B------:R-:W4:Y:S07]  /*26a0*/  LDSM.16.M88.4 R24, [R226+0x1000] ;  /* 0x00100000e218783b */ /* 0x000f2e0000000200 */
[C---:B--2---:R-:W-:Y:S08]  /*26b0*/  HMMA.16816.F32 R48, R168.reuse, R4, R48 ;  /* 0x00000004a830723c */ /* 0x044ff00000001830 */
[----:B------:R-:W-:Y:S01]  /*26c0*/  HMMA.16816.F32 R16, R168, R6, R44 ;  /* 0x00000006a810723c */ /* 0x000fe2000000182c */
[----:B------:R-:W-:Y:S07]  /*26d0*/  LDSM.16.M88.4 R44, [R225+0x5000] ;  /* 0x00500000e12c783b */ /* 0x000fee0000000200 */
[----:B------:R-:W-:Y:S01]  /*26e0*/  HMMA.16816.F32 R4, R172, R88, R52 ;  /* 0x00000058ac04723c */ /* 0x000fe20000001834 */
[----:B------:R-:W-:Y:S07]  /*26f0*/  LDSM.16.M88.4 R52, [R225+0x5800] ;  /* 0x00580000e134783b */ /* 0x000fee0000000200 */
[C---:B------:R-:W-:Y:S08]  /*2700*/  HMMA.16816.F32 R60, R168.reuse, R14, R96 ;  /* 0x0000000ea83c723c */ /* 0x040ff00000001860 */
[C---:B------:R-:W-:Y:S08]  /*2710*/  HMMA.16816.F32 R12, R168.reuse, R40, R36 ;  /* 0x00000028a80c723c */ /* 0x040ff00000001824 */
[C---:B------:R-:W-:Y:S08]  /*2720*/  HMMA.16816.F32 R96, R168.reuse, R92, R76 ;  /* 0x0000005ca860723c */ /* 0x040ff0000000184c */
[C---:B------:R-:W-:Y:S01]  /*2730*/  HMMA.16816.F32 R72, R168.reuse, R94, R72 ;  /* 0x0000005ea848723c */ /* 0x040fe20000001848 */
[----:B------:R-:W2:Y:S07]  /*2740*/  LDSM.16.M88.4 R92, [R243] ;  /* 0x00000000f35c783b */ /* 0x000eae0000000200 */
[----:B------:R-:W-:Y:S01]  /*2750*/  HMMA.16816.F32 R40, R168, R100, R64 ;  /* 0x00000064a828723c */ /* 0x000fe20000001840 */
[----:B------:R-:W-:Y:S07]  /*2760*/  LDSM.16.M88.4 R64, [R226+0x2000] ;  /* 0x00200000e240783b */ /* 0x000fee0000000200 */
[----:B-1----:R-:W-:Y:S08]  /*2770*/  HMMA.16816.F32 R4, R176, R32, R4 ;  /* 0x00000020b004723c */ /* 0x002ff00000001804 */
[----:B------:R-:W-:Y:S08]  /*2780*/  HMMA.16816.F32 R100, R168, R102, R80 ;  /* 0x00000066a864723c */ /* 0x000ff00000001850 */
[C---:B------:R-:W-:Y:S01]  /*2790*/  HMMA.16816.F32 R36, R172.reuse, R90, R60 ;  /* 0x0000005aac24723c */ /* 0x040fe2000000183c */
[----:B------:R-:W-:Y:S07]  /*27a0*/  LDSM.16.M88.4 R60, [R229+0x3000] ;  /* 0x00300000e53c783b */ /* 0x000fee0000000200 */
[C---:B---3--:R-:W-:Y:S08]  /*27b0*/  HMMA.16816.F32 R80, R172.reuse, R30, R56 ;  /* 0x0000001eac50723c */ /* 0x048ff00000001838 */
[C---:B----4-:R-:W-:Y:S08]  /*27c0*/  HMMA.16816.F32 R56, R172.reuse, R24, R48 ;  /* 0x00000018ac38723c */ /* 0x050ff00000001830 */
[C---:B------:R-:W-:Y:S01]  /*27d0*/  HMMA.16816.F32 R24, R172.reuse, R26, R16 ;  /* 0x0000001aac18723c */ /* 0x040fe20000001810 */
[----:B------:R-:W1:Y:S07]  /*27e0*/  LDSM.16.M88.4 R16, [R225+0x3800] ;  /* 0x00380000e110783b */ /* 0x000e6e0000000200 */
[C---:B------:R-:W-:Y:S01]  /*27f0*/  HMMA.16816.F32 R88, R172.reuse, R20, R12 ;  /* 0x00000014ac58723c */ /* 0x040fe2000000180c */
[----:B------:R-:W-:Y:S07]  /*2800*/  LDSM.16.M88.4 R12, [R225+0x4000] ;  /* 0x00400000e10c783b */ /* 0x000fee0000000200 */
[C---:B------:R-:W-:Y:S01]  /*2810*/  HMMA.16816.F32 R84, R172.reuse, R22, R8 ;  /* 0x00000016ac54723c */ /* 0x040fe20000001808 */
[----:B------:R-:W3:Y:S07]  /*2820*/  LDSM.16.M88.4 R20, [R226+0x2800] ;  /* 0x00280000e214783b */ /* 0x000eee0000000200 */
[----:B------:R-:W-:Y:S08]  /*2830*/  HMMA.16816.F32 R68, R172, R28, R68 ;  /* 0x0000001cac44723c */ /* 0x000ff00000001844 */
[----:B--2---:R-:W-:Y:S08]  /*2840*/  HMMA.16816.F32 R4, R180, R92, R4 ;  /* 0x0000005cb404723c */ /* 0x004ff00000001804 */
[C---:B------:R-:W-:Y:S01]  /*2850*/  HMMA.16816.F32 R8, R176.reuse, R34, R36 ;  /* 0x00000022b008723c */ /* 0x040fe20000001824 */
[----:B------:R-:W2:Y:S07]  /*2860*/  LDSM.16.M88.4 R32, [R225+0x4800] ;  /* 0x00480000e120783b */ /* 0x000eae0000000200 */
[----:B-1----:R-:W-:Y:S08]  /*2870*/  HMMA.16816.F32 R28, R176, R16, R68 ;  /* 0x00000010b01c723c */ /* 0x002ff00000001844 */
[----:B------:R-:W-:Y:S08]  /*2880*/  HMMA.16816.F32 R4, R184, R60, R4 ;  /* 0x0000003cb804723c */ /* 0x000ff00000001804 */
[----:B---3--:R-:W-:Y:S08]  /*2890*/  HMMA.16816.F32 R36, R172, R22, R72 ;  /* 0x00000016ac24723c */ /* 0x008ff00000001848 */
[----:B------:R-:W-:Y:S08]  /*28a0*/  HMMA.16816.F32 R8, R180, R94, R8 ;  /* 0x0000005eb408723c */ /* 0x000ff00000001808 */
[C---:B------:R-:W-:Y:S08]  /*28b0*/  HMMA.16816.F32 R76, R172.reuse, R64, R40 ;  /* 0x00000040ac4c723c */ /* 0x040ff00000001828 */
[----:B------:R-:W-:Y:S01]  /*28c0*/  HMMA.16816.F32 R40, R172, R20, R96 ;  /* 0x00000014ac28723c */ /* 0x000fe20000001860 */
[----:B------:R-:W-:Y:S07]  /*28d0*/  LDSM.16.M88.4 R96, [R229+0x5800] ;  /* 0x00580000e560783b */ /* 0x000fee0000000200 */
[----:B------:R-:W-:Y:S08]  /*28e0*/  HMMA.16816.F32 R80, R176, R18, R80 ;  /* 0x00000012b050723c */ /* 0x000ff00000001850 */
[----:B------:R-:W-:Y:S01]  /*28f0*/  HMMA.16816.F32 R48, R172, R66, R100 ;  /* 0x00000042ac30723c */ /* 0x000fe20000001864 */
[----:B------:R-:W-:Y:S04]  /*2900*/  LDSM.16.M88.4 R64, [R240] ;  /* 0x00000000f040783b */ /* 0x000fe80000000200 */
[----:B------:R-:W-:Y:S03]  /*2910*/  LDSM.16.M88.4 R100, [R239] ;  /* 0x00000000ef64783b */ /* 0x000fe60000000200 */
[C---:B------:R-:W-:Y:S01]  /*2920*/  HMMA.16816.F32 R72, R176.reuse, R12, R56 ;  /* 0x0000000cb048723c */ /* 0x040fe20000001838 */
[----:B------:R-:W1:Y:S07]  /*2930*/  LDSM.16.M88.4 R56, [R241] ;  /* 0x00000000f138783b */ /* 0x000e6e0000000200 */
[----:B------:R-:W-:Y:S08]  /*2940*/  HMMA.16816.F32 R68, R176, R14, R24 ;  /* 0x0000000eb044723c */ /* 0x000ff00000001818 */
[----:B------:R-:W-:Y:S01]  /*2950*/  HMMA.16816.F32 R12, R180, R112, R28 ;  /* 0x00000070b40c723c */ /* 0x000fe2000000181c */
[----:B------:R-:W-:Y:S07]  /*2960*/  LDSM.16.M88.4 R28, [R229+0x5000] ;  /* 0x00500000e51c783b */ /* 0x000fee0000000200 */
[C---:B--2---:R-:W-:Y:S08]  /*2970*/  HMMA.16816.F32 R20, R176.reuse, R34, R84 ;  /* 0x00000022b014723c */ /* 0x044ff00000001854 */
[----:B------:R-:W-:Y:S01]  /*2980*/  HMMA.16816.F32 R84, R176, R54, R36 ;  /* 0x00000036b054723c */ /* 0x000fe20000001824 */
[----:B------:R-:W2:Y:S07]  /*2990*/  LDSM.16.M88.4 R36, [R238] ;  /* 0x00000000ee24783b */ /* 0x000eae0000000200 */
[----:B------:R-:W-:Y:S08]  /*29a0*/  HMMA.16816.F32 R4, R188, R120, R4 ;  /* 0x00000078bc04723c */ /* 0x000ff00000001804 */
[----:B------:R-:W-:Y:S08]  /*29b0*/  HMMA.16816.F32 R8, R184, R62, R8 ;  /* 0x0000003eb808723c */ /* 0x000ff00000001808 */
[C---:B------:R-:W-:Y:S01]  /*29c0*/  HMMA.16816.F32 R24, R176.reuse, R32, R88 ;  /* 0x00000020b018723c */ /* 0x040fe20000001858 */
[----:B------:R-:W-:Y:S07]  /*29d0*/  LDSM.16.M88.4 R32, [R229+0x4800] ;  /* 0x00480000e520783b */ /* 0x000fee0000000200 */
[----:B------:R-:W-:Y:S08]  /*29e0*/  HMMA.16816.F32 R88, R176, R52, R40 ;  /* 0x00000034b058723c */ /* 0x000ff00000001828 */
[----:B------:R-:W-:Y:S01]  /*29f0*/  HMMA.16816.F32 R40, R180, R114, R80 ;  /* 0x00000072b428723c */ /* 0x000fe20000001850 */
[----:B------:R-:W3:Y:S07]  /*2a00*/  LDSM.16.M88.4 R112, [R237] ;  /* 0x00000000ed70783b */ /* 0x000eee0000000200 */
[C---:B------:R-:W-:Y:S01]  /*2a10*/  HMMA.16816.F32 R16, R176.reuse, R44, R76 ;  /* 0x0000002cb010723c */ /* 0x040fe2000000184c */
[----:B------:R-:W4:Y:S07]  /*2a20*/  LDSM.16.M88.4 R76, [R229+0x4000] ;  /* 0x00400000e54c783b */ /* 0x000f2e0000000200 */
[----:B------:R-:W-:Y:S08]  /*2a30*/  HMMA.16816.F32 R92, R176, R46, R48 ;  /* 0x0000002eb05c723c */ /* 0x000ff00000001830 */
[----:B------:R-:W-:Y:S08]  /*2a40*/  HMMA.16816.F32 R12, R184, R104, R12 ;  /* 0x00000068b80c723c */ /* 0x000ff0000000180c */
[----:B------:R-:W-:Y:S08]  /*2a50*/  HMMA.16816.F32 R4, R192, R116, R4 ;  /* 0x00000074c004723c */ /* 0x000ff00000001804 */
[----:B------:R-:W-:Y:S01]  /*2a60*/  HMMA.16816.F32 R8, R188, R122, R8 ;  /* 0x0000007abc08723c */ /* 0x000fe20000001808 */
[----:B------:R-:W5:Y:S07]  /*2a70*/  LDSM.16.M88.4 R120, [R225+0x6800] ;  /* 0x00680000e178783b */ /* 0x000f6e0000000200 */
[C---:B-1----:R-:W-:Y:S01]  /*2a80*/  HMMA.16816.F32 R48, R180.reuse, R56, R72 ;  /* 0x00000038b430723c */ /* 0x042fe20000001848 */
[----:B------:R-:W-:Y:S07]  /*2a90*/  LDSM.16.M88.4 R72, [R226+0x4800] ;  /* 0x00480000e248783b */ /* 0x000fee0000000200 */
[C---:B------:R-:W-:Y:S08]  /*2aa0*/  HMMA.16816.F32 R52, R180.reuse, R66, R20 ;  /* 0x00000042b434723c */ /* 0x040ff00000001814 */
[C---:B------:R-:W-:Y:S08]  /*2ab0*/  HMMA.16816.F32 R44, R180.reuse, R100, R16 ;  /* 0x00000064b42c723c */ /* 0x040ff00000001810 */
[----:B--2---:R-:W-:Y:S08]  /*2ac0*/  HMMA.16816.F32 R20, R180, R36, R88 ;  /* 0x00000024b414723c */ /* 0x004ff00000001858 */
[----:B------:R-:W-:Y:S01]  /*2ad0*/  HMMA.16816.F32 R16, R184, R106, R40 ;  /* 0x0000006ab810723c */ /* 0x000fe20000001828 */
[----:B------:R-:W-:Y:S07]  /*2ae0*/  LDSM.16.M88.4 R104, [R226+0x6000] ;  /* 0x00600000e268783b */ /* 0x000fee0000000200 */
[C---:B------:R-:W-:Y:S01]  /*2af0*/  HMMA.16816.F32 R60, R180.reuse, R58, R68 ;  /* 0x0000003ab43c723c */ /* 0x040fe20000001844 */
[----:B------:R-:W-:Y:S07]  /*2b00*/  LDSM.16.M88.4 R68, [R225+0x7800] ;  /* 0x00780000e144783b */ /* 0x000fee0000000200 */
[C---:B------:R-:W-:Y:S01]  /*2b10*/  HMMA.16816.F32 R56, R180.reuse, R64, R24 ;  /* 0x00000040b438723c */ /* 0x040fe20000001818 */
[----:B------:R-:W1:Y:S07]  /*2b20*/  LDSM.16.M88.4 R64, [R226+0x4000] ;  /* 0x00400000e240783b */ /* 0x000e6e0000000200 */
[----:B------:R-:W-:Y:S01]  /*2b30*/  HMMA.16816.F32 R24, R180, R102, R92 ;  /* 0x00000066b418723c */ /* 0x000fe2000000185c */
[----:B------:R-:W-:Y:S04]  /*2b40*/  LDSM.16.M88.4 R100, [R236] ;  /* 0x00000000ec64783b */ /* 0x000fe80000000200 */
[----:B------:R-:W-:Y:S03]  /*2b50*/  LDSM.16.M88.4 R92, [R226+0x5800] ;  /* 0x00580000e25c783b */ /* 0x000fe60000000200 */
[----:B------:R-:W-:Y:S08]  /*2b60*/  HMMA.16816.F32 R12, R188, R108, R12 ;  /* 0x0000006cbc0c723c */ /* 0x000ff0000000180c */
[----:B---3--:R-:W-:Y:S08]  /*2b70*/  HMMA.16816.F32 R4, R196, R112, R4 ;  /* 0x00000070c404723c */ /* 0x008ff00000001804 */
[----:B------:R-:W-:Y:S08]  /*2b80*/  HMMA.16816.F32 R8, R192, R118, R8 ;  /* 0x00000076c008723c */ /* 0x000ff00000001808 */
[----:B------:R-:W-:Y:S01]  /*2b90*/  HMMA.16816.F32 R88, R180, R38, R84 ;  /* 0x00000026b458723c */ /* 0x000fe20000001854 */
[----:B------:R-:W2:Y:S07]  /*2ba0*/  LDSM.16.M88.4 R84, [R226+0x5000] ;  /* 0x00500000e254783b */ /* 0x000eae0000000200 */
[C---:B----4-:R-:W-:Y:S08]  /*2bb0*/  HMMA.16816.F32 R80, R184.reuse, R76, R48 ;  /* 0x0000004cb850723c */ /* 0x050ff00000001830 */
[----:B------:R-:W-:Y:S08]  /*2bc0*/  HMMA.16816.F32 R36, R184, R96, R20 ;  /* 0x00000060b824723c */ /* 0x000ff00000001814 */
[----:B------:R-:W-:Y:S08]  /*2bd0*/  HMMA.16816.F32 R20, R188, R110, R16 ;  /* 0x0000006ebc14723c */ /* 0x000ff00000001810 */
[C---:B------:R-:W-:Y:S01]  /*2be0*/  HMMA.16816.F32 R60, R184.reuse, R78, R60 ;  /* 0x0000004eb83c723c */ /* 0x040fe2000000183c */
[----:B------:R-:W-:Y:S07]  /*2bf0*/  LDSM.16.M88.4 R76, [R229+0x6800] ;  /* 0x00680000e54c783b */ /* 0x000fee0000000200 */
[C---:B------:R-:W-:Y:S08]  /*2c00*/  HMMA.16816.F32 R48, R184.reuse, R28, R44 ;  /* 0x0000001cb830723c */ /* 0x040ff0000000182c */
[----:B------:R-:W-:Y:S01]  /*2c10*/  HMMA.16816.F32 R40, R184, R30, R24 ;  /* 0x0000001eb828723c */ /* 0x000fe20000001818 */
[----:B------:R-:W3:Y:S07]  /*2c20*/  LDSM.16.M88.4 R28, [R225+0x7000] ;  /* 0x00700000e11c783b */ /* 0x000eee0000000200 */
[----:B-----5:R-:W-:Y:S08]  /*2c30*/  HMMA.16816.F32 R16, R192, R120, R12 ;  /* 0x00000078c010723c */ /* 0x020ff0000000180c */
[C---:B------:R-:W-:Y:S08]  /*2c40*/  HMMA.16816.F32 R56, R184.reuse, R32, R56 ;  /* 0x00000020b838723c */ /* 0x040ff00000001838 */
[----:B------:R-:W-:Y:S08]  /*2c50*/  HMMA.16816.F32 R52, R184, R34, R52 ;  /* 0x00000022b834723c */ /* 0x000ff00000001834 */
[----:B------:R-:W-:Y:S08]  /*2c60*/  HMMA.16816.F32 R4, R200, R124, R4 ;  /* 0x0000007cc804723c */ /* 0x000ff00000001804 */
[----:B------:R-:W-:Y:S08]  /*2c70*/  HMMA.16816.F32 R8, R196, R114, R8 ;  /* 0x00000072c408723c */ /* 0x000ff00000001808 */
[----:B-1----:R-:W-:Y:S08]  /*2c80*/  HMMA.16816.F32 R12, R188, R64, R80 ;  /* 0x00000040bc0c723c */ /* 0x002ff00000001850 */
[----:B------:R-:W-:Y:S08]  /*2c90*/  HMMA.16816.F32 R20, R192, R122, R20 ;  /* 0x0000007ac014723c */ /* 0x000ff00000001814 */
[C---:B------:R-:W-:Y:S08]  /*2ca0*/  HMMA.16816.F32 R32, R188.reuse, R66, R60 ;  /* 0x00000042bc20723c */ /* 0x040ff0000000183c */
[C---:B--2---:R-:W-:Y:S01]  /*2cb0*/  HMMA.16816.F32 R64, R188.reuse, R84, R48 ;  /* 0x00000054bc40723c */ /* 0x044fe20000001830 */
[----:B------:R-:W-:Y:S07]  /*2cc0*/  LDSM.16.M88.4 R48, [R225+0x8000] ;  /* 0x00800000e130783b */ /* 0x000fee0000000200 */
[----:B------:R-:W-:Y:S01]  /*2cd0*/  HMMA.16816.F32 R84, R188, R86, R40 ;  /* 0x00000056bc54723c */ /* 0x000fe20000001828 */
[----:B------:R-:W1:Y:S07]  /*2ce0*/  LDSM.16.M88.4 R40, [R235] ;  /* 0x00000000eb28783b */ /* 0x000e6e0000000200 */
[----:B------:R-:W-:Y:S08]  /*2cf0*/  HMMA.16816.F32 R16, R196, R100, R16 ;  /* 0x00000064c410723c */ /* 0x000ff00000001810 */
[C---:B------:R-:W-:Y:S08]  /*2d00*/  HMMA.16816.F32 R44, R188.reuse, R72, R56 ;  /* 0x00000048bc2c723c */ /* 0x040ff00000001838 */
[C---:B------:R-:W-:Y:S01]  /*2d10*/  HMMA.16816.F32 R60, R188.reuse, R74, R52 ;  /* 0x0000004abc3c723c */ /* 0x040fe20000001834 */
[----:B------:R-:W2:Y:S07]  /*2d20*/  LDSM.16.M88.4 R52, [R226+0x6800] ;  /* 0x00680000e234783b */ /* 0x000eae0000000200 */
[----:B------:R-:W-:Y:S08]  /*2d30*/  HMMA.16816.F32 R72, R188, R92, R36 ;  /* 0x0000005cbc48723c */ /* 0x000ff00000001824 */
[----:B------:R-:W-:Y:S08]  /*2d40*/  HMMA.16816.F32 R36, R204, R104, R4 ;  /* 0x00000068cc24723c */ /* 0x000ff00000001804 */
[----:B------:R-:W-:Y:S08]  /*2d50*/  HMMA.16816.F32 R4, R200, R126, R8 ;  /* 0x0000007ec804723c */ /* 0x000ff00000001808 */
[----:B---3--:R-:W-:Y:S08]  /*2d60*/  HMMA.16816.F32 R8, R192, R28, R12 ;  /* 0x0000001cc008723c */ /* 0x008ff0000000180c */
[----:B------:R-:W-:Y:S08]  /*2d70*/  HMMA.16816.F32 R20, R196, R102, R20 ;  /* 0x00000066c414723c */ /* 0x000ff00000001814 */
[----:B------:R-:W-:Y:S08]  /*2d80*/  HMMA.16816.F32 R24, R184, R98, R88 ;  /* 0x00000062b818723c */ /* 0x000ff00000001858 */
[----:B------:R-:W-:Y:S01]  /*2d90*/  HMMA.16816.F32 R32, R192, R30, R32 ;  /* 0x0000001ec020723c */ /* 0x000fe20000001820 */
[----:B------:R-:W3:Y:S07]  /*2da0*/  LDSM.16.M88.4 R28, [R229+0x7000] ;  /* 0x00700000e51c783b */ /* 0x000eee0000000200 */
[----:B------:R-:W-:Y:S01]  /*2db0*/  HMMA.16816.F32 R16, R200, R76, R16 ;  /* 0x0000004cc810723c */ /* 0x000fe20000001810 */
[----:B------:R-:W-:-:S07]  /*2dc0*/  FMUL.FTZ R0, R36, c[0x0][0x320] ;  /* 0x0000c80024007a20 */ /* 0x000fce0000410000 */
[----:B------:R-:W-:Y:S01]  /*2dd0*/  HMMA.16816.F32 R12, R204, R106, R4 ;  /* 0x0000006acc0c723c */ /* 0x000fe20000001804 */
[----:B------:R4:W2:Y:S07]  /*2de0*/  MUFU.TANH R91, R0 ;  /* 0x00000000005b7308 */ /* 0x0008ae0000002400 */
[----:B-1----:R-:W-:Y:S01]  /*2df0*/  HMMA.16816.F32 R8, R196, R40, R8 ;  /* 0x00000028c408723c */ /* 0x002fe20000001808 */
[----:B----4-:R-:W-:-:S07]  /*2e00*/  FMUL.FTZ R0, R37, c[0x0][0x320] ;  /* 0x0000c80025007a20 */ /* 0x010fce0000410000 */
[----:B------:R-:W-:Y:S01]  /*2e10*/  HMMA.16816.F32 R4, R200, R78, R20 ;  /* 0x0000004ec804723c */ /* 0x000fe20000001814 */
[----:B------:R1:W4:Y:S07]  /*2e20*/  MUFU.TANH R89, R0 ;  /* 0x0000000000597308 */ /* 0x00032e0000002400 */
[----:B------:R-:W-:Y:S01]  /*2e30*/  HMMA.16816.F32 R92, R188, R94, R24 ;  /* 0x0000005ebc5c723c */ /* 0x000fe20000001818 */
[----:B-1----:R-:W-:-:S07]  /*2e40*/  FMUL.FTZ R0, R38, c[0x0][0x320] ;  /* 0x0000c80026007a20 */ /* 0x002fce0000410000 */
[----:B------:R-:W-:Y:S01]  /*2e50*/  HMMA.16816.F32 R56, R192, R68, R44 ;  /* 0x00000044c038723c */ /* 0x000fe2000000182c */
[----:B------:R-:W-:Y:S01]  /*2e60*/  LDSM.16.M88.4 R44, [R226+0x7000] ;  /* 0x00700000e22c783b */ /* 0x000fe20000000200 */
[----:B------:R1:W1:Y:S06]  /*2e70*/  MUFU.TANH R96, R0 ;  /* 0x0000000000607308 */ /* 0x00026c0000002400 */
[----:B--2---:R-:W-:Y:S01]  /*2e80*/  HMMA.16816.F32 R24, R204, R52, R16 ;  /* 0x00000034cc18723c */ /* 0x004fe20000001810 */
[----:B-1----:R-:W-:Y:S02]  /*2e90*/  FMUL.FTZ R0, R39, c[0x0][0x320] ;  /* 0x0000c80027007a20 */ /* 0x002fe40000410000 */
[----:B------:R-:W1:Y:S02]  /*2ea0*/  LDSM.16.M88.4 R36, [R234] ;  /* 0x00000000ea24783b */ /* 0x000e640000000200 */
[----:B------:R2:W1:Y:S03]  /*2eb0*/  MUFU.TANH R90, R0 ;  /* 0x00000000005a7308 */ /* 0x0004660000002400 */
[----:B------:R-:W-:Y:S01]  /*2ec0*/  HMMA.16816.F32 R20, R196, R42, R32 ;  /* 0x0000002ac414723c */ /* 0x000fe20000001820 */
[----:B------:R-:W5:Y:S01]  /*2ed0*/  LDSM.16.M88.4 R40, [R229+0x7800] ;  /* 0x00780000e528783b */ /* 0x000f620000000200 */
[----:B--2---:R-:W-:-:S04]  /*2ee0*/  FMUL.FTZ R0, R12, c[0x0][0x320] ;  /* 0x0000c8000c007a20 */ /* 0x004fc80000410000 */
[----:B------:R2:W1:Y:S02]  /*2ef0*/  MUFU.TANH R82, R0 ;  /* 0x0000000000527308 */ /* 0x0004640000002400 */
[----:B---3--:R-:W-:Y:S01]  /*2f00*/  HMMA.16816.F32 R16, R200, R28, R8 ;  /* 0x0000001cc810723c */ /* 0x008fe20000001808 */
[----:B--2---:R-:W-:-:S05]  /*2f10*/  FMUL.FTZ R0, R13, c[0x0][0x320] ;  /* 0x0000c8000d007a20 */ /* 0x004fca0000410000 */
[----:B------:R2:W3:Y:S02]  /*2f20*/  MUFU.TANH R78, R0 ;  /* 0x00000000004e7308 */ /* 0x0004e40000002400 */
[----:B------:R-:W-:Y:S01]  /*2f30*/  HMMA.16816.F32 R4, R204, R54, R4 ;  /* 0x00000036cc04723c */ /* 0x000fe20000001804 */
[----:B--2---:R-:W-:-:S05]  /*2f40*/  FMUL.FTZ R0, R14, c[0x0][0x320] ;  /* 0x0000c8000e007a20 */ /* 0x004fca0000410000 */
[----:B------:R2:W1:Y:S02]  /*2f50*/  MUFU.TANH R88, R0 ;  /* 0x0000000000587308 */ /* 0x0004640000002400 */
[----:B--2---:R-:W-:-:S06]  /*2f60*/  FMUL.FTZ R0, R15, c[0x0][0x320] ;  /* 0x0000c8000f007a20 */ /* 0x004fcc0000410000 */
[----:B------:R2:W1:Y:S01]  /*2f70*/  MUFU.TANH R83, R0 ;  /* 0x0000000000537308 */ /* 0x0004620000002400 */
[----:B------:R-:W-:Y:S01]  /*2f80*/  HMMA.16816.F32 R8, R200, R30, R20 ;  /* 0x0000001ec808723c */ /* 0x000fe20000001814 */
[----:B------:R-:W3:Y:S01]  /*2f90*/  LDSM.16.M88.4 R28, [R233] ;  /* 0x00000000e91c783b */ /* 0x000ee20000000200 */
[----:B--2---:R-:W-:-:S05]  /*2fa0*/  FMUL.FTZ R0, R24, c[0x0][0x320] ;  /* 0x0000c80018007a20 */ /* 0x004fca0000410000 */
[----:B------:R2:W1:Y:S01]  /*2fb0*/  MUFU.TANH R77, R0 ;  /* 0x00000000004d7308 */ /* 0x0004620000002400 */
[----:B------:R-:W-:Y:S01]  /*2fc0*/  HMMA.16816.F32 R60, R192, R70, R60 ;  /* 0x00000046c03c723c */ /* 0x000fe2000000183c */
[----:B--2---:R-:W-:-:S06]  /*2fd0*/  FMUL.FTZ R0, R25, c[0x0][0x320] ;  /* 0x0000c80019007a20 */ /* 0x004fcc0000410000 */
[----:B------:R2:W2:Y:S01]  /*2fe0*/  MUFU.TANH R76, R0 ;  /* 0x00000000004c7308 */ /* 0x0004a20000002400 */
[----:B-1----:R-:W-:Y:S01]  /*2ff0*/  HMMA.16816.F32 R12, R196, R36, R56 ;  /* 0x00000024c40c723c */ /* 0x002fe20000001838 */
[----:B------:R-:W1:Y:S01]  /*3000*/  LDSM.16.M88.4 R56, [R225+0x8800] ;  /* 0x00880000e138783b */ /* 0x000e620000000200 */
[----:B--2---:R-:W-:-:S05]  /*3010*/  FMUL.FTZ R0, R26, c[0x0][0x320] ;  /* 0x0000c8001a007a20 */ /* 0x004fca0000410000 */
[----:B------:R2:W1:Y:S01]  /*3020*/  MUFU.TANH R81, R0 ;  /* 0x0000000000517308 */ /* 0x0004620000002400 */
[----:B------:R-:W-:Y:S01]  /*3030*/  HMMA.16816.F32 R64, R192, R48, R64 ;  /* 0x00000030c040723c */ /* 0x000fe20000001840 */
[----:B--2---:R-:W-:-:S07]  /*3040*/  FMUL.FTZ R0, R27, c[0x0][0x320] ;  /* 0x0000c8001b007a20 */ /* 0x004fce0000410000 */
[----:B------:R-:W-:Y:S01]  /*3050*/  HMMA.16816.F32 R24, R204, R44, R16 ;  /* 0x0000002ccc18723c */ /* 0x000fe20000001810 */
[----:B------:R2:W1:Y:S02]  /*3060*/  MUFU.TANH R80, R0 ;  /* 0x0000000000507308 */ /* 0x0004640000002400 */
[----:B--2---:R-:W-:-:S06]  /*3070*/  FMUL.FTZ R0, R4, c[0x0][0x320] ;  /* 0x0000c80004007a20 */ /* 0x004fcc0000410000 */
[----:B------:R2:W1:Y:S02]  /*3080*/  MUFU.TANH R69, R0 ;  /* 0x0000000000457308 */ /* 0x0004640000002400 */
[----:B--2---:R-:W-:-:S06]  /*3090*/  FMUL.FTZ R0, R5, c[0x0][0x320] ;  /* 0x0000c80005007a20 */ /* 0x004fcc0000410000 */
[----:B------:R2:W1:Y:S01]  /*30a0*/  MUFU.TANH R68, R0 ;  /* 0x0000000000447308 */ /* 0x0004620000002400 */
[----:B------:R-:W-:Y:S01]  /*30b0*/  HMMA.16816.F32 R20, R196, R38, R60 ;  /* 0x00000026c414723c */ /* 0x000fe2000000183c */
[----:B------:R-:W-:Y:S01]  /*30c0*/  LDSM.16.M88.4 R36, [R226+0x7800] ;  /* 0x00780000e224783b */ /* 0x000fe20000000200 */
[----:B--2---:R-:W-:-:S05]  /*30d0*/  FMUL.FTZ R0, R6, c[0x0][0x320] ;  /* 0x0000c80006007a20 */ /* 0x004fca0000410000 */
[----:B------:R2:W1:Y:S02]  /*30e0*/  MUFU.TANH R71, R0 ;  /* 0x0000000000477308 */ /* 0x0004640000002400 */
[----:B--2---:R-:W-:Y:S02]  /*30f0*/  FMUL.FTZ R0, R7, c[0x0][0x320] ;  /* 0x0000c80007007a20 */ /* 0x004fe40000410000 */
[----:B------:R-:W-:Y:S01]  /*3100*/  HMMA.16816.F32 R4, R204, R46, R8 ;  /* 0x0000002ecc04723c */ /* 0x000fe20000001808 */
[----:B------:R-:W2:Y:S03]  /*3110*/  LDSM.16.M88.4 R44, [R229+0x8000] ;  /* 0x00800000e52c783b */ /* 0x000ea60000000200 */
[----:B------:R1:W1:Y:S02]  /*3120*/  MUFU.TANH R70, R0 ;  /* 0x0000000000467308 */ /* 0x0002640000002400 */
[----:B-1----:R-:W-:-:S06]  /*3130*/  FMUL.FTZ R0, R24, c[0x0][0x320] ;  /* 0x0000c80018007a20 */ /* 0x002fcc0000410000 */
[----:B------:R1:W1:Y:S01]  /*3140*/  MUFU.TANH R62, R0 ;  /* 0x00000000003e7308 */ /* 0x0002620000002400 */
[----:B-----5:R-:W-:Y:S01]  /*3150*/  HMMA.16816.F32 R16, R200, R40, R12 ;  /* 0x00000028c810723c */ /* 0x020fe2000000180c */
[----:B-1----:R-:W-:-:S06]  /*3160*/  FMUL.FTZ R0, R25, c[0x0][0x320] ;  /* 0x0000c80019007a20 */ /* 0x002fcc0000410000 */
[----:B------:R1:W1:Y:S01]  /*3170*/  MUFU.TANH R61, R0 ;  /* 0x00000000003d7308 */ /* 0x0002620000002400 */
[----:B---3--:R-:W-:Y:S01]  /*3180*/  HMMA.16816.F32 R12, R196, R28, R64 ;  /* 0x0000001cc40c723c */ /* 0x008fe20000001840 */
[----:B-1----:R-:W-:-:S06]  /*3190*/  FMUL.FTZ R0, R26, c[0x0][0x320] ;  /* 0x0000c8001a007a20 */ /* 0x002fcc0000410000 */
[----:B------:R1:W3:Y:S01]  /*31a0*/  MUFU.TANH R65, R0 ;  /* 0x0000000000417308 */ /* 0x0002e20000002400 */
[----:B------:R-:W-:Y:S01]  /*31b0*/  HMMA.16816.F32 R32, R192, R50, R84 ;  /* 0x00000032c020723c */ /* 0x000fe20000001854 */
[----:B------:R-:W5:Y:S01]  /*31c0*/  LDSM.16.M88.4 R48, [R232] ;  /* 0x00000000e830783b */ /* 0x000f620000000200 */
[----:B-1----:R-:W-:-:S05]  /*31d0*/  FMUL.FTZ R0, R27, c[0x0][0x320] ;  /* 0x0000c8001b007a20 */ /* 0x002fca0000410000 */
[----:B------:R1:W1:Y:S01]  /*31e0*/  MUFU.TANH R64, R0 ;  /* 0x0000000000407308 */ /* 0x0002620000002400 */
[----:B------:R-:W-:Y:S01]  /*31f0*/  HMMA.16816.F32 R52, R192, R56, R72 ;  /* 0x00000038c034723c */ /* 0x000fe20000001848 */
[----:B-1----:R-:W-:-:S06]  /*3200*/  FMUL.FTZ R0, R4, c[0x0][0x320] ;  /* 0x0000c80004007a20 */ /* 0x002fcc0000410000 */
[----:B------:R1:W1:Y:S02]  /*3210*/  MUFU.TANH R57, R0 ;  /* 0x0000000000397308 */ /* 0x0002640000002400 */
[----:B-1----:R-:W-:-:S06]  /*3220*/  FMUL.FTZ R0, R5, c[0x0][0x320] ;  /* 0x0000c80005007a20 */ /* 0x002fcc0000410000 */
[----:B------:R1:W1:Y:S01]  /*3230*/  MUFU.TANH R56, R0 ;  /* 0x0000000000387308 */ /* 0x0002620000002400 */
[----:B------:R-:W-:Y:S01]  /*3240*/  HMMA.16816.F32 R24, R196, R30, R32 ;  /* 0x0000001ec418723c */ /* 0x000fe20000001820 */
[----:B------:R-:W2:Y:S04]  /*3250*/  LDSM.16.M88.4 R32, [R229+0x8800] ;  /* 0x00880000e520783b */ /* 0x000ea80000000200 */
[----:B------:R-:W2:Y:S01]  /*3260*/  LDSM.16.M88.4 R28, [R226+0x8800] ;  /* 0x00880000e21c783b */ /* 0x000ea20000000200 */
[----:B-1----:R-:W-:-:S04]  /*3270*/  FMUL.FTZ R0, R6, c[0x0][0x320] ;  /* 0x0000c80006007a20 */ /* 0x002fc80000410000 */
[----:B------:R1:W1:Y:S02]  /*3280*/  MUFU.TANH R63, R0 ;  /* 0x00000000003f7308 */ /* 0x0002640000002400 */
[----:B-1----:R-:W-:Y:S02]  /*3290*/  FMUL.FTZ R0, R7, c[0x0][0x320] ;  /* 0x0000c80007007a20 */ /* 0x002fe40000410000 */
[----:B------:R-:W-:Y:S08]  /*32a0*/  HMMA.16816.F32 R4, R192, R58, R92 ;  /* 0x0000003ac004723c */ /* 0x000ff0000000185c */
[C---:B------:R-:W-:Y:S01]  /*32b0*/  HMMA.16816.F32 R8, R200.reuse, R42, R20 ;  /* 0x0000002ac808723c */ /* 0x040fe20000001814 */
[----:B------:R-:W1:Y:S07]  /*32c0*/  LDSM.16.M88.4 R40, [R226+0x8000] ;  /* 0x00800000e228783b */ /* 0x000e6e0000000200 */
[----:B--2---:R-:W-:Y:S01]  /*32d0*/  HMMA.16816.F32 R24, R200, R46, R24 ;  /* 0x0000002ec818723c */ /* 0x004fe20000001818 */
[----:B------:R2:W1:Y:S01]  /*32e0*/  MUFU.TANH R60, R0 ;  /* 0x00000000003c7308 */ /* 0x0004620000002400 */
[----:B------:R-:W-:Y:S01]  /*32f0*/  ISETP.GT.AND P0, PT, R129, R134, PT ;  /* 0x000000868100720c */ /* 0x000fe20003f04270 */
[----:B------:R-:W-:-:S05]  /*3300*/  DEPBAR.LE SB0, 0x0 ;  /* 0x000080000000791a */ /* 0x000fca0000000000 */
[----:B------:R-:W-:Y:S08]  /*3310*/  HMMA.16816.F32 R20, R204, R36, R16 ;  /* 0x00000024cc14723c */ /* 0x000ff00000001810 */
[----:B------:R-:W-:Y:S08]  /*3320*/  HMMA.16816.F32 R16, R200, R44, R12 ;  /* 0x0000002cc810723c */ /* 0x000ff0000000180c */
[C---:B-----5:R-:W-:Y:S08]  /*3330*/  HMMA.16816.F32 R12, R196.reuse, R48, R52 ;  /* 0x00000030c40c723c */ /* 0x060ff00000001834 */
[----:B------:R-:W-:Y:S08]  /*3340*/  HMMA.16816.F32 R4, R196, R50, R4 ;  /* 0x00000032c404723c */ /* 0x000ff00000001804 */
[----:B------:R-:W-:Y:S08]  /*3350*/  HMMA.16816.F32 R8, R204, R38, R8 ;  /* 0x00000026cc08723c */ /* 0x000ff00000001808 */
[C---:B------:R-:W-:Y:S08]  /*3360*/  HMMA.16816.F32 R12, R200.reuse, R32, R12 ;  /* 0x00000020c80c723c */ /* 0x040ff0000000180c */
[----:B------:R-:W-:Y:S01]  /*3370*/  HMMA.16816.F32 R4, R200, R34, R4 ;  /* 0x00000022c804723c */ /* 0x000fe20000001804 */
[----:B------:R-:W-:-:S02]  /*3380*/  FMUL.FTZ R21, R21, c[0x0][0x320] ;  /* 0x0000c80015157a20 */ /* 0x000fc40000410000 */
[----:B------:R-:W-:Y:S02]  /*3390*/  FMUL.FTZ R22, R22, c[0x0][0x320] ;  /* 0x0000c80016167a20 */ /* 0x000fe40000410000 */
[----:B------:R-:W-:Y:S01]  /*33a0*/  FMUL.FTZ R23, R23, c[0x0][0x320] ;  /* 0x0000c80017177a20 */ /* 0x000fe20000410000 */
[----:B------:R-:W1:Y:S01]  /*33b0*/  MUFU.TANH R39, R21 ;  /* 0x0000001500277308 */ /* 0x000e620000002400 */
[----:B--2---:R-:W-:Y:S02]  /*33c0*/  FMUL.FTZ R0, R20, c[0x0][0x320] ;  /* 0x0000c80014007a20 */ /* 0x004fe40000410000 */
[----:B------:R-:W-:Y:S02]  /*33d0*/  FMUL.FTZ R8, R8, c[0x0][0x320] ;  /* 0x0000c80008087a20 */ /* 0x000fe40000410000 */
[----:B------:R-:W-:Y:S02]  /*33e0*/  FMUL.FTZ R9, R9, c[0x0][0x320] ;  /* 0x0000c80009097a20 */ /* 0x000fe40000410000 */
[----:B------:R-:W-:Y:S01]  /*33f0*/  FMUL.FTZ R10, R10, c[0x0][0x320] ;  /* 0x0000c8000a0a7a20 */ /* 0x000fe20000410000 */
[----:B------:R-:W2:Y:S01]  /*3400*/  MUFU.TANH R48, R22 ;  /* 0x0000001600307308 */ /* 0x000ea20000002400 */
[----:B------:R-:W-:-:S07]  /*3410*/  FMUL.FTZ R11, R11, c[0x0][0x320] ;  /* 0x0000c8000b0b7a20 */ /* 0x000fce0000410000 */
[----:B------:R1:W1:Y:S02]  /*3420*/  MUFU.TANH R45, R23 ;  /* 0x00000017002d7308 */ /* 0x0002640000002400 */
[C---:B------:R-:W-:Y:S06]  /*3430*/  HMMA.16816.F32 R4, R204.reuse, R30, R4 ;  /* 0x0000001ecc04723c */ /* 0x040fec0000001804 */
[----:B------:R-:W2:Y:S02]  /*3440*/  MUFU.TANH R37, R8 ;  /* 0x0000000800257308 */ /* 0x000ea40000002400 */
[C---:B-1----:R-:W-:Y:S06]  /*3450*/  HMMA.16816.F32 R20, R204.reuse, R40, R16 ;  /* 0x00000028cc14723c */ /* 0x042fec0000001810 */
[----:B------:R-:W1:Y:S02]  /*3460*/  MUFU.TANH R36, R9 ;  /* 0x0000000900247308 */ /* 0x000e640000002400 */
[C---:B------:R-:W-:Y:S06]  /*3470*/  HMMA.16816.F32 R16, R204.reuse, R42, R24 ;  /* 0x0000002acc10723c */ /* 0x040fec0000001818 */
[----:B------:R-:W1:Y:S08]  /*3480*/  MUFU.TANH R40, R10 ;  /* 0x0000000a00287308 */ /* 0x000e700000002400 */
[----:B------:R5:W1:Y:S02]  /*3490*/  MUFU.TANH R38, R11 ;  /* 0x0000000b00267308 */ /* 0x000a640000002400 */
[----:B-----5:R-:W-:Y:S01]  /*34a0*/  HMMA.16816.F32 R8, R204, R28, R12 ;  /* 0x0000001ccc08723c */ /* 0x020fe2000000180c */
[----:B------:R-:W-:-:S02]  /*34b0*/  FMUL.FTZ R21, R21, c[0x0][0x320] ;  /* 0x0000c80015157a20 */ /* 0x000fc40000410000 */
[----:B------:R-:W-:Y:S02]  /*34c0*/  FMUL.FTZ R20, R20, c[0x0][0x320] ;  /* 0x0000c80014147a20 */ /* 0x000fe40000410000 */
[----:B------:R-:W-:Y:S02]  /*34d0*/  FMUL.FTZ R22, R22, c[0x0][0x320] ;  /* 0x0000c80016167a20 */ /* 0x000fe40000410000 */
[----:B------:R-:W-:Y:S02]  /*34e0*/  FMUL.FTZ R23, R23, c[0x0][0x320] ;  /* 0x0000c80017177a20 */ /* 0x000fe40000410000 */
[----:B------:R-:W-:Y:S02]  /*34f0*/  FMUL.FTZ R16, R16, c[0x0][0x320] ;  /* 0x0000c80010107a20 */ /* 0x000fe40000410000 */
[----:B------:R-:W-:Y:S02]  /*3500*/  FMUL.FTZ R17, R17, c[0x0][0x320] ;  /* 0x0000c80011117a20 */ /* 0x000fe40000410000 */
        /* <DEDUP_REMOVED lines=9> */
[----:B------:R-:W-:Y:S01]  /*35a0*/  FMUL.FTZ R11, R11, c[0x0][0x320] ;  /* 0x0000c8000b0b7a20 */ /* 0x000fe20000410000 */
        /* <DEDUP_REMOVED lines=17> */
[----:B------:R-:W-:Y:S01]  /*36c0*/  BSSY B0, `(.L_x_837) ;  /* 0x0000024000007945 */ /* 0x000fe20003800000 */
[----:B------:R-:W-:Y:S06]  /*36d0*/  BAR.SYNC.DEFER_BLOCKING 0x0 ;  /* 0x0000000000007b1d */ /* 0x000fec0000010000 */
[----:B------:R-:W-:Y:S05]  /*36e0*/  @!P0 BRA `(.L_x_838) ;  /* 0x0000021000008947 */ /* 0x000fea0003800000 */
[----:B-1234-:R-:W-:Y:S01]  /*36f0*/  IADD3 R0, R135, -0x2, RZ ;  /* 0xfffffffe87007810 */ /* 0x01efe20007ffe0ff */
[C---:B------:R-:W-:Y:S01]  /*3700*/  IMAD.SHL.U32 R6, R132.reuse, 0x40, RZ ;  /* 0x0000004084067824 */ /* 0x040fe200078e00ff */
[----:B------:R-:W-:-:S02]  /*3710*/  SHF.L.U64.HI R7, R132, 0x6, R133 ;  /* 0x0000000684077819 */ /* 0x000fc40000010285 */
[----:B------:R-:W-:Y:S01]  /*3720*/  SHF.R.S32.HI R2, RZ, 0x1f, R0 ;  /* 0x0000001fff027819 */ /* 0x000fe20000011400 */
[----:B------:R-:W-:-:S04]  /*3730*/  IMAD.WIDE.U32 R4, R0, c[0x0][0x1e0], RZ ;  /* 0x0000780000047a25 */ /* 0x000fc800078e00ff */
[----:B------:R-:W-:-:S04]  /*3740*/  IMAD R2, R2, c[0x0][0x1e0], RZ ;  /* 0x0000780002027a24 */ /* 0x000fc800078e02ff */
[----:B------:R-:W-:-:S04]  /*3750*/  IMAD R0, R0, c[0x0][0x1e4], R2 ;  /* 0x0000790000007a24 */ /* 0x000fc800078e0202 */
[----:B------:R-:W-:Y:S02]  /*3760*/  IMAD.IADD R0, R5, 0x1, R0 ;  /* 0x0000000105007824 */ /* 0x000fe400078e0200 */
[----:B------:R-:W-:-:S04]  /*3770*/  IMAD.WIDE.U32 R4, R4, 0x60, R130 ;  /* 0x0000006004047825 */ /* 0x000fc800078e0082 */
[----:B------:R-:W-:Y:S01]  /*3780*/  IMAD R0, R0, 0x60, RZ ;  /* 0x0000006000007824 */ /* 0x000fe200078e02ff */
[----:B------:R-:W-:-:S03]  /*3790*/  LEA R2, P0, R4, c[0x0][0x1c8], 0x1 ;  /* 0x0000720004027a11 */ /* 0x000fc600078008ff */
[----:B------:R-:W-:Y:S01]  /*37a0*/  IMAD.IADD R0, R5, 0x1, R0 ;  /* 0x0000000105007824 */ /* 0x000fe200078e0200 */
[----:B------:R-:W-:-:S04]  /*37b0*/  IADD3 R10, P6, P5, R6, 0x80, R2 ;  /* 0x00000080060a7810 */ /* 0x000fc80007dde002 */
        /* <DEDUP_REMOVED lines=20> */
.L_x_838:
[----:B--234-:R-:W-:Y:S05]  /*3900*/  BSYNC B0 ;  /* 0x0000000000007941 */ /* 0x01cfea0003800000 */
.L_x_837:
[----:B-1----:R-:W2:Y:S04]  /*3910*/  LDL R0, [R1+0x68] ;  /* 0x0000680001007983 */ /* 0x002ea80000100800 */
[----:B------:R-:W3:Y:S01]  /*3920*/  LDL R5, [R1+0x24] ;  /* 0x0000240001057983 */ /* 0x000ee20000100800 */
[----:B------:R-:W-:-:S03]  /*3930*/  IMAD.MOV.U32 R98, RZ, RZ, R164 ;  /* 0x000000ffff627224 */ /* 0x000fc600078e00a4 */
[----:B------:R-:W-:Y:S04]  /*3940*/  STL [R1+0x80], R159 ;  /* 0x0000809f01007387 */ /* 0x000fe80000100800 */
[----:B------:R-:W-:Y:S04]  /*3950*/  STL [R1+0x7c], R158 ;  /* 0x00007c9e01007387 */ /* 0x000fe80000100800 */
[----:B------:R-:W-:Y:S04]  /*3960*/  STL [R1+0x78], R157 ;  /* 0x0000789d01007387 */ /* 0x000fe80000100800 */
[----:B------:R-:W-:Y:S04]  /*3970*/  STL [R1+0x74], R156 ;  /* 0x0000749c01007387 */ /* 0x000fe80000100800 */
[----:B------:R-:W0:Y:S01]  /*3980*/  LDGDEPBAR ;  /* 0x00000000000079af */ /* 0x000e220000000000 */
[----:B--2---:R-:W-:-:S04]  /*3990*/  IMAD.IADD R0, R0, 0x1, R98 ;  /* 0x0000000100007824 */ /* 0x004fc800078e0262 */
[----:B------:R-:W-:Y:S01]  /*39a0*/  @P1 IMAD.HI.U32 R2, R0, c[0x0][0x2c8], RZ ;  /* 0x0000b20000021a27 */ /* 0x000fe200078e00ff */
[----:B------:R1:W-:Y:S04]  /*39b0*/  STL [R1+0x14], R0 ;  /* 0x0000140001007387 */ /* 0x0003e80000100800 */
[----:B-1----:R-:W-:-:S05]  /*39c0*/  @P1 SHF.R.U32.HI R0, RZ, c[0x0][0x2cc], R2 ;  /* 0x0000b300ff001a19 */ /* 0x002fca0000011602 */
[----:B------:R-:W1:Y:S04]  /*39d0*/  SHFL.IDX PT, R2, R0, RZ, 0x1c1f ;  /* 0x001c1fff00027589 */ /* 0x000e6800000e0000 */
[----:B------:R2:W4:Y:S02]  /*39e0*/  SHFL.IDX PT, R4, R0, 0x1, 0x1c1f ;  /* 0x003c1f0000047f89 */ /* 0x00052400000e0000 */
[----:B--2---:R-:W-:-:S04]  /*39f0*/  IADD3 R0, R128, c[0x0][0x1d0], RZ ;  /* 0x0000740080007a10 */ /* 0x004fc80007ffe0ff */
[C---:B---3--:R-:W-:Y:S02]  /*3a00*/  IADD3 R3, -R5.reuse, 0x1, R0 ;  /* 0x0000000105037810 */ /* 0x048fe40007ffe100 */
[----:B------:R-:W-:Y:S02]  /*3a10*/  IADD3 R0, -R5, R0, RZ ;  /* 0x0000000005007210 */ /* 0x000fe40007ffe1ff */
[----:B------:R-:W-:-:S05]  /*3a20*/  IADD3 R3, R3, -c[0x0][0x168], RZ ;  /* 0x80005a0003037a10 */ /* 0x000fca0007ffe0ff */
[C---:B-1----:R-:W-:Y:S02]  /*3a30*/  IMAD.IADD R2, R3.reuse, 0x1, R2 ;  /* 0x0000000103027824 */ /* 0x042fe400078e0202 */
[----:B----4-:R-:W-:-:S03]  /*3a40*/  IMAD.IADD R3, R3, 0x1, R4 ;  /* 0x0000000103037824 */ /* 0x010fc600078e0204 */
[C---:B------:R-:W-:Y:S02]  /*3a50*/  IMNMX R2, R0.reuse, R2, PT ;  /* 0x0000000200027217 */ /* 0x040fe40003800200 */
[----:B------:R-:W-:Y:S02]  /*3a60*/  IMNMX R0, R0, R3, PT ;  /* 0x0000000300007217 */ /* 0x000fe40003800200 */
[C---:B------:R-:W-:Y:S02]  /*3a70*/  ISETP.GT.AND P6, PT, R2.reuse, RZ, PT ;  /* 0x000000ff0200720c */ /* 0x040fe40003fc4270 */
[C---:B------:R-:W-:Y:S02]  /*3a80*/  ISETP.GT.AND P5, PT, R2.reuse, 0x1, PT ;  /* 0x000000010200780c */ /* 0x040fe40003fa4270 */
[----:B------:R-:W-:Y:S02]  /*3a90*/  ISETP.GT.AND P0, PT, R2, 0x8, PT ;  /* 0x000000080200780c */ /* 0x000fe40003f04270 */
[----:B------:R-:W-:-:S02]  /*3aa0*/  FSEL R4, R91, -INF , P6 ;  /* 0xff8000005b047808 */ /* 0x000fc40003000000 */
[----:B------:R-:W-:Y:S02]  /*3ab0*/  FSEL R5, R89, -INF , P5 ;  /* 0xff80000059057808 */ /* 0x000fe40002800000 */
[C---:B------:R-:W-:Y:S02]  /*3ac0*/  ISETP.GT.AND P6, PT, R2.reuse, 0x9, PT ;  /* 0x000000090200780c */ /* 0x040fe40003fc4270 */
[----:B------:R-:W-:Y:S02]  /*3ad0*/  ISETP.GT.AND P5, PT, R2, 0x10, PT ;  /* 0x000000100200780c */ /* 0x000fe40003fa4270 */
[----:B------:R-:W-:Y:S02]  /*3ae0*/  FSEL R7, R82, -INF , P0 ;  /* 0xff80000052077808 */ /* 0x000fe40000000000 */
[----:B------:R-:W-:Y:S02]  /*3af0*/  FMNMX.FTZ R101, R4, R5, !PT ;  /* 0x0000000504657209 */ /* 0x000fe40007810000 */
[----:B------:R-:W-:-:S02]  /*3b00*/  ISETP.GT.AND P0, PT, R2, 0x11, PT ;  /* 0x000000110200780c */ /* 0x000fc40003f04270 */
[----:B------:R-:W-:Y:S02]  /*3b10*/  FSEL R8, R78, -INF , P6 ;  /* 0xff8000004e087808 */ /* 0x000fe40003000000 */
[----:B------:R-:W-:Y:S02]  /*3b20*/  FSEL R9, R77, -INF , P5 ;  /* 0xff8000004d097808 */ /* 0x000fe40002800000 */
[C---:B------:R-:W-:Y:S02]  /*3b30*/  ISETP.GT.AND P6, PT, R2.reuse, 0x18, PT ;  /* 0x000000180200780c */ /* 0x040fe40003fc4270 */
[----:B------:R-:W-:Y:S02]  /*3b40*/  ISETP.GT.AND P5, PT, R2, 0x19, PT ;  /* 0x000000190200780c */ /* 0x000fe40003fa4270 */
[----:B------:R-:W-:Y:S02]  /*3b50*/  FMNMX.FTZ R101, R7, R101, !PT ;  /* 0x0000006507657209 */ /* 0x000fe40007810000 */
[----:B------:R-:W-:-:S02]  /*3b60*/  FSEL R12, R76, -INF , P0 ;  /* 0xff8000004c0c7808 */ /* 0x000fc40000000000 */
[----:B------:R-:W-:Y:S02]  /*3b70*/  ISETP.GT.AND P0, PT, R2, 0x20, PT ;  /* 0x000000200200780c */ /* 0x000fe40003f04270 */
[----:B------:R-:W-:Y:S02]  /*3b80*/  FSEL R17, R69, -INF , P6 ;  /* 0xff80000045117808 */ /* 0x000fe40003000000 */
[----:B------:R-:W-:Y:S02]  /*3b90*/  FSEL R18, R68, -INF , P5 ;  /* 0xff80000044127808 */ /* 0x000fe40002800000 */
[C---:B------:R-:W-:Y:S02]  /*3ba0*/  ISETP.GT.AND P6, PT, R2.reuse, 0x21, PT ;  /* 0x000000210200780c */ /* 0x040fe40003fc4270 */
[----:B------:R-:W-:Y:S02]  /*3bb0*/  ISETP.GT.AND P5, PT, R2, 0x28, PT ;  /* 0x000000280200780c */ /* 0x000fe40003fa4270 */
[----:B------:R-:W-:-:S02]  /*3bc0*/  FMNMX.FTZ R101, R8, R101, !PT ;  /* 0x0000006508657209 */ /* 0x000fc40007810000 */
[----:B------:R-:W-:Y:S02]  /*3bd0*/  FSEL R76, R62, -INF , P0 ;  /* 0xff8000003e4c7808 */ /* 0x000fe40000000000 */
[C---:B------:R-:W-:Y:S02]  /*3be0*/  ISETP.GT.AND P0, PT, R2.reuse, 0x29, PT ;  /* 0x000000290200780c */ /* 0x040fe40003f04270 */
[----:B------:R-:W-:Y:S02]  /*3bf0*/  FSEL R78, R61, -INF , P6 ;  /* 0xff8000003d4e7808 */ /* 0x000fe40003000000 */
[----:B------:R-:W-:Y:S02]  /*3c00*/  FSEL R84, R57, -INF , P5 ;  /* 0xff80000039547808 */ /* 0x000fe40002800000 */
[C---:B------:R-:W-:Y:S02]  /*3c10*/  ISETP.GT.AND P6, PT, R2.reuse, 0x30, PT ;  /* 0x000000300200780c */ /* 0x040fe40003fc4270 */
[----:B------:R-:W-:-:S02]  /*3c20*/  ISETP.GT.AND P5, PT, R2, 0x31, PT ;  /* 0x000000310200780c */ /* 0x000fc40003fa4270 */
[----:B------:R-:W-:Y:S02]  /*3c30*/  FMNMX.FTZ R101, R9, R101, !PT ;  /* 0x0000006509657209 */ /* 0x000fe40007810000 */
[----:B------:R-:W-:Y:S02]  /*3c40*/  FSEL R79, R56, -INF , P0 ;  /* 0xff800000384f7808 */ /* 0x000fe40000000000 */
[----:B------:R-:W-:Y:S01]  /*3c50*/  ISETP.GT.AND P0, PT, R2, 0x38, PT ;  /* 0x000000380200780c */ /* 0x000fe20003f04270 */
[----:B------:R-:W-:Y:S01]  /*3c60*/  LDSM.16.MT88.4 R56, [R249] ;  /* 0x00000000f938783b */ /* 0x000fe20000004200 */
[----:B------:R-:W-:Y:S02]  /*3c70*/  FSEL R105, R44, -INF , P6 ;  /* 0xff8000002c697808 */ /* 0x000fe40003000000 */
[----:B------:R-:W-:Y:S02]  /*3c80*/  FSEL R85, R39, -INF , P5 ;  /* 0xff80000027557808 */ /* 0x000fe40002800000 */
[----:B------:R-:W-:-:S02]  /*3c90*/  FMNMX.FTZ R101, R12, R101, !PT ;  /* 0x000000650c657209 */ /* 0x000fc40007810000 */
[C---:B------:R-:W-:Y:S02]  /*3ca0*/  ISETP.GT.AND P6, PT, R2.reuse, 0x39, PT ;  /* 0x000000390200780c */ /* 0x040fe40003fc4270 */
[C---:B------:R-:W-:Y:S02]  /*3cb0*/  ISETP.GT.AND P5, PT, R2.reuse, 0x40, PT ;  /* 0x000000400200780c */ /* 0x040fe40003fa4270 */
[----:B------:R-:W-:Y:S02]  /*3cc0*/  FSEL R93, R37, -INF , P0 ;  /* 0xff800000255d7808 */ /* 0x000fe40000000000 */
[----:B------:R-:W-:Y:S02]  /*3cd0*/  FMNMX.FTZ R101, R17, R101, !PT ;  /* 0x0000006511657209 */ /* 0x000fe40007810000 */
[----:B------:R-:W-:Y:S02]  /*3ce0*/  ISETP.GT.AND P0, PT, R2, 0x41, PT ;  /* 0x000000410200780c */ /* 0x000fe40003f04270 */
[----:B------:R-:W-:-:S02]  /*3cf0*/  FSEL R86, R36, -INF , P6 ;  /* 0xff80000024567808 */ /* 0x000fc40003000000 */
[----:B------:R-:W-:Y:S02]  /*3d00*/  FSEL R92, R25, -INF , P5 ;  /* 0xff800000195c7808 */ /* 0x000fe40002800000 */
[C---:B------:R-:W-:Y:S02]  /*3d10*/  ISETP.GT.AND P6, PT, R2.reuse, 0x48, PT ;  /* 0x000000480200780c */ /* 0x040fe40003fc4270 */
[----:B------:R-:W-:Y:S02]  /*3d20*/  ISETP.GT.AND P5, PT, R2, 0x49, PT ;  /* 0x000000490200780c */ /* 0x000fe40003fa4270 */
[----:B------:R-:W-:Y:S02]  /*3d30*/  FMNMX.FTZ R101, R18, R101, !PT ;  /* 0x0000006512657209 */ /* 0x000fe40007810000 */
[----:B------:R-:W-:Y:S02]  /*3d40*/  FSEL R89, R24, -INF , P0 ;  /* 0xff80000018597808 */ /* 0x000fe40000000000 */
        /* <DEDUP_REMOVED lines=10> */
[C---:B------:R-:W-:Y:S02]  /*3df0*/  ISETP.GT.AND P6, PT, R0.reuse, RZ, PT ;  /* 0x000000ff0000720c */ /* 0x040fe40003fc4270 */
[----:B------:R-:W-:Y:S02]  /*3e00*/  ISETP.GT.AND P5, PT, R0, 0x1, PT ;  /* 0x000000010000780c */ /* 0x000fe40003fa4270 */
[----:B------:R-:W-:-:S02]  /*3e10*/  FMNMX.FTZ R101, R78, R101, !PT ;  /* 0x000000654e657209 */ /* 0x000fc40007810000 */
[----:B------:R-:W-:Y:S02]  /*3e20*/  FSEL R156, R13, -INF , P0 ;  /* 0xff8000000d9c7808 */ /* 0x000fe40000000000 */
[----:B------:R-:W-:Y:S02]  /*3e30*/  ISETP.GT.AND P0, PT, R0, 0x8, PT ;  /* 0x000000080000780c */ /* 0x000fe40003f04270 */
[----:B------:R-:W-:Y:S02]  /*3e40*/  FSEL R6, R96, -INF , P6 ;  /* 0xff80000060067808 */ /* 0x000fe40003000000 */
[----:B------:R-:W-:Y:S02]  /*3e50*/  FSEL R15, R90, -INF , P5 ;  /* 0xff8000005a0f7808 */ /* 0x000fe40002800000 */
[----:B------:R-:W-:Y:S02]  /*3e60*/  FMNMX.FTZ R101, R84, R101, !PT ;  /* 0x0000006554657209 */ /* 0x000fe40007810000 */
[----:B------:R-:W-:-:S02]  /*3e70*/  ISETP.GT.AND P5, PT, R0, 0x9, PT ;  /* 0x000000090000780c */ /* 0x000fc40003fa4270 */
[----:B------:R-:W-:Y:S02]  /*3e80*/  FSEL R14, R88, -INF , P0 ;  /* 0xff800000580e7808 */ /* 0x000fe40000000000 */
[----:B------:R-:W-:Y:S02]  /*3e90*/  FMNMX.FTZ R2, R6, R15, !PT ;  /* 0x0000000f06027209 */ /* 0x000fe40007810000 */
[----:B------:R-:W-:Y:S02]  /*3ea0*/  FMNMX.FTZ R101, R79, R101, !PT ;  /* 0x000000654f657209 */ /* 0x000fe40007810000 */
[----:B------:R-:W-:Y:S02]  /*3eb0*/  ISETP.GT.AND P0, PT, R0, 0x10, PT ;  /* 0x000000100000780c */ /* 0x000fe40003f04270 */
[----:B------:R-:W-:Y:S02]  /*3ec0*/  FSEL R13, R83, -INF , P5 ;  /* 0xff800000530d7808 */ /* 0x000fe40002800000 */
[----:B------:R-:W-:-:S02]  /*3ed0*/  FMNMX.FTZ R2, R14, R2, !PT ;  /* 0x000000020e027209 */ /* 0x000fc40007810000 */
[----:B------:R-:W-:Y:S02]  /*3ee0*/  FMNMX.FTZ R101, R105, R101, !PT ;  /* 0x0000006569657209 */ /* 0x000fe40007810000 */
[----:B------:R-:W-:Y:S02]  /*3ef0*/  ISETP.GT.AND P5, PT, R0, 0x11, PT ;  /* 0x000000110000780c */ /* 0x000fe40003fa4270 */
[----:B------:R-:W-:Y:S02]  /*3f00*/  FSEL R11, R81, -INF , P0 ;  /* 0xff800000510b7808 */ /* 0x000fe40000000000 */
[----:B------:R-:W-:Y:S02]  /*3f10*/  FMNMX.FTZ R2, R13, R2, !PT ;  /* 0x000000020d027209 */ /* 0x000fe40007810000 */
[----:B------:R-:W-:Y:S02]  /*3f20*/  FMNMX.FTZ R101, R85, R101, !PT ;  /* 0x0000006555657209 */ /* 0x000fe40007810000 */
[----:B------:R-:W-:-:S02]  /*3f30*/  MOV R83, R10 ;  /* 0x0000000a00537202 */ /* 0x000fc40000000f00 */
[----:B------:R-:W-:Y:S02]  /*3f40*/  ISETP.GT.AND P0, PT, R0, 0x18, PT ;  /* 0x000000180000780c */ /* 0x000fe40003f04270 */
[----:B------:R-:W-:Y:S01]  /*3f50*/  FSEL R10, R80, -INF , P5 ;  /* 0xff800000500a7808 */ /* 0x000fe20002800000 */
[----:B------:R-:W-:Y:S01]  /*3f60*/  IMAD.MOV.U32 R80, RZ, RZ, R19 ;  /* 0x000000ffff507224 */ /* 0x000fe200078e0013 */
        /* <DEDUP_REMOVED lines=10> */
[C---:B------:R-:W-:Y:S02]  /*4010*/  ISETP.GT.AND P5, PT, R0.reuse, 0x21, PT ;  /* 0x000000210000780c */ /* 0x040fe40003fa4270 */
[----:B------:R-:W-:Y:S02]  /*4020*/  FSEL R77, R65, -INF , P0 ;  /* 0xff800000414d7808 */ /* 0x000fe40000000000 */
[----:B------:R-:W-:Y:S02]  /*4030*/  FMNMX.FTZ R2, R19, R2, !PT ;  /* 0x0000000213027209 */ /* 0x000fe40007810000 */
[----:B------:R-:W-:Y:S02]  /*4040*/  FMNMX.FTZ R101, R89, R101, !PT ;  /* 0x0000006559657209 */ /* 0x000fe40007810000 */
[----:B------:R-:W-:Y:S02]  /*4050*/  ISETP.GT.AND P0, PT, R0, 0x28, PT ;  /* 0x000000280000780c */ /* 0x000fe40003f04270 */
[----:B------:R-:W-:-:S02]  /*4060*/  FSEL R71, R64, -INF , P5 ;  /* 0xff80000040477808 */ /* 0x000fc40002800000 */
[----:B------:R-:W-:Y:S01]  /*4070*/  FMNMX.FTZ R2, R77, R2, !PT ;  /* 0x000000024d027209 */ /* 0x000fe20007810000 */
[----:B------:R-:W-:Y:S01]  /*4080*/  LDSM.16.MT88.4 R64, [R227+0x3000] ;  /* 0x00300000e340783b */ /* 0x000fe20000004200 */
[----:B------:R-:W-:Y:S02]  /*4090*/  FMNMX.FTZ R101, R91, R101, !PT ;  /* 0x000000655b657209 */ /* 0x000fe40007810000 */
[----:B------:R-:W-:Y:S02]  /*40a0*/  ISETP.GT.AND P5, PT, R0, 0x29, PT ;  /* 0x000000290000780c */ /* 0x000fe40003fa4270 */
[----:B------:R-:W-:Y:S02]  /*40b0*/  FSEL R70, R63, -INF , P0 ;  /* 0xff8000003f467808 */ /* 0x000fe40000000000 */
[----:B------:R-:W-:Y:S02]  /*40c0*/  FMNMX.FTZ R2, R71, R2, !PT ;  /* 0x0000000247027209 */ /* 0x000fe40007810000 */
[----:B------:R-:W-:-:S02]  /*40d0*/  FMNMX.FTZ R101, R80, R101, !PT ;  /* 0x0000006550657209 */ /* 0x000fc40007810000 */
[----:B------:R-:W-:Y:S02]  /*40e0*/  ISETP.GT.AND P0, PT, R0, 0x30, PT ;  /* 0x000000300000780c */ /* 0x000fe40003f04270 */
        /* <DEDUP_REMOVED lines=10> */
[----:B------:R-:W-:Y:S01]  /*4190*/  FMNMX.FTZ R2, R215, R2, !PT ;  /* 0x00000002d7027209 */ /* 0x000fe20007810000 */
[----:B------:R-:W-:Y:S01]  /*41a0*/  LDSM.16.MT88.4 R44, [R227] ;  /* 0x00000000e32c783b */ /* 0x000fe20000004200 */
[----:B------:R-:W-:-:S02]  /*41b0*/  FMNMX.FTZ R101, R83, R101, !PT ;  /* 0x0000006553657209 */ /* 0x000fc40007810000 */
[----:B------:R-:W-:Y:S02]  /*41c0*/  ISETP.GT.AND P5, PT, R0, 0x39, PT ;  /* 0x000000390000780c */ /* 0x000fe40003fa4270 */
[----:B------:R-:W-:Y:S02]  /*41d0*/  FSEL R90, R40, -INF , P0 ;  /* 0xff800000285a7808 */ /* 0x000fe40000000000 */
[----:B------:R-:W-:Y:S01]  /*41e0*/  FMNMX.FTZ R2, R96, R2, !PT ;  /* 0x0000000260027209 */ /* 0x000fe20007810000 */
[----:B------:R-:W-:Y:S01]  /*41f0*/  LDSM.16.MT88.4 R40, [R227+0x800] ;  /* 0x00080000e328783b */ /* 0x000fe20000004200 */
[----:B------:R-:W-:Y:S02]  /*4200*/  FMNMX.FTZ R101, R156, R101, !PT ;  /* 0x000000659c657209 */ /* 0x000fe40007810000 */
[----:B------:R-:W-:Y:S02]  /*4210*/  ISETP.GT.AND P0, PT, R0, 0x40, PT ;  /* 0x000000400000780c */ /* 0x000fe40003f04270 */
[----:B------:R-:W-:Y:S01]  /*4220*/  FSEL R95, R38, -INF , P5 ;  /* 0xff800000265f7808 */ /* 0x000fe20002800000 */
[----:B------:R-:W1:Y:S01]  /*4230*/  SHFL.BFLY PT, R3, R101, 0x2, 0x1f ;  /* 0x0c401f0065037f89 */ /* 0x000e6200000e0000 */
[----:B------:R-:W-:-:S02]  /*4240*/  FMNMX.FTZ R2, R90, R2, !PT ;  /* 0x000000025a027209 */ /* 0x000fc40007810000 */
[C---:B------:R-:W-:Y:S01]  /*4250*/  ISETP.GT.AND P5, PT, R0.reuse, 0x41, PT ;  /* 0x000000410000780c */ /* 0x040fe20003fa4270 */
[----:B------:R-:W-:Y:S01]  /*4260*/  LDSM.16.MT88.4 R36, [R224+0x3000] ;  /* 0x00300000e024783b */ /* 0x000fe20000004200 */
[----:B------:R-:W-:Y:S02]  /*4270*/  FSEL R104, R33, -INF , P0 ;  /* 0xff80000021687808 */ /* 0x000fe40000000000 */
[----:B------:R-:W-:Y:S02]  /*4280*/  FMNMX.FTZ R2, R95, R2, !PT ;  /* 0x000000025f027209 */ /* 0x000fe40007810000 */
[----:B------:R-:W-:Y:S02]  /*4290*/  ISETP.GT.AND P0, PT, R0, 0x48, PT ;  /* 0x000000480000780c */ /* 0x000fe40003f04270 */
[----:B------:R-:W-:Y:S02]  /*42a0*/  FSEL R106, R32, -INF , P5 ;  /* 0xff800000206a7808 */ /* 0x000fe40002800000 */
[----:B------:R-:W-:Y:S01]  /*42b0*/  FMNMX.FTZ R2, R104, R2, !PT ;  /* 0x0000000268027209 */ /* 0x000fe20007810000 */
[----:B------:R-:W-:Y:S01]  /*42c0*/  LDSM.16.MT88.4 R32, [R230+0x800] ;  /* 0x00080000e620783b */ /* 0x000fe20000004200 */
[----:B------:R-:W-:-:S02]  /*42d0*/  ISETP.GT.AND P5, PT, R0, 0x49, PT ;  /* 0x000000490000780c */ /* 0x000fc40003fa4270 */
[----:B------:R-:W-:Y:S02]  /*42e0*/  FSEL R87, R29, -INF , P0 ;  /* 0xff8000001d577808 */ /* 0x000fe40000000000 */
[----:B------:R-:W-:Y:S02]  /*42f0*/  FMNMX.FTZ R2, R106, R2, !PT ;  /* 0x000000026a027209 */ /* 0x000fe40007810000 */
[----:B------:R-:W-:Y:S02]  /*4300*/  ISETP.GT.AND P0, PT, R0, 0x50, PT ;  /* 0x000000500000780c */ /* 0x000fe40003f04270 */
[----:B------:R-:W-:Y:S02]  /*4310*/  FSEL R99, R28, -INF , P5 ;  /* 0xff8000001c637808 */ /* 0x000fe40002800000 */
[----:B------:R-:W-:Y:S01]  /*4320*/  FMNMX.FTZ R2, R87, R2, !PT ;  /* 0x0000000257027209 */ /* 0x000fe20007810000 */
[----:B------:R-:W-:Y:S01]  /*4330*/  LDSM.16.MT88.4 R28, [R228] ;  /* 0x00000000e41c783b */ /* 0x000fe20000004200 */
[----:B------:R-:W-:-:S02]  /*4340*/  ISETP.GT.AND P5, PT, R0, 0x51, PT ;  /* 0x000000510000780c */ /* 0x000fc40003fa4270 */
[----:B------:R-:W-:Y:S02]  /*4350*/  FSEL R94, R27, -INF , P0 ;  /* 0xff8000001b5e7808 */ /* 0x000fe40000000000 */
[----:B------:R-:W-:Y:S02]  /*4360*/  FMNMX.FTZ R2, R99, R2, !PT ;  /* 0x0000000263027209 */ /* 0x000fe40007810000 */
[----:B------:R-:W-:Y:S02]  /*4370*/  ISETP.GT.AND P0, PT, R0, 0x58, PT ;  /* 0x000000580000780c */ /* 0x000fe40003f04270 */
[----:B------:R-:W-:Y:S02]  /*4380*/  FSEL R88, R26, -INF , P5 ;  /* 0xff8000001a587808 */ /* 0x000fe40002800000 */
[----:B------:R-:W-:Y:S01]  /*4390*/  FMNMX.FTZ R2, R94, R2, !PT ;  /* 0x000000025e027209 */ /* 0x000fe20007810000 */
[----:B------:R-:W-:Y:S01]  /*43a0*/  LDSM.16.MT88.4 R24, [R224+0x800] ;  /* 0x00080000e018783b */ /* 0x000fe20000004200 */
[----:B-1----:R-:W-:-:S02]  /*43b0*/  FMNMX.FTZ R101, R101, R3, !PT ;  /* 0x0000000365657209 */ /* 0x002fc40007810000 */
[----:B------:R-:W-:Y:S02]  /*43c0*/  ISETP.GT.AND P5, PT, R0, 0x59, PT ;  /* 0x000000590000780c */ /* 0x000fe40003fa4270 */
[----:B------:R-:W-:Y:S01]  /*43d0*/  FSEL R157, R23, -INF , P0 ;  /* 0xff800000179d7808 */ /* 0x000fe20000000000 */
[----:B------:R-:W1:Y:S01]  /*43e0*/  SHFL.BFLY PT, R0, R101, 0x1, 0x1f ;  /* 0x0c201f0065007f89 */ /* 0x000e6200000e0000 */
[----:B------:R-:W-:Y:S02]  /*43f0*/  FMNMX.FTZ R100, R88, R2, !PT ;  /* 0x0000000258647209 */ /* 0x000fe40007810000 */
[----:B------:R-:W-:Y:S02]  /*4400*/  FSEL R158, R22, -INF , P5 ;  /* 0xff800000169e7808 */ /* 0x000fe40002800000 */
[----:B------:R-:W-:-:S04]  /*4410*/  FMNMX.FTZ R100, R157, R100, !PT ;  /* 0x000000649d647209 */ /* 0x000fc80007810000 */
[----:B------:R-:W-:-:S05]  /*4420*/  FMNMX.FTZ R100, R158, R100, !PT ;  /* 0x000000649e647209 */ /* 0x000fca0007810000 */
[----:B------:R-:W2:Y:S01]  /*4430*/  SHFL.BFLY PT, R2, R100, 0x2, 0x1f ;  /* 0x0c401f0064027f89 */ /* 0x000ea200000e0000 */
[----:B-1----:R-:W-:-:S04]  /*4440*/  FMNMX.FTZ R101, R101, R0, !PT ;  /* 0x0000000065657209 */ /* 0x002fc80007810000 */
[C---:B------:R-:W-:Y:S01]  /*4450*/  FSETP.NEU.FTZ.AND P0, PT, R101.reuse, -INF , PT ;  /* 0xff8000006500780b */ /* 0x040fe20003f1d000 */
[----:B------:R-:W-:-:S05]  /*4460*/  FMUL.FTZ R0, R101, c[0x0][0x2d0] ;  /* 0x0000b40065007a20 */ /* 0x000fca0000410000 */
[----:B------:R-:W-:Y:S02]  /*4470*/  FSEL R0, R0, RZ, P0 ;  /* 0x000000ff00007208 */ /* 0x000fe40000000000 */
[----:B--2---:R-:W-:-:S03]  /*4480*/  FMNMX.FTZ R100, R100, R2, !PT ;  /* 0x0000000264647209 */ /* 0x004fc60007810000 */
[--C-:B------:R-:W-:Y:S02]  /*4490*/  FFMA.FTZ R2, R4, c[0x0][0x2d0], -R0.reuse ;  /* 0x0000b40004027a23 */ /* 0x100fe40000010800 */
[----:B------:R-:W1:Y:S02]  /*44a0*/  SHFL.BFLY PT, R3, R100, 0x1, 0x1f ;  /* 0x0c201f0064037f89 */ /* 0x000e6400000e0000 */
[----:B------:R2:W-:Y:S02]  /*44b0*/  MUFU.EX2 R63, R2 ;  /* 0x00000002003f7308 */ /* 0x0005e40000000800 */
[----:B--2---:R-:W-:-:S06]  /*44c0*/  FFMA.FTZ R2, R5, c[0x0][0x2d0], -R0 ;  /* 0x0000b40005027a23 */ /* 0x004fcc0000010800 */
[----:B------:R2:W3:Y:S01]  /*44d0*/  MUFU.EX2 R62, R2 ;  /* 0x00000002003e7308 */ /* 0x0004e20000000800 */
[----:B-1----:R-:W-:Y:S01]  /*44e0*/  FMNMX.FTZ R100, R100, R3, !PT ;  /* 0x0000000364647209 */ /* 0x002fe20007810000 */
[----:B------:R-:W-:-:S03]  /*44f0*/  FFMA.FTZ R3, R17, c[0x0][0x2d0], -R0 ;  /* 0x0000b40011037a23 */ /* 0x000fc60000010800 */
[----:B------:R-:W-:-:S03]  /*4500*/  FSETP.NEU.FTZ.AND P0, PT, R100, -INF , PT ;  /* 0xff8000006400780b */ /* 0x000fc60003f1d000 */
[----:B------:R1:W-:Y:S01]  /*4510*/  MUFU.EX2 R97, R3 ;  /* 0x0000000300617308 */ /* 0x0003e20000000800 */
[----:B--2---:R-:W-:-:S07]  /*4520*/  FFMA.FTZ R2, R7, c[0x0][0x2d0], -R0 ;  /* 0x0000b40007027a23 */ /* 0x004fce0000010800 */
[----:B------:R2:W-:Y:S01]  /*4530*/  MUFU.EX2 R68, R2 ;  /* 0x0000000200447308 */ /* 0x0005e20000000800 */
[----:B-1----:R-:W-:-:S07]  /*4540*/  FFMA.FTZ R3, R18, c[0x0][0x2d0], -R0 ;  /* 0x0000b40012037a23 */ /* 0x002fce0000010800 */
[----:B------:R-:W-:Y:S01]  /*4550*/  MUFU.EX2 R81, R3 ;  /* 0x0000000300517308 */ /* 0x000fe20000000800 */
[----:B--2---:R-:W-:Y:S01]  /*4560*/  FFMA.FTZ R2, R8, c[0x0][0x2d0], -R0 ;  /* 0x0000b40008027a23 */ /* 0x004fe20000010800 */
[----:B---3--:R-:W-:-:S06]  /*4570*/  F2FP.PACK_AB R8, R62, R63 ;  /* 0x0000003f3e08723e */ /* 0x008fcc00000000ff */
[----:B------:R1:W-:Y:S02]  /*4580*/  MUFU.EX2 R150, R2 ;  /* 0x0000000200967308 */ /* 0x0003e40000000800 */
[----:B-1----:R-:W-:-:S06]  /*4590*/  FFMA.FTZ R2, R9, c[0x0][0x2d0], -R0 ;  /* 0x0000b40009027a23 */ /* 0x002fcc0000010800 */
[----:B------:R1:W-:Y:S02]  /*45a0*/  MUFU.EX2 R151, R2 ;  /* 0x0000000200977308 */ /* 0x0003e40000000800 */
[----:B-1----:R-:W-:-:S06]  /*45b0*/  FFMA.FTZ R2, R12, c[0x0][0x2d0], -R0 ;  /* 0x0000b4000c027a23 */ /* 0x002fcc0000010800 */
[----:B------:R1:W-:Y:S02]  /*45c0*/  MUFU.EX2 R214, R2 ;  /* 0x0000000200d67308 */ /* 0x0003e40000000800 */
[----:B-1----:R-:W-:-:S05]  /*45d0*/  FMUL.FTZ R2, R100, c[0x0][0x2d0] ;  /* 0x0000b40064027a20 */ /* 0x002fca0000410000 */
[----:B------:R-:W-:-:S05]  /*45e0*/  FSEL R2, R2, RZ, P0 ;  /* 0x000000ff02027208 */ /* 0x000fca0000000000 */
[--C-:B------:R-:W-:Y:S02]  /*45f0*/  FFMA.FTZ R3, R6, c[0x0][0x2d0], -R2.reuse ;  /* 0x0000b40006037a23 */ /* 0x100fe40000010802 */
[----:B------:R-:W1:Y:S02]  /*4600*/  LDSM.16.MT88.4 R4, [R224] ;  /* 0x00000000e004783b */ /* 0x000e640000004200 */
[----:B------:R2:W-:Y:S02]  /*4610*/  MUFU.EX2 R61, R3 ;  /* 0x00000003003d7308 */ /* 0x0005e40000000800 */
[----:B--2---:R-:W-:-:S06]  /*4620*/  FFMA.FTZ R3, R15, c[0x0][0x2d0], -R2 ;  /* 0x0000b4000f037a23 */ /* 0x004fcc0000010802 */
        /* <DEDUP_REMOVED lines=9> */
[----:B--2---:R-:W-:Y:S01]  /*46c0*/  FFMA.FTZ R3, R10, c[0x0][0x2d0], -R2 ;  /* 0x0000b4000a037a23 */ /* 0x004fe20000010802 */
[----:B------:R-:W-:-:S05]  /*46d0*/  F2FP.PACK_AB R10, R150, R68 ;  /* 0x00000044960a723e */ /* 0x000fca00000000ff */
[----:B------:R2:W3:Y:S02]  /*46e0*/  MUFU.EX2 R149, R3 ;  /* 0x0000000300957308 */ /* 0x0004e40000000800 */
[C---:B-1----:R-:W-:Y:S07]  /*46f0*/  HMMA.16816.F32 R20, R8.reuse, R4, RZ ;  /* 0x000000040814723c */ /* 0x042fee00000018ff */
[----:B------:R-:W-:Y:S01]  /*4700*/  F2FP.PACK_AB R4, R214, R151 ;  /* 0x00000097d604723e */ /* 0x000fe200000000ff */
[----:B------:R-:W-:Y:S01]  /*4710*/  HMMA.16816.F32 R12, R8, R28, RZ ;  /* 0x0000001c080c723c */ /* 0x000fe200000018ff */
[----:B--2---:R-:W-:Y:S01]  /*4720*/  FFMA.FTZ R3, R16, c[0x0][0x2d0], -R2 ;  /* 0x0000b40010037a23 */ /* 0x004fe20000010802 */
[----:B---3--:R-:W-:-:S03]  /*4730*/  F2FP.PACK_AB R5, R149, R148 ;  /* 0x000000949505723e */ /* 0x008fc600000000ff */
[----:B------:R1:W-:Y:S03]  /*4740*/  MUFU.EX2 R159, R3 ;  /* 0x00000003009f7308 */ /* 0x0003e60000000800 */
[----:B------:R-:W-:Y:S01]  /*4750*/  HMMA.16816.F32 R28, R8, R30, RZ ;  /* 0x0000001e081c723c */ /* 0x000fe200000018ff */
[----:B-1----:R-:W-:-:S07]  /*4760*/  FFMA.FTZ R3, R19, c[0x0][0x2d0], -R2 ;  /* 0x0000b40013037a23 */ /* 0x002fce0000010802 */
[----:B------:R-:W-:Y:S01]  /*4770*/  HMMA.16816.F32 R16, R8, R6, RZ ;  /* 0x000000060810723c */ /* 0x000fe200000018ff */
[----:B------:R-:W1:Y:S06]  /*4780*/  MUFU.EX2 R212, R3 ;  /* 0x0000000300d47308 */ /* 0x000e6c0000000800 */
[----:B------:R-:W-:Y:S02]  /*4790*/  F2FP.PACK_AB R6, R81, R97 ;  /* 0x000000615106723e */ /* 0x000fe400000000ff */
[----:B-1----:R-:W-:Y:S01]  /*47a0*/  F2FP.PACK_AB R7, R212, R159 ;  /* 0x0000009fd407723e */ /* 0x002fe200000000ff */
[----:B------:R-:W-:-:S06]  /*47b0*/  FADD.FTZ R3, R63, R62 ;  /* 0x0000003e3f037221 */ /* 0x000fcc0000010000 */
[C---:B------:R-:W-:Y:S08]  /*47c0*/  HMMA.16816.F32 R52, R4.reuse, R24, R20 ;  /* 0x000000180434723c */ /* 0x040ff00000001814 */
[----:B------:R-:W-:Y:S08]  /*47d0*/  HMMA.16816.F32 R216, R4, R26, R16 ;  /* 0x0000001a04d8723c */ /* 0x000ff00000001810 */
[----:B------:R-:W-:Y:S08]  /*47e0*/  HMMA.16816.F32 R24, R8, R44, RZ ;  /* 0x0000002c0818723c */ /* 0x000ff000000018ff */
[----:B------:R-:W-:Y:S01]  /*47f0*/  IMAD.MOV.U32 R75, RZ, RZ, R52 ;  /* 0x000000ffff4b7224 */ /* 0x000fe200078e0034 */
[----:B------:R-:W-:Y:S01]  /*4800*/  MOV R74, R53 ;  /* 0x00000035004a7202 */ /* 0x000fe20000000f00 */
[----:B------:R-:W-:Y:S01]  /*4810*/  IMAD.MOV.U32 R73, RZ, RZ, R54 ;  /* 0x000000ffff497224 */ /* 0x000fe200078e0036 */
[----:B------:R-:W-:Y:S01]  /*4820*/  HMMA.16816.F32 R220, R4, R48, R12 ;  /* 0x0000003004dc723c */ /* 0x000fe2000000180c */
[----:B------:R-:W-:-:S02]  /*4830*/  IMAD.MOV.U32 R72, RZ, RZ, R55 ;  /* 0x000000ffff487224 */ /* 0x000fc400078e0037 */
[----:B------:R-:W1:Y:S05]  /*4840*/  LDSM.16.MT88.4 R52, [R228+0x3000] ;  /* 0x00300000e434783b */ /* 0x000e6a0000004200 */
[----:B------:R-:W-:Y:S01]  /*4850*/  HMMA.16816.F32 R152, R4, R50, R28 ;  /* 0x000000320498723c */ /* 0x000fe2000000181c */
[----:B------:R-:W2:Y:S07]  /*4860*/  LDSM.16.MT88.4 R48, [R224+0x3800] ;  /* 0x00380000e030783b */ /* 0x000eae0000004200 */
[C---:B------:R-:W-:Y:S01]  /*4870*/  HMMA.16816.F32 R20, R8.reuse, R46, RZ ;  /* 0x0000002e0814723c */ /* 0x040fe200000018ff */
[----:B------:R-:W3:Y:S07]  /*4880*/  LDSM.16.MT88.4 R44, [R228+0x3800] ;  /* 0x00380000e42c783b */ /* 0x000eee0000004200 */
[----:B------:R-:W-:Y:S08]  /*4890*/  HMMA.16816.F32 R16, R8, R56, RZ ;  /* 0x000000380810723c */ /* 0x000ff000000018ff */
[----:B------:R-:W-:Y:S08]  /*48a0*/  HMMA.16816.F32 R208, R4, R40, R24 ;  /* 0x0000002804d0723c */ /* 0x000ff00000001818 */
[C---:B------:R-:W-:Y:S08]  /*48b0*/  HMMA.16816.F32 R28, R8.reuse, R36, RZ ;  /* 0x00000024081c723c */ /* 0x040ff000000018ff */
[C---:B------:R-:W-:Y:S01]  /*48c0*/  HMMA.16816.F32 R24, R8.reuse, R38, RZ ;  /* 0x000000260818723c */ /* 0x040fe200000018ff */
[----:B------:R-:W4:Y:S07]  /*48d0*/  LDSM.16.MT88.4 R36, [R230+0x3000] ;  /* 0x00300000e624783b */ /* 0x000f2e0000004200 */
[----:B------:R-:W-:Y:S01]  /*48e0*/  HMMA.16816.F32 R12, R8, R58, RZ ;  /* 0x0000003a080c723c */ /* 0x000fe200000018ff */
[----:B------:R-:W3:Y:S07]  /*48f0*/  LDSM.16.MT88.4 R56, [R227+0x3800] ;  /* 0x00380000e338783b */ /* 0x000eee0000004200 */
[C---:B------:R-:W-:Y:S01]  /*4900*/  HMMA.16816.F32 R144, R4.reuse, R42, R20 ;  /* 0x0000002a0490723c */ /* 0x040fe20000001814 */
[----:B------:R-:W3:Y:S07]  /*4910*/  LDSM.16.MT88.4 R40, [R224+0x6000] ;  /* 0x00600000e028783b */ /* 0x000eee0000004200 */
[----:B------:R-:W-:Y:S08]  /*4920*/  HMMA.16816.F32 R164, R4, R32, R16 ;  /* 0x0000002004a4723c */ /* 0x000ff00000001810 */
[C---:B-1----:R-:W-:Y:S07]  /*4930*/  HMMA.16816.F32 R20, R8.reuse, R52, RZ ;  /* 0x000000340814723c */ /* 0x042fee00000018ff */
[----:B------:R-:W-:Y:S01]  /*4940*/  MOV R53, R106 ;  /* 0x0000006a00357202 */ /* 0x000fe20000000f00 */
[----:B------:R-:W-:Y:S01]  /*4950*/  HMMA.16816.F32 R16, R8, R54, RZ ;  /* 0x000000360810723c */ /* 0x000fe200000018ff */
[----:B------:R-:W-:-:S06]  /*4960*/  IMAD.MOV.U32 R52, RZ, RZ, R105 ;  /* 0x000000ffff347224 */ /* 0x000fcc00078e0069 */
[----:B------:R-:W-:Y:S01]  /*4970*/  IMAD.MOV.U32 R55, RZ, RZ, R104 ;  /* 0x000000ffff377224 */ /* 0x000fe200078e0068 */
[----:B--2---:R-:W-:Y:S01]  /*4980*/  HMMA.16816.F32 R136, R4, R48, R28 ;  /* 0x000000300488723c */ /* 0x004fe2000000181c */
[----:B------:R-:W1:Y:S01]  /*4990*/  LDSM.16.MT88.4 R28, [R230+0x3800] ;  /* 0x00380000e61c783b */ /* 0x000e620000004200 */
[----:B------:R-:W-:-:S05]  /*49a0*/  MOV R54, R99 ;  /* 0x0000006300367202 */ /* 0x000fca0000000f00 */
[----:B------:R-:W-:Y:S01]  /*49b0*/  IMAD.MOV.U32 R48, RZ, RZ, R82 ;  /* 0x000000ffff307224 */ /* 0x000fe200078e0052 */
[----:B------:R-:W-:Y:S01]  /*49c0*/  HMMA.16816.F32 R140, R4, R34, R12 ;  /* 0x00000022048c723c */ /* 0x000fe2000000180c */
[----:B------:R-:W2:Y:S01]  /*49d0*/  LDSM.16.MT88.4 R32, [R224+0x6800] ;  /* 0x00680000e020783b */ /* 0x000ea20000004200 */
[----:B------:R-:W-:Y:S01]  /*49e0*/  MOV R49, R213 ;  /* 0x000000d500317202 */ /* 0x000fe20000000f00 */
[----:B------:R-:W-:-:S05]  /*49f0*/  FADD.FTZ R213, R61, R60 ;  /* 0x0000003c3dd57221 */ /* 0x000fca0000010000 */
[----:B------:R-:W-:Y:S07]  /*4a00*/  HMMA.16816.F32 R12, R8, R64, RZ ;  /* 0x00000040080c723c */ /* 0x000fee00000018ff */
[----:B------:R-:W-:Y:S01]  /*4a10*/  MOV R65, R93 ;  /* 0x0000005d00417202 */ /* 0x000fe20000000f00 */
[----:B---3--:R-:W-:Y:S01]  /*4a20*/  HMMA.16816.F32 R124, R4, R44, R20 ;  /* 0x0000002c047c723c */ /* 0x008fe20000001814 */
[----:B------:R-:W-:-:S06]  /*4a30*/  IMAD.MOV.U32 R64, RZ, RZ, R97 ;  /* 0x000000ffff407224 */ /* 0x000fcc00078e0061 */
[----:B------:R-:W-:Y:S01]  /*4a40*/  IMAD.MOV.U32 R44, RZ, RZ, R135 ;  /* 0x000000ffff2c7224 */ /* 0x000fe200078e0087 */
[----:B------:R-:W-:Y:S01]  /*4a50*/  HMMA.16816.F32 R116, R4, R46, R16 ;  /* 0x0000002e0474723c */ /* 0x000fe20000001810 */
[----:B------:R-:W-:-:S06]  /*4a60*/  IMAD.MOV.U32 R45, RZ, RZ, R98 ;  /* 0x000000ffff2d7224 */ /* 0x000fcc00078e0062 */
[----:B------:R-:W-:Y:S01]  /*4a70*/  MOV R47, R134 ;  /* 0x00000086002f7202 */ /* 0x000fe20000000f00 */
[----:B----4-:R-:W-:Y:S01]  /*4a80*/  HMMA.16816.F32 R20, R8, R36, RZ ;  /* 0x000000240814723c */ /* 0x010fe200000018ff */
[----:B------:R-:W-:-:S07]  /*4a90*/  IMAD.MOV.U32 R46, RZ, RZ, R96 ;  /* 0x000000ffff2e7224 */ /* 0x000fce00078e0060 */
[----:B------:R-:W-:Y:S01]  /*4aa0*/  HMMA.16816.F32 R16, R8, R38, RZ ;  /* 0x000000260810723c */ /* 0x000fe200000018ff */
[----:B------:R-:W3:Y:S07]  /*4ab0*/  LDSM.16.MT88.4 R36, [R228+0x6000] ;  /* 0x00600000e424783b */ /* 0x000eee0000004200 */
[----:B------:R-:W-:Y:S07]  /*4ac0*/  HMMA.16816.F32 R132, R4, R56, R12 ;  /* 0x000000380484723c */ /* 0x000fee000000180c */
[----:B------:R-:W-:Y:S01]  /*4ad0*/  IMAD.MOV.U32 R57, RZ, RZ, R212 ;  /* 0x000000ffff397224 */ /* 0x000fe200078e00d4 */
[----:B------:R-:W-:Y:S01]  /*4ae0*/  HMMA.16816.F32 R12, R8, R40, RZ ;  /* 0x00000028080c723c */ /* 0x000fe200000018ff */
[----:B------:R-:W-:-:S02]  /*4af0*/  FADD.FTZ R212, R68, R3 ;  /* 0x0000000344d47221 */ /* 0x000fc40000010000 */
[----:B------:R-:W-:Y:S02]  /*4b00*/  FFMA.FTZ R3, R76, c[0x0][0x2d0], -R0 ;  /* 0x0000b4004c037a23 */ /* 0x000fe40000010800 */
[----:B------:R-:W-:Y:S02]  /*4b10*/  IMAD.MOV.U32 R56, RZ, RZ, R156 ;  /* 0x000000ffff387224 */ /* 0x000fe400078e009c */
[----:B------:R-:W-:Y:S01]  /*4b20*/  IMAD.MOV.U32 R41, RZ, RZ, R90 ;  /* 0x000000ffff297224 */ /* 0x000fe200078e005a */
[C---:B-1----:R-:W-:Y:S01]  /*4b30*/  HMMA.16816.F32 R128, R4.reuse, R28, R20 ;  /* 0x0000001c0480723c */ /* 0x042fe20000001814 */
[----:B------:R-:W1:Y:S01]  /*4b40*/  LDSM.16.MT88.4 R20, [R228+0x6800] ;  /* 0x00680000e414783b */ /* 0x000e620000004200 */
[----:B------:R4:W-:Y:S05]  /*4b50*/  MUFU.EX2 R76, R3 ;  /* 0x00000003004c7308 */ /* 0x0009ea0000000800 */
[----:B------:R-:W-:Y:S01]  /*4b60*/  IMAD.MOV.U32 R28, RZ, RZ, R75 ;  /* 0x000000ffff1c7224 */ /* 0x000fe200078e004b */
[----:B------:R-:W-:Y:S01]  /*4b70*/  HMMA.16816.F32 R120, R4, R50, R24 ;  /* 0x000000320478723c */ /* 0x000fe20000001818 */
[----:B------:R-:W-:-:S06]  /*4b80*/  IMAD.MOV.U32 R29, RZ, RZ, R74 ;  /* 0x000000ffff1d7224 */ /* 0x000fcc00078e004a */
[----:B------:R-:W-:Y:S01]  /*4b90*/  IMAD.MOV.U32 R51, RZ, RZ, R83 ;  /* 0x000000ffff337224 */ /* 0x000fe200078e0053 */
[----:B------:R-:W-:Y:S01]  /*4ba0*/  HMMA.16816.F32 R24, R8, R66, RZ ;  /* 0x000000420818723c */ /* 0x000fe200000018ff */
[----:B----4-:R-:W-:-:S04]  /*4bb0*/  FFMA.FTZ R3, R78, c[0x0][0x2d0], -R0 ;  /* 0x0000b4004e037a23 */ /* 0x010fc80000010800 */
[----:B------:R4:W1:Y:S02]  /*4bc0*/  MUFU.EX2 R78, R3 ;  /* 0x00000003004e7308 */ /* 0x0008640000000800 */
[----:B------:R-:W-:Y:S01]  /*4bd0*/  MOV R67, R95 ;  /* 0x0000005f00437202 */ /* 0x000fe20000000f00 */
[----:B--2---:R-:W-:Y:S01]  /*4be0*/  HMMA.16816.F32 R108, R4, R32, R12 ;  /* 0x00000020046c723c */ /* 0x004fe2000000180c */
[----:B------:R-:W-:-:S05]  /*4bf0*/  IMAD.MOV.U32 R66, RZ, RZ, R94 ;  /* 0x000000ffff427224 */ /* 0x000fca00078e005e */
[----:B------:R-:W-:Y:S01]  /*4c00*/  MOV R68, R66 ;  /* 0x0000004200447202 */ /* 0x000fe20000000f00 */
[----:B------:R-:W-:Y:S01]  /*4c10*/  IMAD.MOV.U32 R66, RZ, RZ, R44 ;  /* 0x000000ffff427224 */ /* 0x000fe200078e002c */
[----:B---3--:R-:W-:Y:S01]  /*4c20*/  HMMA.16816.F32 R12, R8, R36, RZ ;  /* 0x00000024080c723c */ /* 0x008fe200000018ff */
[----:B------:R-:W-:Y:S02]  /*4c30*/  IMAD.MOV.U32 R44, RZ, RZ, R52 ;  /* 0x000000ffff2c7224 */ /* 0x000fe400078e0034 */
[----:B----4-:R-:W-:-:S05]  /*4c40*/  FFMA.FTZ R3, R84, c[0x0][0x2d0], -R0 ;  /* 0x0000b40054037a23 */ /* 0x010fca0000010800 */
[C---:B------:R-:W-:Y:S07]  /*4c50*/  HMMA.16816.F32 R104, R4.reuse, R30, R16 ;  /* 0x0000001e0468723c */ /* 0x040fee0000001810 */
[----:B------:R-:W-:Y:S01]  /*4c60*/  MOV R30, R73 ;  /* 0x00000049001e7202 */ /* 0x000fe20000000f00 */
[----:B------:R-:W-:Y:S01]  /*4c70*/  HMMA.16816.F32 R112, R4, R58, R24 ;  /* 0x0000003a0470723c */ /* 0x000fe20000001818 */
[----:B------:R-:W2:Y:S01]  /*4c80*/  LDSM.16.MT88.4 R24, [R227+0x6000] ;  /* 0x00600000e318783b */ /* 0x000ea20000004200 */
[----:B------:R-:W-:-:S05]  /*4c90*/  IMAD.MOV.U32 R31, RZ, RZ, R72 ;  /* 0x000000ffff1f7224 */ /* 0x000fca00078e0048 */
[----:B------:R-:W-:Y:S01]  /*4ca0*/  MOV R59, R87 ;  /* 0x00000057003b7202 */ /* 0x000fe20000000f00 */
[----:B------:R-:W-:Y:S07]  /*4cb0*/  HMMA.16816.F32 R16, R8, R42, RZ ;  /* 0x0000002a0810723c */ /* 0x000fee00000018ff */
[----:B------:R-:W-:Y:S02]  /*4cc0*/  IMAD.MOV.U32 R42, RZ, RZ, R92 ;  /* 0x000000ffff2a7224 */ /* 0x000fe400078e005c */
[----:B-1----:R-:W-:Y:S01]  /*4cd0*/  HMMA.16816.F32 R92, R4, R20, R12 ;  /* 0x00000014045c723c */ /* 0x002fe2000000180c */
[----:B------:R-:W-:-:S06]  /*4ce0*/  IMAD.MOV.U32 R43, RZ, RZ, R88 ;  /* 0x000000ffff2b7224 */ /* 0x000fcc00078e0058 */
[----:B------:R-:W-:Y:S01]  /*4cf0*/  MOV R21, R89 ;  /* 0x0000005900157202 */ /* 0x000fe20000000f00 */
[----:B------:R-:W-:Y:S01]  /*4d00*/  HMMA.16816.F32 R12, R8, R38, RZ ;  /* 0x00000026080c723c */ /* 0x000fe200000018ff */
[----:B------:R-:W-:-:S07]  /*4d10*/  IMAD.MOV.U32 R20, RZ, RZ, R91 ;  /* 0x000000ffff147224 */ /* 0x000fce00078e005b */
[C---:B------:R-:W-:Y:S01]  /*4d20*/  HMMA.16816.F32 R96, R4.reuse, R34, R16 ;  /* 0x000000220460723c */ /* 0x040fe20000001810 */
[----:B------:R-:W1:Y:S11]  /*4d30*/  LDSM.16.MT88.4 R16, [R227+0x6800] ;  /* 0x00680000e310783b */ /* 0x000e760000004200 */
[----:B------:R-:W-:Y:S04]  /*4d40*/  @!UPT UIADD3 URZ, URZ, URZ, URZ ;  /* 0x0000003f3f3ff290 */ /* 0x000fe8000fffe03f */
[----:B------:R-:W-:Y:S07]  /*4d50*/  HMMA.16816.F32 R88, R4, R22, R12 ;  /* 0x000000160458723c */ /* 0x000fee000000180c */
[----:B------:R-:W-:Y:S01]  /*4d60*/  IMAD.MOV.U32 R23, RZ, RZ, R80 ;  /* 0x000000ffff177224 */ /* 0x000fe200078e0050 */
[----:B--2---:R-:W-:Y:S01]  /*4d70*/  HMMA.16816.F32 R12, R8, R24, RZ ;  /* 0x00000018080c723c */ /* 0x004fe200000018ff */
[----:B------:R-:W-:Y:S01]  /*4d80*/  MOV R22, R81 ;  /* 0x0000005100167202 */ /* 0x000fe20000000f00 */
[----:B------:R2:W-:Y:S05]  /*4d90*/  MUFU.EX2 R25, R3 ;  /* 0x0000000300197308 */ /* 0x0005ea0000000800 */
[----:B------:R-:W-:-:S02]  /*4da0*/  IMAD.MOV.U32 R24, RZ, RZ, R57 ;  /* 0x000000ffff187224 */ /* 0x000fc400078e0039 */
[----:B--2---:R-:W-:-:S04]  /*4db0*/  FFMA.FTZ R3, R79, c[0x0][0x2d0], -R0 ;  /* 0x0000b4004f037a23 */ /* 0x004fc80000010800 */
[----:B------:R2:W-:Y:S11]  /*4dc0*/  MUFU.EX2 R156, R3 ;  /* 0x00000003009c7308 */ /* 0x0005f60000000800 */
[----:B-1----:R-:W-:Y:S08]  /*4dd0*/  HMMA.16816.F32 R80, R4, R16, R12 ;  /* 0x000000100450723c */ /* 0x002ff0000000180c */
[----:B------:R-:W-:Y:S01]  /*4de0*/  HMMA.16816.F32 R12, R8, R26, RZ ;  /* 0x0000001a080c723c */ /* 0x000fe200000018ff */
[----:B--2---:R-:W-:-:S06]  /*4df0*/  FFMA.FTZ R3, R77, c[0x0][0x2d0], -R2 ;  /* 0x0000b4004d037a23 */ /* 0x004fcc0000010802 */
[----:B------:R-:W-:Y:S01]  /*4e00*/  MOV R27, R56 ;  /* 0x00000038001b7202 */ /* 0x000fe20000000f00 */
[----:B------:R-:W-:Y:S01]  /*4e10*/  IMAD.MOV.U32 R26, RZ, RZ, R59 ;  /* 0x000000ffff1a7224 */ /* 0x000fe200078e003b */
[----:B------:R1:W-:Y:S11]  /*4e20*/  MUFU.EX2 R77, R3 ;  /* 0x00000003004d7308 */ /* 0x0003f60000000800 */
[----:B------:R-:W-:Y:S04]  /*4e30*/  @!UPT UIADD3 URZ, URZ, URZ, URZ ;  /* 0x0000003f3f3ff290 */ /* 0x000fe8000fffe03f */
[----:B------:R-:W-:Y:S01]  /*4e40*/  HMMA.16816.F32 R72, R4, R18, R12 ;  /* 0x000000120448723c */ /* 0x000fe2000000180c */
[----:B------:R-:W2:Y:S01]  /*4e50*/  LDSM.16.MT88.4 R12, [R230+0x6000] ;  /* 0x00600000e60c783b */ /* 0x000ea20000004200 */
[----:B-1----:R-:W-:-:S04]  /*4e60*/  FFMA.FTZ R3, R71, c[0x0][0x2d0], -R2 ;  /* 0x0000b40047037a23 */ /* 0x002fc80000010802 */
[----:B------:R1:W3:Y:S02]  /*4e70*/  MUFU.EX2 R50, R3 ;  /* 0x0000000300327308 */ /* 0x0002e40000000800 */
[----:B-1----:R-:W-:-:S06]  /*4e80*/  FFMA.FTZ R3, R70, c[0x0][0x2d0], -R2 ;  /* 0x0000b40046037a23 */ /* 0x002fcc0000010802 */
[----:B------:R1:W-:Y:S01]  /*4e90*/  MUFU.EX2 R87, R3 ;  /* 0x0000000300577308 */ /* 0x0003e20000000800 */
[----:B--2---:R-:W-:Y:S01]  /*4ea0*/  HMMA.16816.F32 R16, R8, R12, RZ ;  /* 0x0000000c0810723c */ /* 0x004fe200000018ff */
[----:B-1----:R-:W-:-:S06]  /*4eb0*/  FFMA.FTZ R3, R69, c[0x0][0x2d0], -R2 ;  /* 0x0000b40045037a23 */ /* 0x002fcc0000010802 */
[----:B------:R1:W2:Y:S01]  /*4ec0*/  MUFU.EX2 R40, R3 ;  /* 0x0000000300287308 */ /* 0x0002a20000000800 */
[----:B------:R-:W-:Y:S01]  /*4ed0*/  HMMA.16816.F32 R8, R8, R14, RZ ;  /* 0x0000000e0808723c */ /* 0x000fe200000018ff */
[----:B------:R-:W4:Y:S01]  /*4ee0*/  LDSM.16.MT88.4 R12, [R230+0x6800] ;  /* 0x00680000e60c783b */ /* 0x000f220000004200 */
[----:B-1----:R-:W-:-:S05]  /*4ef0*/  MOV R3, R44 ;  /* 0x0000002c00037202 */ /* 0x002fca0000000f00 */
[----:B------:R-:W-:-:S09]  /*4f00*/  FFMA.FTZ R3, R3, c[0x0][0x2d0], -R0 ;  /* 0x0000b40003037a23 */ /* 0x000fd20000010800 */
[C---:B----4-:R-:W-:Y:S07]  /*4f10*/  HMMA.16816.F32 R36, R4.reuse, R12, R16 ;  /* 0x0000000c0424723c */ /* 0x050fee0000001810 */
[----:B------:R-:W-:Y:S01]  /*4f20*/  MOV R18, R23 ;  /* 0x0000001700127202 */ /* 0x000fe20000000f00 */
[----:B------:R-:W-:Y:S01]  /*4f30*/  HMMA.16816.F32 R12, R4, R14, R8 ;  /* 0x0000000e040c723c */ /* 0x000fe20000001808 */
[----:B------:R-:W1:Y:S01]  /*4f40*/  LDSM.16.MT88.4 R8, [R224+0x1000] ;  /* 0x00100000e008783b */ /* 0x000e620000004200 */
[----:B------:R-:W-:-:S02]  /*4f50*/  IMAD.MOV.U32 R23, RZ, RZ, R21 ;  /* 0x000000ffff177224 */ /* 0x000fc400078e0015 */
[----:B------:R-:W-:Y:S02]  /*4f60*/  IMAD.MOV.U32 R21, RZ, RZ, R43 ;  /* 0x000000ffff157224 */ /* 0x000fe400078e002b */
[----:B------:R-:W-:Y:S01]  /*4f70*/  IMAD.MOV.U32 R19, RZ, RZ, R41 ;  /* 0x000000ffff137224 */ /* 0x000fe200078e0029 */
[----:B------:R-:W-:Y:S01]  /*4f80*/  F2FP.PACK_AB R4, R78, R76 ;  /* 0x0000004c4e04723e */ /* 0x000fe200000000ff */
[----:B------:R-:W-:Y:S01]  /*4f90*/  IMAD.MOV.U32 R43, RZ, RZ, R46 ;  /* 0x000000ffff2b7224 */ /* 0x000fe200078e002e */
[----:B---3--:R-:W-:Y:S01]  /*4fa0*/  F2FP.PACK_AB R5, R50, R77 ;  /* 0x0000004d3205723e */ /* 0x008fe200000000ff */
[----:B------:R-:W-:Y:S01]  /*4fb0*/  IMAD.MOV.U32 R79, RZ, RZ, R23 ;  /* 0x000000ffff4f7224 */ /* 0x000fe200078e0017 */
[----:B------:R-:W-:Y:S02]  /*4fc0*/  F2FP.PACK_AB R6, R156, R25 ;  /* 0x000000199c06723e */ /* 0x000fe400000000ff */
[----:B--2---:R-:W-:Y:S02]  /*4fd0*/  F2FP.PACK_AB R7, R40, R87 ;  /* 0x000000572807723e */ /* 0x004fe400000000ff */
[----:B------:R-:W-:Y:S01]  /*4fe0*/  MOV R41, R47 ;  /* 0x0000002f00297202 */ /* 0x000fe20000000f00 */
[----:B------:R-:W-:Y:S01]  /*4ff0*/  IMAD.MOV.U32 R47, RZ, RZ, R55 ;  /* 0x000000ffff2f7224 */ /* 0x000fe200078e0037 */
[----:B------:R-:W-:-:S03]  /*5000*/  MOV R46, R54 ;  /* 0x00000036002e7202 */ /* 0x000fc60000000f00 */
[C---:B-1----:R-:W-:Y:S08]  /*5010*/  HMMA.16816.F32 R60, R4.reuse, R8, R28 ;  /* 0x00000008043c723c */ /* 0x042ff0000000181c */
[----:B------:R-:W-:Y:S01]  /*5020*/  HMMA.16816.F32 R32, R4, R10, R216 ;  /* 0x0000000a0420723c */ /* 0x000fe200000018d8 */
[----:B------:R-:W1:Y:S06]  /*5030*/  LDSM.16.MT88.4 R8, [R228+0x1000] ;  /* 0x00100000e408783b */ /* 0x000e6c0000004200 */
[----:B------:R-:W-:Y:S01]  /*5040*/  IMAD.MOV.U32 R219, RZ, RZ, R21 ;  /* 0x000000ffffdb7224 */ /* 0x000fe200078e0015 */
[----:B------:R-:W-:Y:S01]  /*5050*/  MOV R218, R68 ;  /* 0x0000004400da7202 */ /* 0x000fe20000000f00 */
[----:B------:R-:W-:-:S02]  /*5060*/  IMAD.MOV.U32 R216, RZ, RZ, R46 ;  /* 0x000000ffffd87224 */ /* 0x000fc400078e002e */
[----:B------:R-:W-:Y:S01]  /*5070*/  IMAD.MOV.U32 R217, RZ, RZ, R47 ;  /* 0x000000ffffd97224 */ /* 0x000fe200078e002f */
[C---:B-1----:R-:W-:Y:S07]  /*5080*/  HMMA.16816.F32 R56, R4.reuse, R8, R220 ;  /* 0x000000080438723c */ /* 0x042fee00000018dc */
[----:B------:R-:W-:Y:S01]  /*5090*/  MOV R221, R40 ;  /* 0x0000002800dd7202 */ /* 0x000fe20000000f00 */
[----:B------:R-:W-:Y:S01]  /*50a0*/  HMMA.16816.F32 R28, R4, R10, R152 ;  /* 0x0000000a041c723c */ /* 0x000fe20000001898 */
[----:B------:R-:W1:Y:S01]  /*50b0*/  LDSM.16.MT88.4 R8, [R227+0x1000] ;  /* 0x00100000e308783b */ /* 0x000e620000004200 */
[----:B------:R-:W-:-:S02]  /*50c0*/  IMAD.MOV.U32 R220, RZ, RZ, R41 ;  /* 0x000000ffffdc7224 */ /* 0x000fc400078e0029 */
[----:B------:R-:W-:Y:S02]  /*50d0*/  IMAD.MOV.U32 R222, RZ, RZ, R64 ;  /* 0x000000ffffde7224 */ /* 0x000fe400078e0040 */
[----:B------:R-:W-:Y:S02]  /*50e0*/  IMAD.MOV.U32 R223, RZ, RZ, R87 ;  /* 0x000000ffffdf7224 */ /* 0x000fe400078e0057 */
[----:B------:R-:W-:Y:S02]  /*50f0*/  IMAD.MOV.U32 R152, RZ, RZ, R22 ;  /* 0x000000ffff987224 */ /* 0x000fe400078e0016 */
[----:B------:R-:W-:Y:S01]  /*5100*/  IMAD.MOV.U32 R22, RZ, RZ, R20 ;  /* 0x000000ffff167224 */ /* 0x000fe200078e0014 */
[----:B------:R-:W-:Y:S01]  /*5110*/  MOV R20, R42 ;  /* 0x0000002a00147202 */ /* 0x000fe20000000f00 */
[----:B------:R-:W-:Y:S02]  /*5120*/  IMAD.MOV.U32 R42, RZ, RZ, R67 ;  /* 0x000000ffff2a7224 */ /* 0x000fe400078e0043 */
[----:B------:R-:W-:Y:S01]  /*5130*/  IMAD.MOV.U32 R67, RZ, RZ, R45 ;  /* 0x000000ffff437224 */ /* 0x000fe200078e002d */
[----:B------:R-:W-:Y:S01]  /*5140*/  MOV R45, R53 ;  /* 0x00000035002d7202 */ /* 0x000fe20000000f00 */
[----:B------:R-:W-:-:S03]  /*5150*/  IMAD.MOV.U32 R154, RZ, RZ, R66 ;  /* 0x000000ffff9a7224 */ /* 0x000fc600078e0042 */
[----:B------:R-:W-:Y:S01]  /*5160*/  MOV R155, R67 ;  /* 0x00000043009b7202 */ /* 0x000fe20000000f00 */
[----:B------:R-:W-:Y:S01]  /*5170*/  IMAD.MOV.U32 R153, RZ, RZ, R45 ;  /* 0x000000ffff997224 */ /* 0x000fe200078e002d */
[----:B-1----:R-:W-:Y:S07]  /*5180*/  HMMA.16816.F32 R52, R4, R8, R208 ;  /* 0x000000080434723c */ /* 0x002fee00000018d0 */
[----:B------:R-:W-:Y:S01]  /*5190*/  IMAD.MOV.U32 R211, RZ, RZ, R26 ;  /* 0x000000ffffd37224 */ /* 0x000fe200078e001a */
[----:B------:R-:W-:Y:S01]  /*51a0*/  MOV R209, R24 ;  /* 0x0000001800d17202 */ /* 0x000fe20000000f00 */
[----:B------:R-:W-:-:S02]  /*51b0*/  IMAD.MOV.U32 R210, RZ, RZ, R27 ;  /* 0x000000ffffd27224 */ /* 0x000fc400078e001b */
[----:B------:R-:W-:Y:S02]  /*51c0*/  IMAD.MOV.U32 R208, RZ, RZ, R25 ;  /* 0x000000ffffd07224 */ /* 0x000fe400078e0019 */
[----:B------:R-:W-:Y:S01]  /*51d0*/  HMMA.16816.F32 R24, R4, R10, R144 ;  /* 0x0000000a0418723c */ /* 0x000fe20000001890 */
[----:B------:R-:W1:Y:S06]  /*51e0*/  LDSM.16.MT88.4 R8, [R230+0x1000] ;  /* 0x00100000e608783b */ /* 0x000e6c0000004200 */
[----:B------:R-:W-:Y:S01]  /*51f0*/  IMAD.MOV.U32 R147, RZ, RZ, R50 ;  /* 0x000000ffff937224 */ /* 0x000fe200078e0032 */
[----:B------:R-:W-:Y:S01]  /*5200*/  MOV R146, R51 ;  /* 0x0000003300927202 */ /* 0x000fe20000000f00 */
[----:B------:R-:W-:-:S02]  /*5210*/  IMAD.MOV.U32 R145, RZ, RZ, R48 ;  /* 0x000000ffff917224 */ /* 0x000fc400078e0030 */
[----:B------:R-:W-:Y:S02]  /*5220*/  IMAD.MOV.U32 R144, RZ, RZ, R49 ;  /* 0x000000ffff907224 */ /* 0x000fe400078e0031 */
[C---:B-1----:R-:W-:Y:S07]  /*5230*/  HMMA.16816.F32 R48, R4.reuse, R8, R164 ;  /* 0x000000080430723c */ /* 0x042fee00000018a4 */
[----:B------:R-:W-:Y:S01]  /*5240*/  IMAD.MOV.U32 R166, RZ, RZ, R22 ;  /* 0x000000ffffa67224 */ /* 0x000fe200078e0016 */
[----:B------:R-:W-:Y:S01]  /*5250*/  MOV R164, R20 ;  /* 0x0000001400a47202 */ /* 0x000fe20000000f00 */
[----:B------:R-:W-:Y:S01]  /*5260*/  IMAD.MOV.U32 R165, RZ, RZ, R42 ;  /* 0x000000ffffa57224 */ /* 0x000fe200078e002a */
[----:B------:R-:W-:Y:S01]  /*5270*/  HMMA.16816.F32 R20, R4, R10, R140 ;  /* 0x0000000a0414723c */ /* 0x000fe2000000188c */
[----:B------:R-:W1:Y:S01]  /*5280*/  LDSM.16.MT88.4 R8, [R224+0x4000] ;  /* 0x00400000e008783b */ /* 0x000e620000004200 */
[----:B------:R-:W-:-:S05]  /*5290*/  MOV R167, R18 ;  /* 0x0000001200a77202 */ /* 0x000fca0000000f00 */
[----:B------:R-:W-:Y:S01]  /*52a0*/  IMAD.MOV.U32 R143, RZ, RZ, R19 ;  /* 0x000000ffff8f7224 */ /* 0x000fe200078e0013 */
[----:B------:R-:W-:Y:S01]  /*52b0*/  MOV R140, R65 ;  /* 0x00000041008c7202 */ /* 0x000fe20000000f00 */
[----:B------:R-:W-:Y:S02]  /*52c0*/  IMAD.MOV.U32 R142, RZ, RZ, R43 ;  /* 0x000000ffff8e7224 */ /* 0x000fe400078e002b */
[----:B------:R-:W-:Y:S01]  /*52d0*/  IMAD.MOV.U32 R141, RZ, RZ, R86 ;  /* 0x000000ffff8d7224 */ /* 0x000fe200078e0056 */
[C---:B-1----:R-:W-:Y:S07]  /*52e0*/  HMMA.16816.F32 R40, R4.reuse, R8, R136 ;  /* 0x000000080428723c */ /* 0x042fee0000001888 */
[----:B------:R-:W-:Y:S01]  /*52f0*/  MOV R139, R85 ;  /* 0x00000055008b7202 */ /* 0x000fe20000000f00 */
[----:B------:R-:W-:Y:S01]  /*5300*/  HMMA.16816.F32 R16, R4, R10, R120 ;  /* 0x0000000a0410723c */ /* 0x000fe20000001878 */
[----:B------:R-:W1:Y:S03]  /*5310*/  LDSM.16.MT88.4 R8, [R228+0x4000] ;  /* 0x00400000e408783b */ /* 0x000e660000004200 */
[----:B------:R-:W-:-:S02]  /*5320*/  IMAD.MOV.U32 R138, RZ, RZ, R139 ;  /* 0x000000ffff8a7224 */ /* 0x000fc400078e008b */
[----:B------:R-:W-:Y:S01]  /*5330*/  IMAD.MOV.U32 R139, RZ, RZ, R140 ;  /* 0x000000ffff8b7224 */ /* 0x000fe200078e008c */
[----:B------:R-:W-:Y:S01]  /*5340*/  MOV R140, R141 ;  /* 0x0000008d008c7202 */ /* 0x000fe20000000f00 */
[----:B------:R-:W-:Y:S02]  /*5350*/  IMAD.MOV.U32 R141, RZ, RZ, R142 ;  /* 0x000000ffff8d7224 */ /* 0x000fe400078e008e */
[----:B------:R-:W-:Y:S01]  /*5360*/  IMAD.MOV.U32 R142, RZ, RZ, R143 ;  /* 0x000000ffff8e7224 */ /* 0x000fe200078e008f */
[----:B------:R-:W-:Y:S01]  /*5370*/  MOV R143, R164 ;  /* 0x000000a4008f7202 */ /* 0x000fe20000000f00 */
[----:B------:R-:W-:Y:S02]  /*5380*/  IMAD.MOV.U32 R164, RZ, RZ, R166 ;  /* 0x000000ffffa47224 */ /* 0x000fe400078e00a6 */
[----:B------:R-:W-:Y:S01]  /*5390*/  IMAD.MOV.U32 R166, RZ, RZ, R167 ;  /* 0x000000ffffa67224 */ /* 0x000fe200078e00a7 */
[----:B------:R-:W-:Y:S01]  /*53a0*/  MOV R167, R144 ;  /* 0x0000009000a77202 */ /* 0x000fe20000000f00 */
        /* <DEDUP_REMOVED lines=9> */
[--C-:B------:R-:W-:Y:S01]  /*5440*/  FFMA.FTZ R79, R79, c[0x0][0x2d0], -R0.reuse ;  /* 0x0000b4004f4f7a23 */ /* 0x100fe20000010800 */
[----:B------:R2:W5:Y:S01]  /*5450*/  LDL.LU R159, [R1+0x80] ;  /* 0x00008000019f7983 */ /* 0x0005620000300800 */
[C---:B-1----:R-:W-:Y:S08]  /*5460*/  HMMA.16816.F32 R44, R4.reuse, R8, R124 ;  /* 0x00000008042c723c */ /* 0x042ff0000000187c */
[C---:B------:R-:W-:Y:S01]  /*5470*/  HMMA.16816.F32 R64, R4.reuse, R10, R116 ;  /* 0x0000000a0440723c */ /* 0x040fe20000001874 */
[----:B------:R-:W1:Y:S07]  /*5480*/  LDSM.16.MT88.4 R8, [R227+0x4000] ;  /* 0x00400000e308783b */ /* 0x000e6e0000004200 */
        /* <DEDUP_REMOVED lines=13> */
[----:B------:R-:W-:Y:S01]  /*5560*/  HMMA.16816.F32 R104, R4, R10, R72 ;  /* 0x0000000a0468723c */ /* 0x000fe20000001848 */
[----:B------:R-:W1:Y:S01]  /*5570*/  LDSM.16.MT88.4 R8, [R230+0x7000] ;  /* 0x00700000e608783b */ /* 0x000e620000004200 */
[----:B------:R3:W-:Y:S02]  /*5580*/  MUFU.EX2 R82, R3 ;  /* 0x0000000300527308 */ /* 0x0007e40000000800 */
[----:B---3--:R-:W-:-:S02]  /*5590*/  FFMA.FTZ R3, R138, c[0x0][0x2d0], -R0 ;  /* 0x0000b4008a037a23 */ /* 0x008fc40000010800 */
[----:B------:R-:W-:Y:S02]  /*55a0*/  IMAD.MOV.U32 R138, RZ, RZ, R139 ;  /* 0x000000ffff8a7224 */ /* 0x000fe400078e008b */
[----:B------:R-:W-:Y:S02]  /*55b0*/  IMAD.MOV.U32 R139, RZ, RZ, R140 ;  /* 0x000000ffff8b7224 */ /* 0x000fe400078e008c */
[----:B------:R3:W4:Y:S01]  /*55c0*/  MUFU.EX2 R81, R3 ;  /* 0x0000000300517308 */ /* 0x0007220000000800 */
[----:B------:R-:W-:Y:S01]  /*55d0*/  MOV R140, R141 ;  /* 0x0000008d008c7202 */ /* 0x000fe20000000f00 */
[----:B------:R-:W-:Y:S02]  /*55e0*/  IMAD.MOV.U32 R141, RZ, RZ, R142 ;  /* 0x000000ffff8d7224 */ /* 0x000fe400078e008e */
[----:B------:R-:W-:Y:S01]  /*55f0*/  IMAD.MOV.U32 R142, RZ, RZ, R143 ;  /* 0x000000ffff8e7224 */ /* 0x000fe200078e008f */
[----:B------:R-:W-:Y:S01]  /*5600*/  MOV R143, R164 ;  /* 0x000000a4008f7202 */ /* 0x000fe20000000f00 */
[----:B------:R-:W-:-:S02]  /*5610*/  IMAD.MOV.U32 R164, RZ, RZ, R166 ;  /* 0x000000ffffa47224 */ /* 0x000fc400078e00a6 */
[----:B------:R-:W-:Y:S01]  /*5620*/  IMAD.MOV.U32 R166, RZ, RZ, R167 ;  /* 0x000000ffffa67224 */ /* 0x000fe200078e00a7 */
[----:B------:R-:W-:Y:S01]  /*5630*/  MOV R167, R144 ;  /* 0x0000009000a77202 */ /* 0x000fe20000000f00 */
[----:B---3--:R-:W-:Y:S02]  /*5640*/  FFMA.FTZ R3, R138, c[0x0][0x2d0], -R0 ;  /* 0x0000b4008a037a23 */ /* 0x008fe40000010800 */
[----:B------:R-:W-:Y:S01]  /*5650*/  IMAD.MOV.U32 R138, RZ, RZ, R139 ;  /* 0x000000ffff8a7224 */ /* 0x000fe200078e008b */
[----:B------:R-:W-:Y:S01]  /*5660*/  MOV R139, R140 ;  /* 0x0000008c008b7202 */ /* 0x000fe20000000f00 */
[----:B------:R3:W-:Y:S01]  /*5670*/  MUFU.EX2 R89, R3 ;  /* 0x0000000300597308 */ /* 0x0007e20000000800 */
[----:B------:R-:W-:Y:S01]  /*5680*/  IMAD.MOV.U32 R140, RZ, RZ, R141 ;  /* 0x000000ffff8c7224 */ /* 0x000fe200078e008d */
[----:B-1----:R-:W-:Y:S01]  /*5690*/  HMMA.16816.F32 R36, R4, R8, R36 ;  /* 0x000000080424723c */ /* 0x002fe20000001824 */
[----:B------:R-:W-:Y:S01]  /*56a0*/  IMAD.MOV.U32 R141, RZ, RZ, R142 ;  /* 0x000000ffff8d7224 */ /* 0x000fe200078e008e */
[----:B------:R-:W-:Y:S01]  /*56b0*/  MOV R142, R143 ;  /* 0x0000008f008e7202 */ /* 0x000fe20000000f00 */
[----:B------:R-:W-:-:S02]  /*56c0*/  IMAD.MOV.U32 R144, RZ, RZ, R145 ;  /* 0x000000ffff907224 */ /* 0x000fc400078e0091 */
[----:B------:R-:W-:Y:S02]  /*56d0*/  IMAD.MOV.U32 R143, RZ, RZ, R164 ;  /* 0x000000ffff8f7224 */ /* 0x000fe400078e00a4 */
[----:B------:R-:W-:Y:S01]  /*56e0*/  IMAD.MOV.U32 R164, RZ, RZ, R166 ;  /* 0x000000ffffa47224 */ /* 0x000fe200078e00a6 */
[----:B------:R-:W-:Y:S01]  /*56f0*/  MOV R166, R167 ;  /* 0x000000a700a67202 */ /* 0x000fe20000000f00 */
[----:B------:R-:W-:Y:S01]  /*5700*/  HMMA.16816.F32 R92, R4, R10, R12 ;  /* 0x0000000a045c723c */ /* 0x000fe2000000180c */
[----:B---3--:R-:W-:Y:S01]  /*5710*/  FFMA.FTZ R3, R138, c[0x0][0x2d0], -R0 ;  /* 0x0000b4008a037a23 */ /* 0x008fe20000010800 */
[----:B------:R-:W1:Y:S01]  /*5720*/  LDSM.16.MT88.4 R8, [R224+0x1800] ;  /* 0x00180000e008783b */ /* 0x000e620000004200 */
[----:B------:R-:W-:Y:S02]  /*5730*/  IMAD.MOV.U32 R138, RZ, RZ, R139 ;  /* 0x000000ffff8a7224 */ /* 0x000fe400078e008b */
[----:B------:R3:W-:Y:S01]  /*5740*/  MUFU.EX2 R75, R3 ;  /* 0x00000003004b7308 */ /* 0x0007e20000000800 */
[----:B------:R-:W-:Y:S01]  /*5750*/  IMAD.MOV.U32 R139, RZ, RZ, R140 ;  /* 0x000000ffff8b7224 */ /* 0x000fe200078e008c */
[----:B------:R-:W-:Y:S01]  /*5760*/  MOV R140, R141 ;  /* 0x0000008d008c7202 */ /* 0x000fe20000000f00 */
[----:B------:R-:W-:-:S02]  /*5770*/  IMAD.MOV.U32 R167, RZ, RZ, R144 ;  /* 0x000000ffffa77224 */ /* 0x000fc400078e0090 */
[----:B------:R-:W-:Y:S02]  /*5780*/  IMAD.MOV.U32 R141, RZ, RZ, R142 ;  /* 0x000000ffff8d7224 */ /* 0x000fe400078e008e */
[----:B------:R-:W-:Y:S01]  /*5790*/  IMAD.MOV.U32 R142, RZ, RZ, R143 ;  /* 0x000000ffff8e7224 */ /* 0x000fe200078e008f */
[----:B------:R-:W-:Y:S01]  /*57a0*/  MOV R143, R164 ;  /* 0x000000a4008f7202 */ /* 0x000fe20000000f00 */
[----:B------:R-:W-:Y:S02]  /*57b0*/  IMAD.MOV.U32 R164, RZ, RZ, R166 ;  /* 0x000000ffffa47224 */ /* 0x000fe400078e00a6 */
[----:B---3--:R-:W-:-:S04]  /*57c0*/  FADD.FTZ R3, R102, R213 ;  /* 0x000000d566037221 */ /* 0x008fc80000010000 */
[----:B------:R-:W-:Y:S02]  /*57d0*/  FADD.FTZ R6, R103, R3 ;  /* 0x0000000367067221 */ /* 0x000fe40000010000 */
[----:B------:R-:W-:Y:S01]  /*57e0*/  FFMA.FTZ R3, R138, c[0x0][0x2d0], -R2 ;  /* 0x0000b4008a037a23 */ /* 0x000fe20000010802 */
[----:B------:R-:W-:Y:S01]  /*57f0*/  MOV R138, R139 ;  /* 0x0000008b008a7202 */ /* 0x000fe20000000f00 */
[----:B------:R-:W-:Y:S02]  /*5800*/  IMAD.MOV.U32 R145, RZ, RZ, R146 ;  /* 0x000000ffff917224 */ /* 0x000fe400078e0092 */
[----:B------:R-:W-:Y:S02]  /*5810*/  IMAD.MOV.U32 R166, RZ, RZ, R167 ;  /* 0x000000ffffa67224 */ /* 0x000fe400078e00a7 */
[----:B------:R-:W-:Y:S02]  /*5820*/  IMAD.MOV.U32 R139, RZ, RZ, R140 ;  /* 0x000000ffff8b7224 */ /* 0x000fe400078e008c */
[----:B------:R-:W-:Y:S01]  /*5830*/  IMAD.MOV.U32 R140, RZ, RZ, R141 ;  /* 0x000000ffff8c7224 */ /* 0x000fe200078e008d */
[----:B------:R-:W-:Y:S01]  /*5840*/  MOV R141, R142 ;  /* 0x0000008e008d7202 */ /* 0x000fe20000000f00 */
[----:B------:R-:W-:-:S02]  /*5850*/  IMAD.MOV.U32 R142, RZ, RZ, R143 ;  /* 0x000000ffff8e7224 */ /* 0x000fc400078e008f */
[----:B------:R-:W-:Y:S02]  /*5860*/  IMAD.MOV.U32 R144, RZ, RZ, R145 ;  /* 0x000000ffff907224 */ /* 0x000fe400078e0091 */
[----:B------:R-:W-:Y:S01]  /*5870*/  IMAD.MOV.U32 R143, RZ, RZ, R164 ;  /* 0x000000ffff8f7224 */ /* 0x000fe200078e00a4 */
[----:B------:R-:W-:Y:S01]  /*5880*/  MOV R164, R166 ;  /* 0x000000a600a47202 */ /* 0x000fe20000000f00 */
[----:B------:R-:W-:Y:S01]  /*5890*/  FFMA.FTZ R4, R215, c[0x0][0x2d0], -R2 ;  /* 0x0000b400d7047a23 */ /* 0x000fe20000010802 */
[----:B------:R3:W-:Y:S01]  /*58a0*/  MUFU.EX2 R166, R3 ;  /* 0x0000000300a67308 */ /* 0x0007e20000000800 */
[----:B------:R-:W-:Y:S02]  /*58b0*/  MOV R167, R144 ;  /* 0x0000009000a77202 */ /* 0x000fe40000000f00 */
[----:B------:R-:W-:Y:S01]  /*58c0*/  MOV R146, R147 ;  /* 0x0000009300927202 */ /* 0x000fe20000000f00 */
[----:B------:R-:W-:-:S04]  /*58d0*/  IMAD.MOV.U32 R147, RZ, RZ, R208 ;  /* 0x000000ffff937224 */ /* 0x000fc800078e00d0 */
[----:B------:R1:W-:Y:S01]  /*58e0*/  MUFU.EX2 R80, R4 ;  /* 0x0000000400507308 */ /* 0x0003e20000000800 */
[----:B------:R-:W-:Y:S02]  /*58f0*/  IMAD.MOV.U32 R208, RZ, RZ, R209 ;  /* 0x000000ffffd07224 */ /* 0x000fe400078e00d1 */
[----:B---3--:R-:W-:Y:S02]  /*5900*/  FFMA.FTZ R3, R138, c[0x0][0x2d0], -R2 ;  /* 0x0000b4008a037a23 */ /* 0x008fe40000010802 */
[----:B------:R-:W-:Y:S02]  /*5910*/  IMAD.MOV.U32 R138, RZ, RZ, R139 ;  /* 0x000000ffff8a7224 */ /* 0x000fe400078e008b */
[----:B------:R-:W-:Y:S01]  /*5920*/  IMAD.MOV.U32 R139, RZ, RZ, R140 ;  /* 0x000000ffff8b7224 */ /* 0x000fe200078e008c */
[----:B------:R-:W-:Y:S01]  /*5930*/  MOV R140, R141 ;  /* 0x0000008d008c7202 */ /* 0x000fe20000000f00 */
[----:B------:R-:W-:Y:S02]  /*5940*/  IMAD.MOV.U32 R141, RZ, RZ, R142 ;  /* 0x000000ffff8d7224 */ /* 0x000fe400078e008e */
[----:B-1----:R-:W-:-:S02]  /*5950*/  FFMA.FTZ R4, R165, c[0x0][0x2d0], -R2 ;  /* 0x0000b400a5047a23 */ /* 0x002fc40000010802 */
[----:B------:R-:W-:Y:S01]  /*5960*/  IMAD.MOV.U32 R142, RZ, RZ, R143 ;  /* 0x000000ffff8e7224 */ /* 0x000fe200078e008f */
[----:B------:R-:W-:Y:S01]  /*5970*/  MOV R143, R164 ;  /* 0x000000a4008f7202 */ /* 0x000fe20000000f00 */
[----:B------:R-:W-:Y:S01]  /*5980*/  IMAD.MOV.U32 R164, RZ, RZ, R167 ;  /* 0x000000ffffa47224 */ /* 0x000fe200078e00a7 */
[----:B------:R-:W-:Y:S01]  /*5990*/  MOV R209, R210 ;  /* 0x000000d200d17202 */ /* 0x000fe20000000f00 */
[----:B------:R-:W-:Y:S01]  /*59a0*/  MUFU.EX2 R167, R3 ;  /* 0x0000000300a77308 */ /* 0x000fe20000000800 */
[----:B------:R-:W-:Y:S01]  /*59b0*/  IMAD.MOV.U32 R210, RZ, RZ, R211 ;  /* 0x000000ffffd27224 */ /* 0x000fe200078e00d3 */
[----:B------:R-:W-:Y:S01]  /*59c0*/  MOV R145, R146 ;  /* 0x0000009200917202 */ /* 0x000fe20000000f00 */
[----:B------:R-:W-:Y:S01]  /*59d0*/  IMAD.MOV.U32 R211, RZ, RZ, R152 ;  /* 0x000000ffffd37224 */ /* 0x000fe200078e0098 */
[----:B------:R-:W-:Y:S01]  /*59e0*/  MOV R152, R153 ;  /* 0x0000009900987202 */ /* 0x000fe20000000f00 */
[----:B------:R-:W-:-:S03]  /*59f0*/  IMAD.MOV.U32 R146, RZ, RZ, R147 ;  /* 0x000000ffff927224 */ /* 0x000fc600078e0093 */
[----:B------:R4:W1:Y:S01]  /*5a00*/  MUFU.EX2 R165, R4 ;  /* 0x0000000400a57308 */ /* 0x0008620000000800 */
[----:B------:R-:W-:Y:S01]  /*5a10*/  IMAD.MOV.U32 R147, RZ, RZ, R208 ;  /* 0x000000ffff937224 */ /* 0x000fe200078e00d0 */
[----:B------:R-:W-:Y:S01]  /*5a20*/  MOV R208, R209 ;  /* 0x000000d100d07202 */ /* 0x000fe20000000f00 */
[----:B------:R-:W-:Y:S02]  /*5a30*/  IMAD.MOV.U32 R153, RZ, RZ, R158 ;  /* 0x000000ffff997224 */ /* 0x000fe400078e009e */
[----:B------:R-:W-:Y:S01]  /*5a40*/  IMAD.MOV.U32 R209, RZ, RZ, R210 ;  /* 0x000000ffffd17224 */ /* 0x000fe200078e00d2 */
[----:B------:R2:W5:Y:S01]  /*5a50*/  LDL.LU R158, [R1+0x7c] ;  /* 0x00007c00019e7983 */ /* 0x0005620000300800 */
[----:B------:R-:W-:Y:S01]  /*5a60*/  IMAD.MOV.U32 R210, RZ, RZ, R211 ;  /* 0x000000ffffd27224 */ /* 0x000fe200078e00d3 */
[----:B------:R-:W-:Y:S01]  /*5a70*/  MOV R211, R152 ;  /* 0x0000009800d37202 */ /* 0x000fe20000000f00 */
[----:B------:R-:W-:Y:S02]  /*5a80*/  IMAD.MOV.U32 R144, RZ, RZ, R145 ;  /* 0x000000ffff907224 */ /* 0x000fe400078e0091 */
[----:B------:R-:W-:Y:S01]  /*5a90*/  IMAD.MOV.U32 R145, RZ, RZ, R146 ;  /* 0x000000ffff917224 */ /* 0x000fe200078e0092 */
[----:B------:R-:W-:Y:S01]  /*5aa0*/  MOV R146, R147 ;  /* 0x0000009300927202 */ /* 0x000fe20000000f00 */
[----:B------:R-:W-:-:S02]  /*5ab0*/  FADD.FTZ R5, R150, R212 ;  /* 0x000000d496057221 */ /* 0x000fc40000010000 */
[----:B------:R-:W-:Y:S02]  /*5ac0*/  IMAD.MOV.U32 R152, RZ, RZ, R153 ;  /* 0x000000ffff987224 */ /* 0x000fe400078e0099 */
[----:B------:R-:W-:Y:S02]  /*5ad0*/  IMAD.MOV.U32 R153, RZ, RZ, R222 ;  /* 0x000000ffff997224 */ /* 0x000fe400078e00de */
[----:B------:R-:W-:Y:S01]  /*5ae0*/  IMAD.MOV.U32 R147, RZ, RZ, R208 ;  /* 0x000000ffff937224 */ /* 0x000fe200078e00d0 */
[----:B------:R-:W-:Y:S01]  /*5af0*/  MOV R222, R157 ;  /* 0x0000009d00de7202 */ /* 0x000fe20000000f00 */
[----:B------:R-:W-:Y:S01]  /*5b00*/  IMAD.MOV.U32 R208, RZ, RZ, R209 ;  /* 0x000000ffffd07224 */ /* 0x000fe200078e00d1 */
[----:B------:R-:W-:Y:S01]  /*5b10*/  MOV R209, R210 ;  /* 0x000000d200d17202 */ /* 0x000fe20000000f00 */
[----:B------:R-:W-:Y:S01]  /*5b20*/  FADD.FTZ R5, R151, R5 ;  /* 0x0000000597057221 */ /* 0x000fe20000010000 */
[----:B----4-:R-:W-:Y:S01]  /*5b30*/  F2FP.PACK_AB R4, R81, R82 ;  /* 0x000000525104723e */ /* 0x010fe200000000ff */
[----:B------:R-:W-:Y:S01]  /*5b40*/  IMAD.MOV.U32 R210, RZ, RZ, R211 ;  /* 0x000000ffffd27224 */ /* 0x000fe200078e00d3 */
[----:B-1----:R-:W-:Y:S01]  /*5b50*/  F2FP.PACK_AB R7, R165, R167 ;  /* 0x000000a7a507723e */ /* 0x002fe200000000ff */
[----:B------:R-:W-:Y:S01]  /*5b60*/  IMAD.MOV.U32 R211, RZ, RZ, R152 ;  /* 0x000000ffffd37224 */ /* 0x000fe200078e0098 */
[----:B------:R-:W-:Y:S01]  /*5b70*/  MOV R152, R153 ;  /* 0x0000009900987202 */ /* 0x000fe20000000f00 */
[----:B------:R-:W-:Y:S01]  /*5b80*/  FADD.FTZ R3, R148, R6 ;  /* 0x0000000694037221 */ /* 0x000fe20000010000 */
[----:B------:R-:W-:Y:S01]  /*5b90*/  F2FP.PACK_AB R6, R75, R89 ;  /* 0x000000594b06723e */ /* 0x000fe200000000ff */
[----:B------:R-:W-:Y:S01]  /*5ba0*/  FADD.FTZ R12, R214, R5 ;  /* 0x00000005d60c7221 */ /* 0x000fe20000010000 */
[----:B------:R-:W-:Y:S01]  /*5bb0*/  F2FP.PACK_AB R5, R166, R80 ;  /* 0x00000050a605723e */ /* 0x000fe200000000ff */
[----:B------:R-:W-:Y:S01]  /*5bc0*/  IMAD.MOV.U32 R153, RZ, RZ, R222 ;  /* 0x000000ffff997224 */ /* 0x000fe200078e00de */
[----:B------:R2:W5:Y:S01]  /*5bd0*/  LDL.LU R157, [R1+0x78] ;  /* 0x00007800019d7983 */ /* 0x0005620000300800 */
[--C-:B------:R-:W-:Y:S01]  /*5be0*/  FFMA.FTZ R83, R138, c[0x0][0x2d0], -R0.reuse ;  /* 0x0000b4008a537a23 */ /* 0x100fe20000010800 */
[----:B------:R-:W-:Y:S01]  /*5bf0*/  MOV R138, R144 ;  /* 0x00000090008a7202 */ /* 0x000fe20000000f00 */
[----:B------:R-:W-:-:S02]  /*5c00*/  FFMA.FTZ R14, R140, c[0x0][0x2d0], -R0 ;  /* 0x0000b4008c0e7a23 */ /* 0x000fc40000010800 */
[----:B------:R-:W-:Y:S02]  /*5c10*/  IMAD.MOV.U32 R144, RZ, RZ, R152 ;  /* 0x000000ffff907224 */ /* 0x000fe400078e0098 */
[--C-:B------:R-:W-:Y:S02]  /*5c20*/  FFMA.FTZ R15, R139, c[0x0][0x2d0], -R0.reuse ;  /* 0x0000b4008b0f7a23 */ /* 0x100fe40000010800 */
[----:B------:R-:W-:Y:S02]  /*5c30*/  IMAD.MOV.U32 R140, RZ, RZ, R147 ;  /* 0x000000ffff8c7224 */ /* 0x000fe400078e0093 */
[----:B------:R-:W-:Y:S01]  /*5c40*/  IMAD.MOV.U32 R152, RZ, RZ, R153 ;  /* 0x000000ffff987224 */ /* 0x000fe200078e0099 */
[----:B------:R-:W-:Y:S01]  /*5c50*/  MOV R153, R154 ;  /* 0x0000009a00997202 */ /* 0x000fe20000000f00 */
[----:B------:R-:W-:Y:S02]  /*5c60*/  IMAD.MOV.U32 R139, RZ, RZ, R145 ;  /* 0x000000ffff8b7224 */ /* 0x000fe400078e0091 */
[----:B------:R-:W-:-:S02]  /*5c70*/  FFMA.FTZ R88, R146, c[0x0][0x2d0], -R0 ;  /* 0x0000b40092587a23 */ /* 0x000fc40000010800 */
[----:B------:R-:W-:Y:S01]  /*5c80*/  IMAD.MOV.U32 R147, RZ, RZ, R155 ;  /* 0x000000ffff937224 */ /* 0x000fe200078e009b */
[----:B------:R-:W-:Y:S01]  /*5c90*/  MOV R155, R217 ;  /* 0x000000d9009b7202 */ /* 0x000fe20000000f00 */
[----:B------:R-:W-:Y:S01]  /*5ca0*/  IMAD.MOV.U32 R154, RZ, RZ, R216 ;  /* 0x000000ffff9a7224 */ /* 0x000fe200078e00d8 */
[----:B------:R-:W-:Y:S01]  /*5cb0*/  HMMA.16816.F32 R212, R4, R10, R32 ;  /* 0x0000000a04d4723c */ /* 0x000fe20000001820 */
[----:B------:R-:W-:Y:S02]  /*5cc0*/  IMAD.MOV.U32 R146, RZ, RZ, R218 ;  /* 0x000000ffff927224 */ /* 0x000fe400078e00da */
[----:B------:R-:W-:-:S05]  /*5cd0*/  IMAD.MOV.U32 R145, RZ, RZ, R219 ;  /* 0x000000ffff917224 */ /* 0x000fca00078e00db */
[----:B------:R-:W-:Y:S01]  /*5ce0*/  HMMA.16816.F32 R216, R4, R8, R60 ;  /* 0x0000000804d8723c */ /* 0x000fe2000000183c */
[----:B------:R-:W1:Y:S01]  /*5cf0*/  LDSM.16.MT88.4 R8, [R228+0x1800] ;  /* 0x00180000e408783b */ /* 0x000e620000004200 */
[----:B------:R-:W-:Y:S01]  /*5d00*/  IMAD.MOV.U32 R137, RZ, RZ, R164 ;  /* 0x000000ffff897224 */ /* 0x000fe200078e00a4 */
[----:B------:R-:W-:Y:S01]  /*5d10*/  MOV R164, R211 ;  /* 0x000000d300a47202 */ /* 0x000fe20000000f00 */
[--C-:B------:R-:W-:Y:S01]  /*5d20*/  FFMA.FTZ R74, R141, c[0x0][0x2d0], -R0.reuse ;  /* 0x0000b4008d4a7a23 */ /* 0x100fe20000010800 */
[----:B------:R-:W-:Y:S01]  /*5d30*/  MOV R141, R208 ;  /* 0x000000d0008d7202 */ /* 0x000fe20000000f00 */
[--C-:B------:R-:W-:Y:S02]  /*5d40*/  FFMA.FTZ R73, R142, c[0x0][0x2d0], -R0.reuse ;  /* 0x0000b4008e497a23 */ /* 0x100fe40000010800 */
[----:B------:R-:W-:Y:S02]  /*5d50*/  FFMA.FTZ R72, R143, c[0x0][0x2d0], -R0 ;  /* 0x0000b4008f487a23 */ /* 0x000fe40000010800 */
[----:B------:R-:W-:-:S02]  /*5d60*/  IMAD.MOV.U32 R61, RZ, RZ, R164 ;  /* 0x000000ffff3d7224 */ /* 0x000fc400078e00a4 */
[----:B------:R-:W-:Y:S02]  /*5d70*/  IMAD.MOV.U32 R142, RZ, RZ, R209 ;  /* 0x000000ffff8e7224 */ /* 0x000fe400078e00d1 */
[----:B------:R-:W-:Y:S02]  /*5d80*/  IMAD.MOV.U32 R143, RZ, RZ, R210 ;  /* 0x000000ffff8f7224 */ /* 0x000fe400078e00d2 */
[----:B------:R-:W-:Y:S02]  /*5d90*/  IMAD.MOV.U32 R164, RZ, RZ, R152 ;  /* 0x000000ffffa47224 */ /* 0x000fe400078e0098 */
[----:B------:R-:W-:Y:S02]  /*5da0*/  IMAD.MOV.U32 R62, RZ, RZ, R153 ;  /* 0x000000ffff3e7224 */ /* 0x000fe400078e0099 */
[----:B------:R-:W-:Y:S02]  /*5db0*/  IMAD.MOV.U32 R103, RZ, RZ, R154 ;  /* 0x000000ffff677224 */ /* 0x000fe400078e009a */
[----:B------:R-:W-:Y:S01]  /*5dc0*/  IMAD.MOV.U32 R0, RZ, RZ, R155 ;  /* 0x000000ffff007224 */ /* 0x000fe200078e009b */
[C---:B-1----:R-:W-:Y:S08]  /*5dd0*/  HMMA.16816.F32 R208, R4.reuse, R8, R56 ;  /* 0x0000000804d0723c */ /* 0x042ff00000001838 */
[----:B------:R-:W-:Y:S01]  /*5de0*/  HMMA.16816.F32 R152, R4, R10, R28 ;  /* 0x0000000a0498723c */ /* 0x000fe2000000181c */
[----:B------:R-:W1:Y:S01]  /*5df0*/  LDSM.16.MT88.4 R8, [R227+0x1800] ;  /* 0x00180000e308783b */ /* 0x000e620000004200 */
[----:B------:R-:W-:Y:S01]  /*5e00*/  FADD.FTZ R13, R149, R3 ;  /* 0x00000003950d7221 */ /* 0x000fe20000010000 */
[----:B------:R-:W-:Y:S01]  /*5e10*/  MOV R102, R142 ;  /* 0x0000008e00667202 */ /* 0x000fe20000000f00 */
[----:B------:R-:W-:-:S02]  /*5e20*/  IMAD.MOV.U32 R35, RZ, RZ, R140 ;  /* 0x000000ffff237224 */ /* 0x000fc400078e008c */
[----:B------:R-:W-:Y:S02]  /*5e30*/  IMAD.MOV.U32 R60, RZ, RZ, R141 ;  /* 0x000000ffff3c7224 */ /* 0x000fe400078e008d */
[----:B------:R-:W-:Y:S01]  /*5e40*/  IMAD.MOV.U32 R3, RZ, RZ, R143 ;  /* 0x000000ffff037224 */ /* 0x000fe200078e008f */
[C---:B-1----:R-:W-:Y:S08]  /*5e50*/  HMMA.16816.F32 R148, R4.reuse, R8, R52 ;  /* 0x000000080494723c */ /* 0x042ff00000001834 */
[----:B------:R-:W-:Y:S01]  /*5e60*/  HMMA.16816.F32 R140, R4, R10, R24 ;  /* 0x0000000a048c723c */ /* 0x000fe20000001818 */
[----:B------:R-:W1:Y:S01]  /*5e70*/  LDSM.16.MT88.4 R8, [R230+0x1800] ;  /* 0x00180000e608783b */ /* 0x000e620000004200 */
[----:B------:R-:W-:Y:S01]  /*5e80*/  MOV R34, R75 ;  /* 0x0000004b00227202 */ /* 0x000fe20000000f00 */
[----:B------:R-:W-:Y:S01]  /*5e90*/  IMAD.MOV.U32 R57, RZ, RZ, R138 ;  /* 0x000000ffff397224 */ /* 0x000fe200078e008a */
[----:B------:R-:W-:Y:S01]  /*5ea0*/  MOV R58, R137 ;  /* 0x00000089003a7202 */ /* 0x000fe20000000f00 */
[----:B------:R-:W-:Y:S01]  /*5eb0*/  IMAD.MOV.U32 R33, RZ, RZ, R139 ;  /* 0x000000ffff217224 */ /* 0x000fe200078e008b */
[----:B------:R-:W-:Y:S01]  /*5ec0*/  MOV R75, R144 ;  /* 0x00000090004b7202 */ /* 0x000fe20000000f00 */
[----:B------:R-:W-:Y:S01]  /*5ed0*/  IMAD.MOV.U32 R31, RZ, RZ, R145 ;  /* 0x000000ffff1f7224 */ /* 0x000fe200078e0091 */
[----:B------:R-:W-:Y:S01]  /*5ee0*/  MOV R29, R147 ;  /* 0x00000093001d7202 */ /* 0x000fe20000000f00 */
[----:B------:R-:W-:-:S02]  /*5ef0*/  IMAD.MOV.U32 R30, RZ, RZ, R146 ;  /* 0x000000ffff1e7224 */ /* 0x000fc400078e0092 */
[C---:B-1----:R-:W-:Y:S08]  /*5f00*/  HMMA.16816.F32 R144, R4.reuse, R8, R48 ;  /* 0x000000080490723c */ /* 0x042ff00000001830 */
[----:B------:R-:W-:Y:S01]  /*5f10*/  HMMA.16816.F32 R136, R4, R10, R20 ;  /* 0x0000000a0488723c */ /* 0x000fe20000001814 */
[----:B------:R-:W1:Y:S01]  /*5f20*/  LDSM.16.MT88.4 R8, [R224+0x4800] ;  /* 0x00480000e008783b */ /* 0x000e620000004200 */
[----:B------:R-:W-:-:S02]  /*5f30*/  MOV R63, R89 ;  /* 0x00000059003f7202 */ /* 0x000fc40000000f00 */
[----:B------:R-:W-:-:S04]  /*5f40*/  MOV R56, R88 ;  /* 0x0000005800387202 */ /* 0x000fc80000000f00 */
[C---:B-1----:R-:W-:Y:S08]  /*5f50*/  HMMA.16816.F32 R96, R4.reuse, R8, R40 ;  /* 0x000000080460723c */ /* 0x042ff00000001828 */
[----:B------:R-:W-:Y:S01]  /*5f60*/  HMMA.16816.F32 R88, R4, R10, R16 ;  /* 0x0000000a0458723c */ /* 0x000fe20000001810 */
[----:B------:R-:W1:Y:S01]  /*5f70*/  LDSM.16.MT88.4 R8, [R228+0x4800] ;  /* 0x00480000e408783b */ /* 0x000e620000004200 */
[----:B------:R-:W-:-:S05]  /*5f80*/  IMAD.MOV.U32 R59, RZ, RZ, R34 ;  /* 0x000000ffff3b7224 */ /* 0x000fca00078e0022 */
[----:B------:R-:W-:Y:S01]  /*5f90*/  IMAD.MOV.U32 R19, RZ, RZ, R33 ;  /* 0x000000ffff137224 */ /* 0x000fe200078e0021 */
[----:B------:R-:W-:Y:S01]  /*5fa0*/  MOV R18, R35 ;  /* 0x0000002300127202 */ /* 0x000fe20000000f00 */
[C---:B-1----:R-:W-:Y:S08]  /*5fb0*/  HMMA.16816.F32 R44, R4.reuse, R8, R44 ;  /* 0x00000008042c723c */ /* 0x042ff0000000182c */
[C---:B------:R-:W-:Y:S01]  /*5fc0*/  HMMA.16816.F32 R32, R4.reuse, R10, R64 ;  /* 0x0000000a0420723c */ /* 0x040fe20000001840 */
[----:B------:R-:W1:Y:S07]  /*5fd0*/  LDSM.16.MT88.4 R8, [R227+0x4800] ;  /* 0x00480000e308783b */ /* 0x000e6e0000004200 */
[C---:B-1----:R-:W-:Y:S08]  /*5fe0*/  HMMA.16816.F32 R132, R4.reuse, R8, R132 ;  /* 0x000000080484723c */ /* 0x042ff00000001884 */
[----:B------:R-:W-:Y:S01]  /*5ff0*/  HMMA.16816.F32 R68, R4, R10, R68 ;  /* 0x0000000a0444723c */ /* 0x000fe20000001844 */
[----:B------:R-:W1:Y:S01]  /*6000*/  LDSM.16.MT88.4 R8, [R230+0x4800] ;  /* 0x00480000e608783b */ /* 0x000e620000004200 */
[----:B------:R-:W-:Y:S01]  /*6010*/  IMAD.MOV.U32 R17, RZ, RZ, R60 ;  /* 0x000000ffff117224 */ /* 0x000fe200078e003c */
[----:B------:R-:W-:Y:S01]  /*6020*/  MOV R22, R62 ;  /* 0x0000003e00167202 */ /* 0x000fe20000000f00 */
[----:B------:R-:W-:-:S02]  /*6030*/  IMAD.MOV.U32 R23, RZ, RZ, R61 ;  /* 0x000000ffff177224 */ /* 0x000fc400078e003d */
[----:B------:R-:W-:Y:S02]  /*6040*/  IMAD.MOV.U32 R16, RZ, RZ, R63 ;  /* 0x000000ffff107224 */ /* 0x000fe400078e003f */
[C---:B-1----:R-:W-:Y:S08]  /*6050*/  HMMA.16816.F32 R60, R4.reuse, R8, R128 ;  /* 0x00000008043c723c */ /* 0x042ff00000001880 */
[----:B------:R-:W-:Y:S01]  /*6060*/  HMMA.16816.F32 R52, R4, R10, R84 ;  /* 0x0000000a0434723c */ /* 0x000fe20000001854 */
[----:B------:R-:W1:Y:S01]  /*6070*/  LDSM.16.MT88.4 R8, [R224+0x7800] ;  /* 0x00780000e008783b */ /* 0x000e620000004200 */
[----:B------:R-:W-:Y:S01]  /*6080*/  IMAD.MOV.U32 R131, RZ, RZ, R29 ;  /* 0x000000ffff837224 */ /* 0x000fe200078e001d */
[----:B------:R-:W-:Y:S01]  /*6090*/  MOV R21, R30 ;  /* 0x0000001e00157202 */ /* 0x000fe20000000f00 */
[----:B------:R-:W-:-:S04]  /*60a0*/  IMAD.MOV.U32 R20, RZ, RZ, R31 ;  /* 0x000000ffff147224 */ /* 0x000fc800078e001f */
[C---:B-1----:R-:W-:Y:S08]  /*60b0*/  HMMA.16816.F32 R40, R4.reuse, R8, R124 ;  /* 0x000000080428723c */ /* 0x042ff0000000187c */
[----:B------:R-:W-:Y:S01]  /*60c0*/  HMMA.16816.F32 R28, R4, R10, R112 ;  /* 0x0000000a041c723c */ /* 0x000fe20000001870 */
[----:B------:R-:W1:Y:S01]  /*60d0*/  LDSM.16.MT88.4 R8, [R228+0x7800] ;  /* 0x00780000e408783b */ /* 0x000e620000004200 */
[----:B------:R-:W-:Y:S01]  /*60e0*/  MOV R85, R74 ;  /* 0x0000004a00557202 */ /* 0x000fe20000000f00 */
[----:B------:R-:W-:Y:S01]  /*60f0*/  IMAD.MOV.U32 R86, RZ, RZ, R73 ;  /* 0x000000ffff567224 */ /* 0x000fe200078e0049 */
[----:B------:R-:W-:Y:S01]  /*6100*/  MOV R126, R75 ;  /* 0x0000004b007e7202 */ /* 0x000fe20000000f00 */
[----:B------:R-:W-:-:S03]  /*6110*/  IMAD.MOV.U32 R87, RZ, RZ, R72 ;  /* 0x000000ffff577224 */ /* 0x000fc600078e0048 */
[C---:B-1----:R-:W-:Y:S08]  /*6120*/  HMMA.16816.F32 R72, R4.reuse, R8, R120 ;  /* 0x000000080448723c */ /* 0x042ff00000001878 */
[----:B------:R-:W-:Y:S01]  /*6130*/  HMMA.16816.F32 R64, R4, R10, R108 ;  /* 0x0000000a0440723c */ /* 0x000fe2000000186c */
[----:B------:R-:W1:Y:S01]  /*6140*/  LDSM.16.MT88.4 R8, [R227+0x7800] ;  /* 0x00780000e308783b */ /* 0x000e620000004200 */
[----:B------:R-:W-:Y:S01]  /*6150*/  IMAD.MOV.U32 R128, RZ, RZ, R56 ;  /* 0x000000ffff807224 */ /* 0x000fe200078e0038 */
[----:B------:R-:W-:Y:S01]  /*6160*/  MOV R129, R57 ;  /* 0x0000003900817202 */ /* 0x000fe20000000f00 */
[----:B------:R-:W-:-:S02]  /*6170*/  IMAD.MOV.U32 R130, RZ, RZ, R58 ;  /* 0x000000ffff827224 */ /* 0x000fc400078e003a */
[----:B------:R-:W-:Y:S02]  /*6180*/  IMAD.MOV.U32 R84, RZ, RZ, R59 ;  /* 0x000000ffff547224 */ /* 0x000fe400078e003b */
[----:B------:R-:W-:Y:S01]  /*6190*/  FFMA.FTZ R0, R0, c[0x0][0x2d0], -R2 ;  /* 0x0000b40000007a23 */ /* 0x000fe20000010802 */
[C---:B-1----:R-:W-:Y:S08]  /*61a0*/  HMMA.16816.F32 R56, R4.reuse, R8, R116 ;  /* 0x000000080438723c */ /* 0x042ff00000001874 */
[----:B------:R-:W-:Y:S01]  /*61b0*/  HMMA.16816.F32 R48, R4, R10, R104 ;  /* 0x0000000a0430723c */ /* 0x000fe20000001868 */
[----:B------:R-:W1:Y:S01]  /*61c0*/  LDSM.16.MT88.4 R8, [R230+0x7800] ;  /* 0x00780000e608783b */ /* 0x000e620000004200 */
[----:B------:R-:W-:-:S02]  /*61d0*/  IMAD.MOV.U32 R127, RZ, RZ, R164 ;  /* 0x000000ffff7f7224 */ /* 0x000fc400078e00a4 */
[----:B------:R-:W-:Y:S02]  /*61e0*/  IMAD.MOV.U32 R125, RZ, RZ, R103 ;  /* 0x000000ffff7d7224 */ /* 0x000fe400078e0067 */
[----:B------:R3:W-:Y:S01]  /*61f0*/  MUFU.EX2 R103, R0 ;  /* 0x0000000000677308 */ /* 0x0007e20000000800 */
[----:B------:R-:W-:Y:S02]  /*6200*/  FFMA.FTZ R3, R3, c[0x0][0x2d0], -R2 ;  /* 0x0000b40003037a23 */ /* 0x000fe40000010802 */
[----:B---3--:R-:W-:Y:S01]  /*6210*/  FADD.FTZ R0, R126, R12 ;  /* 0x0000000c7e007221 */ /* 0x008fe20000010000 */
        /* <DEDUP_REMOVED lines=10> */
[C---:B-1----:R-:W-:Y:S01]  /*62c0*/  HMMA.16816.F32 R36, R4.reuse, R8, R36 ;  /* 0x000000080424723c */ /* 0x042fe20000001824 */
[----:B------:R-:W-:Y:S07]  /*62d0*/  MUFU.EX2 R107, R15 ;  /* 0x0000000f006b7308 */ /* 0x000fee0000000800 */
[----:B------:R-:W-:Y:S01]  /*62e0*/  HMMA.16816.F32 R24, R4, R10, R92 ;  /* 0x0000000a0418723c */ /* 0x000fe2000000185c */
[----:B------:R1:W-:Y:S01]  /*62f0*/  MUFU.EX2 R164, R14 ;  /* 0x0000000e00a47308 */ /* 0x0003e20000000800 */
[----:B------:R-:W-:Y:S05]  /*6300*/  LDSM.16.MT88.4 R8, [R227+0x2000] ;  /* 0x00200000e308783b */ /* 0x000fea0000004200 */
[----:B------:R-:W-:-:S02]  /*6310*/  FADD.FTZ R4, R102, R13 ;  /* 0x0000000d66047221 */ /* 0x000fc40000010000 */
[----:B------:R3:W4:Y:S02]  /*6320*/  MUFU.EX2 R102, R3 ;  /* 0x0000000300667308 */ /* 0x0007240000000800 */
[----:B------:R-:W-:Y:S01]  /*6330*/  FADD.FTZ R4, R19, R4 ;  /* 0x0000000413047221 */ /* 0x000fe20000010000 */
[----:B-1----:R-:W-:Y:S01]  /*6340*/  LDSM.16.MT88.4 R12, [R228+0x2000] ;  /* 0x00200000e40c783b */ /* 0x002fe20000004200 */
[----:B---3--:R-:W-:Y:S02]  /*6350*/  FADD.FTZ R3, R17, R0 ;  /* 0x0000000011037221 */ /* 0x008fe40000010000 */
[--C-:B------:R-:W-:Y:S02]  /*6360*/  FFMA.FTZ R0, R18, c[0x0][0x2d0], -R2.reuse ;  /* 0x0000b40012007a23 */ /* 0x100fe40000010802 */
[----:B------:R-:W1:Y:S02]  /*6370*/  LDSM.16.MT88.4 R16, [R224+0x2000] ;  /* 0x00200000e010783b */ /* 0x000e640000004200 */
[----:B------:R3:W-:Y:S08]  /*6380*/  MUFU.EX2 R104, R0 ;  /* 0x0000000000687308 */ /* 0x0007f00000000800 */
[----:B------:R-:W-:Y:S01]  /*6390*/  MUFU.EX2 R92, R83 ;  /* 0x00000053005c7308 */ /* 0x000fe20000000800 */
[----:B---3--:R-:W-:-:S07]  /*63a0*/  FFMA.FTZ R0, R125, c[0x0][0x2d0], -R2 ;  /* 0x0000b4007d007a23 */ /* 0x008fce0000010802 */
[----:B------:R-:W3:Y:S08]  /*63b0*/  MUFU.EX2 R106, R79 ;  /* 0x0000004f006a7308 */ /* 0x000ef00000000800 */
[----:B------:R-:W1:Y:S01]  /*63c0*/  MUFU.EX2 R105, R0 ;  /* 0x0000000000697308 */ /* 0x000e620000000800 */
[----:B------:R-:W-:Y:S01]  /*63d0*/  MOV R122, R128 ;  /* 0x00000080007a7202 */ /* 0x000fe20000000f00 */
[----:B------:R-:W-:-:S02]  /*63e0*/  IMAD.MOV.U32 R128, RZ, RZ, R129 ;  /* 0x000000ffff807224 */ /* 0x000fc400078e0081 */
[----:B------:R-:W-:Y:S01]  /*63f0*/  IMAD.MOV.U32 R129, RZ, RZ, R130 ;  /* 0x000000ffff817224 */ /* 0x000fe200078e0082 */
[----:B------:R-:W-:Y:S01]  /*6400*/  MOV R130, R131 ;  /* 0x0000008300827202 */ /* 0x000fe20000000f00 */
[----:B------:R-:W-:Y:S01]  /*6410*/  IMAD.MOV.U32 R131, RZ, RZ, R22 ;  /* 0x000000ffff837224 */ /* 0x000fe200078e0016 */
[----:B----4-:R-:W-:Y:S01]  /*6420*/  F2FP.PACK_AB R5, R102, R103 ;  /* 0x000000676605723e */ /* 0x010fe200000000ff */
[----:B------:R-:W-:Y:S01]  /*6430*/  FADD.FTZ R22, R77, R4 ;  /* 0x000000044d167221 */ /* 0x000fe20000010000 */
[----:B---3--:R-:W-:Y:S02]  /*6440*/  F2FP.PACK_AB R4, R106, R92 ;  /* 0x0000005c6a04723e */ /* 0x008fe400000000ff */
[----:B------:R-:W-:Y:S02]  /*6450*/  F2FP.PACK_AB R6, R164, R107 ;  /* 0x0000006ba406723e */ /* 0x000fe400000000ff */
[----:B-1----:R-:W-:Y:S01]  /*6460*/  F2FP.PACK_AB R7, R105, R104 ;  /* 0x000000686907723e */ /* 0x002fe200000000ff */
[----:B------:R-:W-:-:S02]  /*6470*/  FADD.FTZ R0, R76, R3 ;  /* 0x000000034c007221 */ /* 0x000fc40000010000 */
[--C-:B------:R-:W-:Y:S02]  /*6480*/  FFMA.FTZ R21, R21, c[0x0][0x2d0], -R2.reuse ;  /* 0x0000b40015157a23 */ /* 0x100fe40000010802 */
[--C-:B------:R-:W-:Y:S02]  /*6490*/  FFMA.FTZ R20, R20, c[0x0][0x2d0], -R2.reuse ;  /* 0x0000b40014147a23 */ /* 0x100fe40000010802 */
[--C-:B------:R-:W-:Y:S02]  /*64a0*/  FFMA.FTZ R3, R126, c[0x0][0x2d0], -R2.reuse ;  /* 0x0000b4007e037a23 */ /* 0x100fe40000010802 */
[----:B------:R-:W-:Y:S01]  /*64b0*/  FFMA.FTZ R23, R23, c[0x0][0x2d0], -R2 ;  /* 0x0000b40017177a23 */ /* 0x000fe20000010802 */
[----:B------:R-:W-:Y:S01]  /*64c0*/  MOV R113, R85 ;  /* 0x0000005500717202 */ /* 0x000fe20000000f00 */
[----:B------:R-:W-:Y:S01]  /*64d0*/  FADD.FTZ R2, R78, R0 ;  /* 0x000000004e027221 */ /* 0x000fe20000010000 */
[----:B------:R-:W-:Y:S01]  /*64e0*/  HMMA.16816.F32 R108, R4, R16, R216 ;  /* 0x00000010046c723c */ /* 0x000fe200000018d8 */
[----:B------:R-:W-:-:S02]  /*64f0*/  IMAD.MOV.U32 R112, RZ, RZ, R84 ;  /* 0x000000ffff707224 */ /* 0x000fc400078e0054 */
[----:B------:R-:W-:Y:S02]  /*6500*/  IMAD.MOV.U32 R114, RZ, RZ, R86 ;  /* 0x000000ffff727224 */ /* 0x000fe400078e0056 */
[----:B------:R-:W-:-:S03]  /*6510*/  IMAD.MOV.U32 R115, RZ, RZ, R87 ;  /* 0x000000ffff737224 */ /* 0x000fc600078e0057 */
[C---:B------:R-:W-:Y:S01]  /*6520*/  HMMA.16816.F32 R76, R4.reuse, R18, R212 ;  /* 0x00000012044c723c */ /* 0x040fe200000018d4 */
[----:B------:R-:W1:Y:S07]  /*6530*/  LDSM.16.MT88.4 R16, [R230+0x2000] ;  /* 0x00200000e610783b */ /* 0x000e6e0000004200 */
[C---:B------:R-:W-:Y:S08]  /*6540*/  HMMA.16816.F32 R116, R4.reuse, R12, R208 ;  /* 0x0000000c0474723c */ /* 0x040ff000000018d0 */
[C---:B------:R-:W-:Y:S01]  /*6550*/  HMMA.16816.F32 R84, R4.reuse, R14, R152 ;  /* 0x0000000e0454723c */ /* 0x040fe20000001898 */
[----:B------:R-:W3:Y:S07]  /*6560*/  LDSM.16.MT88.4 R12, [R224+0x5000] ;  /* 0x00500000e00c783b */ /* 0x000eee0000004200 */
[----:B------:R-:W-:Y:S01]  /*6570*/  HMMA.16816.F32 R140, R4, R10, R140 ;  /* 0x0000000a048c723c */ /* 0x000fe2000000188c */
[----:B------:R-:W-:-:S07]  /*6580*/  IMAD.MOV.U32 R123, RZ, RZ, R127 ;  /* 0x000000ffff7b7224 */ /* 0x000fce00078e007f */
[C---:B------:R-:W-:Y:S01]  /*6590*/  HMMA.16816.F32 R124, R4.reuse, R8, R148 ;  /* 0x00000008047c723c */ /* 0x040fe20000001894 */
[----:B------:R-:W4:Y:S01]  /*65a0*/  LDSM.16.MT88.4 R8, [R228+0x5000] ;  /* 0x00500000e408783b */ /* 0x000f220000004200 */
[----:B------:R-:W-:Y:S02]  /*65b0*/  IMAD.MOV.U32 R222, RZ, RZ, R156 ;  /* 0x000000ffffde7224 */ /* 0x000fe400078e009c */
[----:B------:R-:W-:Y:S01]  /*65c0*/  IMAD.MOV.U32 R95, RZ, RZ, R128 ;  /* 0x000000ffff5f7224 */ /* 0x000fe200078e0080 */
[----:B------:R-:W-:Y:S01]  /*65d0*/  MOV R128, R129 ;  /* 0x0000008100807202 */ /* 0x000fe20000000f00 */
[----:B------:R-:W-:Y:S01]  /*65e0*/  IMAD.MOV.U32 R129, RZ, RZ, R130 ;  /* 0x000000ffff817224 */ /* 0x000fe200078e0082 */
[----:B------:R-:W-:Y:S01]  /*65f0*/  MOV R0, R122 ;  /* 0x0000007a00007202 */ /* 0x000fe20000000f00 */
[----:B------:R-:W-:Y:S01]  /*6600*/  IMAD.MOV.U32 R121, RZ, RZ, R222 ;  /* 0x000000ffff797224 */ /* 0x000fe200078e00de */
[----:B------:R-:W-:Y:S01]  /*6610*/  MOV R130, R131 ;  /* 0x0000008300827202 */ /* 0x000fe20000000f00 */
[----:B------:R-:W-:Y:S01]  /*6620*/  IMAD.MOV.U32 R131, RZ, RZ, R220 ;  /* 0x000000ffff837224 */ /* 0x000fe200078e00dc */
[----:B------:R-:W-:Y:S01]  /*6630*/  MOV R122, R221 ;  /* 0x000000dd007a7202 */ /* 0x000fe20000000f00 */
[C---:B-1----:R-:W-:Y:S01]  /*6640*/  HMMA.16816.F32 R216, R4.reuse, R18, R136 ;  /* 0x0000001204d8723c */ /* 0x042fe20000001888 */
[----:B------:R-:W-:Y:S01]  /*6650*/  MOV R120, R223 ;  /* 0x000000df00787202 */ /* 0x000fe20000000f00 */
[----:B------:R-:W-:Y:S02]  /*6660*/  LDSM.16.MT88.4 R136, [R230+0x2800] ;  /* 0x00280000e688783b */ /* 0x000fe40000004200 */
[----:B------:R-:W-:Y:S01]  /*6670*/  MOV R153, R140 ;  /* 0x0000008c00997202 */ /* 0x000fe20000000f00 */
[----:B------:R-:W-:Y:S01]  /*6680*/  IMAD.MOV.U32 R152, RZ, RZ, R141 ;  /* 0x000000ffff987224 */ /* 0x000fe200078e008d */
[----:B------:R-:W-:Y:S01]  /*6690*/  MOV R94, R142 ;  /* 0x0000008e005e7202 */ /* 0x000fe20000000f00 */
[----:B------:R-:W-:Y:S01]  /*66a0*/  IMAD.MOV.U32 R93, RZ, RZ, R143 ;  /* 0x000000ffff5d7224 */ /* 0x000fe200078e008f */
[C---:B------:R-:W-:Y:S01]  /*66b0*/  HMMA.16816.F32 R220, R4.reuse, R16, R144 ;  /* 0x0000001004dc723c */ /* 0x040fe20000001890 */
[----:B------:R-:W1:Y:S04]  /*66c0*/  LDSM.16.MT88.4 R16, [R227+0x5000] ;  /* 0x00500000e310783b */ /* 0x000e680000004200 */
[----:B------:R2:W5:Y:S03]  /*66d0*/  LDL.LU R156, [R1+0x74] ;  /* 0x00007400019c7983 */ /* 0x0005660000300800 */
[C---:B---3--:R-:W-:Y:S08]  /*66e0*/  HMMA.16816.F32 R140, R4.reuse, R12, R96 ;  /* 0x0000000c048c723c */ /* 0x048ff00000001860 */
[C---:B------:R-:W-:Y:S01]  /*66f0*/  HMMA.16816.F32 R88, R4.reuse, R14, R88 ;  /* 0x0000000e0458723c */ /* 0x040fe20000001858 */
[----:B------:R-:W3:Y:S07]  /*6700*/  LDSM.16.MT88.4 R12, [R230+0x5000] ;  /* 0x00500000e60c783b */ /* 0x000eee0000004200 */
[C---:B----4-:R-:W-:Y:S08]  /*6710*/  HMMA.16816.F32 R148, R4.reuse, R8, R44 ;  /* 0x000000080494723c */ /* 0x050ff0000000182c */
[C---:B------:R-:W-:Y:S01]  /*6720*/  HMMA.16816.F32 R32, R4.reuse, R10, R32 ;  /* 0x0000000a0420723c */ /* 0x040fe20000001820 */
[----:B------:R-:W4:Y:S07]  /*6730*/  LDSM.16.MT88.4 R8, [R224+0x8000] ;  /* 0x00800000e008783b */ /* 0x000f2e0000004200 */
[C---:B-1----:R-:W-:Y:S08]  /*6740*/  HMMA.16816.F32 R44, R4.reuse, R16, R132 ;  /* 0x00000010042c723c */ /* 0x042ff00000001884 */
[C---:B------:R-:W-:Y:S08]  /*6750*/  HMMA.16816.F32 R68, R4.reuse, R18, R68 ;  /* 0x000000120444723c */ /* 0x040ff00000001844 */
[C---:B---3--:R-:W-:Y:S08]  /*6760*/  HMMA.16816.F32 R16, R4.reuse, R14, R52 ;  /* 0x0000000e0410723c */ /* 0x048ff00000001834 */
[C---:B------:R-:W-:Y:S01]  /*6770*/  HMMA.16816.F32 R60, R4.reuse, R12, R60 ;  /* 0x0000000c043c723c */ /* 0x040fe2000000183c */
[----:B------:R-:W1:Y:S07]  /*6780*/  LDSM.16.MT88.4 R12, [R227+0x8000] ;  /* 0x00800000e30c783b */ /* 0x000e6e0000004200 */
[----:B------:R-:W-:Y:S01]  /*6790*/  IMAD.MOV.U32 R98, RZ, RZ, R68 ;  /* 0x000000ffff627224 */ /* 0x000fe200078e0044 */
[----:B------:R-:W-:Y:S01]  /*67a0*/  MOV R97, R69 ;  /* 0x0000004500617202 */ /* 0x000fe20000000f00 */
[----:B------:R-:W-:Y:S01]  /*67b0*/  IMAD.MOV.U32 R96, RZ, RZ, R70 ;  /* 0x000000ffff607224 */ /* 0x000fe200078e0046 */
[----:B------:R-:W-:Y:S01]  /*67c0*/  MOV R83, R71 ;  /* 0x0000004700537202 */ /* 0x000fe20000000f00 */
[C---:B----4-:R-:W-:Y:S04]  /*67d0*/  HMMA.16816.F32 R212, R4.reuse, R10, R28 ;  /* 0x0000000a04d4723c */ /* 0x050fe8000000181c */
[----:B------:R-:W-:Y:S01]  /*67e0*/  IMAD.MOV.U32 R55, RZ, RZ, R16 ;  /* 0x000000ffff377224 */ /* 0x000fe200078e0010 */
[----:B------:R-:W-:Y:S01]  /*67f0*/  MOV R54, R17 ;  /* 0x0000001100367202 */ /* 0x000fe20000000f00 */
[----:B------:R-:W-:Y:S01]  /*6800*/  IMAD.MOV.U32 R53, RZ, RZ, R18 ;  /* 0x000000ffff357224 */ /* 0x000fe200078e0012 */
[----:B------:R-:W-:Y:S01]  /*6810*/  MOV R52, R19 ;  /* 0x0000001300347202 */ /* 0x000fe20000000f00 */
[----:B------:R-:W-:Y:S01]  /*6820*/  HMMA.16816.F32 R68, R4, R8, R40 ;  /* 0x000000080444723c */ /* 0x000fe20000001828 */
[----:B------:R-:W3:Y:S04]  /*6830*/  LDSM.16.MT88.4 R16, [R228+0x8000] ;  /* 0x00800000e410783b */ /* 0x000ee80000004200 */
[----:B------:R-:W4:Y:S01]  /*6840*/  LDSM.16.MT88.4 R8, [R230+0x8000] ;  /* 0x00800000e608783b */ /* 0x000f220000004200 */
[----:B------:R-:W-:Y:S01]  /*6850*/  IMAD.MOV.U32 R146, RZ, RZ, R0 ;  /* 0x000000ffff927224 */ /* 0x000fe200078e0000 */
[----:B------:R-:W-:Y:S01]  /*6860*/  MOV R0, R95 ;  /* 0x0000005f00007202 */ /* 0x000fe20000000f00 */
[----:B------:R-:W-:-:S04]  /*6870*/  IMAD.MOV.U32 R147, RZ, RZ, R120 ;  /* 0x000000ffff937224 */ /* 0x000fc800078e0078 */
[----:B------:R-:W-:-:S04]  /*6880*/  FADD.FTZ R0, R0, R22 ;  /* 0x0000001600007221 */ /* 0x000fc80000010000 */
[----:B------:R-:W-:Y:S01]  /*6890*/  FADD.FTZ R0, R147, R0 ;  /* 0x0000000093007221 */ /* 0x000fe20000010000 */
[C---:B-1----:R-:W-:Y:S01]  /*68a0*/  HMMA.16816.F32 R28, R4.reuse, R12, R56 ;  /* 0x0000000c041c723c */ /* 0x042fe20000001838 */
[----:B------:R-:W-:Y:S07]  /*68b0*/  LDSM.16.MT88.4 R56, [R227+0x5800] ;  /* 0x00580000e338783b */ /* 0x000fee0000004200 */
[C---:B------:R-:W-:Y:S08]  /*68c0*/  HMMA.16816.F32 R48, R4.reuse, R14, R48 ;  /* 0x0000000e0430723c */ /* 0x040ff00000001830 */
[C---:B---3--:R-:W-:Y:S08]  /*68d0*/  HMMA.16816.F32 R208, R4.reuse, R16, R72 ;  /* 0x0000001004d0723c */ /* 0x048ff00000001848 */
[C---:B------:R-:W-:Y:S08]  /*68e0*/  HMMA.16816.F32 R40, R4.reuse, R18, R64 ;  /* 0x000000120428723c */ /* 0x040ff00000001840 */
[C---:B----4-:R-:W-:Y:S08]  /*68f0*/  HMMA.16816.F32 R36, R4.reuse, R8, R36 ;  /* 0x000000080424723c */ /* 0x050ff00000001824 */
[----:B------:R-:W-:Y:S01]  /*6900*/  HMMA.16816.F32 R24, R4, R10, R24 ;  /* 0x0000000a0418723c */ /* 0x000fe20000001818 */
[----:B------:R1:W-:Y:S01]  /*6910*/  MUFU.EX2 R4, R3 ;  /* 0x0000000300047308 */ /* 0x0003e20000000800 */
[----:B------:R-:W-:Y:S01]  /*6920*/  MOV R154, R121 ;  /* 0x00000079009a7202 */ /* 0x000fe20000000f00 */
        /* <DEDUP_REMOVED lines=13> */
[----:B------:R-:W-:Y:S01]  /*6a00*/  LDSM.16.MT88.4 R64, [R230+0x5800] ;  /* 0x00580000e640783b */ /* 0x000fe20000004200 */
[----:B-1----:R-:W-:-:S03]  /*6a10*/  FADD.FTZ R3, R146, R2 ;  /* 0x0000000292037221 */ /* 0x002fc60000010000 */
[----:B------:R-:W1:Y:S01]  /*6a20*/  LDSM.16.MT88.4 R144, [R224+0x5800] ;  /* 0x00580000e090783b */ /* 0x000e620000004200 */
[----:B------:R-:W-:Y:S02]  /*6a30*/  FADD.FTZ R2, R155, R0 ;  /* 0x000000009b027221 */ /* 0x000fe40000010000 */
[----:B------:R-:W-:Y:S01]  /*6a40*/  FADD.FTZ R3, R154, R3 ;  /* 0x000000039a037221 */ /* 0x000fe20000010000 */
[----:B------:R-:W-:Y:S01]  /*6a50*/  MUFU.EX2 R8, R112 ;  /* 0x0000007000087308 */ /* 0x000fe20000000800 */
[----:B------:R-:W-:Y:S01]  /*6a60*/  FADD.FTZ R2, R80, R2 ;  /* 0x0000000250027221 */ /* 0x000fe20000010000 */
[----:B------:R-:W-:Y:S01]  /*6a70*/  MOV R93, R129 ;  /* 0x00000081005d7202 */ /* 0x000fe20000000f00 */
[----:B------:R-:W-:Y:S01]  /*6a80*/  FADD.FTZ R0, R82, R3 ;  /* 0x0000000352007221 */ /* 0x000fe20000010000 */
[----:B------:R-:W-:Y:S04]  /*6a90*/  LDSM.16.MT88.4 R72, [R224+0x8800] ;  /* 0x00880000e048783b */ /* 0x000fe80000004200 */
[----:B------:R-:W3:Y:S01]  /*6aa0*/  MUFU.EX2 R11, R113 ;  /* 0x00000071000b7308 */ /* 0x000ee20000000800 */
[----:B------:R-:W-:-:S07]  /*6ab0*/  FADD.FTZ R2, R166, R2 ;  /* 0x00000002a6027221 */ /* 0x000fce0000010000 */
[----:B------:R-:W-:Y:S01]  /*6ac0*/  MUFU.EX2 R10, R114 ;  /* 0x00000072000a7308 */ /* 0x000fe20000000800 */
[----:B------:R-:W-:-:S07]  /*6ad0*/  IMAD.MOV.U32 R94, RZ, RZ, R128 ;  /* 0x000000ffff5e7224 */ /* 0x000fce00078e0080 */
[----:B------:R-:W4:Y:S01]  /*6ae0*/  MUFU.EX2 R9, R115 ;  /* 0x0000007300097308 */ /* 0x000f220000000800 */
[----:B------:R-:W-:-:S07]  /*6af0*/  FADD.FTZ R0, R81, R0 ;  /* 0x0000000051007221 */ /* 0x000fce0000010000 */
[----:B------:R-:W-:Y:S08]  /*6b00*/  MUFU.EX2 R7, R21 ;  /* 0x0000001500077308 */ /* 0x000ff00000000800 */
[----:B------:R-:W1:Y:S08]  /*6b10*/  MUFU.EX2 R6, R20 ;  /* 0x0000001400067308 */ /* 0x000e700000000800 */
[----:B------:R-:W1:Y:S01]  /*6b20*/  MUFU.EX2 R5, R23 ;  /* 0x0000001700057308 */ /* 0x000e620000000800 */
[----:B------:R-:W-:Y:S01]  /*6b30*/  IMAD.MOV.U32 R15, RZ, RZ, R12 ;  /* 0x000000ffff0f7224 */ /* 0x000fe200078e000c */
[----:B------:R-:W-:Y:S01]  /*6b40*/  MOV R14, R13 ;  /* 0x0000000d000e7202 */ /* 0x000fe20000000f00 */
[----:B------:R-:W-:Y:S01]  /*6b50*/  FADD.FTZ R3, R167, R2 ;  /* 0x00000002a7037221 */ /* 0x000fe20000010000 */
[----:B---3--:R-:W-:Y:S01]  /*6b60*/  F2FP.PACK_AB R96, R11, R8 ;  /* 0x000000080b60723e */ /* 0x008fe200000000ff */
[----:B------:R-:W-:Y:S01]  /*6b70*/  FADD.FTZ R12, R93, R0 ;  /* 0x000000005d0c7221 */ /* 0x000fe20000010000 */
[----:B----4-:R-:W-:Y:S01]  /*6b80*/  F2FP.PACK_AB R98, R9, R10 ;  /* 0x0000000a0962723e */ /* 0x010fe200000000ff */
[----:B------:R-:W-:Y:S01]  /*6b90*/  @P1 IMAD.HI.U32 R13, R94, c[0x0][0x2c8], RZ ;  /* 0x0000b2005e0d1a27 */ /* 0x000fe200078e00ff */
[----:B------:R-:W3:Y:S03]  /*6ba0*/  LDSM.16.MT88.4 R112, [R224+0x2800] ;  /* 0x00280000e070783b */ /* 0x000ee60000004200 */
[----:B------:R-:W-:Y:S01]  /*6bb0*/  FADD.FTZ R3, R165, R3 ;  /* 0x00000003a5037221 */ /* 0x000fe20000010000 */
[----:B------:R-:W4:Y:S01]  /*6bc0*/  LDSM.16.MT88.4 R120, [R228+0x2800] ;  /* 0x00280000e478783b */ /* 0x000f220000004200 */
[----:B------:R-:W-:Y:S01]  /*6bd0*/  IMAD.MOV.U32 R0, RZ, RZ, R94 ;  /* 0x000000ffff007224 */ /* 0x000fe200078e005e */
[----:B------:R-:W-:Y:S01]  /*6be0*/  @P1 SHF.R.U32.HI R0, RZ, c[0x0][0x2cc], R13 ;  /* 0x0000b300ff001a19 */ /* 0x000fe2000001160d */
[----:B------:R-:W-:Y:S01]  /*6bf0*/  FADD.FTZ R2, R95, R12 ;  /* 0x0000000c5f027221 */ /* 0x000fe20000010000 */
[----:B------:R-:W-:Y:S01]  /*6c00*/  MOV R95, c[0x0][0x168] ;  /* 0x00005a00005f7a02 */ /* 0x000fe20000000f00 */
[----:B------:R-:W-:Y:S01]  /*6c10*/  FADD.FTZ R3, R103, R3 ;  /* 0x0000000367037221 */ /* 0x000fe20000010000 */
[----:B-1----:R-:W-:Y:S01]  /*6c20*/  F2FP.PACK_AB R97, R6, R7 ;  /* 0x000000070661723e */ /* 0x002fe200000000ff */
[----:B------:R-:W-:Y:S01]  /*6c30*/  FADD.FTZ R2, R92, R2 ;  /* 0x000000025c027221 */ /* 0x000fe20000010000 */
[----:B------:R-:W-:Y:S01]  /*6c40*/  F2FP.PACK_AB R99, R5, R4 ;  /* 0x000000040563723e */ /* 0x000fe200000000ff */
[----:B------:R-:W1:Y:S01]  /*6c50*/  LDSM.16.MT88.4 R128, [R227+0x2800] ;  /* 0x00280000e380783b */ /* 0x000e620000004200 */
[----:B------:R-:W-:Y:S01]  /*6c60*/  IADD3 R0, R0, c[0x0][0x1d0], -R95 ;  /* 0x0000740000007a10 */ /* 0x000fe20007ffe85f */
[----:B------:R-:W-:-:S02]  /*6c70*/  FADD.FTZ R3, R102, R3 ;  /* 0x0000000366037221 */ /* 0x000fc40000010000 */
[----:B------:R-:W-:Y:S01]  /*6c80*/  FADD.FTZ R2, R106, R2 ;  /* 0x000000026a027221 */ /* 0x000fe20000010000 */
[----:B------:R-:W-:Y:S01]  /*6c90*/  MOV R21, R54 ;  /* 0x0000003600157202 */ /* 0x000fe20000000f00 */
[----:B------:R-:W-:Y:S01]  /*6ca0*/  IMAD.MOV.U32 R20, RZ, RZ, R55 ;  /* 0x000000ffff147224 */ /* 0x000fe200078e0037 */
[----:B------:R-:W-:Y:S01]  /*6cb0*/  MOV R23, R52 ;  /* 0x0000003400177202 */ /* 0x000fe20000000f00 */
[C---:B------:R-:W-:Y:S01]  /*6cc0*/  HMMA.16816.F32 R140, R96.reuse, R144, R140 ;  /* 0x00000090608c723c */ /* 0x040fe2000000188c */
[----:B------:R-:W-:Y:S01]  /*6cd0*/  IMAD.HI R12, R0, 0x2aaaaaab, RZ ;  /* 0x2aaaaaab000c7827 */ /* 0x000fe200078e02ff */
[----:B------:R-:W1:Y:S03]  /*6ce0*/  LDSM.16.MT88.4 R152, [R228+0x5800] ;  /* 0x00580000e498783b */ /* 0x000e660000004200 */
[----:B------:R-:W-:Y:S01]  /*6cf0*/  FADD.FTZ R0, R104, R3 ;  /* 0x0000000368007221 */ /* 0x000fe20000010000 */
[----:B------:R-:W1:Y:S01]  /*6d00*/  LDSM.16.MT88.4 R80, [R228+0x8800] ;  /* 0x00880000e450783b */ /* 0x000e620000004200 */
[----:B------:R-:W-:Y:S01]  /*6d10*/  FADD.FTZ R2, R107, R2 ;  /* 0x000000026b027221 */ /* 0x000fe20000010000 */
[----:B------:R-:W-:Y:S02]  /*6d20*/  HMMA.16816.F32 R144, R96, R146, R88 ;  /* 0x000000926090723c */ /* 0x000fe40000001858 */
[----:B------:R-:W1:Y:S01]  /*6d30*/  LDSM.16.MT88.4 R88, [R227+0x8800] ;  /* 0x00880000e358783b */ /* 0x000e620000004200 */
[----:B------:R-:W-:-:S05]  /*6d40*/  FADD.FTZ R0, R105, R0 ;  /* 0x0000000069007221 */ /* 0x000fca0000010000 */
[----:B------:R-:W-:Y:S01]  /*6d50*/  HMMA.16816.F32 R52, R96, R56, R44 ;  /* 0x000000386034723c */ /* 0x000fe2000000182c */
[----:B------:R-:W-:Y:S01]  /*6d60*/  FADD.FTZ R2, R164, R2 ;  /* 0x00000002a4027221 */ /* 0x000fe20000010000 */
[----:B------:R-:W-:-:S06]  /*6d70*/  SHF.R.U32.HI R3, RZ, 0x1f, R12 ;  /* 0x0000001fff037819 */ /* 0x000fcc000001160c */
[----:B------:R-:W-:Y:S01]  /*6d80*/  HMMA.16816.F32 R56, R96, R58, R16 ;  /* 0x0000003a6038723c */ /* 0x000fe20000001810 */
[----:B------:R-:W1:Y:S01]  /*6d90*/  LDSM.16.MT88.4 R16, [R230+0x8800] ;  /* 0x00880000e610783b */ /* 0x000e620000004200 */
[----:B------:R-:W-:Y:S01]  /*6da0*/  FADD.FTZ R7, R7, R0 ;  /* 0x0000000007077221 */ /* 0x000fe20000010000 */
[----:B------:R-:W-:Y:S01]  /*6db0*/  LEA.HI.SX32 R3, R12, R3, 0x1c ;  /* 0x000000030c037211 */ /* 0x000fe200078fe2ff */
[----:B------:R-:W-:Y:S01]  /*6dc0*/  FADD.FTZ R8, R8, R2 ;  /* 0x0000000208087221 */ /* 0x000fe20000010000 */
[----:B------:R-:W-:Y:S01]  /*6dd0*/  IADD3 R13, R14, -0x2, RZ ;  /* 0xfffffffe0e0d7810 */ /* 0x000fe20007ffe0ff */
[----:B------:R-:W-:Y:S01]  /*6de0*/  FADD.FTZ R6, R6, R7 ;  /* 0x0000000706067221 */ /* 0x000fe20000010000 */
[----:B------:R-:W-:Y:S01]  /*6df0*/  IMNMX R0, R15, R3, !PT ;  /* 0x000000030f007217 */ /* 0x000fe20007800200 */
[----:B------:R-:W-:Y:S02]  /*6e00*/  FADD.FTZ R11, R11, R8 ;  /* 0x000000080b0b7221 */ /* 0x000fe40000010000 */
[----:B------:R-:W-:Y:S01]  /*6e10*/  FADD.FTZ R4, R4, R6 ;  /* 0x0000000604047221 */ /* 0x000fe20000010000 */
[----:B------:R-:W-:Y:S01]  /*6e20*/  STL [R1+0x8], R13 ;  /* 0x0000080d01007387 */ /* 0x000fe20000100800 */
[----:B------:R-:W-:Y:S01]  /*6e30*/  FADD.FTZ R10, R10, R11 ;  /* 0x0000000b0a0a7221 */ /* 0x000fe20000010000 */
[----:B------:R-:W-:-:S02]  /*6e40*/  ISETP.GE.AND P0, PT, R13, R0, PT ;  /* 0x000000000d00720c */ /* 0x000fc40003f06270 */
[----:B------:R2:W-:Y:S01]  /*6e50*/  STL [R1+0xc], R0 ;  /* 0x00000c0001007387 */ /* 0x0005e20000100800 */
[----:B------:R-:W-:Y:S01]  /*6e60*/  FADD.FTZ R2, R9, R10 ;  /* 0x0000000a09027221 */ /* 0x000fe20000010000 */
[----:B---3--:R-:W-:Y:S01]  /*6e70*/  HMMA.16816.F32 R108, R96, R112, R108 ;  /* 0x00000070606c723c */ /* 0x008fe2000000186c */
[----:B--2---:R-:W-:-:S05]  /*6e80*/  FADD.FTZ R0, R5, R4 ;  /* 0x0000000405007221 */ /* 0x004fca0000010000 */
[----:B------:R2:W-:Y:S04]  /*6e90*/  STL [R1+0x1c], R0 ;  /* 0x00001c0001007387 */ /* 0x0005e80000100800 */
[----:B------:R2:W-:Y:S01]  /*6ea0*/  STL [R1+0x18], R2 ;  /* 0x0000180201007387 */ /* 0x0005e20000100800 */
[C---:B----4-:R-:W-:Y:S08]  /*6eb0*/  HMMA.16816.F32 R116, R96.reuse, R120, R116 ;  /* 0x000000786074723c */ /* 0x050ff00000001874 */
[C---:B-1----:R-:W-:Y:S08]  /*6ec0*/  HMMA.16816.F32 R124, R96.reuse, R128, R124 ;  /* 0x00000080607c723c */ /* 0x042ff0000000187c */
        /* <DEDUP_REMOVED lines=18> */
[----:B--2---:R-:W2:Y:S01]  /*6ff0*/  LDL R15, [R1+0x14] ;  /* 0x00001400010f7983 */ /* 0x004ea20000100800 */
[----:B------:R-:W-:-:S02]  /*7000*/  MOV R104, R100 ;  /* 0x0000006400687202 */ /* 0x000fc40000000f00 */
[----:B------:R-:W-:Y:S02]  /*7010*/  MOV R103, R101 ;  /* 0x0000006500677202 */ /* 0x000fe40000000f00 */
[----:B------:R-:W-:Y:S01]  /*7020*/  MOV R218, R13 ;  /* 0x0000000d00da7202 */ /* 0x000fe20000000f00 */
[----:B--2---:R-:W-:-:S05]  /*7030*/  @P1 IMAD.HI.U32 R0, R15, c[0x0][0x2c8], RZ ;  /* 0x0000b2000f001a27 */ /* 0x004fca00078e00ff */
[----:B------:R-:W-:-:S05]  /*7040*/  @P1 SHF.R.U32.HI R0, RZ, c[0x0][0x2cc], R0 ;  /* 0x0000b300ff001a19 */ /* 0x000fca0000011600 */
[----:B------:R1:W-:Y:S02]  /*7050*/  @P1 STL [R1+0x10], R0 ;  /* 0x0000100001001387 */ /* 0x0003e40000100800 */
.L_x_840:
[----:B------:R-:W-:Y:S04]  /*7060*/  DEPBAR.LE SB0, 0x0 ;  /* 0x000080000000791a */ /* 0x000fe80000000000 */
[----:B------:R-:W-:Y:S01]  /*7070*/  WARPSYNC 0xffffffff ;  /* 0xffffffff00007948 */ /* 0x000fe20003800000 */
[----:B------:R-:W-:Y:S08]  /*7080*/  BAR.SYNC.DEFER_BLOCKING 0x0 ;  /* 0x0000000000007b1d */ /* 0x000ff00000010000 */
[----:B------:R-:W2:Y:S08]  /*7090*/  LDSM.16.M88.4 R8, [R225] ;  /* 0x00000000e108783b */ /* 0x000eb00000000200 */
[----:B------:R-:W3:Y:S04]  /*70a0*/  LDL R208, [R1+0x20] ;  /* 0x0000200001d07983 */ /* 0x000ee80000100800 */
[----:B------:R-:W4:Y:S08]  /*70b0*/  LDSM.16.M88.4 R16, [R225+0x800] ;  /* 0x00080000e110783b */ /* 0x000f300000000200 */
[----:B------:R-:W3:Y:S06]  /*70c0*/  LDL.64 R2, [R1+0x38] ;  /* 0x0000380001027983 */ /* 0x000eec0000100a00 */
[----:B------:R-:W3:Y:S04]  /*70d0*/  LDL R102, [R1+0x40] ;  /* 0x0000400001667983 */ /* 0x000ee80000100800 */
[----:B------:R-:W1:Y:S08]  /*70e0*/  LDSM.16.M88.4 R24, [R225+0x1000] ;  /* 0x00100000e118783b */ /* 0x000e700000000200 */
[----:B------:R-:W3:Y:S01]  /*70f0*/  LDL R209, [R1+0x4] ;  /* 0x0000040001d17983 */ /* 0x000ee20000100800 */
[C---:B--2--5:R-:W-:Y:S03]  /*7100*/  HMMA.16816.F32 R4, R156.reuse, R8, RZ ;  /* 0x000000089c04723c */ /* 0x064fe600000018ff */
[----:B------:R-:W2:Y:S05]  /*7110*/  LDSM.16.M88.4 R32, [R225+0x1800] ;  /* 0x00180000e120783b */ /* 0x000eaa0000000200 */
[C---:B------:R-:W-:Y:S03]  /*7120*/  HMMA.16816.F32 R8, R156.reuse, R10, RZ ;  /* 0x0000000a9c08723c */ /* 0x040fe600000018ff */
[----:B------:R-:W2:Y:S05]  /*7130*/  LDSM.16.M88.4 R40, [R225+0x2000] ;  /* 0x00200000e128783b */ /* 0x000eaa0000000200 */
[C---:B----4-:R-:W-:Y:S03]  /*7140*/  HMMA.16816.F32 R12, R156.reuse, R16, RZ ;  /* 0x000000109c0c723c */ /* 0x050fe600000018ff */
[----:B------:R-:W4:Y:S05]  /*7150*/  LDSM.16.M88.4 R48, [R225+0x2800] ;  /* 0x00280000e130783b */ /* 0x000f2a0000000200 */
[C---:B------:R-:W-:Y:S03]  /*7160*/  HMMA.16816.F32 R16, R156.reuse, R18, RZ ;  /* 0x000000129c10723c */ /* 0x040fe600000018ff */
[----:B------:R-:W4:Y:S05]  /*7170*/  LDSM.16.M88.4 R164, [R231] ;  /* 0x00000000e7a4783b */ /* 0x000f2a0000000200 */
[C---:B-1----:R-:W-:Y:S03]  /*7180*/  HMMA.16816.F32 R20, R156.reuse, R24, RZ ;  /* 0x000000189c14723c */ /* 0x042fe600000018ff */
[----:B------:R-:W3:Y:S04]  /*7190*/  LDL R213, [R1+0x10] ;  /* 0x0000100001d57983 */ /* 0x000ee80000100800 */
[----:B------:R-:W3:Y:S01]  /*71a0*/  LDL R212, [R1+0x24] ;  /* 0x0000240001d47983 */ /* 0x000ee20000100800 */
[C---:B------:R-:W-:Y:S08]  /*71b0*/  HMMA.16816.F32 R24, R156.reuse, R26, RZ ;  /* 0x0000001a9c18723c */ /* 0x040ff000000018ff */
[C---:B--2---:R-:W-:Y:S08]  /*71c0*/  HMMA.16816.F32 R28, R156.reuse, R32, RZ ;  /* 0x000000209c1c723c */ /* 0x044ff000000018ff */
[C---:B------:R-:W-:Y:S08]  /*71d0*/  HMMA.16816.F32 R32, R156.reuse, R34, RZ ;  /* 0x000000229c20723c */ /* 0x040ff000000018ff */
[C---:B------:R-:W-:Y:S08]  /*71e0*/  HMMA.16816.F32 R36, R156.reuse, R40, RZ ;  /* 0x000000289c24723c */ /* 0x040ff000000018ff */
[C---:B------:R-:W-:Y:S08]  /*71f0*/  HMMA.16816.F32 R40, R156.reuse, R42, RZ ;  /* 0x0000002a9c28723c */ /* 0x040ff000000018ff */
[C---:B----4-:R-:W-:Y:S08]  /*7200*/  HMMA.16816.F32 R44, R156.reuse, R48, RZ ;  /* 0x000000309c2c723c */ /* 0x050ff000000018ff */
[----:B------:R-:W-:Y:S08]  /*7210*/  HMMA.16816.F32 R48, R156, R50, RZ ;  /* 0x000000329c30723c */ /* 0x000ff000000018ff */
[C---:B------:R-:W-:Y:S08]  /*7220*/  HMMA.16816.F32 R4, R160.reuse, R164, R4 ;  /* 0x000000a4a004723c */ /* 0x040ff00000001804 */
[C---:B------:R-:W-:Y:S01]  /*7230*/  HMMA.16816.F32 R8, R160.reuse, R166, R8 ;  /* 0x000000a6a008723c */ /* 0x040fe20000001808 */
[----:B------:R-:W1:Y:S07]  /*7240*/  LDSM.16.M88.4 R164, [R248] ;  /* 0x00000000f8a4783b */ /* 0x000e6e0000000200 */
[C---:B-1----:R-:W-:Y:S08]  /*7250*/  HMMA.16816.F32 R12, R160.reuse, R164, R12 ;  /* 0x000000a4a00c723c */ /* 0x042ff0000000180c */
[C---:B------:R-:W-:Y:S01]  /*7260*/  HMMA.16816.F32 R16, R160.reuse, R166, R16 ;  /* 0x000000a6a010723c */ /* 0x040fe20000001810 */
[----:B------:R-:W1:Y:S07]  /*7270*/  LDSM.16.M88.4 R164, [R247] ;  /* 0x00000000f7a4783b */ /* 0x000e6e0000000200 */
[C---:B-1----:R-:W-:Y:S08]  /*7280*/  HMMA.16816.F32 R20, R160.reuse, R164, R20 ;  /* 0x000000a4a014723c */ /* 0x042ff00000001814 */
[C---:B------:R-:W-:Y:S01]  /*7290*/  HMMA.16816.F32 R24, R160.reuse, R166, R24 ;  /* 0x000000a6a018723c */ /* 0x040fe20000001818 */
[----:B------:R-:W1:Y:S07]  /*72a0*/  LDSM.16.M88.4 R164, [R246] ;  /* 0x00000000f6a4783b */ /* 0x000e6e0000000200 */
[C---:B-1----:R-:W-:Y:S08]  /*72b0*/  HMMA.16816.F32 R28, R160.reuse, R164, R28 ;  /* 0x000000a4a01c723c */ /* 0x042ff0000000181c */
[C---:B------:R-:W-:Y:S01]  /*72c0*/  HMMA.16816.F32 R32, R160.reuse, R166, R32 ;  /* 0x000000a6a020723c */ /* 0x040fe20000001820 */
[----:B------:R-:W1:Y:S02]  /*72d0*/  LDSM.16.M88.4 R164, [R245] ;  /* 0x00000000f5a4783b */ /* 0x000e640000000200 */
[----:B---3--:R-:W-:Y:S11]  /*72e0*/  ISETP.GT.AND P6, PT, R208, R218, PT ;  /* 0x000000dad000720c */ /* 0x008ff60003fc4270 */
[----:B------:R-:W-:Y:S02]  /*72f0*/  @!UPT UIADD3 URZ, URZ, URZ, URZ ;  /* 0x0000003f3f3ff290 */ /* 0x000fe4000fffe03f */
[----:B------:R-:W-:Y:S01]  /*7300*/  @!P6 SHF.R.S32.HI R0, RZ, 0x1f, R218 ;  /* 0x0000001fff00e819 */ /* 0x000fe200000114da */
[----:B------:R-:W-:Y:S04]  /*7310*/  @!P6 IMAD.WIDE.U32 R100, R218, c[0x0][0x208], RZ ;  /* 0x00008200da64ea25 */ /* 0x000fe800078e00ff */
[----:B------:R-:W-:Y:S02]  /*7320*/  @!P6 IMAD R0, R0, c[0x0][0x208], RZ ;  /* 0x000082000000ea24 */ /* 0x000fe400078e02ff */
[----:B------:R-:W-:Y:S02]  /*7330*/  @!P6 IMAD.MOV.U32 R3, RZ, RZ, R102 ;  /* 0x000000ffff03e224 */ /* 0x000fe400078e0066 */
[----:B------:R-:W-:Y:S01]  /*7340*/  @!P6 IMAD R0, R218, c[0x0][0x20c], R0 ;  /* 0x00008300da00ea24 */ /* 0x000fe200078e0200 */
[C---:B-1----:R-:W-:Y:S04]  /*7350*/  HMMA.16816.F32 R36, R160.reuse, R164, R36 ;  /* 0x000000a4a024723c */ /* 0x042fe80000001824 */
[----:B------:R-:W-:Y:S01]  /*7360*/  @!P6 IADD3 R0, R101, R0, RZ ;  /* 0x000000006500e210 */ /* 0x000fe20007ffe0ff */
[----:B------:R-:W-:Y:S03]  /*7370*/  @!P6 IMAD.WIDE.U32 R2, R100, 0x60, R2 ;  /* 0x000000606402e825 */ /* 0x000fe600078e0002 */
[C---:B------:R-:W-:Y:S01]  /*7380*/  HMMA.16816.F32 R40, R160.reuse, R166, R40 ;  /* 0x000000a6a028723c */ /* 0x040fe20000001828 */
[----:B------:R-:W1:Y:S03]  /*7390*/  LDSM.16.M88.4 R164, [R244] ;  /* 0x00000000f4a4783b */ /* 0x000e660000000200 */
[----:B------:R-:W-:Y:S05]  /*73a0*/  @!P6 IMAD R0, R0, 0x60, RZ ;  /* 0x000000600000e824 */ /* 0x000fea00078e02ff */
[----:B------:R-:W-:Y:S04]  /*73b0*/  @!P6 IADD3 R0, R3, R0, RZ ;  /* 0x000000000300e210 */ /* 0x000fe80007ffe0ff */
[C---:B------:R-:W-:Y:S01]  /*73c0*/  @!P6 SHF.L.U64.HI R100, R2.reuse, 0x1, R0 ;  /* 0x000000010264e819 */ /* 0x040fe20000010200 */
[----:B------:R-:W-:Y:S05]  /*73d0*/  @!P6 IMAD.SHL.U32 R0, R2, 0x2, RZ ;  /* 0x000000020200e824 */ /* 0x000fea00078e00ff */
[C---:B------:R-:W-:Y:S02]  /*73e0*/  @!P6 IADD3 R2, P0, R0.reuse, c[0x0][0x1f8], RZ ;  /* 0x00007e000002ea10 */ /* 0x040fe40007f1e0ff */
[----:B------:R-:W-:Y:S02]  /*73f0*/  @!P6 IADD3 R106, P5, R0, 0x80, RZ ;  /* 0x00000080006ae810 */ /* 0x000fe40007fbe0ff */
[----:B------:R-:W-:Y:S02]  /*7400*/  @!P6 IADD3.X R3, R100, c[0x0][0x1fc], RZ, P0, !PT ;  /* 0x00007f006403ea10 */ /* 0x000fe400007fe4ff */
[----:B------:R-:W-:Y:S03]  /*7410*/  @!P6 IADD3 R106, P0, R106, c[0x0][0x1f8], RZ ;  /* 0x00007e006a6aea10 */ /* 0x000fe60007f1e0ff */
[----:B------:R-:W-:Y:S01]  /*7420*/  @!PT LDS RZ, [RZ] ;  /* 0x00000000fffff984 */ /* 0x000fe20000000800 */
[----:B------:R-:W-:Y:S01]  /*7430*/  @!PT LDS RZ, [RZ] ;  /* 0x00000000fffff984 */ /* 0x000fe20000000800 */
[----:B------:R-:W-:Y:S01]  /*7440*/  @!PT LDS RZ, [RZ] ;  /* 0x00000000fffff984 */ /* 0x000fe20000000800 */
[----:B------:R2:W-:Y:S01]  /*7450*/  @!P6 LDGSTS.E.BYPASS.LTC128B.128 [R209+0x100], [R2.64], !P4 ;  /* 0x0010000002d1efae */ /* 0x0005e2000e101d48 */
[--C-:B------:R-:W-:Y:S02]  /*7460*/  @!P6 IADD3.X R107, RZ, c[0x0][0x1fc], R100.reuse, P0, P5 ;  /* 0x00007f00ff6bea10 */ /* 0x100fe400007ea464 */
[----:B------:R-:W-:Y:S05]  /*7470*/  @!P6 IADD3 R0, P5, R0, 0x100, RZ ;  /* 0x000001000000e810 */ /* 0x000fea0007fbe0ff */
[----:B------:R3:W-:Y:S01]  /*7480*/  @!P6 LDGSTS.E.BYPASS.LTC128B.128 [R209+0x3100], [R106.64], !P3 ;  /* 0x031000006ad1efae */ /* 0x0007e2000d901d48 */
[C---:B-1----:R-:W-:Y:S08]  /*7490*/  HMMA.16816.F32 R44, R160.reuse, R164, R44 ;  /* 0x000000a4a02c723c */ /* 0x042ff0000000182c */
[----:B------:R-:W-:Y:S04]  /*74a0*/  HMMA.16816.F32 R48, R160, R166, R48 ;  /* 0x000000a6a030723c */ /* 0x000fe80000001830 */
[----:B---3--:R-:W-:Y:S01]  /*74b0*/  @!P6 IADD3 R106, P0, R0, c[0x0][0x1f8], RZ ;  /* 0x00007e00006aea10 */ /* 0x008fe20007f1e0ff */
[----:B------:R-:W-:Y:S03]  /*74c0*/  @!P6 IMAD.MOV.U32 R0, RZ, RZ, 0x6 ;  /* 0x00000006ff00e424 */ /* 0x000fe600078e00ff */
[----:B------:R-:W-:Y:S04]  /*74d0*/  @!P6 IADD3.X R107, RZ, c[0x0][0x1fc], R100, P0, P5 ;  /* 0x00007f00ff6bea10 */ /* 0x000fe800007ea464 */
[----:B------:R-:W-:Y:S01]  /*74e0*/  @!P6 MOV R100, c[0x0][0x208] ;  /* 0x000082000064ea02 */ /* 0x000fe20000000f00 */
[----:B------:R1:W-:Y:S03]  /*74f0*/  @!P6 LDGSTS.E.BYPASS.LTC128B.128 [R209+0x6100], [R106.64], !P2 ;  /* 0x061000006ad1efae */ /* 0x0003e6000d101d48 */
[C---:B------:R-:W-:Y:S02]  /*7500*/  @!P6 SHF.L.U64.HI R0, R100.reuse, R0, c[0x0][0x20c] ;  /* 0x000083006400e619 */ /* 0x040fe40000010200 */
[----:B------:R-:W-:Y:S04]  /*7510*/  @!P6 SHF.L.U32 R100, R100, 0x6, RZ ;  /* 0x000000066464e819 */ /* 0x000fe800000006ff */
[----:B--2---:R-:W-:Y:S04]  /*7520*/  @!P6 IADD3 R2, P0, R2, R100, RZ ;  /* 0x000000640202e210 */ /* 0x004fe80007f1e0ff */
[----:B------:R-:W-:Y:S02]  /*7530*/  @!P6 IADD3.X R3, R3, R0, RZ, P0, !PT ;  /* 0x000000000303e210 */ /* 0x000fe400007fe4ff */
[----:B------:R-:W-:Y:S03]  /*7540*/  @!P6 IADD3 R100, P0, R100, R2, RZ ;  /* 0x000000026464e210 */ /* 0x000fe60007f1e0ff */
[----:B------:R2:W-:Y:S02]  /*7550*/  @!P6 LDGSTS.E.BYPASS.LTC128B.128 [R209+0x1100], [R2.64], !P4 ;  /* 0x0110000002d1efae */ /* 0x0005e4000e101d48 */
[----:B------:R-:W-:Y:S06]  /*7560*/  @!P6 IMAD.X R101, R0, 0x1, R3, P0 ;  /* 0x000000010065e824 */ /* 0x000fec00000e0603 */
[----:B------:R2:W-:Y:S08]  /*7570*/  @!P6 LDGSTS.E.BYPASS.LTC128B.128 [R209+0x4100], [R2.64+0x80], !P3 ;  /* 0x0410008002d1efae */ /* 0x0005f0000d901d48 */
[----:B------:R2:W-:Y:S08]  /*7580*/  @!P6 LDGSTS.E.BYPASS.LTC128B.128 [R209+0x7100], [R2.64+0x100], !P2 ;  /* 0x0710010002d1efae */ /* 0x0005f0000d101d48 */
[----:B------:R3:W-:Y:S08]  /*7590*/  @!P6 LDGSTS.E.BYPASS.LTC128B.128 [R209+0x2100], [R100.64], !P4 ;  /* 0x0210000064d1efae */ /* 0x0007f0000e101d48 */
[----:B------:R3:W-:Y:S08]  /*75a0*/  @!P6 LDGSTS.E.BYPASS.LTC128B.128 [R209+0x5100], [R100.64+0x80], !P3 ;  /* 0x0510008064d1efae */ /* 0x0007f0000d901d48 */
[----:B------:R3:W-:Y:S01]  /*75b0*/  @!P6 LDGSTS.E.BYPASS.LTC128B.128 [R209+0x8100], [R100.64+0x100], !P2 ;  /* 0x0810010064d1efae */ /* 0x0007e2000d101d48 */
[----:B--2---:R-:W-:Y:S07]  /*75c0*/  IMAD R3, R218, -0x60, RZ ;  /* 0xffffffa0da037824 */ /* 0x004fee00078e02ff */
[----:B------:R-:W2:Y:S01]  /*75d0*/  LDSM.16.M88.4 R164, [R229] ;  /* 0x00000000e5a4783b */ /* 0x000ea20000000200 */
[----:B------:R-:W-:Y:S04]  /*75e0*/  IADD3 R3, -R212, 0x1, R3 ;  /* 0x00000001d4037810 */ /* 0x000fe80007ffe103 */
[----:B------:R-:W-:Y:S03]  /*75f0*/  IADD3 R3, R3, c[0x0][0x1d0], RZ ;  /* 0x0000740003037a10 */ /* 0x000fe60007ffe0ff */
[----:B------:R-:W0:Y:S01]  /*7600*/  LDGDEPBAR ;  /* 0x00000000000079af */ /* 0x000e220000000000 */
[----:B------:R-:W-:Y:S07]  /*7610*/  IADD3 R3, R3, -c[0x0][0x168], RZ ;  /* 0x80005a0003037a10 */ /* 0x000fee0007ffe0ff */
[----:B------:R4:W3:Y:S01]  /*7620*/  LDL R2, [R1+0x14] ;  /* 0x0000140001027983 */ /* 0x0008e20000100800 */
[C---:B--2---:R-:W-:Y:S08]  /*7630*/  HMMA.16816.F32 R4, R168.reuse, R164, R4 ;  /* 0x000000a4a804723c */ /* 0x044ff00000001804 */
[C---:B------:R-:W-:Y:S01]  /*7640*/  HMMA.16816.F32 R8, R168.reuse, R166, R8 ;  /* 0x000000a6a808723c */ /* 0x040fe20000001808 */
[----:B------:R-:W2:Y:S07]  /*7650*/  LDSM.16.M88.4 R164, [R229+0x800] ;  /* 0x00080000e5a4783b */ /* 0x000eae0000000200 */
        /* <DEDUP_REMOVED lines=13> */
[----:B------:R-:W-:Y:S01]  /*7730*/  HMMA.16816.F32 R48, R168, R166, R48 ;  /* 0x000000a6a830723c */ /* 0x000fe20000001830 */
[----:B------:R-:W2:Y:S03]  /*7740*/  LDSM.16.M88.4 R164, [R226] ;  /* 0x00000000e2a4783b */ /* 0x000ea60000000200 */
[----:B---3--:R-:W-:Y:S05]  /*7750*/  @P1 MOV R2, R213 ;  /* 0x000000d500021202 */ /* 0x008fea0000000f00 */
[----:B------:R-:W3:Y:S04]  /*7760*/  LDL.LU R213, [R1+0x18] ;  /* 0x0000180001d57983 */ /* 0x000ee80000300800 */
[----:B------:R-:W1:Y:S01]  /*7770*/  SHFL.IDX PT, R0, R2, RZ, 0x1c1f ;  /* 0x001c1fff02007589 */ /* 0x000e6200000e0000 */
[C---:B--2---:R-:W-:Y:S08]  /*7780*/  HMMA.16816.F32 R4, R172.reuse, R164, R4 ;  /* 0x000000a4ac04723c */ /* 0x044ff00000001804 */
[C---:B------:R-:W-:Y:S01]  /*7790*/  HMMA.16816.F32 R8, R172.reuse, R166, R8 ;  /* 0x000000a6ac08723c */ /* 0x040fe20000001808 */
[----:B------:R-:W2:Y:S03]  /*77a0*/  LDSM.16.M88.4 R164, [R226+0x800] ;  /* 0x00080000e2a4783b */ /* 0x000ea60000000200 */
[----:B-1----:R-:W-:Y:S04]  /*77b0*/  IADD3 R0, R3, R0, RZ ;  /* 0x0000000003007210 */ /* 0x002fe80007ffe0ff */
[C---:B------:R-:W-:Y:S02]  /*77c0*/  ISETP.GT.AND P0, PT, R0.reuse, 0x8, PT ;  /* 0x000000080000780c */ /* 0x040fe40003f04270 */
[C---:B------:R-:W-:Y:S02]  /*77d0*/  ISETP.GT.AND P6, PT, R0.reuse, RZ, PT ;  /* 0x000000ff0000720c */ /* 0x040fe40003fc4270 */
[----:B------:R-:W-:Y:S01]  /*77e0*/  ISETP.GT.AND P5, PT, R0, 0x1, PT ;  /* 0x000000010000780c */ /* 0x000fe20003fa4270 */
[C---:B--2---:R-:W-:Y:S08]  /*77f0*/  HMMA.16816.F32 R12, R172.reuse, R164, R12 ;  /* 0x000000a4ac0c723c */ /* 0x044ff0000000180c */
[C---:B------:R-:W-:Y:S01]  /*7800*/  HMMA.16816.F32 R16, R172.reuse, R166, R16 ;  /* 0x000000a6ac10723c */ /* 0x040fe20000001810 */
[----:B------:R-:W1:Y:S07]  /*7810*/  LDSM.16.M88.4 R164, [R226+0x1000] ;  /* 0x00100000e2a4783b */ /* 0x000e6e0000000200 */
[C---:B-1----:R-:W-:Y:S08]  /*7820*/  HMMA.16816.F32 R20, R172.reuse, R164, R20 ;  /* 0x000000a4ac14723c */ /* 0x042ff00000001814 */
        /* <DEDUP_REMOVED lines=9> */
[----:B------:R-:W-:Y:S01]  /*78c0*/  HMMA.16816.F32 R48, R172, R166, R48 ;  /* 0x000000a6ac30723c */ /* 0x000fe20000001830 */
        /* <DEDUP_REMOVED lines=129> */
[----:B------:R-:W1:Y:S11]  /*80e0*/  LDSM.16.M88.4 R164, [R226+0x6800] ;  /* 0x00680000e2a4783b */ /* 0x000e760000000200 */
[----:B------:R-:W-:Y:S04]  /*80f0*/  @!UPT UIADD3 URZ, URZ, URZ, URZ ;  /* 0x0000003f3f3ff290 */ /* 0x000fe8000fffe03f */
        /* <DEDUP_REMOVED lines=9> */
[----:B------:R-:W2:Y:S01]  /*8190*/  MUFU.TANH R210, R5 ;  /* 0x0000000500d27308 */ /* 0x000ea20000002400 */
[C---:B-1----:R-:W-:Y:S09]  /*81a0*/  HMMA.16816.F32 R12, R204.reuse, R164, R12 ;  /* 0x000000a4cc0c723c */ /* 0x042ff2000000180c */
[----:B------:R-:W-:Y:S01]  /*81b0*/  MUFU.TANH R105, R6 ;  /* 0x0000000600697308 */ /* 0x000fe20000002400 */
[C---:B------:R-:W-:Y:S01]  /*81c0*/  HMMA.16816.F32 R16, R204.reuse, R166, R16 ;  /* 0x000000a6cc10723c */ /* 0x040fe20000001810 */
[----:B------:R-:W1:Y:S08]  /*81d0*/  LDSM.16.M88.4 R164, [R226+0x7000] ;  /* 0x00700000e2a4783b */ /* 0x000e700000000200 */
[----:B------:R3:W-:Y:S03]  /*81e0*/  MUFU.TANH R102, R7 ;  /* 0x0000000700667308 */ /* 0x0007e60000002400 */
[----:B--2---:R-:W-:Y:S02]  /*81f0*/  FSEL R210, R210, -INF , P5 ;  /* 0xff800000d2d27808 */ /* 0x004fe40002800000 */
[----:B------:R-:W-:Y:S05]  /*8200*/  ISETP.GT.AND P5, PT, R0, 0x10, PT ;  /* 0x000000100000780c */ /* 0x000fea0003fa4270 */
[----:B------:R-:W-:Y:S01]  /*8210*/  MUFU.TANH R11, R11 ;  /* 0x0000000b000b7308 */ /* 0x000fe20000002400 */
[----:B------:R-:W-:Y:S02]  /*8220*/  FMUL.FTZ R12, R12, c[0x0][0x320] ;  /* 0x0000c8000c0c7a20 */ /* 0x000fe40000410000 */
[----:B------:R-:W-:Y:S02]  /*8230*/  FMUL.FTZ R14, R14, c[0x0][0x320] ;  /* 0x0000c8000e0e7a20 */ /* 0x000fe40000410000 */
[----:B------:R-:W-:Y:S02]  /*8240*/  FMUL.FTZ R15, R15, c[0x0][0x320] ;  /* 0x0000c8000f0f7a20 */ /* 0x000fe40000410000 */
[----:B------:R-:W-:Y:S03]  /*8250*/  FMUL.FTZ R13, R13, c[0x0][0x320] ;  /* 0x0000c8000d0d7a20 */ /* 0x000fe60000410000 */
[----:B------:R-:W2:Y:S01]  /*8260*/  MUFU.TANH R211, R8 ;  /* 0x0000000800d37308 */ /* 0x000ea20000002400 */
[----:B------:R-:W-:Y:S02]  /*8270*/  FMUL.FTZ R16, R16, c[0x0][0x320] ;  /* 0x0000c80010107a20 */ /* 0x000fe40000410000 */
[----:B------:R-:W-:Y:S01]  /*8280*/  FMUL.FTZ R17, R17, c[0x0][0x320] ;  /* 0x0000c80011117a20 */ /* 0x000fe20000410000 */
[----:B---3--:R-:W-:Y:S01]  /*8290*/  LDSM.16.M88.4 R4, [R226+0x8800] ;  /* 0x00880000e204783b */ /* 0x008fe20000000200 */
[----:B------:R-:W-:Y:S02]  /*82a0*/  FMUL.FTZ R18, R18, c[0x0][0x320] ;  /* 0x0000c80012127a20 */ /* 0x000fe40000410000 */
[----:B------:R-:W-:Y:S03]  /*82b0*/  FMUL.FTZ R19, R19, c[0x0][0x320] ;  /* 0x0000c80013137a20 */ /* 0x000fe60000410000 */
[----:B------:R-:W3:Y:S01]  /*82c0*/  MUFU.TANH R12, R12 ;  /* 0x0000000c000c7308 */ /* 0x000ee20000002400 */
[C---:B-1----:R-:W-:Y:S09]  /*82d0*/  HMMA.16816.F32 R20, R204.reuse, R164, R20 ;  /* 0x000000a4cc14723c */ /* 0x042ff20000001814 */
[----:B------:R-:W-:Y:S03]  /*82e0*/  MUFU.TANH R16, R16 ;  /* 0x0000001000107308 */ /* 0x000fe60000002400 */
[----:B--2---:R-:W-:Y:S01]  /*82f0*/  FSEL R211, R211, -INF , P0 ;  /* 0xff800000d3d37808 */ /* 0x004fe20000000000 */
[C---:B------:R-:W-:Y:S01]  /*8300*/  HMMA.16816.F32 R24, R204.reuse, R166, R24 ;  /* 0x000000a6cc18723c */ /* 0x040fe20000001818 */
[----:B------:R-:W1:Y:S02]  /*8310*/  LDSM.16.M88.4 R164, [R226+0x7800] ;  /* 0x00780000e2a4783b */ /* 0x000e640000000200 */
[----:B------:R-:W-:Y:S03]  /*8320*/  ISETP.GT.AND P0, PT, R0, 0x11, PT ;  /* 0x000000110000780c */ /* 0x000fe60003f04270 */
[----:B------:R-:W2:Y:S01]  /*8330*/  MUFU.TANH R17, R17 ;  /* 0x0000001100117308 */ /* 0x000ea20000002400 */
[----:B---3--:R-:W-:Y:S02]  /*8340*/  FSEL R219, R12, -INF , P5 ;  /* 0xff8000000cdb7808 */ /* 0x008fe40002800000 */
[----:B------:R-:W-:Y:S07]  /*8350*/  ISETP.GT.AND P5, PT, R0, 0x19, PT ;  /* 0x000000190000780c */ /* 0x000fee0003fa4270 */
[----:B------:R-:W-:Y:S01]  /*8360*/  MUFU.TANH R10, R10 ;  /* 0x0000000a000a7308 */ /* 0x000fe20000002400 */
[----:B------:R-:W-:Y:S02]  /*8370*/  FMUL.FTZ R22, R22, c[0x0][0x320] ;  /* 0x0000c80016167a20 */ /* 0x000fe40000410000 */
[----:B------:R-:W-:Y:S02]  /*8380*/  FMUL.FTZ R23, R23, c[0x0][0x320] ;  /* 0x0000c80017177a20 */ /* 0x000fe40000410000 */
[----:B------:R-:W-:Y:S02]  /*8390*/  FMUL.FTZ R20, R20, c[0x0][0x320] ;  /* 0x0000c80014147a20 */ /* 0x000fe40000410000 */
[----:B------:R-:W-:Y:S03]  /*83a0*/  FMUL.FTZ R21, R21, c[0x0][0x320] ;  /* 0x0000c80015157a20 */ /* 0x000fe60000410000 */
[----:B------:R-:W-:Y:S01]  /*83b0*/  MUFU.TANH R22, R22 ;  /* 0x0000001600167308 */ /* 0x000fe20000002400 */
[----:B------:R-:W-:Y:S02]  /*83c0*/  FMUL.FTZ R27, R27, c[0x0][0x320] ;  /* 0x0000c8001b1b7a20 */ /* 0x000fe40000410000 */
[----:B------:R-:W-:Y:S01]  /*83d0*/  FMUL.FTZ R26, R26, c[0x0][0x320] ;  /* 0x0000c8001a1a7a20 */ /* 0x000fe20000410000 */
[----:B--2---:R-:W-:Y:S01]  /*83e0*/  FSEL R222, R17, -INF , P5 ;  /* 0xff80000011de7808 */ /* 0x004fe20002800000 */
[----:B------:R-:W-:Y:S01]  /*83f0*/  FMUL.FTZ R24, R24, c[0x0][0x320] ;  /* 0x0000c80018187a20 */ /* 0x000fe20000410000 */
[----:B------:R-:W-:Y:S01]  /*8400*/  ISETP.GT.AND P5, PT, R0, 0x28, PT ;  /* 0x000000280000780c */ /* 0x000fe20003fa4270 */
[----:B------:R-:W-:Y:S03]  /*8410*/  FMUL.FTZ R25, R25, c[0x0][0x320] ;  /* 0x0000c80019197a20 */ /* 0x000fe60000410000 */
[----:B------:R-:W-:Y:S01]  /*8420*/  MUFU.TANH R23, R23 ;  /* 0x0000001700177308 */ /* 0x000fe20000002400 */
[C---:B-1----:R-:W-:Y:S09]  /*8430*/  HMMA.16816.F32 R28, R204.reuse, R164, R28 ;  /* 0x000000a4cc1c723c */ /* 0x042ff2000000181c */
[----:B------:R-:W-:Y:S01]  /*8440*/  MUFU.TANH R27, R27 ;  /* 0x0000001b001b7308 */ /* 0x000fe20000002400 */
[C---:B------:R-:W-:Y:S01]  /*8450*/  HMMA.16816.F32 R32, R204.reuse, R166, R32 ;  /* 0x000000a6cc20723c */ /* 0x040fe20000001820 */
[----:B------:R-:W1:Y:S01]  /*8460*/  LDSM.16.M88.4 R164, [R226+0x8000] ;  /* 0x00800000e2a4783b */ /* 0x000e620000000200 */
[----:B------:R-:W-:Y:S07]  /*8470*/  DEPBAR.LE SB0, 0x0 ;  /* 0x000080000000791a */ /* 0x000fee0000000000 */
[----:B------:R-:W-:Y:S01]  /*8480*/  MUFU.TANH R14, R14 ;  /* 0x0000000e000e7308 */ /* 0x000fe20000002400 */
[----:B------:R-:W-:Y:S04]  /*8490*/  BAR.SYNC.DEFER_BLOCKING 0x0 ;  /* 0x0000000000007b1d */ /* 0x000fe80000010000 */
[----:B------:R-:W-:Y:S02]  /*84a0*/  FMUL.FTZ R30, R30, c[0x0][0x320] ;  /* 0x0000c8001e1e7a20 */ /* 0x000fe40000410000 */
[----:B------:R-:W-:Y:S02]  /*84b0*/  FMUL.FTZ R28, R28, c[0x0][0x320] ;  /* 0x0000c8001c1c7a20 */ /* 0x000fe40000410000 */
[----:B------:R-:W-:Y:S02]  /*84c0*/  FMUL.FTZ R29, R29, c[0x0][0x320] ;  /* 0x0000c8001d1d7a20 */ /* 0x000fe40000410000 */
[----:B------:R-:W-:Y:S04]  /*84d0*/  FMUL.FTZ R31, R31, c[0x0][0x320] ;  /* 0x0000c8001f1f7a20 */ /* 0x000fe80000410000 */
[----:B------:R-:W-:Y:S02]  /*84e0*/  FMUL.FTZ R35, R35, c[0x0][0x320] ;  /* 0x0000c80023237a20 */ /* 0x000fe40000410000 */
[----:B------:R-:W-:Y:S02]  /*84f0*/  FMUL.FTZ R32, R32, c[0x0][0x320] ;  /* 0x0000c80020207a20 */ /* 0x000fe40000410000 */
[----:B------:R-:W-:Y:S02]  /*8500*/  FMUL.FTZ R33, R33, c[0x0][0x320] ;  /* 0x0000c80021217a20 */ /* 0x000fe40000410000 */
[----:B------:R-:W-:Y:S04]  /*8510*/  FMUL.FTZ R34, R34, c[0x0][0x320] ;  /* 0x0000c80022227a20 */ /* 0x000fe80000410000 */
[----:B------:R-:W-:Y:S01]  /*8520*/  MUFU.TANH R33, R33 ;  /* 0x0000002100217308 */ /* 0x000fe20000002400 */
[C---:B-1----:R-:W-:Y:S09]  /*8530*/  HMMA.16816.F32 R36, R204.reuse, R164, R36 ;  /* 0x000000a4cc24723c */ /* 0x042ff20000001824 */
[----:B------:R-:W-:Y:S01]  /*8540*/  MUFU.TANH R35, R35 ;  /* 0x0000002300237308 */ /* 0x000fe20000002400 */
[C---:B------:R-:W-:Y:S09]  /*8550*/  HMMA.16816.F32 R40, R204.reuse, R166, R40 ;  /* 0x000000a6cc28723c */ /* 0x040ff20000001828 */
[----:B------:R-:W1:Y:S01]  /*8560*/  MUFU.TANH R9, R9 ;  /* 0x0000000900097308 */ /* 0x000e620000002400 */
[C---:B------:R-:W-:Y:S09]  /*8570*/  HMMA.16816.F32 R44, R204.reuse, R4, R44 ;  /* 0x00000004cc2c723c */ /* 0x040ff2000000182c */
[----:B------:R-:W2:Y:S01]  /*8580*/  MUFU.TANH R13, R13 ;  /* 0x0000000d000d7308 */ /* 0x000ea20000002400 */
[----:B------:R-:W-:Y:S03]  /*8590*/  HMMA.16816.F32 R48, R204, R6, R48 ;  /* 0x00000006cc30723c */ /* 0x000fe60000001830 */
[----:B------:R-:W-:Y:S01]  /*85a0*/  FSEL R5, R100, -INF , P6 ;  /* 0xff80000064057808 */ /* 0x000fe20003000000 */
[----:B------:R-:W-:Y:S01]  /*85b0*/  FMUL.FTZ R8, R37, c[0x0][0x320] ;  /* 0x0000c80025087a20 */ /* 0x000fe20000410000 */
[----:B------:R-:W-:Y:S01]  /*85c0*/  ISETP.GT.AND P6, PT, R0, 0x9, PT ;  /* 0x000000090000780c */ /* 0x000fe20003fc4270 */
[----:B------:R-:W-:Y:S01]  /*85d0*/  FMUL.FTZ R36, R36, c[0x0][0x320] ;  /* 0x0000c80024247a20 */ /* 0x000fe20000410000 */
[----:B------:R-:W-:Y:S02]  /*85e0*/  FMNMX.FTZ R101, R5, R103, !PT ;  /* 0x0000006705657209 */ /* 0x000fe40007810000 */
[----:B------:R-:W3:Y:S03]  /*85f0*/  MUFU.TANH R20, R20 ;  /* 0x0000001400147308 */ /* 0x000ee60000002400 */
[----:B------:R-:W-:Y:S01]  /*8600*/  FMNMX.FTZ R101, R210, R101, !PT ;  /* 0x00000065d2657209 */ /* 0x000fe20007810000 */
[----:B------:R-:W-:Y:S01]  /*8610*/  FMUL.FTZ R7, R40, c[0x0][0x320] ;  /* 0x0000c80028077a20 */ /* 0x000fe20000410000 */
[----:B-1----:R-:W-:Y:S01]  /*8620*/  FSEL R212, R9, -INF , P6 ;  /* 0xff80000009d47808 */ /* 0x002fe20003000000 */
[----:B------:R-:W-:Y:S01]  /*8630*/  FMUL.FTZ R6, R41, c[0x0][0x320] ;  /* 0x0000c80029067a20 */ /* 0x000fe20000410000 */
[----:B------:R-:W-:Y:S01]  /*8640*/  FMNMX.FTZ R101, R211, R101, !PT ;  /* 0x00000065d3657209 */ /* 0x000fe20007810000 */
[----:B------:R-:W-:Y:S01]  /*8650*/  FMUL.FTZ R4, R44, c[0x0][0x320] ;  /* 0x0000c8002c047a20 */ /* 0x000fe20000410000 */
[----:B------:R-:W-:Y:S01]  /*8660*/  ISETP.GT.AND P6, PT, R0, 0x18, PT ;  /* 0x000000180000780c */ /* 0x000fe20003fc4270 */
[----:B------:R-:W1:Y:S01]  /*8670*/  MUFU.TANH R21, R21 ;  /* 0x0000001500157308 */ /* 0x000e620000002400 */
[----:B------:R-:W-:Y:S01]  /*8680*/  FMNMX.FTZ R101, R212, R101, !PT ;  /* 0x00000065d4657209 */ /* 0x000fe20007810000 */
[----:B------:R-:W-:Y:S01]  /*8690*/  FMUL.FTZ R45, R45, c[0x0][0x320] ;  /* 0x0000c8002d2d7a20 */ /* 0x000fe20000410000 */
[----:B------:R-:W-:Y:S01]  /*86a0*/  FSEL R221, R16, -INF , P6 ;  /* 0xff80000010dd7808 */ /* 0x000fe20003000000 */
[----:B------:R-:W-:Y:S01]  /*86b0*/  FMUL.FTZ R42, R42, c[0x0][0x320] ;  /* 0x0000c8002a2a7a20 */ /* 0x000fe20000410000 */
[----:B--2---:R-:W-:Y:S01]  /*86c0*/  FSEL R220, R13, -INF , P0 ;  /* 0xff8000000ddc7808 */ /* 0x004fe20000000000 */
[----:B------:R-:W-:Y:S01]  /*86d0*/  FMUL.FTZ R48, R48, c[0x0][0x320] ;  /* 0x0000c80030307a20 */ /* 0x000fe20000410000 */
[----:B------:R-:W-:Y:S01]  /*86e0*/  FMNMX.FTZ R101, R219, R101, !PT ;  /* 0x00000065db657209 */ /* 0x000fe20007810000 */
[----:B------:R-:W-:Y:S01]  /*86f0*/  IMAD.MOV.U32 R40, RZ, RZ, R209 ;  /* 0x000000ffff287224 */ /* 0x000fe200078e00d1 */
[----:B------:R-:W-:Y:S01]  /*8700*/  ISETP.GT.AND P0, PT, R0, 0x20, PT ;  /* 0x000000200000780c */ /* 0x000fe20003f04270 */
[----:B------:R-:W2:Y:S01]  /*8710*/  MUFU.TANH R24, R24 ;  /* 0x0000001800187308 */ /* 0x000ea20000002400 */
[----:B------:R-:W-:Y:S01]  /*8720*/  FMNMX.FTZ R101, R220, R101, !PT ;  /* 0x00000065dc657209 */ /* 0x000fe20007810000 */
[----:B------:R-:W-:Y:S01]  /*8730*/  FMUL.FTZ R38, R38, c[0x0][0x320] ;  /* 0x0000c80026267a20 */ /* 0x000fe20000410000 */
[----:B------:R-:W-:Y:S01]  /*8740*/  ISETP.GT.AND P6, PT, R0, 0x21, PT ;  /* 0x000000210000780c */ /* 0x000fe20003fc4270 */
[----:B------:R-:W-:Y:S01]  /*8750*/  FMUL.FTZ R39, R39, c[0x0][0x320] ;  /* 0x0000c80027277a20 */ /* 0x000fe20000410000 */
[----:B------:R-:W-:Y:S01]  /*8760*/  FMNMX.FTZ R101, R221, R101, !PT ;  /* 0x00000065dd657209 */ /* 0x000fe20007810000 */
[----:B------:R-:W-:Y:S01]  /*8770*/  FMUL.FTZ R43, R43, c[0x0][0x320] ;  /* 0x0000c8002b2b7a20 */ /* 0x000fe20000410000 */
[----:B---3--:R-:W-:Y:S01]  /*8780*/  FSEL R20, R20, -INF , P0 ;  /* 0xff80000014147808 */ /* 0x008fe20000000000 */
[----:B------:R-:W-:Y:S01]  /*8790*/  FMUL.FTZ R51, R51, c[0x0][0x320] ;  /* 0x0000c80033337a20 */ /* 0x000fe20000410000 */
[----:B------:R-:W-:Y:S01]  /*87a0*/  FMNMX.FTZ R101, R222, R101, !PT ;  /* 0x00000065de657209 */ /* 0x000fe20007810000 */
[----:B------:R-:W3:Y:S01]  /*87b0*/  MUFU.TANH R25, R25 ;  /* 0x0000001900197308 */ /* 0x000ee20000002400 */
[----:B------:R-:W-:Y:S02]  /*87c0*/  ISETP.GT.AND P0, PT, R0, 0x29, PT ;  /* 0x000000290000780c */ /* 0x000fe40003f04270 */
[----:B------:R-:W-:Y:S02]  /*87d0*/  FMNMX.FTZ R101, R20, R101, !PT ;  /* 0x0000006514657209 */ /* 0x000fe40007810000 */
[----:B-1----:R-:W-:Y:S02]  /*87e0*/  FSEL R21, R21, -INF , P6 ;  /* 0xff80000015157808 */ /* 0x002fe40003000000 */
[----:B------:R-:W-:Y:S02]  /*87f0*/  ISETP.GT.AND P6, PT, R0, 0x30, PT ;  /* 0x000000300000780c */ /* 0x000fe40003fc4270 */
[----:B------:R-:W-:Y:S01]  /*8800*/  FMNMX.FTZ R101, R21, R101, !PT ;  /* 0x0000006515657209 */ /* 0x000fe20007810000 */
[----:B------:R-:W1:Y:S01]  /*8810*/  MUFU.TANH R28, R28 ;  /* 0x0000001c001c7308 */ /* 0x000e620000002400 */
[----:B--2---:R-:W-:Y:S02]  /*8820*/  FSEL R24, R24, -INF , P5 ;  /* 0xff80000018187808 */ /* 0x004fe40002800000 */
[----:B------:R-:W-:Y:S02]  /*8830*/  ISETP.GT.AND P5, PT, R0, 0x31, PT ;  /* 0x000000310000780c */ /* 0x000fe40003fa4270 */
[----:B------:R-:W-:Y:S05]  /*8840*/  FMNMX.FTZ R101, R24, R101, !PT ;  /* 0x0000006518657209 */ /* 0x000fea0007810000 */
[----:B------:R-:W2:Y:S01]  /*8850*/  MUFU.TANH R29, R29 ;  /* 0x0000001d001d7308 */ /* 0x000ea20000002400 */
[----:B---3--:R-:W-:Y:S02]  /*8860*/  FSEL R25, R25, -INF , P0 ;  /* 0xff80000019197808 */ /* 0x008fe40000000000 */
[----:B------:R-:W-:Y:S02]  /*8870*/  ISETP.GT.AND P0, PT, R0, 0x38, PT ;  /* 0x000000380000780c */ /* 0x000fe40003f04270 */
[----:B------:R-:W-:Y:S05]  /*8880*/  FMNMX.FTZ R101, R25, R101, !PT ;  /* 0x0000006519657209 */ /* 0x000fea0007810000 */
[----:B------:R-:W3:Y:S01]  /*8890*/  MUFU.TANH R32, R32 ;  /* 0x0000002000207308 */ /* 0x000ee20000002400 */
[----:B-1----:R-:W-:Y:S02]  /*88a0*/  FSEL R28, R28, -INF , P6 ;  /* 0xff8000001c1c7808 */ /* 0x002fe40003000000 */
[----:B------:R-:W-:Y:S02]  /*88b0*/  ISETP.GT.AND P6, PT, R0, 0x39, PT ;  /* 0x000000390000780c */ /* 0x000fe40003fc4270 */
[----:B------:R-:W-:Y:S05]  /*88c0*/  FMNMX.FTZ R101, R28, R101, !PT ;  /* 0x000000651c657209 */ /* 0x000fea0007810000 */
[----:B------:R-:W1:Y:S01]  /*88d0*/  MUFU.TANH R8, R8 ;  /* 0x0000000800087308 */ /* 0x000e620000002400 */
[----:B------:R-:W-:Y:S02]  /*88e0*/  FSEL R33, R33, -INF , P6 ;  /* 0xff80000021217808 */ /* 0x000fe40003000000 */
[C---:B------:R-:W-:Y:S02]  /*88f0*/  ISETP.GT.AND P6, PT, R0.reuse, 0x48, PT ;  /* 0x000000480000780c */ /* 0x040fe40003fc4270 */
[----:B--2---:R-:W-:Y:S02]  /*8900*/  FSEL R29, R29, -INF , P5 ;  /* 0xff8000001d1d7808 */ /* 0x004fe40002800000 */
[----:B------:R-:W-:Y:S02]  /*8910*/  ISETP.GT.AND P5, PT, R0, 0x40, PT ;  /* 0x000000400000780c */ /* 0x000fe40003fa4270 */
[----:B------:R-:W-:Y:S01]  /*8920*/  FMNMX.FTZ R101, R29, R101, !PT ;  /* 0x000000651d657209 */ /* 0x000fe20007810000 */
[----:B------:R-:W2:Y:S01]  /*8930*/  MUFU.TANH R36, R36 ;  /* 0x0000002400247308 */ /* 0x000ea20000002400 */
[----:B---3--:R-:W-:Y:S02]  /*8940*/  FSEL R32, R32, -INF , P0 ;  /* 0xff80000020207808 */ /* 0x008fe40000000000 */
[----:B------:R-:W-:Y:S02]  /*8950*/  ISETP.GT.AND P0, PT, R0, 0x41, PT ;  /* 0x000000410000780c */ /* 0x000fe40003f04270 */
[----:B------:R-:W-:Y:S05]  /*8960*/  FMNMX.FTZ R101, R32, R101, !PT ;  /* 0x0000006520657209 */ /* 0x000fea0007810000 */
[----:B------:R-:W3:Y:S01]  /*8970*/  MUFU.TANH R4, R4 ;  /* 0x0000000400047308 */ /* 0x000ee20000002400 */
[----:B------:R-:W-:Y:S02]  /*8980*/  FMNMX.FTZ R101, R33, R101, !PT ;  /* 0x0000006521657209 */ /* 0x000fe40007810000 */
[----:B-1----:R-:W-:Y:S02]  /*8990*/  FSEL R8, R8, -INF , P0 ;  /* 0xff80000008087808 */ /* 0x002fe40000000000 */
[----:B------:R-:W-:Y:S05]  /*89a0*/  ISETP.GT.AND P0, PT, R0, 0x50, PT ;  /* 0x000000500000780c */ /* 0x000fea0003f04270 */
[----:B------:R-:W1:Y:S01]  /*89b0*/  MUFU.TANH R7, R7 ;  /* 0x0000000700077308 */ /* 0x000e620000002400 */
[----:B--2---:R-:W-:Y:S02]  /*89c0*/  FSEL R36, R36, -INF , P5 ;  /* 0xff80000024247808 */ /* 0x004fe40002800000 */
[----:B------:R-:W-:Y:S02]  /*89d0*/  ISETP.GT.AND P5, PT, R0, 0x49, PT ;  /* 0x000000490000780c */ /* 0x000fe40003fa4270 */
[----:B------:R-:W-:Y:S05]  /*89e0*/  FMNMX.FTZ R101, R36, R101, !PT ;  /* 0x0000006524657209 */ /* 0x000fea0007810000 */
[----:B------:R-:W2:Y:S01]  /*89f0*/  MUFU.TANH R6, R6 ;  /* 0x0000000600067308 */ /* 0x000ea20000002400 */
[----:B------:R-:W-:Y:S02]  /*8a00*/  FMNMX.FTZ R101, R8, R101, !PT ;  /* 0x0000006508657209 */ /* 0x000fe40007810000 */
[----:B---3--:R-:W-:Y:S01]  /*8a10*/  FSEL R37, R4, -INF , P0 ;  /* 0xff80000004257808 */ /* 0x008fe20000000000 */
[----:B------:R-:W-:Y:S01]  /*8a20*/  FMUL.FTZ R4, R49, c[0x0][0x320] ;  /* 0x0000c80031047a20 */ /* 0x000fe20000410000 */
[----:B------:R-:W-:Y:S02]  /*8a30*/  ISETP.GT.AND P0, PT, R0, 0x59, PT ;  /* 0x000000590000780c */ /* 0x000fe40003f04270 */
[----:B------:R-:W-:Y:S03]  /*8a40*/  MOV R49, R37 ;  /* 0x0000002500317202 */ /* 0x000fe60000000f00 */
[----:B------:R-:W3:Y:S01]  /*8a50*/  MUFU.TANH R45, R45 ;  /* 0x0000002d002d7308 */ /* 0x000ee20000002400 */
[----:B------:R-:W-:Y:S02]  /*8a60*/  MOV R37, R208 ;  /* 0x000000d000257202 */ /* 0x000fe40000000f00 */
[----:B-1----:R-:W-:Y:S01]  /*8a70*/  FSEL R44, R7, -INF , P6 ;  /* 0xff800000072c7808 */ /* 0x002fe20003000000 */
[----:B------:R-:W-:Y:S01]  /*8a80*/  FMUL.FTZ R7, R46, c[0x0][0x320] ;  /* 0x0000c8002e077a20 */ /* 0x000fe20000410000 */
[----:B------:R-:W-:Y:S02]  /*8a90*/  ISETP.GT.AND P6, PT, R0, 0x51, PT ;  /* 0x000000510000780c */ /* 0x000fe40003fc4270 */
[----:B------:R-:W-:Y:S03]  /*8aa0*/  FMNMX.FTZ R101, R44, R101, !PT ;  /* 0x000000652c657209 */ /* 0x000fe60007810000 */
[----:B------:R-:W1:Y:S01]  /*8ab0*/  MUFU.TANH R48, R48 ;  /* 0x0000003000307308 */ /* 0x000e620000002400 */
[----:B--2---:R-:W-:Y:S02]  /*8ac0*/  FSEL R17, R6, -INF , P5 ;  /* 0xff80000006117808 */ /* 0x004fe40002800000 */
[----:B------:R-:W-:Y:S02]  /*8ad0*/  ISETP.GT.AND P5, PT, R0, 0x58, PT ;  /* 0x000000580000780c */ /* 0x000fe40003fa4270 */
[----:B------:R-:W2:Y:S01]  /*8ae0*/  SHFL.IDX PT, R0, R2, 0x1, 0x1c1f ;  /* 0x003c1f0002007f89 */ /* 0x000ea200000e0000 */
[----:B------:R-:W-:Y:S04]  /*8af0*/  FMNMX.FTZ R101, R17, R101, !PT ;  /* 0x0000006511657209 */ /* 0x000fe80007810000 */
[----:B------:R-:W4:Y:S01]  /*8b00*/  MUFU.TANH R4, R4 ;  /* 0x0000000400047308 */ /* 0x000f220000002400 */
[----:B------:R-:W-:Y:S02]  /*8b10*/  FMNMX.FTZ R101, R49, R101, !PT ;  /* 0x0000006531657209 */ /* 0x000fe40007810000 */
[----:B---3--:R-:W-:Y:S04]  /*8b20*/  FSEL R45, R45, -INF , P6 ;  /* 0xff8000002d2d7808 */ /* 0x008fe80003000000 */
[----:B------:R-:W-:Y:S03]  /*8b30*/  FMNMX.FTZ R101, R45, R101, !PT ;  /* 0x000000652d657209 */ /* 0x000fe60007810000 */
[----:B------:R-:W-:Y:S01]  /*8b40*/  MUFU.TANH R18, R18 ;  /* 0x0000001200127308 */ /* 0x000fe20000002400 */
[----:B-1----:R-:W-:Y:S04]  /*8b50*/  FSEL R48, R48, -INF , P5 ;  /* 0xff80000030307808 */ /* 0x002fe80002800000 */
[----:B------:R-:W-:Y:S05]  /*8b60*/  FMNMX.FTZ R101, R48, R101, !PT ;  /* 0x0000006530657209 */ /* 0x000fea0007810000 */
[----:B------:R-:W1:Y:S01]  /*8b70*/  MUFU.TANH R42, R42 ;  /* 0x0000002a002a7308 */ /* 0x000e620000002400 */
[----:B--2---:R-:W-:Y:S01]  /*8b80*/  IADD3 R0, R3, R0, RZ ;  /* 0x0000000003007210 */ /* 0x004fe20007ffe0ff */
[----:B------:R-:W-:Y:S01]  /*8b90*/  FMUL.FTZ R3, R50, c[0x0][0x320] ;  /* 0x0000c80032037a20 */ /* 0x000fe20000410000 */
[----:B----4-:R-:W-:Y:S02]  /*8ba0*/  FSEL R6, R4, -INF , P0 ;  /* 0xff80000004067808 */ /* 0x010fe40000000000 */
[----:B------:R-:W-:Y:S02]  /*8bb0*/  ISETP.GT.AND P0, PT, R0, RZ, PT ;  /* 0x000000ff0000720c */ /* 0x000fe40003f04270 */
[----:B------:R-:W-:Y:S02]  /*8bc0*/  FMNMX.FTZ R101, R6, R101, !PT ;  /* 0x0000006506657209 */ /* 0x000fe40007810000 */
[----:B------:R-:W-:Y:S01]  /*8bd0*/  FSEL R4, R105, -INF , P0 ;  /* 0xff80000069047808 */ /* 0x000fe20000000000 */
[----:B------:R-:W-:Y:S01]  /*8be0*/  IMAD.MOV.U32 R105, RZ, RZ, R6 ;  /* 0x000000ffff697224 */ /* 0x000fe200078e0006 */
[C---:B------:R-:W-:Y:S01]  /*8bf0*/  ISETP.GT.AND P6, PT, R0.reuse, 0x29, PT ;  /* 0x000000290000780c */ /* 0x040fe20003fc4270 */
[----:B------:R-:W-:Y:S01]  /*8c00*/  FMUL.FTZ R6, R47, c[0x0][0x320] ;  /* 0x0000c8002f067a20 */ /* 0x000fe20000410000 */
[----:B------:R-:W-:Y:S01]  /*8c10*/  ISETP.GT.AND P0, PT, R0, 0x8, PT ;  /* 0x000000080000780c */ /* 0x000fe20003f04270 */
[----:B------:R-:W2:Y:S01]  /*8c20*/  SHFL.BFLY PT, R2, R101, 0x2, 0x1f ;  /* 0x0c401f0065027f89 */ /* 0x000ea200000e0000 */
[----:B------:R-:W-:Y:S01]  /*8c30*/  FSEL R16, R27, -INF , P6 ;  /* 0xff8000001b107808 */ /* 0x000fe20003000000 */
[----:B------:R-:W-:Y:S01]  /*8c40*/  MUFU.TANH R15, R15 ;  /* 0x0000000f000f7308 */ /* 0x000fe20000002400 */
[----:B------:R-:W-:Y:S02]  /*8c50*/  FSEL R208, R10, -INF , P0 ;  /* 0xff8000000ad07808 */ /* 0x000fe40000000000 */
[C---:B------:R-:W-:Y:S02]  /*8c60*/  ISETP.GT.AND P6, PT, R0.reuse, 0x39, PT ;  /* 0x000000390000780c */ /* 0x040fe40003fc4270 */
[----:B------:R-:W-:Y:S02]  /*8c70*/  ISETP.GT.AND P0, PT, R0, 0x10, PT ;  /* 0x000000100000780c */ /* 0x000fe40003f04270 */
[----:B------:R-:W-:Y:S02]  /*8c80*/  FSEL R107, R35, -INF , P6 ;  /* 0xff800000236b7808 */ /* 0x000fe40003000000 */
[----:B------:R-:W-:Y:S01]  /*8c90*/  FSEL R215, R14, -INF , P0 ;  /* 0xff8000000ed77808 */ /* 0x000fe20000000000 */
[----:B------:R-:W3:Y:S01]  /*8ca0*/  MUFU.TANH R6, R6 ;  /* 0x0000000600067308 */ /* 0x000ee20000002400 */
[C---:B------:R-:W-:Y:S02]  /*8cb0*/  ISETP.GT.AND P6, PT, R0.reuse, 0x48, PT ;  /* 0x000000480000780c */ /* 0x040fe40003fc4270 */
[----:B------:R-:W-:Y:S02]  /*8cc0*/  ISETP.GT.AND P0, PT, R0, 0x18, PT ;  /* 0x000000180000780c */ /* 0x000fe40003f04270 */
[----:B-1----:R-:W-:Y:S02]  /*8cd0*/  FSEL R42, R42, -INF , P6 ;  /* 0xff8000002a2a7808 */ /* 0x002fe40003000000 */
[----:B------:R-:W-:Y:S02]  /*8ce0*/  ISETP.GT.AND P6, PT, R0, 0x51, PT ;  /* 0x000000510000780c */ /* 0x000fe40003fc4270 */
[----:B------:R-:W-:Y:S01]  /*8cf0*/  FSEL R216, R18, -INF , P0 ;  /* 0xff80000012d87808 */ /* 0x000fe20000000000 */
[----:B------:R-:W1:Y:S01]  /*8d00*/  MUFU.TANH R19, R19 ;  /* 0x0000001300137308 */ /* 0x000e620000002400 */
[C---:B------:R-:W-:Y:S02]  /*8d10*/  ISETP.GT.AND P0, PT, R0.reuse, 0x20, PT ;  /* 0x000000200000780c */ /* 0x040fe40003f04270 */
[----:B------:R-:W-:Y:S02]  /*8d20*/  ISETP.GT.AND P5, PT, R0, 0x1, PT ;  /* 0x000000010000780c */ /* 0x000fe40003fa4270 */
[----:B------:R-:W-:Y:S02]  /*8d30*/  FSEL R12, R22, -INF , P0 ;  /* 0xff800000160c7808 */ /* 0x000fe40000000000 */
[----:B------:R-:W-:Y:S02]  /*8d40*/  FSEL R167, R102, -INF , P5 ;  /* 0xff80000066a77808 */ /* 0x000fe40002800000 */
[----:B--2---:R-:W-:Y:S01]  /*8d50*/  FMNMX.FTZ R101, R101, R2, !PT ;  /* 0x0000000265657209 */ /* 0x004fe20007810000 */
[----:B------:R-:W2:Y:S01]  /*8d60*/  MUFU.TANH R26, R26 ;  /* 0x0000001a001a7308 */ /* 0x000ea20000002400 */
[----:B------:R-:W-:Y:S02]  /*8d70*/  FMNMX.FTZ R2, R4, R104, !PT ;  /* 0x0000006804027209 */ /* 0x000fe40007810000 */
[----:B------:R-:W-:Y:S02]  /*8d80*/  ISETP.GT.AND P5, PT, R0, 0x9, PT ;  /* 0x000000090000780c */ /* 0x000fe40003fa4270 */
[----:B---3--:R-:W-:Y:S02]  /*8d90*/  FSEL R22, R6, -INF , P6 ;  /* 0xff80000006167808 */ /* 0x008fe40003000000 */
[----:B------:R-:W3:Y:S01]  /*8da0*/  LDL.LU R6, [R1+0x1c] ;  /* 0x00001c0001067983 */ /* 0x000ee20000300800 */
[----:B------:R-:W-:Y:S02]  /*8db0*/  FMNMX.FTZ R2, R167, R2, !PT ;  /* 0x00000002a7027209 */ /* 0x000fe40007810000 */
[----:B------:R-:W-:Y:S01]  /*8dc0*/  FSEL R209, R11, -INF , P5 ;  /* 0xff8000000bd17808 */ /* 0x000fe20002800000 */
[----:B------:R-:W4:Y:S01]  /*8dd0*/  MUFU.TANH R30, R30 ;  /* 0x0000001e001e7308 */ /* 0x000f220000002400 */
[----:B------:R-:W-:Y:S01]  /*8de0*/  FMNMX.FTZ R2, R208, R2, !PT ;  /* 0x00000002d0027209 */ /* 0x000fe20007810000 */
[----:B------:R-:W-:Y:S01]  /*8df0*/  IMAD.MOV.U32 R11, RZ, RZ, R37 ;  /* 0x000000ffff0b7224 */ /* 0x000fe200078e0025 */
[C---:B------:R-:W-:Y:S02]  /*8e00*/  ISETP.GT.AND P5, PT, R0.reuse, 0x11, PT ;  /* 0x000000110000780c */ /* 0x040fe40003fa4270 */
[----:B------:R-:W-:Y:S02]  /*8e10*/  FMNMX.FTZ R2, R209, R2, !PT ;  /* 0x00000002d1027209 */ /* 0x000fe40007810000 */
[----:B------:R-:W-:Y:S02]  /*8e20*/  FSEL R214, R15, -INF , P5 ;  /* 0xff8000000fd67808 */ /* 0x000fe40002800000 */
[----:B------:R-:W-:Y:S01]  /*8e30*/  FMNMX.FTZ R2, R215, R2, !PT ;  /* 0x00000002d7027209 */ /* 0x000fe20007810000 */
[----:B------:R-:W4:Y:S01]  /*8e40*/  MUFU.TANH R31, R31 ;  /* 0x0000001f001f7308 */ /* 0x000f220000002400 */
[----:B------:R-:W-:Y:S02]  /*8e50*/  ISETP.GT.AND P5, PT, R0, 0x19, PT ;  /* 0x000000190000780c */ /* 0x000fe40003fa4270 */
[----:B------:R-:W-:Y:S02]  /*8e60*/  FMNMX.FTZ R2, R214, R2, !PT ;  /* 0x00000002d6027209 */ /* 0x000fe40007810000 */
[----:B-1----:R-:W-:Y:S02]  /*8e70*/  FSEL R217, R19, -INF , P5 ;  /* 0xff80000013d97808 */ /* 0x002fe40002800000 */
[----:B------:R-:W-:Y:S02]  /*8e80*/  FMNMX.FTZ R2, R216, R2, !PT ;  /* 0x00000002d8027209 */ /* 0x000fe40007810000 */
[----:B------:R-:W-:Y:S01]  /*8e90*/  ISETP.GT.AND P5, PT, R0, 0x21, PT ;  /* 0x000000210000780c */ /* 0x000fe20003fa4270 */
[----:B------:R-:W1:Y:S01]  /*8ea0*/  MUFU.TANH R34, R34 ;  /* 0x0000002200227308 */ /* 0x000e620000002400 */
[----:B------:R-:W-:Y:S02]  /*8eb0*/  FMNMX.FTZ R2, R217, R2, !PT ;  /* 0x00000002d9027209 */ /* 0x000fe40007810000 */
[----:B------:R-:W-:Y:S01]  /*8ec0*/  FSEL R223, R23, -INF , P5 ;  /* 0xff80000017df7808 */ /* 0x000fe20002800000 */
[----:B------:R-:W-:Y:S01]  /*8ed0*/  IMAD.MOV.U32 R23, RZ, RZ, R48 ;  /* 0x000000ffff177224 */ /* 0x000fe200078e0030 */
[----:B------:R-:W-:Y:S02]  /*8ee0*/  FMNMX.FTZ R2, R12, R2, !PT ;  /* 0x000000020c027209 */ /* 0x000fe40007810000 */
[----:B------:R-:W-:Y:S02]  /*8ef0*/  ISETP.GT.AND P0, PT, R0, 0x28, PT ;  /* 0x000000280000780c */ /* 0x000fe40003f04270 */
[----:B------:R-:W-:Y:S01]  /*8f00*/  FMNMX.FTZ R2, R223, R2, !PT ;  /* 0x00000002df027209 */ /* 0x000fe20007810000 */
[----:B------:R-:W1:Y:S01]  /*8f10*/  MUFU.TANH R38, R38 ;  /* 0x0000002600267308 */ /* 0x000e620000002400 */
[----:B--2---:R-:W-:Y:S02]  /*8f20*/  FSEL R9, R26, -INF , P0 ;  /* 0xff8000001a097808 */ /* 0x004fe40000000000 */
[----:B------:R-:W-:Y:S02]  /*8f30*/  ISETP.GT.AND P0, PT, R0, 0x30, PT ;  /* 0x000000300000780c */ /* 0x000fe40003f04270 */
[----:B------:R-:W-:Y:S02]  /*8f40*/  FMNMX.FTZ R2, R9, R2, !PT ;  /* 0x0000000209027209 */ /* 0x000fe40007810000 */
[----:B----4-:R-:W-:Y:S01]  /*8f50*/  FSEL R106, R30, -INF , P0 ;  /* 0xff8000001e6a7808 */ /* 0x010fe20000000000 */
[----:B------:R-:W-:Y:S01]  /*8f60*/  IMAD.MOV.U32 R30, RZ, RZ, R17 ;  /* 0x000000ffff1e7224 */ /* 0x000fe200078e0011 */
[----:B------:R-:W-:Y:S01]  /*8f70*/  FMNMX.FTZ R2, R16, R2, !PT ;  /* 0x0000000210027209 */ /* 0x000fe20007810000 */
[----:B------:R-:W2:Y:S01]  /*8f80*/  MUFU.TANH R39, R39 ;  /* 0x0000002700277308 */ /* 0x000ea20000002400 */
[----:B------:R-:W-:Y:S02]  /*8f90*/  ISETP.GT.AND P5, PT, R0, 0x31, PT ;  /* 0x000000310000780c */ /* 0x000fe40003fa4270 */
[----:B------:R-:W-:Y:S02]  /*8fa0*/  FMNMX.FTZ R2, R106, R2, !PT ;  /* 0x000000026a027209 */ /* 0x000fe40007810000 */
[----:B------:R-:W-:Y:S02]  /*8fb0*/  FSEL R13, R31, -INF , P5 ;  /* 0xff8000001f0d7808 */ /* 0x000fe40002800000 */
[----:B------:R-:W-:Y:S02]  /*8fc0*/  ISETP.GT.AND P0, PT, R0, 0x38, PT ;  /* 0x000000380000780c */ /* 0x000fe40003f04270 */
[----:B------:R-:W-:Y:S01]  /*8fd0*/  FMNMX.FTZ R2, R13, R2, !PT ;  /* 0x000000020d027209 */ /* 0x000fe20007810000 */
[----:B------:R-:W4:Y:S01]  /*8fe0*/  MUFU.TANH R43, R43 ;  /* 0x0000002b002b7308 */ /* 0x000f220000002400 */
[----:B-1----:R-:W-:Y:S01]  /*8ff0*/  FSEL R41, R34, -INF , P0 ;  /* 0xff80000022297808 */ /* 0x002fe20000000000 */
[----:B------:R-:W-:Y:S01]  /*9000*/  IMAD.MOV.U32 R34, RZ, RZ, R36 ;  /* 0x000000ffff227224 */ /* 0x000fe200078e0024 */
[----:B------:R-:W-:Y:S02]  /*9010*/  ISETP.GT.AND P5, PT, R0, 0x40, PT ;  /* 0x000000400000780c */ /* 0x000fe40003fa4270 */
[----:B------:R-:W-:Y:S02]  /*9020*/  FMNMX.FTZ R2, R41, R2, !PT ;  /* 0x0000000229027209 */ /* 0x000fe40007810000 */
[----:B------:R-:W-:Y:S02]  /*9030*/  FSEL R38, R38, -INF , P5 ;  /* 0xff80000026267808 */ /* 0x000fe40002800000 */
[----:B------:R-:W-:Y:S01]  /*9040*/  FMNMX.FTZ R2, R107, R2, !PT ;  /* 0x000000026b027209 */ /* 0x000fe20007810000 */
[----:B------:R-:W1:Y:S01]  /*9050*/  MUFU.TANH R7, R7 ;  /* 0x0000000700077308 */ /* 0x000e620000002400 */
[----:B------:R-:W-:Y:S02]  /*9060*/  ISETP.GT.AND P0, PT, R0, 0x41, PT ;  /* 0x000000410000780c */ /* 0x000fe40003f04270 */
[----:B------:R-:W-:Y:S02]  /*9070*/  FMNMX.FTZ R2, R38, R2, !PT ;  /* 0x0000000226027209 */ /* 0x000fe40007810000 */
[----:B--2---:R-:W-:Y:S02]  /*9080*/  FSEL R39, R39, -INF , P0 ;  /* 0xff80000027277808 */ /* 0x004fe40000000000 */
[C---:B------:R-:W-:Y:S02]  /*9090*/  ISETP.GT.AND P5, PT, R0.reuse, 0x49, PT ;  /* 0x000000490000780c */ /* 0x040fe40003fa4270 */
[----:B------:R-:W-:Y:S01]  /*90a0*/  ISETP.GT.AND P0, PT, R0, 0x50, PT ;  /* 0x000000500000780c */ /* 0x000fe20003f04270 */
[----:B------:R-:W2:Y:S01]  /*90b0*/  MUFU.TANH R3, R3 ;  /* 0x0000000300037308 */ /* 0x000ea20000002400 */
[----:B------:R-:W-:Y:S02]  /*90c0*/  FMNMX.FTZ R2, R39, R2, !PT ;  /* 0x0000000227027209 */ /* 0x000fe40007810000 */
[----:B------:R-:W-:Y:S02]  /*90d0*/  ISETP.GT.AND P6, PT, R218, R11, PT ;  /* 0x0000000bda00720c */ /* 0x000fe40003fc4270 */
[----:B----4-:R-:W-:Y:S01]  /*90e0*/  FSEL R18, R43, -INF , P5 ;  /* 0xff8000002b127808 */ /* 0x010fe20002800000 */
[----:B------:R-:W-:Y:S01]  /*90f0*/  IMAD.MOV.U32 R43, RZ, RZ, R12 ;  /* 0x000000ffff2b7224 */ /* 0x000fe200078e000c */
[C---:B------:R-:W-:Y:S02]  /*9100*/  ISETP.GT.AND P5, PT, R0.reuse, 0x58, PT ;  /* 0x000000580000780c */ /* 0x040fe40003fa4270 */
[----:B------:R-:W-:Y:S01]  /*9110*/  MOV R47, R105 ;  /* 0x00000069002f7202 */ /* 0x000fe20000000f00 */
[----:B------:R-:W4:Y:S01]  /*9120*/  MUFU.TANH R102, R51 ;  /* 0x0000003300667308 */ /* 0x000f220000002400 */
[----:B------:R-:W-:Y:S02]  /*9130*/  MOV R27, R49 ;  /* 0x00000031001b7202 */ /* 0x000fe40000000f00 */
[----:B------:R-:W-:Y:S02]  /*9140*/  MOV R31, R8 ;  /* 0x00000008001f7202 */ /* 0x000fe40000000f00 */
[----:B-1----:R-:W-:Y:S02]  /*9150*/  FSEL R19, R7, -INF , P0 ;  /* 0xff80000007137808 */ /* 0x002fe40000000000 */
[----:B------:R-:W-:Y:S02]  /*9160*/  ISETP.GT.AND P0, PT, R0, 0x59, PT ;  /* 0x000000590000780c */ /* 0x000fe40003f04270 */
[----:B------:R-:W-:Y:S02]  /*9170*/  FMNMX.FTZ R0, R42, R2, !PT ;  /* 0x000000022a007209 */ /* 0x000fe40007810000 */
[----:B------:R-:W1:Y:S01]  /*9180*/  SHFL.BFLY PT, R2, R101, 0x1, 0x1f ;  /* 0x0c201f0065027f89 */ /* 0x000e6200000e0000 */
[----:B------:R-:W-:Y:S02]  /*9190*/  MOV R35, R13 ;  /* 0x0000000d00237202 */ /* 0x000fe40000000f00 */
[----:B------:R-:W-:Y:S02]  /*91a0*/  FMNMX.FTZ R0, R18, R0, !PT ;  /* 0x0000000012007209 */ /* 0x000fe40007810000 */
[----:B--2---:R-:W-:Y:S02]  /*91b0*/  FSEL R46, R3, -INF , P5 ;  /* 0xff800000032e7808 */ /* 0x004fe40002800000 */
[----:B------:R-:W-:Y:S02]  /*91c0*/  FMNMX.FTZ R0, R19, R0, !PT ;  /* 0x0000000013007209 */ /* 0x000fe40007810000 */
[----:B------:R-:W-:Y:S02]  /*91d0*/  MOV R26, R45 ;  /* 0x0000002d001a7202 */ /* 0x000fe40000000f00 */
[----:B------:R-:W-:Y:S02]  /*91e0*/  FMNMX.FTZ R0, R22, R0, !PT ;  /* 0x0000000016007209 */ /* 0x000fe40007810000 */
[----:B----4-:R-:W-:Y:S02]  /*91f0*/  FSEL R102, R102, -INF , P0 ;  /* 0xff80000066667808 */ /* 0x010fe40000000000 */
[----:B------:R-:W-:Y:S02]  /*9200*/  FMNMX.FTZ R0, R46, R0, !PT ;  /* 0x000000002e007209 */ /* 0x000fe40007810000 */
[----:B------:R-:W-:Y:S02]  /*9210*/  MOV R51, R20 ;  /* 0x0000001400337202 */ /* 0x000fe40000000f00 */
[----:B------:R-:W-:Y:S02]  /*9220*/  FMNMX.FTZ R0, R102, R0, !PT ;  /* 0x0000000066007209 */ /* 0x000fe40007810000 */
[----:B------:R-:W-:Y:S02]  /*9230*/  MOV R50, R44 ;  /* 0x0000002c00327202 */ /* 0x000fe40000000f00 */
[----:B------:R-:W-:Y:S02]  /*9240*/  MOV R10, R33 ;  /* 0x00000021000a7202 */ /* 0x000fe40000000f00 */
[----:B-1----:R-:W-:Y:S02]  /*9250*/  FMNMX.FTZ R101, R101, R2, !PT ;  /* 0x0000000265657209 */ /* 0x002fe40007810000 */
[----:B------:R-:W1:Y:S01]  /*9260*/  SHFL.BFLY PT, R2, R0, 0x2, 0x1f ;  /* 0x0c401f0000027f89 */ /* 0x000e6200000e0000 */
[----:B------:R-:W-:Y:S02]  /*9270*/  MOV R105, R32 ;  /* 0x0000002000697202 */ /* 0x000fe40000000f00 */
[C---:B------:R-:W-:Y:S04]  /*9280*/  FSETP.NEU.FTZ.AND P0, PT, R101.reuse, -INF , PT ;  /* 0xff8000006500780b */ /* 0x040fe80003f1d000 */
[----:B------:R-:W-:Y:S02]  /*9290*/  FSEL R3, R101, RZ, P0 ;  /* 0x000000ff65037208 */ /* 0x000fe40000000000 */
[----:B-1----:R-:W-:Y:S03]  /*92a0*/  FMNMX.FTZ R0, R0, R2, !PT ;  /* 0x0000000200007209 */ /* 0x002fe60007810000 */
[----:B------:R-:W-:Y:S02]  /*92b0*/  FADD.FTZ R2, -R3, R103 ;  /* 0x0000006703027221 */ /* 0x000fe40000010100 */
[----:B------:R-:W-:Y:S01]  /*92c0*/  FMUL.FTZ R103, R101, c[0x0][0x2d0] ;  /* 0x0000b40065677a20 */ /* 0x000fe20000410000 */
[----:B------:R-:W1:Y:S04]  /*92d0*/  SHFL.BFLY PT, R3, R0, 0x1, 0x1f ;  /* 0x0c201f0000037f89 */ /* 0x000e6800000e0000 */
[----:B------:R-:W-:Y:S05]  /*92e0*/  FSEL R103, R103, RZ, P0 ;  /* 0x000000ff67677208 */ /* 0x000fea0000000000 */
[----:B------:R-:W-:Y:S04]  /*92f0*/  FFMA.FTZ R5, R5, c[0x0][0x2d0], -R103 ;  /* 0x0000b40005057a23 */ /* 0x000fe80000010867 */
[----:B------:R-:W-:Y:S01]  /*9300*/  MUFU.EX2 R166, R5 ;  /* 0x0000000500a67308 */ /* 0x000fe20000000800 */
[----:B-1----:R-:W-:Y:S01]  /*9310*/  FMNMX.FTZ R100, R0, R3, !PT ;  /* 0x0000000300647209 */ /* 0x002fe20007810000 */
[----:B------:R-:W-:Y:S03]  /*9320*/  FMUL.FTZ R0, R2, c[0x0][0x2d0] ;  /* 0x0000b40002007a20 */ /* 0x000fe60000410000 */
[C---:B------:R-:W-:Y:S05]  /*9330*/  FSETP.NEU.FTZ.AND P0, PT, R100.reuse, -INF , PT ;  /* 0xff8000006400780b */ /* 0x040fea0003f1d000 */
[----:B------:R1:W2:Y:S01]  /*9340*/  MUFU.EX2 R2, R0 ;  /* 0x0000000000027308 */ /* 0x0002a20000000800 */
[C---:B------:R-:W-:Y:S01]  /*9350*/  FMUL.FTZ R164, R100.reuse, c[0x0][0x2d0] ;  /* 0x0000b40064a47a20 */ /* 0x040fe20000410000 */
[----:B------:R-:W-:Y:S04]  /*9360*/  FSEL R3, R100, RZ, P0 ;  /* 0x000000ff64037208 */ /* 0x000fe80000000000 */
[----:B------:R-:W-:Y:S05]  /*9370*/  FSEL R164, R164, RZ, P0 ;  /* 0x000000ffa4a47208 */ /* 0x000fea0000000000 */
[----:B------:R-:W-:Y:S04]  /*9380*/  FFMA.FTZ R4, R4, c[0x0][0x2d0], -R164 ;  /* 0x0000b40004047a23 */ /* 0x000fe800000108a4 */
[----:B------:R4:W-:Y:S01]  /*9390*/  MUFU.EX2 R165, R4 ;  /* 0x0000000400a57308 */ /* 0x0009e20000000800 */
[----:B-1----:R-:W-:Y:S01]  /*93a0*/  FADD.FTZ R0, -R3, R104 ;  /* 0x0000006803007221 */ /* 0x002fe20000010100 */
[----:B------:R-:W-:Y:S01]  /*93b0*/  MOV R3, R16 ;  /* 0x0000001000037202 */ /* 0x000fe20000000f00 */
[----:B--2---:R-:W-:Y:S01]  /*93c0*/  FMUL.FTZ R5, R2, R109 ;  /* 0x0000006d02057220 */ /* 0x004fe20000410000 */
[----:B------:R-:W-:Y:S01]  /*93d0*/  MOV R109, R9 ;  /* 0x00000009006d7202 */ /* 0x000fe20000000f00 */
[----:B------:R-:W-:Y:S01]  /*93e0*/  FMUL.FTZ R0, R0, c[0x0][0x2d0] ;  /* 0x0000b40000007a20 */ /* 0x000fe20000410000 */
[----:B------:R-:W-:Y:S01]  /*93f0*/  MOV R104, R25 ;  /* 0x0000001900687202 */ /* 0x000fe20000000f00 */
[C---:B------:R-:W-:Y:S02]  /*9400*/  FMUL.FTZ R8, R2.reuse, R112 ;  /* 0x0000007002087220 */ /* 0x040fe40000410000 */
[C---:B------:R-:W-:Y:S01]  /*9410*/  FMUL.FTZ R9, R2.reuse, R113 ;  /* 0x0000007102097220 */ /* 0x040fe20000410000 */
[----:B------:R-:W-:Y:S01]  /*9420*/  MOV R113, R29 ;  /* 0x0000001d00717202 */ /* 0x000fe20000000f00 */
[----:B------:R-:W1:Y:S01]  /*9430*/  MUFU.EX2 R0, R0 ;  /* 0x0000000000007308 */ /* 0x000e620000000800 */
[C---:B------:R-:W-:Y:S02]  /*9440*/  FMUL.FTZ R13, R2.reuse, R117 ;  /* 0x00000075020d7220 */ /* 0x040fe40000410000 */
[C---:B------:R-:W-:Y:S01]  /*9450*/  FMUL.FTZ R16, R2.reuse, R120 ;  /* 0x0000007802107220 */ /* 0x040fe20000410000 */
[----:B------:R-:W-:Y:S01]  /*9460*/  MOV R120, R41 ;  /* 0x0000002900787202 */ /* 0x000fe20000000f00 */
[C---:B------:R-:W-:Y:S02]  /*9470*/  FMUL.FTZ R17, R2.reuse, R121 ;  /* 0x0000007902117220 */ /* 0x040fe40000410000 */
[----:B------:R-:W-:Y:S02]  /*9480*/  IMAD.MOV.U32 R121, RZ, RZ, R40 ;  /* 0x000000ffff797224 */ /* 0x000fe400078e0028 */
[----:B------:R-:W-:Y:S02]  /*9490*/  IMAD.MOV.U32 R112, RZ, RZ, R21 ;  /* 0x000000ffff707224 */ /* 0x000fe400078e0015 */
[----:B------:R-:W-:Y:S02]  /*94a0*/  IMAD.MOV.U32 R117, RZ, RZ, R28 ;  /* 0x000000ffff757224 */ /* 0x000fe400078e001c */
[C---:B------:R-:W-:Y:S02]  /*94b0*/  FFMA.FTZ R213, R2.reuse, R213, R166 ;  /* 0x000000d502d57223 */ /* 0x040fe400000100a6 */
[C---:B----4-:R-:W-:Y:S02]  /*94c0*/  FMUL.FTZ R4, R2.reuse, R108 ;  /* 0x0000006c02047220 */ /* 0x050fe40000410000 */
[C---:B------:R-:W-:Y:S01]  /*94d0*/  FMUL.FTZ R12, R2.reuse, R116 ;  /* 0x00000074020c7220 */ /* 0x040fe20000410000 */
[----:B------:R-:W-:Y:S01]  /*94e0*/  MOV R116, R24 ;  /* 0x0000001800747202 */ /* 0x000fe20000000f00 */
[C---:B------:R-:W-:Y:S02]  /*94f0*/  FMUL.FTZ R20, R2.reuse, R124 ;  /* 0x0000007c02147220 */ /* 0x040fe40000410000 */
[C---:B------:R-:W-:Y:S01]  /*9500*/  FMUL.FTZ R21, R2.reuse, R125 ;  /* 0x0000007d02157220 */ /* 0x040fe20000410000 */
[----:B------:R-:W-:Y:S01]  /*9510*/  MOV R125, R117 ;  /* 0x00000075007d7202 */ /* 0x000fe20000000f00 */
[----:B------:R-:W-:Y:S01]  /*9520*/  FMUL.FTZ R24, R2, R128 ;  /* 0x0000008002187220 */ /* 0x000fe20000410000 */
[----:B------:R-:W-:Y:S01]  /*9530*/  MOV R117, R109 ;  /* 0x0000006d00757202 */ /* 0x000fe20000000f00 */
[----:B-1----:R-:W-:Y:S01]  /*9540*/  FMUL.FTZ R11, R0, R115 ;  /* 0x00000073000b7220 */ /* 0x002fe20000410000 */
[----:B------:R-:W-:Y:S01]  /*9550*/  IADD3 R115, R218, -0x1, RZ ;  /* 0xffffffffda737810 */ /* 0x000fe20007ffe0ff */
[C---:B------:R-:W-:Y:S01]  /*9560*/  FMUL.FTZ R25, R2.reuse, R129 ;  /* 0x0000008102197220 */ /* 0x040fe20000410000 */
[----:B------:R-:W-:Y:S01]  /*9570*/  MOV R109, R51 ;  /* 0x00000033006d7202 */ /* 0x000fe20000000f00 */
        /* <DEDUP_REMOVED lines=8> */
[----:B------:R-:W-:Y:S01]  /*9600*/  IMAD.MOV.U32 R137, RZ, RZ, R19 ;  /* 0x000000ffff897224 */ /* 0x000fe200078e0013 */
[----:B------:R-:W-:Y:S01]  /*9610*/  MOV R124, R116 ;  /* 0x00000074007c7202 */ /* 0x000fe20000000f00 */
[C---:B------:R-:W-:Y:S02]  /*9620*/  FMUL.FTZ R36, R2.reuse, R140 ;  /* 0x0000008c02247220 */ /* 0x040fe40000410000 */
[C---:B------:R-:W-:Y:S01]  /*9630*/  FMUL.FTZ R37, R2.reuse, R141 ;  /* 0x0000008d02257220 */ /* 0x040fe20000410000 */
[----:B------:R-:W-:Y:S01]  /*9640*/  MOV R141, R10 ;  /* 0x0000000a008d7202 */ /* 0x000fe20000000f00 */
[----:B------:R-:W-:Y:S01]  /*9650*/  FMUL.FTZ R40, R2, R144 ;  /* 0x0000009002287220 */ /* 0x000fe20000410000 */
[----:B------:R-:W-:Y:S01]  /*9660*/  MOV R144, R18 ;  /* 0x0000001200907202 */ /* 0x000fe20000000f00 */
[----:B------:R-:W-:Y:S02]  /*9670*/  FMUL.FTZ R18, R0, R122 ;  /* 0x0000007a00127220 */ /* 0x000fe40000410000 */
[C---:B------:R-:W-:Y:S01]  /*9680*/  FMUL.FTZ R41, R2.reuse, R145 ;  /* 0x0000009102297220 */ /* 0x040fe20000410000 */
[----:B------:R-:W-:Y:S01]  /*9690*/  MOV R145, R42 ;  /* 0x0000002a00917202 */ /* 0x000fe20000000f00 */
[C---:B------:R-:W-:Y:S01]  /*96a0*/  FMUL.FTZ R44, R2.reuse, R148 ;  /* 0x00000094022c7220 */ /* 0x040fe20000410000 */
[----:B------:R-:W2:Y:S01]  /*96b0*/  LDL R122, [R1+0x28] ;  /* 0x00002800017a7983 */ /* 0x000ea20000100800 */
[C---:B------:R-:W-:Y:S01]  /*96c0*/  FMUL.FTZ R45, R2.reuse, R149 ;  /* 0x00000095022d7220 */ /* 0x040fe20000410000 */
[----:B------:R-:W-:Y:S01]  /*96d0*/  MOV R149, R50 ;  /* 0x0000003200957202 */ /* 0x000fe20000000f00 */
[C---:B------:R-:W-:Y:S02]  /*96e0*/  FMUL.FTZ R48, R2.reuse, R152 ;  /* 0x0000009802307220 */ /* 0x040fe40000410000 */
[----:B------:R-:W-:Y:S02]  /*96f0*/  IMAD.MOV.U32 R152, RZ, RZ, R47 ;  /* 0x000000ffff987224 */ /* 0x000fe400078e002f */
[----:B------:R-:W-:Y:S01]  /*9700*/  FMUL.FTZ R49, R2, R153 ;  /* 0x0000009902317220 */ /* 0x000fe20000410000 */
[----:B------:R-:W-:Y:S01]  /*9710*/  MOV R153, R23 ;  /* 0x0000001700997202 */ /* 0x000fe20000000f00 */
[----:B------:R-:W-:Y:S02]  /*9720*/  FMUL.FTZ R23, R0, R127 ;  /* 0x0000007f00177220 */ /* 0x000fe40000410000 */
        /* <DEDUP_REMOVED lines=12> */
[----:B------:R-:W-:Y:S02]  /*97f0*/  FMUL.FTZ R76, R2, R76 ;  /* 0x0000004c024c7220 */ /* 0x000fe40000410000 */
[----:B---3--:R-:W-:Y:S02]  /*9800*/  FFMA.FTZ R108, R0, R6, R165 ;  /* 0x00000006006c7223 */ /* 0x008fe400000100a5 */
        /* <DEDUP_REMOVED lines=11> */
[----:B------:R-:W-:Y:S01]  /*98c0*/  MOV R2, R30 ;  /* 0x0000001e00027202 */ /* 0x000fe20000000f00 */
[C---:B------:R-:W-:Y:S01]  /*98d0*/  FMUL.FTZ R6, R0.reuse, R110 ;  /* 0x0000006e00067220 */ /* 0x040fe20000410000 */
[----:B------:R-:W-:Y:S01]  /*98e0*/  MOV R110, R105 ;  /* 0x00000069006e7202 */ /* 0x000fe20000000f00 */
[C---:B------:R-:W-:Y:S01]  /*98f0*/  FMUL.FTZ R7, R0.reuse, R111 ;  /* 0x0000006f00077220 */ /* 0x040fe20000410000 */
[----:B------:R-:W-:Y:S01]  /*9900*/  MOV R111, R26 ;  /* 0x0000001a006f7202 */ /* 0x000fe20000000f00 */
[C---:B------:R-:W-:Y:S02]  /*9910*/  FMUL.FTZ R10, R0.reuse, R114 ;  /* 0x00000072000a7220 */ /* 0x040fe40000410000 */
[C---:B------:R-:W-:Y:S02]  /*9920*/  FMUL.FTZ R14, R0.reuse, R118 ;  /* 0x00000076000e7220 */ /* 0x040fe40000410000 */
[C---:B------:R-:W-:Y:S01]  /*9930*/  FMUL.FTZ R15, R0.reuse, R119 ;  /* 0x00000077000f7220 */ /* 0x040fe20000410000 */
[----:B------:R-:W-:Y:S01]  /*9940*/  MOV R119, R121 ;  /* 0x0000007900777202 */ /* 0x000fe20000000f00 */
[----:B------:R-:W-:Y:S01]  /*9950*/  IMAD.MOV.U32 R121, RZ, RZ, R113 ;  /* 0x000000ffff797224 */ /* 0x000fe200078e0071 */
[----:B------:R-:W-:Y:S01]  /*9960*/  MOV R113, R43 ;  /* 0x0000002b00717202 */ /* 0x000fe20000000f00 */
[----:B------:R-:W-:Y:S02]  /*9970*/  IMAD.MOV.U32 R133, RZ, RZ, R31 ;  /* 0x000000ffff857224 */ /* 0x000fe400078e001f */
        /* <DEDUP_REMOVED lines=8> */
[----:B------:R-:W-:Y:S01]  /*9a00*/  MOV R146, R141 ;  /* 0x0000008d00927202 */ /* 0x000fe20000000f00 */
        /* <DEDUP_REMOVED lines=29> */
[----:B------:R-:W-:Y:S01]  /*9be0*/  IMAD.MOV.U32 R140, RZ, RZ, R120 ;  /* 0x000000ffff8c7224 */ /* 0x000fe200078e0078 */
[----:B------:R-:W-:Y:S01]  /*9bf0*/  MOV R120, R112 ;  /* 0x0000007000787202 */ /* 0x000fe20000000f00 */
[----:B------:R-:W-:Y:S02]  /*9c00*/  IMAD.MOV.U32 R112, RZ, RZ, R35 ;  /* 0x000000ffff707224 */ /* 0x000fe400078e0023 */
[C---:B------:R-:W-:Y:S01]  /*9c10*/  FMUL.FTZ R35, R0.reuse, R139 ;  /* 0x0000008b00237220 */ /* 0x040fe20000410000 */
[----:B------:R-:W-:Y:S01]  /*9c20*/  MOV R154, R120 ;  /* 0x00000078009a7202 */ /* 0x000fe20000000f00 */
[----:B------:R-:W-:Y:S01]  /*9c30*/  IMAD.MOV.U32 R114, RZ, RZ, R27 ;  /* 0x000000ffff727224 */ /* 0x000fe200078e001b */
[----:B------:R-:W-:Y:S01]  /*9c40*/  MOV R126, R112 ;  /* 0x00000070007e7202 */ /* 0x000fe20000000f00 */
[C---:B------:R-:W-:Y:S02]  /*9c50*/  FMUL.FTZ R27, R0.reuse, R131 ;  /* 0x00000083001b7220 */ /* 0x040fe40000410000 */
[----:B------:R-:W-:Y:S02]  /*9c60*/  IMAD.MOV.U32 R148, RZ, RZ, R39 ;  /* 0x000000ffff947224 */ /* 0x000fe400078e0027 */
[----:B------:R-:W-:Y:S01]  /*9c70*/  FMUL.FTZ R39, R0, R143 ;  /* 0x0000008f00277220 */ /* 0x000fe20000410000 */
[----:B------:R-:W-:Y:S01]  /*9c80*/  @P6 SHF.R.S32.HI R0, RZ, 0x1f, R115 ;  /* 0x0000001fff006819 */ /* 0x000fe20000011473 */
[----:B------:R-:W-:Y:S01]  /*9c90*/  IMAD.MOV.U32 R118, RZ, RZ, R2 ;  /* 0x000000ffff767224 */ /* 0x000fe200078e0002 */
[----:B------:R-:W-:Y:S01]  /*9ca0*/  MOV R143, R110 ;  /* 0x0000006e008f7202 */ /* 0x000fe20000000f00 */
[----:B------:R-:W-:Y:S02]  /*9cb0*/  IMAD.MOV.U32 R116, RZ, RZ, R104 ;  /* 0x000000ffff747224 */ /* 0x000fe400078e0068 */
[----:B------:R-:W-:Y:S01]  /*9cc0*/  @P6 IMAD R0, R0, c[0x0][0x1e0], RZ ;  /* 0x0000780000006a24 */ /* 0x000fe200078e02ff */
[----:B------:R-:W-:Y:S01]  /*9cd0*/  MOV R139, R118 ;  /* 0x00000076008b7202 */ /* 0x000fe20000000f00 */
[C---:B------:R-:W-:Y:S01]  /*9ce0*/  @P6 IMAD.WIDE.U32 R104, R115.reuse, c[0x0][0x1e0], RZ ;  /* 0x0000780073686a25 */ /* 0x040fe200078e00ff */
[----:B------:R-:W-:Y:S03]  /*9cf0*/  MOV R141, R116 ;  /* 0x00000074008d7202 */ /* 0x000fe60000000f00 */
[----:B------:R-:W-:Y:S01]  /*9d00*/  @P6 IMAD R0, R115, c[0x0][0x1e4], R0 ;  /* 0x0000790073006a24 */ /* 0x000fe200078e0200 */
[----:B------:R-:W-:Y:S01]  /*9d10*/  MOV R115, R114 ;  /* 0x0000007200737202 */ /* 0x000fe20000000f00 */
[----:B------:R-:W-:Y:S01]  /*9d20*/  IMAD.MOV.U32 R127, RZ, RZ, R119 ;  /* 0x000000ffff7f7224 */ /* 0x000fe200078e0077 */
[----:B------:R-:W-:Y:S01]  /*9d30*/  MOV R114, R149 ;  /* 0x0000009500727202 */ /* 0x000fe20000000f00 */
[----:B------:R-:W-:Y:S01]  /*9d40*/  IMAD.MOV.U32 R123, RZ, RZ, R132 ;  /* 0x000000ffff7b7224 */ /* 0x000fe200078e0084 */
[----:B------:R-:W-:Y:S01]  /*9d50*/  MOV R149, R133 ;  /* 0x0000008500957202 */ /* 0x000fe20000000f00 */
[----:B------:R-:W-:Y:S01]  /*9d60*/  IMAD.MOV.U32 R133, RZ, RZ, R3 ;  /* 0x000000ffff857224 */ /* 0x000fe200078e0003 */
[----:B------:R-:W-:Y:S01]  /*9d70*/  @P6 IADD3 R0, R105, R0, RZ ;  /* 0x0000000069006210 */ /* 0x000fe20007ffe0ff */
[----:B------:R-:W2:Y:S01]  /*9d80*/  LDL.64 R2, [R1+0x30] ;  /* 0x0000300001027983 */ /* 0x000ea20000100a00 */
[----:B------:R-:W-:Y:S01]  /*9d90*/  IMAD.MOV.U32 R132, RZ, RZ, R107 ;  /* 0x000000ffff847224 */ /* 0x000fe200078e006b */
[----:B------:R-:W-:Y:S01]  /*9da0*/  MOV R119, R114 ;  /* 0x0000007200777202 */ /* 0x000fe20000000f00 */
[----:B------:R-:W-:Y:S01]  /*9db0*/  IMAD.MOV.U32 R134, RZ, RZ, R111 ;  /* 0x000000ffff867224 */ /* 0x000fe200078e006f */
[----:B------:R-:W-:Y:S01]  /*9dc0*/  MOV R131, R123 ;  /* 0x0000007b00837202 */ /* 0x000fe20000000f00 */
[----:B------:R-:W-:Y:S01]  /*9dd0*/  @P6 IMAD R0, R0, 0x60, RZ ;  /* 0x0000006000006824 */ /* 0x000fe200078e02ff */
[----:B------:R-:W-:Y:S01]  /*9de0*/  MOV R123, R113 ;  /* 0x00000071007b7202 */ /* 0x000fe20000000f00 */
[----:B------:R-:W-:Y:S01]  /*9df0*/  IMAD.MOV.U32 R130, RZ, RZ, R126 ;  /* 0x000000ffff827224 */ /* 0x000fe200078e007e */
[----:B------:R-:W-:Y:S01]  /*9e00*/  MOV R138, R115 ;  /* 0x00000073008a7202 */ /* 0x000fe20000000f00 */
[----:B------:R-:W-:Y:S01]  /*9e10*/  IMAD.MOV.U32 R126, RZ, RZ, R109 ;  /* 0x000000ffff7e7224 */ /* 0x000fe200078e006d */
[----:B------:R-:W-:Y:S01]  /*9e20*/  MOV R150, R133 ;  /* 0x0000008500967202 */ /* 0x000fe20000000f00 */
[----:B------:R-:W-:Y:S01]  /*9e30*/  IMAD.MOV.U32 R147, RZ, RZ, R140 ;  /* 0x000000ffff937224 */ /* 0x000fe200078e008c */
[----:B------:R-:W-:Y:S01]  /*9e40*/  MOV R140, R121 ;  /* 0x00000079008c7202 */ /* 0x000fe20000000f00 */
[----:B------:R-:W-:Y:S01]  /*9e50*/  FFMA.FTZ R112, R211, c[0x0][0x2d0], -R103 ;  /* 0x0000b400d3707a23 */ /* 0x000fe20000010867 */
[----:B------:R-:W-:Y:S01]  /*9e60*/  MOV R133, R125 ;  /* 0x0000007d00857202 */ /* 0x000fe20000000f00 */
[----:B------:R-:W-:Y:S02]  /*9e70*/  IMAD.MOV.U32 R142, RZ, RZ, R119 ;  /* 0x000000ffff8e7224 */ /* 0x000fe400078e0077 */
[----:B------:R-:W-:Y:S02]  /*9e80*/  IMAD.MOV.U32 R125, RZ, RZ, R117 ;  /* 0x000000ffff7d7224 */ /* 0x000fe400078e0075 */
[----:B------:R-:W-:Y:S01]  /*9e90*/  MUFU.EX2 R112, R112 ;  /* 0x0000007000707308 */ /* 0x000fe20000000800 */
[----:B------:R-:W-:Y:S02]  /*9ea0*/  IMAD.MOV.U32 R151, RZ, RZ, R124 ;  /* 0x000000ffff977224 */ /* 0x000fe400078e007c */
[----:B------:R-:W-:Y:S03]  /*9eb0*/  FFMA.FTZ R128, R128, c[0x0][0x2d0], -R164 ;  /* 0x0000b40080807a23 */ /* 0x000fe600000108a4 */
[----:B------:R-:W-:Y:S02]  /*9ec0*/  MOV R155, R151 ;  /* 0x00000097009b7202 */ /* 0x000fe40000000f00 */
[----:B------:R-:W-:Y:S01]  /*9ed0*/  MOV R151, R147 ;  /* 0x0000009300977202 */ /* 0x000fe20000000f00 */
[----:B------:R-:W-:Y:S01]  /*9ee0*/  IMAD.MOV.U32 R147, RZ, RZ, R143 ;  /* 0x000000ffff937224 */ /* 0x000fe200078e008f */
[----:B--2---:R-:W-:Y:S02]  /*9ef0*/  @P6 MOV R3, R122 ;  /* 0x0000007a00036202 */ /* 0x004fe40000000f00 */
[----:B------:R-:W-:Y:S02]  /*9f00*/  MOV R122, R149 ;  /* 0x00000095007a7202 */ /* 0x000fe40000000f00 */
[----:B------:R-:W-:Y:S01]  /*9f10*/  MOV R149, R129 ;  /* 0x0000008100957202 */ /* 0x000fe20000000f00 */
[----:B------:R-:W-:Y:S01]  /*9f20*/  @P6 IMAD.WIDE.U32 R2, R104, 0x60, R2 ;  /* 0x0000006068026825 */ /* 0x000fe200078e0002 */
[----:B------:R-:W-:Y:S02]  /*9f30*/  MOV R129, R106 ;  /* 0x0000006a00817202 */ /* 0x000fe40000000f00 */
[----:B------:R-:W-:Y:S02]  /*9f40*/  MOV R135, R122 ;  /* 0x0000007a00877202 */ /* 0x000fe40000000f00 */
[----:B------:R-:W-:Y:S02]  /*9f50*/  @P6 IADD3 R0, R3, R0, RZ ;  /* 0x0000000003006210 */ /* 0x000fe40007ffe0ff */
[----:B------:R-:W-:Y:S01]  /*9f60*/  MOV R143, R135 ;  /* 0x00000087008f7202 */ /* 0x000fe20000000f00 */
[----:B------:R-:W-:Y:S01]  /*9f70*/  IMAD.MOV.U32 R135, RZ, RZ, R130 ;  /* 0x000000ffff877224 */ /* 0x000fe200078e0082 */
[C---:B------:R-:W-:Y:S01]  /*9f80*/  @P6 SHF.L.U64.HI R104, R2.reuse, 0x1, R0 ;  /* 0x0000000102686819 */ /* 0x040fe20000010200 */
[----:B------:R-:W-:Y:S01]  /*9f90*/  @P6 IMAD.SHL.U32 R0, R2, 0x2, RZ ;  /* 0x0000000202006824 */ /* 0x000fe200078e00ff */
[----:B------:R-:W-:Y:S04]  /*9fa0*/  MOV R130, R125 ;  /* 0x0000007d00827202 */ /* 0x000fe80000000f00 */
[C---:B------:R-:W-:Y:S02]  /*9fb0*/  @P6 IADD3 R2, P0, R0.reuse, c[0x0][0x1c8], RZ ;  /* 0x0000720000026a10 */ /* 0x040fe40007f1e0ff */
[----:B------:R-:W-:Y:S02]  /*9fc0*/  @P6 IADD3 R106, P5, R0, 0x80, RZ ;  /* 0x00000080006a6810 */ /* 0x000fe40007fbe0ff */
[----:B------:R-:W-:Y:S02]  /*9fd0*/  @P6 IADD3.X R3, R104, c[0x0][0x1cc], RZ, P0, !PT ;  /* 0x0000730068036a10 */ /* 0x000fe400007fe4ff */
[----:B------:R-:W-:Y:S03]  /*9fe0*/  @P6 IADD3 R106, P0, R106, c[0x0][0x1c8], RZ ;  /* 0x000072006a6a6a10 */ /* 0x000fe60007f1e0ff */
[----:B------:R1:W-:Y:S01]  /*9ff0*/  @P6 LDGSTS.E.BYPASS.LTC128B.128 [R127+0xc100], [R2.64], !P4 ;  /* 0x0c100000027f6fae */ /* 0x0003e2000e101d48 */
[--C-:B------:R-:W-:Y:S02]  /*a000*/  @P6 IADD3.X R107, RZ, c[0x0][0x1cc], R104.reuse, P0, P5 ;  /* 0x00007300ff6b6a10 */ /* 0x100fe400007ea468 */
[----:B------:R-:W-:Y:S05]  /*a010*/  @P6 IADD3 R0, P5, R0, 0x100, RZ ;  /* 0x0000010000006810 */ /* 0x000fea0007fbe0ff */
[----:B------:R2:W-:Y:S02]  /*a020*/  @P6 LDGSTS.E.BYPASS.LTC128B.128 [R127+0xf100], [R106.64], !P3 ;  /* 0x0f1000006a7f6fae */ /* 0x0005e4000d901d48 */
[----:B--2---:R-:W-:Y:S01]  /*a030*/  @P6 IADD3 R106, P0, R0, c[0x0][0x1c8], RZ ;  /* 0x00007200006a6a10 */ /* 0x004fe20007f1e0ff */
[--C-:B------:R-:W-:Y:S03]  /*a040*/  FFMA.FTZ R0, R210, c[0x0][0x2d0], -R103.reuse ;  /* 0x0000b400d2007a23 */ /* 0x100fe60000010867 */
[----:B------:R-:W-:Y:S02]  /*a050*/  @P6 IADD3.X R107, RZ, c[0x0][0x1cc], R104, P0, P5 ;  /* 0x00007300ff6b6a10 */ /* 0x000fe400007ea468 */
[----:B------:R-:W-:Y:S01]  /*a060*/  @P6 MOV R104, 0x6 ;  /* 0x0000000600686802 */ /* 0x000fe20000000f00 */
[----:B------:R-:W2:Y:S02]  /*a070*/  MUFU.EX2 R0, R0 ;  /* 0x0000000000007308 */ /* 0x000ea40000000800 */
[----:B------:R3:W-:Y:S02]  /*a080*/  @P6 LDGSTS.E.BYPASS.LTC128B.128 [R127+0x12100], [R106.64], !P2 ;  /* 0x121000006a7f6fae */ /* 0x0007e4000d101d48 */
[----:B---3--:R-:W-:Y:S04]  /*a090*/  @P6 MOV R106, c[0x0][0x1e0] ;  /* 0x00007800006a6a02 */ /* 0x008fe80000000f00 */
[C---:B------:R-:W-:Y:S01]  /*a0a0*/  @P6 SHF.L.U64.HI R104, R106.reuse, R104, c[0x0][0x1e4] ;  /* 0x000079006a686619 */ /* 0x040fe20000010268 */
[----:B------:R-:W-:Y:S05]  /*a0b0*/  @P6 IMAD.SHL.U32 R106, R106, 0x40, RZ ;  /* 0x000000406a6a6824 */ /* 0x000fea00078e00ff */
[----:B-1----:R-:W-:Y:S04]  /*a0c0*/  @P6 IADD3 R2, P0, R2, R106, RZ ;  /* 0x0000006a02026210 */ /* 0x002fe80007f1e0ff */
[----:B------:R-:W-:Y:S02]  /*a0d0*/  @P6 IADD3.X R3, R104, R3, RZ, P0, !PT ;  /* 0x0000000368036210 */ /* 0x000fe400007fe4ff */
[----:B------:R-:W-:Y:S03]  /*a0e0*/  @P6 IADD3 R106, P0, R106, R2, RZ ;  /* 0x000000026a6a6210 */ /* 0x000fe60007f1e0ff */
[----:B------:R1:W-:Y:S01]  /*a0f0*/  @P6 LDGSTS.E.BYPASS.LTC128B.128 [R127+0xd100], [R2.64], !P4 ;  /* 0x0d100000027f6fae */ /* 0x0003e2000e101d48 */
[----:B------:R-:W-:Y:S02]  /*a100*/  @P6 IADD3.X R107, R104, R3, RZ, P0, !PT ;  /* 0x00000003686b6210 */ /* 0x000fe400007fe4ff */
[----:B--2---:R-:W-:Y:S01]  /*a110*/  F2FP.PACK_AB R104, R0, R166 ;  /* 0x000000a60068723e */ /* 0x004fe200000000ff */
[--C-:B------:R-:W-:Y:S04]  /*a120*/  FFMA.FTZ R166, R136, c[0x0][0x2d0], -R164.reuse ;  /* 0x0000b40088a67a23 */ /* 0x100fe800000108a4 */
[----:B------:R1:W-:Y:S02]  /*a130*/  @P6 LDGSTS.E.BYPASS.LTC128B.128 [R127+0x10100], [R2.64+0x80], !P3 ;  /* 0x10100080027f6fae */ /* 0x0003e4000d901d48 */
[----:B------:R-:W-:Y:S06]  /*a140*/  MUFU.EX2 R166, R166 ;  /* 0x000000a600a67308 */ /* 0x000fec0000000800 */
[----:B------:R1:W-:Y:S08]  /*a150*/  @P6 LDGSTS.E.BYPASS.LTC128B.128 [R127+0x13100], [R2.64+0x100], !P2 ;  /* 0x13100100027f6fae */ /* 0x0003f0000d101d48 */
[----:B------:R2:W-:Y:S08]  /*a160*/  @P6 LDGSTS.E.BYPASS.LTC128B.128 [R127+0xe100], [R106.64], !P4 ;  /* 0x0e1000006a7f6fae */ /* 0x0005f0000e101d48 */
[----:B------:R2:W-:Y:S08]  /*a170*/  @P6 LDGSTS.E.BYPASS.LTC128B.128 [R127+0x11100], [R106.64+0x80], !P3 ;  /* 0x111000806a7f6fae */ /* 0x0005f0000d901d48 */
[----:B------:R2:W-:Y:S01]  /*a180*/  @P6 LDGSTS.E.BYPASS.LTC128B.128 [R127+0x14100], [R106.64+0x100], !P2 ;  /* 0x141001006a7f6fae */ /* 0x0005e2000d101d48 */
[--C-:B-1----:R-:W-:Y:S02]  /*a190*/  FFMA.FTZ R2, R167, c[0x0][0x2d0], -R164.reuse ;  /* 0x0000b400a7027a23 */ /* 0x102fe400000108a4 */
[----:B------:R-:W-:Y:S05]  /*a1a0*/  FFMA.FTZ R3, R212, c[0x0][0x2d0], -R103 ;  /* 0x0000b400d4037a23 */ /* 0x000fea0000010867 */
[----:B------:R-:W0:Y:S01]  /*a1b0*/  LDGDEPBAR ;  /* 0x00000000000079af */ /* 0x000e220000000000 */
[----:B------:R-:W1:Y:S10]  /*a1c0*/  MUFU.EX2 R2, R2 ;  /* 0x0000000200027308 */ /* 0x000e740000000800 */
[----:B------:R3:W4:Y:S01]  /*a1d0*/  MUFU.EX2 R114, R3 ;  /* 0x0000000300727308 */ /* 0x0007220000000800 */
[----:B--2---:R-:W-:Y:S02]  /*a1e0*/  FADD.FTZ R106, R0, R213 ;  /* 0x000000d5006a7221 */ /* 0x004fe40000010000 */
[----:B------:R-:W-:Y:S02]  /*a1f0*/  FFMA.FTZ R0, R209, c[0x0][0x2d0], -R164 ;  /* 0x0000b400d1007a23 */ /* 0x000fe400000108a4 */
[----:B------:R-:W-:Y:S02]  /*a200*/  FADD.FTZ R115, R112, R106 ;  /* 0x0000006a70737221 */ /* 0x000fe40000010000 */
[C---:B-1----:R-:W-:Y:S03]  /*a210*/  FADD.FTZ R121, R2.reuse, R108 ;  /* 0x0000006c02797221 */ /* 0x042fe60000010000 */
[----:B------:R1:W-:Y:S01]  /*a220*/  MUFU.EX2 R113, R0 ;  /* 0x0000000000717308 */ /* 0x0003e20000000800 */
[----:B------:R-:W2:Y:S01]  /*a230*/  LDSM.16.MT88.4 R108, [R224] ;  /* 0x00000000e06c783b */ /* 0x000ea20000004200 */
[----:B------:R-:W-:Y:S01]  /*a240*/  F2FP.PACK_AB R105, R2, R165 ;  /* 0x000000a50269723e */ /* 0x000fe200000000ff */
[--C-:B------:R-:W-:Y:S02]  /*a250*/  FFMA.FTZ R2, R220, c[0x0][0x2d0], -R103.reuse ;  /* 0x0000b400dc027a23 */ /* 0x100fe40000010867 */
[--C-:B------:R-:W-:Y:S02]  /*a260*/  FFMA.FTZ R165, R153, c[0x0][0x2d0], -R103.reuse ;  /* 0x0000b40099a57a23 */ /* 0x100fe40000010867 */
[--C-:B---3--:R-:W-:Y:S01]  /*a270*/  FFMA.FTZ R3, R208, c[0x0][0x2d0], -R164.reuse ;  /* 0x0000b400d0037a23 */ /* 0x108fe200000108a4 */
[----:B----4-:R-:W-:Y:S02]  /*a280*/  F2FP.PACK_AB R106, R114, R112 ;  /* 0x00000070726a723e */ /* 0x010fe400000000ff */
[----:B------:R3:W-:Y:S01]  /*a290*/  MUFU.EX2 R119, R2 ;  /* 0x0000000200777308 */ /* 0x0007e20000000800 */
[--C-:B------:R-:W-:Y:S09]  /*a2a0*/  FFMA.FTZ R112, R216, c[0x0][0x2d0], -R164.reuse ;  /* 0x0000b400d8707a23 */ /* 0x100ff200000108a4 */
[----:B------:R-:W4:Y:S01]  /*a2b0*/  MUFU.EX2 R3, R3 ;  /* 0x0000000300037308 */ /* 0x000f220000000800 */
[----:B-1----:R-:W-:Y:S09]  /*a2c0*/  FFMA.FTZ R0, R219, c[0x0][0x2d0], -R103 ;  /* 0x0000b400db007a23 */ /* 0x002ff20000010867 */
[----:B------:R-:W-:Y:S01]  /*a2d0*/  MUFU.EX2 R120, R112 ;  /* 0x0000007000787308 */ /* 0x000fe20000000800 */
[--C-:B---3--:R-:W-:Y:S09]  /*a2e0*/  FFMA.FTZ R2, R215, c[0x0][0x2d0], -R164.reuse ;  /* 0x0000b400d7027a23 */ /* 0x108ff200000108a4 */
[----:B------:R1:W-:Y:S01]  /*a2f0*/  MUFU.EX2 R116, R2 ;  /* 0x0000000200747308 */ /* 0x0003e20000000800 */
[----:B----4-:R-:W-:Y:S01]  /*a300*/  F2FP.PACK_AB R107, R113, R3 ;  /* 0x00000003716b723e */ /* 0x010fe200000000ff */
[----:B------:R-:W-:Y:S04]  /*a310*/  FADD.FTZ R3, R3, R121 ;  /* 0x0000007903037221 */ /* 0x000fe80000010000 */
[----:B------:R-:W-:Y:S04]  /*a320*/  FADD.FTZ R122, R113, R3 ;  /* 0x00000003717a7221 */ /* 0x000fe80000010000 */
[----:B------:R-:W3:Y:S01]  /*a330*/  MUFU.EX2 R0, R0 ;  /* 0x0000000000007308 */ /* 0x000ee20000000800 */
[C---:B--2---:R-:W-:Y:S05]  /*a340*/  HMMA.16816.F32 R4, R104.reuse, R108, R4 ;  /* 0x0000006c6804723c */ /* 0x044fea0000001804 */
[--C-:B------:R-:W-:Y:S03]  /*a350*/  FFMA.FTZ R3, R130, c[0x0][0x2d0], -R164.reuse ;  /* 0x0000b40082037a23 */ /* 0x100fe600000108a4 */
[C---:B------:R-:W-:Y:S01]  /*a360*/  HMMA.16816.F32 R8, R104.reuse, R110, R8 ;  /* 0x0000006e6808723c */ /* 0x040fe20000001808 */
[----:B------:R-:W2:Y:S01]  /*a370*/  LDSM.16.MT88.4 R108, [R228] ;  /* 0x00000000e46c783b */ /* 0x000ea20000004200 */
[----:B------:R-:W-:Y:S02]  /*a380*/  MUFU.EX2 R130, R3 ;  /* 0x0000000300827308 */ /* 0x000fe40000000800 */
[--C-:B-1----:R-:W-:Y:S08]  /*a390*/  FFMA.FTZ R2, R214, c[0x0][0x2d0], -R164.reuse ;  /* 0x0000b400d6027a23 */ /* 0x102ff000000108a4 */
[----:B------:R1:W4:Y:S10]  /*a3a0*/  MUFU.EX2 R118, R2 ;  /* 0x0000000200767308 */ /* 0x0003340000000800 */
[----:B------:R-:W-:Y:S01]  /*a3b0*/  MUFU.EX2 R165, R165 ;  /* 0x000000a500a57308 */ /* 0x000fe20000000800 */
[--C-:B-1----:R-:W-:Y:S09]  /*a3c0*/  FFMA.FTZ R2, R221, c[0x0][0x2d0], -R103.reuse ;  /* 0x0000b400dd027a23 */ /* 0x102ff20000010867 */
[----:B------:R1:W-:Y:S01]  /*a3d0*/  MUFU.EX2 R117, R2 ;  /* 0x0000000200757308 */ /* 0x0003e20000000800 */
[C---:B--2---:R-:W-:Y:S08]  /*a3e0*/  HMMA.16816.F32 R12, R104.reuse, R108, R12 ;  /* 0x0000006c680c723c */ /* 0x044ff0000000180c */
[C---:B------:R-:W-:Y:S01]  /*a3f0*/  HMMA.16816.F32 R16, R104.reuse, R110, R16 ;  /* 0x0000006e6810723c */ /* 0x040fe20000001810 */
[----:B------:R-:W2:Y:S03]  /*a400*/  LDSM.16.MT88.4 R108, [R227] ;  /* 0x00000000e36c783b */ /* 0x000ea60000004200 */
[----:B-1----:R-:W-:Y:S01]  /*a410*/  FFMA.FTZ R2, R222, c[0x0][0x2d0], -R103 ;  /* 0x0000b400de027a23 */ /* 0x002fe20000010867 */
[----:B------:R-:W-:Y:S03]  /*a420*/  IADD3 R222, R218, -0x1, RZ ;  /* 0xffffffffdade7810 */ /* 0x000fe60007ffe0ff */
[----:B------:R1:W1:Y:S01]  /*a430*/  MUFU.EX2 R127, R2 ;  /* 0x00000002007f7308 */ /* 0x0002620000000800 */
[C---:B--2---:R-:W-:Y:S03]  /*a440*/  HMMA.16816.F32 R20, R104.reuse, R108, R20 ;  /* 0x0000006c6814723c */ /* 0x044fe60000001814 */
[----:B-1----:R-:W-:Y:S06]  /*a450*/  FFMA.FTZ R2, R217, c[0x0][0x2d0], -R164 ;  /* 0x0000b400d9027a23 */ /* 0x002fec00000108a4 */
[----:B------:R1:W2:Y:S01]  /*a460*/  MUFU.EX2 R124, R2 ;  /* 0x00000002007c7308 */ /* 0x0002a20000000800 */
[C---:B------:R-:W-:Y:S01]  /*a470*/  HMMA.16816.F32 R24, R104.reuse, R110, R24 ;  /* 0x0000006e6818723c */ /* 0x040fe20000001818 */
[----:B------:R-:W2:Y:S02]  /*a480*/  LDSM.16.MT88.4 R108, [R249] ;  /* 0x00000000f96c783b */ /* 0x000ea40000004200 */
[----:B-1----:R-:W-:Y:S06]  /*a490*/  FADD.FTZ R2, R114, R115 ;  /* 0x0000007372027221 */ /* 0x002fec0000010000 */
[----:B------:R-:W-:Y:S03]  /*a4a0*/  LDSM.16.MT88.4 R112, [R228+0x1000] ;  /* 0x00100000e470783b */ /* 0x000fe60000004200 */
[----:B---3--:R-:W-:Y:S02]  /*a4b0*/  FADD.FTZ R121, R0, R2 ;  /* 0x0000000200797221 */ /* 0x008fe40000010000 */
[----:B------:R-:W-:Y:S04]  /*a4c0*/  FADD.FTZ R2, R116, R122 ;  /* 0x0000007a74027221 */ /* 0x000fe80000010000 */
[----:B----4-:R-:W-:Y:S04]  /*a4d0*/  FADD.FTZ R2, R118, R2 ;  /* 0x0000000276027221 */ /* 0x010fe80000010000 */
[----:B------:R-:W-:Y:S01]  /*a4e0*/  FADD.FTZ R2, R120, R2 ;  /* 0x0000000278027221 */ /* 0x000fe20000010000 */
[C---:B--2---:R-:W-:Y:S08]  /*a4f0*/  HMMA.16816.F32 R28, R104.reuse, R108, R28 ;  /* 0x0000006c681c723c */ /* 0x044ff0000000181c */
        /* <DEDUP_REMOVED lines=25> */
[----:B------:R-:W1:Y:S06]  /*a690*/  LDSM.16.MT88.4 R108, [R224+0x800] ;  /* 0x00080000e06c783b */ /* 0x000e6c0000004200 */
[----:B------:R-:W-:Y:S01]  /*a6a0*/  F2FP.PACK_AB R104, R119, R0 ;  /* 0x000000007768723e */ /* 0x000fe200000000ff */
[--C-:B------:R-:W-:Y:S01]  /*a6b0*/  FFMA.FTZ R0, R126, c[0x0][0x2d0], -R103.reuse ;  /* 0x0000b4007e007a23 */ /* 0x100fe20000010867 */
[----:B------:R-:W-:Y:S03]  /*a6c0*/  F2FP.PACK_AB R105, R118, R116 ;  /* 0x000000747669723e */ /* 0x000fe600000000ff */
[----:B------:R-:W-:Y:S02]  /*a6d0*/  F2FP.PACK_AB R106, R127, R117 ;  /* 0x000000757f6a723e */ /* 0x000fe400000000ff */
[C---:B------:R-:W-:Y:S01]  /*a6e0*/  F2FP.PACK_AB R107, R124.reuse, R120 ;  /* 0x000000787c6b723e */ /* 0x040fe200000000ff */
[----:B------:R-:W-:Y:S01]  /*a6f0*/  FADD.FTZ R124, R124, R2 ;  /* 0x000000027c7c7221 */ /* 0x000fe20000010000 */
[----:B------:R-:W-:Y:S02]  /*a700*/  MOV R126, R123 ;  /* 0x0000007b007e7202 */ /* 0x000fe40000000f00 */
[----:B------:R2:W3:Y:S03]  /*a710*/  MUFU.EX2 R123, R0 ;  /* 0x00000000007b7308 */ /* 0x0004e60000000800 */
[C---:B-1----:R-:W-:Y:S03]  /*a720*/  HMMA.16816.F32 R4, R104.reuse, R108, R4 ;  /* 0x0000006c6804723c */ /* 0x042fe60000001804 */
[--C-:B--2---:R-:W-:Y:S02]  /*a730*/  FFMA.FTZ R0, R154, c[0x0][0x2d0], -R103.reuse ;  /* 0x0000b4009a007a23 */ /* 0x104fe40000010867 */
[----:B------:R-:W-:Y:S01]  /*a740*/  IMAD.MOV.U32 R154, RZ, RZ, R150 ;  /* 0x000000ffff9a7224 */ /* 0x000fe200078e0096 */
[----:B------:R-:W-:Y:S02]  /*a750*/  MOV R150, R146 ;  /* 0x0000009200967202 */ /* 0x000fe40000000f00 */
[C---:B------:R-:W-:Y:S01]  /*a760*/  HMMA.16816.F32 R8, R104.reuse, R110, R8 ;  /* 0x0000006e6808723c */ /* 0x040fe20000001808 */
[----:B------:R-:W1:Y:S03]  /*a770*/  LDSM.16.MT88.4 R108, [R228+0x800] ;  /* 0x00080000e46c783b */ /* 0x000e660000004200 */
[----:B------:R-:W-:Y:S02]  /*a780*/  MOV R146, R131 ;  /* 0x0000008300927202 */ /* 0x000fe40000000f00 */
[----:B------:R-:W-:Y:S02]  /*a790*/  MOV R131, R129 ;  /* 0x0000008100837202 */ /* 0x000fe40000000f00 */
[----:B------:R2:W4:Y:S04]  /*a7a0*/  MUFU.EX2 R129, R0 ;  /* 0x0000000000817308 */ /* 0x0005280000000800 */
[--C-:B--2---:R-:W-:Y:S06]  /*a7b0*/  FFMA.FTZ R0, R126, c[0x0][0x2d0], -R164.reuse ;  /* 0x0000b4007e007a23 */ /* 0x104fec00000108a4 */
[----:B------:R2:W-:Y:S01]  /*a7c0*/  MUFU.EX2 R125, R0 ;  /* 0x00000000007d7308 */ /* 0x0005e20000000800 */
[C---:B-1----:R-:W-:Y:S08]  /*a7d0*/  HMMA.16816.F32 R12, R104.reuse, R108, R12 ;  /* 0x0000006c680c723c */ /* 0x042ff0000000180c */
[C---:B------:R-:W-:Y:S01]  /*a7e0*/  HMMA.16816.F32 R16, R104.reuse, R110, R16 ;  /* 0x0000006e6810723c */ /* 0x040fe20000001810 */
[----:B------:R-:W1:Y:S03]  /*a7f0*/  LDSM.16.MT88.4 R108, [R227+0x800] ;  /* 0x00080000e36c783b */ /* 0x000e660000004200 */
[----:B--2---:R-:W-:Y:S05]  /*a800*/  FFMA.FTZ R0, R223, c[0x0][0x2d0], -R164 ;  /* 0x0000b400df007a23 */ /* 0x004fea00000108a4 */
[----:B------:R-:W2:Y:S01]  /*a810*/  LDL R223, [R1+0xc] ;  /* 0x00000c0001df7983 */ /* 0x000ea20000100800 */
[----:B------:R3:W-:Y:S02]  /*a820*/  MUFU.EX2 R126, R0 ;  /* 0x00000000007e7308 */ /* 0x0007e40000000800 */
[----:B---3--:R-:W-:Y:S01]  /*a830*/  FFMA.FTZ R0, R155, c[0x0][0x2d0], -R103 ;  /* 0x0000b4009b007a23 */ /* 0x008fe20000010867 */
[C---:B-1----:R-:W-:Y:S03]  /*a840*/  HMMA.16816.F32 R20, R104.reuse, R108, R20 ;  /* 0x0000006c6814723c */ /* 0x042fe60000001814 */
[----:B------:R-:W-:Y:S01]  /*a850*/  IMAD.MOV.U32 R155, RZ, RZ, R154 ;  /* 0x000000ffff9b7224 */ /* 0x000fe200078e009a */
[----:B------:R-:W-:Y:S02]  /*a860*/  MOV R154, R150 ;  /* 0x00000096009a7202 */ /* 0x000fe40000000f00 */
[----:B------:R-:W-:Y:S01]  /*a870*/  MOV R150, R147 ;  /* 0x0000009300967202 */ /* 0x000fe20000000f00 */
[----:B------:R-:W-:Y:S01]  /*a880*/  IMAD.MOV.U32 R147, RZ, RZ, R135 ;  /* 0x000000ffff937224 */ /* 0x000fe200078e0087 */
[C---:B------:R-:W-:Y:S01]  /*a890*/  HMMA.16816.F32 R24, R104.reuse, R110, R24 ;  /* 0x0000006e6818723c */ /* 0x040fe20000001818 */
[----:B------:R-:W1:Y:S03]  /*a8a0*/  LDSM.16.MT88.4 R108, [R230+0x800] ;  /* 0x00080000e66c783b */ /* 0x000e660000004200 */
[----:B------:R-:W-:Y:S02]  /*a8b0*/  MOV R135, R131 ;  /* 0x0000008300877202 */ /* 0x000fe40000000f00 */
[----:B------:R3:W1:Y:S02]  /*a8c0*/  MUFU.EX2 R131, R0 ;  /* 0x0000000000837308 */ /* 0x0006640000000800 */
[----:B---3--:R-:W-:Y:S08]  /*a8d0*/  FFMA.FTZ R0, R141, c[0x0][0x2d0], -R103 ;  /* 0x0000b4008d007a23 */ /* 0x008ff00000010867 */
[----:B------:R3:W3:Y:S01]  /*a8e0*/  MUFU.EX2 R141, R0 ;  /* 0x00000000008d7308 */ /* 0x0006e20000000800 */
[C---:B-1----:R-:W-:Y:S08]  /*a8f0*/  HMMA.16816.F32 R28, R104.reuse, R108, R28 ;  /* 0x0000006c681c723c */ /* 0x042ff0000000181c */
[C---:B------:R-:W-:Y:S01]  /*a900*/  HMMA.16816.F32 R32, R104.reuse, R110, R32 ;  /* 0x0000006e6820723c */ /* 0x040fe20000001820 */
[----:B------:R-:W1:Y:S03]  /*a910*/  LDSM.16.MT88.4 R108, [R224+0x3800] ;  /* 0x00380000e06c783b */ /* 0x000e660000004200 */
[----:B---3--:R-:W-:Y:S01]  /*a920*/  FFMA.FTZ R0, R155, c[0x0][0x2d0], -R164 ;  /* 0x0000b4009b007a23 */ /* 0x008fe200000108a4 */
[----:B------:R-:W-:Y:S01]  /*a930*/  MOV R155, R150 ;  /* 0x00000096009b7202 */ /* 0x000fe20000000f00 */
[----:B------:R-:W-:Y:S01]  /*a940*/  IMAD.MOV.U32 R150, RZ, RZ, R135 ;  /* 0x000000ffff967224 */ /* 0x000fe200078e0087 */
[----:B------:R-:W-:Y:S02]  /*a950*/  MOV R135, R140 ;  /* 0x0000008c00877202 */ /* 0x000fe40000000f00 */
[----:B------:R3:W-:Y:S03]  /*a960*/  MUFU.EX2 R140, R0 ;  /* 0x00000000008c7308 */ /* 0x0007e60000000800 */
[----:B---3--:R-:W-:Y:S01]  /*a970*/  FADD.FTZ R0, R119, R121 ;  /* 0x0000007977007221 */ /* 0x008fe20000010000 */
[C---:B-1----:R-:W-:Y:S03]  /*a980*/  HMMA.16816.F32 R36, R104.reuse, R108, R36 ;  /* 0x0000006c6824723c */ /* 0x042fe60000001824 */
[----:B------:R-:W-:Y:S02]  /*a990*/  FADD.FTZ R122, R117, R0 ;  /* 0x00000000757a7221 */ /* 0x000fe40000010000 */
[----:B------:R-:W-:Y:S01]  /*a9a0*/  LDSM.16.MT88.4 R116, [R228+0x1800] ;  /* 0x00180000e474783b */ /* 0x000fe20000004200 */
[--C-:B------:R-:W-:Y:S02]  /*a9b0*/  FFMA.FTZ R0, R133, c[0x0][0x2d0], -R103.reuse ;  /* 0x0000b40085007a23 */ /* 0x100fe40000010867 */
[C---:B------:R-:W-:Y:S02]  /*a9c0*/  HMMA.16816.F32 R40, R104.reuse, R110, R40 ;  /* 0x0000006e6828723c */ /* 0x040fe40000001828 */
[----:B------:R1:W3:Y:S02]  /*a9d0*/  MUFU.EX2 R133, R0 ;  /* 0x0000000000857308 */ /* 0x0002e40000000800 */
[----:B------:R-:W-:Y:S01]  /*a9e0*/  FADD.FTZ R122, R127, R122 ;  /* 0x0000007a7f7a7221 */ /* 0x000fe20000010000 */
[----:B------:R-:W3:Y:S03]  /*a9f0*/  LDSM.16.MT88.4 R108, [R228+0x3800] ;  /* 0x00380000e46c783b */ /* 0x000ee60000004200 */
[----:B------:R-:W-:Y:S04]  /*aa00*/  FADD.FTZ R2, R123, R122 ;  /* 0x0000007a7b027221 */ /* 0x000fe80000010000 */
[----:B----4-:R-:W-:Y:S04]  /*aa10*/  FADD.FTZ R2, R129, R2 ;  /* 0x0000000281027221 */ /* 0x010fe80000010000 */
[----:B------:R-:W-:Y:S04]  /*aa20*/  FADD.FTZ R2, R131, R2 ;  /* 0x0000000283027221 */ /* 0x000fe80000010000 */
[----:B------:R-:W-:Y:S02]  /*aa30*/  FADD.FTZ R2, R141, R2 ;  /* 0x000000028d027221 */ /* 0x000fe40000010000 */
[----:B-1----:R-:W-:Y:S02]  /*aa40*/  FFMA.FTZ R0, R135, c[0x0][0x2d0], -R103 ;  /* 0x0000b40087007a23 */ /* 0x002fe40000010867 */
[----:B---3--:R-:W-:Y:S02]  /*aa50*/  FADD.FTZ R2, R133, R2 ;  /* 0x0000000285027221 */ /* 0x008fe40000010000 */
[----:B------:R1:W3:Y:S01]  /*aa60*/  MUFU.EX2 R135, R0 ;  /* 0x0000000000877308 */ /* 0x0002e20000000800 */
[C---:B------:R-:W-:Y:S08]  /*aa70*/  HMMA.16816.F32 R44, R104.reuse, R108, R44 ;  /* 0x0000006c682c723c */ /* 0x040ff0000000182c */
[C---:B------:R-:W-:Y:S01]  /*aa80*/  HMMA.16816.F32 R48, R104.reuse, R110, R48 ;  /* 0x0000006e6830723c */ /* 0x040fe20000001830 */
[----:B------:R-:W4:Y:S03]  /*aa90*/  LDSM.16.MT88.4 R108, [R227+0x3800] ;  /* 0x00380000e36c783b */ /* 0x000f260000004200 */
[----:B-1----:R-:W-:Y:S01]  /*aaa0*/  FFMA.FTZ R0, R150, c[0x0][0x2d0], -R164 ;  /* 0x0000b40096007a23 */ /* 0x002fe200000108a4 */
[----:B------:R-:W-:Y:S01]  /*aab0*/  MOV R150, R132 ;  /* 0x0000008400967202 */ /* 0x000fe20000000f00 */
[----:B---3--:R-:W-:Y:S02]  /*aac0*/  FADD.FTZ R2, R135, R2 ;  /* 0x0000000287027221 */ /* 0x008fe40000010000 */
[----:B------:R1:W-:Y:S04]  /*aad0*/  MUFU.EX2 R132, R0 ;  /* 0x0000000000847308 */ /* 0x0003e80000000800 */
[----:B-1----:R-:W-:Y:S02]  /*aae0*/  FFMA.FTZ R0, R147, c[0x0][0x2d0], -R164 ;  /* 0x0000b40093007a23 */ /* 0x002fe400000108a4 */
[----:B------:R-:W-:Y:S01]  /*aaf0*/  IMAD.MOV.U32 R147, RZ, RZ, R146 ;  /* 0x000000ffff937224 */ /* 0x000fe200078e0092 */
[----:B------:R-:W-:Y:S02]  /*ab00*/  MOV R146, R143 ;  /* 0x0000008f00927202 */ /* 0x000fe40000000f00 */
[----:B------:R-:W-:Y:S01]  /*ab10*/  MOV R143, R142 ;  /* 0x0000008e008f7202 */ /* 0x000fe20000000f00 */
[----:B------:R-:W-:Y:S01]  /*ab20*/  IMAD.MOV.U32 R142, RZ, RZ, R139 ;  /* 0x000000ffff8e7224 */ /* 0x000fe200078e008b */
[----:B------:R-:W-:Y:S01]  /*ab30*/  MOV R139, R138 ;  /* 0x0000008a008b7202 */ /* 0x000fe20000000f00 */
[--C-:B------:R-:W-:Y:S01]  /*ab40*/  FFMA.FTZ R3, R146, c[0x0][0x2d0], -R103.reuse ;  /* 0x0000b40092037a23 */ /* 0x100fe20000010867 */
[C---:B----4-:R-:W-:Y:S03]  /*ab50*/  HMMA.16816.F32 R52, R104.reuse, R108, R52 ;  /* 0x0000006c6834723c */ /* 0x050fe60000001834 */
[----:B------:R-:W-:Y:S01]  /*ab60*/  MOV R138, R134 ;  /* 0x00000086008a7202 */ /* 0x000fe20000000f00 */
[--C-:B------:R-:W-:Y:S01]  /*ab70*/  FFMA.FTZ R120, R143, c[0x0][0x2d0], -R103.reuse ;  /* 0x0000b4008f787a23 */ /* 0x100fe20000010867 */
[----:B------:R1:W-:Y:S01]  /*ab80*/  MUFU.EX2 R134, R0 ;  /* 0x0000000000867308 */ /* 0x0003e20000000800 */
[--C-:B------:R-:W-:Y:S02]  /*ab90*/  FFMA.FTZ R121, R142, c[0x0][0x2d0], -R103.reuse ;  /* 0x0000b4008e797a23 */ /* 0x100fe40000010867 */
[C---:B------:R-:W-:Y:S01]  /*aba0*/  HMMA.16816.F32 R56, R104.reuse, R110, R56 ;  /* 0x0000006e6838723c */ /* 0x040fe20000001838 */
[----:B------:R-:W3:Y:S03]  /*abb0*/  LDSM.16.MT88.4 R108, [R230+0x3800] ;  /* 0x00380000e66c783b */ /* 0x000ee60000004200 */
[--C-:B------:R-:W-:Y:S02]  /*abc0*/  FFMA.FTZ R167, R139, c[0x0][0x2d0], -R103.reuse ;  /* 0x0000b4008ba77a23 */ /* 0x100fe40000010867 */
[--C-:B------:R-:W-:Y:S01]  /*abd0*/  FFMA.FTZ R208, R138, c[0x0][0x2d0], -R103.reuse ;  /* 0x0000b4008ad07a23 */ /* 0x100fe20000010867 */
[----:B------:R-:W-:Y:S10]  /*abe0*/  MUFU.EX2 R214, R120 ;  /* 0x0000007800d67308 */ /* 0x000ff40000000800 */
[----:B------:R-:W-:Y:S01]  /*abf0*/  MUFU.EX2 R211, R121 ;  /* 0x0000007900d37308 */ /* 0x000fe20000000800 */
[--C-:B-1----:R-:W-:Y:S09]  /*ac00*/  FFMA.FTZ R0, R155, c[0x0][0x2d0], -R103.reuse ;  /* 0x0000b4009b007a23 */ /* 0x102ff20000010867 */
[----:B------:R1:W4:Y:S10]  /*ac10*/  MUFU.EX2 R221, R0 ;  /* 0x0000000000dd7308 */ /* 0x0003340000000800 */
[----:B------:R2:W-:Y:S01]  /*ac20*/  MUFU.EX2 R215, R3 ;  /* 0x0000000300d77308 */ /* 0x0005e20000000800 */
[C---:B---3--:R-:W-:Y:S09]  /*ac30*/  HMMA.16816.F32 R60, R104.reuse, R108, R60 ;  /* 0x0000006c683c723c */ /* 0x048ff2000000183c */
[----:B------:R-:W-:Y:S01]  /*ac40*/  MUFU.EX2 R167, R167 ;  /* 0x000000a700a77308 */ /* 0x000fe20000000800 */
[C---:B------:R-:W-:Y:S01]  /*ac50*/  HMMA.16816.F32 R64, R104.reuse, R110, R64 ;  /* 0x0000006e6840723c */ /* 0x040fe20000001840 */
[----:B------:R-:W3:Y:S02]  /*ac60*/  LDSM.16.MT88.4 R108, [R224+0x6800] ;  /* 0x00680000e06c783b */ /* 0x000ee40000004200 */
[--C-:B-1----:R-:W-:Y:S02]  /*ac70*/  FFMA.FTZ R0, R154, c[0x0][0x2d0], -R103.reuse ;  /* 0x0000b4009a007a23 */ /* 0x102fe40000010867 */
[----:B----4-:R-:W-:Y:S04]  /*ac80*/  FADD.FTZ R2, R221, R2 ;  /* 0x00000002dd027221 */ /* 0x010fe80000010000 */
[----:B------:R1:W4:Y:S03]  /*ac90*/  MUFU.EX2 R220, R0 ;  /* 0x0000000000dc7308 */ /* 0x0003260000000800 */
[----:B--2---:R-:W-:Y:S02]  /*aca0*/  FFMA.FTZ R3, R137, c[0x0][0x2d0], -R164 ;  /* 0x0000b40089037a23 */ /* 0x004fe400000108a4 */
[----:B------:R-:W-:Y:S01]  /*acb0*/  LDSM.16.MT88.4 R136, [R230+0x2800] ;  /* 0x00280000e688783b */ /* 0x000fe20000004200 */
[----:B------:R-:W-:Y:S01]  /*acc0*/  ISETP.GT.AND P0, PT, R218, R223, PT ;  /* 0x000000dfda00720c */ /* 0x000fe20003f04270 */
[----:B------:R-:W-:Y:S03]  /*acd0*/  IMAD.MOV.U32 R218, RZ, RZ, R222 ;  /* 0x000000ffffda7224 */ /* 0x000fe600078e00de */
[----:B------:R-:W-:Y:S10]  /*ace0*/  MUFU.EX2 R208, R208 ;  /* 0x000000d000d07308 */ /* 0x000ff40000000800 */
[----:B------:R-:W-:Y:S01]  /*acf0*/  MUFU.EX2 R3, R3 ;  /* 0x0000000300037308 */ /* 0x000fe20000000800 */
[----:B-1----:R-:W-:Y:S02]  /*ad00*/  FFMA.FTZ R0, R151, c[0x0][0x2d0], -R164 ;  /* 0x0000b40097007a23 */ /* 0x002fe400000108a4 */
[----:B----4-:R-:W-:Y:S07]  /*ad10*/  FADD.FTZ R2, R220, R2 ;  /* 0x00000002dc027221 */ /* 0x010fee0000010000 */
[----:B------:R1:W-:Y:S01]  /*ad20*/  MUFU.EX2 R219, R0 ;  /* 0x0000000000db7308 */ /* 0x0003e20000000800 */
[C---:B---3--:R-:W-:Y:S08]  /*ad30*/  HMMA.16816.F32 R68, R104.reuse, R108, R68 ;  /* 0x0000006c6844723c */ /* 0x048ff00000001844 */
[C---:B------:R-:W-:Y:S01]  /*ad40*/  HMMA.16816.F32 R72, R104.reuse, R110, R72 ;  /* 0x0000006e6848723c */ /* 0x040fe20000001848 */
[----:B------:R-:W2:Y:S03]  /*ad50*/  LDSM.16.MT88.4 R108, [R228+0x6800] ;  /* 0x00680000e46c783b */ /* 0x000ea60000004200 */
[--C-:B-1----:R-:W-:Y:S04]  /*ad60*/  FFMA.FTZ R0, R150, c[0x0][0x2d0], -R164.reuse ;  /* 0x0000b40096007a23 */ /* 0x102fe800000108a4 */
[----:B------:R1:W-:Y:S01]  /*ad70*/  MUFU.EX2 R217, R0 ;  /* 0x0000000000d97308 */ /* 0x0003e20000000800 */
[C---:B--2---:R-:W-:Y:S03]  /*ad80*/  HMMA.16816.F32 R76, R104.reuse, R108, R76 ;  /* 0x0000006c684c723c */ /* 0x044fe6000000184c */
[--C-:B-1----:R-:W-:Y:S02]  /*ad90*/  FFMA.FTZ R0, R147, c[0x0][0x2d0], -R103.reuse ;  /* 0x0000b40093007a23 */ /* 0x102fe40000010867 */
[----:B------:R-:W-:Y:S02]  /*ada0*/  FFMA.FTZ R103, R152, c[0x0][0x2d0], -R103 ;  /* 0x0000b40098677a23 */ /* 0x000fe40000010867 */
[----:B------:R-:W-:Y:S01]  /*adb0*/  LDSM.16.MT88.4 R152, [R228+0x5800] ;  /* 0x00580000e498783b */ /* 0x000fe20000004200 */
[C---:B------:R-:W-:Y:S01]  /*adc0*/  HMMA.16816.F32 R80, R104.reuse, R110, R80 ;  /* 0x0000006e6850723c */ /* 0x040fe20000001850 */
[----:B------:R1:W2:Y:S06]  /*add0*/  MUFU.EX2 R216, R0 ;  /* 0x0000000000d87308 */ /* 0x0002ac0000000800 */
[----:B------:R-:W3:Y:S04]  /*ade0*/  LDSM.16.MT88.4 R108, [R227+0x6800] ;  /* 0x00680000e36c783b */ /* 0x000ee80000004200 */
[----:B------:R-:W-:Y:S01]  /*adf0*/  MUFU.EX2 R103, R103 ;  /* 0x0000006700677308 */ /* 0x000fe20000000800 */
[----:B-1----:R-:W-:Y:S02]  /*ae00*/  FFMA.FTZ R0, R149, c[0x0][0x2d0], -R164 ;  /* 0x0000b40095007a23 */ /* 0x002fe400000108a4 */
[----:B--2---:R-:W-:Y:S07]  /*ae10*/  FADD.FTZ R2, R216, R2 ;  /* 0x00000002d8027221 */ /* 0x004fee0000010000 */
[----:B------:R1:W2:Y:S01]  /*ae20*/  MUFU.EX2 R212, R0 ;  /* 0x0000000000d47308 */ /* 0x0002a20000000800 */
[----:B------:R-:W-:Y:S04]  /*ae30*/  FADD.FTZ R2, R215, R2 ;  /* 0x00000002d7027221 */ /* 0x000fe80000010000 */
[----:B------:R-:W-:Y:S04]  /*ae40*/  FADD.FTZ R2, R214, R2 ;  /* 0x00000002d6027221 */ /* 0x000fe80000010000 */
[----:B------:R-:W-:Y:S04]  /*ae50*/  FADD.FTZ R2, R211, R2 ;  /* 0x00000002d3027221 */ /* 0x000fe80000010000 */
[----:B------:R-:W-:Y:S01]  /*ae60*/  FADD.FTZ R2, R167, R2 ;  /* 0x00000002a7027221 */ /* 0x000fe20000010000 */
[C---:B---3--:R-:W-:Y:S03]  /*ae70*/  HMMA.16816.F32 R84, R104.reuse, R108, R84 ;  /* 0x0000006c6854723c */ /* 0x048fe60000001854 */
[--C-:B-1----:R-:W-:Y:S05]  /*ae80*/  FFMA.FTZ R0, R148, c[0x0][0x2d0], -R164.reuse ;  /* 0x0000b40094007a23 */ /* 0x102fea00000108a4 */
[C---:B------:R-:W-:Y:S01]  /*ae90*/  HMMA.16816.F32 R88, R104.reuse, R110, R88 ;  /* 0x0000006e6858723c */ /* 0x040fe20000001858 */
[----:B------:R-:W1:Y:S01]  /*aea0*/  LDSM.16.MT88.4 R108, [R230+0x6800] ;  /* 0x00680000e66c783b */ /* 0x000e620000004200 */
[----:B------:R3:W4:Y:S02]  /*aeb0*/  MUFU.EX2 R213, R0 ;  /* 0x0000000000d57308 */ /* 0x0007240000000800 */
[--C-:B---3--:R-:W-:Y:S08]  /*aec0*/  FFMA.FTZ R0, R145, c[0x0][0x2d0], -R164.reuse ;  /* 0x0000b40091007a23 */ /* 0x108ff000000108a4 */
[----:B------:R3:W2:Y:S01]  /*aed0*/  MUFU.EX2 R210, R0 ;  /* 0x0000000000d27308 */ /* 0x0006a20000000800 */
[C---:B-1----:R-:W-:Y:S08]  /*aee0*/  HMMA.16816.F32 R92, R104.reuse, R108, R92 ;  /* 0x0000006c685c723c */ /* 0x042ff0000000185c */
[----:B------:R-:W-:Y:S01]  /*aef0*/  HMMA.16816.F32 R96, R104, R110, R96 ;  /* 0x0000006e6860723c */ /* 0x000fe20000001860 */
[----:B------:R-:W1:Y:S03]  /*af00*/  LDSM.16.MT88.4 R108, [R224+0x1000] ;  /* 0x00100000e06c783b */ /* 0x000e660000004200 */
[--C-:B---3--:R-:W-:Y:S03]  /*af10*/  FFMA.FTZ R0, R144, c[0x0][0x2d0], -R164.reuse ;  /* 0x0000b40090007a23 */ /* 0x108fe600000108a4 */
[----:B------:R-:W-:Y:S01]  /*af20*/  F2FP.PACK_AB R104, R129, R123 ;  /* 0x0000007b8168723e */ /* 0x000fe200000000ff */
[----:B------:R-:W-:Y:S01]  /*af30*/  FFMA.FTZ R164, R102, c[0x0][0x2d0], -R164 ;  /* 0x0000b40066a47a23 */ /* 0x000fe200000108a4 */
[----:B------:R-:W-:Y:S01]  /*af40*/  F2FP.PACK_AB R105, R126, R125 ;  /* 0x0000007d7e69723e */ /* 0x000fe200000000ff */
[----:B------:R-:W-:Y:S01]  /*af50*/  LDSM.16.MT88.4 R120, [R227+0x2000] ;  /* 0x00200000e378783b */ /* 0x000fe20000004200 */
[----:B------:R-:W-:Y:S01]  /*af60*/  MUFU.EX2 R102, R128 ;  /* 0x0000008000667308 */ /* 0x000fe20000000800 */
[----:B------:R-:W-:Y:S02]  /*af70*/  F2FP.PACK_AB R106, R141, R131 ;  /* 0x000000838d6a723e */ /* 0x000fe400000000ff */
[----:B------:R-:W-:Y:S04]  /*af80*/  F2FP.PACK_AB R107, R140, R130 ;  /* 0x000000828c6b723e */ /* 0x000fe800000000ff */
[----:B------:R-:W-:Y:S03]  /*af90*/  LDSM.16.MT88.4 R144, [R224+0x5800] ;  /* 0x00580000e090783b */ /* 0x000fe60000004200 */
[----:B------:R3:W2:Y:S10]  /*afa0*/  MUFU.EX2 R209, R0 ;  /* 0x0000000000d17308 */ /* 0x0006b40000000800 */
[----:B------:R-:W2:Y:S01]  /*afb0*/  MUFU.EX2 R164, R164 ;  /* 0x000000a400a47308 */ /* 0x000ea20000000800 */
[C---:B-1----:R-:W-:Y:S03]  /*afc0*/  HMMA.16816.F32 R4, R104.reuse, R108, R4 ;  /* 0x0000006c6804723c */ /* 0x042fe60000001804 */
[----:B---3--:R-:W-:Y:S05]  /*afd0*/  FADD.FTZ R0, R125, R124 ;  /* 0x0000007c7d007221 */ /* 0x008fea0000010000 */
[C---:B------:R-:W-:Y:S01]  /*afe0*/  HMMA.16816.F32 R8, R104.reuse, R110, R8 ;  /* 0x0000006e6808723c */ /* 0x040fe20000001808 */
[----:B------:R-:W1:Y:S03]  /*aff0*/  LDSM.16.MT88.4 R108, [R227+0x1000] ;  /* 0x00100000e36c783b */ /* 0x000e660000004200 */
[----:B------:R-:W-:Y:S04]  /*b000*/  FADD.FTZ R0, R126, R0 ;  /* 0x000000007e007221 */ /* 0x000fe80000010000 */
[C---:B------:R-:W-:Y:S01]  /*b010*/  HMMA.16816.F32 R12, R104.reuse, R112, R12 ;  /* 0x00000070680c723c */ /* 0x040fe2000000180c */
[----:B------:R-:W-:Y:S03]  /*b020*/  LDSM.16.MT88.4 R124, [R228+0x5000] ;  /* 0x00500000e47c783b */ /* 0x000fe60000004200 */
[----:B------:R-:W-:Y:S04]  /*b030*/  FADD.FTZ R0, R130, R0 ;  /* 0x0000000082007221 */ /* 0x000fe80000010000 */
[C---:B------:R-:W-:Y:S01]  /*b040*/  HMMA.16816.F32 R16, R104.reuse, R114, R16 ;  /* 0x000000726810723c */ /* 0x040fe20000001810 */
[----:B------:R-:W3:Y:S03]  /*b050*/  LDSM.16.MT88.4 R112, [R230+0x1000] ;  /* 0x00100000e670783b */ /* 0x000ee60000004200 */
[----:B------:R-:W-:Y:S04]  /*b060*/  FADD.FTZ R0, R140, R0 ;  /* 0x000000008c007221 */ /* 0x000fe80000010000 */
[----:B------:R-:W-:Y:S01]  /*b070*/  FADD.FTZ R0, R132, R0 ;  /* 0x0000000084007221 */ /* 0x000fe20000010000 */
[----:B------:R-:W-:Y:S03]  /*b080*/  LDSM.16.MT88.4 R128, [R227+0x2800] ;  /* 0x00280000e380783b */ /* 0x000fe60000004200 */
[----:B------:R-:W-:Y:S04]  /*b090*/  FADD.FTZ R0, R134, R0 ;  /* 0x0000000086007221 */ /* 0x000fe80000010000 */
[----:B------:R-:W-:Y:S04]  /*b0a0*/  FADD.FTZ R0, R219, R0 ;  /* 0x00000000db007221 */ /* 0x000fe80000010000 */
[----:B------:R-:W-:Y:S04]  /*b0b0*/  FADD.FTZ R0, R217, R0 ;  /* 0x00000000d9007221 */ /* 0x000fe80000010000 */
[----:B--2---:R-:W-:Y:S01]  /*b0c0*/  FADD.FTZ R0, R212, R0 ;  /* 0x00000000d4007221 */ /* 0x004fe20000010000 */
[C---:B-1----:R-:W-:Y:S03]  /*b0d0*/  HMMA.16816.F32 R20, R104.reuse, R108, R20 ;  /* 0x0000006c6814723c */ /* 0x042fe60000001814 */
[----:B----4-:R-:W-:Y:S04]  /*b0e0*/  FADD.FTZ R0, R213, R0 ;  /* 0x00000000d5007221 */ /* 0x010fe80000010000 */
[----:B------:R-:W-:Y:S01]  /*b0f0*/  FADD.FTZ R0, R210, R0 ;  /* 0x00000000d2007221 */ /* 0x000fe20000010000 */
[C---:B------:R-:W-:Y:S01]  /*b100*/  HMMA.16816.F32 R24, R104.reuse, R110, R24 ;  /* 0x0000006e6818723c */ /* 0x040fe20000001818 */
[----:B------:R-:W1:Y:S03]  /*b110*/  LDSM.16.MT88.4 R108, [R224+0x4000] ;  /* 0x00400000e06c783b */ /* 0x000e660000004200 */
[----:B------:R-:W-:Y:S04]  /*b120*/  FADD.FTZ R0, R209, R0 ;  /* 0x00000000d1007221 */ /* 0x000fe80000010000 */
[C---:B---3--:R-:W-:Y:S08]  /*b130*/  HMMA.16816.F32 R28, R104.reuse, R112, R28 ;  /* 0x00000070681c723c */ /* 0x048ff0000000181c */
[C---:B------:R-:W-:Y:S01]  /*b140*/  HMMA.16816.F32 R32, R104.reuse, R114, R32 ;  /* 0x000000726820723c */ /* 0x040fe20000001820 */
[----:B------:R-:W2:Y:S07]  /*b150*/  LDSM.16.MT88.4 R112, [R228+0x4000] ;  /* 0x00400000e470783b */ /* 0x000eae0000004200 */
[C---:B-1----:R-:W-:Y:S08]  /*b160*/  HMMA.16816.F32 R36, R104.reuse, R108, R36 ;  /* 0x0000006c6824723c */ /* 0x042ff00000001824 */
[C---:B------:R-:W-:Y:S01]  /*b170*/  HMMA.16816.F32 R40, R104.reuse, R110, R40 ;  /* 0x0000006e6828723c */ /* 0x040fe20000001828 */
[----:B------:R-:W1:Y:S07]  /*b180*/  LDSM.16.MT88.4 R108, [R227+0x4000] ;  /* 0x00400000e36c783b */ /* 0x000e6e0000004200 */
[C---:B--2---:R-:W-:Y:S08]  /*b190*/  HMMA.16816.F32 R44, R104.reuse, R112, R44 ;  /* 0x00000070682c723c */ /* 0x044ff0000000182c */
        /* <DEDUP_REMOVED lines=18> */
[----:B------:R-:W-:Y:S01]  /*b2c0*/  HMMA.16816.F32 R96, R104, R114, R96 ;  /* 0x000000726860723c */ /* 0x000fe20000001860 */
[----:B------:R-:W2:Y:S06]  /*b2d0*/  LDSM.16.MT88.4 R112, [R227+0x1800] ;  /* 0x00180000e370783b */ /* 0x000eac0000004200 */
[----:B------:R-:W-:Y:S02]  /*b2e0*/  F2FP.PACK_AB R104, R135, R133 ;  /* 0x000000858768723e */ /* 0x000fe400000000ff */
[----:B------:R-:W-:Y:S03]  /*b2f0*/  F2FP.PACK_AB R105, R134, R132 ;  /* 0x000000848669723e */ /* 0x000fe600000000ff */
[----:B------:R-:W-:Y:S02]  /*b300*/  F2FP.PACK_AB R106, R220, R221 ;  /* 0x000000dddc6a723e */ /* 0x000fe400000000ff */
[----:B------:R-:W-:Y:S07]  /*b310*/  F2FP.PACK_AB R107, R217, R219 ;  /* 0x000000dbd96b723e */ /* 0x000fee00000000ff */
[C---:B-1----:R-:W-:Y:S08]  /*b320*/  HMMA.16816.F32 R4, R104.reuse, R108, R4 ;  /* 0x0000006c6804723c */ /* 0x042ff00000001804 */
[C---:B------:R-:W-:Y:S01]  /*b330*/  HMMA.16816.F32 R8, R104.reuse, R110, R8 ;  /* 0x0000006e6808723c */ /* 0x040fe20000001808 */
[----:B------:R-:W1:Y:S07]  /*b340*/  LDSM.16.MT88.4 R108, [R230+0x1800] ;  /* 0x00180000e66c783b */ /* 0x000e6e0000004200 */
[C---:B------:R-:W-:Y:S08]  /*b350*/  HMMA.16816.F32 R12, R104.reuse, R116, R12 ;  /* 0x00000074680c723c */ /* 0x040ff0000000180c */
[C---:B------:R-:W-:Y:S01]  /*b360*/  HMMA.16816.F32 R16, R104.reuse, R118, R16 ;  /* 0x000000766810723c */ /* 0x040fe20000001810 */
[----:B------:R-:W3:Y:S07]  /*b370*/  LDSM.16.MT88.4 R116, [R224+0x4800] ;  /* 0x00480000e074783b */ /* 0x000eee0000004200 */
[C---:B--2---:R-:W-:Y:S08]  /*b380*/  HMMA.16816.F32 R20, R104.reuse, R112, R20 ;  /* 0x000000706814723c */ /* 0x044ff00000001814 */
[C---:B------:R-:W-:Y:S01]  /*b390*/  HMMA.16816.F32 R24, R104.reuse, R114, R24 ;  /* 0x000000726818723c */ /* 0x040fe20000001818 */
[----:B------:R-:W2:Y:S07]  /*b3a0*/  LDSM.16.MT88.4 R112, [R228+0x4800] ;  /* 0x00480000e470783b */ /* 0x000eae0000004200 */
[C---:B-1----:R-:W-:Y:S08]  /*b3b0*/  HMMA.16816.F32 R28, R104.reuse, R108, R28 ;  /* 0x0000006c681c723c */ /* 0x042ff0000000181c */
[C---:B------:R-:W-:Y:S01]  /*b3c0*/  HMMA.16816.F32 R32, R104.reuse, R110, R32 ;  /* 0x0000006e6820723c */ /* 0x040fe20000001820 */
[----:B------:R-:W1:Y:S07]  /*b3d0*/  LDSM.16.MT88.4 R108, [R227+0x4800] ;  /* 0x00480000e36c783b */ /* 0x000e6e0000004200 */
[C---:B---3--:R-:W-:Y:S08]  /*b3e0*/  HMMA.16816.F32 R36, R104.reuse, R116, R36 ;  /* 0x000000746824723c */ /* 0x048ff00000001824 */
        /* <DEDUP_REMOVED lines=30> */
[C---:B---3--:R-:W-:Y:S08]  /*b5d0*/  HMMA.16816.F32 R12, R104.reuse, R116, R12 ;  /* 0x00000074680c723c */ /* 0x048ff0000000180c */
[C---:B------:R-:W-:Y:S01]  /*b5e0*/  HMMA.16816.F32 R16, R104.reuse, R118, R16 ;  /* 0x000000766810723c */ /* 0x040fe20000001810 */
[----:B------:R-:W3:Y:S07]  /*b5f0*/  LDSM.16.MT88.4 R116, [R227+0x5000] ;  /* 0x00500000e374783b */ /* 0x000eee0000004200 */
[C---:B------:R-:W-:Y:S08]  /*b600*/  HMMA.16816.F32 R20, R104.reuse, R120, R20 ;  /* 0x000000786814723c */ /* 0x040ff00000001814 */
[C---:B------:R-:W-:Y:S01]  /*b610*/  HMMA.16816.F32 R24, R104.reuse, R122, R24 ;  /* 0x0000007a6818723c */ /* 0x040fe20000001818 */
[----:B------:R-:W4:Y:S07]  /*b620*/  LDSM.16.MT88.4 R120, [R230+0x5000] ;  /* 0x00500000e678783b */ /* 0x000f2e0000004200 */
[C---:B--2---:R-:W-:Y:S08]  /*b630*/  HMMA.16816.F32 R28, R104.reuse, R112, R28 ;  /* 0x00000070681c723c */ /* 0x044ff0000000181c */
[C---:B------:R-:W-:Y:S01]  /*b640*/  HMMA.16816.F32 R32, R104.reuse, R114, R32 ;  /* 0x000000726820723c */ /* 0x040fe20000001820 */
[----:B------:R-:W-:Y:S07]  /*b650*/  LDSM.16.MT88.4 R112, [R228+0x8000] ;  /* 0x00800000e470783b */ /* 0x000fee0000004200 */
[C---:B-1----:R-:W-:Y:S08]  /*b660*/  HMMA.16816.F32 R36, R104.reuse, R108, R36 ;  /* 0x0000006c6824723c */ /* 0x042ff00000001824 */
        /* <DEDUP_REMOVED lines=9> */
[C---:B------:R-:W-:Y:S01]  /*b700*/  HMMA.16816.F32 R64, R104.reuse, R122, R64 ;  /* 0x0000007a6840723c */ /* 0x040fe20000001840 */
[----:B------:R-:W-:Y:S07]  /*b710*/  LDSM.16.MT88.4 R120, [R228+0x2800] ;  /* 0x00280000e478783b */ /* 0x000fee0000004200 */
[C---:B-1----:R-:W-:Y:S08]  /*b720*/  HMMA.16816.F32 R68, R104.reuse, R108, R68 ;  /* 0x0000006c6844723c */ /* 0x042ff00000001844 */
[C---:B------:R-:W-:Y:S08]  /*b730*/  HMMA.16816.F32 R72, R104.reuse, R110, R72 ;  /* 0x0000006e6848723c */ /* 0x040ff00000001848 */
[C---:B------:R-:W-:Y:S08]  /*b740*/  HMMA.16816.F32 R76, R104.reuse, R112, R76 ;  /* 0x00000070684c723c */ /* 0x040ff0000000184c */
[C---:B------:R-:W-:Y:S01]  /*b750*/  HMMA.16816.F32 R80, R104.reuse, R114, R80 ;  /* 0x000000726850723c */ /* 0x040fe20000001850 */
[----:B------:R-:W1:Y:S07]  /*b760*/  LDSM.16.MT88.4 R112, [R224+0x2800] ;  /* 0x00280000e070783b */ /* 0x000e6e0000004200 */
[C---:B--2---:R-:W-:Y:S08]  /*b770*/  HMMA.16816.F32 R84, R104.reuse, R124, R84 ;  /* 0x0000007c6854723c */ /* 0x044ff00000001854 */
[C---:B------:R-:W-:Y:S08]  /*b780*/  HMMA.16816.F32 R88, R104.reuse, R126, R88 ;  /* 0x0000007e6858723c */ /* 0x040ff00000001858 */
[C---:B---3--:R-:W-:Y:S08]  /*b790*/  HMMA.16816.F32 R92, R104.reuse, R116, R92 ;  /* 0x00000074685c723c */ /* 0x048ff0000000185c */
[----:B------:R-:W-:Y:S07]  /*b7a0*/  HMMA.16816.F32 R96, R104, R118, R96 ;  /* 0x000000766860723c */ /* 0x000fee0000001860 */
[----:B------:R-:W-:Y:S02]  /*b7b0*/  F2FP.PACK_AB R104, R208, R167 ;  /* 0x000000a7d068723e */ /* 0x000fe400000000ff */
[----:B------:R-:W-:Y:S03]  /*b7c0*/  F2FP.PACK_AB R105, R166, R3 ;  /* 0x00000003a669723e */ /* 0x000fe600000000ff */
[----:B------:R-:W-:Y:S01]  /*b7d0*/  F2FP.PACK_AB R106, R103, R165 ;  /* 0x000000a5676a723e */ /* 0x000fe200000000ff */
[----:B------:R-:W-:Y:S01]  /*b7e0*/  FADD.FTZ R3, R3, R0 ;  /* 0x0000000003037221 */ /* 0x000fe20000010000 */
[----:B------:R-:W-:Y:S01]  /*b7f0*/  F2FP.PACK_AB R107, R164, R102 ;  /* 0x00000066a46b723e */ /* 0x000fe200000000ff */
[----:B------:R-:W-:Y:S02]  /*b800*/  FADD.FTZ R0, R208, R2 ;  /* 0x00000002d0007221 */ /* 0x000fe40000010000 */
[----:B------:R-:W-:Y:S02]  /*b810*/  FADD.FTZ R3, R166, R3 ;  /* 0x00000003a6037221 */ /* 0x000fe40000010000 */
[----:B------:R-:W-:Y:S02]  /*b820*/  FADD.FTZ R2, R165, R0 ;  /* 0x00000000a5027221 */ /* 0x000fe40000010000 */
[C---:B-1----:R-:W-:Y:S01]  /*b830*/  HMMA.16816.F32 R108, R104.reuse, R112, R4 ;  /* 0x00000070686c723c */ /* 0x042fe20000001804 */
[----:B------:R-:W1:Y:S02]  /*b840*/  LDSM.16.MT88.4 R4, [R227+0x5800] ;  /* 0x00580000e304783b */ /* 0x000e640000004200 */
[----:B------:R-:W-:Y:S01]  /*b850*/  FADD.FTZ R2, R103, R2 ;  /* 0x0000000267027221 */ /* 0x000fe20000010000 */
[----:B------:R-:W-:Y:S01]  /*b860*/  MOV R103, R101 ;  /* 0x0000006500677202 */ /* 0x000fe20000000f00 */
[----:B------:R-:W-:Y:S03]  /*b870*/  FADD.FTZ R0, R102, R3 ;  /* 0x0000000366007221 */ /* 0x000fe60000010000 */
[C---:B------:R-:W-:Y:S01]  /*b880*/  HMMA.16816.F32 R112, R104.reuse, R114, R8 ;  /* 0x000000726870723c */ /* 0x040fe20000001808 */
[----:B------:R-:W2:Y:S03]  /*b890*/  LDSM.16.MT88.4 R8, [R230+0x5800] ;  /* 0x00580000e608783b */ /* 0x000ea60000004200 */
[----:B------:R-:W-:Y:S04]  /*b8a0*/  FADD.FTZ R0, R164, R0 ;  /* 0x00000000a4007221 */ /* 0x000fe80000010000 */
[C---:B------:R-:W-:Y:S01]  /*b8b0*/  HMMA.16816.F32 R116, R104.reuse, R120, R12 ;  /* 0x000000786874723c */ /* 0x040fe2000000180c */
[----:B------:R-:W3:Y:S07]  /*b8c0*/  LDSM.16.MT88.4 R12, [R224+0x8800] ;  /* 0x00880000e00c783b */ /* 0x000eee0000004200 */
[C---:B------:R-:W-:Y:S01]  /*b8d0*/  HMMA.16816.F32 R120, R104.reuse, R122, R16 ;  /* 0x0000007a6878723c */ /* 0x040fe20000001810 */
[----:B------:R-:W4:Y:S07]  /*b8e0*/  LDSM.16.MT88.4 R16, [R228+0x8800] ;  /* 0x00880000e410783b */ /* 0x000f2e0000004200 */
[C---:B------:R-:W-:Y:S01]  /*b8f0*/  HMMA.16816.F32 R124, R104.reuse, R128, R20 ;  /* 0x00000080687c723c */ /* 0x040fe20000001814 */
[----:B------:R-:W1:Y:S07]  /*b900*/  LDSM.16.MT88.4 R20, [R227+0x8800] ;  /* 0x00880000e314783b */ /* 0x000e6e0000004200 */
[C---:B------:R-:W-:Y:S01]  /*b910*/  HMMA.16816.F32 R128, R104.reuse, R130, R24 ;  /* 0x000000826880723c */ /* 0x040fe20000001818 */
[----:B------:R-:W1:Y:S07]  /*b920*/  LDSM.16.MT88.4 R24, [R230+0x8800] ;  /* 0x00880000e618783b */ /* 0x000e6e0000004200 */
[C---:B------:R-:W-:Y:S01]  /*b930*/  HMMA.16816.F32 R132, R104.reuse, R136, R28 ;  /* 0x000000886884723c */ /* 0x040fe2000000181c */
[----:B------:R1:W-:Y:S04]  /*b940*/  STL [R1+0x18], R2 ;  /* 0x0000180201007387 */ /* 0x0003e80000100800 */
[----:B------:R1:W-:Y:S03]  /*b950*/  STL [R1+0x8], R222 ;  /* 0x000008de01007387 */ /* 0x0003e60000100800 */
[C---:B------:R-:W-:Y:S01]  /*b960*/  HMMA.16816.F32 R136, R104.reuse, R138, R32 ;  /* 0x0000008a6888723c */ /* 0x040fe20000001820 */
[----:B------:R1:W-:Y:S07]  /*b970*/  STL [R1+0x1c], R0 ;  /* 0x00001c0001007387 */ /* 0x0003ee0000100800 */
[C---:B------:R-:W-:Y:S08]  /*b980*/  HMMA.16816.F32 R140, R104.reuse, R144, R36 ;  /* 0x00000090688c723c */ /* 0x040ff00000001824 */
[C---:B------:R-:W-:Y:S08]  /*b990*/  HMMA.16816.F32 R144, R104.reuse, R146, R40 ;  /* 0x000000926890723c */ /* 0x040ff00000001828 */
[C---:B------:R-:W-:Y:S08]  /*b9a0*/  HMMA.16816.F32 R148, R104.reuse, R152, R44 ;  /* 0x000000986894723c */ /* 0x040ff0000000182c */
[C---:B------:R-:W-:Y:S08]  /*b9b0*/  HMMA.16816.F32 R152, R104.reuse, R154, R48 ;  /* 0x0000009a6898723c */ /* 0x040ff00000001830 */
[C---:B-1----:R-:W-:Y:S08]  /*b9c0*/  HMMA.16816.F32 R52, R104.reuse, R4, R52 ;  /* 0x000000046834723c */ /* 0x042ff00000001834 */
[C---:B------:R-:W-:Y:S08]  /*b9d0*/  HMMA.16816.F32 R56, R104.reuse, R6, R56 ;  /* 0x000000066838723c */ /* 0x040ff00000001838 */
[C---:B--2---:R-:W-:Y:S08]  /*b9e0*/  HMMA.16816.F32 R60, R104.reuse, R8, R60 ;  /* 0x00000008683c723c */ /* 0x044ff0000000183c */
[C---:B------:R-:W-:Y:S08]  /*b9f0*/  HMMA.16816.F32 R64, R104.reuse, R10, R64 ;  /* 0x0000000a6840723c */ /* 0x040ff00000001840 */
[C---:B---3--:R-:W-:Y:S08]  /*ba00*/  HMMA.16816.F32 R68, R104.reuse, R12, R68 ;  /* 0x0000000c6844723c */ /* 0x048ff00000001844 */
[C---:B------:R-:W-:Y:S08]  /*ba10*/  HMMA.16816.F32 R72, R104.reuse, R14, R72 ;  /* 0x0000000e6848723c */ /* 0x040ff00000001848 */
[C---:B----4-:R-:W-:Y:S08]  /*ba20*/  HMMA.16816.F32 R76, R104.reuse, R16, R76 ;  /* 0x00000010684c723c */ /* 0x050ff0000000184c */
[C---:B------:R-:W-:Y:S08]  /*ba30*/  HMMA.16816.F32 R80, R104.reuse, R18, R80 ;  /* 0x000000126850723c */ /* 0x040ff00000001850 */
[C---:B------:R-:W-:Y:S08]  /*ba40*/  HMMA.16816.F32 R84, R104.reuse, R20, R84 ;  /* 0x000000146854723c */ /* 0x040ff00000001854 */
[C---:B------:R-:W-:Y:S08]  /*ba50*/  HMMA.16816.F32 R88, R104.reuse, R22, R88 ;  /* 0x000000166858723c */ /* 0x040ff00000001858 */
[C---:B------:R-:W-:Y:S08]  /*ba60*/  HMMA.16816.F32 R92, R104.reuse, R24, R92 ;  /* 0x00000018685c723c */ /* 0x040ff0000000185c */
[----:B------:R-:W-:Y:S07]  /*ba70*/  HMMA.16816.F32 R96, R104, R26, R96 ;  /* 0x0000001a6860723c */ /* 0x000fee0000001860 */
[----:B------:R-:W-:Y:S01]  /*ba80*/  MOV R104, R100 ;  /* 0x0000006400687202 */ /* 0x000fe20000000f00 */
[----:B------:R-:W-:-:S05]  /*ba90*/  @P0 BRA `(.L_x_840) ;  /* 0xffffb5c000000947 */ /* 0x000fca000383ffff */
.L_x_839:
[----:B--2---:R-:W2:Y:S04]  /*baa0*/  LDL R2, [R1+0x20] ;  /* 0x0000200001027983 */ /* 0x004ea80000100800 */
[----:B------:R-:W2:Y:S02]  /*bab0*/  LDL R0, [R1+0x8] ;  /* 0x0000080001007983 */ /* 0x000ea40000100800 */
[----:B--2---:R-:W-:-:S13]  /*bac0*/  ISETP.GE.AND P0, PT, R0, R2, PT ;  /* 0x000000020000720c */ /* 0x004fda0003f06270 */
[----:B------:R-:W-:Y:S05]  /*bad0*/  @!P0 BRA `(.L_x_841) ;  /* 0x000041b000008947 */ /* 0x000fea0003800000 */
[----:B------:R-:W-:Y:S02]  /*bae0*/  MOV R103, R100 ;  /* 0x0000006400677202 */ /* 0x000fe40000000f00 */
[----:B------:R-:W-:Y:S02]  /*baf0*/  MOV R102, R101 ;  /* 0x0000006500667202 */ /* 0x000fe40000000f00 */
.L_x_842:
[----:B-1----:R-:W2:Y:S01]  /*bb00*/  LDL.64 R2, [R1+0x38] ;  /* 0x0000380001027983 */ /* 0x002ea20000100a00 */
[----:B------:R-:W-:Y:S04]  /*bb10*/  DEPBAR.LE SB0, 0x0 ;  /* 0x000080000000791a */ /* 0x000fe80000000000 */
[----:B------:R-:W-:Y:S01]  /*bb20*/  WARPSYNC 0xffffffff ;  /* 0xffffffff00007948 */ /* 0x000fe20003800000 */
[----:B------:R-:W2:Y:S04]  /*bb30*/  LDL R22, [R1+0x40] ;  /* 0x0000400001167983 */ /* 0x000ea80000100800 */
[----:B------:R1:W-:Y:S04]  /*bb40*/  STL [R1+0xa4], R98 ;  /* 0x0000a46201007387 */ /* 0x0003e80000100800 */
[----:B------:R-:W-:Y:S08]  /*bb50*/  BAR.SYNC.DEFER_BLOCKING 0x0 ;  /* 0x0000000000007b1d */ /* 0x000ff00000010000 */
[----:B------:R-:W3:Y:S08]  /*bb60*/  LDSM.16.M88.4 R8, [R225] ;  /* 0x00000000e108783b */ /* 0x000ef00000000200 */
[----:B-1----:R-:W4:Y:S04]  /*bb70*/  LDL.LU R98, [R1+0x8] ;  /* 0x0000080001627983 */ /* 0x002f280000300800 */
[----:B------:R1:W-:Y:S04]  /*bb80*/  STL [R1+0xa0], R99 ;  /* 0x0000a06301007387 */ /* 0x0003e80000100800 */
[----:B-----5:R-:W-:Y:S04]  /*bb90*/  STL [R1+0x7c], R252 ;  /* 0x00007cfc01007387 */ /* 0x020fe80000100800 */
[----:B------:R1:W-:Y:S04]  /*bba0*/  STL [R1+0x78], R251 ;  /* 0x000078fb01007387 */ /* 0x0003e80000100800 */
[----:B------:R-:W-:Y:S04]  /*bbb0*/  STL [R1+0x74], R250 ;  /* 0x000074fa01007387 */ /* 0x000fe80000100800 */
[----:B------:R-:W1:Y:S08]  /*bbc0*/  LDSM.16.M88.4 R16, [R225+0x800] ;  /* 0x00080000e110783b */ /* 0x000e700000000200 */
[----:B------:R-:W2:Y:S01]  /*bbd0*/  LDSM.16.M88.4 R24, [R225+0x1000] ;  /* 0x00100000e118783b */ /* 0x000ea20000000200 */
[C---:B---3-5:R-:W-:Y:S07]  /*bbe0*/  HMMA.16816.F32 R4, R156.reuse, R8, RZ ;  /* 0x000000089c04723c */ /* 0x068fee00000018ff */
[----:B-1----:R-:W3:Y:S01]  /*bbf0*/  LDL R99, [R1+0x4] ;  /* 0x0000040001637983 */ /* 0x002ee20000100800 */
[----:B------:R-:W-:Y:S01]  /*bc00*/  MOV R251, 0x6 ;  /* 0x0000000600fb7802 */ /* 0x000fe20000000f00 */
[C---:B------:R-:W-:Y:S02]  /*bc10*/  HMMA.16816.F32 R8, R156.reuse, R10, RZ ;  /* 0x0000000a9c08723c */ /* 0x040fe400000018ff */
[----:B------:R-:W1:Y:S08]  /*bc20*/  LDSM.16.M88.4 R32, [R225+0x1800] ;  /* 0x00180000e120783b */ /* 0x000e700000000200 */
[----:B------:R-:W1:Y:S08]  /*bc30*/  LDSM.16.M88.4 R40, [R225+0x2000] ;  /* 0x00200000e128783b */ /* 0x000e700000000200 */
[----:B------:R-:W1:Y:S01]  /*bc40*/  LDSM.16.M88.4 R48, [R225+0x2800] ;  /* 0x00280000e130783b */ /* 0x000e620000000200 */
[C---:B------:R-:W-:Y:S07]  /*bc50*/  HMMA.16816.F32 R12, R156.reuse, R16, RZ ;  /* 0x000000109c0c723c */ /* 0x040fee00000018ff */
[----:B------:R-:W1:Y:S01]  /*bc60*/  LDSM.16.M88.4 R104, [R231] ;  /* 0x00000000e768783b */ /* 0x000e620000000200 */
[C---:B------:R-:W-:Y:S07]  /*bc70*/  HMMA.16816.F32 R16, R156.reuse, R18, RZ ;  /* 0x000000129c10723c */ /* 0x040fee00000018ff */
[----:B------:R-:W1:Y:S08]  /*bc80*/  LDSM.16.M88.4 R164, [R248] ;  /* 0x00000000f8a4783b */ /* 0x000e700000000200 */
[----:B------:R-:W1:Y:S08]  /*bc90*/  LDSM.16.M88.4 R208, [R247] ;  /* 0x00000000f7d0783b */ /* 0x000e700000000200 */
[----:B------:R-:W1:Y:S08]  /*bca0*/  LDSM.16.M88.4 R212, [R246] ;  /* 0x00000000f6d4783b */ /* 0x000e700000000200 */
[----:B------:R-:W1:Y:S08]  /*bcb0*/  LDSM.16.M88.4 R216, [R245] ;  /* 0x00000000f5d8783b */ /* 0x000e700000000200 */
[----:B------:R-:W1:Y:S08]  /*bcc0*/  LDSM.16.M88.4 R220, [R244] ;  /* 0x00000000f4dc783b */ /* 0x000e700000000200 */
[----:B------:R-:W-:Y:S04]  /*bcd0*/  STL [R1+0x80], R231 ;  /* 0x000080e701007387 */ /* 0x000fe80000100800 */
[----:B------:R-:W-:Y:S04]  /*bce0*/  STL [R1+0x84], R248 ;  /* 0x000084f801007387 */ /* 0x000fe80000100800 */
[----:B------:R-:W-:Y:S04]  /*bcf0*/  STL [R1+0x88], R247 ;  /* 0x000088f701007387 */ /* 0x000fe80000100800 */
[----:B------:R-:W-:Y:S04]  /*bd00*/  STL [R1+0x8c], R246 ;  /* 0x00008cf601007387 */ /* 0x000fe80000100800 */
[----:B------:R-:W-:Y:S04]  /*bd10*/  STL [R1+0x90], R245 ;  /* 0x000090f501007387 */ /* 0x000fe80000100800 */
[----:B------:R-:W-:Y:S04]  /*bd20*/  STL [R1+0x94], R244 ;  /* 0x000094f401007387 */ /* 0x000fe80000100800 */
[----:B------:R-:W-:Y:S04]  /*bd30*/  STL [R1+0x9c], R158 ;  /* 0x00009c9e01007387 */ /* 0x000fe80000100800 */
[----:B------:R-:W-:Y:S01]  /*bd40*/  STL [R1+0x98], R159 ;  /* 0x0000989f01007387 */ /* 0x000fe20000100800 */
[----:B--2---:R-:W-:Y:S02]  /*bd50*/  MOV R3, R22 ;  /* 0x0000001600037202 */ /* 0x004fe40000000f00 */
[----:B----4-:R-:W-:Y:S01]  /*bd60*/  SHF.R.S32.HI R0, RZ, 0x1f, R98 ;  /* 0x0000001fff007819 */ /* 0x010fe20000011462 */
[----:B------:R-:W-:Y:S04]  /*bd70*/  IMAD.WIDE.U32 R20, R98, c[0x0][0x208], RZ ;  /* 0x0000820062147a25 */ /* 0x000fe800078e00ff */
[----:B------:R-:W-:Y:S02]  /*bd80*/  IMAD R0, R0, c[0x0][0x208], RZ ;  /* 0x0000820000007a24 */ /* 0x000fe400078e02ff */
[----:B------:R-:W-:Y:S04]  /*bd90*/  IMAD.WIDE.U32 R2, R20, 0x60, R2 ;  /* 0x0000006014027825 */ /* 0x000fe800078e0002 */
[----:B------:R-:W-:Y:S05]  /*bda0*/  IMAD R0, R98, c[0x0][0x20c], R0 ;  /* 0x0000830062007a24 */ /* 0x000fea00078e0200 */
[----:B------:R-:W-:Y:S02]  /*bdb0*/  IADD3 R0, R21, R0, RZ ;  /* 0x0000000015007210 */ /* 0x000fe40007ffe0ff */
[C---:B------:R-:W-:Y:S03]  /*bdc0*/  HMMA.16816.F32 R20, R156.reuse, R24, RZ ;  /* 0x000000189c14723c */ /* 0x040fe600000018ff */
[----:B------:R-:W-:Y:S05]  /*bdd0*/  IMAD R0, R0, 0x60, RZ ;  /* 0x0000006000007824 */ /* 0x000fea00078e02ff */
[C---:B------:R-:W-:Y:S01]  /*bde0*/  HMMA.16816.F32 R24, R156.reuse, R26, RZ ;  /* 0x0000001a9c18723c */ /* 0x040fe200000018ff */
[----:B------:R-:W-:Y:S03]  /*bdf0*/  IADD3 R44, R3, R0, RZ ;  /* 0x00000000032c7210 */ /* 0x000fe60007ffe0ff */
[C---:B------:R-:W-:Y:S02]  /*be00*/  SHF.L.U32 R0, R2.reuse, 0x1, RZ ;  /* 0x0000000102007819 */ /* 0x040fe400000006ff */
[----:B------:R-:W-:Y:S02]  /*be10*/  SHF.L.U64.HI R44, R2, 0x1, R44 ;  /* 0x00000001022c7819 */ /* 0x000fe4000001022c */
[C---:B-1----:R-:W-:Y:S01]  /*be20*/  HMMA.16816.F32 R28, R156.reuse, R32, RZ ;  /* 0x000000209c1c723c */ /* 0x042fe200000018ff */
[C---:B------:R-:W-:Y:S03]  /*be30*/  IADD3 R2, P0, R0.reuse, c[0x0][0x1f8], RZ ;  /* 0x00007e0000027a10 */ /* 0x040fe60007f1e0ff */
[----:B------:R-:W-:Y:S02]  /*be40*/  IADD3 R36, P5, R0, 0x80, RZ ;  /* 0x0000008000247810 */ /* 0x000fe40007fbe0ff */
[----:B------:R-:W-:Y:S02]  /*be50*/  IADD3.X R3, R44, c[0x0][0x1fc], RZ, P0, !PT ;  /* 0x00007f002c037a10 */ /* 0x000fe400007fe4ff */
[C---:B------:R-:W-:Y:S01]  /*be60*/  HMMA.16816.F32 R32, R156.reuse, R34, RZ ;  /* 0x000000229c20723c */ /* 0x040fe200000018ff */
[----:B------:R-:W-:Y:S02]  /*be70*/  IADD3 R36, P1, R36, c[0x0][0x1f8], RZ ;  /* 0x00007e0024247a10 */ /* 0x000fe40007f3e0ff */
[----:B------:R-:W-:Y:S01]  /*be80*/  @!PT LDS RZ, [RZ] ;  /* 0x00000000fffff984 */ /* 0x000fe20000000800 */
[----:B------:R-:W-:Y:S01]  /*be90*/  @!PT LDS RZ, [RZ] ;  /* 0x00000000fffff984 */ /* 0x000fe20000000800 */
[----:B------:R-:W-:Y:S01]  /*bea0*/  @!PT LDS RZ, [RZ] ;  /* 0x00000000fffff984 */ /* 0x000fe20000000800 */
[----:B---3--:R1:W-:Y:S01]  /*beb0*/  LDGSTS.E.BYPASS.LTC128B.128 [R99+0x100], [R2.64], !P4 ;  /* 0x0010000002637fae */ /* 0x0083e2000e101d48 */
[----:B------:R-:W-:Y:S02]  /*bec0*/  IADD3 R0, P0, R0, 0x100, RZ ;  /* 0x0000010000007810 */ /* 0x000fe40007f1e0ff */
[--C-:B------:R-:W-:Y:S02]  /*bed0*/  IADD3.X R37, RZ, c[0x0][0x1fc], R44.reuse, P1, P5 ;  /* 0x00007f00ff257a10 */ /* 0x100fe40000fea42c */
[----:B------:R-:W-:Y:S03]  /*bee0*/  IADD3 R46, P1, R0, c[0x0][0x1f8], RZ ;  /* 0x00007e00002e7a10 */ /* 0x000fe60007f3e0ff */
[----:B------:R2:W-:Y:S01]  /*bef0*/  LDGSTS.E.BYPASS.LTC128B.128 [R99+0x3100], [R36.64], !P3 ;  /* 0x0310000024637fae */ /* 0x0005e2000d901d48 */
[----:B------:R-:W-:Y:S02]  /*bf00*/  IADD3.X R47, RZ, c[0x0][0x1fc], R44, P1, P0 ;  /* 0x00007f00ff2f7a10 */ /* 0x000fe40000fe042c */
[----:B------:R-:W-:Y:S04]  /*bf10*/  MOV R0, c[0x0][0x208] ;  /* 0x0000820000007a02 */ /* 0x000fe80000000f00 */
[C---:B------:R-:W-:Y:S01]  /*bf20*/  SHF.L.U32 R100, R0.reuse, 0x6, RZ ;  /* 0x0000000600647819 */ /* 0x040fe200000006ff */
[----:B------:R3:W-:Y:S01]  /*bf30*/  LDGSTS.E.BYPASS.LTC128B.128 [R99+0x6100], [R46.64], !P2 ;  /* 0x061000002e637fae */ /* 0x0007e2000d101d48 */
[----:B------:R-:W-:Y:S02]  /*bf40*/  SHF.L.U64.HI R0, R0, R251, c[0x0][0x20c] ;  /* 0x0000830000007619 */ /* 0x000fe400000102fb */
[----:B-1----:R-:W-:Y:S04]  /*bf50*/  IADD3 R2, P1, R2, R100, RZ ;  /* 0x0000006402027210 */ /* 0x002fe80007f3e0ff */
[----:B------:R-:W-:Y:S02]  /*bf60*/  IADD3.X R3, R3, R0, RZ, P1, !PT ;  /* 0x0000000003037210 */ /* 0x000fe40000ffe4ff */
[----:B------:R-:W-:Y:S01]  /*bf70*/  IADD3 R100, P0, R100, R2, RZ ;  /* 0x0000000264647210 */ /* 0x000fe20007f1e0ff */
[C---:B--2---:R-:W-:Y:S02]  /*bf80*/  HMMA.16816.F32 R36, R156.reuse, R40, RZ ;  /* 0x000000289c24723c */ /* 0x044fe400000018ff */
[----:B------:R1:W-:Y:S01]  /*bf90*/  LDGSTS.E.BYPASS.LTC128B.128 [R99+0x1100], [R2.64], !P4 ;  /* 0x0110000002637fae */ /* 0x0003e2000e101d48 */
[----:B------:R-:W-:Y:S05]  /*bfa0*/  IADD3.X R101, R0, R3, RZ, P0, !PT ;  /* 0x0000000300657210 */ /* 0x000fea00007fe4ff */
[C---:B------:R-:W-:Y:S02]  /*bfb0*/  HMMA.16816.F32 R40, R156.reuse, R42, RZ ;  /* 0x0000002a9c28723c */ /* 0x040fe400000018ff */
[----:B------:R1:W-:Y:S06]  /*bfc0*/  LDGSTS.E.BYPASS.LTC128B.128 [R99+0x4100], [R2.64+0x80], !P3 ;  /* 0x0410008002637fae */ /* 0x0003ec000d901d48 */
[C---:B---3--:R-:W-:Y:S02]  /*bfd0*/  HMMA.16816.F32 R44, R156.reuse, R48, RZ ;  /* 0x000000309c2c723c */ /* 0x048fe400000018ff */
[----:B------:R1:W-:Y:S06]  /*bfe0*/  LDGSTS.E.BYPASS.LTC128B.128 [R99+0x7100], [R2.64+0x100], !P2 ;  /* 0x0710010002637fae */ /* 0x0003ec000d101d48 */
[----:B------:R-:W-:Y:S02]  /*bff0*/  HMMA.16816.F32 R48, R156, R50, RZ ;  /* 0x000000329c30723c */ /* 0x000fe400000018ff */
[----:B------:R2:W-:Y:S06]  /*c000*/  LDGSTS.E.BYPASS.LTC128B.128 [R99+0x2100], [R100.64], !P4 ;  /* 0x0210000064637fae */ /* 0x0005ec000e101d48 */
[C---:B------:R-:W-:Y:S02]  /*c010*/  HMMA.16816.F32 R4, R160.reuse, R104, R4 ;  /* 0x00000068a004723c */ /* 0x040fe40000001804 */
[----:B------:R2:W-:Y:S06]  /*c020*/  LDGSTS.E.BYPASS.LTC128B.128 [R99+0x5100], [R100.64+0x80], !P3 ;  /* 0x0510008064637fae */ /* 0x0005ec000d901d48 */
[C---:B------:R-:W-:Y:S02]  /*c030*/  HMMA.16816.F32 R8, R160.reuse, R106, R8 ;  /* 0x0000006aa008723c */ /* 0x040fe40000001808 */
[----:B------:R2:W-:Y:S06]  /*c040*/  LDGSTS.E.BYPASS.LTC128B.128 [R99+0x8100], [R100.64+0x100], !P2 ;  /* 0x0810010064637fae */ /* 0x0005ec000d101d48 */
[C---:B------:R-:W-:Y:S02]  /*c050*/  HMMA.16816.F32 R12, R160.reuse, R164, R12 ;  /* 0x000000a4a00c723c */ /* 0x040fe4000000180c */
[----:B------:R-:W3:Y:S06]  /*c060*/  LDSM.16.M88.4 R104, [R229] ;  /* 0x00000000e568783b */ /* 0x000eec0000000200 */
[C---:B------:R-:W-:Y:S02]  /*c070*/  HMMA.16816.F32 R16, R160.reuse, R166, R16 ;  /* 0x000000a6a010723c */ /* 0x040fe40000001810 */
[----:B------:R-:W0:Y:S06]  /*c080*/  LDGDEPBAR ;  /* 0x00000000000079af */ /* 0x000e2c0000000000 */
[C---:B------:R-:W-:Y:S02]  /*c090*/  HMMA.16816.F32 R20, R160.reuse, R208, R20 ;  /* 0x000000d0a014723c */ /* 0x040fe40000001814 */
[----:B------:R-:W4:Y:S06]  /*c0a0*/  LDSM.16.M88.4 R164, [R229+0x800] ;  /* 0x00080000e5a4783b */ /* 0x000f2c0000000200 */
[C---:B------:R-:W-:Y:S02]  /*c0b0*/  HMMA.16816.F32 R24, R160.reuse, R210, R24 ;  /* 0x000000d2a018723c */ /* 0x040fe40000001818 */
[----:B------:R-:W1:Y:S06]  /*c0c0*/  LDSM.16.M88.4 R208, [R229+0x1000] ;  /* 0x00100000e5d0783b */ /* 0x000e6c0000000200 */
[C---:B------:R-:W-:Y:S08]  /*c0d0*/  HMMA.16816.F32 R28, R160.reuse, R212, R28 ;  /* 0x000000d4a01c723c */ /* 0x040ff0000000181c */
[C---:B------:R-:W-:Y:S01]  /*c0e0*/  HMMA.16816.F32 R32, R160.reuse, R214, R32 ;  /* 0x000000d6a020723c */ /* 0x040fe20000001820 */
[----:B------:R-:W1:Y:S07]  /*c0f0*/  LDSM.16.M88.4 R212, [R229+0x1800] ;  /* 0x00180000e5d4783b */ /* 0x000e6e0000000200 */
[C---:B------:R-:W-:Y:S08]  /*c100*/  HMMA.16816.F32 R36, R160.reuse, R216, R36 ;  /* 0x000000d8a024723c */ /* 0x040ff00000001824 */
[C---:B------:R-:W-:Y:S01]  /*c110*/  HMMA.16816.F32 R40, R160.reuse, R218, R40 ;  /* 0x000000daa028723c */ /* 0x040fe20000001828 */
[----:B------:R-:W1:Y:S07]  /*c120*/  LDSM.16.M88.4 R216, [R229+0x2000] ;  /* 0x00200000e5d8783b */ /* 0x000e6e0000000200 */
[C---:B------:R-:W-:Y:S08]  /*c130*/  HMMA.16816.F32 R44, R160.reuse, R220, R44 ;  /* 0x000000dca02c723c */ /* 0x040ff0000000182c */
[----:B------:R-:W-:Y:S01]  /*c140*/  HMMA.16816.F32 R48, R160, R222, R48 ;  /* 0x000000dea030723c */ /* 0x000fe20000001830 */
[----:B------:R-:W-:Y:S07]  /*c150*/  LDSM.16.M88.4 R220, [R226+0x800] ;  /* 0x00080000e2dc783b */ /* 0x000fee0000000200 */
[C---:B---3--:R-:W-:Y:S08]  /*c160*/  HMMA.16816.F32 R4, R168.reuse, R104, R4 ;  /* 0x00000068a804723c */ /* 0x048ff00000001804 */
[C---:B------:R-:W-:Y:S01]  /*c170*/  HMMA.16816.F32 R8, R168.reuse, R106, R8 ;  /* 0x0000006aa808723c */ /* 0x040fe20000001808 */
[----:B------:R-:W3:Y:S07]  /*c180*/  LDSM.16.M88.4 R104, [R229+0x2800] ;  /* 0x00280000e568783b */ /* 0x000eee0000000200 */
[C---:B----4-:R-:W-:Y:S08]  /*c190*/  HMMA.16816.F32 R12, R168.reuse, R164, R12 ;  /* 0x000000a4a80c723c */ /* 0x050ff0000000180c */
[C---:B------:R-:W-:Y:S01]  /*c1a0*/  HMMA.16816.F32 R16, R168.reuse, R166, R16 ;  /* 0x000000a6a810723c */ /* 0x040fe20000001810 */
[----:B------:R-:W4:Y:S07]  /*c1b0*/  LDSM.16.M88.4 R164, [R226] ;  /* 0x00000000e2a4783b */ /* 0x000f2e0000000200 */
[C---:B-1----:R-:W-:Y:S08]  /*c1c0*/  HMMA.16816.F32 R20, R168.reuse, R208, R20 ;  /* 0x000000d0a814723c */ /* 0x042ff00000001814 */
[C---:B------:R-:W-:Y:S01]  /*c1d0*/  HMMA.16816.F32 R24, R168.reuse, R210, R24 ;  /* 0x000000d2a818723c */ /* 0x040fe20000001818 */
[----:B------:R-:W1:Y:S07]  /*c1e0*/  LDSM.16.M88.4 R208, [R226+0x1000] ;  /* 0x00100000e2d0783b */ /* 0x000e6e0000000200 */
[C---:B------:R-:W-:Y:S08]  /*c1f0*/  HMMA.16816.F32 R28, R168.reuse, R212, R28 ;  /* 0x000000d4a81c723c */ /* 0x040ff0000000181c */
[C---:B------:R-:W-:Y:S01]  /*c200*/  HMMA.16816.F32 R32, R168.reuse, R214, R32 ;  /* 0x000000d6a820723c */ /* 0x040fe20000001820 */
[----:B------:R-:W1:Y:S07]  /*c210*/  LDSM.16.M88.4 R212, [R226+0x1800] ;  /* 0x00180000e2d4783b */ /* 0x000e6e0000000200 */
[C---:B------:R-:W-:Y:S08]  /*c220*/  HMMA.16816.F32 R36, R168.reuse, R216, R36 ;  /* 0x000000d8a824723c */ /* 0x040ff00000001824 */
[C---:B------:R-:W-:Y:S01]  /*c230*/  HMMA.16816.F32 R40, R168.reuse, R218, R40 ;  /* 0x000000daa828723c */ /* 0x040fe20000001828 */
[----:B------:R-:W1:Y:S07]  /*c240*/  LDSM.16.M88.4 R216, [R226+0x2000] ;  /* 0x00200000e2d8783b */ /* 0x000e6e0000000200 */
[C---:B---3--:R-:W-:Y:S08]  /*c250*/  HMMA.16816.F32 R44, R168.reuse, R104, R44 ;  /* 0x00000068a82c723c */ /* 0x048ff0000000182c */
[----:B------:R-:W-:Y:S01]  /*c260*/  HMMA.16816.F32 R48, R168, R106, R48 ;  /* 0x0000006aa830723c */ /* 0x000fe20000001830 */
[----:B------:R-:W3:Y:S07]  /*c270*/  LDSM.16.M88.4 R104, [R226+0x2800] ;  /* 0x00280000e268783b */ /* 0x000eee0000000200 */
[C---:B----4-:R-:W-:Y:S08]  /*c280*/  HMMA.16816.F32 R4, R172.reuse, R164, R4 ;  /* 0x000000a4ac04723c */ /* 0x050ff00000001804 */
[C---:B------:R-:W-:Y:S01]  /*c290*/  HMMA.16816.F32 R8, R172.reuse, R166, R8 ;  /* 0x000000a6ac08723c */ /* 0x040fe20000001808 */
[----:B------:R-:W4:Y:S07]  /*c2a0*/  LDSM.16.M88.4 R164, [R225+0x3000] ;  /* 0x00300000e1a4783b */ /* 0x000f2e0000000200 */
        /* <DEDUP_REMOVED lines=11> */
[----:B------:R-:W2:Y:S07]  /*c360*/  LDSM.16.M88.4 R216, [R225+0x4800] ;  /* 0x00480000e1d8783b */ /* 0x000eae0000000200 */
[C---:B---3--:R-:W-:Y:S08]  /*c370*/  HMMA.16816.F32 R44, R172.reuse, R104, R44 ;  /* 0x00000068ac2c723c */ /* 0x048ff0000000182c */
[----:B------:R-:W-:Y:S01]  /*c380*/  HMMA.16816.F32 R48, R172, R106, R48 ;  /* 0x0000006aac30723c */ /* 0x000fe20000001830 */
[----:B------:R-:W3:Y:S07]  /*c390*/  LDSM.16.M88.4 R104, [R225+0x5000] ;  /* 0x00500000e168783b */ /* 0x000eee0000000200 */
[C---:B----4-:R-:W-:Y:S08]  /*c3a0*/  HMMA.16816.F32 R4, R176.reuse, R164, R4 ;  /* 0x000000a4b004723c */ /* 0x050ff00000001804 */
        /* <DEDUP_REMOVED lines=8> */
[C---:B--2---:R-:W-:Y:S08]  /*c430*/  HMMA.16816.F32 R28, R176.reuse, R216, R28 ;  /* 0x000000d8b01c723c */ /* 0x044ff0000000181c */
[C---:B------:R-:W-:Y:S01]  /*c440*/  HMMA.16816.F32 R32, R176.reuse, R218, R32 ;  /* 0x000000dab020723c */ /* 0x040fe20000001820 */
[----:B------:R-:W-:Y:S07]  /*c450*/  LDSM.16.M88.4 R216, [R239] ;  /* 0x00000000efd8783b */ /* 0x000fee0000000200 */
[C---:B---3--:R-:W-:Y:S08]  /*c460*/  HMMA.16816.F32 R36, R176.reuse, R104, R36 ;  /* 0x00000068b024723c */ /* 0x048ff00000001824 */
[C---:B------:R-:W-:Y:S01]  /*c470*/  HMMA.16816.F32 R40, R176.reuse, R106, R40 ;  /* 0x0000006ab028723c */ /* 0x040fe20000001828 */
[----:B------:R-:W2:Y:S07]  /*c480*/  LDSM.16.M88.4 R104, [R240] ;  /* 0x00000000f068783b */ /* 0x000eae0000000200 */
[C---:B------:R-:W-:Y:S08]  /*c490*/  HMMA.16816.F32 R44, R176.reuse, R220, R44 ;  /* 0x000000dcb02c723c */ /* 0x040ff0000000182c */
[----:B------:R-:W-:Y:S01]  /*c4a0*/  HMMA.16816.F32 R48, R176, R222, R48 ;  /* 0x000000deb030723c */ /* 0x000fe20000001830 */
[----:B------:R-:W3:Y:S07]  /*c4b0*/  LDSM.16.M88.4 R220, [R238] ;  /* 0x00000000eedc783b */ /* 0x000eee0000000200 */
[C---:B----4-:R-:W-:Y:S08]  /*c4c0*/  HMMA.16816.F32 R4, R180.reuse, R164, R4 ;  /* 0x000000a4b404723c */ /* 0x050ff00000001804 */
[C---:B------:R-:W-:Y:S01]  /*c4d0*/  HMMA.16816.F32 R8, R180.reuse, R166, R8 ;  /* 0x000000a6b408723c */ /* 0x040fe20000001808 */
[----:B------:R-:W4:Y:S07]  /*c4e0*/  LDSM.16.M88.4 R164, [R229+0x3000] ;  /* 0x00300000e5a4783b */ /* 0x000f2e0000000200 */
        /* <DEDUP_REMOVED lines=11> */
[----:B------:R-:W2:Y:S07]  /*c5a0*/  LDSM.16.M88.4 R216, [R229+0x5000] ;  /* 0x00500000e5d8783b */ /* 0x000eae0000000200 */
[C---:B---3--:R-:W-:Y:S08]  /*c5b0*/  HMMA.16816.F32 R44, R180.reuse, R220, R44 ;  /* 0x000000dcb42c723c */ /* 0x048ff0000000182c */
[----:B------:R-:W-:Y:S01]  /*c5c0*/  HMMA.16816.F32 R48, R180, R222, R48 ;  /* 0x000000deb430723c */ /* 0x000fe20000001830 */
[----:B------:R-:W-:Y:S07]  /*c5d0*/  LDSM.16.M88.4 R220, [R226+0x4000] ;  /* 0x00400000e2dc783b */ /* 0x000fee0000000200 */
[C---:B----4-:R-:W-:Y:S08]  /*c5e0*/  HMMA.16816.F32 R4, R184.reuse, R164, R4 ;  /* 0x000000a4b804723c */ /* 0x050ff00000001804 */
[C---:B------:R-:W-:Y:S01]  /*c5f0*/  HMMA.16816.F32 R8, R184.reuse, R166, R8 ;  /* 0x000000a6b808723c */ /* 0x040fe20000001808 */
[----:B------:R-:W3:Y:S07]  /*c600*/  LDSM.16.M88.4 R164, [R229+0x5800] ;  /* 0x00580000e5a4783b */ /* 0x000eee0000000200 */
[C---:B-1----:R-:W-:Y:S08]  /*c610*/  HMMA.16816.F32 R12, R184.reuse, R208, R12 ;  /* 0x000000d0b80c723c */ /* 0x042ff0000000180c */
[C---:B------:R-:W-:Y:S01]  /*c620*/  HMMA.16816.F32 R16, R184.reuse, R210, R16 ;  /* 0x000000d2b810723c */ /* 0x040fe20000001810 */
        /* <DEDUP_REMOVED lines=18> */
[----:B------:R-:W3:Y:S07]  /*c750*/  LDSM.16.M88.4 R208, [R225+0x6800] ;  /* 0x00680000e1d0783b */ /* 0x000eee0000000200 */
[C---:B------:R-:W-:Y:S08]  /*c760*/  HMMA.16816.F32 R20, R188.reuse, R220, R20 ;  /* 0x000000dcbc14723c */ /* 0x040ff00000001814 */
[C---:B------:R-:W-:Y:S01]  /*c770*/  HMMA.16816.F32 R24, R188.reuse, R222, R24 ;  /* 0x000000debc18723c */ /* 0x040fe20000001818 */
[----:B------:R-:W3:Y:S07]  /*c780*/  LDSM.16.M88.4 R220, [R225+0x7000] ;  /* 0x00700000e1dc783b */ /* 0x000eee0000000200 */
[C---:B--2---:R-:W-:Y:S08]  /*c790*/  HMMA.16816.F32 R28, R188.reuse, R212, R28 ;  /* 0x000000d4bc1c723c */ /* 0x044ff0000000181c */
[C---:B------:R-:W-:Y:S01]  /*c7a0*/  HMMA.16816.F32 R32, R188.reuse, R214, R32 ;  /* 0x000000d6bc20723c */ /* 0x040fe20000001820 */
[----:B------:R-:W2:Y:S07]  /*c7b0*/  LDSM.16.M88.4 R212, [R225+0x7800] ;  /* 0x00780000e1d4783b */ /* 0x000eae0000000200 */
        /* <DEDUP_REMOVED lines=9> */
[C---:B---3--:R-:W-:Y:S08]  /*c850*/  HMMA.16816.F32 R12, R192.reuse, R208, R12 ;  /* 0x000000d0c00c723c */ /* 0x048ff0000000180c */
[C---:B------:R-:W-:Y:S01]  /*c860*/  HMMA.16816.F32 R16, R192.reuse, R210, R16 ;  /* 0x000000d2c010723c */ /* 0x040fe20000001810 */
[----:B------:R-:W3:Y:S07]  /*c870*/  LDSM.16.M88.4 R208, [R237] ;  /* 0x00000000edd0783b */ /* 0x000eee0000000200 */
[C---:B------:R-:W-:Y:S08]  /*c880*/  HMMA.16816.F32 R20, R192.reuse, R220, R20 ;  /* 0x000000dcc014723c */ /* 0x040ff00000001814 */
[C---:B------:R-:W-:Y:S01]  /*c890*/  HMMA.16816.F32 R24, R192.reuse, R222, R24 ;  /* 0x000000dec018723c */ /* 0x040fe20000001818 */
[----:B------:R-:W3:Y:S07]  /*c8a0*/  LDSM.16.M88.4 R220, [R235] ;  /* 0x00000000ebdc783b */ /* 0x000eee0000000200 */
[C---:B--2---:R-:W-:Y:S08]  /*c8b0*/  HMMA.16816.F32 R28, R192.reuse, R212, R28 ;  /* 0x000000d4c01c723c */ /* 0x044ff0000000181c */
[C---:B------:R-:W-:Y:S01]  /*c8c0*/  HMMA.16816.F32 R32, R192.reuse, R214, R32 ;  /* 0x000000d6c020723c */ /* 0x040fe20000001820 */
[----:B------:R-:W-:Y:S07]  /*c8d0*/  LDSM.16.M88.4 R212, [R229+0x6000] ;  /* 0x00600000e5d4783b */ /* 0x000fee0000000200 */
[C---:B-1----:R-:W-:Y:S08]  /*c8e0*/  HMMA.16816.F32 R36, R192.reuse, R104, R36 ;  /* 0x00000068c024723c */ /* 0x042ff00000001824 */
[C---:B------:R-:W-:Y:S01]  /*c8f0*/  HMMA.16816.F32 R40, R192.reuse, R106, R40 ;  /* 0x0000006ac028723c */ /* 0x040fe20000001828 */
[----:B------:R-:W1:Y:S07]  /*c900*/  LDSM.16.M88.4 R104, [R234] ;  /* 0x00000000ea68783b */ /* 0x000e6e0000000200 */
[C---:B----4-:R-:W-:Y:S08]  /*c910*/  HMMA.16816.F32 R44, R192.reuse, R164, R44 ;  /* 0x000000a4c02c723c */ /* 0x050ff0000000182c */
[----:B------:R-:W-:Y:S01]  /*c920*/  HMMA.16816.F32 R48, R192, R166, R48 ;  /* 0x000000a6c030723c */ /* 0x000fe20000001830 */
[----:B------:R-:W2:Y:S07]  /*c930*/  LDSM.16.M88.4 R164, [R233] ;  /* 0x00000000e9a4783b */ /* 0x000eae0000000200 */
[C---:B---3--:R-:W-:Y:S08]  /*c940*/  HMMA.16816.F32 R4, R196.reuse, R208, R4 ;  /* 0x000000d0c404723c */ /* 0x048ff00000001804 */
[C---:B------:R-:W-:Y:S01]  /*c950*/  HMMA.16816.F32 R8, R196.reuse, R210, R8 ;  /* 0x000000d2c408723c */ /* 0x040fe20000001808 */
[----:B------:R-:W3:Y:S07]  /*c960*/  LDSM.16.M88.4 R208, [R232] ;  /* 0x00000000e8d0783b */ /* 0x000eee0000000200 */
[C---:B------:R-:W-:Y:S08]  /*c970*/  HMMA.16816.F32 R12, R196.reuse, R216, R12 ;  /* 0x000000d8c40c723c */ /* 0x040ff0000000180c */
        /* <DEDUP_REMOVED lines=8> */
[C---:B--2---:R-:W-:Y:S08]  /*ca00*/  HMMA.16816.F32 R36, R196.reuse, R164, R36 ;  /* 0x000000a4c424723c */ /* 0x044ff00000001824 */
[C---:B------:R-:W-:Y:S01]  /*ca10*/  HMMA.16816.F32 R40, R196.reuse, R166, R40 ;  /* 0x000000a6c428723c */ /* 0x040fe20000001828 */
[----:B------:R-:W2:Y:S07]  /*ca20*/  LDSM.16.M88.4 R164, [R229+0x7800] ;  /* 0x00780000e5a4783b */ /* 0x000eae0000000200 */
[C---:B---3--:R-:W-:Y:S08]  /*ca30*/  HMMA.16816.F32 R44, R196.reuse, R208, R44 ;  /* 0x000000d0c42c723c */ /* 0x048ff0000000182c */
[----:B------:R-:W-:Y:S01]  /*ca40*/  HMMA.16816.F32 R48, R196, R210, R48 ;  /* 0x000000d2c430723c */ /* 0x000fe20000001830 */
[----:B------:R-:W3:Y:S07]  /*ca50*/  LDSM.16.M88.4 R208, [R229+0x8000] ;  /* 0x00800000e5d0783b */ /* 0x000eee0000000200 */
[C---:B------:R-:W-:Y:S08]  /*ca60*/  HMMA.16816.F32 R4, R200.reuse, R212, R4 ;  /* 0x000000d4c804723c */ /* 0x040ff00000001804 */
[C---:B------:R-:W-:Y:S01]  /*ca70*/  HMMA.16816.F32 R8, R200.reuse, R214, R8 ;  /* 0x000000d6c808723c */ /* 0x040fe20000001808 */
[----:B------:R-:W3:Y:S07]  /*ca80*/  LDSM.16.M88.4 R212, [R229+0x8800] ;  /* 0x00880000e5d4783b */ /* 0x000eee0000000200 */
[C---:B----4-:R-:W-:Y:S08]  /*ca90*/  HMMA.16816.F32 R12, R200.reuse, R216, R12 ;  /* 0x000000d8c80c723c */ /* 0x050ff0000000180c */
[C---:B------:R-:W-:Y:S08]  /*caa0*/  HMMA.16816.F32 R16, R200.reuse, R218, R16 ;  /* 0x000000dac810723c */ /* 0x040ff00000001810 */
[C---:B-1----:R-:W-:Y:S08]  /*cab0*/  HMMA.16816.F32 R20, R200.reuse, R104, R20 ;  /* 0x00000068c814723c */ /* 0x042ff00000001814 */
[C---:B------:R-:W-:Y:S01]  /*cac0*/  HMMA.16816.F32 R24, R200.reuse, R106, R24 ;  /* 0x0000006ac818723c */ /* 0x040fe20000001818 */
[----:B------:R-:W1:Y:S07]  /*cad0*/  LDSM.16.M88.4 R104, [R226+0x6800] ;  /* 0x00680000e268783b */ /* 0x000e6e0000000200 */
[C---:B--2---:R-:W-:Y:S08]  /*cae0*/  HMMA.16816.F32 R28, R200.reuse, R164, R28 ;  /* 0x000000a4c81c723c */ /* 0x044ff0000000181c */
[C---:B------:R-:W-:Y:S08]  /*caf0*/  HMMA.16816.F32 R32, R200.reuse, R166, R32 ;  /* 0x000000a6c820723c */ /* 0x040ff00000001820 */
[C---:B---3--:R-:W-:Y:S08]  /*cb00*/  HMMA.16816.F32 R36, R200.reuse, R208, R36 ;  /* 0x000000d0c824723c */ /* 0x048ff00000001824 */
[C---:B------:R-:W-:Y:S08]  /*cb10*/  HMMA.16816.F32 R40, R200.reuse, R210, R40 ;  /* 0x000000d2c828723c */ /* 0x040ff00000001828 */
[C---:B------:R-:W-:Y:S08]  /*cb20*/  HMMA.16816.F32 R44, R200.reuse, R212, R44 ;  /* 0x000000d4c82c723c */ /* 0x040ff0000000182c */
        /* <DEDUP_REMOVED lines=8> */
[----:B------:R-:W1:Y:S03]  /*cbb0*/  MUFU.TANH R164, R4 ;  /* 0x0000000400a47308 */ /* 0x000e660000002400 */
[----:B------:R-:W-:Y:S02]  /*cbc0*/  FMUL.FTZ R7, R7, c[0x0][0x320] ;  /* 0x0000c80007077a20 */ /* 0x000fe40000410000 */
[----:B------:R-:W-:Y:S02]  /*cbd0*/  FMUL.FTZ R8, R8, c[0x0][0x320] ;  /* 0x0000c80008087a20 */ /* 0x000fe40000410000 */
[----:B------:R-:W-:Y:S02]  /*cbe0*/  FMUL.FTZ R9, R9, c[0x0][0x320] ;  /* 0x0000c80009097a20 */ /* 0x000fe40000410000 */
[----:B------:R-:W-:Y:S01]  /*cbf0*/  FMUL.FTZ R10, R10, c[0x0][0x320] ;  /* 0x0000c8000a0a7a20 */ /* 0x000fe20000410000 */
[----:B------:R-:W2:Y:S01]  /*cc00*/  MUFU.TANH R167, R5 ;  /* 0x0000000500a77308 */ /* 0x000ea20000002400 */
[----:B------:R-:W-:Y:S02]  /*cc10*/  FMUL.FTZ R11, R11, c[0x0][0x320] ;  /* 0x0000c8000b0b7a20 */ /* 0x000fe40000410000 */
[----:B------:R-:W-:Y:S02]  /*cc20*/  FMUL.FTZ R12, R12, c[0x0][0x320] ;  /* 0x0000c8000c0c7a20 */ /* 0x000fe40000410000 */
[----:B------:R-:W-:Y:S02]  /*cc30*/  FMUL.FTZ R13, R13, c[0x0][0x320] ;  /* 0x0000c8000d0d7a20 */ /* 0x000fe40000410000 */
[----:B------:R-:W-:Y:S02]  /*cc40*/  FMUL.FTZ R14, R14, c[0x0][0x320] ;  /* 0x0000c8000e0e7a20 */ /* 0x000fe40000410000 */
[----:B------:R-:W-:Y:S01]  /*cc50*/  FMUL.FTZ R16, R16, c[0x0][0x320] ;  /* 0x0000c80010107a20 */ /* 0x000fe20000410000 */
[----:B------:R-:W3:Y:S01]  /*cc60*/  MUFU.TANH R210, R6 ;  /* 0x0000000600d27308 */ /* 0x000ee20000002400 */
[----:B------:R-:W-:Y:S02]  /*cc70*/  FMUL.FTZ R15, R15, c[0x0][0x320] ;  /* 0x0000c8000f0f7a20 */ /* 0x000fe40000410000 */
[----:B------:R-:W-:Y:S01]  /*cc80*/  FMUL.FTZ R17, R17, c[0x0][0x320] ;  /* 0x0000c80011117a20 */ /* 0x000fe20000410000 */
[----:B-1----:R-:W-:Y:S01]  /*cc90*/  FMNMX.FTZ R0, R164, R102, !PT ;  /* 0x00000066a4007209 */ /* 0x002fe20007810000 */
[----:B------:R-:W-:Y:S02]  /*cca0*/  FMUL.FTZ R18, R18, c[0x0][0x320] ;  /* 0x0000c80012127a20 */ /* 0x000fe40000410000 */
[----:B------:R-:W-:Y:S03]  /*ccb0*/  FMUL.FTZ R19, R19, c[0x0][0x320] ;  /* 0x0000c80013137a20 */ /* 0x000fe60000410000 */
[----:B------:R1:W4:Y:S01]  /*ccc0*/  MUFU.TANH R211, R7 ;  /* 0x0000000700d37308 */ /* 0x0003220000002400 */
[----:B--2---:R-:W-:Y:S09]  /*ccd0*/  FMNMX.FTZ R0, R167, R0, !PT ;  /* 0x00000000a7007209 */ /* 0x004ff20007810000 */
[----:B------:R-:W2:Y:S01]  /*cce0*/  MUFU.TANH R165, R8 ;  /* 0x0000000800a57308 */ /* 0x000ea20000002400 */
[----:B---3--:R-:W-:Y:S09]  /*ccf0*/  FMNMX.FTZ R2, R210, R103, !PT ;  /* 0x00000067d2027209 */ /* 0x008ff20007810000 */
[----:B------:R-:W3:Y:S01]  /*cd00*/  MUFU.TANH R166, R9 ;  /* 0x0000000900a67308 */ /* 0x000ee20000002400 */
[----:B-1----:R-:W1:Y:S01]  /*cd10*/  LDSM.16.M88.4 R4, [R226+0x7000] ;  /* 0x00700000e204783b */ /* 0x002e620000000200 */
[----:B----4-:R-:W-:Y:S08]  /*cd20*/  FMNMX.FTZ R2, R211, R2, !PT ;  /* 0x00000002d3027209 */ /* 0x010ff00007810000 */
[----:B------:R-:W4:Y:S01]  /*cd30*/  MUFU.TANH R208, R10 ;  /* 0x0000000a00d07308 */ /* 0x000f220000002400 */
[----:B--2---:R-:W-:Y:S09]  /*cd40*/  FMNMX.FTZ R0, R165, R0, !PT ;  /* 0x00000000a5007209 */ /* 0x004ff20007810000 */
[----:B------:R2:W1:Y:S01]  /*cd50*/  MUFU.TANH R209, R11 ;  /* 0x0000000b00d17308 */ /* 0x0004620000002400 */
[----:B---3--:R-:W-:Y:S09]  /*cd60*/  FMNMX.FTZ R0, R166, R0, !PT ;  /* 0x00000000a6007209 */ /* 0x008ff20007810000 */
[----:B------:R-:W3:Y:S01]  /*cd70*/  MUFU.TANH R106, R12 ;  /* 0x0000000c006a7308 */ /* 0x000ee20000002400 */
[----:B----4-:R-:W-:Y:S09]  /*cd80*/  FMNMX.FTZ R2, R208, R2, !PT ;  /* 0x00000002d0027209 */ /* 0x010ff20007810000 */
[----:B------:R-:W4:Y:S01]  /*cd90*/  MUFU.TANH R107, R13 ;  /* 0x0000000d006b7308 */ /* 0x000f220000002400 */
[C---:B-1----:R-:W-:Y:S01]  /*cda0*/  HMMA.16816.F32 R20, R204.reuse, R4, R20 ;  /* 0x00000004cc14723c */ /* 0x042fe20000001814 */
[----:B--2---:R-:W1:Y:S02]  /*cdb0*/  LDSM.16.M88.4 R8, [R226+0x7800] ;  /* 0x00780000e208783b */ /* 0x004e640000000200 */
[----:B------:R-:W-:Y:S06]  /*cdc0*/  FMNMX.FTZ R2, R209, R2, !PT ;  /* 0x00000002d1027209 */ /* 0x000fec0007810000 */
[----:B------:R-:W2:Y:S01]  /*cdd0*/  MUFU.TANH R212, R14 ;  /* 0x0000000e00d47308 */ /* 0x000ea20000002400 */
[C---:B------:R-:W-:Y:S01]  /*cde0*/  HMMA.16816.F32 R24, R204.reuse, R6, R24 ;  /* 0x00000006cc18723c */ /* 0x040fe20000001818 */
[----:B------:R-:W1:Y:S02]  /*cdf0*/  LDSM.16.M88.4 R4, [R226+0x8000] ;  /* 0x00800000e204783b */ /* 0x000e640000000200 */
[----:B---3--:R-:W-:Y:S06]  /*ce00*/  FMNMX.FTZ R0, R106, R0, !PT ;  /* 0x000000006a007209 */ /* 0x008fec0007810000 */
[----:B------:R-:W3:Y:S03]  /*ce10*/  MUFU.TANH R214, R16 ;  /* 0x0000001000d67308 */ /* 0x000ee60000002400 */
[----:B----4-:R-:W-:Y:S02]  /*ce20*/  FMNMX.FTZ R0, R107, R0, !PT ;  /* 0x000000006b007209 */ /* 0x010fe40007810000 */
[----:B------:R-:W-:Y:S05]  /*ce30*/  FMUL.FTZ R23, R23, c[0x0][0x320] ;  /* 0x0000c80017177a20 */ /* 0x000fea0000410000 */
[----:B------:R-:W4:Y:S01]  /*ce40*/  MUFU.TANH R213, R15 ;  /* 0x0000000f00d57308 */ /* 0x000f220000002400 */
[----:B------:R-:W-:Y:S02]  /*ce50*/  FMUL.FTZ R20, R20, c[0x0][0x320] ;  /* 0x0000c80014147a20 */ /* 0x000fe40000410000 */
[----:B------:R-:W-:Y:S01]  /*ce60*/  FMUL.FTZ R21, R21, c[0x0][0x320] ;  /* 0x0000c80015157a20 */ /* 0x000fe20000410000 */
[----:B--2---:R-:W-:Y:S01]  /*ce70*/  FMNMX.FTZ R2, R212, R2, !PT ;  /* 0x00000002d4027209 */ /* 0x004fe20007810000 */
[----:B------:R-:W-:Y:S02]  /*ce80*/  FMUL.FTZ R22, R22, c[0x0][0x320] ;  /* 0x0000c80016167a20 */ /* 0x000fe40000410000 */
[----:B------:R-:W-:Y:S02]  /*ce90*/  FMUL.FTZ R26, R26, c[0x0][0x320] ;  /* 0x0000c8001a1a7a20 */ /* 0x000fe40000410000 */
[----:B------:R-:W-:Y:S01]  /*cea0*/  FMUL.FTZ R24, R24, c[0x0][0x320] ;  /* 0x0000c80018187a20 */ /* 0x000fe20000410000 */
[----:B------:R-:W-:Y:S01]  /*ceb0*/  MUFU.TANH R222, R23 ;  /* 0x0000001700de7308 */ /* 0x000fe20000002400 */
[----:B------:R-:W-:Y:S02]  /*cec0*/  FMUL.FTZ R25, R25, c[0x0][0x320] ;  /* 0x0000c80019197a20 */ /* 0x000fe40000410000 */
[----:B------:R-:W-:Y:S01]  /*ced0*/  FMUL.FTZ R27, R27, c[0x0][0x320] ;  /* 0x0000c8001b1b7a20 */ /* 0x000fe20000410000 */
[----:B---3--:R-:W-:Y:S01]  /*cee0*/  FMNMX.FTZ R0, R214, R0, !PT ;  /* 0x00000000d6007209 */ /* 0x008fe20007810000 */
[C---:B-1----:R-:W-:Y:S05]  /*cef0*/  HMMA.16816.F32 R28, R204.reuse, R8, R28 ;  /* 0x00000008cc1c723c */ /* 0x042fea000000181c */
[----:B------:R-:W-:Y:S03]  /*cf00*/  MUFU.TANH R231, R27 ;  /* 0x0000001b00e77308 */ /* 0x000fe60000002400 */
[C---:B------:R-:W-:Y:S01]  /*cf10*/  HMMA.16816.F32 R32, R204.reuse, R10, R32 ;  /* 0x0000000acc20723c */ /* 0x040fe20000001820 */
[----:B------:R-:W1:Y:S01]  /*cf20*/  LDSM.16.M88.4 R8, [R226+0x8800] ;  /* 0x00880000e208783b */ /* 0x000e620000000200 */
[----:B------:R-:W-:Y:S04]  /*cf30*/  DEPBAR.LE SB0, 0x0 ;  /* 0x000080000000791a */ /* 0x000fe80000000000 */
[----:B----4-:R-:W-:Y:S01]  /*cf40*/  FMNMX.FTZ R2, R213, R2, !PT ;  /* 0x00000002d5027209 */ /* 0x010fe20007810000 */
[----:B------:R-:W2:Y:S01]  /*cf50*/  MUFU.TANH R216, R18 ;  /* 0x0000001200d87308 */ /* 0x000ea20000002400 */
[C---:B------:R-:W-:Y:S01]  /*cf60*/  HMMA.16816.F32 R36, R204.reuse, R4, R36 ;  /* 0x00000004cc24723c */ /* 0x040fe20000001824 */
[----:B------:R-:W3:Y:S08]  /*cf70*/  LDL R5, [R1+0x28] ;  /* 0x0000280001057983 */ /* 0x000ef00000100800 */
[----:B------:R-:W-:Y:S01]  /*cf80*/  MUFU.TANH R218, R20 ;  /* 0x0000001400da7308 */ /* 0x000fe20000002400 */
[C---:B------:R-:W-:Y:S01]  /*cf90*/  HMMA.16816.F32 R40, R204.reuse, R6, R40 ;  /* 0x00000006cc28723c */ /* 0x040fe20000001828 */
[----:B------:R-:W4:Y:S02]  /*cfa0*/  LDL R6, [R1+0x20] ;  /* 0x0000200001067983 */ /* 0x000f240000100800 */
[----:B------:R-:W-:Y:S02]  /*cfb0*/  FMUL.FTZ R28, R28, c[0x0][0x320] ;  /* 0x0000c8001c1c7a20 */ /* 0x000fe40000410000 */
[----:B------:R-:W-:Y:S02]  /*cfc0*/  FMUL.FTZ R29, R29, c[0x0][0x320] ;  /* 0x0000c8001d1d7a20 */ /* 0x000fe40000410000 */
[----:B------:R-:W-:Y:S02]  /*cfd0*/  FMUL.FTZ R30, R30, c[0x0][0x320] ;  /* 0x0000c8001e1e7a20 */ /* 0x000fe40000410000 */
[----:B------:R-:W-:Y:S01]  /*cfe0*/  MUFU.TANH R246, R28 ;  /* 0x0000001c00f67308 */ /* 0x000fe20000002400 */
[----:B------:R-:W-:Y:S02]  /*cff0*/  BAR.SYNC.DEFER_BLOCKING 0x0 ;  /* 0x0000000000007b1d */ /* 0x000fe40000010000 */
[----:B------:R-:W-:Y:S01]  /*d000*/  FMUL.FTZ R31, R31, c[0x0][0x320] ;  /* 0x0000c8001f1f7a20 */ /* 0x000fe20000410000 */
[----:B--2---:R-:W-:Y:S01]  /*d010*/  FMNMX.FTZ R2, R216, R2, !PT ;  /* 0x00000002d8027209 */ /* 0x004fe20007810000 */
[----:B------:R-:W-:Y:S02]  /*d020*/  FMUL.FTZ R36, R36, c[0x0][0x320] ;  /* 0x0000c80024247a20 */ /* 0x000fe40000410000 */
[----:B------:R-:W-:Y:S02]  /*d030*/  FMUL.FTZ R37, R37, c[0x0][0x320] ;  /* 0x0000c80025257a20 */ /* 0x000fe40000410000 */
[----:B------:R-:W-:Y:S02]  /*d040*/  FMUL.FTZ R38, R38, c[0x0][0x320] ;  /* 0x0000c80026267a20 */ /* 0x000fe40000410000 */
[----:B------:R-:W-:Y:S02]  /*d050*/  FMUL.FTZ R39, R39, c[0x0][0x320] ;  /* 0x0000c80027277a20 */ /* 0x000fe40000410000 */
[----:B------:R-:W-:Y:S01]  /*d060*/  FMUL.FTZ R33, R33, c[0x0][0x320] ;  /* 0x0000c80021217a20 */ /* 0x000fe20000410000 */
[C---:B-1----:R-:W-:Y:S03]  /*d070*/  HMMA.16816.F32 R44, R204.reuse, R8, R44 ;  /* 0x00000008cc2c723c */ /* 0x042fe6000000182c */
[----:B------:R-:W-:Y:S02]  /*d080*/  FMUL.FTZ R43, R43, c[0x0][0x320] ;  /* 0x0000c8002b2b7a20 */ /* 0x000fe40000410000 */
[----:B------:R-:W-:Y:S02]  /*d090*/  FMUL.FTZ R42, R42, c[0x0][0x320] ;  /* 0x0000c8002a2a7a20 */ /* 0x000fe40000410000 */
[----:B------:R-:W-:Y:S01]  /*d0a0*/  FMUL.FTZ R40, R40, c[0x0][0x320] ;  /* 0x0000c80028287a20 */ /* 0x000fe20000410000 */
[----:B------:R-:W-:Y:S04]  /*d0b0*/  HMMA.16816.F32 R48, R204, R10, R48 ;  /* 0x0000000acc30723c */ /* 0x000fe80000001830 */
[----:B------:R-:W-:Y:S01]  /*d0c0*/  FMUL.FTZ R35, R35, c[0x0][0x320] ;  /* 0x0000c80023237a20 */ /* 0x000fe20000410000 */
[----:B------:R-:W2:Y:S01]  /*d0d0*/  LDL.64 R8, [R1+0x30] ;  /* 0x0000300001087983 */ /* 0x000ea20000100a00 */
[----:B------:R-:W1:Y:S01]  /*d0e0*/  MUFU.TANH R215, R17 ;  /* 0x0000001100d77308 */ /* 0x000e620000002400 */
[----:B------:R-:W-:Y:S02]  /*d0f0*/  FMUL.FTZ R32, R32, c[0x0][0x320] ;  /* 0x0000c80020207a20 */ /* 0x000fe40000410000 */
[----:B------:R-:W-:Y:S03]  /*d100*/  FMUL.FTZ R34, R34, c[0x0][0x320] ;  /* 0x0000c80022227a20 */ /* 0x000fe60000410000 */
[----:B------:R-:W-:Y:S04]  /*d110*/  FMUL.FTZ R41, R41, c[0x0][0x320] ;  /* 0x0000c80029297a20 */ /* 0x000fe80000410000 */
[----:B------:R-:W1:Y:S01]  /*d120*/  MUFU.TANH R219, R21 ;  /* 0x0000001500db7308 */ /* 0x000e620000002400 */
[----:B------:R-:W-:Y:S02]  /*d130*/  FMUL.FTZ R44, R44, c[0x0][0x320] ;  /* 0x0000c8002c2c7a20 */ /* 0x000fe40000410000 */
[----:B------:R-:W-:Y:S02]  /*d140*/  FMUL.FTZ R45, R45, c[0x0][0x320] ;  /* 0x0000c8002d2d7a20 */ /* 0x000fe40000410000 */
[----:B------:R-:W-:Y:S02]  /*d150*/  FMUL.FTZ R46, R46, c[0x0][0x320] ;  /* 0x0000c8002e2e7a20 */ /* 0x000fe40000410000 */
[----:B------:R-:W-:Y:S02]  /*d160*/  FMUL.FTZ R47, R47, c[0x0][0x320] ;  /* 0x0000c8002f2f7a20 */ /* 0x000fe40000410000 */
[----:B------:R-:W-:Y:S01]  /*d170*/  FMUL.FTZ R48, R48, c[0x0][0x320] ;  /* 0x0000c80030307a20 */ /* 0x000fe20000410000 */
[----:B------:R-:W1:Y:S01]  /*d180*/  MUFU.TANH R217, R19 ;  /* 0x0000001300d97308 */ /* 0x000e620000002400 */
[----:B------:R-:W-:Y:S02]  /*d190*/  FMUL.FTZ R49, R49, c[0x0][0x320] ;  /* 0x0000c80031317a20 */ /* 0x000fe40000410000 */
[----:B------:R-:W-:Y:S01]  /*d1a0*/  FMUL.FTZ R50, R50, c[0x0][0x320] ;  /* 0x0000c80032327a20 */ /* 0x000fe20000410000 */
[----:B-1----:R-:W-:Y:S04]  /*d1b0*/  FMNMX.FTZ R0, R215, R0, !PT ;  /* 0x00000000d7007209 */ /* 0x002fe80007810000 */
[----:B------:R-:W-:Y:S02]  /*d1c0*/  FMNMX.FTZ R0, R218, R0, !PT ;  /* 0x00000000da007209 */ /* 0x000fe40007810000 */
[----:B------:R-:W1:Y:S02]  /*d1d0*/  MUFU.TANH R220, R22 ;  /* 0x0000001600dc7308 */ /* 0x000e640000002400 */
[----:B------:R-:W-:Y:S08]  /*d1e0*/  FMNMX.FTZ R0, R219, R0, !PT ;  /* 0x00000000db007209 */ /* 0x000ff00007810000 */
[----:B------:R-:W1:Y:S01]  /*d1f0*/  MUFU.TANH R221, R24 ;  /* 0x0000001800dd7308 */ /* 0x000e620000002400 */
[----:B------:R-:W-:Y:S09]  /*d200*/  FMNMX.FTZ R2, R217, R2, !PT ;  /* 0x00000002d9027209 */ /* 0x000ff20007810000 */
[----:B------:R1:W-:Y:S02]  /*d210*/  MUFU.TANH R244, R33 ;  /* 0x0000002100f47308 */ /* 0x0003e40000002400 */
[----:B-1----:R-:W-:Y:S04]  /*d220*/  FMNMX.FTZ R2, R220, R2, !PT ;  /* 0x00000002dc027209 */ /* 0x002fe80007810000 */
[----:B------:R-:W-:Y:S04]  /*d230*/  FMNMX.FTZ R2, R222, R2, !PT ;  /* 0x00000002de027209 */ /* 0x000fe80007810000 */
[----:B------:R-:W1:Y:S01]  /*d240*/  MUFU.TANH R223, R25 ;  /* 0x0000001900df7308 */ /* 0x000e620000002400 */
[----:B------:R-:W-:Y:S09]  /*d250*/  FMNMX.FTZ R0, R221, R0, !PT ;  /* 0x00000000dd007209 */ /* 0x000ff20007810000 */
[----:B------:R-:W1:Y:S01]  /*d260*/  MUFU.TANH R21, R26 ;  /* 0x0000001a00157308 */ /* 0x000e620000002400 */
[----:B------:R-:W-:Y:S09]  /*d270*/  MOV R33, R246 ;  /* 0x000000f600217202 */ /* 0x000ff20000000f00 */
[----:B------:R-:W-:Y:S01]  /*d280*/  MUFU.TANH R252, R35 ;  /* 0x0000002300fc7308 */ /* 0x000fe20000002400 */
[----:B-1----:R-:W-:Y:S04]  /*d290*/  FMNMX.FTZ R0, R223, R0, !PT ;  /* 0x00000000df007209 */ /* 0x002fe80007810000 */
[----:B------:R-:W-:Y:S05]  /*d2a0*/  FMNMX.FTZ R0, R33, R0, !PT ;  /* 0x0000000021007209 */ /* 0x000fea0007810000 */
[----:B------:R1:W-:Y:S01]  /*d2b0*/  MUFU.TANH R35, R48 ;  /* 0x0000003000237308 */ /* 0x0003e20000002400 */
[----:B------:R-:W-:Y:S09]  /*d2c0*/  FMNMX.FTZ R2, R21, R2, !PT ;  /* 0x0000000215027209 */ /* 0x000ff20007810000 */
[----:B------:R-:W1:Y:S10]  /*d2d0*/  MUFU.TANH R16, R29 ;  /* 0x0000001d00107308 */ /* 0x000e740000002400 */
[----:B------:R-:W1:Y:S02]  /*d2e0*/  MUFU.TANH R247, R30 ;  /* 0x0000001e00f77308 */ /* 0x000e640000002400 */
[----:B-1----:R-:W-:Y:S04]  /*d2f0*/  MOV R48, R231 ;  /* 0x000000e700307202 */ /* 0x002fe80000000f00 */
[----:B------:R-:W-:Y:S04]  /*d300*/  FMNMX.FTZ R2, R48, R2, !PT ;  /* 0x0000000230027209 */ /* 0x000fe80007810000 */
[----:B------:R1:W1:Y:S01]  /*d310*/  MUFU.TANH R17, R32 ;  /* 0x0000002000117308 */ /* 0x0002620000002400 */
[----:B------:R-:W-:Y:S09]  /*d320*/  FMNMX.FTZ R0, R16, R0, !PT ;  /* 0x0000000010007209 */ /* 0x000ff20007810000 */
[----:B------:R-:W1:Y:S10]  /*d330*/  MUFU.TANH R248, R31 ;  /* 0x0000001f00f87308 */ /* 0x000e740000002400 */
[----:B------:R1:W-:Y:S02]  /*d340*/  MUFU.TANH R13, R43 ;  /* 0x0000002b000d7308 */ /* 0x0003e40000002400 */
[----:B-1----:R-:W-:Y:S02]  /*d350*/  MOV R32, R247 ;  /* 0x000000f700207202 */ /* 0x002fe40000000f00 */
[----:B------:R-:W-:Y:S02]  /*d360*/  FMNMX.FTZ R0, R17, R0, !PT ;  /* 0x0000000011007209 */ /* 0x000fe40007810000 */
[----:B------:R-:W-:Y:S04]  /*d370*/  FMNMX.FTZ R2, R32, R2, !PT ;  /* 0x0000000220027209 */ /* 0x000fe80007810000 */
[----:B------:R1:W1:Y:S10]  /*d380*/  MUFU.TANH R250, R34 ;  /* 0x0000002200fa7308 */ /* 0x0002740000002400 */
[----:B------:R-:W1:Y:S01]  /*d390*/  MUFU.TANH R18, R36 ;  /* 0x0000002400127308 */ /* 0x000e620000002400 */
[----:B------:R-:W-:Y:S04]  /*d3a0*/  MOV R43, R244 ;  /* 0x000000f4002b7202 */ /* 0x000fe80000000f00 */
[----:B------:R-:W-:Y:S05]  /*d3b0*/  FMNMX.FTZ R0, R43, R0, !PT ;  /* 0x000000002b007209 */ /* 0x000fea0007810000 */
[----:B------:R-:W1:Y:S02]  /*d3c0*/  MUFU.TANH R245, R37 ;  /* 0x0000002500f57308 */ /* 0x000e640000002400 */
[----:B-1----:R-:W-:Y:S04]  /*d3d0*/  MOV R34, R248 ;  /* 0x000000f800227202 */ /* 0x002fe80000000f00 */
[----:B------:R-:W-:Y:S04]  /*d3e0*/  FMNMX.FTZ R2, R34, R2, !PT ;  /* 0x0000000222027209 */ /* 0x000fe80007810000 */
[----:B------:R1:W-:Y:S01]  /*d3f0*/  MUFU.TANH R14, R42 ;  /* 0x0000002a000e7308 */ /* 0x0003e20000002400 */
[----:B------:R-:W-:Y:S02]  /*d400*/  FMNMX.FTZ R2, R250, R2, !PT ;  /* 0x00000002fa027209 */ /* 0x000fe40007810000 */
[----:B------:R-:W-:Y:S02]  /*d410*/  FMNMX.FTZ R0, R18, R0, !PT ;  /* 0x0000000012007209 */ /* 0x000fe40007810000 */
[----:B------:R-:W-:Y:S05]  /*d420*/  FMNMX.FTZ R3, R252, R2, !PT ;  /* 0x00000002fc037209 */ /* 0x000fea0007810000 */
[----:B------:R-:W1:Y:S10]  /*d430*/  MUFU.TANH R19, R40 ;  /* 0x0000002800137308 */ /* 0x000e740000002400 */
[----:B------:R-:W1:Y:S02]  /*d440*/  MUFU.TANH R22, R38 ;  /* 0x0000002600167308 */ /* 0x000e640000002400 */
[----:B-1----:R-:W-:Y:S04]  /*d450*/  MOV R42, R245 ;  /* 0x000000f5002a7202 */ /* 0x002fe80000000f00 */
[----:B------:R-:W-:Y:S01]  /*d460*/  FMNMX.FTZ R2, R42, R0, !PT ;  /* 0x000000002a027209 */ /* 0x000fe20007810000 */
[----:B------:R-:W-:Y:S03]  /*d470*/  FMUL.FTZ R0, R51, c[0x0][0x320] ;  /* 0x0000c80033007a20 */ /* 0x000fe60000410000 */
[----:B------:R-:W1:Y:S01]  /*d480*/  MUFU.TANH R15, R41 ;  /* 0x00000029000f7308 */ /* 0x000e620000002400 */
[----:B------:R-:W-:Y:S02]  /*d490*/  MOV R51, R250 ;  /* 0x000000fa00337202 */ /* 0x000fe40000000f00 */
[----:B------:R-:W-:Y:S07]  /*d4a0*/  FMNMX.FTZ R2, R19, R2, !PT ;  /* 0x0000000213027209 */ /* 0x000fee0007810000 */
[----:B------:R1:W-:Y:S01]  /*d4b0*/  MUFU.TANH R104, R0 ;  /* 0x0000000000687308 */ /* 0x0003e20000002400 */
[----:B------:R-:W-:Y:S09]  /*d4c0*/  FMNMX.FTZ R3, R22, R3, !PT ;  /* 0x0000000316037209 */ /* 0x000ff20007810000 */
[----:B------:R-:W3:Y:S10]  /*d4d0*/  MUFU.TANH R20, R39 ;  /* 0x0000002700147308 */ /* 0x000ef40000002400 */
[----:B------:R-:W4:Y:S01]  /*d4e0*/  MUFU.TANH R41, R44 ;  /* 0x0000002c00297308 */ /* 0x000f220000002400 */
[----:B-1----:R-:W-:Y:S09]  /*d4f0*/  FMNMX.FTZ R0, R15, R2, !PT ;  /* 0x000000020f007209 */ /* 0x002ff20007810000 */
[----:B------:R-:W1:Y:S01]  /*d500*/  MUFU.TANH R40, R45 ;  /* 0x0000002d00287308 */ /* 0x000e620000002400 */
[----:B---3--:R-:W-:Y:S04]  /*d510*/  FMNMX.FTZ R3, R20, R3, !PT ;  /* 0x0000000314037209 */ /* 0x008fe80007810000 */
[----:B------:R-:W-:Y:S05]  /*d520*/  FMNMX.FTZ R2, R14, R3, !PT ;  /* 0x000000030e027209 */ /* 0x000fea0007810000 */
[----:B------:R-:W3:Y:S01]  /*d530*/  MUFU.TANH R159, R46 ;  /* 0x0000002e009f7308 */ /* 0x000ee20000002400 */
[----:B------:R-:W-:Y:S02]  /*d540*/  FMNMX.FTZ R2, R13, R2, !PT ;  /* 0x000000020d027209 */ /* 0x000fe40007810000 */
[----:B----4-:R-:W-:Y:S02]  /*d550*/  FMNMX.FTZ R0, R41, R0, !PT ;  /* 0x0000000029007209 */ /* 0x010fe40007810000 */
[C---:B------:R-:W-:Y:S02]  /*d560*/  ISETP.GT.AND P0, PT, R98.reuse, R6, PT ;  /* 0x000000066200720c */ /* 0x040fe40003f04270 */
[----:B------:R-:W-:Y:S03]  /*d570*/  IADD3 R98, R98, -0x1, RZ ;  /* 0xffffffff62627810 */ /* 0x000fe60007ffe0ff */
[----:B------:R-:W4:Y:S02]  /*d580*/  MUFU.TANH R158, R49 ;  /* 0x00000031009e7308 */ /* 0x000f240000002400 */
[----:B------:R-:W-:Y:S01]  /*d590*/  STL [R1+0x8], R98 ;  /* 0x0000086201007387 */ /* 0x000fe20000100800 */
[----:B-1----:R-:W-:Y:S04]  /*d5a0*/  FMNMX.FTZ R0, R40, R0, !PT ;  /* 0x0000000028007209 */ /* 0x002fe80007810000 */
[----:B------:R-:W-:Y:S01]  /*d5b0*/  FMNMX.FTZ R101, R35, R0, !PT ;  /* 0x0000000023657209 */ /* 0x000fe20007810000 */
[----:B------:R-:W-:Y:S02]  /*d5c0*/  @P0 IMAD.WIDE.U32 R6, R98, c[0x0][0x1e0], RZ ;  /* 0x0000780062060a25 */ /* 0x000fe400078e00ff */
[----:B------:R-:W1:Y:S01]  /*d5d0*/  MUFU.TANH R244, R47 ;  /* 0x0000002f00f47308 */ /* 0x000e620000002400 */
[----:B---3--:R-:W-:Y:S09]  /*d5e0*/  FMNMX.FTZ R2, R159, R2, !PT ;  /* 0x000000029f027209 */ /* 0x008ff20007810000 */
[----:B------:R-:W3:Y:S01]  /*d5f0*/  MUFU.TANH R105, R50 ;  /* 0x0000003200697308 */ /* 0x000ee20000002400 */
[----:B----4-:R-:W-:Y:S02]  /*d600*/  FMNMX.FTZ R101, R158, R101, !PT ;  /* 0x000000659e657209 */ /* 0x010fe40007810000 */
[----:B------:R-:W-:Y:S03]  /*d610*/  MOV R49, R21 ;  /* 0x0000001500317202 */ /* 0x000fe60000000f00 */
[----:B------:R-:W4:Y:S01]  /*d620*/  SHFL.BFLY PT, R3, R101, 0x2, 0x1f ;  /* 0x0c401f0065037f89 */ /* 0x000f2200000e0000 */
[----:B-1----:R-:W-:Y:S04]  /*d630*/  FMNMX.FTZ R0, R244, R2, !PT ;  /* 0x00000002f4007209 */ /* 0x002fe80007810000 */
[----:B---3--:R-:W-:Y:S02]  /*d640*/  FMNMX.FTZ R0, R105, R0, !PT ;  /* 0x0000000069007209 */ /* 0x008fe40007810000 */
[----:B------:R-:W-:Y:S02]  /*d650*/  MOV R50, R17 ;  /* 0x0000001100327202 */ /* 0x000fe40000000f00 */
[----:B------:R-:W-:Y:S05]  /*d660*/  FMNMX.FTZ R0, R104, R0, !PT ;  /* 0x0000000068007209 */ /* 0x000fea0007810000 */
[----:B------:R-:W1:Y:S01]  /*d670*/  SHFL.BFLY PT, R2, R0, 0x2, 0x1f ;  /* 0x0c401f0000027f89 */ /* 0x000e6200000e0000 */
[----:B----4-:R-:W-:Y:S07]  /*d680*/  FMNMX.FTZ R101, R101, R3, !PT ;  /* 0x0000000365657209 */ /* 0x010fee0007810000 */
[----:B------:R-:W3:Y:S01]  /*d690*/  SHFL.BFLY PT, R4, R101, 0x1, 0x1f ;  /* 0x0c201f0065047f89 */ /* 0x000ee200000e0000 */
[----:B-1----:R-:W-:Y:S07]  /*d6a0*/  FMNMX.FTZ R0, R0, R2, !PT ;  /* 0x0000000200007209 */ /* 0x002fee0007810000 */
[----:B------:R-:W1:Y:S01]  /*d6b0*/  SHFL.BFLY PT, R3, R0, 0x1, 0x1f ;  /* 0x0c201f0000037f89 */ /* 0x000e6200000e0000 */
[----:B---3--:R-:W-:Y:S05]  /*d6c0*/  FMNMX.FTZ R101, R101, R4, !PT ;  /* 0x0000000465657209 */ /* 0x008fea0007810000 */
[----:B------:R-:W-:Y:S01]  /*d6d0*/  FADD.FTZ R2, -R101, R102 ;  /* 0x0000006665027221 */ /* 0x000fe20000010100 */
[----:B------:R-:W-:Y:S02]  /*d6e0*/  MOV R102, R32 ;  /* 0x0000002000667202 */ /* 0x000fe40000000f00 */
[----:B-1----:R-:W-:Y:S01]  /*d6f0*/  FMNMX.FTZ R100, R0, R3, !PT ;  /* 0x0000000300647209 */ /* 0x002fe20007810000 */
[----:B------:R-:W-:Y:S01]  /*d700*/  FMUL.FTZ R0, R2, c[0x0][0x2d0] ;  /* 0x0000b40002007a20 */ /* 0x000fe20000410000 */
[----:B------:R-:W-:Y:S03]  /*d710*/  @P0 SHF.R.S32.HI R3, RZ, 0x1f, R98 ;  /* 0x0000001fff030819 */ /* 0x000fe60000011462 */
[----:B------:R1:W3:Y:S02]  /*d720*/  MUFU.EX2 R2, R0 ;  /* 0x0000000000027308 */ /* 0x0002e40000000800 */
[----:B------:R-:W-:Y:S04]  /*d730*/  @P0 IMAD R3, R3, c[0x0][0x1e0], RZ ;  /* 0x0000780003030a24 */ /* 0x000fe800078e02ff */
[----:B------:R-:W-:Y:S02]  /*d740*/  @P0 IMAD R3, R98, c[0x0][0x1e4], R3 ;  /* 0x0000790062030a24 */ /* 0x000fe400078e0203 */
[----:B------:R-:W3:Y:S03]  /*d750*/  LDL.LU R98, [R1+0xa4] ;  /* 0x0000a40001627983 */ /* 0x000ee60000300800 */
[----:B------:R-:W-:Y:S05]  /*d760*/  @P0 IADD3 R3, R7, R3, RZ ;  /* 0x0000000307030210 */ /* 0x000fea0007ffe0ff */
[----:B------:R-:W-:Y:S02]  /*d770*/  @P0 IMAD R3, R3, 0x60, RZ ;  /* 0x0000006003030824 */ /* 0x000fe400078e02ff */
[----:B-1----:R-:W-:Y:S02]  /*d780*/  FADD.FTZ R0, -R100, R103 ;  /* 0x0000006764007221 */ /* 0x002fe40000010100 */
[----:B------:R-:W-:Y:S02]  /*d790*/  FMUL.FTZ R103, R101, c[0x0][0x2d0] ;  /* 0x0000b40065677a20 */ /* 0x000fe40000410000 */
[----:B------:R-:W-:Y:S02]  /*d7a0*/  FMUL.FTZ R0, R0, c[0x0][0x2d0] ;  /* 0x0000b40000007a20 */ /* 0x000fe40000410000 */
[--C-:B------:R-:W-:Y:S01]  /*d7b0*/  FFMA.FTZ R4, R164, c[0x0][0x2d0], -R103.reuse ;  /* 0x0000b400a4047a23 */ /* 0x100fe20000010867 */
[----:B------:R-:W-:Y:S01]  /*d7c0*/  MOV R164, R22 ;  /* 0x0000001600a47202 */ /* 0x000fe20000000f00 */
[--C-:B------:R-:W-:Y:S01]  /*d7d0*/  FFMA.FTZ R7, R167, c[0x0][0x2d0], -R103.reuse ;  /* 0x0000b400a7077a23 */ /* 0x100fe20000010867 */
[----:B------:R-:W-:Y:S01]  /*d7e0*/  MOV R167, R14 ;  /* 0x0000000e00a77202 */ /* 0x000fe20000000f00 */
[----:B------:R1:W-:Y:S01]  /*d7f0*/  MUFU.EX2 R245, R4 ;  /* 0x0000000400f57308 */ /* 0x0003e20000000800 */
[----:B--2---:R-:W-:Y:S01]  /*d800*/  FFMA.FTZ R9, R166, c[0x0][0x2d0], -R103 ;  /* 0x0000b400a6097a23 */ /* 0x004fe20000010867 */
[----:B------:R-:W-:Y:S01]  /*d810*/  MOV R166, R13 ;  /* 0x0000000d00a67202 */ /* 0x000fe20000000f00 */
[C---:B---3--:R-:W-:Y:S02]  /*d820*/  FMUL.FTZ R17, R2.reuse, R121 ;  /* 0x0000007902117220 */ /* 0x048fe40000410000 */
[C---:B------:R-:W-:Y:S02]  /*d830*/  FMUL.FTZ R24, R2.reuse, R128 ;  /* 0x0000008002187220 */ /* 0x040fe40000410000 */
[C---:B------:R-:W-:Y:S01]  /*d840*/  FMUL.FTZ R25, R2.reuse, R129 ;  /* 0x0000008102197220 */ /* 0x040fe20000410000 */
[----:B------:R-:W-:Y:S01]  /*d850*/  MOV R129, R42 ;  /* 0x0000002a00817202 */ /* 0x000fe20000000f00 */
[C---:B------:R-:W-:Y:S01]  /*d860*/  FMUL.FTZ R32, R2.reuse, R136 ;  /* 0x0000008802207220 */ /* 0x040fe20000410000 */
[----:B------:R2:W-:Y:S01]  /*d870*/  MUFU.EX2 R247, R7 ;  /* 0x0000000700f77308 */ /* 0x0005e20000000800 */
[----:B------:R-:W-:Y:S01]  /*d880*/  MOV R136, R33 ;  /* 0x0000002100887202 */ /* 0x000fe20000000f00 */
[C---:B------:R-:W-:Y:S01]  /*d890*/  FMUL.FTZ R33, R2.reuse, R137 ;  /* 0x0000008902217220 */ /* 0x040fe20000410000 */
[----:B------:R-:W-:Y:S01]  /*d8a0*/  MOV R137, R43 ;  /* 0x0000002b00897202 */ /* 0x000fe20000000f00 */
[C---:B------:R-:W-:Y:S02]  /*d8b0*/  FMUL.FTZ R52, R2.reuse, R52 ;  /* 0x0000003402347220 */ /* 0x040fe40000410000 */
[C---:B------:R-:W-:Y:S02]  /*d8c0*/  FMUL.FTZ R53, R2.reuse, R53 ;  /* 0x0000003502357220 */ /* 0x040fe40000410000 */
[C---:B------:R-:W-:Y:S02]  /*d8d0*/  FMUL.FTZ R56, R2.reuse, R56 ;  /* 0x0000003802387220 */ /* 0x040fe40000410000 */
[----:B------:R-:W3:Y:S01]  /*d8e0*/  MUFU.EX2 R0, R0 ;  /* 0x0000000000007308 */ /* 0x000ee20000000800 */
[C---:B------:R-:W-:Y:S02]  /*d8f0*/  FMUL.FTZ R57, R2.reuse, R57 ;  /* 0x0000003902397220 */ /* 0x040fe40000410000 */
[C---:B------:R-:W-:Y:S01]  /*d900*/  FMUL.FTZ R60, R2.reuse, R60 ;  /* 0x0000003c023c7220 */ /* 0x040fe20000410000 */
[----:B-1----:R-:W-:Y:S01]  /*d910*/  @P0 MOV R4, R8 ;  /* 0x0000000800040202 */ /* 0x002fe20000000f00 */
[C---:B------:R-:W-:Y:S02]  /*d920*/  FMUL.FTZ R61, R2.reuse, R61 ;  /* 0x0000003d023d7220 */ /* 0x040fe40000410000 */
[----:B------:R-:W-:Y:S02]  /*d930*/  FMUL.FTZ R64, R2, R64 ;  /* 0x0000004002407220 */ /* 0x000fe40000410000 */
[----:B------:R-:W-:Y:S04]  /*d940*/  @P0 IMAD.WIDE.U32 R4, R6, 0x60, R4 ;  /* 0x0000006006040825 */ /* 0x000fe800078e0004 */
[C---:B------:R-:W-:Y:S01]  /*d950*/  FMUL.FTZ R65, R2.reuse, R65 ;  /* 0x0000004102417220 */ /* 0x040fe20000410000 */
[----:B------:R-:W-:Y:S01]  /*d960*/  @P0 IADD3 R6, R5, R3, RZ ;  /* 0x0000000305060210 */ /* 0x000fe20007ffe0ff */
[--C-:B------:R-:W-:Y:S01]  /*d970*/  FFMA.FTZ R5, R165, c[0x0][0x2d0], -R103.reuse ;  /* 0x0000b400a5057a23 */ /* 0x100fe20000010867 */
[----:B--2---:R-:W-:Y:S01]  /*d980*/  @P0 MOV R7, c[0x0][0x1e0] ;  /* 0x0000780000070a02 */ /* 0x004fe20000000f00 */
[----:B------:R-:W-:Y:S01]  /*d990*/  FMUL.FTZ R68, R2, R68 ;  /* 0x0000004402447220 */ /* 0x000fe20000410000 */
[----:B------:R-:W-:Y:S01]  /*d9a0*/  @P0 SHF.L.U32 R3, R4, 0x1, RZ ;  /* 0x0000000104030819 */ /* 0x000fe200000006ff */
[----:B------:R1:W-:Y:S01]  /*d9b0*/  MUFU.EX2 R231, R5 ;  /* 0x0000000500e77308 */ /* 0x0003e20000000800 */
[----:B------:R-:W-:Y:S01]  /*d9c0*/  @P0 SHF.L.U64.HI R12, R7, R251, c[0x0][0x1e4] ;  /* 0x00007900070c0619 */ /* 0x000fe200000102fb */
[----:B------:R-:W-:Y:S01]  /*d9d0*/  FMUL.FTZ R69, R2, R69 ;  /* 0x0000004502457220 */ /* 0x000fe20000410000 */
[----:B------:R-:W-:Y:S01]  /*d9e0*/  @P0 SHF.L.U64.HI R6, R4, 0x1, R6 ;  /* 0x0000000104060819 */ /* 0x000fe20000010206 */
[----:B------:R-:W-:Y:S01]  /*d9f0*/  FMUL.FTZ R72, R2, R72 ;  /* 0x0000004802487220 */ /* 0x000fe20000410000 */
[C---:B------:R-:W-:Y:S01]  /*da00*/  @P0 IADD3 R4, P6, R3.reuse, c[0x0][0x1c8], RZ ;  /* 0x0000720003040a10 */ /* 0x040fe20007fde0ff */
[C---:B---3--:R-:W-:Y:S01]  /*da10*/  FMUL.FTZ R26, R0.reuse, R130 ;  /* 0x00000082001a7220 */ /* 0x048fe20000410000 */
[----:B------:R-:W-:Y:S01]  /*da20*/  @P0 IADD3 R10, P5, R3, 0x80, RZ ;  /* 0x00000080030a0810 */ /* 0x000fe20007fbe0ff */
[----:B------:R-:W-:Y:S01]  /*da30*/  FMUL.FTZ R27, R0, R131 ;  /* 0x00000083001b7220 */ /* 0x000fe20000410000 */
[----:B------:R-:W-:Y:S01]  /*da40*/  @P0 SHF.L.U32 R7, R7, 0x6, RZ ;  /* 0x0000000607070819 */ /* 0x000fe200000006ff */
[----:B------:R2:W-:Y:S01]  /*da50*/  MUFU.EX2 R251, R9 ;  /* 0x0000000900fb7308 */ /* 0x0005e20000000800 */
[----:B------:R-:W-:Y:S01]  /*da60*/  @P0 IADD3 R10, P1, R10, c[0x0][0x1c8], RZ ;  /* 0x000072000a0a0a10 */ /* 0x000fe20007f3e0ff */
[C---:B------:R-:W-:Y:S01]  /*da70*/  FMUL.FTZ R42, R0.reuse, R146 ;  /* 0x00000092002a7220 */ /* 0x040fe20000410000 */
[----:B------:R-:W-:Y:S01]  /*da80*/  MOV R165, R20 ;  /* 0x0000001400a57202 */ /* 0x000fe20000000f00 */
[C---:B------:R-:W-:Y:S01]  /*da90*/  FMUL.FTZ R43, R0.reuse, R147 ;  /* 0x00000093002b7220 */ /* 0x040fe20000410000 */
[--C-:B------:R-:W-:Y:S01]  /*daa0*/  @P0 IADD3.X R11, RZ, c[0x0][0x1cc], R6.reuse, P1, P5 ;  /* 0x00007300ff0b0a10 */ /* 0x100fe20000fea406 */
[----:B------:R-:W-:Y:S01]  /*dab0*/  FMUL.FTZ R54, R0, R54 ;  /* 0x0000003600367220 */ /* 0x000fe20000410000 */
[----:B------:R-:W-:Y:S01]  /*dac0*/  MOV R146, R102 ;  /* 0x0000006600927202 */ /* 0x000fe20000000f00 */
[----:B------:R-:W-:Y:S01]  /*dad0*/  FFMA.FTZ R102, R106, c[0x0][0x2d0], -R103 ;  /* 0x0000b4006a667a23 */ /* 0x000fe20000010867 */
[----:B------:R-:W-:Y:S01]  /*dae0*/  MOV R147, R48 ;  /* 0x0000003000937202 */ /* 0x000fe20000000f00 */
[C---:B------:R-:W-:Y:S01]  /*daf0*/  FMUL.FTZ R48, R2.reuse, R152 ;  /* 0x0000009802307220 */ /* 0x040fe20000410000 */
[----:B------:R-:W-:Y:S01]  /*db00*/  MOV R152, R49 ;  /* 0x0000003100987202 */ /* 0x000fe20000000f00 */
[----:B------:R-:W-:Y:S01]  /*db10*/  FMUL.FTZ R49, R2, R153 ;  /* 0x0000009902317220 */ /* 0x000fe20000410000 */
[----:B-1----:R-:W-:Y:S01]  /*db20*/  @P0 IADD3.X R5, R6, c[0x0][0x1cc], RZ, P6, !PT ;  /* 0x0000730006050a10 */ /* 0x002fe200037fe4ff */
[C---:B------:R-:W-:Y:S01]  /*db30*/  FMUL.FTZ R55, R0.reuse, R55 ;  /* 0x0000003700377220 */ /* 0x040fe20000410000 */
[----:B------:R-:W-:Y:S01]  /*db40*/  @P0 IADD3 R3, P6, R3, 0x100, RZ ;  /* 0x0000010003030810 */ /* 0x000fe20007fde0ff */
[----:B------:R-:W-:Y:S02]  /*db50*/  FMUL.FTZ R58, R0, R58 ;  /* 0x0000003a003a7220 */ /* 0x000fe40000410000 */
[----:B------:R1:W-:Y:S01]  /*db60*/  @P0 LDGSTS.E.BYPASS.LTC128B.128 [R99+0xc100], [R4.64], !P4 ;  /* 0x0c10000004630fae */ /* 0x0003e2000e101d48 */
[----:B------:R-:W-:Y:S01]  /*db70*/  @P0 IADD3 R8, P5, R3, c[0x0][0x1c8], RZ ;  /* 0x0000720003080a10 */ /* 0x000fe20007fbe0ff */
[----:B------:R-:W-:Y:S02]  /*db80*/  FMUL.FTZ R3, R100, c[0x0][0x2d0] ;  /* 0x0000b40064037a20 */ /* 0x000fe40000410000 */
[----:B------:R-:W-:Y:S02]  /*db90*/  FMUL.FTZ R59, R0, R59 ;  /* 0x0000003b003b7220 */ /* 0x000fe40000410000 */
[--C-:B--2---:R-:W-:Y:S01]  /*dba0*/  FFMA.FTZ R9, R210, c[0x0][0x2d0], -R3.reuse ;  /* 0x0000b400d2097a23 */ /* 0x104fe20000010803 */
[----:B------:R-:W-:Y:S01]  /*dbb0*/  MOV R210, R19 ;  /* 0x0000001300d27202 */ /* 0x000fe20000000f00 */
[----:B------:R2:W-:Y:S01]  /*dbc0*/  @P0 LDGSTS.E.BYPASS.LTC128B.128 [R99+0xf100], [R10.64], !P3 ;  /* 0x0f1000000a630fae */ /* 0x0005e2000d901d48 */
[C---:B------:R-:W-:Y:S01]  /*dbd0*/  FMUL.FTZ R19, R0.reuse, R123 ;  /* 0x0000007b00137220 */ /* 0x040fe20000410000 */
[----:B------:R3:W-:Y:S01]  /*dbe0*/  MUFU.EX2 R246, R9 ;  /* 0x0000000900f67308 */ /* 0x0007e20000000800 */
[----:B------:R-:W-:Y:S01]  /*dbf0*/  MOV R128, R210 ;  /* 0x000000d200807202 */ /* 0x000fe20000000f00 */
[----:B------:R-:W-:Y:S01]  /*dc00*/  FMUL.FTZ R62, R0, R62 ;  /* 0x0000003e003e7220 */ /* 0x000fe20000410000 */
[----:B------:R-:W-:Y:S01]  /*dc10*/  MOV R210, R41 ;  /* 0x0000002900d27202 */ /* 0x000fe20000000f00 */
[----:B------:R-:W-:Y:S02]  /*dc20*/  FMUL.FTZ R41, R2, R145 ;  /* 0x0000009102297220 */ /* 0x000fe40000410000 */
[C---:B------:R-:W-:Y:S02]  /*dc30*/  FMUL.FTZ R63, R0.reuse, R63 ;  /* 0x0000003f003f7220 */ /* 0x040fe40000410000 */
[C---:B------:R-:W-:Y:S02]  /*dc40*/  FMUL.FTZ R66, R0.reuse, R66 ;  /* 0x0000004200427220 */ /* 0x040fe40000410000 */
[C---:B------:R-:W-:Y:S02]  /*dc50*/  FMUL.FTZ R67, R0.reuse, R67 ;  /* 0x0000004300437220 */ /* 0x040fe40000410000 */
[C---:B------:R-:W-:Y:S02]  /*dc60*/  FMUL.FTZ R70, R0.reuse, R70 ;  /* 0x0000004600467220 */ /* 0x040fe40000410000 */
[----:B------:R-:W-:Y:S02]  /*dc70*/  FMUL.FTZ R71, R0, R71 ;  /* 0x0000004700477220 */ /* 0x000fe40000410000 */
[----:B------:R-:W-:Y:S01]  /*dc80*/  FMUL.FTZ R73, R2, R73 ;  /* 0x0000004902497220 */ /* 0x000fe20000410000 */
[----:B-1----:R-:W-:Y:S01]  /*dc90*/  @P0 IADD3 R4, P1, R4, R7, RZ ;  /* 0x0000000704040210 */ /* 0x002fe20007f3e0ff */
[C---:B------:R-:W-:Y:S02]  /*dca0*/  FMUL.FTZ R74, R0.reuse, R74 ;  /* 0x0000004a004a7220 */ /* 0x040fe40000410000 */
[----:B------:R-:W-:Y:S01]  /*dcb0*/  FMUL.FTZ R75, R0, R75 ;  /* 0x0000004b004b7220 */ /* 0x000fe20000410000 */
[----:B------:R-:W-:Y:S01]  /*dcc0*/  @P0 IADD3.X R5, R5, R12, RZ, P1, !PT ;  /* 0x0000000c05050210 */ /* 0x000fe20000ffe4ff */
[----:B------:R-:W-:Y:S01]  /*dcd0*/  FMUL.FTZ R76, R2, R76 ;  /* 0x0000004c024c7220 */ /* 0x000fe20000410000 */
[----:B---3--:R-:W-:Y:S01]  /*dce0*/  @P0 IADD3.X R9, RZ, c[0x0][0x1cc], R6, P5, P6 ;  /* 0x00007300ff090a10 */ /* 0x008fe20002fec406 */
[--C-:B--2---:R-:W-:Y:S01]  /*dcf0*/  FFMA.FTZ R10, R211, c[0x0][0x2d0], -R3.reuse ;  /* 0x0000b400d30a7a23 */ /* 0x104fe20000010803 */
[----:B------:R-:W-:Y:S01]  /*dd00*/  @P0 IADD3 R6, P5, R7, R4, RZ ;  /* 0x0000000407060210 */ /* 0x000fe20007fbe0ff */
[----:B------:R-:W-:Y:S01]  /*dd10*/  FMUL.FTZ R11, R0, R115 ;  /* 0x00000073000b7220 */ /* 0x000fe20000410000 */
[----:B------:R-:W-:Y:S01]  /*dd20*/  MOV R211, R15 ;  /* 0x0000000f00d37202 */ /* 0x000fe20000000f00 */
[----:B------:R1:W-:Y:S01]  /*dd30*/  @P0 LDGSTS.E.BYPASS.LTC128B.128 [R99+0x12100], [R8.64], !P2 ;  /* 0x1210000008630fae */ /* 0x0003e2000d101d48 */
[----:B------:R-:W-:Y:S01]  /*dd40*/  @P0 IADD3.X R7, R12, R5, RZ, P5, !PT ;  /* 0x000000050c070210 */ /* 0x000fe20002ffe4ff */
[----:B------:R2:W3:Y:S01]  /*dd50*/  MUFU.EX2 R248, R10 ;  /* 0x0000000a00f87308 */ /* 0x0004e20000000800 */
[----:B------:R-:W-:Y:S02]  /*dd60*/  FMUL.FTZ R77, R2, R77 ;  /* 0x0000004d024d7220 */ /* 0x000fe40000410000 */
[C---:B------:R-:W-:Y:S02]  /*dd70*/  FMUL.FTZ R78, R0.reuse, R78 ;  /* 0x0000004e004e7220 */ /* 0x040fe40000410000 */
[----:B------:R-:W-:Y:S01]  /*dd80*/  FMUL.FTZ R79, R0, R79 ;  /* 0x0000004f004f7220 */ /* 0x000fe20000410000 */
[----:B------:R3:W-:Y:S01]  /*dd90*/  @P0 LDGSTS.E.BYPASS.LTC128B.128 [R99+0xd100], [R4.64], !P4 ;  /* 0x0d10000004630fae */ /* 0x0007e2000e101d48 */
        /* <DEDUP_REMOVED lines=9> */
[----:B------:R3:W-:Y:S01]  /*de30*/  @P0 LDGSTS.E.BYPASS.LTC128B.128 [R99+0x13100], [R4.64+0x100], !P2 ;  /* 0x1310010004630fae */ /* 0x0007e2000d101d48 */
[C---:B------:R-:W-:Y:S02]  /*de40*/  FMUL.FTZ R88, R2.reuse, R88 ;  /* 0x0000005802587220 */ /* 0x040fe40000410000 */
[C---:B-1----:R-:W-:Y:S02]  /*de50*/  FMUL.FTZ R8, R2.reuse, R112 ;  /* 0x0000007002087220 */ /* 0x042fe40000410000 */
[----:B------:R-:W-:Y:S02]  /*de60*/  FMUL.FTZ R9, R2, R113 ;  /* 0x0000007102097220 */ /* 0x000fe40000410000 */
[----:B--2---:R-:W-:Y:S01]  /*de70*/  FMUL.FTZ R10, R0, R114 ;  /* 0x00000072000a7220 */ /* 0x004fe20000410000 */
[----:B------:R1:W-:Y:S01]  /*de80*/  @P0 LDGSTS.E.BYPASS.LTC128B.128 [R99+0xe100], [R6.64], !P4 ;  /* 0x0e10000006630fae */ /* 0x0003e2000e101d48 */
[----:B------:R-:W-:Y:S02]  /*de90*/  FMUL.FTZ R89, R2, R89 ;  /* 0x0000005902597220 */ /* 0x000fe40000410000 */
[C---:B------:R-:W-:Y:S02]  /*dea0*/  FMUL.FTZ R90, R0.reuse, R90 ;  /* 0x0000005a005a7220 */ /* 0x040fe40000410000 */
[----:B------:R-:W-:Y:S02]  /*deb0*/  FMUL.FTZ R91, R0, R91 ;  /* 0x0000005b005b7220 */ /* 0x000fe40000410000 */
[C---:B------:R-:W-:Y:S01]  /*dec0*/  FMUL.FTZ R92, R2.reuse, R92 ;  /* 0x0000005c025c7220 */ /* 0x040fe20000410000 */
[----:B------:R1:W-:Y:S01]  /*ded0*/  @P0 LDGSTS.E.BYPASS.LTC128B.128 [R99+0x11100], [R6.64+0x80], !P3 ;  /* 0x1110008006630fae */ /* 0x0003e2000d901d48 */
[----:B------:R-:W-:Y:S02]  /*dee0*/  FMUL.FTZ R93, R2, R93 ;  /* 0x0000005d025d7220 */ /* 0x000fe40000410000 */
[C---:B------:R-:W-:Y:S02]  /*def0*/  FMUL.FTZ R94, R0.reuse, R94 ;  /* 0x0000005e005e7220 */ /* 0x040fe40000410000 */
[----:B------:R-:W-:Y:S02]  /*df00*/  FMUL.FTZ R95, R0, R95 ;  /* 0x0000005f005f7220 */ /* 0x000fe40000410000 */
[C---:B------:R-:W-:Y:S01]  /*df10*/  FMUL.FTZ R96, R2.reuse, R96 ;  /* 0x0000006002607220 */ /* 0x040fe20000410000 */
[----:B------:R1:W-:Y:S01]  /*df20*/  @P0 LDGSTS.E.BYPASS.LTC128B.128 [R99+0x14100], [R6.64+0x100], !P2 ;  /* 0x1410010006630fae */ /* 0x0003e2000d101d48 */
[----:B------:R-:W-:Y:S02]  /*df30*/  FMUL.FTZ R97, R2, R97 ;  /* 0x0000006102617220 */ /* 0x000fe40000410000 */
[--C-:B---3--:R-:W-:Y:S01]  /*df40*/  FFMA.FTZ R4, R208, c[0x0][0x2d0], -R3.reuse ;  /* 0x0000b400d0047a23 */ /* 0x108fe20000010803 */
[----:B------:R-:W-:Y:S01]  /*df50*/  MOV R208, R252 ;  /* 0x000000fc00d07202 */ /* 0x000fe20000000f00 */
[----:B------:R-:W-:Y:S01]  /*df60*/  FMUL.FTZ R5, R2, R109 ;  /* 0x0000006d02057220 */ /* 0x000fe20000410000 */
[----:B------:R-:W-:Y:S01]  /*df70*/  F2FP.PACK_AB R109, R248, R246 ;  /* 0x000000f6f86d723e */ /* 0x000fe200000000ff */
[----:B------:R2:W-:Y:S01]  /*df80*/  MUFU.EX2 R252, R4 ;  /* 0x0000000400fc7308 */ /* 0x0005e20000000800 */
[----:B------:R-:W3:Y:S01]  /*df90*/  LDSM.16.MT88.4 R12, [R224] ;  /* 0x00000000e00c783b */ /* 0x000ee20000004200 */
[----:B------:R-:W-:Y:S02]  /*dfa0*/  MOV R131, R208 ;  /* 0x000000d000837202 */ /* 0x000fe40000000f00 */
[----:B------:R-:W-:Y:S02]  /*dfb0*/  MOV R208, R165 ;  /* 0x000000a500d07202 */ /* 0x000fe40000000f00 */
[----:B------:R-:W-:Y:S01]  /*dfc0*/  MOV R165, R40 ;  /* 0x0000002800a57202 */ /* 0x000fe20000000f00 */
[----:B------:R-:W-:Y:S02]  /*dfd0*/  FMUL.FTZ R40, R2, R144 ;  /* 0x0000009002287220 */ /* 0x000fe40000410000 */
[----:B------:R-:W3:Y:S08]  /*dfe0*/  LDSM.16.MT88.4 R20, [R228] ;  /* 0x00000000e414783b */ /* 0x000ef00000004200 */
[----:B------:R-:W3:Y:S01]  /*dff0*/  LDSM.16.MT88.4 R28, [R227] ;  /* 0x00000000e31c783b */ /* 0x000ee20000004200 */
[C---:B-1----:R-:W-:Y:S01]  /*e000*/  FMUL.FTZ R6, R0.reuse, R110 ;  /* 0x0000006e00067220 */ /* 0x042fe20000410000 */
[----:B------:R-:W-:Y:S01]  /*e010*/  F2FP.PACK_AB R110, R251, R231 ;  /* 0x000000e7fb6e723e */ /* 0x000fe200000000ff */
[C---:B------:R-:W-:Y:S02]  /*e020*/  FMUL.FTZ R7, R0.reuse, R111 ;  /* 0x0000006f00077220 */ /* 0x040fe40000410000 */
[----:B--2---:R-:W-:Y:S01]  /*e030*/  FFMA.FTZ R4, R209, c[0x0][0x2d0], -R3 ;  /* 0x0000b400d1047a23 */ /* 0x004fe20000010803 */
[----:B------:R-:W-:Y:S01]  /*e040*/  MOV R209, R18 ;  /* 0x0000001200d17202 */ /* 0x000fe20000000f00 */
[C---:B------:R-:W-:Y:S01]  /*e050*/  FMUL.FTZ R18, R0.reuse, R122 ;  /* 0x0000007a00127220 */ /* 0x040fe20000410000 */
[----:B------:R-:W1:Y:S01]  /*e060*/  LDSM.16.MT88.4 R36, [R249] ;  /* 0x00000000f924783b */ /* 0x000e620000004200 */
[----:B------:R-:W2:Y:S01]  /*e070*/  MUFU.EX2 R250, R4 ;  /* 0x0000000400fa7308 */ /* 0x000ea20000000800 */
[----:B------:R-:W-:Y:S02]  /*e080*/  MOV R130, R209 ;  /* 0x000000d100827202 */ /* 0x000fe40000000f00 */
[----:B------:R-:W-:Y:S02]  /*e090*/  MOV R209, R164 ;  /* 0x000000a400d17202 */ /* 0x000fe40000000f00 */
[----:B------:R-:W-:Y:S01]  /*e0a0*/  MOV R164, R35 ;  /* 0x0000002300a47202 */ /* 0x000fe20000000f00 */
[C---:B------:R-:W-:Y:S01]  /*e0b0*/  FMUL.FTZ R35, R0.reuse, R139 ;  /* 0x0000008b00237220 */ /* 0x040fe20000410000 */
[----:B------:R-:W1:Y:S01]  /*e0c0*/  LDSM.16.MT88.4 R44, [R224+0x3000] ;  /* 0x00300000e02c783b */ /* 0x000e620000004200 */
[----:B------:R-:W-:Y:S01]  /*e0d0*/  MOV R139, R50 ;  /* 0x00000032008b7202 */ /* 0x000fe20000000f00 */
[----:B------:R-:W-:Y:S06]  /*e0e0*/  FMUL.FTZ R50, R0, R154 ;  /* 0x0000009a00327220 */ /* 0x000fec0000410000 */
[----:B------:R-:W4:Y:S04]  /*e0f0*/  LDL.LU R99, [R1+0xa0] ;  /* 0x0000a00001637983 */ /* 0x000f280000300800 */
[----:B------:R-:W1:Y:S01]  /*e100*/  LDSM.16.MT88.4 R112, [R228+0x3000] ;  /* 0x00300000e470783b */ /* 0x000e620000004200 */
[----:B--2---:R-:W-:Y:S01]  /*e110*/  F2FP.PACK_AB R111, R250, R252 ;  /* 0x000000fcfa6f723e */ /* 0x004fe200000000ff */
[C---:B------:R-:W-:Y:S01]  /*e120*/  FMUL.FTZ R4, R2.reuse, R108 ;  /* 0x0000006c02047220 */ /* 0x040fe20000410000 */
[----:B------:R-:W-:Y:S05]  /*e130*/  F2FP.PACK_AB R108, R247, R245 ;  /* 0x000000f5f76c723e */ /* 0x000fea00000000ff */
[----:B------:R-:W2:Y:S04]  /*e140*/  LDL.LU R106, [R1+0x18] ;  /* 0x00001800016a7983 */ /* 0x000ea80000300800 */
[----:B------:R-:W0:Y:S01]  /*e150*/  LDGDEPBAR ;  /* 0x00000000000079af */ /* 0x000e220000000000 */
[C---:B---3--:R-:W-:Y:S07]  /*e160*/  HMMA.16816.F32 R4, R108.reuse, R12, R4 ;  /* 0x0000000c6c04723c */ /* 0x048fee0000001804 */
[C---:B------:R-:W-:Y:S01]  /*e170*/  FMUL.FTZ R13, R2.reuse, R117 ;  /* 0x00000075020d7220 */ /* 0x040fe20000410000 */
[C---:B------:R-:W-:Y:S04]  /*e180*/  HMMA.16816.F32 R8, R108.reuse, R14, R8 ;  /* 0x0000000e6c08723c */ /* 0x040fe80000001808 */
[C---:B------:R-:W-:Y:S01]  /*e190*/  FMUL.FTZ R12, R2.reuse, R116 ;  /* 0x00000074020c7220 */ /* 0x040fe20000410000 */
[----:B------:R-:W-:Y:S01]  /*e1a0*/  MOV R116, R16 ;  /* 0x0000001000747202 */ /* 0x000fe20000000f00 */
[----:B------:R-:W-:Y:S02]  /*e1b0*/  FMUL.FTZ R16, R2, R120 ;  /* 0x0000007802107220 */ /* 0x000fe40000410000 */
[C---:B------:R-:W-:Y:S01]  /*e1c0*/  FMUL.FTZ R14, R0.reuse, R118 ;  /* 0x00000076000e7220 */ /* 0x040fe20000410000 */
[----:B------:R-:W-:Y:S03]  /*e1d0*/  LDSM.16.MT88.4 R120, [R230+0x3000] ;  /* 0x00300000e678783b */ /* 0x000fe60000004200 */
[----:B------:R-:W-:Y:S07]  /*e1e0*/  FMUL.FTZ R15, R0, R119 ;  /* 0x00000077000f7220 */ /* 0x000fee0000410000 */
[C---:B------:R-:W-:Y:S07]  /*e1f0*/  HMMA.16816.F32 R12, R108.reuse, R20, R12 ;  /* 0x000000146c0c723c */ /* 0x040fee000000180c */
[C---:B------:R-:W-:Y:S01]  /*e200*/  FMUL.FTZ R20, R2.reuse, R124 ;  /* 0x0000007c02147220 */ /* 0x040fe20000410000 */
[C---:B------:R-:W-:Y:S04]  /*e210*/  HMMA.16816.F32 R16, R108.reuse, R22, R16 ;  /* 0x000000166c10723c */ /* 0x040fe80000001810 */
[----:B------:R-:W-:Y:S03]  /*e220*/  FMUL.FTZ R21, R2, R125 ;  /* 0x0000007d02157220 */ /* 0x000fe60000410000 */
[C---:B------:R-:W-:Y:S02]  /*e230*/  FMUL.FTZ R22, R0.reuse, R126 ;  /* 0x0000007e00167220 */ /* 0x040fe40000410000 */
[C---:B------:R-:W-:Y:S02]  /*e240*/  FMUL.FTZ R23, R0.reuse, R127 ;  /* 0x0000007f00177220 */ /* 0x040fe40000410000 */
[----:B------:R-:W-:Y:S05]  /*e250*/  LDSM.16.MT88.4 R124, [R227+0x800] ;  /* 0x00080000e37c783b */ /* 0x000fea0000004200 */
[C---:B------:R-:W-:Y:S03]  /*e260*/  HMMA.16816.F32 R20, R108.reuse, R28, R20 ;  /* 0x0000001c6c14723c */ /* 0x040fe60000001814 */
[----:B------:R-:W-:Y:S04]  /*e270*/  FMUL.FTZ R98, R0, R98 ;  /* 0x0000006200627220 */ /* 0x000fe80000410000 */
[C---:B------:R-:W-:Y:S01]  /*e280*/  FMUL.FTZ R28, R2.reuse, R132 ;  /* 0x00000084021c7220 */ /* 0x040fe20000410000 */
[C---:B------:R-:W-:Y:S04]  /*e290*/  HMMA.16816.F32 R24, R108.reuse, R30, R24 ;  /* 0x0000001e6c18723c */ /* 0x040fe80000001818 */
[----:B------:R-:W-:Y:S01]  /*e2a0*/  FMUL.FTZ R29, R2, R133 ;  /* 0x00000085021d7220 */ /* 0x000fe20000410000 */
[----:B------:R-:W-:Y:S02]  /*e2b0*/  MOV R132, R221 ;  /* 0x000000dd00847202 */ /* 0x000fe40000000f00 */
[C---:B------:R-:W-:Y:S01]  /*e2c0*/  FMUL.FTZ R30, R0.reuse, R134 ;  /* 0x00000086001e7220 */ /* 0x040fe20000410000 */
[----:B------:R-:W-:Y:S01]  /*e2d0*/  MOV R134, R51 ;  /* 0x0000003300867202 */ /* 0x000fe20000000f00 */
[C---:B------:R-:W-:Y:S03]  /*e2e0*/  FMUL.FTZ R31, R0.reuse, R135 ;  /* 0x00000087001f7220 */ /* 0x040fe60000410000 */
[----:B------:R-:W-:Y:S01]  /*e2f0*/  MOV R51, R34 ;  /* 0x0000002200337202 */ /* 0x000fe20000000f00 */
[C---:B------:R-:W-:Y:S01]  /*e300*/  FMUL.FTZ R34, R0.reuse, R138 ;  /* 0x0000008a00227220 */ /* 0x040fe20000410000 */
[----:B------:R-:W-:Y:S02]  /*e310*/  MOV R138, R116 ;  /* 0x00000074008a7202 */ /* 0x000fe40000000f00 */
[C---:B-1----:R-:W-:Y:S01]  /*e320*/  HMMA.16816.F32 R28, R108.reuse, R36, R28 ;  /* 0x000000246c1c723c */ /* 0x042fe2000000181c */
[----:B------:R-:W1:Y:S02]  /*e330*/  LDSM.16.MT88.4 R116, [R227+0x3000] ;  /* 0x00300000e374783b */ /* 0x000e640000004200 */
[----:B------:R-:W-:Y:S01]  /*e340*/  MOV R145, R51 ;  /* 0x0000003300917202 */ /* 0x000fe20000000f00 */
[----:B------:R-:W-:Y:S03]  /*e350*/  FMUL.FTZ R51, R0, R155 ;  /* 0x0000009b00337220 */ /* 0x000fe60000410000 */
[C---:B------:R-:W-:Y:S01]  /*e360*/  FMUL.FTZ R36, R2.reuse, R140 ;  /* 0x0000008c02247220 */ /* 0x040fe20000410000 */
[C---:B------:R-:W-:Y:S04]  /*e370*/  HMMA.16816.F32 R32, R108.reuse, R38, R32 ;  /* 0x000000266c20723c */ /* 0x040fe80000001820 */
[----:B------:R-:W-:Y:S03]  /*e380*/  FMUL.FTZ R37, R2, R141 ;  /* 0x0000008d02257220 */ /* 0x000fe60000410000 */
[C---:B------:R-:W-:Y:S02]  /*e390*/  FMUL.FTZ R38, R0.reuse, R142 ;  /* 0x0000008e00267220 */ /* 0x040fe40000410000 */
[----:B------:R-:W-:Y:S07]  /*e3a0*/  FMUL.FTZ R39, R0, R143 ;  /* 0x0000008f00277220 */ /* 0x000fee0000410000 */
[C---:B------:R-:W-:Y:S07]  /*e3b0*/  HMMA.16816.F32 R36, R108.reuse, R44, R36 ;  /* 0x0000002c6c24723c */ /* 0x040fee0000001824 */
[C---:B------:R-:W-:Y:S01]  /*e3c0*/  FMUL.FTZ R44, R2.reuse, R148 ;  /* 0x00000094022c7220 */ /* 0x040fe20000410000 */
[C---:B------:R-:W-:Y:S01]  /*e3d0*/  HMMA.16816.F32 R40, R108.reuse, R46, R40 ;  /* 0x0000002e6c28723c */ /* 0x040fe20000001828 */
[----:B------:R3:W-:Y:S03]  /*e3e0*/  MUFU.EX2 R148, R102 ;  /* 0x0000006600947308 */ /* 0x0007e60000000800 */
[----:B------:R-:W-:Y:S03]  /*e3f0*/  FMUL.FTZ R45, R2, R149 ;  /* 0x00000095022d7220 */ /* 0x000fe60000410000 */
[C---:B------:R-:W-:Y:S02]  /*e400*/  FMUL.FTZ R47, R0.reuse, R151 ;  /* 0x00000097002f7220 */ /* 0x040fe40000410000 */
[----:B------:R-:W-:Y:S07]  /*e410*/  FMUL.FTZ R46, R0, R150 ;  /* 0x00000096002e7220 */ /* 0x000fee0000410000 */
[C---:B------:R-:W-:Y:S08]  /*e420*/  HMMA.16816.F32 R44, R108.reuse, R112, R44 ;  /* 0x000000706c2c723c */ /* 0x040ff0000000182c */
[C---:B------:R-:W-:Y:S01]  /*e430*/  HMMA.16816.F32 R48, R108.reuse, R114, R48 ;  /* 0x000000726c30723c */ /* 0x040fe20000001830 */
[----:B------:R-:W1:Y:S03]  /*e440*/  LDSM.16.MT88.4 R112, [R224+0x6000] ;  /* 0x00600000e070783b */ /* 0x000e660000004200 */
[----:B---3--:R-:W-:Y:S04]  /*e450*/  FFMA.FTZ R102, R107, c[0x0][0x2d0], -R103 ;  /* 0x0000b4006b667a23 */ /* 0x008fe80000010867 */
[C---:B-1----:R-:W-:Y:S01]  /*e460*/  HMMA.16816.F32 R52, R108.reuse, R116, R52 ;  /* 0x000000746c34723c */ /* 0x042fe20000001834 */
[----:B------:R1:W3:Y:S07]  /*e470*/  MUFU.EX2 R142, R102 ;  /* 0x00000066008e7308 */ /* 0x0002ee0000000800 */
[C---:B------:R-:W-:Y:S01]  /*e480*/  HMMA.16816.F32 R56, R108.reuse, R118, R56 ;  /* 0x000000766c38723c */ /* 0x040fe20000001838 */
[----:B------:R-:W3:Y:S07]  /*e490*/  LDSM.16.MT88.4 R116, [R228+0x6000] ;  /* 0x00600000e474783b */ /* 0x000eee0000004200 */
[C---:B------:R-:W-:Y:S08]  /*e4a0*/  HMMA.16816.F32 R60, R108.reuse, R120, R60 ;  /* 0x000000786c3c723c */ /* 0x040ff0000000183c */
[C---:B------:R-:W-:Y:S01]  /*e4b0*/  HMMA.16816.F32 R64, R108.reuse, R122, R64 ;  /* 0x0000007a6c40723c */ /* 0x040fe20000001840 */
[----:B------:R-:W3:Y:S03]  /*e4c0*/  LDSM.16.MT88.4 R120, [R227+0x6000] ;  /* 0x00600000e378783b */ /* 0x000ee60000004200 */
[--C-:B-1----:R-:W-:Y:S04]  /*e4d0*/  FFMA.FTZ R102, R212, c[0x0][0x2d0], -R3.reuse ;  /* 0x0000b400d4667a23 */ /* 0x102fe80000010803 */
[----:B------:R1:W-:Y:S01]  /*e4e0*/  MUFU.EX2 R143, R102 ;  /* 0x00000066008f7308 */ /* 0x0003e20000000800 */
[C---:B------:R-:W-:Y:S08]  /*e4f0*/  HMMA.16816.F32 R68, R108.reuse, R112, R68 ;  /* 0x000000706c44723c */ /* 0x040ff00000001844 */
[C---:B------:R-:W-:Y:S01]  /*e500*/  HMMA.16816.F32 R72, R108.reuse, R114, R72 ;  /* 0x000000726c48723c */ /* 0x040fe20000001848 */
[----:B------:R-:W3:Y:S07]  /*e510*/  LDSM.16.MT88.4 R112, [R230+0x6000] ;  /* 0x00600000e670783b */ /* 0x000eee0000004200 */
[C---:B---3--:R-:W-:Y:S04]  /*e520*/  HMMA.16816.F32 R76, R108.reuse, R116, R76 ;  /* 0x000000746c4c723c */ /* 0x048fe8000000184c */
[----:B-1----:R-:W-:Y:S04]  /*e530*/  FFMA.FTZ R102, R213, c[0x0][0x2d0], -R3 ;  /* 0x0000b400d5667a23 */ /* 0x002fe80000010803 */
[C---:B------:R-:W-:Y:S01]  /*e540*/  HMMA.16816.F32 R80, R108.reuse, R118, R80 ;  /* 0x000000766c50723c */ /* 0x040fe20000001850 */
[----:B------:R-:W1:Y:S01]  /*e550*/  LDSM.16.MT88.4 R116, [R224+0x800] ;  /* 0x00080000e074783b */ /* 0x000e620000004200 */
[----:B------:R3:W1:Y:S06]  /*e560*/  MUFU.EX2 R141, R102 ;  /* 0x00000066008d7308 */ /* 0x00066c0000000800 */
[C---:B------:R-:W-:Y:S08]  /*e570*/  HMMA.16816.F32 R84, R108.reuse, R120, R84 ;  /* 0x000000786c54723c */ /* 0x040ff00000001854 */
[C---:B------:R-:W-:Y:S01]  /*e580*/  HMMA.16816.F32 R88, R108.reuse, R122, R88 ;  /* 0x0000007a6c58723c */ /* 0x040fe20000001858 */
[----:B------:R-:W1:Y:S07]  /*e590*/  LDSM.16.MT88.4 R120, [R228+0x800] ;  /* 0x00080000e478783b */ /* 0x000e6e0000004200 */
[C---:B------:R-:W-:Y:S04]  /*e5a0*/  HMMA.16816.F32 R92, R108.reuse, R112, R92 ;  /* 0x000000706c5c723c */ /* 0x040fe8000000185c */
[--C-:B---3--:R-:W-:Y:S04]  /*e5b0*/  FFMA.FTZ R102, R214, c[0x0][0x2d0], -R103.reuse ;  /* 0x0000b400d6667a23 */ /* 0x108fe80000010867 */
[----:B------:R3:W-:Y:S04]  /*e5c0*/  MUFU.EX2 R140, R102 ;  /* 0x00000066008c7308 */ /* 0x0007e80000000800 */
[----:B---3--:R-:W-:Y:S06]  /*e5d0*/  FFMA.FTZ R102, R215, c[0x0][0x2d0], -R103 ;  /* 0x0000b400d7667a23 */ /* 0x008fec0000010867 */
[----:B------:R3:W1:Y:S02]  /*e5e0*/  MUFU.EX2 R151, R102 ;  /* 0x0000006600977308 */ /* 0x0006640000000800 */
[----:B---3--:R-:W-:Y:S02]  /*e5f0*/  FFMA.FTZ R102, R216, c[0x0][0x2d0], -R3 ;  /* 0x0000b400d8667a23 */ /* 0x008fe40000010803 */
[----:B----4-:R-:W-:Y:S06]  /*e600*/  FMUL.FTZ R99, R0, R99 ;  /* 0x0000006300637220 */ /* 0x010fec0000410000 */
[----:B------:R3:W-:Y:S01]  /*e610*/  MUFU.EX2 R144, R102 ;  /* 0x0000006600907308 */ /* 0x0007e20000000800 */
[----:B------:R-:W-:Y:S01]  /*e620*/  HMMA.16816.F32 R96, R108, R114, R96 ;  /* 0x000000726c60723c */ /* 0x000fe20000001860 */
[----:B------:R-:W4:Y:S02]  /*e630*/  LDSM.16.MT88.4 R112, [R230+0x800] ;  /* 0x00080000e670783b */ /* 0x000f240000004200 */
[----:B--2---:R-:W-:Y:S04]  /*e640*/  FFMA.FTZ R2, R2, R106, R245 ;  /* 0x0000006a02027223 */ /* 0x004fe800000100f5 */
[----:B------:R-:W-:Y:S02]  /*e650*/  F2FP.PACK_AB R108, R142, R148 ;  /* 0x000000948e6c723e */ /* 0x000fe400000000ff */
[----:B-1----:R-:W-:Y:S03]  /*e660*/  F2FP.PACK_AB R109, R141, R143 ;  /* 0x0000008f8d6d723e */ /* 0x002fe600000000ff */
[----:B------:R-:W-:Y:S01]  /*e670*/  F2FP.PACK_AB R110, R151, R140 ;  /* 0x0000008c976e723e */ /* 0x000fe200000000ff */
[----:B------:R-:W-:Y:S04]  /*e680*/  FADD.FTZ R2, R247, R2 ;  /* 0x00000002f7027221 */ /* 0x000fe80000010000 */
[----:B------:R-:W-:Y:S02]  /*e690*/  FADD.FTZ R2, R231, R2 ;  /* 0x00000002e7027221 */ /* 0x000fe40000010000 */
[----:B---3--:R-:W-:Y:S02]  /*e6a0*/  FFMA.FTZ R102, R217, c[0x0][0x2d0], -R3 ;  /* 0x0000b400d9667a23 */ /* 0x008fe40000010803 */
[----:B------:R-:W-:Y:S02]  /*e6b0*/  FADD.FTZ R2, R251, R2 ;  /* 0x00000002fb027221 */ /* 0x000fe40000010000 */
[----:B------:R1:W2:Y:S02]  /*e6c0*/  MUFU.EX2 R150, R102 ;  /* 0x0000006600967308 */ /* 0x0002a40000000800 */
[--C-:B-1----:R-:W-:Y:S01]  /*e6d0*/  FFMA.FTZ R102, R218, c[0x0][0x2d0], -R103.reuse ;  /* 0x0000b400da667a23 */ /* 0x102fe20000010867 */
[----:B--2---:R-:W-:Y:S07]  /*e6e0*/  F2FP.PACK_AB R111, R150, R144 ;  /* 0x00000090966f723e */ /* 0x004fee00000000ff */
[----:B------:R1:W-:Y:S01]  /*e6f0*/  MUFU.EX2 R149, R102 ;  /* 0x0000006600957308 */ /* 0x0003e20000000800 */
[C---:B------:R-:W-:Y:S08]  /*e700*/  HMMA.16816.F32 R4, R108.reuse, R116, R4 ;  /* 0x000000746c04723c */ /* 0x040ff00000001804 */
[C---:B------:R-:W-:Y:S01]  /*e710*/  HMMA.16816.F32 R8, R108.reuse, R118, R8 ;  /* 0x000000766c08723c */ /* 0x040fe20000001808 */
[----:B------:R-:W2:Y:S07]  /*e720*/  LDSM.16.MT88.4 R116, [R224+0x3800] ;  /* 0x00380000e074783b */ /* 0x000eae0000004200 */
[C---:B------:R-:W-:Y:S04]  /*e730*/  HMMA.16816.F32 R12, R108.reuse, R120, R12 ;  /* 0x000000786c0c723c */ /* 0x040fe8000000180c */
[----:B-1----:R-:W-:Y:S04]  /*e740*/  FFMA.FTZ R102, R219, c[0x0][0x2d0], -R103 ;  /* 0x0000b400db667a23 */ /* 0x002fe80000010867 */
[C---:B------:R-:W-:Y:S01]  /*e750*/  HMMA.16816.F32 R16, R108.reuse, R122, R16 ;  /* 0x0000007a6c10723c */ /* 0x040fe20000001810 */
[----:B------:R1:W3:Y:S01]  /*e760*/  MUFU.EX2 R135, R102 ;  /* 0x0000006600877308 */ /* 0x0002e20000000800 */
[----:B------:R-:W3:Y:S06]  /*e770*/  LDSM.16.MT88.4 R120, [R228+0x3800] ;  /* 0x00380000e478783b */ /* 0x000eec0000004200 */
[C---:B------:R-:W-:Y:S08]  /*e780*/  HMMA.16816.F32 R20, R108.reuse, R124, R20 ;  /* 0x0000007c6c14723c */ /* 0x040ff00000001814 */
[C---:B------:R-:W-:Y:S01]  /*e790*/  HMMA.16816.F32 R24, R108.reuse, R126, R24 ;  /* 0x0000007e6c18723c */ /* 0x040fe20000001818 */
[----:B------:R-:W3:Y:S07]  /*e7a0*/  LDSM.16.MT88.4 R124, [R227+0x3800] ;  /* 0x00380000e37c783b */ /* 0x000eee0000004200 */
[C---:B----4-:R-:W-:Y:S04]  /*e7b0*/  HMMA.16816.F32 R28, R108.reuse, R112, R28 ;  /* 0x000000706c1c723c */ /* 0x050fe8000000181c */
[--C-:B-1----:R-:W-:Y:S04]  /*e7c0*/  FFMA.FTZ R102, R220, c[0x0][0x2d0], -R3.reuse ;  /* 0x0000b400dc667a23 */ /* 0x102fe80000010803 */
[C---:B------:R-:W-:Y:S01]  /*e7d0*/  HMMA.16816.F32 R32, R108.reuse, R114, R32 ;  /* 0x000000726c20723c */ /* 0x040fe20000001820 */
[----:B------:R1:W-:Y:S01]  /*e7e0*/  MUFU.EX2 R221, R102 ;  /* 0x0000006600dd7308 */ /* 0x0003e20000000800 */
[----:B------:R-:W4:Y:S06]  /*e7f0*/  LDSM.16.MT88.4 R112, [R230+0x3800] ;  /* 0x00380000e670783b */ /* 0x000f2c0000004200 */
[C---:B--2---:R-:W-:Y:S08]  /*e800*/  HMMA.16816.F32 R36, R108.reuse, R116, R36 ;  /* 0x000000746c24723c */ /* 0x044ff00000001824 */
[C---:B------:R-:W-:Y:S01]  /*e810*/  HMMA.16816.F32 R40, R108.reuse, R118, R40 ;  /* 0x000000766c28723c */ /* 0x040fe20000001828 */
[----:B------:R-:W2:Y:S07]  /*e820*/  LDSM.16.MT88.4 R116, [R224+0x6800] ;  /* 0x00680000e074783b */ /* 0x000eae0000004200 */
[C---:B---3--:R-:W-:Y:S04]  /*e830*/  HMMA.16816.F32 R44, R108.reuse, R120, R44 ;  /* 0x000000786c2c723c */ /* 0x048fe8000000182c */
        /* <DEDUP_REMOVED lines=19> */
[----:B------:R-:W2:Y:S06]  /*e970*/  LDSM.16.MT88.4 R120, [R228+0x1000] ;  /* 0x00100000e478783b */ /* 0x000eac0000004200 */
[C---:B------:R-:W-:Y:S08]  /*e980*/  HMMA.16816.F32 R84, R108.reuse, R124, R84 ;  /* 0x0000007c6c54723c */ /* 0x040ff00000001854 */
[C---:B------:R-:W-:Y:S01]  /*e990*/  HMMA.16816.F32 R88, R108.reuse, R126, R88 ;  /* 0x0000007e6c58723c */ /* 0x040fe20000001858 */
[----:B------:R-:W2:Y:S07]  /*e9a0*/  LDSM.16.MT88.4 R124, [R227+0x1000] ;  /* 0x00100000e37c783b */ /* 0x000eae0000004200 */
[C---:B----4-:R-:W-:Y:S04]  /*e9b0*/  HMMA.16816.F32 R92, R108.reuse, R112, R92 ;  /* 0x000000706c5c723c */ /* 0x050fe8000000185c */
[--C-:B-1----:R-:W-:Y:S02]  /*e9c0*/  FFMA.FTZ R102, R152, c[0x0][0x2d0], -R3.reuse ;  /* 0x0000b40098667a23 */ /* 0x102fe40000010803 */
[----:B------:R-:W-:Y:S02]  /*e9d0*/  LDSM.16.MT88.4 R152, [R228+0x5800] ;  /* 0x00580000e498783b */ /* 0x000fe40000004200 */
[----:B------:R-:W-:Y:S01]  /*e9e0*/  HMMA.16816.F32 R96, R108, R114, R96 ;  /* 0x000000726c60723c */ /* 0x000fe20000001860 */
[----:B------:R1:W-:Y:S05]  /*e9f0*/  MUFU.EX2 R219, R102 ;  /* 0x0000006600db7308 */ /* 0x0003ea0000000800 */
[----:B------:R-:W4:Y:S01]  /*ea00*/  LDSM.16.MT88.4 R112, [R230+0x1000] ;  /* 0x00100000e670783b */ /* 0x000f220000004200 */
[----:B------:R-:W-:Y:S02]  /*ea10*/  F2FP.PACK_AB R108, R135, R149 ;  /* 0x00000095876c723e */ /* 0x000fe400000000ff */
[----:B------:R-:W-:Y:S03]  /*ea20*/  F2FP.PACK_AB R109, R220, R221 ;  /* 0x000000dddc6d723e */ /* 0x000fe600000000ff */
[----:B---3--:R-:W-:Y:S01]  /*ea30*/  F2FP.PACK_AB R110, R133, R132 ;  /* 0x00000084856e723e */ /* 0x008fe200000000ff */
[----:B-1----:R-:W-:Y:S04]  /*ea40*/  FFMA.FTZ R102, R147, c[0x0][0x2d0], -R3 ;  /* 0x0000b40093667a23 */ /* 0x002fe80000010803 */
[----:B------:R1:W3:Y:S02]  /*ea50*/  MUFU.EX2 R218, R102 ;  /* 0x0000006600da7308 */ /* 0x0002e40000000800 */
[--C-:B-1----:R-:W-:Y:S01]  /*ea60*/  FFMA.FTZ R102, R136, c[0x0][0x2d0], -R103.reuse ;  /* 0x0000b40088667a23 */ /* 0x102fe20000010867 */
[----:B------:R-:W-:Y:S02]  /*ea70*/  MOV R136, R134 ;  /* 0x0000008600887202 */ /* 0x000fe40000000f00 */
[----:B---3--:R-:W-:Y:S05]  /*ea80*/  F2FP.PACK_AB R111, R218, R219 ;  /* 0x000000dbda6f723e */ /* 0x008fea00000000ff */
[----:B------:R1:W-:Y:S02]  /*ea90*/  MUFU.EX2 R134, R102 ;  /* 0x0000006600867308 */ /* 0x0003e40000000800 */
[C---:B--2---:R-:W-:Y:S08]  /*eaa0*/  HMMA.16816.F32 R4, R108.reuse, R116, R4 ;  /* 0x000000746c04723c */ /* 0x044ff00000001804 */
        /* <DEDUP_REMOVED lines=43> */
[--C-:B-1----:R-:W-:Y:S04]  /*ed60*/  FFMA.FTZ R102, R136, c[0x0][0x2d0], -R3.reuse ;  /* 0x0000b40088667a23 */ /* 0x102fe80000010803 */
[----:B------:R-:W-:Y:S01]  /*ed70*/  HMMA.16816.F32 R96, R108, R114, R96 ;  /* 0x000000726c60723c */ /* 0x000fe20000001860 */
[----:B------:R1:W-:Y:S01]  /*ed80*/  MUFU.EX2 R214, R102 ;  /* 0x0000006600d67308 */ /* 0x0003e20000000800 */
[----:B------:R-:W4:Y:S05]  /*ed90*/  LDSM.16.MT88.4 R112, [R230+0x1800] ;  /* 0x00180000e670783b */ /* 0x000f2a0000004200 */
[----:B------:R-:W-:Y:S02]  /*eda0*/  F2FP.PACK_AB R108, R138, R134 ;  /* 0x000000868a6c723e */ /* 0x000fe400000000ff */
[----:B------:R-:W-:Y:S03]  /*edb0*/  F2FP.PACK_AB R109, R216, R217 ;  /* 0x000000d9d86d723e */ /* 0x000fe600000000ff */
[----:B---3--:R-:W-:Y:S01]  /*edc0*/  F2FP.PACK_AB R110, R137, R139 ;  /* 0x0000008b896e723e */ /* 0x008fe200000000ff */
[----:B-1----:R-:W-:Y:S04]  /*edd0*/  FFMA.FTZ R102, R131, c[0x0][0x2d0], -R3 ;  /* 0x0000b40083667a23 */ /* 0x002fe80000010803 */
[----:B------:R1:W3:Y:S02]  /*ede0*/  MUFU.EX2 R213, R102 ;  /* 0x0000006600d57308 */ /* 0x0002e40000000800 */
[--C-:B-1----:R-:W-:Y:S01]  /*edf0*/  FFMA.FTZ R102, R130, c[0x0][0x2d0], -R103.reuse ;  /* 0x0000b40082667a23 */ /* 0x102fe20000010867 */
[----:B---3--:R-:W-:Y:S07]  /*ee00*/  F2FP.PACK_AB R111, R213, R214 ;  /* 0x000000d6d56f723e */ /* 0x008fee00000000ff */
[----:B------:R1:W-:Y:S01]  /*ee10*/  MUFU.EX2 R136, R102 ;  /* 0x0000006600887308 */ /* 0x0003e20000000800 */
[C---:B--2---:R-:W-:Y:S08]  /*ee20*/  HMMA.16816.F32 R4, R108.reuse, R116, R4 ;  /* 0x000000746c04723c */ /* 0x044ff00000001804 */
[C---:B------:R-:W-:Y:S01]  /*ee30*/  HMMA.16816.F32 R8, R108.reuse, R118, R8 ;  /* 0x000000766c08723c */ /* 0x040fe20000001808 */
[----:B------:R-:W2:Y:S07]  /*ee40*/  LDSM.16.MT88.4 R116, [R224+0x4800] ;  /* 0x00480000e074783b */ /* 0x000eae0000004200 */
[C---:B------:R-:W-:Y:S04]  /*ee50*/  HMMA.16816.F32 R12, R108.reuse, R120, R12 ;  /* 0x000000786c0c723c */ /* 0x040fe8000000180c */
[----:B-1----:R-:W-:Y:S04]  /*ee60*/  FFMA.FTZ R102, R129, c[0x0][0x2d0], -R103 ;  /* 0x0000b40081667a23 */ /* 0x002fe80000010867 */
[C---:B------:R-:W-:Y:S01]  /*ee70*/  HMMA.16816.F32 R16, R108.reuse, R122, R16 ;  /* 0x0000007a6c10723c */ /* 0x040fe20000001810 */
[----:B------:R1:W-:Y:S01]  /*ee80*/  MUFU.EX2 R130, R102 ;  /* 0x0000006600827308 */ /* 0x0003e20000000800 */
        /* <DEDUP_REMOVED lines=21> */
[--C-:B-1----:R-:W-:Y:S02]  /*efe0*/  FFMA.FTZ R102, R128, c[0x0][0x2d0], -R103.reuse ;  /* 0x0000b40080667a23 */ /* 0x102fe40000010867 */
[----:B------:R-:W-:Y:S02]  /*eff0*/  FFMA.FTZ R128, R165, c[0x0][0x2d0], -R103 ;  /* 0x0000b400a5807a23 */ /* 0x000fe40000010867 */
[C---:B------:R-:W-:Y:S01]  /*f000*/  HMMA.16816.F32 R64, R108.reuse, R114, R64 ;  /* 0x000000726c40723c */ /* 0x040fe20000001840 */
[----:B------:R1:W-:Y:S01]  /*f010*/  MUFU.EX2 R223, R102 ;  /* 0x0000006600df7308 */ /* 0x0003e20000000800 */
[----:B------:R-:W4:Y:S02]  /*f020*/  LDSM.16.MT88.4 R112, [R230+0x7800] ;  /* 0x00780000e670783b */ /* 0x000f240000004200 */
[----:B------:R-:W-:Y:S04]  /*f030*/  FFMA.FTZ R165, R244, c[0x0][0x2d0], -R3 ;  /* 0x0000b400f4a57a23 */ /* 0x000fe80000010803 */
[C---:B--2---:R-:W-:Y:S03]  /*f040*/  HMMA.16816.F32 R68, R108.reuse, R116, R68 ;  /* 0x000000746c44723c */ /* 0x044fe60000001844 */
[----:B------:R-:W-:Y:S05]  /*f050*/  MUFU.EX2 R212, R128 ;  /* 0x0000008000d47308 */ /* 0x000fea0000000800 */
[C---:B------:R-:W-:Y:S01]  /*f060*/  HMMA.16816.F32 R72, R108.reuse, R118, R72 ;  /* 0x000000766c48723c */ /* 0x040fe20000001848 */
[----:B------:R-:W2:Y:S04]  /*f070*/  LDSM.16.MT88.4 R116, [R224+0x2000] ;  /* 0x00200000e074783b */ /* 0x000ea80000004200 */
[----:B------:R-:W-:Y:S03]  /*f080*/  MUFU.EX2 R165, R165 ;  /* 0x000000a500a57308 */ /* 0x000fe60000000800 */
[C---:B---3--:R-:W-:Y:S04]  /*f090*/  HMMA.16816.F32 R76, R108.reuse, R120, R76 ;  /* 0x000000786c4c723c */ /* 0x048fe8000000184c */
[--C-:B-1----:R-:W-:Y:S02]  /*f0a0*/  FFMA.FTZ R102, R211, c[0x0][0x2d0], -R103.reuse ;  /* 0x0000b400d3667a23 */ /* 0x102fe40000010867 */
[----:B------:R-:W-:Y:S02]  /*f0b0*/  FFMA.FTZ R211, R164, c[0x0][0x2d0], -R103 ;  /* 0x0000b400a4d37a23 */ /* 0x000fe40000010867 */
[C---:B------:R-:W-:Y:S01]  /*f0c0*/  HMMA.16816.F32 R80, R108.reuse, R122, R80 ;  /* 0x0000007a6c50723c */ /* 0x040fe20000001850 */
[----:B------:R1:W3:Y:S01]  /*f0d0*/  MUFU.EX2 R222, R102 ;  /* 0x0000006600de7308 */ /* 0x0002e20000000800 */
[----:B------:R-:W2:Y:S02]  /*f0e0*/  LDSM.16.MT88.4 R120, [R228+0x2000] ;  /* 0x00200000e478783b */ /* 0x000ea40000004200 */
[--C-:B------:R-:W-:Y:S04]  /*f0f0*/  FFMA.FTZ R164, R159, c[0x0][0x2d0], -R3.reuse ;  /* 0x0000b4009fa47a23 */ /* 0x100fe80000010803 */
[C---:B------:R-:W-:Y:S03]  /*f100*/  HMMA.16816.F32 R84, R108.reuse, R124, R84 ;  /* 0x0000007c6c54723c */ /* 0x040fe60000001854 */
[----:B------:R-:W-:Y:S05]  /*f110*/  MUFU.EX2 R164, R164 ;  /* 0x000000a400a47308 */ /* 0x000fea0000000800 */
[C---:B------:R-:W-:Y:S01]  /*f120*/  HMMA.16816.F32 R88, R108.reuse, R126, R88 ;  /* 0x0000007e6c58723c */ /* 0x040fe20000001858 */
[----:B------:R-:W2:Y:S04]  /*f130*/  LDSM.16.MT88.4 R124, [R227+0x2000] ;  /* 0x00200000e37c783b */ /* 0x000ea80000004200 */
[----:B------:R-:W-:Y:S03]  /*f140*/  MUFU.EX2 R211, R211 ;  /* 0x000000d300d37308 */ /* 0x000fe60000000800 */
[C---:B----4-:R-:W-:Y:S04]  /*f150*/  HMMA.16816.F32 R92, R108.reuse, R112, R92 ;  /* 0x000000706c5c723c */ /* 0x050fe8000000185c */
[--C-:B-1----:R-:W-:Y:S01]  /*f160*/  FFMA.FTZ R102, R167, c[0x0][0x2d0], -R3.reuse ;  /* 0x0000b400a7667a23 */ /* 0x102fe20000010803 */
[----:B---3--:R-:W-:Y:S03]  /*f170*/  F2FP.PACK_AB R106, R222, R223 ;  /* 0x000000dfde6a723e */ /* 0x008fe600000000ff */
[----:B------:R-:W-:Y:S01]  /*f180*/  HMMA.16816.F32 R96, R108, R114, R96 ;  /* 0x000000726c60723c */ /* 0x000fe20000001860 */
[----:B------:R1:W-:Y:S01]  /*f190*/  MUFU.EX2 R167, R102 ;  /* 0x0000006600a77308 */ /* 0x0003e20000000800 */
[----:B------:R-:W3:Y:S08]  /*f1a0*/  LDSM.16.MT88.4 R108, [R230+0x2000] ;  /* 0x00200000e66c783b */ /* 0x000ef00000004200 */
[----:B------:R-:W4:Y:S02]  /*f1b0*/  LDSM.16.MT88.4 R112, [R224+0x5000] ;  /* 0x00500000e070783b */ /* 0x000f240000004200 */
[----:B-1----:R-:W-:Y:S04]  /*f1c0*/  FFMA.FTZ R102, R166, c[0x0][0x2d0], -R3 ;  /* 0x0000b400a6667a23 */ /* 0x002fe80000010803 */
[----:B------:R1:W1:Y:S02]  /*f1d0*/  MUFU.EX2 R166, R102 ;  /* 0x0000006600a67308 */ /* 0x0002640000000800 */
[--C-:B-1----:R-:W-:Y:S01]  /*f1e0*/  FFMA.FTZ R102, R210, c[0x0][0x2d0], -R103.reuse ;  /* 0x0000b400d2667a23 */ /* 0x102fe20000010867 */
[----:B------:R-:W-:Y:S01]  /*f1f0*/  F2FP.PACK_AB R107, R166, R167 ;  /* 0x000000a7a66b723e */ /* 0x000fe200000000ff */
[----:B------:R-:W-:Y:S02]  /*f200*/  FFMA.FTZ R210, R158, c[0x0][0x2d0], -R103 ;  /* 0x0000b4009ed27a23 */ /* 0x000fe40000010867 */
[----:B------:R1:W5:Y:S01]  /*f210*/  LDL.LU R158, [R1+0x9c] ;  /* 0x00009c00019e7983 */ /* 0x0003620000300800 */
[--C-:B------:R-:W-:Y:S01]  /*f220*/  FFMA.FTZ R103, R105, c[0x0][0x2d0], -R3.reuse ;  /* 0x0000b40069677a23 */ /* 0x100fe20000010803 */
[----:B------:R-:W-:Y:S01]  /*f230*/  F2FP.PACK_AB R105, R208, R209 ;  /* 0x000000d1d069723e */ /* 0x000fe200000000ff */
[----:B------:R-:W-:Y:S01]  /*f240*/  FFMA.FTZ R3, R104, c[0x0][0x2d0], -R3 ;  /* 0x0000b40068037a23 */ /* 0x000fe20000010803 */
[----:B------:R1:W5:Y:S01]  /*f250*/  LDL.LU R159, [R1+0x98] ;  /* 0x00009800019f7983 */ /* 0x0003620000300800 */
[----:B------:R-:W-:Y:S01]  /*f260*/  F2FP.PACK_AB R104, R130, R136 ;  /* 0x000000888268723e */ /* 0x000fe200000000ff */
[----:B------:R-:W-:Y:S02]  /*f270*/  MUFU.EX2 R210, R210 ;  /* 0x000000d200d27308 */ /* 0x000fe40000000800 */
[----:B------:R1:W5:Y:S04]  /*f280*/  LDL.LU R244, [R1+0x94] ;  /* 0x0000940001f47983 */ /* 0x0003680000300800 */
[C---:B--2---:R-:W-:Y:S01]  /*f290*/  HMMA.16816.F32 R4, R104.reuse, R116, R4 ;  /* 0x000000746804723c */ /* 0x044fe20000001804 */
[----:B------:R1:W5:Y:S03]  /*f2a0*/  LDL.LU R245, [R1+0x90] ;  /* 0x0000900001f57983 */ /* 0x0003660000300800 */
[----:B------:R-:W3:Y:S01]  /*f2b0*/  MUFU.EX2 R215, R102 ;  /* 0x0000006600d77308 */ /* 0x000ee20000000800 */
[----:B------:R-:W2:Y:S03]  /*f2c0*/  LDL.LU R129, [R1+0x1c] ;  /* 0x00001c0001817983 */ /* 0x000ea60000300800 */
[C---:B------:R-:W-:Y:S01]  /*f2d0*/  HMMA.16816.F32 R8, R104.reuse, R118, R8 ;  /* 0x000000766808723c */ /* 0x040fe20000001808 */
[----:B------:R-:W1:Y:S05]  /*f2e0*/  LDSM.16.MT88.4 R116, [R228+0x5000] ;  /* 0x00500000e474783b */ /* 0x000e6a0000004200 */
[----:B------:R3:W-:Y:S02]  /*f2f0*/  MUFU.EX2 R102, R3 ;  /* 0x0000000300667308 */ /* 0x0007e40000000800 */
[C---:B------:R-:W-:Y:S08]  /*f300*/  HMMA.16816.F32 R12, R104.reuse, R120, R12 ;  /* 0x00000078680c723c */ /* 0x040ff0000000180c */
[C---:B------:R-:W-:Y:S01]  /*f310*/  HMMA.16816.F32 R16, R104.reuse, R122, R16 ;  /* 0x0000007a6810723c */ /* 0x040fe20000001810 */
[----:B------:R-:W1:Y:S01]  /*f320*/  LDSM.16.MT88.4 R120, [R227+0x5000] ;  /* 0x00500000e378783b */ /* 0x000e620000004200 */
[----:B------:R-:W1:Y:S06]  /*f330*/  MUFU.EX2 R103, R103 ;  /* 0x0000006700677308 */ /* 0x000e6c0000000800 */
[C---:B------:R-:W-:Y:S04]  /*f340*/  HMMA.16816.F32 R20, R104.reuse, R124, R20 ;  /* 0x0000007c6814723c */ /* 0x040fe80000001814 */
[----:B---3--:R-:W-:Y:S04]  /*f350*/  MOV R3, R130 ;  /* 0x0000008200037202 */ /* 0x008fe80000000f00 */
[C---:B------:R-:W-:Y:S01]  /*f360*/  HMMA.16816.F32 R24, R104.reuse, R126, R24 ;  /* 0x0000007e6818723c */ /* 0x040fe20000001818 */
[----:B------:R-:W3:Y:S07]  /*f370*/  LDSM.16.MT88.4 R124, [R230+0x5000] ;  /* 0x00500000e67c783b */ /* 0x000eee0000004200 */
[C---:B------:R-:W-:Y:S08]  /*f380*/  HMMA.16816.F32 R28, R104.reuse, R108, R28 ;  /* 0x0000006c681c723c */ /* 0x040ff0000000181c */
[C---:B------:R-:W-:Y:S01]  /*f390*/  HMMA.16816.F32 R32, R104.reuse, R110, R32 ;  /* 0x0000006e6820723c */ /* 0x040fe20000001820 */
[----:B------:R-:W3:Y:S07]  /*f3a0*/  LDSM.16.MT88.4 R108, [R224+0x8000] ;  /* 0x00800000e06c783b */ /* 0x000eee0000004200 */
[C---:B----4-:R-:W-:Y:S08]  /*f3b0*/  HMMA.16816.F32 R36, R104.reuse, R112, R36 ;  /* 0x000000706824723c */ /* 0x050ff00000001824 */
[C---:B------:R-:W-:Y:S01]  /*f3c0*/  HMMA.16816.F32 R40, R104.reuse, R114, R40 ;  /* 0x000000726828723c */ /* 0x040fe20000001828 */
[----:B------:R-:W4:Y:S07]  /*f3d0*/  LDSM.16.MT88.4 R112, [R228+0x8000] ;  /* 0x00800000e470783b */ /* 0x000f2e0000004200 */
[C---:B-1----:R-:W-:Y:S08]  /*f3e0*/  HMMA.16816.F32 R44, R104.reuse, R116, R44 ;  /* 0x00000074682c723c */ /* 0x042ff0000000182c */
[C---:B------:R-:W-:Y:S01]  /*f3f0*/  HMMA.16816.F32 R48, R104.reuse, R118, R48 ;  /* 0x000000766830723c */ /* 0x040fe20000001830 */
[----:B------:R-:W1:Y:S07]  /*f400*/  LDSM.16.MT88.4 R116, [R227+0x8000] ;  /* 0x00800000e374783b */ /* 0x000e6e0000004200 */
[C---:B------:R-:W-:Y:S08]  /*f410*/  HMMA.16816.F32 R52, R104.reuse, R120, R52 ;  /* 0x000000786834723c */ /* 0x040ff00000001834 */
[C---:B------:R-:W-:Y:S01]  /*f420*/  HMMA.16816.F32 R56, R104.reuse, R122, R56 ;  /* 0x0000007a6838723c */ /* 0x040fe20000001838 */
[----:B------:R-:W1:Y:S07]  /*f430*/  LDSM.16.MT88.4 R120, [R230+0x8000] ;  /* 0x00800000e678783b */ /* 0x000e6e0000004200 */
[C---:B---3--:R-:W-:Y:S08]  /*f440*/  HMMA.16816.F32 R60, R104.reuse, R124, R60 ;  /* 0x0000007c683c723c */ /* 0x048ff0000000183c */
[C---:B------:R-:W-:Y:S01]  /*f450*/  HMMA.16816.F32 R64, R104.reuse, R126, R64 ;  /* 0x0000007e6840723c */ /* 0x040fe20000001840 */
[----:B------:R-:W-:Y:S07]  /*f460*/  LDSM.16.MT88.4 R124, [R228+0x2800] ;  /* 0x00280000e47c783b */ /* 0x000fee0000004200 */
[C---:B------:R-:W-:Y:S08]  /*f470*/  HMMA.16816.F32 R68, R104.reuse, R108, R68 ;  /* 0x0000006c6844723c */ /* 0x040ff00000001844 */
[C---:B------:R-:W-:Y:S08]  /*f480*/  HMMA.16816.F32 R72, R104.reuse, R110, R72 ;  /* 0x0000006e6848723c */ /* 0x040ff00000001848 */
[C---:B----4-:R-:W-:Y:S08]  /*f490*/  HMMA.16816.F32 R76, R104.reuse, R112, R76 ;  /* 0x00000070684c723c */ /* 0x050ff0000000184c */
[C---:B------:R-:W-:Y:S01]  /*f4a0*/  HMMA.16816.F32 R80, R104.reuse, R114, R80 ;  /* 0x000000726850723c */ /* 0x040fe20000001850 */
[----:B------:R-:W3:Y:S07]  /*f4b0*/  LDSM.16.MT88.4 R112, [R224+0x2800] ;  /* 0x00280000e070783b */ /* 0x000eee0000004200 */
[C---:B-1----:R-:W-:Y:S08]  /*f4c0*/  HMMA.16816.F32 R84, R104.reuse, R116, R84 ;  /* 0x000000746854723c */ /* 0x042ff00000001854 */
[C---:B------:R-:W-:Y:S08]  /*f4d0*/  HMMA.16816.F32 R88, R104.reuse, R118, R88 ;  /* 0x000000766858723c */ /* 0x040ff00000001858 */
[C---:B------:R-:W-:Y:S07]  /*f4e0*/  HMMA.16816.F32 R92, R104.reuse, R120, R92 ;  /* 0x00000078685c723c */ /* 0x040fee000000185c */
[----:B------:R-:W-:Y:S01]  /*f4f0*/  MOV R120, R139 ;  /* 0x0000008b00787202 */ /* 0x000fe20000000f00 */
[----:B------:R-:W-:Y:S04]  /*f500*/  HMMA.16816.F32 R96, R104, R122, R96 ;  /* 0x0000007a6860723c */ /* 0x000fe80000001860 */
[----:B------:R-:W-:Y:S03]  /*f510*/  MOV R121, R138 ;  /* 0x0000008a00797202 */ /* 0x000fe60000000f00 */
[----:B------:R-:W-:Y:S02]  /*f520*/  F2FP.PACK_AB R104, R212, R215 ;  /* 0x000000d7d468723e */ /* 0x000fe400000000ff */
[----:B------:R-:W-:Y:S03]  /*f530*/  F2FP.PACK_AB R105, R165, R164 ;  /* 0x000000a4a569723e */ /* 0x000fe600000000ff */
[----:B------:R-:W-:Y:S02]  /*f540*/  F2FP.PACK_AB R106, R210, R211 ;  /* 0x000000d3d26a723e */ /* 0x000fe400000000ff */
[----:B------:R-:W-:Y:S02]  /*f550*/  F2FP.PACK_AB R107, R102, R103 ;  /* 0x00000067666b723e */ /* 0x000fe400000000ff */
[----:B------:R-:W-:Y:S02]  /*f560*/  MOV R122, R137 ;  /* 0x00000089007a7202 */ /* 0x000fe40000000f00 */
[----:B------:R-:W-:Y:S02]  /*f570*/  MOV R123, R136 ;  /* 0x00000088007b7202 */ /* 0x000fe40000000f00 */
[----:B------:R-:W-:Y:S01]  /*f580*/  LDSM.16.MT88.4 R136, [R230+0x2800] ;  /* 0x00280000e688783b */ /* 0x000fe20000004200 */
[C---:B---3--:R-:W-:Y:S07]  /*f590*/  HMMA.16816.F32 R108, R104.reuse, R112, R4 ;  /* 0x00000070686c723c */ /* 0x048fee0000001804 */
[----:B------:R-:W-:Y:S01]  /*f5a0*/  LDSM.16.MT88.4 R4, [R227+0x5800] ;  /* 0x00580000e304783b */ /* 0x000fe20000004200 */
[C---:B------:R-:W-:Y:S07]  /*f5b0*/  HMMA.16816.F32 R112, R104.reuse, R114, R8 ;  /* 0x000000726870723c */ /* 0x040fee0000001808 */
[----:B------:R-:W-:Y:S01]  /*f5c0*/  MOV R11, R144 ;  /* 0x00000090000b7202 */ /* 0x000fe20000000f00 */
[C---:B------:R-:W-:Y:S01]  /*f5d0*/  HMMA.16816.F32 R116, R104.reuse, R124, R12 ;  /* 0x0000007c6874723c */ /* 0x040fe2000000180c */
[----:B------:R-:W-:Y:S06]  /*f5e0*/  LDSM.16.MT88.4 R144, [R224+0x5800] ;  /* 0x00580000e090783b */ /* 0x000fec0000004200 */
[----:B------:R-:W-:Y:S02]  /*f5f0*/  MOV R12, R122 ;  /* 0x0000007a000c7202 */ /* 0x000fe40000000f00 */
[----:B------:R-:W-:Y:S03]  /*f600*/  MOV R13, R123 ;  /* 0x0000007b000d7202 */ /* 0x000fe60000000f00 */
[----:B------:R-:W-:Y:S02]  /*f610*/  MOV R14, R120 ;  /* 0x00000078000e7202 */ /* 0x000fe40000000f00 */
[----:B------:R-:W-:Y:S02]  /*f620*/  MOV R15, R121 ;  /* 0x00000079000f7202 */ /* 0x000fe40000000f00 */
[C---:B------:R-:W-:Y:S03]  /*f630*/  HMMA.16816.F32 R120, R104.reuse, R126, R16 ;  /* 0x0000007e6878723c */ /* 0x040fe60000001810 */
[----:B------:R-:W-:Y:S02]  /*f640*/  MOV R125, R11 ;  /* 0x0000000b007d7202 */ /* 0x000fe40000000f00 */
[----:B------:R-:W-:Y:S02]  /*f650*/  LDSM.16.MT88.4 R8, [R230+0x5800] ;  /* 0x00580000e608783b */ /* 0x000fe40000004200 */
[----:B------:R-:W-:Y:S01]  /*f660*/  MOV R19, R125 ;  /* 0x0000007d00137202 */ /* 0x000fe20000000f00 */
[----:B--2---:R-:W-:Y:S05]  /*f670*/  FFMA.FTZ R0, R0, R129, R246 ;  /* 0x0000008100007223 */ /* 0x004fea00000100f6 */
[----:B------:R1:W5:Y:S01]  /*f680*/  LDL.LU R246, [R1+0x8c] ;  /* 0x00008c0001f67983 */ /* 0x0003620000300800 */
[----:B------:R-:W-:Y:S03]  /*f690*/  FADD.FTZ R0, R248, R0 ;  /* 0x00000000f8007221 */ /* 0x000fe60000010000 */
[----:B------:R1:W5:Y:S01]  /*f6a0*/  LDL.LU R247, [R1+0x88] ;  /* 0x0000880001f77983 */ /* 0x0003620000300800 */
[----:B------:R-:W-:Y:S03]  /*f6b0*/  FADD.FTZ R0, R252, R0 ;  /* 0x00000000fc007221 */ /* 0x000fe60000010000 */
[----:B------:R1:W5:Y:S01]  /*f6c0*/  LDL.LU R248, [R1+0x84] ;  /* 0x0000840001f87983 */ /* 0x0003620000300800 */
[----:B------:R-:W-:Y:S03]  /*f6d0*/  FADD.FTZ R0, R250, R0 ;  /* 0x00000000fa007221 */ /* 0x000fe60000010000 */
[----:B------:R1:W5:Y:S04]  /*f6e0*/  LDL.LU R231, [R1+0x80] ;  /* 0x0000800001e77983 */ /* 0x0003680000300800 */
[----:B------:R1:W5:Y:S04]  /*f6f0*/  LDL.LU R252, [R1+0x7c] ;  /* 0x00007c0001fc7983 */ /* 0x0003680000300800 */
[----:B------:R1:W5:Y:S04]  /*f700*/  LDL.LU R251, [R1+0x78] ;  /* 0x0000780001fb7983 */ /* 0x0003680000300800 */
[----:B------:R1:W5:Y:S04]  /*f710*/  LDL.LU R250, [R1+0x74] ;  /* 0x0000740001fa7983 */ /* 0x0003680000300800 */
[----:B------:R-:W2:Y:S02]  /*f720*/  LDSM.16.MT88.4 R128, [R227+0x2800] ;  /* 0x00280000e380783b */ /* 0x000ea40000004200 */
[C---:B--2---:R-:W-:Y:S07]  /*f730*/  HMMA.16816.F32 R124, R104.reuse, R128, R20 ;  /* 0x00000080687c723c */ /* 0x044fee0000001814 */
[----:B------:R-:W-:Y:S01]  /*f740*/  MOV R22, R12 ;  /* 0x0000000c00167202 */ /* 0x000fe20000000f00 */
[C---:B------:R-:W-:Y:S04]  /*f750*/  HMMA.16816.F32 R128, R104.reuse, R130, R24 ;  /* 0x000000826880723c */ /* 0x040fe80000001818 */
[----:B------:R-:W-:Y:S02]  /*f760*/  MOV R23, R13 ;  /* 0x0000000d00177202 */ /* 0x000fe40000000f00 */
[----:B------:R-:W-:Y:S02]  /*f770*/  MOV R21, R14 ;  /* 0x0000000e00157202 */ /* 0x000fe40000000f00 */
[----:B------:R-:W-:Y:S04]  /*f780*/  MOV R24, R135 ;  /* 0x0000008700187202 */ /* 0x000fe80000000f00 */
[----:B------:R-:W-:Y:S02]  /*f790*/  MOV R27, R134 ;  /* 0x00000086001b7202 */ /* 0x000fe40000000f00 */
[----:B------:R-:W-:Y:S02]  /*f7a0*/  MOV R26, R133 ;  /* 0x00000085001a7202 */ /* 0x000fe40000000f00 */
[----:B------:R-:W-:Y:S02]  /*f7b0*/  MOV R25, R132 ;  /* 0x0000008400197202 */ /* 0x000fe40000000f00 */
[C---:B------:R-:W-:Y:S03]  /*f7c0*/  HMMA.16816.F32 R132, R104.reuse, R136, R28 ;  /* 0x000000886884723c */ /* 0x040fe6000000181c */
[----:B------:R-:W-:Y:S02]  /*f7d0*/  MOV R20, R15 ;  /* 0x0000000f00147202 */ /* 0x000fe40000000f00 */
[----:B------:R-:W2:Y:S02]  /*f7e0*/  LDSM.16.MT88.4 R12, [R224+0x8800] ;  /* 0x00880000e00c783b */ /* 0x000ea40000004200 */
[----:B------:R-:W-:Y:S01]  /*f7f0*/  MOV R28, R19 ;  /* 0x00000013001c7202 */ /* 0x000fe20000000f00 */
[C---:B------:R-:W-:Y:S04]  /*f800*/  HMMA.16816.F32 R136, R104.reuse, R138, R32 ;  /* 0x0000008a6888723c */ /* 0x040fe80000001820 */
[----:B------:R-:W-:Y:S01]  /*f810*/  MOV R29, R151 ;  /* 0x00000097001d7202 */ /* 0x000fe20000000f00 */
[----:B------:R-:W3:Y:S01]  /*f820*/  LDSM.16.MT88.4 R16, [R228+0x8800] ;  /* 0x00880000e410783b */ /* 0x000ee20000004200 */
[----:B------:R-:W-:Y:S02]  /*f830*/  MOV R30, R150 ;  /* 0x00000096001e7202 */ /* 0x000fe40000000f00 */
[----:B------:R-:W-:Y:S04]  /*f840*/  MOV R32, R143 ;  /* 0x0000008f00207202 */ /* 0x000fe80000000f00 */
[----:B------:R-:W-:Y:S01]  /*f850*/  MOV R33, R142 ;  /* 0x0000008e00217202 */ /* 0x000fe20000000f00 */
[----:B------:R-:W-:Y:S01]  /*f860*/  FADD.FTZ R0, R32, R0 ;  /* 0x0000000020007221 */ /* 0x000fe20000010000 */
[----:B------:R-:W-:Y:S02]  /*f870*/  MOV R34, R141 ;  /* 0x0000008d00227202 */ /* 0x000fe40000000f00 */
[----:B------:R-:W-:Y:S02]  /*f880*/  MOV R35, R140 ;  /* 0x0000008c00237202 */ /* 0x000fe40000000f00 */
[C---:B------:R-:W-:Y:S03]  /*f890*/  HMMA.16816.F32 R140, R104.reuse, R144, R36 ;  /* 0x00000090688c723c */ /* 0x040fe60000001824 */
[----:B------:R-:W-:Y:S01]  /*f8a0*/  MOV R31, R149 ;  /* 0x00000095001f7202 */ /* 0x000fe20000000f00 */
[----:B------:R-:W-:Y:S03]  /*f8b0*/  FADD.FTZ R0, R34, R0 ;  /* 0x0000000022007221 */ /* 0x000fe60000010000 */
        /* <DEDUP_REMOVED lines=13> */
[C---:B------:R-:W-:Y:S01]  /*f990*/  HMMA.16816.F32 R56, R104.reuse, R6, R56 ;  /* 0x000000066838723c */ /* 0x040fe20000001838 */
[----:B------:R-:W4:Y:S03]  /*f9a0*/  LDSM.16.MT88.4 R4, [R227+0x8800] ;  /* 0x00880000e304783b */ /* 0x000f260000004200 */
[----:B------:R-:W-:Y:S02]  /*f9b0*/  FADD.FTZ R0, R219, R0 ;  /* 0x00000000db007221 */ /* 0x000fe40000010000 */
[----:B------:R-:W-:Y:S02]  /*f9c0*/  FADD.FTZ R2, R31, R2 ;  /* 0x000000021f027221 */ /* 0x000fe40000010000 */
[C---:B------:R-:W-:Y:S04]  /*f9d0*/  HMMA.16816.F32 R60, R104.reuse, R8, R60 ;  /* 0x00000008683c723c */ /* 0x040fe8000000183c */
[----:B------:R-:W-:Y:S02]  /*f9e0*/  FADD.FTZ R2, R24, R2 ;  /* 0x0000000218027221 */ /* 0x000fe40000010000 */
[----:B------:R-:W-:Y:S02]  /*f9f0*/  FADD.FTZ R0, R218, R0 ;  /* 0x00000000da007221 */ /* 0x000fe40000010000 */
[C---:B------:R-:W-:Y:S01]  /*fa00*/  HMMA.16816.F32 R64, R104.reuse, R10, R64 ;  /* 0x0000000a6840723c */ /* 0x040fe20000001840 */
[----:B------:R-:W1:Y:S03]  /*fa10*/  LDSM.16.MT88.4 R8, [R230+0x8800] ;  /* 0x00880000e608783b */ /* 0x000e660000004200 */
[----:B------:R-:W-:Y:S02]  /*fa20*/  FADD.FTZ R2, R25, R2 ;  /* 0x0000000219027221 */ /* 0x000fe40000010000 */
[----:B------:R-:W-:Y:S02]  /*fa30*/  FADD.FTZ R0, R217, R0 ;  /* 0x00000000d9007221 */ /* 0x000fe40000010000 */
[C---:B--2---:R-:W-:Y:S04]  /*fa40*/  HMMA.16816.F32 R68, R104.reuse, R12, R68 ;  /* 0x0000000c6844723c */ /* 0x044fe80000001844 */
[----:B------:R-:W-:Y:S02]  /*fa50*/  FADD.FTZ R2, R26, R2 ;  /* 0x000000021a027221 */ /* 0x000fe40000010000 */
[----:B------:R-:W-:Y:S02]  /*fa60*/  FADD.FTZ R0, R216, R0 ;  /* 0x00000000d8007221 */ /* 0x000fe40000010000 */
[C---:B------:R-:W-:Y:S04]  /*fa70*/  HMMA.16816.F32 R72, R104.reuse, R14, R72 ;  /* 0x0000000e6848723c */ /* 0x040fe80000001848 */
[----:B------:R-:W-:Y:S02]  /*fa80*/  FADD.FTZ R2, R27, R2 ;  /* 0x000000021b027221 */ /* 0x000fe40000010000 */
[----:B------:R-:W-:Y:S02]  /*fa90*/  FADD.FTZ R0, R214, R0 ;  /* 0x00000000d6007221 */ /* 0x000fe40000010000 */
[C---:B---3--:R-:W-:Y:S04]  /*faa0*/  HMMA.16816.F32 R76, R104.reuse, R16, R76 ;  /* 0x00000010684c723c */ /* 0x048fe8000000184c */
[----:B------:R-:W-:Y:S02]  /*fab0*/  FADD.FTZ R2, R20, R2 ;  /* 0x0000000214027221 */ /* 0x000fe40000010000 */
[----:B------:R-:W-:Y:S02]  /*fac0*/  FADD.FTZ R0, R213, R0 ;  /* 0x00000000d5007221 */ /* 0x000fe40000010000 */
[C---:B------:R-:W-:Y:S04]  /*fad0*/  HMMA.16816.F32 R80, R104.reuse, R18, R80 ;  /* 0x000000126850723c */ /* 0x040fe80000001850 */
[----:B------:R-:W-:Y:S02]  /*fae0*/  FADD.FTZ R2, R21, R2 ;  /* 0x0000000215027221 */ /* 0x000fe40000010000 */
[----:B------:R-:W-:Y:S02]  /*faf0*/  FADD.FTZ R0, R209, R0 ;  /* 0x00000000d1007221 */ /* 0x000fe40000010000 */
[C---:B----4-:R-:W-:Y:S04]  /*fb00*/  HMMA.16816.F32 R84, R104.reuse, R4, R84 ;  /* 0x000000046854723c */ /* 0x050fe80000001854 */
[----:B------:R-:W-:Y:S02]  /*fb10*/  FADD.FTZ R2, R22, R2 ;  /* 0x0000000216027221 */ /* 0x000fe40000010000 */
[----:B------:R-:W-:Y:S02]  /*fb20*/  FADD.FTZ R0, R208, R0 ;  /* 0x00000000d0007221 */ /* 0x000fe40000010000 */
[----:B------:R-:W-:Y:S01]  /*fb30*/  FADD.FTZ R2, R23, R2 ;  /* 0x0000000217027221 */ /* 0x000fe20000010000 */
[C---:B------:R-:W-:Y:S03]  /*fb40*/  HMMA.16816.F32 R88, R104.reuse, R6, R88 ;  /* 0x000000066858723c */ /* 0x040fe60000001858 */
[----:B------:R-:W-:Y:S02]  /*fb50*/  FADD.FTZ R2, R3, R2 ;  /* 0x0000000203027221 */ /* 0x000fe40000010000 */
[----:B------:R-:W-:Y:S02]  /*fb60*/  FADD.FTZ R0, R167, R0 ;  /* 0x00000000a7007221 */ /* 0x000fe40000010000 */
[----:B------:R-:W-:Y:S01]  /*fb70*/  FADD.FTZ R2, R223, R2 ;  /* 0x00000002df027221 */ /* 0x000fe20000010000 */
[C---:B-1----:R-:W-:Y:S04]  /*fb80*/  HMMA.16816.F32 R92, R104.reuse, R8, R92 ;  /* 0x00000008685c723c */ /* 0x042fe8000000185c */
        /* <DEDUP_REMOVED lines=16> */
.L_x_841:
[----:B------:R-:W-:Y:S02]  /*fc90*/  MOV R7, 0x1f ;  /* 0x0000001f00077802 */ /* 0x000fe40000000f00 */
[----:B------:R-:W-:Y:S01]  /*fca0*/  MOV R6, 0xffffffff ;  /* 0xffffffff00067802 */ /* 0x000fe20000000f00 */
[----:B------:R-:W-:Y:S05]  /*fcb0*/  BRA.DIV ~URZ, `(.L_x_843) ;  /* 0x000023327f007947 */ /* 0x000fea000b800000 */
[----:B-1----:R-:W2:Y:S04]  /*fcc0*/  LDL R2, [R1+0x18] ;  /* 0x0000180001027983 */ /* 0x002ea80000100800 */
[----:B--2---:R1:W2:Y:S02]  /*fcd0*/  SHFL.BFLY PT, R0, R2, 0x2, 0x1f ;  /* 0x0c401f0002007f89 */ /* 0x0042a400000e0000 */
.L_x_857:
[----:B-1----:R-:W3:Y:S02]  /*fce0*/  LDL.LU R2, [R1+0x18] ;  /* 0x0000180001027983 */ /* 0x002ee40000300800 */
[----:B--23--:R-:W-:Y:S01]  /*fcf0*/  FADD.FTZ R0, R0, R2 ;  /* 0x0000000200007221 */ /* 0x00cfe20000010000 */
[----:B------:R-:W-:Y:S05]  /*fd00*/  BRA.DIV ~URZ, `(.L_x_844) ;  /* 0x000023427f007947 */ /* 0x000fea000b800000 */
[----:B------:R-:W2:Y:S04]  /*fd10*/  LDL.LU R5, [R1+0x1c] ;  /* 0x00001c0001057983 */ /* 0x000ea80000300800 */
[----:B------:R-:W1:Y:S02]  /*fd20*/  SHFL.BFLY PT, R2, R0, 0x1, 0x1f ;  /* 0x0c201f0000027f89 */ /* 0x000e6400000e0000 */
[----:B-1----:R-:W-:-:S02]  /*fd30*/  FADD.FTZ R0, R0, R2 ;  /* 0x0000000200007221 */ /* 0x002fc40000010000 */
[----:B--2---:R-:W1:Y:S02]  /*fd40*/  SHFL.BFLY PT, R4, R5, 0x2, 0x1f ;  /* 0x0c401f0005047f89 */ /* 0x004e6400000e0000 */
[----:B-1----:R-:W-:-:S05]  /*fd50*/  FADD.FTZ R4, R4, R5 ;  /* 0x0000000504047221 */ /* 0x002fca0000010000 */
[----:B------:R1:W2:Y:S02]  /*fd60*/  SHFL.BFLY PT, R3, R4, 0x1, 0x1f ;  /* 0x0c201f0004037f89 */ /* 0x0002a400000e0000 */
.L_x_858:
[----:B------:R-:W-:Y:S01]  /*fd70*/  FSETP.NE.FTZ.AND P1, PT, R0, RZ, PT ;  /* 0x000000ff0000720b */ /* 0x000fe20003f35000 */
[----:B--2---:R-:W-:Y:S01]  /*fd80*/  FADD.FTZ R3, R3, R4 ;  /* 0x0000000403037221 */ /* 0x004fe20000010000 */
[----:B------:R-:W-:Y:S02]  /*fd90*/  MOV R2, RZ ;  /* 0x000000ff00027202 */ /* 0x000fe40000000f00 */
[----:B------:R-:W-:Y:S02]  /*fda0*/  MOV R16, 0xff800000 ;  /* 0xff80000000107802 */ /* 0x000fe40000000f00 */
[----:B------:R-:W-:Y:S02]  /*fdb0*/  FSETP.NE.FTZ.AND P0, PT, R3, RZ, PT ;  /* 0x000000ff0300720b */ /* 0x000fe40003f15000 */
[----:B------:R-:W-:-:S05]  /*fdc0*/  MOV R15, 0xff800000 ;  /* 0xff800000000f7802 */ /* 0x000fca0000000f00 */
[----:B------:R-:W2:Y:S01]  /*fdd0*/  @P1 MUFU.RCP R2, R0 ;  /* 0x0000000000021308 */ /* 0x000ea20000001000 */
[----:B-1----:R-:W-:-:S05]  /*fde0*/  @P1 MOV R4, 0x3f317218 ;  /* 0x3f31721800041802 */ /* 0x002fca0000000f00 */
[----:B------:R-:W-:Y:S02]  /*fdf0*/  @P1 FMUL.FTZ R4, R4, c[0x0][0x2d0] ;  /* 0x0000b40004041a20 */ /* 0x000fe40000410000 */
[----:B------:R1:W3:Y:S01]  /*fe00*/  @P1 MUFU.LG2 R5, R0 ;  /* 0x0000000000051308 */ /* 0x0002e20000000c00 */
[C---:B--2---:R-:W-:Y:S02]  /*fe10*/  FMUL.FTZ R108, R2.reuse, R108 ;  /* 0x0000006c026c7220 */ /* 0x044fe40000410000 */
[C---:B------:R-:W-:Y:S02]  /*fe20*/  FMUL.FTZ R109, R2.reuse, R109 ;  /* 0x0000006d026d7220 */ /* 0x040fe40000410000 */
[C---:B------:R-:W-:Y:S02]  /*fe30*/  FMUL.FTZ R112, R2.reuse, R112 ;  /* 0x0000007002707220 */ /* 0x040fe40000410000 */
[C---:B------:R-:W-:Y:S01]  /*fe40*/  FMUL.FTZ R113, R2.reuse, R113 ;  /* 0x0000007102717220 */ /* 0x040fe20000410000 */
[----:B-1----:R-:W-:Y:S01]  /*fe50*/  MOV R0, RZ ;  /* 0x000000ff00007202 */ /* 0x002fe20000000f00 */
[----:B------:R-:W-:-:S02]  /*fe60*/  FMUL.FTZ R116, R2, R116 ;  /* 0x0000007402747220 */ /* 0x000fc40000410000 */
[C---:B------:R-:W-:Y:S02]  /*fe70*/  FMUL.FTZ R117, R2.reuse, R117 ;  /* 0x0000007502757220 */ /* 0x040fe40000410000 */
[C---:B------:R-:W-:Y:S01]  /*fe80*/  FMUL.FTZ R120, R2.reuse, R120 ;  /* 0x0000007802787220 */ /* 0x040fe20000410000 */
[----:B------:R-:W1:Y:S01]  /*fe90*/  @P0 MUFU.RCP R0, R3 ;  /* 0x0000000300000308 */ /* 0x000e620000001000 */
        /* <DEDUP_REMOVED lines=40> */
[----:B------:R-:W-:Y:S02]  /*10120*/  FMUL.FTZ R97, R2, R97 ;  /* 0x0000006102617220 */ /* 0x000fe40000410000 */
[----:B------:R2:W4:Y:S01]  /*10130*/  @P0 MUFU.LG2 R2, R3 ;  /* 0x0000000300020308 */ /* 0x0005220000000c00 */
[----:B---3--:R-:W-:Y:S02]  /*10140*/  @P1 FMUL.FTZ R5, R5, 0.69314718246459960938 ;  /* 0x3f31721805051820 */ /* 0x008fe40000410000 */
[----:B-1----:R-:W-:Y:S02]  /*10150*/  FMUL.FTZ R110, R0, R110 ;  /* 0x0000006e006e7220 */ /* 0x002fe40000410000 */
[----:B------:R-:W-:Y:S01]  /*10160*/  @P1 FFMA.FTZ R16, R4, R101, R5 ;  /* 0x0000006504101223 */ /* 0x000fe20000010005 */
[----:B------:R-:W-:Y:S01]  /*10170*/  MOV R4, 0x1 ;  /* 0x0000000100047802 */ /* 0x000fe20000000f00 */
[C---:B------:R-:W-:Y:S02]  /*10180*/  FMUL.FTZ R111, R0.reuse, R111 ;  /* 0x0000006f006f7220 */ /* 0x040fe40000410000 */
[----:B------:R-:W-:-:S02]  /*10190*/  FMUL.FTZ R114, R0, R114 ;  /* 0x0000007200727220 */ /* 0x000fc40000410000 */
[C---:B------:R-:W-:Y:S02]  /*101a0*/  FMUL.FTZ R115, R0.reuse, R115 ;  /* 0x0000007300737220 */ /* 0x040fe40000410000 */
[C---:B------:R-:W-:Y:S02]  /*101b0*/  FMUL.FTZ R118, R0.reuse, R118 ;  /* 0x0000007600767220 */ /* 0x040fe40000410000 */
[----:B------:R-:W-:Y:S01]  /*101c0*/  FMUL.FTZ R119, R0, R119 ;  /* 0x0000007700777220 */ /* 0x000fe20000410000 */
[----:B--2---:R-:W-:Y:S01]  /*101d0*/  @P0 MOV R3, 0x3f317218 ;  /* 0x3f31721800030802 */ /* 0x004fe20000000f00 */
[----:B----4-:R-:W-:Y:S02]  /*101e0*/  @P0 FMUL.FTZ R2, R2, 0.69314718246459960938 ;  /* 0x3f31721802020820 */ /* 0x010fe40000410000 */
[----:B------:R-:W-:Y:S02]  /*101f0*/  FMUL.FTZ R122, R0, R122 ;  /* 0x0000007a007a7220 */ /* 0x000fe40000410000 */
[----:B------:R-:W-:-:S02]  /*10200*/  @P0 FMUL.FTZ R3, R3, c[0x0][0x2d0] ;  /* 0x0000b40003030a20 */ /* 0x000fc40000410000 */
        /* <DEDUP_REMOVED lines=41> */
[----:B------:R-:W-:Y:S01]  /*104a0*/  PRMT R0, R4, 0x7610, R0 ;  /* 0x0000761004007816 */ /* 0x000fe20000000000 */
[----:B------:R-:W-:-:S02]  /*104b0*/  @P0 FFMA.FTZ R15, R3, R100, R2 ;  /* 0x00000064030f0223 */ /* 0x000fc40000010002 */
.L_x_836:
[----:B--2---:R2:W5:Y:S01]  /*104c0*/  LDL R7, [R1+0x5c] ;  /* 0x00005c0001077983 */ /* 0x0045620000100800 */
        /* <DEDUP_REMOVED lines=17> */
[----:B------:R2:W-:Y:S02]  /*105e0*/  STL [R1+0x5c], R7 ;  /* 0x00005c0701007387 */ /* 0x0005e40000100800 */
.L_x_846:
[----:B--2---:R-:W-:Y:S05]  /*105f0*/  BSYNC B0 ;  /* 0x0000000000007941 */ /* 0x004fea0003800000 */
.L_x_845:
[----:B------:R-:W-:Y:S01]  /*10600*/  PRMT R0, R0, 0x9910, RZ ;  /* 0x0000991000007816 */ /* 0x000fe200000000ff */
[----:B------:R-:W-:Y:S01]  /*10610*/  BSSY B1, `(.L_x_847) ;  /* 0x000018a000017945 */ /* 0x000fe20003800000 */
[----:B-----5:R-:W-:Y:S01]  /*10620*/  IMAD.MOV.U32 R57, RZ, RZ, R7 ;  /* 0x000000ffff397224 */ /* 0x020fe200078e0007 */
[----:B------:R-:W-:Y:S01]  /*10630*/  MOV R101, 0x1f ;  /* 0x0000001f00657802 */ /* 0x000fe20000000f00 */
[----:B------:R-:W-:Y:S01]  /*10640*/  IMAD.MOV.U32 R106, RZ, RZ, RZ ;  /* 0x000000ffff6a7224 */ /* 0x000fe200078e00ff */
[----:B------:R-:W-:Y:S01]  /*10650*/  ISETP.NE.AND P0, PT, R0, RZ, PT ;  /* 0x000000ff0000720c */ /* 0x000fe20003f05270 */
[----:B------:R-:W-:-:S12]  /*10660*/  IMAD.MOV.U32 R100, RZ, RZ, -0x1 ;  /* 0xffffffffff647424 */ /* 0x000fd800078e00ff */
[----:B------:R-:W-:Y:S05]  /*10670*/  @!P0 BRA `(.L_x_848) ;  /* 0x0000157000008947 */ /* 0x000fea0003800000 */
[----:B------:R-:W-:Y:S01]  /*10680*/  WARPSYNC 0xffffffff ;  /* 0xffffffff00007948 */ /* 0x000fe20003800000 */
[----:B------:R-:W-:Y:S06]  /*10690*/  BAR.SYNC.DEFER_BLOCKING 0x1, 0x100 ;  /* 0x0044000000007b1d */ /* 0x000fec0000010000 */
[----:B------:R-:W-:Y:S05]  /*106a0*/  BRA.CONV ~URZ, `(.L_x_849) ;  /* 0x000000537f007947 */ /* 0x000fea000b800000 */
[----:B------:R-:W-:Y:S02]  /*106b0*/  SHF.R.S32.HI R0, RZ, 0x1f, R6 ;  /* 0x0000001fff007819 */ /* 0x000fe40000011406 */
[----:B------:R-:W-:Y:S02]  /*106c0*/  MOV R2, 0x10700 ;  /* 0x0001070000027802 */ /* 0x000fe40000000f00 */
[----:B------:R-:W-:-:S04]  /*106d0*/  LEA.HI R0, R0, R6, RZ, 0x7 ;  /* 0x0000000600007211 */ /* 0x000fc800078f38ff */
[----:B------:R-:W-:Y:S02]  /*106e0*/  SHF.R.S32.HI R0, RZ, 0x7, R0 ;  /* 0x00000007ff007819 */ /* 0x000fe40000011400 */
[----:B-1----:R-:W-:Y:S05]  /*106f0*/  CALL.REL.NOINC `($__internal_17_$__cuda_sm70_shflsync_idx_p) ;  /* 0x00001af000007944 */ /* 0x002fea0003c00000 */
.L_x_849:
[----:B------:R-:W3:Y:S04]  /*10700*/  LDL R8, [R1+0x68] ;  /* 0x0000680001087983 */ /* 0x000ee80000100800 */
[----:B------:R-:W4:Y:S04]  /*10710*/  LDL.LU R5, [R1+0x44] ;  /* 0x0000440001057983 */ /* 0x000f280000300800 */
[----:B-1----:R-:W5:Y:S04]  /*10720*/  LDL.LU R11, [R1+0x48] ;  /* 0x00004800010b7983 */ /* 0x002f680000300800 */
[----:B--2---:R-:W2:Y:S04]  /*10730*/  LDL.LU R17, [R1+0x4c] ;  /* 0x00004c0001117983 */ /* 0x004ea80000300800 */
[----:B------:R-:W3:Y:S01]  /*10740*/  LDL.LU R19, [R1+0x58] ;  /* 0x0000580001137983 */ /* 0x000ee20000300800 */
[----:B------:R-:W-:-:S03]  /*10750*/  IMAD.MOV.U32 R3, RZ, RZ, 0x1 ;  /* 0x00000001ff037424 */ /* 0x000fc600078e00ff */
[----:B------:R-:W2:Y:S02]  /*10760*/  LDL R18, [R1+0x6c] ;  /* 0x00006c0001127983 */ /* 0x000ea40000100800 */
[----:B------:R-:W-:Y:S02]  /*10770*/  ISETP.NE.AND P1, PT, R3, c[0x0][0x4e8], PT ;  /* 0x00013a0003007a0c */ /* 0x000fe40003f25270 */
[----:B------:R-:W2:Y:S04]  /*10780*/  LDL R107, [R1+0x24] ;  /* 0x00002400016b7983 */ /* 0x000ea80000100800 */
[----:B------:R-:W1:Y:S01]  /*10790*/  S2R R20, SR_TID.X ;  /* 0x0000000000147919 */ /* 0x000e620000002100 */
[----:B------:R-:W-:Y:S02]  /*107a0*/  ULDC UR5, c[0x0][0x4e8] ;  /* 0x00013a0000057ab9 */ /* 0x000fe40000000800 */
[----:B------:R-:W-:-:S02]  /*107b0*/  ULDC UR4, c[0x0][0x388] ;  /* 0x0000e20000047ab9 */ /* 0x000fc40000000800 */
[----:B------:R-:W-:Y:S01]  /*107c0*/  UIMAD UR4, UR5, UR4, URZ ;  /* 0x00000004050472a4 */ /* 0x000fe2000f8e023f */
[----:B------:R-:W-:Y:S01]  /*107d0*/  BSSY B0, `(.L_x_850) ;  /* 0x00000dd000007945 */ /* 0x000fe20003800000 */
[----:B----4-:R-:W-:Y:S01]  /*107e0*/  SHF.R.S32.HI R0, RZ, 0x1f, R5 ;  /* 0x0000001fff007819 */ /* 0x010fe20000011405 */
[----:B------:R-:W-:-:S04]  /*107f0*/  IMAD.WIDE.U32 R6, R5, c[0x0][0x4d0], RZ ;  /* 0x0001340005067a25 */ /* 0x000fc800078e00ff */
[C---:B------:R-:W-:Y:S02]  /*10800*/  IMAD R2, R0.reuse, c[0x0][0x4d0], RZ ;  /* 0x0001340000027a24 */ /* 0x040fe400078e02ff */
[----:B------:R-:W-:Y:S02]  /*10810*/  IMAD R4, R0, c[0x0][0x438], RZ ;  /* 0x00010e0000047a24 */ /* 0x000fe400078e02ff */
[----:B------:R-:W-:Y:S01]  /*10820*/  IMAD R3, R5, c[0x0][0x4d4], R2 ;  /* 0x0001350005037a24 */ /* 0x000fe200078e0202 */
[----:B-----5:R-:W-:Y:S01]  /*10830*/  SHF.R.S32.HI R2, RZ, 0x1f, R11 ;  /* 0x0000001fff027819 */ /* 0x020fe2000001140b */
[----:B---3--:R-:W-:Y:S02]  /*10840*/  IMAD.IADD R0, R8, 0x1, R19 ;  /* 0x0000000108007824 */ /* 0x008fe400078e0213 */
[----:B------:R-:W-:Y:S02]  /*10850*/  IMAD.IADD R7, R7, 0x1, R3 ;  /* 0x0000000107077824 */ /* 0x000fe400078e0203 */
[----:B------:R-:W-:-:S02]  /*10860*/  IMAD R9, R2, c[0x0][0x4d8], RZ ;  /* 0x0001360002097a24 */ /* 0x000fc400078e02ff */
[----:B------:R-:W-:-:S04]  /*10870*/  @P1 IMAD.HI.U32 R10, R0, c[0x0][0x4ec], RZ ;  /* 0x00013b00000a1a27 */ /* 0x000fc800078e00ff */
[----:B------:R-:W-:Y:S02]  /*10880*/  IMAD R8, R5, c[0x0][0x43c], R4 ;  /* 0x00010f0005087a24 */ /* 0x000fe400078e0204 */
[----:B------:R-:W-:Y:S01]  /*10890*/  IMAD.MOV.U32 R3, RZ, RZ, R0 ;  /* 0x000000ffff037224 */ /* 0x000fe200078e0000 */
[----:B------:R-:W-:Y:S01]  /*108a0*/  @P1 SHF.R.U32.HI R3, RZ, c[0x0][0x4f0], R10 ;  /* 0x00013c00ff031a19 */ /* 0x000fe2000001160a */
[C---:B------:R-:W-:Y:S02]  /*108b0*/  IMAD R9, R11.reuse, c[0x0][0x4dc], R9 ;  /* 0x000137000b097a24 */ /* 0x040fe400078e0209 */
[----:B------:R-:W-:-:S04]  /*108c0*/  IMAD.WIDE.U32 R6, R11, c[0x0][0x4d8], R6 ;  /* 0x000136000b067a25 */ /* 0x000fc800078e0006 */
[----:B------:R-:W-:-:S04]  /*108d0*/  IMAD.WIDE.U32 R4, R5, c[0x0][0x438], RZ ;  /* 0x00010e0005047a25 */ /* 0x000fc800078e00ff */
[----:B------:R-:W-:Y:S01]  /*108e0*/  IMAD.IADD R7, R7, 0x1, R9 ;  /* 0x0000000107077824 */ /* 0x000fe200078e0209 */
[----:B--2---:R-:W-:Y:S01]  /*108f0*/  SHF.R.S32.HI R9, RZ, 0x1f, R17 ;  /* 0x0000001fff097819 */ /* 0x004fe20000011411 */
[----:B------:R-:W-:Y:S02]  /*10900*/  IMAD.IADD R5, R5, 0x1, R8 ;  /* 0x0000000105057824 */ /* 0x000fe400078e0208 */
[----:B------:R-:W-:Y:S02]  /*10910*/  IMAD.MOV R8, RZ, RZ, -R3 ;  /* 0x000000ffff087224 */ /* 0x000fe400078e0a03 */
[----:B------:R-:W-:Y:S02]  /*10920*/  IMAD R2, R2, c[0x0][0x440], RZ ;  /* 0x0001100002027a24 */ /* 0x000fe400078e02ff */
[----:B------:R-:W-:Y:S02]  /*10930*/  IMAD R10, R9, c[0x0][0x4e0], RZ ;  /* 0x00013800090a7a24 */ /* 0x000fe400078e02ff */
[----:B------:R-:W-:-:S02]  /*10940*/  IMAD R8, R8, c[0x0][0x4e8], R0 ;  /* 0x00013a0008087a24 */ /* 0x000fc400078e0200 */
[----:B------:R-:W-:Y:S01]  /*10950*/  IMAD.WIDE.U32 R6, R17, c[0x0][0x4e0], R6 ;  /* 0x0001380011067a25 */ /* 0x000fe200078e0006 */
[----:B------:R-:W-:-:S03]  /*10960*/  SHF.R.S32.HI R12, RZ, 0x1f, R3 ;  /* 0x0000001fff0c7819 */ /* 0x000fc60000011403 */
[C---:B------:R-:W-:Y:S02]  /*10970*/  IMAD R14, R11.reuse, c[0x0][0x444], R2 ;  /* 0x000111000b0e7a24 */ /* 0x040fe400078e0202 */
[----:B------:R-:W-:Y:S01]  /*10980*/  IMAD.WIDE.U32 R4, R11, c[0x0][0x440], R4 ;  /* 0x000110000b047a25 */ /* 0x000fe200078e0004 */
[----:B------:R-:W-:Y:S02]  /*10990*/  SHF.R.S32.HI R13, RZ, 0x1f, R8 ;  /* 0x0000001fff0d7819 */ /* 0x000fe40000011408 */
[----:B------:R-:W-:Y:S01]  /*109a0*/  IADD3 R6, P0, R3, R6, RZ ;  /* 0x0000000603067210 */ /* 0x000fe20007f1e0ff */
[----:B------:R-:W-:Y:S02]  /*109b0*/  IMAD R11, R17, c[0x0][0x4e4], R10 ;  /* 0x00013900110b7a24 */ /* 0x000fe400078e020a */
[----:B------:R-:W-:-:S03]  /*109c0*/  @P1 IMAD.HI.U32 R10, R0, c[0x0][0x4ec], RZ ;  /* 0x00013b00000a1a27 */ /* 0x000fc600078e00ff */
[----:B------:R-:W-:Y:S01]  /*109d0*/  IADD3.X R7, R12, R7, R11, P0, !PT ;  /* 0x000000070c077210 */ /* 0x000fe200007fe40b */
[----:B------:R-:W-:Y:S02]  /*109e0*/  IMAD R9, R9, c[0x0][0x448], RZ ;  /* 0x0001120009097a24 */ /* 0x000fe400078e02ff */
[----:B------:R-:W-:Y:S01]  /*109f0*/  IMAD.MOV.U32 R2, RZ, RZ, R0 ;  /* 0x000000ffff027224 */ /* 0x000fe200078e0000 */
[----:B------:R-:W-:Y:S01]  /*10a00*/  @P1 SHF.R.U32.HI R2, RZ, c[0x0][0x4f0], R10 ;  /* 0x00013c00ff021a19 */ /* 0x000fe2000001160a */
[----:B------:R-:W-:Y:S02]  /*10a10*/  IMAD.IADD R5, R5, 0x1, R14 ;  /* 0x0000000105057824 */ /* 0x000fe400078e020e */
[----:B------:R-:W-:Y:S02]  /*10a20*/  IMAD R3, R13, c[0x0][0x4c8], RZ ;  /* 0x000132000d037a24 */ /* 0x000fe400078e02ff */
[C---:B------:R-:W-:Y:S02]  /*10a30*/  IMAD R10, R17.reuse, c[0x0][0x44c], R9 ;  /* 0x00011300110a7a24 */ /* 0x040fe400078e0209 */
[----:B------:R-:W-:Y:S01]  /*10a40*/  IMAD.WIDE.U32 R4, R17, c[0x0][0x448], R4 ;  /* 0x0001120011047a25 */ /* 0x000fe200078e0004 */
[----:B-1----:R-:W-:-:S03]  /*10a50*/  SHF.R.S32.HI R17, RZ, 0x1f, R20 ;  /* 0x0000001fff117819 */ /* 0x002fc60000011414 */
[C---:B------:R-:W-:Y:S02]  /*10a60*/  IMAD R9, R8.reuse, c[0x0][0x4cc], R3 ;  /* 0x0001330008097a24 */ /* 0x040fe400078e0203 */
[----:B------:R-:W-:Y:S01]  /*10a70*/  IMAD.WIDE.U32 R6, R8, c[0x0][0x4c8], R6 ;  /* 0x0001320008067a25 */ /* 0x000fe200078e0006 */
[----:B------:R-:W-:-:S03]  /*10a80*/  SHF.R.S32.HI R8, RZ, 0x1f, R2 ;  /* 0x0000001fff087819 */ /* 0x000fc60000011402 */
[----:B------:R-:W-:Y:S02]  /*10a90*/  IMAD.MOV R3, RZ, RZ, -R2 ;  /* 0x000000ffff037224 */ /* 0x000fe400078e0a02 */
[----:B------:R-:W-:Y:S01]  /*10aa0*/  IMAD.IADD R5, R5, 0x1, R10 ;  /* 0x0000000105057824 */ /* 0x000fe200078e020a */
[----:B------:R-:W-:Y:S01]  /*10ab0*/  LEA R10, P0, R6, c[0x0][0x4a8], 0x2 ;  /* 0x00012a00060a7a11 */ /* 0x000fe200078010ff */
[----:B------:R-:W-:Y:S01]  /*10ac0*/  IMAD.IADD R9, R7, 0x1, R9 ;  /* 0x0000000107097824 */ /* 0x000fe200078e0209 */
[----:B------:R-:W-:Y:S01]  /*10ad0*/  LEA.HI R17, R17, R20, RZ, 0x5 ;  /* 0x0000001411117211 */ /* 0x000fe200078f28ff */
[----:B------:R-:W-:Y:S02]  /*10ae0*/  IMAD R7, R3, c[0x0][0x4e8], R0 ;  /* 0x00013a0003077a24 */ /* 0x000fe400078e0200 */
[----:B------:R-:W-:Y:S01]  /*10af0*/  IMAD R0, R8, c[0x0][0x430], RZ ;  /* 0x00010c0008007a24 */ /* 0x000fe200078e02ff */
[----:B------:R-:W-:Y:S02]  /*10b00*/  LEA.HI.X R6, R6, c[0x0][0x4ac], R9, 0x2, P0 ;  /* 0x00012b0006067a11 */ /* 0x000fe400000f1409 */
[----:B------:R-:W-:Y:S01]  /*10b10*/  LOP3.LUT R17, R17, 0xffffffe0, RZ, 0xc0, !PT ;  /* 0xffffffe011117812 */ /* 0x000fe200078ec0ff */
[----:B------:R-:W-:-:S02]  /*10b20*/  IMAD R0, R2, c[0x0][0x434], R0 ;  /* 0x00010d0002007a24 */ /* 0x000fc400078e0200 */
[----:B------:R-:W-:Y:S01]  /*10b30*/  IMAD.WIDE.U32 R2, R2, c[0x0][0x430], R4 ;  /* 0x00010c0002027a25 */ /* 0x000fe200078e0004 */
[----:B------:R-:W-:Y:S04]  /*10b40*/  SHFL.IDX PT, R8, R10, RZ, 0x1c1f ;  /* 0x001c1fff0a087589 */ /* 0x000fe800000e0000 */
[----:B------:R-:W1:Y:S01]  /*10b50*/  SHFL.IDX PT, R9, R6, RZ, 0x1c1f ;  /* 0x001c1fff06097589 */ /* 0x000e6200000e0000 */
[----:B------:R-:W-:Y:S02]  /*10b60*/  IMAD.IADD R17, R20, 0x1, -R17 ;  /* 0x0000000114117824 */ /* 0x000fe400078e0a11 */
[----:B------:R-:W-:Y:S01]  /*10b70*/  IMAD.IADD R3, R3, 0x1, R0 ;  /* 0x0000000103037824 */ /* 0x000fe200078e0200 */
[----:B------:R-:W-:Y:S01]  /*10b80*/  SHFL.IDX PT, R4, R10, 0x1, 0x1c1f ;  /* 0x003c1f000a047f89 */ /* 0x000fe200000e0000 */
[----:B------:R-:W-:-:S03]  /*10b90*/  IMAD.IADD R0, R18, 0x1, R19 ;  /* 0x0000000112007824 */ /* 0x000fc600078e0213 */
[----:B------:R2:W3:Y:S01]  /*10ba0*/  SHFL.IDX PT, R5, R6, 0x1, 0x1c1f ;  /* 0x003c1f0006057f89 */ /* 0x0004e200000e0000 */
[----:B------:R-:W-:Y:S01]  /*10bb0*/  LOP3.LUT P3, RZ, R17, 0x3, RZ, 0xc0, !PT ;  /* 0x0000000311ff7812 */ /* 0x000fe2000786c0ff */
[----:B------:R-:W-:-:S03]  /*10bc0*/  IMAD.WIDE.U32 R2, R7, c[0x0][0x428], R2 ;  /* 0x00010a0007027a25 */ /* 0x000fc600078e0002 */
[C---:B------:R-:W-:Y:S02]  /*10bd0*/  ISETP.GE.OR P4, PT, R0.reuse, UR4, P3 ;  /* 0x0000000400007c0c */ /* 0x040fe40009f86670 */
[----:B------:R-:W-:Y:S02]  /*10be0*/  ISETP.GE.AND P1, PT, R0, UR4, PT ;  /* 0x0000000400007c0c */ /* 0x000fe4000bf26270 */
[----:B--2---:R-:W-:-:S05]  /*10bf0*/  SHF.R.S32.HI R6, RZ, 0x1f, R7 ;  /* 0x0000001fff067819 */ /* 0x004fca0000011407 */
[----:B------:R-:W-:Y:S01]  /*10c00*/  IMAD R10, R6, c[0x0][0x428], RZ ;  /* 0x00010a00060a7a24 */ /* 0x000fe200078e02ff */
[----:B------:R-:W-:-:S03]  /*10c10*/  IADD3 R6, R0, 0x8, RZ ;  /* 0x0000000800067810 */ /* 0x000fc60007ffe0ff */
[----:B------:R-:W-:Y:S01]  /*10c20*/  IMAD R10, R7, c[0x0][0x42c], R10 ;  /* 0x00010b00070a7a24 */ /* 0x000fe200078e020a */
[----:B------:R-:W-:Y:S02]  /*10c30*/  ISETP.GE.OR P3, PT, R6, UR4, P3 ;  /* 0x0000000406007c0c */ /* 0x000fe40009f66670 */
[----:B------:R-:W-:Y:S01]  /*10c40*/  LEA R37, P2, R2, c[0x0][0x400], 0x2 ;  /* 0x0001000002257a11 */ /* 0x000fe200078410ff */
[----:B------:R-:W-:Y:S01]  /*10c50*/  IMAD.IADD R3, R3, 0x1, R10 ;  /* 0x0000000103037824 */ /* 0x000fe200078e020a */
[----:B-1----:R1:W-:Y:S01]  /*10c60*/  @!P4 ST.E [R8.64], R16 ;  /* 0x000000100800c985 */ /* 0x0023e2000c101908 */
[----:B------:R-:W-:-:S03]  /*10c70*/  ISETP.GE.AND P0, PT, R6, UR4, PT ;  /* 0x0000000406007c0c */ /* 0x000fc6000bf06270 */
[----:B------:R-:W-:Y:S02]  /*10c80*/  LEA.HI.X R32, R2, c[0x0][0x404], R3, 0x2, P2 ;  /* 0x0001010002207a11 */ /* 0x000fe400010f1403 */
[C---:B------:R-:W-:Y:S01]  /*10c90*/  IADD3 R25, R107.reuse, 0x8, RZ ;  /* 0x000000086b197810 */ /* 0x040fe20007ffe0ff */
[----:B------:R-:W2:Y:S01]  /*10ca0*/  SHFL.IDX PT, R2, R37, RZ, 0x1c1f ;  /* 0x001c1fff25027589 */ /* 0x000ea200000e0000 */
[C---:B------:R-:W-:Y:S02]  /*10cb0*/  IADD3 R24, R107.reuse, 0x10, RZ ;  /* 0x000000106b187810 */ /* 0x040fe40007ffe0ff */
[C---:B------:R-:W-:Y:S01]  /*10cc0*/  IADD3 R23, R107.reuse, 0x18, RZ ;  /* 0x000000186b177810 */ /* 0x040fe20007ffe0ff */
[----:B---3--:R3:W-:Y:S01]  /*10cd0*/  @!P3 ST.E [R4.64], R15 ;  /* 0x0000000f0400b985 */ /* 0x0087e2000c101908 */
[C---:B------:R-:W-:Y:S02]  /*10ce0*/  IADD3 R22, R107.reuse, 0x20, RZ ;  /* 0x000000206b167810 */ /* 0x040fe40007ffe0ff */
[C---:B------:R-:W-:Y:S01]  /*10cf0*/  IADD3 R21, R107.reuse, 0x28, RZ ;  /* 0x000000286b157810 */ /* 0x040fe20007ffe0ff */
[----:B------:R4:W2:Y:S01]  /*10d00*/  SHFL.IDX PT, R3, R32, RZ, 0x1c1f ;  /* 0x001c1fff20037589 */ /* 0x0008a200000e0000 */
[----:B------:R-:W-:-:S02]  /*10d10*/  IADD3 R20, R107, 0x30, RZ ;  /* 0x000000306b147810 */ /* 0x000fc40007ffe0ff */
[C---:B------:R-:W-:Y:S02]  /*10d20*/  IADD3 R19, R107.reuse, 0x38, RZ ;  /* 0x000000386b137810 */ /* 0x040fe40007ffe0ff */
        /* <DEDUP_REMOVED lines=9> */
[C---:B---3--:R-:W-:Y:S02]  /*10dc0*/  IADD3 R15, R107.reuse, 0x58, RZ ;  /* 0x000000586b0f7810 */ /* 0x048fe40007ffe0ff */
        /* <DEDUP_REMOVED lines=30> */
[----:B--2-4-:R-:W-:Y:S02]  /*10fb0*/  ISETP.GE.AND P5, PT, R107, c[0x0][0x3c8], PT ;  /* 0x0000f2006b007a0c */ /* 0x014fe40003fa6270 */
[----:B------:R-:W-:Y:S02]  /*10fc0*/  ISETP.GE.AND P1, PT, R25, c[0x0][0x3c8], PT ;  /* 0x0000f20019007a0c */ /* 0x000fe40003f26270 */
[----:B------:R-:W-:-:S02]  /*10fd0*/  ISETP.GE.AND P4, PT, R24, c[0x0][0x3c8], PT ;  /* 0x0000f20018007a0c */ /* 0x000fc40003f86270 */
[----:B------:R-:W-:-:S07]  /*10fe0*/  ISETP.GE.AND P2, PT, R23, c[0x0][0x3c8], PT ;  /* 0x0000f20017007a0c */ /* 0x000fce0003f46270 */
[----:B------:R-:W-:Y:S02]  /*10ff0*/  @!P5 IMAD.WIDE R28, R107, 0x4, R2 ;  /* 0x000000046b1cd825 */ /* 0x000fe400078e0202 */
[----:B------:R-:W-:-:S03]  /*11000*/  @!P1 LEA R26, P3, R25, R2, 0x2 ;  /* 0x00000002191a9211 */ /* 0x000fc600078610ff */
[----:B------:R1:W-:Y:S01]  /*11010*/  @!P5 ST.E.64 [R28.64], R108 ;  /* 0x0000006c1c00d985 */ /* 0x0003e2000c101b08 */
[----:B------:R-:W-:Y:S02]  /*11020*/  @!P1 LEA.HI.X R27, R25, R3, R33, 0x2, P3 ;  /* 0x00000003191b9211 */ /* 0x000fe400018f1421 */
[----:B------:R-:W-:-:S03]  /*11030*/  ISETP.GE.AND P5, PT, R22, c[0x0][0x3c8], PT ;  /* 0x0000f20016007a0c */ /* 0x000fc60003fa6270 */
[----:B------:R2:W-:Y:S01]  /*11040*/  @!P1 ST.E.64 [R26.64], R112 ;  /* 0x000000701a009985 */ /* 0x0005e2000c101b08 */
[----:B------:R-:W-:Y:S02]  /*11050*/  ISETP.GE.AND P1, PT, R21, c[0x0][0x3c8], PT ;  /* 0x0000f20015007a0c */ /* 0x000fe40003f26270 */
[----:B-1----:R-:W-:-:S04]  /*11060*/  @!P4 LEA R28, P3, R24, R2, 0x2 ;  /* 0x00000002181cc211 */ /* 0x002fc800078610ff */
[----:B------:R-:W-:Y:S02]  /*11070*/  @!P4 LEA.HI.X R29, R24, R3, R34, 0x2, P3 ;  /* 0x00000003181dc211 */ /* 0x000fe400018f1422 */
[----:B--2---:R-:W-:-:S03]  /*11080*/  @!P2 LEA R26, P3, R23, R2, 0x2 ;  /* 0x00000002171aa211 */ /* 0x004fc600078610ff */
        /* <DEDUP_REMOVED lines=60> */
[----:B-1----:R-:W-:-:S04]  /*11450*/  @!P3 LEA R28, P4, R8, R2, 0x2 ;  /* 0x00000002081cb211 */ /* 0x002fc800078810ff */
[-C--:B------:R-:W-:Y:S02]  /*11460*/  @!P3 LEA.HI.X R29, R8, R3.reuse, R52, 0x2, P4 ;  /* 0x00000003081db211 */ /* 0x080fe400020f1434 */
[-C--:B--2---:R-:W-:Y:S02]  /*11470*/  @!P2 LEA R26, P1, R7, R2.reuse, 0x2 ;  /* 0x00000002071aa211 */ /* 0x084fe400078210ff */
[----:B------:R-:W-:Y:S01]  /*11480*/  ISETP.GE.AND P4, PT, R5, c[0x0][0x3c8], PT ;  /* 0x0000f20005007a0c */ /* 0x000fe20003f86270 */
[----:B------:R1:W-:Y:S01]  /*11490*/  @!P3 ST.E.64 [R28.64], R76 ;  /* 0x0000004c1c00b985 */ /* 0x0003e2000c101b08 */
[----:B------:R-:W-:Y:S02]  /*114a0*/  @!P2 LEA.HI.X R27, R7, R3, R51, 0x2, P1 ;  /* 0x00000003071ba211 */ /* 0x000fe400008f1433 */
[----:B------:R-:W-:Y:S02]  /*114b0*/  ISETP.GE.AND P3, PT, R4, c[0x0][0x3c8], PT ;  /* 0x0000f20004007a0c */ /* 0x000fe40003f66270 */
[----:B------:R-:W-:Y:S01]  /*114c0*/  @!P5 LEA R30, P1, R6, R2, 0x2 ;  /* 0x00000002061ed211 */ /* 0x000fe200078210ff */
[----:B------:R2:W-:Y:S01]  /*114d0*/  @!P2 ST.E.64 [R26.64], R80 ;  /* 0x000000501a00a985 */ /* 0x0005e2000c101b08 */
[----:B------:R-:W-:-:S02]  /*114e0*/  ISETP.GE.AND P2, PT, R0, c[0x0][0x3c8], PT ;  /* 0x0000f20000007a0c */ /* 0x000fc40003f46270 */
[----:B------:R-:W-:-:S05]  /*114f0*/  @!P5 LEA.HI.X R31, R6, R3, R53, 0x2, P1 ;  /* 0x00000003061fd211 */ /* 0x000fca00008f1435 */
[----:B------:R3:W-:Y:S01]  /*11500*/  @!P5 ST.E.64 [R30.64], R84 ;  /* 0x000000541e00d985 */ /* 0x0007e2000c101b08 */
[----:B-1----:R-:W-:-:S04]  /*11510*/  @!P4 LEA R28, P1, R5, R2, 0x2 ;  /* 0x00000002051cc211 */ /* 0x002fc800078210ff */
[----:B------:R-:W-:Y:S02]  /*11520*/  @!P4 LEA.HI.X R29, R5, R3, R54, 0x2, P1 ;  /* 0x00000003051dc211 */ /* 0x000fe400008f1436 */
[----:B--2---:R-:W-:-:S03]  /*11530*/  @!P3 LEA R26, P1, R4, R2, 0x2 ;  /* 0x00000002041ab211 */ /* 0x004fc600078210ff */
[----:B------:R3:W-:Y:S01]  /*11540*/  @!P4 ST.E.64 [R28.64], R88 ;  /* 0x000000581c00c985 */ /* 0x0007e2000c101b08 */
[----:B------:R-:W-:Y:S02]  /*11550*/  @!P3 LEA.HI.X R27, R4, R3, R55, 0x2, P1 ;  /* 0x00000003041bb211 */ /* 0x000fe400008f1437 */
[----:B------:R-:W-:-:S03]  /*11560*/  @!P2 LEA R2, P1, R0, R2, 0x2 ;  /* 0x000000020002a211 */ /* 0x000fc600078210ff */
[----:B------:R3:W-:Y:S01]  /*11570*/  @!P3 ST.E.64 [R26.64], R92 ;  /* 0x0000005c1a00b985 */ /* 0x0007e2000c101b08 */
[----:B------:R-:W-:-:S05]  /*11580*/  @!P2 LEA.HI.X R3, R0, R3, R56, 0x2, P1 ;  /* 0x000000030003a211 */ /* 0x000fca00008f1438 */
[----:B------:R3:W-:Y:S04]  /*11590*/  @!P2 ST.E.64 [R2.64], R96 ;  /* 0x000000600200a985 */ /* 0x0007e8000c101b08 */
.L_x_851:
[----:B--2-4-:R-:W-:Y:S05]  /*115a0*/  BSYNC B0 ;  /* 0x0000000000007941 */ /* 0x014fea0003800000 */
.L_x_850:
[----:B---3--:R1:W2:Y:S04]  /*115b0*/  SHFL.IDX PT, R3, R32, 0x1, 0x1c1f ;  /* 0x003c1f0020037f89 */ /* 0x0082a800000e0000 */
[----:B------:R1:W3:Y:S01]  /*115c0*/  SHFL.IDX PT, R2, R37, 0x1, 0x1c1f ;  /* 0x003c1f0025027f89 */ /* 0x0002e200000e0000 */
[----:B------:R-:W-:Y:S05]  /*115d0*/  @P0 BRA `(.L_x_852) ;  /* 0x000008d000000947 */ /* 0x000fea0003800000 */
[----:B------:R-:W-:Y:S02]  /*115e0*/  ISETP.GE.AND P1, PT, R25, c[0x0][0x3c8], PT ;  /* 0x0000f20019007a0c */ /* 0x000fe40003f26270 */
[----:B------:R-:W-:Y:S02]  /*115f0*/  ISETP.GE.AND P4, PT, R107, c[0x0][0x3c8], PT ;  /* 0x0000f2006b007a0c */ /* 0x000fe40003f86270 */
[----:B------:R-:W-:Y:S02]  /*11600*/  ISETP.GE.AND P0, PT, R24, c[0x0][0x3c8], PT ;  /* 0x0000f20018007a0c */ /* 0x000fe40003f06270 */
[----:B------:R-:W-:-:S02]  /*11610*/  ISETP.GE.AND P3, PT, R23, c[0x0][0x3c8], PT ;  /* 0x0000f20017007a0c */ /* 0x000fc40003f66270 */
[----:B------:R-:W-:-:S05]  /*11620*/  ISETP.GE.AND P2, PT, R22, c[0x0][0x3c8], PT ;  /* 0x0000f20016007a0c */ /* 0x000fca0003f46270 */
[----:B---3--:R-:W-:Y:S02]  /*11630*/  @!P1 LEA R28, P5, R25, R2, 0x2 ;  /* 0x00000002191c9211 */ /* 0x008fe400078a10ff */
[----:B--2---:R-:W-:Y:S02]  /*11640*/  @!P4 IMAD.WIDE R26, R107, 0x4, R2 ;  /* 0x000000046b1ac825 */ /* 0x004fe400078e0202 */
[----:B------:R-:W-:-:S03]  /*11650*/  @!P1 LEA.HI.X R29, R25, R3, R33, 0x2, P5 ;  /* 0x00000003191d9211 */ /* 0x000fc600028f1421 */
[----:B------:R2:W-:Y:S01]  /*11660*/  @!P4 ST.E.64 [R26.64], R110 ;  /* 0x0000006e1a00c985 */ /* 0x0005e2000c101b08 */
[----:B------:R-:W-:-:S03]  /*11670*/  ISETP.GE.AND P4, PT, R21, c[0x0][0x3c8], PT ;  /* 0x0000f20015007a0c */ /* 0x000fc60003f86270 */
[----:B------:R3:W-:Y:S01]  /*11680*/  @!P1 ST.E.64 [R28.64], R114 ;  /* 0x000000721c009985 */ /* 0x0007e2000c101b08 */
[CC--:B--2---:R-:W-:Y:S02]  /*11690*/  @!P0 LEA R26, P5, R24.reuse, R2.reuse, 0x2 ;  /* 0x00000002181a8211 */ /* 0x0c4fe400078a10ff */
[CC--:B---3--:R-:W-:Y:S02]  /*116a0*/  @!P3 LEA R28, P1, R23.reuse, R2.reuse, 0x2 ;  /* 0x00000002171cb211 */ /* 0x0c8fe400078210ff */
[-C--:B------:R-:W-:Y:S02]  /*116b0*/  @!P0 LEA.HI.X R27, R24, R3.reuse, R34, 0x2, P5 ;  /* 0x00000003181b8211 */ /* 0x080fe400028f1422 */
[----:B------:R-:W-:Y:S02]  /*116c0*/  @!P3 LEA.HI.X R29, R23, R3, R36, 0x2, P1 ;  /* 0x00000003171db211 */ /* 0x000fe400008f1424 */
[----:B------:R-:W-:Y:S01]  /*116d0*/  ISETP.GE.AND P1, PT, R20, c[0x0][0x3c8], PT ;  /* 0x0000f20014007a0c */ /* 0x000fe20003f26270 */
[----:B------:R2:W-:Y:S01]  /*116e0*/  @!P0 ST.E.64 [R26.64], R118 ;  /* 0x000000761a008985 */ /* 0x0005e2000c101b08 */
[----:B------:R-:W-:-:S02]  /*116f0*/  @!P2 LEA R30, P5, R22, R2, 0x2 ;  /* 0x00000002161ea211 */ /* 0x000fc400078a10ff */
[----:B------:R-:W-:Y:S01]  /*11700*/  ISETP.GE.AND P0, PT, R19, c[0x0][0x3c8], PT ;  /* 0x0000f20013007a0c */ /* 0x000fe20003f06270 */
[----:B------:R-:W-:Y:S01]  /*11710*/  @!P3 ST.E.64 [R28.64], R122 ;  /* 0x0000007a1c00b985 */ /* 0x000fe2000c101b08 */
[----:B------:R-:W-:Y:S02]  /*11720*/  @!P2 LEA.HI.X R31, R22, R3, R35, 0x2, P5 ;  /* 0x00000003161fa211 */ /* 0x000fe400028f1423 */
[----:B------:R-:W-:-:S03]  /*11730*/  ISETP.GE.AND P3, PT, R18, c[0x0][0x3c8], PT ;  /* 0x0000f20012007a0c */ /* 0x000fc60003f66270 */
[----:B------:R-:W-:Y:S01]  /*11740*/  @!P2 ST.E.64 [R30.64], R126 ;  /* 0x0000007e1e00a985 */ /* 0x000fe2000c101b08 */
[----:B------:R-:W-:Y:S02]  /*11750*/  ISETP.GE.AND P2, PT, R17, c[0x0][0x3c8], PT ;  /* 0x0000f20011007a0c */ /* 0x000fe40003f46270 */
[----:B--2---:R-:W-:-:S04]  /*11760*/  @!P4 LEA R26, P5, R21, R2, 0x2 ;  /* 0x00000002151ac211 */ /* 0x004fc800078a10ff */
[----:B------:R-:W-:Y:S02]  /*11770*/  @!P4 LEA.HI.X R27, R21, R3, R38, 0x2, P5 ;  /* 0x00000003151bc211 */ /* 0x000fe400028f1426 */
[----:B------:R-:W-:-:S03]  /*11780*/  @!P1 LEA R24, P5, R20, R2, 0x2 ;  /* 0x0000000214189211 */ /* 0x000fc600078a10ff */
[----:B------:R-:W-:Y:S01]  /*11790*/  @!P4 ST.E.64 [R26.64], R130 ;  /* 0x000000821a00c985 */ /* 0x000fe2000c101b08 */
[-C--:B------:R-:W-:Y:S02]  /*117a0*/  @!P1 LEA.HI.X R25, R20, R3.reuse, R39, 0x2, P5 ;  /* 0x0000000314199211 */ /* 0x080fe400028f1427 */
[CC--:B------:R-:W-:Y:S02]  /*117b0*/  @!P0 LEA R20, P5, R19.reuse, R2.reuse, 0x2 ;  /* 0x0000000213148211 */ /* 0x0c0fe400078a10ff */
[----:B------:R-:W-:Y:S01]  /*117c0*/  ISETP.GE.AND P4, PT, R14, c[0x0][0x3c8], PT ;  /* 0x0000f2000e007a0c */ /* 0x000fe20003f86270 */
[----:B------:R-:W-:Y:S01]  /*117d0*/  @!P1 ST.E.64 [R24.64], R134 ;  /* 0x0000008618009985 */ /* 0x000fe2000c101b08 */
[----:B------:R-:W-:Y:S02]  /*117e0*/  @!P0 LEA.HI.X R21, R19, R3, R40, 0x2, P5 ;  /* 0x0000000313158211 */ /* 0x000fe400028f1428 */
[----:B------:R-:W-:Y:S02]  /*117f0*/  @!P3 LEA R22, P5, R18, R2, 0x2 ;  /* 0x000000021216b211 */ /* 0x000fe400078a10ff */
[----:B------:R-:W-:Y:S01]  /*11800*/  ISETP.GE.AND P1, PT, R16, c[0x0][0x3c8], PT ;  /* 0x0000f20010007a0c */ /* 0x000fe20003f26270 */
[----:B------:R2:W-:Y:S01]  /*11810*/  @!P0 ST.E.64 [R20.64], R138 ;  /* 0x0000008a14008985 */ /* 0x0005e2000c101b08 */
[----:B------:R-:W-:-:S02]  /*11820*/  ISETP.GE.AND P0, PT, R15, c[0x0][0x3c8], PT ;  /* 0x0000f2000f007a0c */ /* 0x000fc40003f06270 */
[----:B------:R-:W-:-:S05]  /*11830*/  @!P3 LEA.HI.X R23, R18, R3, R41, 0x2, P5 ;  /* 0x000000031217b211 */ /* 0x000fca00028f1429 */
[----:B------:R3:W-:Y:S01]  /*11840*/  @!P3 ST.E.64 [R22.64], R142 ;  /* 0x0000008e1600b985 */ /* 0x0007e2000c101b08 */
[----:B------:R-:W-:Y:S02]  /*11850*/  ISETP.GE.AND P3, PT, R13, c[0x0][0x3c8], PT ;  /* 0x0000f2000d007a0c */ /* 0x000fe40003f66270 */
[----:B--2---:R-:W-:-:S04]  /*11860*/  @!P2 LEA R20, P5, R17, R2, 0x2 ;  /* 0x000000021114a211 */ /* 0x004fc800078a10ff */
[----:B------:R-:W-:Y:S02]  /*11870*/  @!P2 LEA.HI.X R21, R17, R3, R42, 0x2, P5 ;  /* 0x000000031115a211 */ /* 0x000fe400028f142a */
[----:B------:R-:W-:-:S03]  /*11880*/  @!P1 LEA R18, P5, R16, R2, 0x2 ;  /* 0x0000000210129211 */ /* 0x000fc600078a10ff */
[----:B------:R2:W-:Y:S01]  /*11890*/  @!P2 ST.E.64 [R20.64], R146 ;  /* 0x000000921400a985 */ /* 0x0005e2000c101b08 */
[----:B------:R-:W-:Y:S02]  /*118a0*/  @!P1 LEA.HI.X R19, R16, R3, R43, 0x2, P5 ;  /* 0x0000000310139211 */ /* 0x000fe400028f142b */
[----:B---3--:R-:W-:-:S03]  /*118b0*/  @!P4 LEA R22, P5, R14, R2, 0x2 ;  /* 0x000000020e16c211 */ /* 0x008fc600078a10ff */
[----:B------:R3:W-:Y:S01]  /*118c0*/  @!P1 ST.E.64 [R18.64], R150 ;  /* 0x0000009612009985 */ /* 0x0007e2000c101b08 */
[----:B------:R-:W-:Y:S02]  /*118d0*/  ISETP.GE.AND P1, PT, R11, c[0x0][0x3c8], PT ;  /* 0x0000f2000b007a0c */ /* 0x000fe40003f26270 */
[----:B------:R-:W-:Y:S02]  /*118e0*/  @!P4 LEA.HI.X R23, R14, R3, R44, 0x2, P5 ;  /* 0x000000030e17c211 */ /* 0x000fe400028f142c */
[----:B--2---:R-:W-:-:S04]  /*118f0*/  @!P0 LEA R20, P2, R15, R2, 0x2 ;  /* 0x000000020f148211 */ /* 0x004fc800078410ff */
[-C--:B------:R-:W-:Y:S02]  /*11900*/  @!P0 LEA.HI.X R21, R15, R3.reuse, R45, 0x2, P2 ;  /* 0x000000030f158211 */ /* 0x080fe400010f142d */
[----:B------:R-:W-:Y:S02]  /*11910*/  ISETP.GE.AND P2, PT, R12, c[0x0][0x3c8], PT ;  /* 0x0000f2000c007a0c */ /* 0x000fe40003f46270 */
[C---:B---3--:R-:W-:Y:S01]  /*11920*/  @!P3 LEA R18, P5, R13.reuse, R2, 0x2 ;  /* 0x000000020d12b211 */ /* 0x048fe200078a10ff */
[----:B------:R-:W-:Y:S01]  /*11930*/  @!P0 ST.E.64 [R20.64], R154 ;  /* 0x0000009a14008985 */ /* 0x000fe2000c101b08 */
[----:B------:R-:W-:Y:S02]  /*11940*/  ISETP.GE.AND P0, PT, R10, c[0x0][0x3c8], PT ;  /* 0x0000f2000a007a0c */ /* 0x000fe40003f06270 */
[----:B------:R-:W-:Y:S01]  /*11950*/  @!P3 LEA.HI.X R19, R13, R3, R46, 0x2, P5 ;  /* 0x000000030d13b211 */ /* 0x000fe200028f142e */
[----:B------:R-:W-:Y:S04]  /*11960*/  @!P4 ST.E.64 [R22.64], R104 ;  /* 0x000000681600c985 */ /* 0x000fe8000c101b08 */
[----:B------:R-:W-:Y:S01]  /*11970*/  @!P3 ST.E.64 [R18.64], R58 ;  /* 0x0000003a1200b985 */ /* 0x000fe2000c101b08 */
[----:B------:R-:W-:-:S02]  /*11980*/  ISETP.GE.AND P3, PT, R7, c[0x0][0x3c8], PT ;  /* 0x0000f20007007a0c */ /* 0x000fc40003f66270 */
[----:B------:R-:W-:-:S04]  /*11990*/  @!P2 LEA R16, P5, R12, R2, 0x2 ;  /* 0x000000020c10a211 */ /* 0x000fc800078a10ff */
[-C--:B------:R-:W-:Y:S02]  /*119a0*/  @!P2 LEA.HI.X R17, R12, R3.reuse, R47, 0x2, P5 ;  /* 0x000000030c11a211 */ /* 0x080fe400028f142f */
[CC--:B------:R-:W-:Y:S02]  /*119b0*/  @!P1 LEA R14, P5, R11.reuse, R2.reuse, 0x2 ;  /* 0x000000020b0e9211 */ /* 0x0c0fe400078a10ff */
[C---:B------:R-:W-:Y:S01]  /*119c0*/  @!P0 LEA R12, P4, R10.reuse, R2, 0x2 ;  /* 0x000000020a0c8211 */ /* 0x040fe200078810ff */
[----:B------:R-:W-:Y:S01]  /*119d0*/  @!P2 ST.E.64 [R16.64], R62 ;  /* 0x0000003e1000a985 */ /* 0x000fe2000c101b08 */
[-C--:B------:R-:W-:Y:S02]  /*119e0*/  @!P1 LEA.HI.X R15, R11, R3.reuse, R48, 0x2, P5 ;  /* 0x000000030b0f9211 */ /* 0x080fe400028f1430 */
[----:B------:R-:W-:Y:S02]  /*119f0*/  ISETP.GE.AND P5, PT, R9, c[0x0][0x3c8], PT ;  /* 0x0000f20009007a0c */ /* 0x000fe40003fa6270 */
[----:B------:R-:W-:Y:S01]  /*11a00*/  @!P0 LEA.HI.X R13, R10, R3, R49, 0x2, P4 ;  /* 0x000000030a0d8211 */ /* 0x000fe200020f1431 */
[----:B------:R2:W-:Y:S01]  /*11a10*/  @!P1 ST.E.64 [R14.64], R66 ;  /* 0x000000420e009985 */ /* 0x0005e2000c101b08 */
[----:B------:R-:W-:-:S02]  /*11a20*/  ISETP.GE.AND P4, PT, R8, c[0x0][0x3c8], PT ;  /* 0x0000f20008007a0c */ /* 0x000fc40003f86270 */
[----:B------:R-:W-:Y:S01]  /*11a30*/  ISETP.GE.AND P2, PT, R6, c[0x0][0x3c8], PT ;  /* 0x0000f20006007a0c */ /* 0x000fe20003f46270 */
[----:B------:R3:W-:Y:S06]  /*11a40*/  @!P0 ST.E.64 [R12.64], R70 ;  /* 0x000000460c008985 */ /* 0x0007ec000c101b08 */
[----:B------:R-:W-:-:S04]  /*11a50*/  @!P5 LEA R10, P1, R9, R2, 0x2 ;  /* 0x00000002090ad211 */ /* 0x000fc800078210ff */
[----:B------:R-:W-:Y:S02]  /*11a60*/  @!P5 LEA.HI.X R11, R9, R3, R50, 0x2, P1 ;  /* 0x00000003090bd211 */ /* 0x000fe400008f1432 */
[----:B------:R-:W-:-:S03]  /*11a70*/  ISETP.GE.AND P1, PT, R5, c[0x0][0x3c8], PT ;  /* 0x0000f20005007a0c */ /* 0x000fc60003f26270 */
[----:B------:R4:W-:Y:S01]  /*11a80*/  @!P5 ST.E.64 [R10.64], R74 ;  /* 0x0000004a0a00d985 */ /* 0x0009e2000c101b08 */
[CC--:B--2---:R-:W-:Y:S02]  /*11a90*/  @!P4 LEA R14, P0, R8.reuse, R2.reuse, 0x2 ;  /* 0x00000002080ec211 */ /* 0x0c4fe400078010ff */
[CC--:B---3--:R-:W-:Y:S02]  /*11aa0*/  @!P3 LEA R12, P5, R7.reuse, R2.reuse, 0x2 ;  /* 0x00000002070cb211 */ /* 0x0c8fe400078a10ff */
[-C--:B------:R-:W-:Y:S02]  /*11ab0*/  @!P4 LEA.HI.X R15, R8, R3.reuse, R52, 0x2, P0 ;  /* 0x00000003080fc211 */ /* 0x080fe400000f1434 */
[----:B------:R-:W-:Y:S02]  /*11ac0*/  ISETP.GE.AND P0, PT, R4, c[0x0][0x3c8], PT ;  /* 0x0000f20004007a0c */ /* 0x000fe40003f06270 */
[----:B------:R-:W-:Y:S01]  /*11ad0*/  @!P3 LEA.HI.X R13, R7, R3, R51, 0x2, P5 ;  /* 0x00000003070db211 */ /* 0x000fe200028f1433 */
[----:B------:R2:W-:Y:S04]  /*11ae0*/  @!P4 ST.E.64 [R14.64], R78 ;  /* 0x0000004e0e00c985 */ /* 0x0005e8000c101b08 */
[----:B------:R2:W-:Y:S01]  /*11af0*/  @!P3 ST.E.64 [R12.64], R82 ;  /* 0x000000520c00b985 */ /* 0x0005e2000c101b08 */
[----:B----4-:R-:W-:-:S04]  /*11b00*/  @!P2 LEA R10, P5, R6, R2, 0x2 ;  /* 0x00000002060aa211 */ /* 0x010fc800078a10ff */
[----:B------:R-:W-:Y:S02]  /*11b10*/  @!P2 LEA.HI.X R11, R6, R3, R53, 0x2, P5 ;  /* 0x00000003060ba211 */ /* 0x000fe400028f1435 */
[----:B------:R-:W-:-:S03]  /*11b20*/  @!P1 LEA R8, P5, R5, R2, 0x2 ;  /* 0x0000000205089211 */ /* 0x000fc600078a10ff */
[----:B------:R2:W-:Y:S01]  /*11b30*/  @!P2 ST.E.64 [R10.64], R86 ;  /* 0x000000560a00a985 */ /* 0x0005e2000c101b08 */
[----:B------:R-:W-:Y:S02]  /*11b40*/  @!P1 LEA.HI.X R9, R5, R3, R54, 0x2, P5 ;  /* 0x0000000305099211 */ /* 0x000fe400028f1436 */
[----:B------:R-:W-:-:S03]  /*11b50*/  @!P0 LEA R6, P5, R4, R2, 0x2 ;  /* 0x0000000204068211 */ /* 0x000fc600078a10ff */
[----:B------:R2:W-:Y:S01]  /*11b60*/  @!P1 ST.E.64 [R8.64], R90 ;  /* 0x0000005a08009985 */ /* 0x0005e2000c101b08 */
[----:B------:R-:W-:-:S05]  /*11b70*/  @!P0 LEA.HI.X R7, R4, R3, R55, 0x2, P5 ;  /* 0x0000000304078211 */ /* 0x000fca00028f1437 */
[----:B------:R2:W-:Y:S01]  /*11b80*/  @!P0 ST.E.64 [R6.64], R94 ;  /* 0x0000005e06008985 */ /* 0x0005e2000c101b08 */
[----:B------:R-:W-:-:S13]  /*11b90*/  ISETP.GE.AND P0, PT, R0, c[0x0][0x3c8], PT ;  /* 0x0000f20000007a0c */ /* 0x000fda0003f06270 */
[----:B------:R-:W-:Y:S05]  /*11ba0*/  @P0 BRA `(.L_x_852) ;  /* 0x0000030000000947 */ /* 0x000fea0003800000 */
[----:B------:R-:W-:-:S04]  /*11bb0*/  LEA R2, P0, R0, R2, 0x2 ;  /* 0x0000000200027211 */ /* 0x000fc800078010ff */
[----:B------:R-:W-:-:S05]  /*11bc0*/  LEA.HI.X R3, R0, R3, R56, 0x2, P0 ;  /* 0x0000000300037211 */ /* 0x000fca00000f1438 */
[----:B------:R3:W-:Y:S01]  /*11bd0*/  ST.E.64 [R2.64], R98 ;  /* 0x0000006202007985 */ /* 0x0007e2000c101b08 */
[----:B------:R-:W-:Y:S05]  /*11be0*/  BRA `(.L_x_852) ;  /* 0x000002c000007947 */ /* 0x000fea0003800000 */
.L_x_848:
[----:B------:R-:W2:Y:S02]  /*11bf0*/  S2R R4, SR_TID.X ;  /* 0x0000000000047919 */ /* 0x000ea40000002100 */
[----:B--2---:R-:W-:-:S13]  /*11c00*/  ISETP.GT.AND P0, PT, R4, 0x7f, PT ;  /* 0x0000007f0400780c */ /* 0x004fda0003f04270 */
[----:B------:R-:W-:Y:S05]  /*11c10*/  @P0 BRA `(.L_x_852) ;  /* 0x0000029000000947 */ /* 0x000fea0003800000 */
[----:B------:R-:W2:Y:S01]  /*11c20*/  LDL.LU R3, [R1+0x58] ;  /* 0x0000580001037983 */ /* 0x000ea20000300800 */
[----:B------:R-:W-:-:S05]  /*11c30*/  MOV R2, c[0x0][0x4e8] ;  /* 0x00013a0000027a02 */ /* 0x000fca0000000f00 */
[----:B------:R-:W-:Y:S01]  /*11c40*/  IMAD R0, R2, c[0x0][0x388], RZ ;  /* 0x0000e20002007a24 */ /* 0x000fe200078e02ff */
[----:B--2---:R-:W-:-:S04]  /*11c50*/  IADD3 R4, R3, R4, RZ ;  /* 0x0000000403047210 */ /* 0x004fc80007ffe0ff */
[----:B------:R-:W-:-:S13]  /*11c60*/  ISETP.GE.AND P0, PT, R4, R0, PT ;  /* 0x000000000400720c */ /* 0x000fda0003f06270 */
[----:B------:R-:W-:Y:S05]  /*11c70*/  @P0 BRA `(.L_x_852) ;  /* 0x0000023000000947 */ /* 0x000fea0003800000 */
[----:B------:R-:W2:Y:S04]  /*11c80*/  LDL.LU R3, [R1+0x44] ;  /* 0x0000440001037983 */ /* 0x000ea80000300800 */
[----:B------:R-:W3:Y:S04]  /*11c90*/  LDL.LU R9, [R1+0x48] ;  /* 0x0000480001097983 */ /* 0x000ee80000300800 */
[----:B------:R-:W4:Y:S01]  /*11ca0*/  LDL.LU R8, [R1+0x4c] ;  /* 0x00004c0001087983 */ /* 0x000f220000300800 */
[----:B------:R-:W-:-:S13]  /*11cb0*/  ISETP.NE.AND P0, PT, R2, 0x1, PT ;  /* 0x000000010200780c */ /* 0x000fda0003f05270 */
[----:B------:R-:W-:Y:S01]  /*11cc0*/  @P0 IMAD.HI.U32 R7, R4, c[0x0][0x4ec], RZ ;  /* 0x00013b0004070a27 */ /* 0x000fe200078e00ff */
[----:B--2---:R-:W-:Y:S02]  /*11cd0*/  SHF.R.S32.HI R0, RZ, 0x1f, R3 ;  /* 0x0000001fff007819 */ /* 0x004fe40000011403 */
[----:B---3--:R-:W-:-:S03]  /*11ce0*/  SHF.R.S32.HI R6, RZ, 0x1f, R9 ;  /* 0x0000001fff067819 */ /* 0x008fc60000011409 */
[----:B------:R-:W-:-:S04]  /*11cf0*/  IMAD R0, R0, c[0x0][0x4d0], RZ ;  /* 0x0001340000007a24 */ /* 0x000fc800078e02ff */
[C---:B------:R-:W-:Y:S01]  /*11d00*/  IMAD R5, R3.reuse, c[0x0][0x4d4], R0 ;  /* 0x0001350003057a24 */ /* 0x040fe200078e0200 */
[----:B------:R-:W-:Y:S01]  /*11d10*/  MOV R0, R4 ;  /* 0x0000000400007202 */ /* 0x000fe20000000f00 */
[----:B------:R-:W-:Y:S01]  /*11d20*/  IMAD.WIDE.U32 R2, R3, c[0x0][0x4d0], RZ ;  /* 0x0001340003027a25 */ /* 0x000fe200078e00ff */
[----:B------:R-:W-:-:S03]  /*11d30*/  @P0 SHF.R.U32.HI R0, RZ, c[0x0][0x4f0], R7 ;  /* 0x00013c00ff000a19 */ /* 0x000fc60000011607 */
[----:B------:R-:W-:Y:S01]  /*11d40*/  IMAD R6, R6, c[0x0][0x4d8], RZ ;  /* 0x0001360006067a24 */ /* 0x000fe200078e02ff */
[----:B------:R-:W-:Y:S02]  /*11d50*/  IADD3 R3, R3, R5, RZ ;  /* 0x0000000503037210 */ /* 0x000fe40007ffe0ff */
[----:B----4-:R-:W-:Y:S01]  /*11d60*/  SHF.R.S32.HI R5, RZ, 0x1f, R8 ;  /* 0x0000001fff057819 */ /* 0x010fe20000011408 */
[C---:B------:R-:W-:Y:S01]  /*11d70*/  IMAD R7, R9.reuse, c[0x0][0x4dc], R6 ;  /* 0x0001370009077a24 */ /* 0x040fe200078e0206 */
[----:B------:R-:W-:Y:S01]  /*11d80*/  IADD3 R6, -R0, RZ, RZ ;  /* 0x000000ff00067210 */ /* 0x000fe20007ffe1ff */
[----:B------:R-:W-:-:S04]  /*11d90*/  IMAD.WIDE.U32 R2, R9, c[0x0][0x4d8], R2 ;  /* 0x0001360009027a25 */ /* 0x000fc800078e0002 */
[----:B------:R-:W-:Y:S01]  /*11da0*/  IMAD R5, R5, c[0x0][0x4e0], RZ ;  /* 0x0001380005057a24 */ /* 0x000fe200078e02ff */
[----:B------:R-:W-:Y:S01]  /*11db0*/  IADD3 R3, R3, R7, RZ ;  /* 0x0000000703037210 */ /* 0x000fe20007ffe0ff */
[----:B------:R-:W-:Y:S01]  /*11dc0*/  IMAD R4, R6, c[0x0][0x4e8], R4 ;  /* 0x00013a0006047a24 */ /* 0x000fe200078e0204 */
[----:B------:R-:W-:Y:S01]  /*11dd0*/  SHF.R.S32.HI R7, RZ, 0x1f, R0 ;  /* 0x0000001fff077819 */ /* 0x000fe20000011400 */
[C---:B------:R-:W-:Y:S02]  /*11de0*/  IMAD R6, R8.reuse, c[0x0][0x4e4], R5 ;  /* 0x0001390008067a24 */ /* 0x040fe400078e0205 */
[----:B------:R-:W-:Y:S01]  /*11df0*/  IMAD.WIDE.U32 R2, R8, c[0x0][0x4e0], R2 ;  /* 0x0001380008027a25 */ /* 0x000fe200078e0002 */
[----:B------:R-:W-:-:S04]  /*11e00*/  SHF.R.S32.HI R5, RZ, 0x1f, R4 ;  /* 0x0000001fff057819 */ /* 0x000fc80000011404 */
[----:B------:R-:W-:Y:S01]  /*11e10*/  IADD3 R2, P0, R0, R2, RZ ;  /* 0x0000000200027210 */ /* 0x000fe20007f1e0ff */
[----:B------:R-:W-:-:S03]  /*11e20*/  IMAD R0, R5, c[0x0][0x4c8], RZ ;  /* 0x0001320005007a24 */ /* 0x000fc600078e02ff */
[----:B------:R-:W-:Y:S01]  /*11e30*/  IADD3.X R3, R7, R3, R6, P0, !PT ;  /* 0x0000000307037210 */ /* 0x000fe200007fe406 */
[----:B------:R-:W-:-:S04]  /*11e40*/  IMAD R0, R4, c[0x0][0x4cc], R0 ;  /* 0x0001330004007a24 */ /* 0x000fc800078e0200 */
[----:B------:R-:W-:-:S05]  /*11e50*/  IMAD.WIDE.U32 R2, R4, c[0x0][0x4c8], R2 ;  /* 0x0001320004027a25 */ /* 0x000fca00078e0002 */
[----:B------:R-:W-:Y:S02]  /*11e60*/  IADD3 R0, R3, R0, RZ ;  /* 0x0000000003007210 */ /* 0x000fe40007ffe0ff */
[----:B------:R-:W-:-:S04]  /*11e70*/  LEA R4, P0, R2, c[0x0][0x4a8], 0x2 ;  /* 0x00012a0002047a11 */ /* 0x000fc800078010ff */
[----:B------:R-:W-:Y:S02]  /*11e80*/  LEA.HI.X R5, R2, c[0x0][0x4ac], R0, 0x2, P0 ;  /* 0x00012b0002057a11 */ /* 0x000fe400000f1400 */
[----:B------:R-:W-:-:S05]  /*11e90*/  MOV R0, 0xff800000 ;  /* 0xff80000000007802 */ /* 0x000fca0000000f00 */
[----:B------:R2:W-:Y:S02]  /*11ea0*/  STG.E [R4.64], R0 ;  /* 0x0000000004007986 */ /* 0x0005e4000c101908 */
.L_x_852:
[----:B------:R-:W-:Y:S05]  /*11eb0*/  BSYNC B1 ;  /* 0x0000000000017941 */ /* 0x000fea0003800000 */
.L_x_847:
[----:B------:R-:W-:-:S13]  /*11ec0*/  ISETP.NE.AND P0, PT, RZ, UR6, PT ;  /* 0x00000006ff007c0c */ /* 0x000fda000bf05270 */
[----:B------:R-:W-:Y:S01]  /*11ed0*/  @P0 WARPSYNC 0xffffffff ;  /* 0xffffffff00000948 */ /* 0x000fe20003800000 */
[----:B------:R-:W-:Y:S06]  /*11ee0*/  @P0 BAR.SYNC.DEFER_BLOCKING 0x5, 0x100 ;  /* 0x0144000000000b1d */ /* 0x000fec0000010000 */
[----:B--2---:R-:W2:Y:S04]  /*11ef0*/  @P0 LDS R0, [0x15100] ;  /* 0x01510000ff000984 */ /* 0x004ea80000000800 */
[----:B--2---:R2:W-:Y:S04]  /*11f00*/  @P0 STL [R1+0x5c], R0 ;  /* 0x00005c0001000387 */ /* 0x0045e80000100800 */
[----:B------:R-:W-:Y:S06]  /*11f10*/  @P0 BAR.ARV 0x4, 0x100 ;  /* 0x0104000000000b1d */ /* 0x000fec0000002000 */
[----:B------:R-:W-:Y:S05]  /*11f20*/  @P0 BRA `(.L_x_853) ;  /* 0x0000007000000947 */ /* 0x000fea0003800000 */
[----:B------:R-:W-:Y:S05]  /*11f30*/  BRA.DIV ~URZ, `(.L_x_854) ;  /* 0x000002227f007947 */ /* 0x000fea000b800000 */
[----:B--2---:R2:W4:Y:S02]  /*11f40*/  SHFL.IDX PT, R0, R57, RZ, 0x1f ;  /* 0x00001fff39007589 */ /* 0x00452400000e0000 */
.L_x_859:
[----:B------:R-:W-:Y:S01]  /*11f50*/  WARPSYNC 0xffffffff ;  /* 0xffffffff00007948 */ /* 0x000fe20003800000 */
[----:B------:R-:W-:Y:S06]  /*11f60*/  BAR.SYNC.DEFER_BLOCKING 0x4, 0x100 ;  /* 0x0104000000007b1d */ /* 0x000fec0000010000 */
[----:B----4-:R4:W-:Y:S04]  /*11f70*/  STL [R1+0x5c], R0 ;  /* 0x00005c0001007387 */ /* 0x0109e80000100800 */
[----:B------:R4:W-:Y:S04]  /*11f80*/  @!P6 STS [0x15100], R57 ;  /* 0x01510039ff00e388 */ /* 0x0009e80000000800 */
[----:B------:R-:W-:Y:S06]  /*11f90*/  BAR.ARV 0x5, 0x100 ;  /* 0x0144000000007b1d */ /* 0x000fec0000002000 */
.L_x_853:
[----:B--2-4-:R-:W2:Y:S02]  /*11fa0*/  LDL R0, [R1+0x5c] ;  /* 0x00005c0001007983 */ /* 0x014ea40000100800 */
[----:B--2---:R-:W-:-:S13]  /*11fb0*/  ISETP.GE.AND P0, PT, R0, c[0x0][0x538], PT ;  /* 0x00014e0000007a0c */ /* 0x004fda0003f06270 */
[----:B-1-3--:R-:W-:Y:S01]  /*11fc0*/  @P0 CALL.REL.NOINC `(.L_x_855) ;  /* 0x0000001000000944 */ /* 0x00afe20003c00000 */
[----:B------:R-:W-:Y:S05]  /*11fd0*/  BRA `(.L_x_856) ;  /* 0xfffee87000007947 */ /* 0x000fea000383ffff */
.L_x_855:
[----:B------:R-:W-:Y:S05]  /*11fe0*/  EXIT ;  /* 0x000000000000794d */ /* 0x000fea0003800000 */
.L_x_843:
[----:B-1----:R1:W5:Y:S01]  /*11ff0*/  LDL R2, [R1+0x18] ;  /* 0x0000180001027983 */ /* 0x0023620000100800 */
[----:B------:R-:W-:Y:S02]  /*12000*/  MOV R5, 0x2 ;  /* 0x0000000200057802 */ /* 0x000fe40000000f00 */
[----:B------:R-:W-:Y:S02]  /*12010*/  MOV R3, 0x12030 ;  /* 0x0001203000037802 */ /* 0x000fe40000000f00 */
[----:B-1---5:R-:W-:Y:S05]  /*12020*/  CALL.REL.NOINC `($__internal_16_$__cuda_sm70_shflsync_bfly_p) ;  /* 0x0000017000007944 */ /* 0x022fea0003c00000 */
[----:B------:R-:W-:Y:S01]  /*12030*/  MOV R0, R5 ;  /* 0x0000000500007202 */ /* 0x000fe20000000f00 */
[----:B------:R-:W-:Y:S05]  /*12040*/  BRA `(.L_x_857) ;  /* 0xffffdc9000007947 */ /* 0x000fea000383ffff */
.L_x_844:
[----:B------:R-:W-:Y:S01]  /*12050*/  IMAD.MOV.U32 R2, RZ, RZ, R0 ;  /* 0x000000ffff027224 */ /* 0x000fe200078e0000 */
[----:B------:R-:W-:Y:S02]  /*12060*/  MOV R5, 0x1 ;  /* 0x0000000100057802 */ /* 0x000fe40000000f00 */
[----:B------:R-:W-:Y:S02]  /*12070*/  MOV R3, 0x12090 ;  /* 0x0001209000037802 */ /* 0x000fe40000000f00 */
[----:B-----5:R-:W-:Y:S05]  /*12080*/  CALL.REL.NOINC `($__internal_16_$__cuda_sm70_shflsync_bfly_p) ;  /* 0x0000011000007944 */ /* 0x020fea0003c00000 */
[----:B------:R1:W5:Y:S01]  /*12090*/  LDL R2, [R1+0x1c] ;  /* 0x00001c0001027983 */ /* 0x0003620000100800 */
[----:B------:R-:W-:Y:S01]  /*120a0*/  FADD.FTZ R0, R0, R5 ;  /* 0x0000000500007221 */ /* 0x000fe20000010000 */
[----:B------:R-:W-:Y:S02]  /*120b0*/  MOV R5, 0x2 ;  /* 0x0000000200057802 */ /* 0x000fe40000000f00 */
[----:B------:R-:W-:-:S02]  /*120c0*/  MOV R3, 0x120e0 ;  /* 0x000120e000037802 */ /* 0x000fc40000000f00 */
[----:B-1---5:R-:W-:Y:S05]  /*120d0*/  CALL.REL.NOINC `($__internal_16_$__cuda_sm70_shflsync_bfly_p) ;  /* 0x000000c000007944 */ /* 0x022fea0003c00000 */
[----:B------:R-:W2:Y:S01]  /*120e0*/  LDL.LU R2, [R1+0x1c] ;  /* 0x00001c0001027983 */ /* 0x000ea20000300800 */
[----:B------:R-:W-:Y:S01]  /*120f0*/  MOV R3, 0x12140 ;  /* 0x0001214000037802 */ /* 0x000fe20000000f00 */
[----:B--2---:R-:W-:Y:S01]  /*12100*/  FADD.FTZ R4, R2, R5 ;  /* 0x0000000502047221 */ /* 0x004fe20000010000 */
[----:B------:R-:W-:-:S04]  /*12110*/  MOV R5, 0x1 ;  /* 0x0000000100057802 */ /* 0x000fc80000000f00 */
[----:B------:R-:W-:Y:S02]  /*12120*/  MOV R2, R4 ;  /* 0x0000000400027202 */ /* 0x000fe40000000f00 */
[----:B------:R-:W-:Y:S05]  /*12130*/  CALL.REL.NOINC `($__internal_16_$__cuda_sm70_shflsync_bfly_p) ;  /* 0x0000006000007944 */ /* 0x000fea0003c00000 */
[----:B------:R-:W-:Y:S01]  /*12140*/  MOV R3, R5 ;  /* 0x0000000500037202 */ /* 0x000fe20000000f00 */
[----:B------:R-:W-:Y:S05]  /*12150*/  BRA `(.L_x_858) ;  /* 0xffffdc1000007947 */ /* 0x000fea000383ffff */
.L_x_854:
[----:B--2---:R-:W-:Y:S02]  /*12160*/  MOV R0, R57 ;  /* 0x0000003900007202 */ /* 0x004fe40000000f00 */
[----:B---3--:R-:W-:Y:S02]  /*12170*/  MOV R2, 0x12190 ;  /* 0x0001219000027802 */ /* 0x008fe40000000f00 */
[----:B-1----:R-:W-:Y:S05]  /*12180*/  CALL.REL.NOINC `($__internal_17_$__cuda_sm70_shflsync_idx_p) ;  /* 0x0000006000007944 */ /* 0x002fea0003c00000 */
[----:B-12---:R-:W-:Y:S05]  /*12190*/  BRA `(.L_x_859) ;  /* 0xfffffdb000007947 */ /* 0x006fea000383ffff */
        .weak           $__internal_16_$__cuda_sm70_shflsync_bfly_p
        .type           $__internal_16_$__cuda_sm70_shflsync_bfly_p,@function
        .size           $__internal_16_$__cuda_sm70_shflsync_bfly_p,($__internal_17_$__cuda_sm70_shflsync_idx_p - $__internal_16_$__cuda_sm70_shflsync_bfly_p)
$__internal_16_$__cuda_sm70_shflsync_bfly_p:
[----:B------:R-:W-:Y:S04]  /*121a0*/  WARPSYNC R6 ;  /* 0x0000000600007348 */ /* 0x000fe80003800000 */
[----:B------:R1:W2:Y:S02]  /*121b0*/  SHFL.BFLY PT, R5, R2, R5, R7 ;  /* 0x0c00000502057389 */ /* 0x0002a400000e0007 */
[----:B-1----:R-:W-:Y:S02]  /*121c0*/  MOV R2, R3 ;  /* 0x0000000300027202 */ /* 0x002fe40000000f00 */
[----:B------:R-:W-:-:S04]  /*121d0*/  MOV R3, 0x0 ;  /* 0x0000000000037802 */ /* 0x000fc80000000f00 */
[----:B--2---:R-:W-:Y:S05]  /*121e0*/  RET.REL.NODEC R2 `(_ZN7cutlass13device_kernelIN5flash19enable_sm80_to_sm89INS1_16FlashAttnFwdSm80INS1_25CollectiveMainloopFwdSm80ILi8ELi1ELb1EN4cute5tupleIJNS5_1CILi128EEENS7_ILi96EEENS7_ILi192EEEEEELi192ENS_6half_tEfNS_4arch4Sm80ELb1ELb0ELb1ELb0ELb0ELb0ELb1ELb1EEENS1_21CollectiveEpilogueFwdINS6_IJS8_SA_S9_EEENS6_IJNS7_ILi1EEESI_SI_EEESC_SE_Li256ELb0ELb1ELb1ELb0EEENS1_30DynamicPersistentTileSchedulerILi256ELi256ELb1ELb1ELb0EEEEEEEEEvNT_6ParamsE) ;  /* 0xfffede1002007950 */ /* 0x004fea0003c3ffff */
        .weak           $__internal_17_$__cuda_sm70_shflsync_idx_p
        .type           $__internal_17_$__cuda_sm70_shflsync_idx_p,@function
        .size           $__internal_17_$__cuda_sm70_shflsync_idx_p,(.L_x_2474 - $__internal_17_$__cuda_sm70_shflsync_idx_p)
$__internal_17_$__cuda_sm70_shflsync_idx_p:
[----:B------:R-:W-:Y:S01]  /*121f0*/  MOV R3, 0x0 ;  /* 0x0000000000037802 */ /* 0x000fe20000000f00 */
[----:B------:R-:W-:Y:S04]  /*12200*/  WARPSYNC R100 ;  /* 0x0000006400007348 */ /* 0x000fe80003800000 */
[----:B------:R1:W2:Y:S01]  /*12210*/  SHFL.IDX PT, R0, R0, R106, R101 ;  /* 0x0000006a00007389 */ /* 0x0002a200000e0065 */
[----:B------:R-:W-:Y:S05]  /*12220*/  RET.REL.NODEC R2 `(_ZN7cutlass13device_kernelIN5flash19enable_sm80_to_sm89INS1_16FlashAttnFwdSm80INS1_25CollectiveMainloopFwdSm80ILi8ELi1ELb1EN4cute5tupleIJNS5_1CILi128EEENS7_ILi96EEENS7_ILi192EEEEEELi192ENS_6half_tEfNS_4arch4Sm80ELb1ELb0ELb1ELb0ELb0ELb0ELb1ELb1EEENS1_21CollectiveEpilogueFwdINS6_IJS8_SA_S9_EEENS6_IJNS7_ILi1EEESI_SI_EEESC_SE_Li256ELb0ELb1ELb1ELb0EEENS1_30DynamicPersistentTileSchedulerILi256ELi256ELb1ELb1ELb0EEEEEEEEEvNT_6ParamsE) ;  /* 0xfffeddd002007950 */ /* 0x000fea0003c3ffff */
.L_x_860:
        /* <DEDUP_REMOVED lines=13> */
.L_x_2474:


//--------------------- .text._ZN7cutlass13device_kernelIN5flash19enable_sm80_to_sm89INS1_16FlashAttnFwdSm80INS1_25CollectiveMainloopFwdSm80ILi8ELi1ELb0EN4cute5tupleIJNS5_1CILi128EEENS7_ILi64EEENS7_ILi192EEEEEELi192ENS_6half_tEfNS_4arch4Sm80ELb1ELb0ELb1ELb1ELb0ELb0ELb1ELb1EEENS1_21CollectiveEpilogueFwdINS6_IJS8_SA_S9_EEENS6_IJNS7_ILi1EEESI_SI_EEESC_SE_Li256ELb1ELb1ELb1ELb0EEENS1_36VarlenDynamicPersistentTileSchedulerILi128ELi64ELi256ELi256ELb1ELb1ELb0ELb1ELb1ELb1EEEEEEEEEvNT_6ParamsE --------------------------
	.section	.text._ZN7cutlass13device_kernelIN5flash19enable_sm80_to_sm89INS1_16FlashAttnFwdSm80INS1_25CollectiveMainloopFwdSm80ILi8ELi1ELb0EN4cute5tupleIJNS5_1CILi128EEENS7_ILi64EEENS7_ILi192EEEEEELi192ENS_6half_tEfNS_4arch4Sm80ELb1ELb0ELb1ELb1ELb0ELb0ELb1ELb1EEENS1_21CollectiveEpilogueFwdINS6_IJS8_SA_S9_EEENS6_IJNS7_ILi1EEESI_SI_EEESC_SE_Li256ELb1ELb1ELb1ELb0EEENS1_36VarlenDynamicPersistentTileSchedulerILi128ELi64ELi256ELi256ELb1ELb1ELb0ELb1ELb1ELb1EEEEEEEEEvNT_6ParamsE,"ax",@progbits
	.sectioninfo	@"SHI_REGISTERS=255"
	.align	128
.text._ZN7cutlass13device_kernelIN5flash19enable_sm80_to_sm89INS1_16FlashAttnFwdSm80INS1_25CollectiveMainloopFwdSm80ILi8ELi1ELb0EN4cute5tupleIJNS5_1CILi128EEENS7_ILi64EEENS7_ILi192EEEEEELi192ENS_6half_tEfNS_4arch4Sm80ELb1ELb0ELb1ELb1ELb0ELb0ELb1ELb1EEENS1_21CollectiveEpilogueFwdINS6_IJS8_SA_S9_EEENS6_IJNS7_ILi1EEESI_SI_EEESC_SE_Li256ELb1ELb1ELb1ELb0EEENS1_36VarlenDynamicPersistentTileSchedulerILi128ELi64ELi256ELi256ELb1ELb1ELb0ELb1ELb1ELb1EEEEEEEEEvNT_6ParamsE:
        .type           _ZN7cutlass13device_kernelIN5flash19enable_sm80_to_sm89INS1_16FlashAttnFwdSm80INS1_25CollectiveMainloopFwdSm80ILi8ELi1ELb0EN4cute5tupleIJNS5_1CILi128EEENS7_ILi64EEENS7_ILi192EEEEEELi192ENS_6half_tEfNS_4arch4Sm80ELb1ELb0ELb1ELb1ELb0ELb0ELb1ELb1EEENS1_21CollectiveEpilogueFwdINS6_IJS8_SA_S9_EEENS6_IJNS7_ILi1EEESI_SI_EEESC_SE_Li256ELb1ELb1ELb1ELb0EEENS1_36VarlenDynamicPersistentTileSchedulerILi128ELi64ELi256ELi256ELb1ELb1ELb0ELb1ELb1ELb1EEEEEEEEEvNT_6ParamsE,@function
        .size           _ZN7cutlass13device_kernelIN5flash19enable_sm80_to_sm89INS1_16FlashAttnFwdSm80INS1_25CollectiveMainloopFwdSm80ILi8ELi1ELb0EN4cute5tupleIJNS5_1CILi128EEENS7_ILi64EEENS7_ILi192EEEEEELi192ENS_6half_tEfNS_4arch4Sm80ELb1ELb0ELb1ELb1ELb0ELb0ELb1ELb1EEENS1_21CollectiveEpilogueFwdINS6_IJS8_SA_S9_EEENS6_IJNS7_ILi1EEESI_SI_EEESC_SE_Li256ELb1ELb1ELb1ELb0EEENS1_36VarlenDynamicPersistentTileSchedulerILi128ELi64ELi256ELi256ELb1ELb1ELb0ELb1ELb1ELb1EEEEEEEEEvNT_6ParamsE,(.L_x_2477 - _ZN7cutlass13device_kernelIN5flash19enable_sm80_to_sm89INS1_16FlashAttnFwdSm80INS1_25CollectiveMainloopFwdSm80ILi8ELi1ELb0EN4cute5tupleIJNS5_1CILi128EEENS7_ILi64EEENS7_ILi192EEEEEELi192ENS_6half_tEfNS_4arch4Sm80ELb1ELb0ELb1ELb1ELb0ELb0ELb1ELb1EEENS1_21CollectiveEpilogueFwdINS6_IJS8_SA_S9_EEENS6_IJNS7_ILi1EEESI_SI_EEESC_SE_Li256ELb1ELb1ELb1ELb0EEENS1_36VarlenDynamicPersistentTileSchedulerILi128ELi64ELi256ELi256ELb1ELb1ELb0ELb1ELb1ELb1EEEEEEEEEvNT_6ParamsE)
        .other          _ZN7cutlass13device_kernelIN5flash19enable_sm80_to_sm89INS1_16FlashAttnFwdSm80INS1_25CollectiveMainloopFwdSm80ILi8ELi1ELb0EN4cute5tupleIJNS5_1CILi128EEENS7_ILi64EEENS7_ILi192EEEEEELi192ENS_6half_tEfNS_4arch4Sm80ELb1ELb0ELb1ELb1ELb0ELb0ELb1ELb1EEENS1_21CollectiveEpilogueFwdINS6_IJS8_SA_S9_EEENS6_IJNS7_ILi1EEESI_SI_EEESC_SE_Li256ELb1ELb1ELb1ELb0EEENS1_36VarlenDynamicPersistentTileSchedulerILi128ELi64ELi256ELi256ELb1ELb1ELb0ELb1ELb1ELb1EEEEEEEEEvNT_6ParamsE,@"STO_CUDA_ENTRY STV_DEFAULT"
_ZN7cutlass13device_kernelIN5flash19enable_sm80_to_sm89INS1_16FlashAttnFwdSm80INS1_25CollectiveMainloopFwdSm80ILi8ELi1ELb0EN4cute5tupleIJNS5_1CILi128EEENS7_ILi64EEENS7_ILi192EEEEEELi192ENS_6half_tEfNS_4arch4Sm80ELb1ELb0ELb1ELb1ELb0ELb0ELb1ELb1EEENS1_21CollectiveEpilogueFwdINS6_IJS8_SA_S9_EEENS6_IJNS7_ILi1EEESI_SI_EEESC_SE_Li256ELb1ELb1ELb1ELb0EEENS1_36VarlenDynamicPersistentTileSchedulerILi128ELi64ELi256ELi256ELb1ELb1ELb0ELb1ELb1ELb1EEEEEEEEEvNT_6ParamsE:
        /* <DEDUP_REMOVED lines=52> */
.L_x_866:
        /* <DEDUP_REMOVED lines=16> */
.L_x_963:
        /* <DEDUP_REMOVED lines=16> */
.L_x_964:
[----:B---3--:R-:W-:-:S05]  /*0540*/  IMAD R0, R0, c[0x0][0x538], RZ ;  /* 0x00014e0000007a24 */ /* 0x008fca00078e02ff */
[----:B------:R-:W-:-:S04]  /*0550*/  IADD3 R7, R0, R7, RZ ;  /* 0x0000000700077210 */ /* 0x000fc80007ffe0ff */
[----:B------:R-:W-:-:S13]  /*0560*/  ISETP.GT.AND P0, PT, R7, UR4, PT ;  /* 0x0000000407007c0c */ /* 0x000fda000bf04270 */
[----:B-12---:R-:W-:Y:S05]  /*0570*/  @!P0 BRA `(.L_x_866) ;  /* 0xfffffdc000008947 */ /* 0x006fea000383ffff */
.L_x_862:
[----:B--2---:R-:W-:-:S05]  /*0580*/  IADD3 R232, -R0, R7, RZ ;  /* 0x0000000700e87210 */ /* 0x004fca0007ffe1ff */
[----:B------:R-:W-:-:S05]  /*0590*/  IMAD R0, R4, c[0x0][0x538], R232 ;  /* 0x00014e0004007a24 */ /* 0x000fca00078e02e8 */
[----:B------:R-:W-:Y:S01]  /*05a0*/  ISETP.GT.AND P0, PT, R0, UR4, PT ;  /* 0x0000000400007c0c */ /* 0x000fe2000bf04270 */
[----:B------:R-:W-:-:S12]  /*05b0*/  BRA.DIV ~URZ, `(.L_x_867) ;  /* 0x000107127f007947 */ /* 0x000fd8000b800000 */
[----:B------:R-:W-:-:S04]  /*05c0*/  VOTE.ANY R10, PT, !P0 ;  /* 0x00000000000a7806 */ /* 0x000fc800040e0100 */
.L_x_965:
[----:B------:R-:W1:Y:S02]  /*05d0*/  POPC R7, R10 ;  /* 0x0000000a00077309 */ /* 0x000e640000000000 */
[----:B-1----:R-:W-:Y:S01]  /*05e0*/  IADD3 R235, R7, R6, RZ ;  /* 0x0000000607eb7210 */ /* 0x002fe20007ffe0ff */
[----:B------:R-:W-:Y:S05]  /*05f0*/  BRA.DIV ~URZ, `(.L_x_868) ;  /* 0x000107227f007947 */ /* 0x000fea000b800000 */
[----:B------:R1:W2:Y:S01]  /*0600*/  SHFL.IDX PT, R233, R9, R7, 0x1f ;  /* 0x00001f0709e97589 */ /* 0x0002a200000e0000 */
[----:B------:R-:W-:-:S03]  /*0610*/  MOV R6, RZ ;  /* 0x000000ff00067202 */ /* 0x000fc60000000f00 */
[----:B------:R1:W3:Y:S04]  /*0620*/  SHFL.IDX PT, R9, R8, R7, 0x1f ;  /* 0x00001f0708097589 */ /* 0x0002e800000e0000 */
.L_x_966:
[----:B------:R-:W-:Y:S01]  /*0630*/  ISETP.NE.AND P0, PT, R10, RZ, PT ;  /* 0x000000ff0a00720c */ /* 0x000fe20003f05270 */
[----:B------:R-:W-:-:S12]  /*0640*/  BSSY B0, `(.L_x_869) ;  /* 0x0000005000007945 */ /* 0x000fd80003800000 */
[----:B------:R-:W-:Y:S05]  /*0650*/  @!P0 BRA `(.L_x_870) ;  /* 0x0000003000008947 */ /* 0x000fea0003800000 */
[----:B------:R-:W-:Y:S01]  /*0660*/  IADD3 R3, R7, -0x1, RZ ;  /* 0xffffffff07037810 */ /* 0x000fe20007ffe0ff */
[----:B------:R-:W-:Y:S05]  /*0670*/  BRA.DIV ~URZ, `(.L_x_871) ;  /* 0x000107827f007947 */ /* 0x000fea000b800000 */
[----:B------:R4:W1:Y:S02]  /*0680*/  SHFL.IDX PT, R6, R4, R3, 0x1f ;  /* 0x00001f0304067589 */ /* 0x00086400000e0000 */
.L_x_870:
[----:B------:R-:W-:Y:S05]  /*0690*/  BSYNC B0 ;  /* 0x0000000000007941 */ /* 0x000fea0003800000 */
.L_x_869:
        /* <DEDUP_REMOVED lines=67> */
.L_x_873:
        /* <DEDUP_REMOVED lines=68> */
.L_x_874:
[----:B------:R-:W-:Y:S05]  /*0f10*/  BSYNC B0 ;  /* 0x0000000000007941 */ /* 0x000fea0003800000 */
.L_x_872:
[----:B------:R-:W-:-:S04]  /*0f20*/  LOP3.LUT R0, RZ, R0, RZ, 0x33, !PT ;  /* 0x00000000ff007212 */ /* 0x000fc800078e33ff */
[----:B------:R-:W-:Y:S01]  /*0f30*/  IADD3 R233, R0, R233, RZ ;  /* 0x000000e900e97210 */ /* 0x000fe20007ffe0ff */
[----:B------:R-:W-:Y:S05]  /*0f40*/  BRA `(.L_x_875) ;  /* 0x0000004000007947 */ /* 0x000fea0003800000 */
.L_x_863:
[----:B--2---:R-:W-:Y:S01]  /*0f50*/  IMAD.MOV.U32 R233, RZ, RZ, RZ ;  /* 0x000000ffffe97224 */ /* 0x004fe200078e00ff */
[----:B------:R-:W-:Y:S01]  /*0f60*/  MOV R234, RZ ;  /* 0x000000ff00ea7202 */ /* 0x000fe20000000f00 */
[----:B------:R-:W-:Y:S01]  /*0f70*/  IMAD.U32 R232, RZ, RZ, UR4 ;  /* 0x00000004ffe87e24 */ /* 0x000fe2000f8e00ff */
[----:B------:R-:W-:Y:S02]  /*0f80*/  MOV R235, c[0x0][0x53c] ;  /* 0x00014f0000eb7a02 */ /* 0x000fe40000000f00 */
.L_x_875:
[----:B------:R-:W-:Y:S01]  /*0f90*/  ISETP.NE.AND P0, PT, R12, RZ, PT ;  /* 0x000000ff0c00720c */ /* 0x000fe20003f05270 */
[----:B------:R-:W-:-:S12]  /*0fa0*/  WARPSYNC 0xffffffff ;  /* 0xffffffff00007948 */ /* 0x000fd80003800000 */
[----:B------:R1:W-:Y:S04]  /*0fb0*/  @!P0 STS.128 [0x18100], R232 ;  /* 0x018100e8ff008388 */ /* 0x0003e80000000c00 */
[----:B------:R-:W-:Y:S06]  /*0fc0*/  BAR.ARV 0x5, 0x100 ;  /* 0x0144000000007b1d */ /* 0x000fec0000002000 */
.L_x_861:
        /* <DEDUP_REMOVED lines=70> */
[----:B------:R-:W-:Y:S01]  /*1430*/  IADD3 R238, R236, 0x40, RZ ;  /* 0x00000040ecee7810 */ /* 0x000fe20007ffe0ff */
[----:B------:R-:W-:Y:S01]  /*1440*/  IMAD.MOV.U32 R13, RZ, RZ, 0x20 ;  /* 0x00000020ff0d7424 */ /* 0x000fe200078e00ff */
[----:B------:R-:W-:Y:S01]  /*1450*/  LOP3.LUT R3, R3, 0xfffffe00, RZ, 0xc0, !PT ;  /* 0xfffffe0003037812 */ /* 0x000fe200078ec0ff */
[----:B------:R-:W-:Y:S01]  /*1460*/  IMAD.IADD R8, R5, 0x1, R2 ;  /* 0x0000000105087824 */ /* 0x000fe200078e0202 */
[----:B------:R-:W-:-:S02]  /*1470*/  LOP3.LUT R0, R0, 0x1ffffffe, RZ, 0xc0, !PT ;  /* 0x1ffffffe00007812 */ /* 0x000fc400078ec0ff */
        /* <DEDUP_REMOVED lines=9> */
[----:B------:R-:W-:Y:S01]  /*1510*/  IMAD R9, R9, 0x8, R16 ;  /* 0x0000000809097824 */ /* 0x000fe200078e0210 */
[----:B------:R-:W-:-:S02]  /*1520*/  SHF.R.S32.HI R7, RZ, 0x1f, R238 ;  /* 0x0000001fff077819 */ /* 0x000fc400000114ee */
[----:B------:R-:W-:Y:S02]  /*1530*/  SHF.R.S32.HI R6, RZ, 0x1f, R239 ;  /* 0x0000001fff067819 */ /* 0x000fe400000114ef */
[C---:B------:R-:W-:Y:S01]  /*1540*/  LOP3.LUT P6, RZ, R11.reuse, 0x2, RZ, 0xc0, !PT ;  /* 0x000000020bff7812 */ /* 0x040fe200078cc0ff */
[----:B------:R2:W-:Y:S01]  /*1550*/  STL [R1+0x14], R7 ;  /* 0x0000140701007387 */ /* 0x0005e20000100800 */
[----:B------:R-:W-:Y:S01]  /*1560*/  LOP3.LUT P5, RZ, R11, 0x4, RZ, 0xc0, !PT ;  /* 0x000000040bff7812 */ /* 0x000fe200078ac0ff */
[----:B------:R-:W-:Y:S01]  /*1570*/  IMAD.MOV.U32 R11, RZ, RZ, 0x40 ;  /* 0x00000040ff0b7424 */ /* 0x000fe200078e00ff */
[----:B------:R-:W-:Y:S01]  /*1580*/  LOP3.LUT P3, RZ, R10, 0x4, RZ, 0xc0, !PT ;  /* 0x000000040aff7812 */ /* 0x000fe2000786c0ff */
[----:B------:R3:W-:Y:S01]  /*1590*/  STL [R1+0x10], R6 ;  /* 0x0000100601007387 */ /* 0x0007e20000100800 */
[----:B------:R-:W-:Y:S02]  /*15a0*/  LEA R184, R0, 0x6100, 0x1 ;  /* 0x0000610000b87811 */ /* 0x000fe400078e08ff */
[C---:B------:R-:W-:Y:S01]  /*15b0*/  SEL R2, R11.reuse, 0xffffffc0, !P3 ;  /* 0xffffffc00b027807 */ /* 0x040fe20005800000 */
[----:B------:R4:W-:Y:S01]  /*15c0*/  STL [R1+0x4], R9 ;  /* 0x0000040901007387 */ /* 0x0009e20000100800 */
        /* <DEDUP_REMOVED lines=19> */
[----:B----4-:R-:W-:Y:S01]  /*1700*/  IADD3 R9, R229, 0xb8, RZ ;  /* 0x000000b8e5097810 */ /* 0x010fe20007ffe0ff */
        /* <DEDUP_REMOVED lines=33> */
.L_x_962:
        /* <DEDUP_REMOVED lines=12> */
[C---:B------:R-:W-:Y:S02]  /*19e0*/  @P2 LEA R2, P0, R243.reuse, c[0x0][0x370], 0x2 ;  /* 0x0000dc00f3022a11 */ /* 0x040fe400078010ff */
[C---:B------:R-:W-:Y:S01]  /*19f0*/  LEA R4, P4, R243.reuse, c[0x0][0x348], 0x2 ;  /* 0x0000d200f3047a11 */ /* 0x040fe200078810ff */
[----:B------:R1:W-:Y:S01]  /*1a00*/  STL [R1+0xc], R18 ;  /* 0x00000c1201007387 */ /* 0x0003e20000100800 */
[----:B------:R-:W-:Y:S02]  /*1a10*/  @P2 LEA.HI.X R3, R243, c[0x0][0x374], R18, 0x2, P0 ;  /* 0x0000dd00f3032a11 */ /* 0x000fe400000f1412 */
[----:B------:R-:W-:-:S03]  /*1a20*/  ISETP.NE.U32.AND P0, PT, RZ, c[0x0][0x350], PT ;  /* 0x0000d400ff007a0c */ /* 0x000fc60003f05070 */
[----:B------:R2:W5:Y:S01]  /*1a30*/  @P2 LDG.E R9, [R2.64] ;  /* 0x0000000602092981 */ /* 0x000562000c1e1900 */
[----:B------:R-:W-:Y:S02]  /*1a40*/  ISETP.NE.AND.EX P0, PT, RZ, c[0x0][0x354], PT, P0 ;  /* 0x0000d500ff007a0c */ /* 0x000fe40003f05300 */
[C---:B------:R-:W-:Y:S02]  /*1a50*/  @P5 LEA R6, P2, R243.reuse, c[0x0][0x360], 0x2 ;  /* 0x0000d800f3065a11 */ /* 0x040fe400078410ff */
[C-C-:B------:R-:W-:Y:S02]  /*1a60*/  LEA.HI.X R5, R243.reuse, c[0x0][0x34c], R18.reuse, 0x2, P4 ;  /* 0x0000d300f3057a11 */ /* 0x140fe400020f1412 */
[----:B------:R-:W-:-:S03]  /*1a70*/  @P5 LEA.HI.X R7, R243, c[0x0][0x364], R18, 0x2, P2 ;  /* 0x0000d900f3075a11 */ /* 0x000fc600010f1412 */
[----:B------:R1:W5:Y:S04]  /*1a80*/  @P1 LDG.E R8, [R4.64] ;  /* 0x0000000604081981 */ /* 0x000368000c1e1900 */
[----:B------:R1:W5:Y:S01]  /*1a90*/  @P5 LDG.E R231, [R6.64] ;  /* 0x0000000606e75981 */ /* 0x000362000c1e1900 */
[----:B--2---:R-:W-:-:S04]  /*1aa0*/  LEA R2, P3, R243, c[0x0][0x350], 0x2 ;  /* 0x0000d400f3027a11 */ /* 0x004fc800078610ff */
[----:B------:R-:W-:-:S05]  /*1ab0*/  LEA.HI.X R3, R243, c[0x0][0x354], R18, 0x2, P3 ;  /* 0x0000d500f3037a11 */ /* 0x000fca00018f1412 */
[----:B------:R1:W5:Y:S01]  /*1ac0*/  @P0 LDG.E R10, [R2.64] ;  /* 0x00000006020a0981 */ /* 0x000362000c1e1900 */
[----:B------:R-:W-:-:S05]  /*1ad0*/  LOP3.LUT R19, R234, 0xffff, RZ, 0xc0, !PT ;  /* 0x0000ffffea137812 */ /* 0x000fca00078ec0ff */
[----:B------:R1:W-:Y:S01]  /*1ae0*/  STL [R1], R19 ;  /* 0x0000001301007387 */ /* 0x0003e20000100800 */
[----:B------:R-:W-:Y:S01]  /*1af0*/  YIELD ;  /* 0x0000000000007946 */ /* 0x000fe20003800000 */
[----:B------:R-:W-:Y:S05]  /*1b00*/  @P5 BRA `(.L_x_876) ;  /* 0x0000005000005947 */ /* 0x000fea0003800000 */
[----:B-----5:R-:W-:Y:S01]  /*1b10*/  MOV R231, c[0x0][0x168] ;  /* 0x00005a0000e77a02 */ /* 0x020fe20000000f00 */
[----:B------:R-:W-:Y:S05]  /*1b20*/  @!P1 BRA `(.L_x_876) ;  /* 0x0000003000009947 */ /* 0x000fea0003800000 */
[----:B-1----:R-:W2:Y:S04]  /*1b30*/  LDG.E R6, [R4.64] ;  /* 0x0000000604067981 */ /* 0x002ea8000c1e1900 */
[----:B------:R-:W2:Y:S02]  /*1b40*/  LDG.E R0, [R4.64+0x4] ;  /* 0x0000040604007981 */ /* 0x000ea4000c1e1900 */
[----:B--2---:R-:W-:Y:S02]  /*1b50*/  IADD3 R231, -R6, R0, RZ ;  /* 0x0000000006e77210 */ /* 0x004fe40007ffe1ff */
.L_x_876:
[----:B------:R-:W-:-:S04]  /*1b60*/  ISETP.NE.U32.AND P2, PT, RZ, c[0x0][0x368], PT ;  /* 0x0000da00ff007a0c */ /* 0x000fc80003f45070 */
[----:B------:R-:W-:-:S13]  /*1b70*/  ISETP.NE.AND.EX P2, PT, RZ, c[0x0][0x36c], PT, P2 ;  /* 0x0000db00ff007a0c */ /* 0x000fda0003f45320 */
[----:B------:R-:W-:Y:S05]  /*1b80*/  @!P2 BRA `(.L_x_877) ;  /* 0x000000400000a947 */ /* 0x000fea0003800000 */
[----:B-1----:R-:W-:-:S04]  /*1b90*/  LEA R2, P2, R243, c[0x0][0x368], 0x2 ;  /* 0x0000da00f3027a11 */ /* 0x002fc800078410ff */
[----:B------:R-:W-:-:S05]  /*1ba0*/  LEA.HI.X R3, R243, c[0x0][0x36c], R18, 0x2, P2 ;  /* 0x0000db00f3037a11 */ /* 0x000fca00010f1412 */
[----:B------:R1:W5:Y:S01]  /*1bb0*/  LDG.E R0, [R2.64] ;  /* 0x0000000602007981 */ /* 0x000362000c1e1900 */
[----:B------:R-:W-:Y:S05]  /*1bc0*/  BRA `(.L_x_878) ;  /* 0x0000005000007947 */ /* 0x000fea0003800000 */
.L_x_877:
[----:B------:R-:W-:Y:S01]  /*1bd0*/  MOV R0, c[0x0][0x1d0] ;  /* 0x0000740000007a02 */ /* 0x000fe20000000f00 */
[----:B------:R-:W-:Y:S05]  /*1be0*/  @!P0 BRA `(.L_x_878) ;  /* 0x0000003000008947 */ /* 0x000fea0003800000 */
[----:B-1----:R-:W2:Y:S04]  /*1bf0*/  LDG.E R4, [R2.64] ;  /* 0x0000000602047981 */ /* 0x002ea8000c1e1900 */
[----:B------:R-:W2:Y:S02]  /*1c00*/  LDG.E R0, [R2.64+0x4] ;  /* 0x0000040602007981 */ /* 0x000ea4000c1e1900 */
[----:B--2---:R-:W-:Y:S02]  /*1c10*/  IADD3 R0, -R4, R0, RZ ;  /* 0x0000000004007210 */ /* 0x004fe40007ffe1ff */
.L_x_878:
[----:B-1----:R-:W-:Y:S01]  /*1c20*/  IMAD.MOV.U32 R2, RZ, RZ, c[0x0][0x2c4] ;  /* 0x0000b100ff027624 */ /* 0x002fe200078e00ff */
[----:B------:R-:W-:Y:S01]  /*1c30*/  BSSY B0, `(.L_x_879) ;  /* 0x000003c000007945 */ /* 0x000fe20003800000 */
[----:B------:R-:W-:-:S02]  /*1c40*/  IMAD.SHL.U32 R233, R233, 0x80, RZ ;  /* 0x00000080e9e97824 */ /* 0x000fc400078e00ff */
[--C-:B-----5:R-:W-:Y:S01]  /*1c50*/  IMAD.IADD R230, R0, 0x1, -R9.reuse ;  /* 0x0000000100e67824 */ /* 0x120fe200078e0a09 */
[----:B------:R-:W-:Y:S01]  /*1c60*/  ISETP.NE.AND P2, PT, R2, 0x1, PT ;  /* 0x000000010200780c */ /* 0x000fe20003f45270 */
[----:B------:R-:W-:Y:S01]  /*1c70*/  IMAD.IADD R12, R10, 0x1, R9 ;  /* 0x000000010a0c7824 */ /* 0x000fe200078e0209 */
[----:B------:R-:W-:Y:S02]  /*1c80*/  IADD3 R2, R233, 0x7f, RZ ;  /* 0x0000007fe9027810 */ /* 0x000fe40007ffe0ff */
[----:B------:R-:W-:-:S03]  /*1c90*/  IADD3 R3, R230, 0x40, -R231 ;  /* 0x00000040e6037810 */ /* 0x000fc60007ffe8e7 */
[----:B------:R-:W-:-:S06]  /*1ca0*/  IMAD.MOV.U32 R0, RZ, RZ, R2 ;  /* 0x000000ffff007224 */ /* 0x000fcc00078e0002 */
[----:B------:R-:W-:Y:S01]  /*1cb0*/  @P2 IMAD.HI.U32 R4, R2, c[0x0][0x2c8], RZ ;  /* 0x0000b20002042a27 */ /* 0x000fe200078e00ff */
[----:B------:R-:W-:-:S04]  /*1cc0*/  IADD3 R2, R230, 0x3f, RZ ;  /* 0x0000003fe6027810 */ /* 0x000fc80007ffe0ff */
[----:B------:R-:W-:-:S05]  /*1cd0*/  @P2 SHF.R.U32.HI R0, RZ, c[0x0][0x2cc], R4 ;  /* 0x0000b300ff002a19 */ /* 0x000fca0000011604 */
[----:B------:R-:W-:Y:S01]  /*1ce0*/  IMAD.IADD R0, R3, 0x1, R0 ;  /* 0x0000000103007824 */ /* 0x000fe200078e0200 */
[----:B------:R-:W-:-:S04]  /*1cf0*/  SHF.R.S32.HI R3, RZ, 0x1f, R2 ;  /* 0x0000001fff037819 */ /* 0x000fc80000011402 */
[----:B------:R-:W-:Y:S02]  /*1d00*/  SHF.R.S32.HI R4, RZ, 0x1f, R0 ;  /* 0x0000001fff047819 */ /* 0x000fe40000011400 */
[----:B------:R-:W-:Y:S02]  /*1d10*/  LEA.HI R2, R3, R2, RZ, 0x6 ;  /* 0x0000000203027211 */ /* 0x000fe400078f30ff */
[----:B------:R-:W-:Y:S02]  /*1d20*/  LEA.HI R0, R4, R0, RZ, 0x6 ;  /* 0x0000000004007211 */ /* 0x000fe400078f30ff */
[----:B------:R-:W-:Y:S02]  /*1d30*/  SHF.R.S32.HI R2, RZ, 0x6, R2 ;  /* 0x00000006ff027819 */ /* 0x000fe40000011402 */
[----:B------:R-:W-:Y:S02]  /*1d40*/  SHF.R.S32.HI R0, RZ, 0x6, R0 ;  /* 0x00000006ff007819 */ /* 0x000fe40000011400 */
[----:B------:R-:W-:-:S02]  /*1d50*/  LOP3.LUT R3, R234, 0xff000000, RZ, 0xc0, !PT ;  /* 0xff000000ea037812 */ /* 0x000fc400078ec0ff */
[----:B------:R-:W-:Y:S01]  /*1d60*/  IMNMX R6, R2, R0, PT ;  /* 0x0000000002067217 */ /* 0x000fe20003800200 */
[----:B------:R-:W-:Y:S01]  /*1d70*/  IMAD.MOV.U32 R2, RZ, RZ, RZ ;  /* 0x000000ffff027224 */ /* 0x000fe200078e00ff */
[----:B------:R-:W-:Y:S02]  /*1d80*/  LOP3.LUT R4, R234, 0xff0000, RZ, 0xc0, !PT ;  /* 0x00ff0000ea047812 */ /* 0x000fe400078ec0ff */
[----:B------:R-:W-:Y:S02]  /*1d90*/  SHF.R.U32.HI R0, RZ, 0x8, R3 ;  /* 0x00000008ff007819 */ /* 0x000fe40000011603 */
[----:B------:R-:W-:Y:S02]  /*1da0*/  ISETP.GE.AND P3, PT, R6, 0x1, PT ;  /* 0x000000010600780c */ /* 0x000fe40003f66270 */
[----:B------:R-:W-:-:S04]  /*1db0*/  LEA.HI R0, R4, R0, RZ, 0x10 ;  /* 0x0000000004007211 */ /* 0x000fc800078f80ff */
        /* <DEDUP_REMOVED lines=35> */
.L_x_880:
[----:B------:R-:W-:Y:S05]  /*1ff0*/  BSYNC B0 ;  /* 0x0000000000007941 */ /* 0x000fea0003800000 */
.L_x_879:
        /* <DEDUP_REMOVED lines=62> */
[----:B------:R-:W-:Y:S01]  /*23e0*/  SHF.R.S32.HI R6, RZ, 0x1f, R12 ;  /* 0x0000001fff067819 */ /* 0x000fe2000001140c */
[----:B------:R-:W5:Y:S01]  /*23f0*/  S2R R7, SR_TID.X ;  /* 0x0000000000077919 */ /* 0x000f620000002100 */
[----:B------:R-:W-:Y:S01]  /*2400*/  ISETP.GE.AND P5, PT, R236, c[0x0][0x1d4], PT ;  /* 0x00007500ec007a0c */ /* 0x000fe20003fa6270 */
[----:B------:R-:W-:Y:S01]  /*2410*/  IMAD R0, R0, c[0x0][0x178], RZ ;  /* 0x00005e0000007a24 */ /* 0x000fe200078e02ff */
[----:B------:R-:W-:Y:S02]  /*2420*/  ISETP.GE.AND P6, PT, R239, c[0x0][0x198], PT ;  /* 0x00006600ef007a0c */ /* 0x000fe40003fc6270 */
[----:B------:R-:W-:Y:S01]  /*2430*/  IADD3 R68, R17, -0x1, RZ ;  /* 0xffffffff11447810 */ /* 0x000fe20007ffe0ff */
[----:B------:R-:W-:-:S02]  /*2440*/  IMAD R0, R8, c[0x0][0x17c], R0 ;  /* 0x00005f0008007a24 */ /* 0x000fc400078e0200 */
[----:B---3--:R-:W-:Y:S01]  /*2450*/  IMAD.WIDE.U32 R2, R8, c[0x0][0x178], RZ ;  /* 0x00005e0008027a25 */ /* 0x008fe200078e00ff */
[----:B------:R-:W-:Y:S02]  /*2460*/  SEL R8, R18, RZ, !P1 ;  /* 0x000000ff12087207 */ /* 0x000fe40004800000 */
[----:B-----5:R-:W-:Y:S01]  /*2470*/  SHF.R.S32.HI R16, RZ, 0x1f, R7 ;  /* 0x0000001fff107819 */ /* 0x020fe20000011407 */
[----:B------:R-:W-:Y:S02]  /*2480*/  IMAD.IADD R3, R3, 0x1, R0 ;  /* 0x0000000103037824 */ /* 0x000fe400078e0200 */
[----:B------:R-:W-:Y:S01]  /*2490*/  IMAD R9, R8, c[0x0][0x1c0], RZ ;  /* 0x0000700008097a24 */ /* 0x000fe200078e02ff */
[----:B------:R-:W-:-:S04]  /*24a0*/  LEA.HI R16, R16, R7, RZ, 0x3 ;  /* 0x0000000710107211 */ /* 0x000fc800078f18ff */
[----:B------:R-:W-:Y:S01]  /*24b0*/  SHF.R.S32.HI R16, RZ, 0x3, R16 ;  /* 0x00000003ff107819 */ /* 0x000fe20000011410 */
[----:B--2---:R-:W-:Y:S02]  /*24c0*/  IMAD.IADD R10, R4, 0x1, R233 ;  /* 0x00000001040a7824 */ /* 0x004fe400078e02e9 */
[----:B-1----:R-:W-:Y:S01]  /*24d0*/  IMAD.WIDE.U32 R4, R19, c[0x0][0x1b8], R2 ;  /* 0x00006e0013047a25 */ /* 0x002fe200078e0002 */
[----:B------:R-:W-:Y:S02]  /*24e0*/  IADD3 R2, P4, R16, R12, RZ ;  /* 0x0000000c10027210 */ /* 0x000fe40007f9e0ff */
[----:B------:R-:W-:Y:S01]  /*24f0*/  MOV R0, R10 ;  /* 0x0000000a00007202 */ /* 0x000fe20000000f00 */
[----:B------:R-:W-:Y:S01]  /*2500*/  @P2 IMAD.HI.U32 R7, R10, c[0x0][0x2c8], RZ ;  /* 0x0000b2000a072a27 */ /* 0x000fe200078e00ff */
[----:B------:R-:W-:Y:S02]  /*2510*/  SEL R3, R243, RZ, !P1 ;  /* 0x000000fff3037207 */ /* 0x000fe40004800000 */
[----:B------:R-:W-:Y:S01]  /*2520*/  LEA.HI.X.SX32 R8, R16, R6, 0x1, P4 ;  /* 0x0000000610087211 */ /* 0x000fe200020f0eff */
[----:B------:R-:W-:Y:S01]  /*2530*/  IMAD R5, R19, c[0x0][0x1bc], R5 ;  /* 0x00006f0013057a24 */ /* 0x000fe200078e0205 */
[----:B------:R-:W-:Y:S01]  /*2540*/  @P2 SHF.R.U32.HI R0, RZ, c[0x0][0x2cc], R7 ;  /* 0x0000b300ff002a19 */ /* 0x000fe20000011607 */
[C---:B------:R-:W-:Y:S01]  /*2550*/  IMAD R12, R3.reuse, c[0x0][0x1c4], R9 ;  /* 0x00007100030c7a24 */ /* 0x040fe200078e0209 */
[----:B------:R-:W-:Y:S01]  /*2560*/  ISETP.GE.AND P4, PT, R238, c[0x0][0x1d4], PT ;  /* 0x00007500ee007a0c */ /* 0x000fe20003f86270 */
[----:B------:R-:W-:Y:S01]  /*2570*/  IMAD.WIDE.U32 R4, R3, c[0x0][0x1c0], R4 ;  /* 0x0000700003047a25 */ /* 0x000fe200078e0004 */
[----:B------:R-:W-:-:S03]  /*2580*/  SHF.R.S32.HI R11, RZ, 0x1f, R0 ;  /* 0x0000001fff0b7819 */ /* 0x000fc60000011400 */
[C---:B------:R-:W-:Y:S02]  /*2590*/  IMAD R15, R8.reuse, c[0x0][0x1e0], RZ ;  /* 0x00007800080f7a24 */ /* 0x040fe400078e02ff */
[----:B------:R-:W-:Y:S02]  /*25a0*/  IMAD R14, R8, c[0x0][0x208], RZ ;  /* 0x00008200080e7a24 */ /* 0x000fe400078e02ff */
[----:B------:R-:W-:Y:S02]  /*25b0*/  IMAD.IADD R3, R5, 0x1, R12 ;  /* 0x0000000105037824 */ /* 0x000fe400078e020c */
[----:B------:R-:W-:-:S04]  /*25c0*/  IMAD.WIDE.U32 R6, R2, c[0x0][0x1e0], R236 ;  /* 0x0000780002067a25 */ /* 0x000fc800078e00ec */
[----:B------:R-:W-:-:S04]  /*25d0*/  IMAD.WIDE.U32 R8, R2, c[0x0][0x208], R236 ;  /* 0x0000820002087a25 */ /* 0x000fc800078e00ec */
[C---:B------:R-:W-:Y:S02]  /*25e0*/  IMAD R12, R2.reuse, c[0x0][0x1e4], R15 ;  /* 0x00007900020c7a24 */ /* 0x040fe400078e020f */
[----:B------:R-:W-:Y:S02]  /*25f0*/  IMAD R14, R2, c[0x0][0x20c], R14 ;  /* 0x00008300020e7a24 */ /* 0x000fe400078e020e */
[----:B------:R-:W-:Y:S01]  /*2600*/  IMAD R5, R11, c[0x0][0x1b0], RZ ;  /* 0x00006c000b057a24 */ /* 0x000fe200078e02ff */
[C---:B------:R-:W-:Y:S01]  /*2610*/  IADD3 R11, -R0.reuse, RZ, RZ ;  /* 0x000000ff000b7210 */ /* 0x040fe20007ffe1ff */
[----:B------:R-:W-:Y:S01]  /*2620*/  IMAD.MOV.U32 R2, RZ, RZ, R4 ;  /* 0x000000ffff027224 */ /* 0x000fe200078e0004 */
[----:B------:R-:W-:Y:S01]  /*2630*/  IADD3 R7, R7, R12, RZ ;  /* 0x0000000c07077210 */ /* 0x000fe20007ffe0ff */
[C---:B------:R-:W-:Y:S01]  /*2640*/  IMAD R4, R0.reuse, c[0x0][0x1b4], R5 ;  /* 0x00006d0000047a24 */ /* 0x040fe200078e0205 */
[----:B------:R-:W-:Y:S01]  /*2650*/  SEL R12, RZ, 0x1, P5 ;  /* 0x00000001ff0c7807 */ /* 0x000fe20002800000 */
[----:B------:R-:W-:-:S04]  /*2660*/  IMAD.WIDE.U32 R2, R0, c[0x0][0x1b0], R2 ;  /* 0x00006c0000027a25 */ /* 0x000fc800078e0002 */
[----:B------:R-:W-:Y:S01]  /*2670*/  IMAD R0, R11, c[0x0][0x2c4], R10 ;  /* 0x0000b1000b007a24 */ /* 0x000fe200078e020a */
[----:B------:R-:W-:Y:S01]  /*2680*/  IADD3 R3, R3, R4, RZ ;  /* 0x0000000403037210 */ /* 0x000fe20007ffe0ff */
[----:B------:R-:W-:Y:S01]  /*2690*/  IMAD.MOV.U32 R4, RZ, RZ, R8 ;  /* 0x000000ffff047224 */ /* 0x000fe200078e0008 */
[----:B------:R-:W-:Y:S01]  /*26a0*/  SEL R8, RZ, 0xffffffff, P4 ;  /* 0xffffffffff087807 */ /* 0x000fe20002000000 */
[----:B------:R-:W-:Y:S01]  /*26b0*/  IMAD.IADD R5, R9, 0x1, R14 ;  /* 0x0000000109057824 */ /* 0x000fe200078e020e */
[----:B------:R-:W-:Y:S02]  /*26c0*/  SHF.R.S32.HI R10, RZ, 0x1f, R0 ;  /* 0x0000001fff0a7819 */ /* 0x000fe40000011400 */
[----:B------:R-:W-:Y:S01]  /*26d0*/  SHF.L.U32 R11, R8, 0x1, RZ ;  /* 0x00000001080b7819 */ /* 0x000fe200000006ff */
[----:B------:R-:W-:-:S03]  /*26e0*/  IMAD.WIDE.U32 R8, R19, c[0x0][0x1e8], R6 ;  /* 0x00007a0013087a25 */ /* 0x000fc600078e0006 */
[----:B------:R-:W-:Y:S01]  /*26f0*/  LOP3.LUT R15, R11, 0x2, R12, 0xe2, !PT ;  /* 0x000000020b0f7812 */ /* 0x000fe200078ee20c */
[----:B------:R-:W-:Y:S02]  /*2700*/  IMAD R10, R10, c[0x0][0x1a8], RZ ;  /* 0x00006a000a0a7a24 */ /* 0x000fe400078e02ff */
[----:B------:R-:W-:-:S04]  /*2710*/  IMAD.WIDE.U32 R6, R0, c[0x0][0x1a8], R2 ;  /* 0x00006a0000067a25 */ /* 0x000fc800078e0002 */
[----:B------:R-:W-:Y:S01]  /*2720*/  IMAD R10, R0, c[0x0][0x1ac], R10 ;  /* 0x00006b00000a7a24 */ /* 0x000fe200078e020a */
[----:B----4-:R-:W-:Y:S01]  /*2730*/  @P3 SHF.R.S32.HI R0, RZ, 0x1f, R13 ;  /* 0x0000001fff003819 */ /* 0x010fe2000001140d */
[----:B------:R-:W-:Y:S01]  /*2740*/  @!P3 IMAD.MOV.U32 R0, RZ, RZ, R18 ;  /* 0x000000ffff00b224 */ /* 0x000fe200078e0012 */
[C---:B------:R-:W-:Y:S01]  /*2750*/  LEA R14, P1, R6.reuse, c[0x0][0x160], 0x1 ;  /* 0x00005800060e7a11 */ /* 0x040fe200078208ff */
[----:B------:R-:W-:Y:S01]  /*2760*/  IMAD.IADD R7, R7, 0x1, R10 ;  /* 0x0000000107077824 */ /* 0x000fe200078e020a */
[----:B------:R-:W-:Y:S01]  /*2770*/  @!P3 MOV R13, R243 ;  /* 0x000000f3000db202 */ /* 0x000fe20000000f00 */
[C---:B------:R-:W-:Y:S01]  /*2780*/  IMAD.WIDE.U32 R2, R19.reuse, c[0x0][0x210], R4 ;  /* 0x0000840013027a25 */ /* 0x040fe200078e0004 */
[----:B------:R-:W-:Y:S02]  /*2790*/  MOV R4, R8 ;  /* 0x0000000800047202 */ /* 0x000fe40000000f00 */
[----:B------:R-:W-:Y:S01]  /*27a0*/  LEA.HI.X R11, R6, c[0x0][0x164], R7, 0x1, P1 ;  /* 0x00005900060b7a11 */ /* 0x000fe200008f0c07 */
[C---:B------:R-:W-:Y:S01]  /*27b0*/  IMAD R5, R19.reuse, c[0x0][0x1ec], R9 ;  /* 0x00007b0013057a24 */ /* 0x040fe200078e0209 */
[----:B------:R-:W-:Y:S01]  /*27c0*/  SEL R6, R0, RZ, !P0 ;  /* 0x000000ff00067207 */ /* 0x000fe20004000000 */
[----:B------:R-:W-:Y:S01]  /*27d0*/  IMAD R3, R19, c[0x0][0x214], R3 ;  /* 0x0000850013037a24 */ /* 0x000fe200078e0203 */
[----:B------:R-:W-:Y:S01]  /*27e0*/  SEL R0, R13, RZ, !P0 ;  /* 0x000000ff0d007207 */ /* 0x000fe20004000000 */
[----:B------:R-:W-:Y:S01]  /*27f0*/  IMAD.IADD R9, R16, 0x1, R233 ;  /* 0x0000000110097824 */ /* 0x000fe200078e02e9 */
[----:B------:R-:W-:Y:S01]  /*2800*/  ISETP.GE.AND P3, PT, R239, c[0x0][0x1d4], PT ;  /* 0x00007500ef007a0c */ /* 0x000fe20003f66270 */
[----:B------:R-:W-:Y:S01]  /*2810*/  IMAD R8, R6, c[0x0][0x1f0], RZ ;  /* 0x00007c0006087a24 */ /* 0x000fe200078e02ff */
[----:B------:R-:W-:Y:S01]  /*2820*/  ISETP.GE.AND P1, PT, R236, c[0x0][0x198], PT ;  /* 0x00006600ec007a0c */ /* 0x000fe20003f26270 */
[----:B------:R-:W-:Y:S01]  /*2830*/  IMAD R7, R6, c[0x0][0x218], RZ ;  /* 0x0000860006077a24 */ /* 0x000fe200078e02ff */
[----:B------:R-:W-:Y:S01]  /*2840*/  ISETP.GE.AND P0, PT, R238, c[0x0][0x198], PT ;  /* 0x00006600ee007a0c */ /* 0x000fe20003f06270 */
[C---:B------:R-:W-:Y:S01]  /*2850*/  IMAD R8, R0.reuse, c[0x0][0x1f4], R8 ;  /* 0x00007d0000087a24 */ /* 0x040fe200078e0208 */
[----:B------:R-:W-:Y:S01]  /*2860*/  SEL R6, RZ, 0x4, P3 ;  /* 0x00000004ff067807 */ /* 0x000fe20001800000 */
[C---:B------:R-:W-:Y:S01]  /*2870*/  IMAD R7, R0.reuse, c[0x0][0x21c], R7 ;  /* 0x0000870000077a24 */ /* 0x040fe200078e0207 */
[----:B------:R-:W-:Y:S01]  /*2880*/  P2R R13, PR, RZ, 0x2 ;  /* 0x00000002ff0d7803 */ /* 0x000fe20000000000 */
[----:B------:R-:W-:Y:S01]  /*2890*/  IMAD.WIDE.U32 R220, R0, c[0x0][0x1f0], R4 ;  /* 0x00007c0000dc7a25 */ /* 0x000fe200078e0004 */
[----:B------:R-:W-:-:S02]  /*28a0*/  P2R R12, PR, RZ, 0x1 ;  /* 0x00000001ff0c7803 */ /* 0x000fc40000000000 */
[----:B------:R-:W-:Y:S01]  /*28b0*/  LOP3.LUT R15, R15, R6, RZ, 0xfc, !PT ;  /* 0x000000060f0f7212 */ /* 0x000fe200078efcff */
[----:B------:R-:W-:Y:S01]  /*28c0*/  IMAD.WIDE.U32 R222, R0, c[0x0][0x218], R2 ;  /* 0x0000860000de7a25 */ /* 0x000fe200078e0002 */
[----:B------:R-:W-:-:S04]  /*28d0*/  IADD3 R219, R221, R8, RZ ;  /* 0x00000008dddb7210 */ /* 0x000fc80007ffe0ff */
[----:B------:R-:W-:Y:S01]  /*28e0*/  IADD3 R224, R223, R7, RZ ;  /* 0x00000007dfe07210 */ /* 0x000fe20007ffe0ff */
[----:B------:R-:W-:Y:S05]  /*28f0*/  BRA.DIV ~URZ, `(.L_x_882) ;  /* 0x0000e5627f007947 */ /* 0x000fea000b800000 */
[----:B------:R1:W2:Y:S02]  /*2900*/  SHFL.IDX PT, R8, R11, RZ, 0x181f ;  /* 0x00181fff0b087589 */ /* 0x0002a400000e0000 */
.L_x_967:
[----:B------:R-:W-:Y:S05]  /*2910*/  BRA.DIV ~URZ, `(.L_x_883) ;  /* 0x0000e5b27f007947 */ /* 0x000fea000b800000 */
[----:B------:R3:W4:Y:S02]  /*2920*/  SHFL.IDX PT, R0, R14, RZ, 0x181f ;  /* 0x00181fff0e007589 */ /* 0x00072400000e0000 */
.L_x_968:
[----:B------:R-:W-:Y:S01]  /*2930*/  IMAD R10, R231, c[0x0][0x2c4], RZ ;  /* 0x0000b100e70a7a24 */ /* 0x000fe200078e02ff */
[----:B------:R-:W-:Y:S04]  /*2940*/  BSSY B0, `(.L_x_884) ;  /* 0x0000013000007945 */ /* 0x000fe80003800000 */
[----:B------:R-:W-:-:S13]  /*2950*/  ISETP.GE.AND P0, PT, R9, R10, PT ;  /* 0x0000000a0900720c */ /* 0x000fda0003f06270 */
[----:B------:R-:W-:Y:S05]  /*2960*/  @P0 BRA `(.L_x_885) ;  /* 0x0000010000000947 */ /* 0x000fea0003800000 */
[----:B------:R-:W5:Y:S04]  /*2970*/  LDL R2, [R1+0x14] ;  /* 0x0000140001027983 */ /* 0x000f680000100800 */
[----:B---3--:R-:W3:Y:S01]  /*2980*/  LDL R16, [R1+0x10] ;  /* 0x0000100001107983 */ /* 0x008ee20000100800 */
[----:B----4-:R-:W-:Y:S02]  /*2990*/  LEA R6, P0, R236, R0, 0x1 ;  /* 0x00000000ec067211 */ /* 0x010fe400078008ff */
[----:B------:R-:W-:Y:S02]  /*29a0*/  ISETP.NE.AND P1, PT, R12, RZ, PT ;  /* 0x000000ff0c00720c */ /* 0x000fe40003f25270 */
[----:B--2---:R-:W-:Y:S02]  /*29b0*/  LEA.HI.X R7, R236, R8, R237, 0x1, P0 ;  /* 0x00000008ec077211 */ /* 0x004fe400000f0ced */
[----:B------:R-:W-:-:S04]  /*29c0*/  LEA R4, P0, R238, R0, 0x1 ;  /* 0x00000000ee047211 */ /* 0x000fc800078008ff */
[----:B-----5:R-:W-:Y:S02]  /*29d0*/  LEA.HI.X R5, R238, R8, R2, 0x1, P0 ;  /* 0x00000008ee057211 */ /* 0x020fe400000f0c02 */
[----:B------:R-:W-:-:S04]  /*29e0*/  LEA R2, P0, R239, R0, 0x1 ;  /* 0x00000000ef027211 */ /* 0x000fc800078008ff */
[----:B---3--:R-:W-:Y:S02]  /*29f0*/  LEA.HI.X R3, R239, R8, R16, 0x1, P0 ;  /* 0x00000008ef037211 */ /* 0x008fe400000f0c10 */
[----:B------:R-:W-:-:S13]  /*2a00*/  ISETP.NE.AND P0, PT, R13, RZ, PT ;  /* 0x000000ff0d00720c */ /* 0x000fda0003f05270 */
[----:B------:R-:W-:Y:S01]  /*2a10*/  @!PT LDS RZ, [RZ] ;  /* 0x00000000fffff984 */ /* 0x000fe20000000800 */
[----:B------:R-:W-:Y:S01]  /*2a20*/  @!PT LDS RZ, [RZ] ;  /* 0x00000000fffff984 */ /* 0x000fe20000000800 */
[----:B------:R-:W-:Y:S01]  /*2a30*/  @!PT LDS RZ, [RZ] ;  /* 0x00000000fffff984 */ /* 0x000fe20000000800 */
[----:B------:R2:W-:Y:S04]  /*2a40*/  LDGSTS.E.BYPASS.LTC128B.128 [R207+0xc100], [R6.64], !P0 ;  /* 0x0c10000006cf7fae */ /* 0x0005e8000c101d46 */
[----:B------:R2:W-:Y:S04]  /*2a50*/  LDGSTS.E.BYPASS.LTC128B.128 [R207+0x10100], [R4.64], !P1 ;  /* 0x1010000004cf7fae */ /* 0x0005e8000c901d46 */
[----:B------:R2:W-:Y:S02]  /*2a60*/  LDGSTS.E.BYPASS.LTC128B.128 [R207+0x14100], [R2.64], !P6 ;  /* 0x1410000002cf7fae */ /* 0x0005e4000f101d46 */
.L_x_885:
[----:B------:R-:W-:Y:S05]  /*2a70*/  BSYNC B0 ;  /* 0x0000000000007941 */ /* 0x000fea0003800000 */
.L_x_884:
[----:B------:R-:W-:Y:S05]  /*2a80*/  BRA.DIV ~URZ, `(.L_x_886) ;  /* 0x0000e4a27f007947 */ /* 0x000fea000b800000 */
[----:B--2---:R2:W1:Y:S04]  /*2a90*/  SHFL.IDX PT, R8, R11, 0x1, 0x181f ;  /* 0x00381f000b087f89 */ /* 0x00446800000e0000 */
[----:B----4-:R2:W4:Y:S02]  /*2aa0*/  SHFL.IDX PT, R0, R14, 0x1, 0x181f ;  /* 0x00381f000e007f89 */ /* 0x01052400000e0000 */
.L_x_969:
[----:B------:R-:W-:Y:S01]  /*2ab0*/  IADD3 R2, R9, 0x20, RZ ;  /* 0x0000002009027810 */ /* 0x000fe20007ffe0ff */
[----:B------:R-:W-:Y:S03]  /*2ac0*/  BSSY B0, `(.L_x_887) ;  /* 0x0000013000007945 */ /* 0x000fe60003800000 */
[----:B------:R-:W-:-:S13]  /*2ad0*/  ISETP.GE.AND P0, PT, R2, R10, PT ;  /* 0x0000000a0200720c */ /* 0x000fda0003f06270 */
[----:B------:R-:W-:Y:S05]  /*2ae0*/  @P0 BRA `(.L_x_888) ;  /* 0x0000010000000947 */ /* 0x000fea0003800000 */
[----:B------:R-:W5:Y:S04]  /*2af0*/  LDL R3, [R1+0x14] ;  /* 0x0000140001037983 */ /* 0x000f680000100800 */
[----:B--2---:R-:W2:Y:S01]  /*2b00*/  LDL R16, [R1+0x10] ;  /* 0x0000100001107983 */ /* 0x004ea20000100800 */
[----:B----4-:R-:W-:Y:S02]  /*2b10*/  LEA R6, P0, R236, R0, 0x1 ;  /* 0x00000000ec067211 */ /* 0x010fe400078008ff */
[----:B------:R-:W-:Y:S02]  /*2b20*/  ISETP.NE.AND P1, PT, R12, RZ, PT ;  /* 0x000000ff0c00720c */ /* 0x000fe40003f25270 */
[----:B-1----:R-:W-:Y:S02]  /*2b30*/  LEA.HI.X R7, R236, R8, R237, 0x1, P0 ;  /* 0x00000008ec077211 */ /* 0x002fe400000f0ced */
[----:B------:R-:W-:-:S04]  /*2b40*/  LEA R4, P0, R238, R0, 0x1 ;  /* 0x00000000ee047211 */ /* 0x000fc800078008ff */
[----:B-----5:R-:W-:Y:S02]  /*2b50*/  LEA.HI.X R5, R238, R8, R3, 0x1, P0 ;  /* 0x00000008ee057211 */ /* 0x020fe400000f0c03 */
[----:B------:R-:W-:-:S04]  /*2b60*/  LEA R2, P0, R239, R0, 0x1 ;  /* 0x00000000ef027211 */ /* 0x000fc800078008ff */
[----:B--2---:R-:W-:Y:S02]  /*2b70*/  LEA.HI.X R3, R239, R8, R16, 0x1, P0 ;  /* 0x00000008ef037211 */ /* 0x004fe400000f0c10 */
[----:B------:R-:W-:-:S13]  /*2b80*/  ISETP.NE.AND P0, PT, R13, RZ, PT ;  /* 0x000000ff0d00720c */ /* 0x000fda0003f05270 */
[----:B------:R-:W-:Y:S01]  /*2b90*/  @!PT LDS RZ, [RZ] ;  /* 0x00000000fffff984 */ /* 0x000fe20000000800 */
[----:B------:R-:W-:Y:S01]  /*2ba0*/  @!PT LDS RZ, [RZ] ;  /* 0x00000000fffff984 */ /* 0x000fe20000000800 */
[----:B------:R-:W-:Y:S01]  /*2bb0*/  @!PT LDS RZ, [RZ] ;  /* 0x00000000fffff984 */ /* 0x000fe20000000800 */
[----:B------:R1:W-:Y:S04]  /*2bc0*/  LDGSTS.E.BYPASS.LTC128B.128 [R207+0xd100], [R6.64], !P0 ;  /* 0x0d10000006cf7fae */ /* 0x0003e8000c101d46 */
[----:B------:R1:W-:Y:S04]  /*2bd0*/  LDGSTS.E.BYPASS.LTC128B.128 [R207+0x11100], [R4.64], !P1 ;  /* 0x1110000004cf7fae */ /* 0x0003e8000c901d46 */
[----:B------:R1:W-:Y:S02]  /*2be0*/  LDGSTS.E.BYPASS.LTC128B.128 [R207+0x15100], [R2.64], !P6 ;  /* 0x1510000002cf7fae */ /* 0x0003e4000f101d46 */
.L_x_888:
[----:B------:R-:W-:Y:S05]  /*2bf0*/  BSYNC B0 ;  /* 0x0000000000007941 */ /* 0x000fea0003800000 */
.L_x_887:
[----:B------:R-:W-:Y:S05]  /*2c00*/  BRA.DIV ~URZ, `(.L_x_889) ;  /* 0x0000e3e27f007947 */ /* 0x000fea000b800000 */
[----:B-1----:R1:W2:Y:S02]  /*2c10*/  SHFL.IDX PT, R8, R11, 0x2, 0x181f ;  /* 0x00581f000b087f89 */ /* 0x0022a400000e0000 */
.L_x_970:
[----:B------:R-:W-:Y:S05]  /*2c20*/  BRA.DIV ~URZ, `(.L_x_890) ;  /* 0x0000e4327f007947 */ /* 0x000fea000b800000 */
[----:B----4-:R4:W1:Y:S02]  /*2c30*/  SHFL.IDX PT, R0, R14, 0x2, 0x181f ;  /* 0x00581f000e007f89 */ /* 0x01086400000e0000 */
.L_x_971:
[----:B------:R-:W-:Y:S01]  /*2c40*/  IADD3 R2, R9, 0x40, RZ ;  /* 0x0000004009027810 */ /* 0x000fe20007ffe0ff */
[----:B------:R-:W-:Y:S03]  /*2c50*/  BSSY B0, `(.L_x_891) ;  /* 0x0000013000007945 */ /* 0x000fe60003800000 */
[----:B------:R-:W-:-:S13]  /*2c60*/  ISETP.GE.AND P0, PT, R2, R10, PT ;  /* 0x0000000a0200720c */ /* 0x000fda0003f06270 */
[----:B------:R-:W-:Y:S05]  /*2c70*/  @P0 BRA `(.L_x_892) ;  /* 0x0000010000000947 */ /* 0x000fea0003800000 */
[----:B------:R-:W5:Y:S04]  /*2c80*/  LDL R3, [R1+0x14] ;  /* 0x0000140001037983 */ /* 0x000f680000100800 */
[----:B---3--:R-:W3:Y:S01]  /*2c90*/  LDL R16, [R1+0x10] ;  /* 0x0000100001107983 */ /* 0x008ee20000100800 */
[----:B-1----:R-:W-:Y:S02]  /*2ca0*/  LEA R6, P0, R236, R0, 0x1 ;  /* 0x00000000ec067211 */ /* 0x002fe400078008ff */
        /* <DEDUP_REMOVED lines=13> */
.L_x_892:
[----:B------:R-:W-:Y:S05]  /*2d80*/  BSYNC B0 ;  /* 0x0000000000007941 */ /* 0x000fea0003800000 */
.L_x_891:
[----:B------:R-:W-:Y:S05]  /*2d90*/  BRA.DIV ~URZ, `(.L_x_893) ;  /* 0x0000e3227f007947 */ /* 0x000fea000b800000 */
[----:B-1----:R1:W3:Y:S04]  /*2da0*/  SHFL.IDX PT, R6, R11, 0x3, 0x181f ;  /* 0x00781f000b067f89 */ /* 0x0022e800000e0000 */
[----:B------:R1:W4:Y:S02]  /*2db0*/  SHFL.IDX PT, R0, R14, 0x3, 0x181f ;  /* 0x00781f000e007f89 */ /* 0x00032400000e0000 */
.L_x_972:
[----:B--2---:R-:W2:Y:S04]  /*2dc0*/  LDL R8, [R1+0x14] ;  /* 0x0000140001087983 */ /* 0x004ea80000100800 */
[----:B----4-:R-:W4:Y:S01]  /*2dd0*/  LDL R16, [R1+0x10] ;  /* 0x0000100001107983 */ /* 0x010f220000100800 */
[----:B------:R-:W-:Y:S01]  /*2de0*/  IADD3 R2, R9, 0x60, RZ ;  /* 0x0000006009027810 */ /* 0x000fe20007ffe0ff */
[----:B------:R-:W-:Y:S01]  /*2df0*/  IMAD R100, R68, -0x40, R230 ;  /* 0xffffffc044647824 */ /* 0x000fe200078e02e6 */
[----:B-1-3--:R-:W-:Y:S01]  /*2e00*/  P2R R14, PR, RZ, 0x4 ;  /* 0x00000004ff0e7803 */ /* 0x00afe20000000000 */
[----:B------:R-:W1:Y:S01]  /*2e10*/  S2R R7, SR_TID.X ;  /* 0x0000000000077919 */ /* 0x000e620000002100 */
[----:B------:R-:W-:-:S02]  /*2e20*/  ISETP.GE.AND P1, PT, R2, R10, PT ;  /* 0x0000000a0200720c */ /* 0x000fc40003f26270 */
[----:B------:R-:W-:Y:S01]  /*2e30*/  ISETP.NE.AND P2, PT, R12, RZ, PT ;  /* 0x000000ff0c00720c */ /* 0x000fe20003f45270 */
[----:B------:R3:W5:Y:S10]  /*2e40*/  LDL R208, [R1+0x8] ;  /* 0x0000080001d07983 */ /* 0x0007740000100800 */
[----:B------:R-:W-:-:S04]  /*2e50*/  @!P1 LEA R4, P0, R236, R0, 0x1 ;  /* 0x00000000ec049211 */ /* 0x000fc800078008ff */
[----:B------:R-:W-:Y:S02]  /*2e60*/  @!P1 LEA.HI.X R5, R236, R6, R237, 0x1, P0 ;  /* 0x00000006ec059211 */ /* 0x000fe400000f0ced */
[----:B------:R-:W-:Y:S02]  /*2e70*/  @!P1 LEA R2, P0, R238, R0, 0x1 ;  /* 0x00000000ee029211 */ /* 0x000fe400078008ff */
[----:B-1----:R-:W-:-:S04]  /*2e80*/  SHF.R.S32.HI R11, RZ, 0x1f, R7 ;  /* 0x0000001fff0b7819 */ /* 0x002fc80000011407 */
[----:B------:R-:W-:Y:S02]  /*2e90*/  LEA.HI R11, R11, R7, RZ, 0x3 ;  /* 0x000000070b0b7211 */ /* 0x000fe400078f18ff */
[----:B------:R-:W-:Y:S02]  /*2ea0*/  SHF.R.S32.HI R7, RZ, 0x1f, R68 ;  /* 0x0000001fff077819 */ /* 0x000fe40000011444 */
[----:B------:R-:W-:Y:S02]  /*2eb0*/  SHF.R.S32.HI R11, RZ, 0x3, R11 ;  /* 0x00000003ff0b7819 */ /* 0x000fe4000001140b */
[----:B--2---:R-:W-:Y:S01]  /*2ec0*/  @!P1 LEA.HI.X R3, R238, R6, R8, 0x1, P0 ;  /* 0x00000006ee039211 */ /* 0x004fe200000f0c08 */
[----:B------:R-:W-:Y:S01]  /*2ed0*/  IMAD R8, R7, c[0x0][0x1e0], RZ ;  /* 0x0000780007087a24 */ /* 0x000fe200078e02ff */
[----:B------:R-:W-:-:S13]  /*2ee0*/  ISETP.NE.AND P0, PT, R13, RZ, PT ;  /* 0x000000ff0d00720c */ /* 0x000fda0003f05270 */
[----:B------:R-:W-:Y:S01]  /*2ef0*/  @!PT LDS RZ, [RZ] ;  /* 0x00000000fffff984 */ /* 0x000fe20000000800 */
[----:B------:R-:W-:Y:S01]  /*2f00*/  @!PT LDS RZ, [RZ] ;  /* 0x00000000fffff984 */ /* 0x000fe20000000800 */
[----:B------:R-:W-:Y:S01]  /*2f10*/  @!PT LDS RZ, [RZ] ;  /* 0x00000000fffff984 */ /* 0x000fe20000000800 */
[----:B------:R1:W-:Y:S04]  /*2f20*/  @!P1 LDGSTS.E.BYPASS.LTC128B.128 [R207+0xf100], [R4.64], !P0 ;  /* 0x0f10000004cf9fae */ /* 0x0003e8000c101d46 */
[----:B------:R2:W-:Y:S01]  /*2f30*/  @!P1 LDGSTS.E.BYPASS.LTC128B.128 [R207+0x13100], [R2.64], !P2 ;  /* 0x1310000002cf9fae */ /* 0x0005e2000d101d46 */
[----:B-1----:R-:W-:Y:S01]  /*2f40*/  IMAD.IADD R4, R230, 0x1, -R11 ;  /* 0x00000001e6047824 */ /* 0x002fe200078e0a0b */
[----:B--2---:R-:W-:-:S03]  /*2f50*/  @!P1 LEA R2, P0, R239, R0, 0x1 ;  /* 0x00000000ef029211 */ /* 0x004fc600078008ff */
[C---:B------:R-:W-:Y:S02]  /*2f60*/  IMAD R0, R68.reuse, -0x40, R4 ;  /* 0xffffffc044007824 */ /* 0x040fe400078e0204 */
[----:B------:R-:W-:Y:S01]  /*2f70*/  IMAD.WIDE.U32 R4, R68, c[0x0][0x1e0], RZ ;  /* 0x0000780044047a25 */ /* 0x000fe200078e00ff */
[----:B----4-:R-:W-:Y:S02]  /*2f80*/  @!P1 LEA.HI.X R3, R239, R6, R16, 0x1, P0 ;  /* 0x00000006ef039211 */ /* 0x010fe400000f0c10 */
[----:B------:R-:W-:Y:S01]  /*2f90*/  ISETP.GE.AND P0, PT, R0, 0x1, PT ;  /* 0x000000010000780c */ /* 0x000fe20003f06270 */
[----:B------:R-:W-:Y:S02]  /*2fa0*/  IMAD R6, R68, c[0x0][0x1e4], R8 ;  /* 0x0000790044067a24 */ /* 0x000fe400078e0208 */
[----:B------:R1:W-:Y:S01]  /*2fb0*/  @!P1 LDGSTS.E.BYPASS.LTC128B.128 [R207+0x17100], [R2.64], !P6 ;  /* 0x1710000002cf9fae */ /* 0x0003e2000f101d46 */
[----:B------:R-:W-:Y:S02]  /*2fc0*/  ISETP.GE.AND P6, PT, R0, 0x21, PT ;  /* 0x000000210000780c */ /* 0x000fe40003fc6270 */
[----:B------:R-:W-:Y:S01]  /*2fd0*/  LEA R0, P1, R4, R220, 0x6 ;  /* 0x000000dc04007211 */ /* 0x000fe200078230ff */
[----:B------:R-:W0:Y:S01]  /*2fe0*/  LDGDEPBAR ;  /* 0x00000000000079af */ /* 0x000e220000000000 */
[----:B------:R-:W-:Y:S03]  /*2ff0*/  WARPSYNC 0xffffffff ;  /* 0xffffffff00007948 */ /* 0x000fe60003800000 */
[----:B------:R-:W-:Y:S01]  /*3000*/  BAR.SYNC.DEFER_BLOCKING 0x0 ;  /* 0x0000000000007b1d */ /* 0x000fe20000010000 */
[----:B-1----:R-:W-:Y:S01]  /*3010*/  IMAD.IADD R2, R5, 0x1, R6 ;  /* 0x0000000105027824 */ /* 0x002fe200078e0206 */
[----:B------:R-:W-:-:S04]  /*3020*/  MOV R3, 0x20 ;  /* 0x0000002000037802 */ /* 0x000fc80000000f00 */
[----:B------:R-:W-:Y:S01]  /*3030*/  LEA.HI.X R2, R4, R219, R2, 0x6, P1 ;  /* 0x000000db04027211 */ /* 0x000fe200008f3402 */
[----:B------:R-:W-:Y:S01]  /*3040*/  IMAD.WIDE.U32 R8, R3, c[0x0][0x1e0], RZ ;  /* 0x0000780003087a25 */ /* 0x000fe200078e00ff */
[----:B------:R-:W-:-:S03]  /*3050*/  @P0 LEA R4, P1, R0, c[0x0][0x1c8], 0x1 ;  /* 0x0000720000040a11 */ /* 0x000fc600078208ff */
[----:B------:R-:W-:Y:S01]  /*3060*/  IMAD R3, R3, c[0x0][0x1e4], RZ ;  /* 0x0000790003037a24 */ /* 0x000fe200078e02ff */
[C---:B------:R-:W-:Y:S02]  /*3070*/  @P0 LEA.HI.X R5, R0.reuse, c[0x0][0x1cc], R2, 0x1, P1 ;  /* 0x0000730000050a11 */ /* 0x040fe400008f0c02 */
[----:B------:R-:W-:-:S03]  /*3080*/  @P6 IADD3 R0, P1, R0, R8, RZ ;  /* 0x0000000800006210 */ /* 0x000fc60007f3e0ff */
[----:B------:R-:W-:Y:S01]  /*3090*/  @!PT LDS RZ, [RZ] ;  /* 0x00000000fffff984 */ /* 0x000fe20000000800 */
[----:B------:R-:W-:Y:S01]  /*30a0*/  @!PT LDS RZ, [RZ] ;  /* 0x00000000fffff984 */ /* 0x000fe20000000800 */
[----:B------:R-:W-:Y:S01]  /*30b0*/  @!PT LDS RZ, [RZ] ;  /* 0x00000000fffff984 */ /* 0x000fe20000000800 */
[----:B------:R1:W-:Y:S01]  /*30c0*/  @P0 LDGSTS.E.BYPASS.LTC128B.128 [R207+0x6100], [R4.64], !P5 ;  /* 0x0610000004cf0fae */ /* 0x0003e2000e901d46 */
[----:B------:R-:W-:Y:S02]  /*30d0*/  @P6 IADD3.X R3, R2, R9, R3, P1, !PT ;  /* 0x0000000902036210 */ /* 0x000fe40000ffe403 */
[C---:B------:R-:W-:Y:S01]  /*30e0*/  @P6 LEA R2, P1, R0.reuse, c[0x0][0x1c8], 0x1 ;  /* 0x0000720000026a11 */ /* 0x040fe200078208ff */
[----:B------:R1:W-:Y:S03]  /*30f0*/  @P0 LDGSTS.E.BYPASS.LTC128B.128 [R207+0x8100], [R4.64+0x80], !P4 ;  /* 0x0810008004cf0fae */ /* 0x0003e6000e101d46 */
[----:B------:R-:W-:Y:S01]  /*3100*/  @P6 LEA.HI.X R3, R0, c[0x0][0x1cc], R3, 0x1, P1 ;  /* 0x0000730000036a11 */ /* 0x000fe200008f0c03 */
[----:B------:R1:W-:Y:S01]  /*3110*/  @P0 LDGSTS.E.BYPASS.LTC128B.128 [R207+0xa100], [R4.64+0x100], !P3 ;  /* 0x0a10010004cf0fae */ /* 0x0003e2000d901d46 */
[----:B------:R-:W-:-:S03]  /*3120*/  IMAD R0, R7, c[0x0][0x208], RZ ;  /* 0x0000820007007a24 */ /* 0x000fc600078e02ff */
[----:B------:R2:W-:Y:S01]  /*3130*/  @P6 LDGSTS.E.BYPASS.LTC128B.128 [R207+0x7100], [R2.64], !P5 ;  /* 0x0710000002cf6fae */ /* 0x0005e2000e901d46 */
[----:B------:R-:W-:-:S03]  /*3140*/  IMAD R6, R68, c[0x0][0x20c], R0 ;  /* 0x0000830044067a24 */ /* 0x000fc600078e0200 */
[----:B------:R2:W-:Y:S04]  /*3150*/  @P6 LDGSTS.E.BYPASS.LTC128B.128 [R207+0x9100], [R2.64+0x80], !P4 ;  /* 0x0910008002cf6fae */ /* 0x0005e8000e101d46 */
[----:B------:R2:W-:Y:S04]  /*3160*/  @P6 LDGSTS.E.BYPASS.LTC128B.128 [R207+0xb100], [R2.64+0x100], !P3 ;  /* 0x0b10010002cf6fae */ /* 0x0005e8000d901d46 */
[----:B------:R-:W0:Y:S01]  /*3170*/  LDGDEPBAR ;  /* 0x00000000000079af */ /* 0x000e220000000000 */
[----:B-1----:R-:W-:-:S05]  /*3180*/  IMAD.WIDE.U32 R4, R68, c[0x0][0x208], RZ ;  /* 0x0000820044047a25 */ /* 0x002fca00078e00ff */
[----:B------:R-:W-:Y:S02]  /*3190*/  LEA R0, P1, R4, R222, 0x6 ;  /* 0x000000de04007211 */ /* 0x000fe400078230ff */
[----:B--2---:R-:W-:Y:S01]  /*31a0*/  IADD3 R3, R5, R6, RZ ;  /* 0x0000000605037210 */ /* 0x004fe20007ffe0ff */
[----:B------:R-:W-:-:S04]  /*31b0*/  DEPBAR.LE SB0, 0x1 ;  /* 0x000080400000791a */ /* 0x000fc80000000000 */
[----:B------:R-:W-:-:S04]  /*31c0*/  DEPBAR.LE SB0, 0x0 ;  /* 0x000080000000791a */ /* 0x000fc80000000000 */
[----:B------:R-:W-:Y:S01]  /*31d0*/  BAR.SYNC.DEFER_BLOCKING 0x0 ;  /* 0x0000000000007b1d */ /* 0x000fe20000010000 */
[----:B------:R-:W-:Y:S01]  /*31e0*/  LEA R2, P0, R0, c[0x0][0x1f8], 0x1 ;  /* 0x00007e0000027a11 */ /* 0x000fe200078008ff */
[----:B------:R-:W-:Y:S01]  /*31f0*/  IMAD.MOV.U32 R5, RZ, RZ, c[0x0][0x208] ;  /* 0x00008200ff057624 */ /* 0x000fe200078e00ff */
[----:B------:R-:W-:Y:S02]  /*3200*/  LEA.HI.X R3, R4, R224, R3, 0x6, P1 ;  /* 0x000000e004037211 */ /* 0x000fe400008f3403 */
[----:B------:R-:W-:Y:S02]  /*3210*/  LOP3.LUT R4, R15, 0x1, RZ, 0xc0, !PT ;  /* 0x000000010f047812 */ /* 0x000fe400078ec0ff */
[----:B------:R-:W-:Y:S01]  /*3220*/  LEA.HI.X R3, R0, c[0x0][0x1fc], R3, 0x1, P0 ;  /* 0x00007f0000037a11 */ /* 0x000fe200000f0c03 */
[----:B------:R-:W-:Y:S01]  /*3230*/  IMAD.IADD R0, R100, 0x1, -R11 ;  /* 0x0000000164007824 */ /* 0x000fe200078e0a0b */
[----:B------:R-:W-:Y:S02]  /*3240*/  MOV R6, c[0x0][0x20c] ;  /* 0x0000830000067a02 */ /* 0x000fe40000000f00 */
[----:B------:R-:W-:-:S02]  /*3250*/  LEA R12, P0, R5, R2, 0x6 ;  /* 0x00000002050c7211 */ /* 0x000fc400078030ff */
[----:B------:R-:W-:Y:S02]  /*3260*/  ISETP.NE.U32.AND P6, PT, R4, 0x1, PT ;  /* 0x000000010400780c */ /* 0x000fe40003fc5070 */
[----:B------:R-:W-:Y:S02]  /*3270*/  LEA.HI.X R13, R5, R3, R6, 0x6, P0 ;  /* 0x00000003050d7211 */ /* 0x000fe400000f3406 */
[----:B------:R-:W-:Y:S01]  /*3280*/  ISETP.LT.OR P0, PT, R0, 0x1, P6 ;  /* 0x000000010000780c */ /* 0x000fe20003701670 */
[----:B------:R-:W-:Y:S04]  /*3290*/  LDSM.16.M88.4 R8, [R191] ;  /* 0x00000000bf08783b */ /* 0x000fe80000000200 */
[----:B------:R-:W1:Y:S01]  /*32a0*/  LDSM.16.M88.4 R20, [R184] ;  /* 0x00000000b814783b */ /* 0x000e620000000200 */
[----:B------:R-:W-:-:S03]  /*32b0*/  LOP3.LUT P1, RZ, R15, 0x2, RZ, 0xc0, !PT ;  /* 0x000000020fff7812 */ /* 0x000fc6000782c0ff */
[----:B------:R-:W2:Y:S04]  /*32c0*/  LDSM.16.M88.4 R16, [R184+0x800] ;  /* 0x00080000b810783b */ /* 0x000ea80000000200 */
[----:B------:R-:W4:Y:S04]  /*32d0*/  LDSM.16.M88.4 R24, [R184+0x1000] ;  /* 0x00100000b818783b */ /* 0x000f280000000200 */
[----:B------:R-:W1:Y:S04]  /*32e0*/  LDSM.16.M88.4 R32, [R184+0x1800] ;  /* 0x00180000b820783b */ /* 0x000e680000000200 */
[----:B------:R-:W-:Y:S04]  /*32f0*/  LDSM.16.M88.4 R4, [R192] ;  /* 0x00000000c004783b */ /* 0x000fe80000000200 */
[----:B------:R-:W2:Y:S04]  /*3300*/  LDSM.16.M88.4 R48, [R195] ;  /* 0x00000000c330783b */ /* 0x000ea80000000200 */
[----:B------:R-:W2:Y:S04]  /*3310*/  LDSM.16.M88.4 R56, [R206] ;  /* 0x00000000ce38783b */ /* 0x000ea80000000200 */
[----:B------:R-:W2:Y:S04]  /*3320*/  LDSM.16.M88.4 R60, [R205] ;  /* 0x00000000cd3c783b */ /* 0x000ea80000000200 */
[----:B------:R-:W2:Y:S04]  /*3330*/  LDSM.16.M88.4 R76, [R204] ;  /* 0x00000000cc4c783b */ /* 0x000ea80000000200 */
        /* <DEDUP_REMOVED lines=11> */
[C---:B-1----:R-:W-:Y:S08]  /*33f0*/  HMMA.16816.F32 R28, R8.reuse, R20, RZ ;  /* 0x00000014081c723c */ /* 0x042ff000000018ff */
[C---:B------:R-:W-:Y:S02]  /*3400*/  HMMA.16816.F32 R36, R8.reuse, R22, RZ ;  /* 0x000000160824723c */ /* 0x040fe400000018ff */
[----:B------:R3:W-:Y:S04]  /*3410*/  LDGSTS.E.BYPASS.LTC128B.128 [R207+0x4100], [R2.64+0x100], !P2 ;  /* 0x0410010002cf7fae */ /* 0x0007e8000d101d46 */
[----:B------:R1:W-:Y:S02]  /*3420*/  LDGSTS.E.BYPASS.LTC128B.128 [R207+0x1100], [R12.64], !P6 ;  /* 0x011000000ccf7fae */ /* 0x0003e4000f101d46 */
[C---:B--2---:R-:W-:Y:S02]  /*3430*/  HMMA.16816.F32 R40, R8.reuse, R16, RZ ;  /* 0x000000100828723c */ /* 0x044fe400000018ff */
[----:B------:R1:W-:Y:S04]  /*3440*/  LDGSTS.E.BYPASS.LTC128B.128 [R207+0x3100], [R12.64+0x80], !P1 ;  /* 0x031000800ccf7fae */ /* 0x0003e8000c901d46 */
[----:B------:R1:W-:Y:S02]  /*3450*/  LDGSTS.E.BYPASS.LTC128B.128 [R207+0x5100], [R12.64+0x100], !P0 ;  /* 0x051001000ccf7fae */ /* 0x0003e4000c101d46 */
[C---:B------:R-:W-:Y:S02]  /*3460*/  HMMA.16816.F32 R16, R8.reuse, R18, RZ ;  /* 0x000000120810723c */ /* 0x040fe400000018ff */
[----:B------:R-:W-:Y:S04]  /*3470*/  LDSM.16.M88.4 R20, [R194] ;  /* 0x00000000c214783b */ /* 0x000fe80000000200 */
[----:B------:R-:W2:Y:S02]  /*3480*/  LDSM.16.M88.4 R64, [R190] ;  /* 0x00000000be40783b */ /* 0x000ea40000000200 */
[----:B----4-:R-:W-:Y:S02]  /*3490*/  HMMA.16816.F32 R44, R8, R24, RZ ;  /* 0x00000018082c723c */ /* 0x010fe400000018ff */
[----:B------:R-:W4:Y:S01]  /*34a0*/  LDSM.16.M88.4 R72, [R190+0x800] ;  /* 0x00080000be48783b */ /* 0x000f220000000200 */
[----:B------:R-:W-:-:S03]  /*34b0*/  ISETP.NE.AND P2, PT, R14, RZ, PT ;  /* 0x000000ff0e00720c */ /* 0x000fc60003f45270 */
[----:B------:R-:W2:Y:S02]  /*34c0*/  LDSM.16.M88.4 R84, [R190+0x1000] ;  /* 0x00100000be54783b */ /* 0x000ea40000000200 */
[C---:B------:R-:W-:Y:S02]  /*34d0*/  HMMA.16816.F32 R24, R8.reuse, R26, RZ ;  /* 0x0000001a0818723c */ /* 0x040fe400000018ff */
[----:B------:R-:W-:Y:S04]  /*34e0*/  LDSM.16.M88.4 R80, [R187+0x800] ;  /* 0x00080000bb50783b */ /* 0x000fe80000000200 */
[----:B------:R-:W-:Y:S02]  /*34f0*/  LDSM.16.M88.4 R92, [R187+0x1000] ;  /* 0x00100000bb5c783b */ /* 0x000fe40000000200 */
[C---:B------:R-:W-:Y:S02]  /*3500*/  HMMA.16816.F32 R52, R8.reuse, R32, RZ ;  /* 0x000000200834723c */ /* 0x040fe400000018ff */
[----:B------:R-:W-:Y:S04]  /*3510*/  LDSM.16.M88.4 R88, [R184+0x3000] ;  /* 0x00300000b858783b */ /* 0x000fe80000000200 */
[----:B------:R-:W0:Y:S02]  /*3520*/  LDGDEPBAR ;  /* 0x00000000000079af */ /* 0x000e240000000000 */
[----:B-1----:R-:W-:Y:S08]  /*3530*/  HMMA.16816.F32 R12, R8, R34, RZ ;  /* 0x00000022080c723c */ /* 0x002ff000000018ff */
[C---:B------:R-:W-:Y:S08]  /*3540*/  HMMA.16816.F32 R8, R4.reuse, R48, R28 ;  /* 0x000000300408723c */ /* 0x040ff0000000181c */
[C---:B------:R-:W-:Y:S01]  /*3550*/  HMMA.16816.F32 R28, R4.reuse, R50, R36 ;  /* 0x00000032041c723c */ /* 0x040fe20000001824 */
[----:B------:R-:W1:Y:S07]  /*3560*/  LDSM.16.M88.4 R48, [R190+0x1800] ;  /* 0x00180000be30783b */ /* 0x000e6e0000000200 */
[C---:B------:R-:W-:Y:S08]  /*3570*/  HMMA.16816.F32 R32, R4.reuse, R56, R40 ;  /* 0x000000380420723c */ /* 0x040ff00000001828 */
[C---:B------:R-:W-:Y:S01]  /*3580*/  HMMA.16816.F32 R36, R4.reuse, R58, R16 ;  /* 0x0000003a0424723c */ /* 0x040fe20000001810 */
[----:B------:R-:W-:Y:S04]  /*3590*/  LDSM.16.M88.4 R16, [R193] ;  /* 0x00000000c110783b */ /* 0x000fe80000000200 */
[----:B------:R-:W1:Y:S03]  /*35a0*/  LDSM.16.M88.4 R56, [R187] ;  /* 0x00000000bb38783b */ /* 0x000e660000000200 */
[C---:B------:R-:W-:Y:S08]  /*35b0*/  HMMA.16816.F32 R40, R4.reuse, R60, R44 ;  /* 0x0000003c0428723c */ /* 0x040ff0000000182c */
[C---:B------:R-:W-:Y:S01]  /*35c0*/  HMMA.16816.F32 R44, R4.reuse, R62, R24 ;  /* 0x0000003e042c723c */ /* 0x040fe20000001818 */
[----:B------:R-:W1:Y:S07]  /*35d0*/  LDSM.16.M88.4 R60, [R187+0x1800] ;  /* 0x00180000bb3c783b */ /* 0x000e6e0000000200 */
[C---:B------:R-:W-:Y:S08]  /*35e0*/  HMMA.16816.F32 R52, R4.reuse, R76, R52 ;  /* 0x0000004c0434723c */ /* 0x040ff00000001834 */
[----:B------:R-:W-:Y:S01]  /*35f0*/  HMMA.16816.F32 R24, R4, R78, R12 ;  /* 0x0000004e0418723c */ /* 0x000fe2000000180c */
[----:B------:R-:W-:Y:S04]  /*3600*/  LDSM.16.M88.4 R12, [R191+0x4000] ;  /* 0x00400000bf0c783b */ /* 0x000fe80000000200 */
[----:B------:R-:W-:Y:S03]  /*3610*/  LDSM.16.M88.4 R76, [R184+0x2800] ;  /* 0x00280000b84c783b */ /* 0x000fe60000000200 */
[C---:B--2---:R-:W-:Y:S08]  /*3620*/  HMMA.16816.F32 R8, R20.reuse, R64, R8 ;  /* 0x000000401408723c */ /* 0x044ff00000001808 */
[C---:B------:R-:W-:Y:S01]  /*3630*/  HMMA.16816.F32 R4, R20.reuse, R66, R28 ;  /* 0x000000421404723c */ /* 0x040fe2000000181c */
[----:B------:R-:W-:Y:S07]  /*3640*/  LDSM.16.M88.4 R64, [R203] ;  /* 0x00000000cb40783b */ /* 0x000fee0000000200 */
[C---:B----4-:R-:W-:Y:S08]  /*3650*/  HMMA.16816.F32 R32, R20.reuse, R72, R32 ;  /* 0x000000481420723c */ /* 0x050ff00000001820 */
[C---:B------:R-:W-:Y:S01]  /*3660*/  HMMA.16816.F32 R36, R20.reuse, R74, R36 ;  /* 0x0000004a1424723c */ /* 0x040fe20000001824 */
[----:B------:R-:W2:Y:S07]  /*3670*/  LDSM.16.M88.4 R72, [R184+0x2000] ;  /* 0x00200000b848783b */ /* 0x000eae0000000200 */
[C---:B------:R-:W-:Y:S08]  /*3680*/  HMMA.16816.F32 R40, R20.reuse, R84, R40 ;  /* 0x000000541428723c */ /* 0x040ff00000001828 */
[C---:B------:R-:W-:Y:S01]  /*3690*/  HMMA.16816.F32 R44, R20.reuse, R86, R44 ;  /* 0x00000056142c723c */ /* 0x040fe2000000182c */
[----:B------:R-:W-:Y:S07]  /*36a0*/  LDSM.16.M88.4 R84, [R190+0x2800] ;  /* 0x00280000be54783b */ /* 0x000fee0000000200 */
[C---:B-1----:R-:W-:Y:S08]  /*36b0*/  HMMA.16816.F32 R52, R20.reuse, R48, R52 ;  /* 0x000000301434723c */ /* 0x042ff00000001834 */
[----:B------:R-:W-:Y:S08]  /*36c0*/  HMMA.16816.F32 R28, R20, R50, R24 ;  /* 0x00000032141c723c */ /* 0x000ff00000001818 */
[C---:B------:R-:W-:Y:S01]  /*36d0*/  HMMA.16816.F32 R24, R16.reuse, R56, R8 ;  /* 0x000000381018723c */ /* 0x040fe20000001808 */
[----:B------:R-:W-:Y:S07]  /*36e0*/  LDSM.16.M88.4 R8, [R192+0x4000] ;  /* 0x00400000c008783b */ /* 0x000fee0000000200 */
[C---:B------:R-:W-:Y:S01]  /*36f0*/  HMMA.16816.F32 R20, R16.reuse, R58, R4 ;  /* 0x0000003a1014723c */ /* 0x040fe20000001804 */
[----:B------:R-:W1:Y:S07]  /*3700*/  LDSM.16.M88.4 R56, [R184+0x3800] ;  /* 0x00380000b838783b */ /* 0x000e6e0000000200 */
[C---:B------:R-:W-:Y:S08]  /*3710*/  HMMA.16816.F32 R4, R16.reuse, R80, R32 ;  /* 0x000000501004723c */ /* 0x040ff00000001820 */
[C---:B------:R-:W-:Y:S01]  /*3720*/  HMMA.16816.F32 R36, R16.reuse, R82, R36 ;  /* 0x000000521024723c */ /* 0x040fe20000001824 */
[----:B------:R-:W4:Y:S07]  /*3730*/  LDSM.16.M88.4 R80, [R202] ;  /* 0x00000000ca50783b */ /* 0x000f2e0000000200 */
[C---:B------:R-:W-:Y:S08]  /*3740*/  HMMA.16816.F32 R40, R16.reuse, R92, R40 ;  /* 0x0000005c1028723c */ /* 0x040ff00000001828 */
[C---:B------:R-:W-:Y:S01]  /*3750*/  HMMA.16816.F32 R44, R16.reuse, R94, R44 ;  /* 0x0000005e102c723c */ /* 0x040fe2000000182c */
[----:B------:R-:W1:Y:S07]  /*3760*/  LDSM.16.M88.4 R92, [R201] ;  /* 0x00000000c95c783b */ /* 0x000e6e0000000200 */
[C---:B------:R-:W-:Y:S08]  /*3770*/  HMMA.16816.F32 R52, R16.reuse, R60, R52 ;  /* 0x0000003c1034723c */ /* 0x040ff00000001834 */
[----:B------:R-:W-:Y:S01]  /*3780*/  HMMA.16816.F32 R32, R16, R62, R28 ;  /* 0x0000003e1020723c */ /* 0x000fe2000000181c */
[----:B------:R-:W1:Y:S07]  /*3790*/  LDSM.16.M88.4 R60, [R200] ;  /* 0x00000000c83c783b */ /* 0x000e6e0000000200 */
[C---:B--2---:R-:W-:Y:S08]  /*37a0*/  HMMA.16816.F32 R28, R12.reuse, R72, R24 ;  /* 0x000000480c1c723c */ /* 0x044ff00000001818 */
[C---:B------:R-:W-:Y:S01]  /*37b0*/  HMMA.16816.F32 R24, R12.reuse, R74, R20 ;  /* 0x0000004a0c18723c */ /* 0x040fe20000001814 */
[----:B------:R-:W-:Y:S07]  /*37c0*/  LDSM.16.M88.4 R72, [R187+0x2000] ;  /* 0x00200000bb48783b */ /* 0x000fee0000000200 */
[C---:B------:R-:W-:Y:S01]  /*37d0*/  HMMA.16816.F32 R20, R12.reuse, R76, R4 ;  /* 0x0000004c0c14723c */ /* 0x040fe20000001804 */
[----:B------:R-:W-:Y:S07]  /*37e0*/  LDSM.16.M88.4 R4, [R194+0x4000] ;  /* 0x00400000c204783b */ /* 0x000fee0000000200 */
[C---:B------:R-:W-:Y:S01]  /*37f0*/  HMMA.16816.F32 R16, R12.reuse, R78, R36 ;  /* 0x0000004e0c10723c */ /* 0x040fe20000001824 */
[----:B------:R-:W2:Y:S07]  /*3800*/  LDSM.16.M88.4 R76, [R190+0x2000] ;  /* 0x00200000be4c783b */ /* 0x000eae0000000200 */
[C---:B------:R-:W-:Y:S08]  /*3810*/  HMMA.16816.F32 R40, R12.reuse, R88, R40 ;  /* 0x000000580c28723c */ /* 0x040ff00000001828 */
[C---:B------:R-:W-:Y:S01]  /*3820*/  HMMA.16816.F32 R48, R12.reuse, R90, R44 ;  /* 0x0000005a0c30723c */ /* 0x040fe2000000182c */
[----:B------:R-:W2:Y:S07]  /*3830*/  LDSM.16.M88.4 R88, [R190+0x3000] ;  /* 0x00300000be58783b */ /* 0x000eae0000000200 */
[C---:B-1----:R-:W-:Y:S08]  /*3840*/  HMMA.16816.F32 R44, R12.reuse, R56, R52 ;  /* 0x000000380c2c723c */ /* 0x042ff00000001834 */
[----:B------:R-:W-:Y:S08]  /*3850*/  HMMA.16816.F32 R36, R12, R58, R32 ;  /* 0x0000003a0c24723c */ /* 0x000ff00000001820 */
[C---:B------:R-:W-:Y:S08]  /*3860*/  HMMA.16816.F32 R32, R8.reuse, R64, R28 ;  /* 0x000000400820723c */ /* 0x040ff0000000181c */
[C---:B------:R-:W-:Y:S01]  /*3870*/  HMMA.16816.F32 R28, R8.reuse, R66, R24 ;  /* 0x00000042081c723c */ /* 0x040fe20000001818 */
[----:B------:R-:W1:Y:S07]  /*3880*/  LDSM.16.M88.4 R64, [R190+0x3800] ;  /* 0x00380000be40783b */ /* 0x000e6e0000000200 */
[C---:B----4-:R-:W-:Y:S01]  /*3890*/  HMMA.16816.F32 R24, R8.reuse, R80, R20 ;  /* 0x000000500818723c */ /* 0x050fe20000001814 */
[----:B------:R-:W4:Y:S07]  /*38a0*/  LDSM.16.M88.4 R20, [R193+0x4000] ;  /* 0x00400000c114783b */ /* 0x000f2e0000000200 */
[C---:B------:R-:W-:Y:S01]  /*38b0*/  HMMA.16816.F32 R16, R8.reuse, R82, R16 ;  /* 0x000000520810723c */ /* 0x040fe20000001810 */
[----:B------:R-:W1:Y:S07]  /*38c0*/  LDSM.16.M88.4 R80, [R187+0x2800] ;  /* 0x00280000bb50783b */ /* 0x000e6e0000000200 */
[C---:B------:R-:W-:Y:S01]  /*38d0*/  HMMA.16816.F32 R12, R8.reuse, R92, R40 ;  /* 0x0000005c080c723c */ /* 0x040fe20000001828 */
[----:B------:R-:W-:Y:S07]  /*38e0*/  LDSM.16.M88.4 R40, [R187+0x3000] ;  /* 0x00300000bb28783b */ /* 0x000fee0000000200 */
[C---:B------:R-:W-:Y:S08]  /*38f0*/  HMMA.16816.F32 R56, R8.reuse, R94, R48 ;  /* 0x0000005e0838723c */ /* 0x040ff00000001830 */
[C---:B------:R-:W-:Y:S08]  /*3900*/  HMMA.16816.F32 R48, R8.reuse, R60, R44 ;  /* 0x0000003c0830723c */ /* 0x040ff0000000182c */
        /* <DEDUP_REMOVED lines=8> */
[C---:B------:R-:W-:Y:S01]  /*3990*/  HMMA.16816.F32 R8, R4.reuse, R90, R56 ;  /* 0x0000005a0408723c */ /* 0x040fe20000001838 */
[----:B------:R-:W2:Y:S04]  /*39a0*/  LDSM.16.M88.4 R88, [R187+0x3800] ;  /* 0x00380000bb58783b */ /* 0x000ea80000000200 */
[----:B------:R-:W-:Y:S03]  /*39b0*/  LDSM.16.M88.4 R56, [R187+0x4000] ;  /* 0x00400000bb38783b */ /* 0x000fe60000000200 */
[C---:B------:R-:W-:Y:S01]  /*39c0*/  HMMA.16816.F32 R28, R4.reuse, R78, R28 ;  /* 0x0000004e041c723c */ /* 0x040fe2000000181c */
[----:B------:R-:W-:Y:S07]  /*39d0*/  LDSM.16.M88.4 R76, [R184+0x5800] ;  /* 0x00580000b84c783b */ /* 0x000fee0000000200 */
[C---:B-1----:R-:W-:Y:S08]  /*39e0*/  HMMA.16816.F32 R48, R4.reuse, R64, R48 ;  /* 0x000000400430723c */ /* 0x042ff00000001830 */
[----:B------:R-:W-:Y:S01]  /*39f0*/  HMMA.16816.F32 R96, R4, R66, R44 ;  /* 0x000000420460723c */ /* 0x000fe2000000182c */
[----:B------:R-:W-:Y:S04]  /*3a00*/  LDSM.16.M88.4 R64, [R198] ;  /* 0x00000000c640783b */ /* 0x000fe80000000200 */
[----:B------:R-:W-:Y:S03]  /*3a10*/  LDSM.16.M88.4 R44, [R184+0x5000] ;  /* 0x00500000b82c783b */ /* 0x000fe60000000200 */
[C---:B----4-:R-:W-:Y:S01]  /*3a20*/  HMMA.16816.F32 R4, R20.reuse, R72, R36 ;  /* 0x000000481404723c */ /* 0x050fe20000001824 */
[----:B------:R-:W1:Y:S07]  /*3a30*/  LDSM.16.M88.4 R36, [R199] ;  /* 0x00000000c724783b */ /* 0x000e6e0000000200 */
[C---:B------:R-:W-:Y:S08]  /*3a40*/  HMMA.16816.F32 R28, R20.reuse, R74, R28 ;  /* 0x0000004a141c723c */ /* 0x040ff0000000181c */
[----:B------:R-:W-:Y:S01]  /*3a50*/  HMMA.16816.F32 R72, R20, R82, R52 ;  /* 0x000000521448723c */ /* 0x000fe20000001834 */
[----:B------:R-:W4:Y:S07]  /*3a60*/  LDSM.16.M88.4 R52, [R184+0x4800] ;  /* 0x00480000b834783b */ /* 0x000f2e0000000200 */
[----:B--2---:R-:W-:Y:S08]  /*3a70*/  HMMA.16816.F32 R4, R16, R60, R4 ;  /* 0x0000003c1004723c */ /* 0x004ff00000001804 */
[C---:B------:R-:W-:Y:S08]  /*3a80*/  HMMA.16816.F32 R32, R20.reuse, R80, R32 ;  /* 0x000000501420723c */ /* 0x040ff00000001820 */
[C---:B------:R-:W-:Y:S01]  /*3a90*/  HMMA.16816.F32 R80, R20.reuse, R42, R8 ;  /* 0x0000002a1450723c */ /* 0x040fe20000001808 */
[----:B------:R-:W-:Y:S07]  /*3aa0*/  LDSM.16.M88.4 R8, [R194+0x8000] ;  /* 0x00800000c208783b */ /* 0x000fee0000000200 */
[----:B------:R-:W-:Y:S01]  /*3ab0*/  HMMA.16816.F32 R92, R20, R88, R48 ;  /* 0x00000058145c723c */ /* 0x000fe20000001830 */
[----:B------:R-:W2:Y:S07]  /*3ac0*/  LDSM.16.M88.4 R48, [R190+0x4000] ;  /* 0x00400000be30783b */ /* 0x000eae0000000200 */
[----:B------:R-:W-:Y:S01]  /*3ad0*/  HMMA.16816.F32 R28, R16, R62, R28 ;  /* 0x0000003e101c723c */ /* 0x000fe2000000181c */
[----:B------:R-:W-:Y:S07]  /*3ae0*/  LDSM.16.M88.4 R60, [R190+0x4800] ;  /* 0x00480000be3c783b */ /* 0x000fee0000000200 */
[----:B------:R-:W-:Y:S08]  /*3af0*/  HMMA.16816.F32 R84, R20, R40, R24 ;  /* 0x000000281454723c */ /* 0x000ff00000001818 */
[C---:B-1----:R-:W-:Y:S01]  /*3b00*/  HMMA.16816.F32 R24, R12.reuse, R36, R4 ;  /* 0x000000240c18723c */ /* 0x042fe20000001804 */
[----:B------:R-:W1:Y:S07]  /*3b10*/  LDSM.16.M88.4 R4, [R193+0x8000] ;  /* 0x00800000c104783b */ /* 0x000e6e0000000200 */
[----:B------:R-:W-:Y:S08]  /*3b20*/  HMMA.16816.F32 R28, R12, R38, R28 ;  /* 0x000000260c1c723c */ /* 0x000ff0000000181c */
[----:B----4-:R-:W-:Y:S08]  /*3b30*/  HMMA.16816.F32 R32, R16, R52, R32 ;  /* 0x000000341020723c */ /* 0x010ff00000001820 */
[----:B--2---:R-:W-:Y:S08]  /*3b40*/  HMMA.16816.F32 R24, R8, R48, R24 ;  /* 0x000000300818723c */ /* 0x004ff00000001818 */
[----:B------:R-:W-:Y:S01]  /*3b50*/  HMMA.16816.F32 R40, R16, R54, R72 ;  /* 0x000000361028723c */ /* 0x000fe20000001848 */
[----:B------:R-:W2:Y:S04]  /*3b60*/  LDSM.16.M88.4 R72, [R197] ;  /* 0x00000000c548783b */ /* 0x000ea80000000200 */
[----:B------:R-:W4:Y:S03]  /*3b70*/  LDSM.16.M88.4 R52, [R187+0x4800] ;  /* 0x00480000bb34783b */ /* 0x000f260000000200 */
        /* <DEDUP_REMOVED lines=13> */
[----:B---3--:R-:W-:-:S07]  /*3c50*/  FMUL.FTZ R0, R49, c[0x0][0x320] ;  /* 0x0000c80031007a20 */ /* 0x008fce0000410000 */
[----:B------:R-:W-:Y:S01]  /*3c60*/  HMMA.16816.F32 R20, R8, R62, R32 ;  /* 0x0000003e0814723c */ /* 0x000fe20000001820 */
[----:B------:R-:W2:Y:S07]  /*3c70*/  LDSM.16.M88.4 R60, [R196] ;  /* 0x00000000c43c783b */ /* 0x000eae0000000200 */
[----:B------:R-:W-:Y:S01]  /*3c80*/  HMMA.16816.F32 R64, R16, R76, R92 ;  /* 0x0000004c1040723c */ /* 0x000fe2000000185c */
[----:B------:R3:W1:Y:S07]  /*3c90*/  MUFU.TANH R76, R0 ;  /* 0x00000000004c7308 */ /* 0x00066e0000002400 */
[----:B----4-:R-:W-:Y:S01]  /*3ca0*/  HMMA.16816.F32 R36, R4, R52, R36 ;  /* 0x000000340424723c */ /* 0x010fe20000001824 */
[----:B---3--:R-:W-:-:S04]  /*3cb0*/  FMUL.FTZ R0, R50, c[0x0][0x320] ;  /* 0x0000c80032007a20 */ /* 0x008fc80000410000 */
        /* <DEDUP_REMOVED lines=103> */
.L_x_895:
[----:B--234-:R-:W-:Y:S05]  /*4330*/  BSYNC B0 ;  /* 0x0000000000007941 */ /* 0x01cfea0003800000 */
.L_x_894:
[----:B-1----:R-:W2:Y:S01]  /*4340*/  LDL R0, [R1+0x4] ;  /* 0x0000040001007983 */ /* 0x002ea20000100800 */
[----:B------:R-:W-:-:S03]  /*4350*/  IMAD.IADD R3, R100, 0x1, -R229 ;  /* 0x0000000164037824 */ /* 0x000fc600078e0ae5 */
[----:B------:R-:W-:Y:S04]  /*4360*/  LDSM.16.MT88.4 R28, [R185] ;  /* 0x00000000b91c783b */ /* 0x000fe80000004200 */
[----:B------:R-:W-:Y:S04]  /*4370*/  LDSM.16.MT88.4 R32, [R189+0x2000] ;  /* 0x00200000bd20783b */ /* 0x000fe80000004200 */
[----:B------:R-:W0:Y:S01]  /*4380*/  LDGDEPBAR ;  /* 0x00000000000079af */ /* 0x000e220000000000 */
[----:B--2---:R-:W-:-:S04]  /*4390*/  IMAD.IADD R0, R0, 0x1, R233 ;  /* 0x0000000100007824 */ /* 0x004fc800078e02e9 */
[----:B------:R-:W-:-:S05]  /*43a0*/  @P2 IMAD.HI.U32 R2, R0, c[0x0][0x2c8], RZ ;  /* 0x0000b20000022a27 */ /* 0x000fca00078e00ff */
[----:B------:R-:W-:-:S05]  /*43b0*/  @P2 SHF.R.U32.HI R0, RZ, c[0x0][0x2cc], R2 ;  /* 0x0000b300ff002a19 */ /* 0x000fca0000011602 */
[----:B------:R-:W1:Y:S04]  /*43c0*/  SHFL.IDX PT, R2, R0, RZ, 0x1c1f ;  /* 0x001c1fff00027589 */ /* 0x000e6800000e0000 */
[----:B------:R2:W3:Y:S02]  /*43d0*/  SHFL.IDX PT, R4, R0, 0x1, 0x1c1f ;  /* 0x003c1f0000047f89 */ /* 0x0004e400000e0000 */
[----:B--2---:R-:W-:-:S04]  /*43e0*/  IMAD.MOV.U32 R0, RZ, RZ, -0x40 ;  /* 0xffffffc0ff007424 */ /* 0x004fc800078e00ff */
[----:B------:R-:W-:-:S05]  /*43f0*/  IMAD R0, R68, R0, 0x1 ;  /* 0x0000000144007424 */ /* 0x000fca00078e0200 */
[----:B------:R-:W-:-:S05]  /*4400*/  IADD3 R0, -R229, R0, R230 ;  /* 0x00000000e5007210 */ /* 0x000fca0007ffe1e6 */
[----:B------:R-:W-:-:S04]  /*4410*/  IMAD.IADD R0, R0, 0x1, -R231 ;  /* 0x0000000100007824 */ /* 0x000fc800078e0ae7 */
[C---:B-1----:R-:W-:Y:S02]  /*4420*/  IMAD.IADD R2, R0.reuse, 0x1, R2 ;  /* 0x0000000100027824 */ /* 0x042fe400078e0202 */
[----:B---3--:R-:W-:-:S03]  /*4430*/  IMAD.IADD R0, R0, 0x1, R4 ;  /* 0x0000000100007824 */ /* 0x008fc600078e0204 */
[C---:B------:R-:W-:Y:S02]  /*4440*/  IMNMX R2, R3.reuse, R2, PT ;  /* 0x0000000203027217 */ /* 0x040fe40003800200 */
[----:B------:R-:W-:Y:S02]  /*4450*/  IMNMX R0, R3, R0, PT ;  /* 0x0000000003007217 */ /* 0x000fe40003800200 */
[C---:B------:R-:W-:Y:S02]  /*4460*/  ISETP.GT.AND P0, PT, R2.reuse, RZ, PT ;  /* 0x000000ff0200720c */ /* 0x040fe40003f04270 */
[C---:B------:R-:W-:Y:S02]  /*4470*/  ISETP.GT.AND P6, PT, R2.reuse, 0x1, PT ;  /* 0x000000010200780c */ /* 0x040fe40003fc4270 */
[----:B------:R-:W-:Y:S02]  /*4480*/  ISETP.GT.AND P1, PT, R2, 0x8, PT ;  /* 0x000000080200780c */ /* 0x000fe40003f24270 */
[----:B------:R-:W-:-:S02]  /*4490*/  FSEL R6, R80, -INF , P0 ;  /* 0xff80000050067808 */ /* 0x000fc40000000000 */
[----:B------:R-:W-:Y:S02]  /*44a0*/  ISETP.GT.AND P0, PT, R2, 0x9, PT ;  /* 0x000000090200780c */ /* 0x000fe40003f04270 */
[----:B------:R-:W-:Y:S02]  /*44b0*/  FSEL R7, R76, -INF , P6 ;  /* 0xff8000004c077808 */ /* 0x000fe40003000000 */
[----:B------:R-:W-:Y:S02]  /*44c0*/  FSEL R11, R70, -INF , P1 ;  /* 0xff800000460b7808 */ /* 0x000fe40000800000 */
        /* <DEDUP_REMOVED lines=9> */
[----:B------:R-:W-:Y:S02]  /*4560*/  FMNMX.FTZ R3, R6, R7, !PT ;  /* 0x0000000706037209 */ /* 0x000fe40007810000 */
[C---:B------:R-:W-:Y:S02]  /*4570*/  ISETP.GT.AND P0, PT, R2.reuse, 0x21, PT ;  /* 0x000000210200780c */ /* 0x040fe40003f04270 */
[----:B------:R-:W-:Y:S02]  /*4580*/  FSEL R43, R43, -INF , P6 ;  /* 0xff8000002b2b7808 */ /* 0x000fe40003000000 */
[----:B------:R-:W-:Y:S02]  /*4590*/  FSEL R102, R25, -INF , P1 ;  /* 0xff80000019667808 */ /* 0x000fe40000800000 */
[C---:B------:R-:W-:Y:S02]  /*45a0*/  ISETP.GT.AND P6, PT, R2.reuse, 0x28, PT ;  /* 0x000000280200780c */ /* 0x040fe40003fc4270 */
[----:B------:R-:W-:-:S02]  /*45b0*/  ISETP.GT.AND P1, PT, R2, 0x29, PT ;  /* 0x000000290200780c */ /* 0x000fc40003f24270 */
[----:B------:R-:W-:Y:S02]  /*45c0*/  FMNMX.FTZ R3, R11, R3, !PT ;  /* 0x000000030b037209 */ /* 0x000fe40007810000 */
[----:B------:R-:W-:Y:S02]  /*45d0*/  FSEL R116, R24, -INF , P0 ;  /* 0xff80000018747808 */ /* 0x000fe40000000000 */
[----:B------:R-:W-:Y:S02]  /*45e0*/  ISETP.GT.AND P0, PT, R2, 0x30, PT ;  /* 0x000000300200780c */ /* 0x000fe40003f04270 */
[----:B------:R-:W-:Y:S02]  /*45f0*/  FSEL R124, R18, -INF , P6 ;  /* 0xff800000127c7808 */ /* 0x000fe40003000000 */
[----:B------:R-:W-:Y:S02]  /*4600*/  FSEL R125, R17, -INF , P1 ;  /* 0xff800000117d7808 */ /* 0x000fe40000800000 */
[----:B------:R-:W-:-:S02]  /*4610*/  ISETP.GT.AND P6, PT, R2, 0x31, PT ;  /* 0x000000310200780c */ /* 0x000fc40003fc4270 */
[----:B------:R-:W-:Y:S02]  /*4620*/  ISETP.GT.AND P1, PT, R2, 0x38, PT ;  /* 0x000000380200780c */ /* 0x000fe40003f24270 */
[----:B------:R-:W-:Y:S02]  /*4630*/  FMNMX.FTZ R3, R12, R3, !PT ;  /* 0x000000030c037209 */ /* 0x000fe40007810000 */
[----:B------:R-:W-:Y:S02]  /*4640*/  FSEL R127, R16, -INF , P0 ;  /* 0xff800000107f7808 */ /* 0x000fe40000000000 */
[----:B------:R-:W-:Y:S02]  /*4650*/  ISETP.GT.AND P0, PT, R2, 0x39, PT ;  /* 0x000000390200780c */ /* 0x000fe40003f04270 */
[----:B------:R-:W-:Y:S02]  /*4660*/  FSEL R228, R10, -INF , P6 ;  /* 0xff8000000ae47808 */ /* 0x000fe40003000000 */
[----:B------:R-:W-:-:S02]  /*4670*/  FSEL R240, R9, -INF , P1 ;  /* 0xff80000009f07808 */ /* 0x000fc40000800000 */
[C---:B------:R-:W-:Y:S02]  /*4680*/  ISETP.GT.AND P6, PT, R0.reuse, RZ, PT ;  /* 0x000000ff0000720c */ /* 0x040fe40003fc4270 */
[----:B------:R-:W-:Y:S02]  /*4690*/  ISETP.GT.AND P1, PT, R0, 0x1, PT ;  /* 0x000000010000780c */ /* 0x000fe40003f24270 */
[----:B------:R-:W-:Y:S02]  /*46a0*/  FMNMX.FTZ R3, R37, R3, !PT ;  /* 0x0000000325037209 */ /* 0x000fe40007810000 */
[----:B------:R-:W-:Y:S02]  /*46b0*/  FSEL R241, R8, -INF , P0 ;  /* 0xff80000008f17808 */ /* 0x000fe40000000000 */
[----:B------:R-:W-:Y:S02]  /*46c0*/  ISETP.GT.AND P0, PT, R0, 0x8, PT ;  /* 0x000000080000780c */ /* 0x000fe40003f04270 */
[----:B------:R-:W-:-:S02]  /*46d0*/  FSEL R8, R73, -INF , P6 ;  /* 0xff80000049087808 */ /* 0x000fc40003000000 */
[----:B------:R-:W-:Y:S02]  /*46e0*/  FSEL R10, R72, -INF , P1 ;  /* 0xff800000480a7808 */ /* 0x000fe40000800000 */
        /* <DEDUP_REMOVED lines=31> */
[----:B------:R-:W-:Y:S01]  /*48e0*/  FMNMX.FTZ R2, R103, R2, !PT ;  /* 0x0000000267027209 */ /* 0x000fe20007810000 */
[----:B------:R-:W-:Y:S01]  /*48f0*/  LDSM.16.MT88.4 R24, [R186] ;  /* 0x00000000ba18783b */ /* 0x000fe20000004200 */
        /* <DEDUP_REMOVED lines=10> */
[----:B------:R-:W-:Y:S01]  /*49a0*/  FSEL R126, R20, -INF , P0 ;  /* 0xff800000147e7808 */ /* 0x000fe20000000000 */
[----:B------:R-:W1:Y:S01]  /*49b0*/  SHFL.BFLY PT, R5, R3, 0x2, 0x1f ;  /* 0x0c401f0003057f89 */ /* 0x000e6200000e0000 */
[----:B------:R-:W-:Y:S02]  /*49c0*/  FMNMX.FTZ R2, R117, R2, !PT ;  /* 0x0000000275027209 */ /* 0x000fe40007810000 */
[----:B------:R-:W-:Y:S01]  /*49d0*/  ISETP.GT.AND P0, PT, R0, 0x38, PT ;  /* 0x000000380000780c */ /* 0x000fe20003f04270 */
[----:B------:R-:W-:Y:S01]  /*49e0*/  LDSM.16.MT88.4 R20, [R189] ;  /* 0x00000000bd14783b */ /* 0x000fe20000004200 */
[----:B------:R-:W-:Y:S02]  /*49f0*/  FSEL R227, R19, -INF , P1 ;  /* 0xff80000013e37808 */ /* 0x000fe40000800000 */
[----:B------:R-:W-:Y:S01]  /*4a00*/  FMNMX.FTZ R2, R126, R2, !PT ;  /* 0x000000027e027209 */ /* 0x000fe20007810000 */
[----:B------:R-:W-:Y:S01]  /*4a10*/  LDSM.16.MT88.4 R16, [R188] ;  /* 0x00000000bc10783b */ /* 0x000fe20000004200 */
[----:B------:R-:W-:-:S02]  /*4a20*/  ISETP.GT.AND P1, PT, R0, 0x39, PT ;  /* 0x000000390000780c */ /* 0x000fc40003f24270 */
[----:B------:R-:W-:Y:S02]  /*4a30*/  FSEL R226, R15, -INF , P0 ;  /* 0xff8000000fe27808 */ /* 0x000fe40000000000 */
[----:B------:R-:W-:Y:S02]  /*4a40*/  FMNMX.FTZ R2, R227, R2, !PT ;  /* 0x00000002e3027209 */ /* 0x000fe40007810000 */
[----:B------:R-:W-:Y:S02]  /*4a50*/  FSEL R234, R14, -INF , P1 ;  /* 0xff8000000eea7808 */ /* 0x000fe40000800000 */
[----:B------:R-:W-:-:S04]  /*4a60*/  FMNMX.FTZ R2, R226, R2, !PT ;  /* 0x00000002e2027209 */ /* 0x000fc80007810000 */
[----:B------:R-:W-:Y:S02]  /*4a70*/  FMNMX.FTZ R2, R234, R2, !PT ;  /* 0x00000002ea027209 */ /* 0x000fe40007810000 */
[----:B-1----:R-:W-:-:S03]  /*4a80*/  FMNMX.FTZ R0, R3, R5, !PT ;  /* 0x0000000503007209 */ /* 0x002fc60007810000 */
[----:B------:R-:W1:Y:S04]  /*4a90*/  SHFL.BFLY PT, R4, R2, 0x2, 0x1f ;  /* 0x0c401f0002047f89 */ /* 0x000e6800000e0000 */
[----:B------:R-:W2:Y:S01]  /*4aa0*/  SHFL.BFLY PT, R5, R0, 0x1, 0x1f ;  /* 0x0c201f0000057f89 */ /* 0x000ea200000e0000 */
[----:B-1----:R-:W-:Y:S02]  /*4ab0*/  FMNMX.FTZ R3, R2, R4, !PT ;  /* 0x0000000402037209 */ /* 0x002fe40007810000 */
[----:B--2---:R-:W-:-:S03]  /*4ac0*/  FMNMX.FTZ R101, R0, R5, !PT ;  /* 0x0000000500657209 */ /* 0x004fc60007810000 */
[----:B------:R-:W1:Y:S01]  /*4ad0*/  SHFL.BFLY PT, R4, R3, 0x1, 0x1f ;  /* 0x0c201f0003047f89 */ /* 0x000e6200000e0000 */
[C---:B------:R-:W-:Y:S01]  /*4ae0*/  FSETP.NEU.FTZ.AND P0, PT, R101.reuse, -INF , PT ;  /* 0xff8000006500780b */ /* 0x040fe20003f1d000 */
[----:B------:R-:W-:-:S05]  /*4af0*/  FMUL.FTZ R2, R101, c[0x0][0x2d0] ;  /* 0x0000b40065027a20 */ /* 0x000fca0000410000 */
[----:B------:R-:W-:-:S05]  /*4b00*/  FSEL R2, R2, RZ, P0 ;  /* 0x000000ff02027208 */ /* 0x000fca0000000000 */
[----:B------:R-:W-:-:S04]  /*4b10*/  FFMA.FTZ R0, R6, c[0x0][0x2d0], -R2 ;  /* 0x0000b40006007a23 */ /* 0x000fc80000010802 */
[----:B------:R2:W-:Y:S01]  /*4b20*/  MUFU.EX2 R213, R0 ;  /* 0x0000000000d57308 */ /* 0x0005e20000000800 */
[----:B-1----:R-:W-:Y:S01]  /*4b30*/  FMNMX.FTZ R100, R3, R4, !PT ;  /* 0x0000000403647209 */ /* 0x002fe20007810000 */
[----:B------:R-:W-:-:S03]  /*4b40*/  FFMA.FTZ R3, R11, c[0x0][0x2d0], -R2 ;  /* 0x0000b4000b037a23 */ /* 0x000fc60000010802 */
[----:B------:R-:W-:-:S03]  /*4b50*/  FSETP.NEU.FTZ.AND P0, PT, R100, -INF , PT ;  /* 0xff8000006400780b */ /* 0x000fc60003f1d000 */
[----:B------:R1:W-:Y:S01]  /*4b60*/  MUFU.EX2 R211, R3 ;  /* 0x0000000300d37308 */ /* 0x0003e20000000800 */
[----:B--2---:R-:W-:-:S07]  /*4b70*/  FFMA.FTZ R0, R7, c[0x0][0x2d0], -R2 ;  /* 0x0000b40007007a23 */ /* 0x004fce0000010802 */
[----:B------:R2:W3:Y:S01]  /*4b80*/  MUFU.EX2 R214, R0 ;  /* 0x0000000000d67308 */ /* 0x0004e20000000800 */
[----:B-1----:R-:W-:-:S07]  /*4b90*/  FFMA.FTZ R3, R12, c[0x0][0x2d0], -R2 ;  /* 0x0000b4000c037a23 */ /* 0x002fce0000010802 */
[----:B------:R1:W4:Y:S01]  /*4ba0*/  MUFU.EX2 R210, R3 ;  /* 0x0000000300d27308 */ /* 0x0003220000000800 */
[----:B--2---:R-:W-:Y:S01]  /*4bb0*/  FMUL.FTZ R0, R100, c[0x0][0x2d0] ;  /* 0x0000b40064007a20 */ /* 0x004fe20000410000 */
[----:B---3--:R-:W-:-:S04]  /*4bc0*/  F2FP.PACK_AB R4, R214, R213 ;  /* 0x000000d5d604723e */ /* 0x008fc800000000ff */
[----:B------:R-:W-:-:S05]  /*4bd0*/  FSEL R0, R0, RZ, P0 ;  /* 0x000000ff00007208 */ /* 0x000fca0000000000 */
[----:B-1----:R-:W-:Y:S01]  /*4be0*/  FFMA.FTZ R3, R8, c[0x0][0x2d0], -R0 ;  /* 0x0000b40008037a23 */ /* 0x002fe20000010800 */
[----:B----4-:R-:W-:-:S03]  /*4bf0*/  F2FP.PACK_AB R6, R210, R211 ;  /* 0x000000d3d206723e */ /* 0x010fc600000000ff */
[----:B------:R1:W-:Y:S02]  /*4c00*/  MUFU.EX2 R212, R3 ;  /* 0x0000000300d47308 */ /* 0x0003e40000000800 */
[----:B-1----:R-:W-:-:S06]  /*4c10*/  FFMA.FTZ R3, R10, c[0x0][0x2d0], -R0 ;  /* 0x0000b4000a037a23 */ /* 0x002fcc0000010800 */
[----:B------:R1:W2:Y:S02]  /*4c20*/  MUFU.EX2 R252, R3 ;  /* 0x0000000300fc7308 */ /* 0x0002a40000000800 */
[--C-:B-1----:R-:W-:Y:S01]  /*4c30*/  FFMA.FTZ R3, R9, c[0x0][0x2d0], -R0.reuse ;  /* 0x0000b40009037a23 */ /* 0x102fe20000010800 */
[----:B--2---:R-:W-:Y:S01]  /*4c40*/  F2FP.PACK_AB R5, R252, R212 ;  /* 0x000000d4fc05723e */ /* 0x004fe200000000ff */
[----:B------:R-:W-:Y:S04]  /*4c50*/  LDSM.16.MT88.4 R8, [R186+0x2000] ;  /* 0x00200000ba08783b */ /* 0x000fe80000004200 */
[----:B------:R1:W-:Y:S02]  /*4c60*/  MUFU.EX2 R251, R3 ;  /* 0x0000000300fb7308 */ /* 0x0003e40000000800 */
[----:B-1----:R-:W-:-:S02]  /*4c70*/  FFMA.FTZ R3, R13, c[0x0][0x2d0], -R0 ;  /* 0x0000b4000d037a23 */ /* 0x002fc40000010800 */
        /* <DEDUP_REMOVED lines=12> */
[----:B------:R-:W3:Y:S07]  /*4d40*/  LDSM.16.MT88.4 R16, [R186+0x4000] ;  /* 0x00400000ba10783b */ /* 0x000eee0000004200 */
[----:B------:R-:W-:Y:S01]  /*4d50*/  HMMA.16816.F32 R104, R4, R20, RZ ;  /* 0x000000140468723c */ /* 0x000fe200000018ff */
[----:B--2---:R-:W-:-:S04]  /*4d60*/  FFMA.FTZ R3, R40, c[0x0][0x2d0], -R2 ;  /* 0x0000b40028037a23 */ /* 0x004fc80000010802 */
[----:B------:R2:W-:Y:S03]  /*4d70*/  MUFU.EX2 R247, R3 ;  /* 0x0000000300f77308 */ /* 0x0005e60000000800 */
[C---:B------:R-:W-:Y:S01]  /*4d80*/  HMMA.16816.F32 R88, R4.reuse, R22, RZ ;  /* 0x000000160458723c */ /* 0x040fe200000018ff */
[----:B------:R-:W3:Y:S07]  /*4d90*/  LDSM.16.MT88.4 R20, [R185+0x4000] ;  /* 0x00400000b914783b */ /* 0x000eee0000004200 */
[----:B-1----:R-:W-:Y:S01]  /*4da0*/  HMMA.16816.F32 R68, R4, R12, RZ ;  /* 0x0000000c0444723c */ /* 0x002fe200000018ff */
[----:B--2---:R-:W-:-:S07]  /*4db0*/  FFMA.FTZ R3, R43, c[0x0][0x2d0], -R2 ;  /* 0x0000b4002b037a23 */ /* 0x004fce0000010802 */
[C---:B------:R-:W-:Y:S01]  /*4dc0*/  HMMA.16816.F32 R64, R4.reuse, R14, RZ ;  /* 0x0000000e0440723c */ /* 0x040fe200000018ff */
[----:B------:R-:W1:Y:S01]  /*4dd0*/  LDSM.16.MT88.4 R12, [R189+0x4000] ;  /* 0x00400000bd0c783b */ /* 0x000e620000004200 */
[----:B------:R2:W-:Y:S06]  /*4de0*/  MUFU.EX2 R250, R3 ;  /* 0x0000000300fa7308 */ /* 0x0005ec0000000800 */
[C---:B------:R-:W-:Y:S08]  /*4df0*/  HMMA.16816.F32 R60, R4.reuse, R8, RZ ;  /* 0x00000008043c723c */ /* 0x040ff000000018ff */
[----:B------:R-:W-:Y:S01]  /*4e00*/  HMMA.16816.F32 R52, R4, R10, RZ ;  /* 0x0000000a0434723c */ /* 0x000fe200000018ff */
[----:B------:R-:W1:Y:S01]  /*4e10*/  LDSM.16.MT88.4 R8, [R188+0x4000] ;  /* 0x00400000bc08783b */ /* 0x000e620000004200 */
[----:B--2---:R-:W-:-:S04]  /*4e20*/  FFMA.FTZ R3, R36, c[0x0][0x2d0], -R0 ;  /* 0x0000b40024037a23 */ /* 0x004fc80000010800 */
[----:B------:R2:W-:Y:S02]  /*4e30*/  MUFU.EX2 R242, R3 ;  /* 0x0000000300f27308 */ /* 0x0005e40000000800 */
[C---:B------:R-:W-:Y:S08]  /*4e40*/  HMMA.16816.F32 R76, R4.reuse, R24, RZ ;  /* 0x00000018044c723c */ /* 0x040ff000000018ff */
[----:B------:R-:W-:Y:S01]  /*4e50*/  HMMA.16816.F32 R92, R4, R26, RZ ;  /* 0x0000001a045c723c */ /* 0x000fe200000018ff */
[----:B------:R-:W1:Y:S01]  /*4e60*/  LDSM.16.MT88.4 R24, [R189+0x800] ;  /* 0x00080000bd18783b */ /* 0x000e620000004200 */
[----:B--2---:R-:W-:-:S06]  /*4e70*/  FFMA.FTZ R3, R41, c[0x0][0x2d0], -R0 ;  /* 0x0000b40029037a23 */ /* 0x004fcc0000010800 */
[C---:B---3--:R-:W-:Y:S01]  /*4e80*/  HMMA.16816.F32 R44, R4.reuse, R28, RZ ;  /* 0x0000001c042c723c */ /* 0x048fe200000018ff */
[----:B------:R2:W3:Y:S07]  /*4e90*/  MUFU.EX2 R245, R3 ;  /* 0x0000000300f57308 */ /* 0x0004ee0000000800 */
[C---:B------:R-:W-:Y:S01]  /*4ea0*/  HMMA.16816.F32 R108, R4.reuse, R30, RZ ;  /* 0x0000001e046c723c */ /* 0x040fe200000018ff */
[----:B------:R-:W1:Y:S07]  /*4eb0*/  LDSM.16.MT88.4 R28, [R186+0x800] ;  /* 0x00080000ba1c783b */ /* 0x000e6e0000004200 */
[----:B------:R-:W-:Y:S01]  /*4ec0*/  HMMA.16816.F32 R56, R4, R32, RZ ;  /* 0x000000200438723c */ /* 0x000fe200000018ff */
[----:B--2---:R-:W-:-:S04]  /*4ed0*/  FFMA.FTZ R3, R39, c[0x0][0x2d0], -R0 ;  /* 0x0000b40027037a23 */ /* 0x004fc80000010800 */
[----:B------:R2:W-:Y:S03]  /*4ee0*/  MUFU.EX2 R244, R3 ;  /* 0x0000000300f47308 */ /* 0x0005e60000000800 */
[C---:B------:R-:W-:Y:S01]  /*4ef0*/  HMMA.16816.F32 R48, R4.reuse, R34, RZ ;  /* 0x000000220430723c */ /* 0x040fe200000018ff */
[----:B------:R-:W3:Y:S07]  /*4f00*/  LDSM.16.MT88.4 R32, [R185+0x800] ;  /* 0x00080000b920783b */ /* 0x000eee0000004200 */
[----:B------:R-:W-:Y:S01]  /*4f10*/  HMMA.16816.F32 R36, R4, R16, RZ ;  /* 0x000000100424723c */ /* 0x000fe200000018ff */
[----:B--2---:R-:W-:-:S07]  /*4f20*/  FFMA.FTZ R3, R42, c[0x0][0x2d0], -R0 ;  /* 0x0000b4002a037a23 */ /* 0x004fce0000010800 */
[C---:B------:R-:W-:Y:S01]  /*4f30*/  HMMA.16816.F32 R128, R4.reuse, R18, RZ ;  /* 0x000000120480723c */ /* 0x040fe200000018ff */
[----:B------:R-:W2:Y:S01]  /*4f40*/  LDSM.16.MT88.4 R16, [R185+0x2800] ;  /* 0x00280000b910783b */ /* 0x000ea20000004200 */
[----:B------:R1:W1:Y:S06]  /*4f50*/  MUFU.EX2 R246, R3 ;  /* 0x0000000300f67308 */ /* 0x00026c0000000800 */
[C---:B------:R-:W-:Y:S08]  /*4f60*/  HMMA.16816.F32 R112, R4.reuse, R20, RZ ;  /* 0x000000140470723c */ /* 0x040ff000000018ff */
[----:B------:R-:W-:Y:S01]  /*4f70*/  HMMA.16816.F32 R120, R4, R22, RZ ;  /* 0x000000160478723c */ /* 0x000fe200000018ff */
[----:B------:R-:W2:Y:S01]  /*4f80*/  LDSM.16.MT88.4 R20, [R188+0x800] ;  /* 0x00080000bc14783b */ /* 0x000ea20000004200 */
[----:B-1----:R-:W-:-:S04]  /*4f90*/  FFMA.FTZ R3, R102, c[0x0][0x2d0], -R2 ;  /* 0x0000b40066037a23 */ /* 0x002fc80000010802 */
[----:B------:R1:W-:Y:S02]  /*4fa0*/  MUFU.EX2 R218, R3 ;  /* 0x0000000300da7308 */ /* 0x0003e40000000800 */
[C---:B------:R-:W-:Y:S08]  /*4fb0*/  HMMA.16816.F32 R132, R4.reuse, R12, RZ ;  /* 0x0000000c0484723c */ /* 0x040ff000000018ff */
[----:B------:R-:W-:Y:S01]  /*4fc0*/  HMMA.16816.F32 R144, R4, R14, RZ ;  /* 0x0000000e0490723c */ /* 0x000fe200000018ff */
[----:B------:R-:W2:Y:S01]  /*4fd0*/  LDSM.16.MT88.4 R12, [R186+0x2800] ;  /* 0x00280000ba0c783b */ /* 0x000ea20000004200 */
[----:B-1----:R-:W-:-:S06]  /*4fe0*/  FFMA.FTZ R3, R116, c[0x0][0x2d0], -R2 ;  /* 0x0000b40074037a23 */ /* 0x002fcc0000010802 */
[C---:B------:R-:W-:Y:S01]  /*4ff0*/  HMMA.16816.F32 R148, R4.reuse, R8, RZ ;  /* 0x000000080494723c */ /* 0x040fe200000018ff */
[----:B------:R-:W-:Y:S01]  /*5000*/  IMAD.MOV.U32 R116, RZ, RZ, R214 ;  /* 0x000000ffff747224 */ /* 0x000fe200078e00d6 */
[----:B------:R1:W1:Y:S06]  /*5010*/  MUFU.EX2 R217, R3 ;  /* 0x0000000300d97308 */ /* 0x00026c0000000800 */
[----:B------:R-:W-:Y:S01]  /*5020*/  HMMA.16816.F32 R140, R4, R10, RZ ;  /* 0x0000000a048c723c */ /* 0x000fe200000018ff */
[----:B------:R-:W2:Y:S06]  /*5030*/  LDSM.16.MT88.4 R8, [R189+0x2800] ;  /* 0x00280000bd08783b */ /* 0x000eac0000004200 */
[----:B----4-:R-:W-:-:S02]  /*5040*/  F2FP.PACK_AB R4, R249, R248 ;  /* 0x000000f8f904723e */ /* 0x010fc400000000ff */
[----:B---3--:R-:W-:Y:S01]  /*5050*/  F2FP.PACK_AB R5, R245, R242 ;  /* 0x000000f2f505723e */ /* 0x008fe200000000ff */
[--C-:B-1----:R-:W-:Y:S01]  /*5060*/  FFMA.FTZ R3, R124, c[0x0][0x2d0], -R2.reuse ;  /* 0x0000b4007c037a23 */ /* 0x102fe20000010802 */
[----:B------:R-:W-:Y:S01]  /*5070*/  F2FP.PACK_AB R6, R250, R247 ;  /* 0x000000f7fa06723e */ /* 0x000fe200000000ff */
[----:B------:R-:W-:Y:S01]  /*5080*/  IMAD.MOV.U32 R124, RZ, RZ, R209 ;  /* 0x000000ffff7c7224 */ /* 0x000fe200078e00d1 */
[----:B------:R-:W-:Y:S01]  /*5090*/  F2FP.PACK_AB R7, R246, R244 ;  /* 0x000000f4f607723e */ /* 0x000fe200000000ff */
[----:B------:R1:W-:Y:S06]  /*50a0*/  MUFU.EX2 R216, R3 ;  /* 0x0000000300d87308 */ /* 0x0003ec0000000800 */
[C---:B------:R-:W-:Y:S08]  /*50b0*/  HMMA.16816.F32 R172, R4.reuse, R24, R104 ;  /* 0x0000001804ac723c */ /* 0x040ff00000001868 */
[----:B------:R-:W-:Y:S01]  /*50c0*/  HMMA.16816.F32 R164, R4, R26, R88 ;  /* 0x0000001a04a4723c */ /* 0x000fe20000001858 */
[----:B------:R-:W3:Y:S01]  /*50d0*/  LDSM.16.MT88.4 R24, [R185+0x4800] ;  /* 0x00480000b918783b */ /* 0x000ee20000004200 */
[----:B-1----:R-:W-:-:S02]  /*50e0*/  FFMA.FTZ R3, R125, c[0x0][0x2d0], -R2 ;  /* 0x0000b4007d037a23 */ /* 0x002fc40000010802 */
[----:B-----5:R-:W-:Y:S02]  /*50f0*/  IMAD.MOV.U32 R125, RZ, RZ, R208 ;  /* 0x000000ffff7d7224 */ /* 0x020fe400078e00d0 */
[----:B------:R1:W-:Y:S02]  /*5100*/  MUFU.EX2 R215, R3 ;  /* 0x0000000300d77308 */ /* 0x0003e40000000800 */
[C---:B------:R-:W-:Y:S08]  /*5110*/  HMMA.16816.F32 R176, R4.reuse, R28, R76 ;  /* 0x0000001c04b0723c */ /* 0x040ff0000000184c */
[----:B------:R-:W-:Y:S01]  /*5120*/  HMMA.16816.F32 R180, R4, R30, R92 ;  /* 0x0000001e04b4723c */ /* 0x000fe2000000185c */
[----:B------:R-:W4:Y:S01]  /*5130*/  LDSM.16.MT88.4 R28, [R188+0x2800] ;  /* 0x00280000bc1c783b */ /* 0x000f220000004200 */
[----:B-1----:R-:W-:-:S06]  /*5140*/  FFMA.FTZ R3, R103, c[0x0][0x2d0], -R0 ;  /* 0x0000b40067037a23 */ /* 0x002fcc0000010800 */
[C---:B------:R-:W-:Y:S01]  /*5150*/  HMMA.16816.F32 R168, R4.reuse, R34, R96 ;  /* 0x0000002204a8723c */ /* 0x040fe20000001860 */
[----:B------:R1:W-:Y:S07]  /*5160*/  MUFU.EX2 R214, R3 ;  /* 0x0000000300d67308 */ /* 0x0003ee0000000800 */
[C---:B--2---:R-:W-:Y:S08]  /*5170*/  HMMA.16816.F32 R136, R4.reuse, R16, R68 ;  /* 0x000000100488723c */ /* 0x044ff00000001844 */
[----:B------:R-:W-:Y:S01]  /*5180*/  HMMA.16816.F32 R96, R4, R18, R64 ;  /* 0x000000120460723c */ /* 0x000fe20000001840 */
[----:B------:R-:W2:Y:S01]  /*5190*/  LDSM.16.MT88.4 R16, [R186+0x4800] ;  /* 0x00480000ba10783b */ /* 0x000ea20000004200 */
[----:B-1----:R-:W-:-:S06]  /*51a0*/  FFMA.FTZ R3, R118, c[0x0][0x2d0], -R0 ;  /* 0x0000b40076037a23 */ /* 0x002fcc0000010800 */
[C---:B------:R-:W-:Y:S08]  /*51b0*/  HMMA.16816.F32 R160, R4.reuse, R20, R72 ;  /* 0x0000001404a0723c */ /* 0x040ff00000001848 */
[C---:B------:R-:W-:Y:S08]  /*51c0*/  HMMA.16816.F32 R92, R4.reuse, R12, R60 ;  /* 0x0000000c045c723c */ /* 0x040ff0000000183c */
[C---:B------:R-:W-:Y:S01]  /*51d0*/  HMMA.16816.F32 R88, R4.reuse, R14, R52 ;  /* 0x0000000e0458723c */ /* 0x040fe20000001834 */
[----:B------:R-:W1:Y:S07]  /*51e0*/  LDSM.16.MT88.4 R12, [R189+0x4800] ;  /* 0x00480000bd0c783b */ /* 0x000e6e0000004200 */
[C---:B------:R-:W-:Y:S08]  /*51f0*/  HMMA.16816.F32 R76, R4.reuse, R8, R56 ;  /* 0x00000008044c723c */ /* 0x040ff00000001838 */
[C---:B------:R-:W-:Y:S01]  /*5200*/  HMMA.16816.F32 R72, R4.reuse, R10, R48 ;  /* 0x0000000a0448723c */ /* 0x040fe20000001830 */
[----:B------:R-:W1:Y:S07]  /*5210*/  LDSM.16.MT88.4 R8, [R188+0x4800] ;  /* 0x00480000bc08783b */ /* 0x000e6e0000004200 */
[C---:B---3--:R-:W-:Y:S08]  /*5220*/  HMMA.16816.F32 R56, R4.reuse, R24, R112 ;  /* 0x000000180438723c */ /* 0x048ff00000001870 */
[C---:B------:R-:W-:Y:S01]  /*5230*/  HMMA.16816.F32 R48, R4.reuse, R26, R120 ;  /* 0x0000001a0430723c */ /* 0x040fe20000001878 */
[----:B------:R-:W3:Y:S07]  /*5240*/  LDSM.16.MT88.4 R24, [R185+0x1000] ;  /* 0x00100000b918783b */ /* 0x000eee0000004200 */
[C---:B----4-:R-:W-:Y:S07]  /*5250*/  HMMA.16816.F32 R40, R4.reuse, R30, R108 ;  /* 0x0000001e0428723c */ /* 0x050fee000000186c */
[----:B------:R-:W-:Y:S01]  /*5260*/  IMAD.MOV.U32 R111, RZ, RZ, R213 ;  /* 0x000000ffff6f7224 */ /* 0x000fe200078e00d5 */
[----:B------:R-:W-:Y:S01]  /*5270*/  HMMA.16816.F32 R152, R4, R22, R84 ;  /* 0x000000160498723c */ /* 0x000fe20000001854 */
[----:B------:R4:W1:Y:S01]  /*5280*/  MUFU.EX2 R213, R3 ;  /* 0x0000000300d57308 */ /* 0x0008620000000800 */
[----:B------:R-:W-:Y:S01]  /*5290*/  IMAD.MOV.U32 R110, RZ, RZ, R212 ;  /* 0x000000ffff6e7224 */ /* 0x000fe200078e00d4 */
[----:B------:R-:W3:Y:S01]  /*52a0*/  LDSM.16.MT88.4 R20, [R189+0x1000] ;  /* 0x00100000bd14783b */ /* 0x000ee20000004200 */
[----:B------:R-:W-:-:S02]  /*52b0*/  IMAD.MOV.U32 R109, RZ, RZ, R211 ;  /* 0x000000ffff6d7224 */ /* 0x000fc400078e00d3 */
[----:B------:R-:W-:Y:S02]  /*52c0*/  IMAD.MOV.U32 R108, RZ, RZ, R210 ;  /* 0x000000ffff6c7224 */ /* 0x000fe400078e00d2 */
[C---:B------:R-:W-:Y:S01]  /*52d0*/  HMMA.16816.F32 R156, R4.reuse, R32, R80 ;  /* 0x00000020049c723c */ /* 0x040fe20000001850 */
[----:B------:R-:W3:Y:S07]  /*52e0*/  LDSM.16.MT88.4 R32, [R186+0x1000] ;  /* 0x00100000ba20783b */ /* 0x000eee0000004200 */
[----:B--2---:R-:W-:Y:S01]  /*52f0*/  HMMA.16816.F32 R68, R4, R16, R36 ;  /* 0x000000100444723c */ /* 0x004fe20000001824 */
[----:B----4-:R-:W-:-:S04]  /*5300*/  FFMA.FTZ R3, R119, c[0x0][0x2d0], -R0 ;  /* 0x0000b40077037a23 */ /* 0x010fc80000010800 */
[----:B------:R2:W-:Y:S03]  /*5310*/  MUFU.EX2 R212, R3 ;  /* 0x0000000300d47308 */ /* 0x0005e60000000800 */
[C---:B------:R-:W-:Y:S01]  /*5320*/  HMMA.16816.F32 R80, R4.reuse, R18, R128 ;  /* 0x000000120450723c */ /* 0x040fe20000001880 */
[----:B------:R-:W4:Y:S07]  /*5330*/  LDSM.16.MT88.4 R16, [R188+0x1000] ;  /* 0x00100000bc10783b */ /* 0x000f2e0000004200 */
[----:B------:R-:W-:Y:S01]  /*5340*/  HMMA.16816.F32 R44, R4, R28, R44 ;  /* 0x0000001c042c723c */ /* 0x000fe2000000182c */
[----:B------:R-:W-:Y:S01]  /*5350*/  LDSM.16.MT88.4 R28, [R188+0x3000] ;  /* 0x00300000bc1c783b */ /* 0x000fe20000004200 */
[----:B--2---:R-:W-:-:S06]  /*5360*/  FFMA.FTZ R3, R117, c[0x0][0x2d0], -R0 ;  /* 0x0000b40075037a23 */ /* 0x004fcc0000010800 */
[C---:B-1----:R-:W-:Y:S01]  /*5370*/  HMMA.16816.F32 R84, R4.reuse, R12, R132 ;  /* 0x0000000c0454723c */ /* 0x042fe20000001884 */
[----:B------:R1:W2:Y:S01]  /*5380*/  MUFU.EX2 R103, R3 ;  /* 0x0000000300677308 */ /* 0x0002a20000000800 */
[----:B------:R-:W-:Y:S06]  /*5390*/  LDSM.16.MT88.4 R132, [R188+0x1800] ;  /* 0x00180000bc84783b */ /* 0x000fec0000004200 */
[C---:B------:R-:W-:Y:S01]  /*53a0*/  HMMA.16816.F32 R64, R4.reuse, R14, R144 ;  /* 0x0000000e0440723c */ /* 0x040fe20000001890 */
[----:B------:R-:W4:Y:S07]  /*53b0*/  LDSM.16.MT88.4 R12, [R185+0x3000] ;  /* 0x00300000b90c783b */ /* 0x000f2e0000004200 */
[----:B------:R-:W-:Y:S01]  /*53c0*/  HMMA.16816.F32 R52, R4, R8, R148 ;  /* 0x000000080434723c */ /* 0x000fe20000001894 */
[----:B-1----:R-:W-:-:S04]  /*53d0*/  FFMA.FTZ R3, R127, c[0x0][0x2d0], -R2 ;  /* 0x0000b4007f037a23 */ /* 0x002fc80000010802 */
[----:B------:R1:W-:Y:S03]  /*53e0*/  MUFU.EX2 R102, R3 ;  /* 0x0000000300667308 */ /* 0x0003e60000000800 */
[----:B------:R-:W-:Y:S01]  /*53f0*/  HMMA.16816.F32 R36, R4, R10, R140 ;  /* 0x0000000a0424723c */ /* 0x000fe2000000188c */
[----:B------:R-:W-:Y:S06]  /*5400*/  LDSM.16.MT88.4 R8, [R186+0x3000] ;  /* 0x00300000ba08783b */ /* 0x000fec0000004200 */
[----:B------:R-:W-:-:S02]  /*5410*/  F2FP.PACK_AB R4, R217, R218 ;  /* 0x000000dad904723e */ /* 0x000fc400000000ff */
[----:B------:R-:W-:Y:S02]  /*5420*/  F2FP.PACK_AB R5, R213, R214 ;  /* 0x000000d6d505723e */ /* 0x000fe400000000ff */
[----:B------:R-:W-:Y:S02]  /*5430*/  F2FP.PACK_AB R6, R215, R216 ;  /* 0x000000d8d706723e */ /* 0x000fe400000000ff */
[----:B--2---:R-:W-:Y:S01]  /*5440*/  F2FP.PACK_AB R7, R103, R212 ;  /* 0x000000d46707723e */ /* 0x004fe200000000ff */
[----:B-1----:R-:W-:Y:S02]  /*5450*/  FFMA.FTZ R3, R228, c[0x0][0x2d0], -R2 ;  /* 0x0000b400e4037a23 */ /* 0x002fe40000010802 */
[----:B------:R-:W-:-:S04]  /*5460*/  IMAD.MOV.U32 R228, RZ, RZ, R124 ;  /* 0x000000ffffe47224 */ /* 0x000fc800078e007c */
[C---:B---3--:R-:W-:Y:S08]  /*5470*/  HMMA.16816.F32 R104, R4.reuse, R24, R156 ;  /* 0x000000180468723c */ /* 0x048ff0000000189c */
[C---:B------:R-:W-:Y:S01]  /*5480*/  HMMA.16816.F32 R60, R4.reuse, R26, R168 ;  /* 0x0000001a043c723c */ /* 0x040fe200000018a8 */
[----:B------:R-:W1:Y:S07]  /*5490*/  LDSM.16.MT88.4 R24, [R189+0x3000] ;  /* 0x00300000bd18783b */ /* 0x000e6e0000004200 */
[C---:B------:R-:W-:Y:S08]  /*54a0*/  HMMA.16816.F32 R120, R4.reuse, R20, R172 ;  /* 0x000000140478723c */ /* 0x040ff000000018ac */
[C---:B------:R-:W-:Y:S01]  /*54b0*/  HMMA.16816.F32 R128, R4.reuse, R22, R164 ;  /* 0x000000160480723c */ /* 0x040fe200000018a4 */
[----:B------:R-:W2:Y:S07]  /*54c0*/  LDSM.16.MT88.4 R20, [R185+0x5000] ;  /* 0x00500000b914783b */ /* 0x000eae0000004200 */
[C---:B------:R-:W-:Y:S08]  /*54d0*/  HMMA.16816.F32 R112, R4.reuse, R32, R176 ;  /* 0x000000200470723c */ /* 0x040ff000000018b0 */
[C---:B------:R-:W-:Y:S08]  /*54e0*/  HMMA.16816.F32 R32, R4.reuse, R34, R180 ;  /* 0x000000220420723c */ /* 0x040ff000000018b4 */
[C---:B----4-:R-:W-:Y:S08]  /*54f0*/  HMMA.16816.F32 R208, R4.reuse, R16, R160 ;  /* 0x0000001004d0723c */ /* 0x050ff000000018a0 */
[C---:B------:R-:W-:Y:S01]  /*5500*/  HMMA.16816.F32 R180, R4.reuse, R18, R152 ;  /* 0x0000001204b4723c */ /* 0x040fe20000001898 */
[----:B------:R-:W3:Y:S07]  /*5510*/  LDSM.16.MT88.4 R16, [R186+0x5000] ;  /* 0x00500000ba10783b */ /* 0x000eee0000004200 */
[C---:B------:R-:W-:Y:S08]  /*5520*/  HMMA.16816.F32 R172, R4.reuse, R12, R136 ;  /* 0x0000000c04ac723c */ /* 0x040ff00000001888 */
[C---:B------:R-:W-:Y:S01]  /*5530*/  HMMA.16816.F32 R176, R4.reuse, R14, R96 ;  /* 0x0000000e04b0723c */ /* 0x040fe20000001860 */
[----:B------:R-:W4:Y:S07]  /*5540*/  LDSM.16.MT88.4 R12, [R189+0x5000] ;  /* 0x00500000bd0c783b */ /* 0x000f2e0000004200 */
[C---:B-1----:R-:W-:Y:S01]  /*5550*/  HMMA.16816.F32 R156, R4.reuse, R26, R72 ;  /* 0x0000001a049c723c */ /* 0x042fe20000001848 */
[----:B------:R1:W1:Y:S01]  /*5560*/  MUFU.EX2 R26, R3 ;  /* 0x00000003001a7308 */ /* 0x0002620000000800 */
[----:B------:R-:W-:Y:S05]  /*5570*/  LDSM.16.MT88.4 R72, [R185+0x5800] ;  /* 0x00580000b948783b */ /* 0x000fea0000004200 */
[----:B------:R-:W-:Y:S01]  /*5580*/  IMAD.MOV.U32 R27, RZ, RZ, R125 ;  /* 0x000000ffff1b7224 */ /* 0x000fe200078e007d */
[C---:B------:R-:W-:Y:S08]  /*5590*/  HMMA.16816.F32 R168, R4.reuse, R8, R92 ;  /* 0x0000000804a8723c */ /* 0x040ff0000000185c */
[C---:B------:R-:W-:Y:S01]  /*55a0*/  HMMA.16816.F32 R164, R4.reuse, R10, R88 ;  /* 0x0000000a04a4723c */ /* 0x040fe20000001858 */
[--C-:B-1----:R-:W-:Y:S01]  /*55b0*/  FFMA.FTZ R3, R240, c[0x0][0x2d0], -R2.reuse ;  /* 0x0000b400f0037a23 */ /* 0x102fe20000010802 */
[----:B------:R-:W1:Y:S01]  /*55c0*/  LDSM.16.MT88.4 R8, [R188+0x5000] ;  /* 0x00500000bc08783b */ /* 0x000e620000004200 */
[----:B------:R-:W-:Y:S01]  /*55d0*/  FFMA.FTZ R2, R241, c[0x0][0x2d0], -R2 ;  /* 0x0000b400f1027a23 */ /* 0x000fe20000010802 */
[----:B------:R-:W-:Y:S01]  /*55e0*/  F2FP.PACK_AB R96, R26, R102 ;  /* 0x000000661a60723e */ /* 0x000fe200000000ff */
[----:B------:R-:W-:Y:S01]  /*55f0*/  IMAD.MOV.U32 R241, RZ, RZ, R110 ;  /* 0x000000fffff17224 */ /* 0x000fe200078e006e */
[----:B------:R-:W-:Y:S01]  /*5600*/  LDSM.16.MT88.4 R88, [R189+0x5800] ;  /* 0x00580000bd58783b */ /* 0x000fe20000004200 */
[----:B------:R-:W-:Y:S01]  /*5610*/  IMAD.MOV.U32 R240, RZ, RZ, R108 ;  /* 0x000000fffff07224 */ /* 0x000fe200078e006c */
[C---:B------:R-:W-:Y:S01]  /*5620*/  HMMA.16816.F32 R160, R4.reuse, R24, R76 ;  /* 0x0000001804a0723c */ /* 0x040fe2000000184c */
[----:B------:R3:W-:Y:S07]  /*5630*/  MUFU.EX2 R24, R2 ;  /* 0x0000000200187308 */ /* 0x0007ee0000000800 */
[C---:B--2---:R-:W-:Y:S01]  /*5640*/  HMMA.16816.F32 R136, R4.reuse, R20, R56 ;  /* 0x000000140488723c */ /* 0x044fe20000001838 */
[----:B------:R2:W2:Y:S01]  /*5650*/  MUFU.EX2 R25, R3 ;  /* 0x0000000300197308 */ /* 0x0004a20000000800 */
[----:B------:R-:W-:Y:S06]  /*5660*/  LDSM.16.MT88.4 R56, [R189+0x3800] ;  /* 0x00380000bd38783b */ /* 0x000fec0000004200 */
[----:B------:R-:W-:Y:S01]  /*5670*/  HMMA.16816.F32 R152, R4, R28, R44 ;  /* 0x0000001c0498723c */ /* 0x000fe2000000182c */
[----:B---3--:R-:W-:-:S02]  /*5680*/  FFMA.FTZ R2, R126, c[0x0][0x2d0], -R0 ;  /* 0x0000b4007e027a23 */ /* 0x008fc40000010800 */
[----:B------:R-:W3:Y:S02]  /*5690*/  LDSM.16.MT88.4 R124, [R189+0x1800] ;  /* 0x00180000bd7c783b */ /* 0x000ee40000004200 */
[----:B------:R1:W-:Y:S03]  /*56a0*/  MUFU.EX2 R21, R2 ;  /* 0x0000000200157308 */ /* 0x0003e60000000800 */
[----:B------:R-:W-:Y:S01]  /*56b0*/  HMMA.16816.F32 R140, R4, R30, R40 ;  /* 0x0000001e048c723c */ /* 0x000fe20000001828 */
[----:B--2---:R-:W-:Y:S01]  /*56c0*/  IMAD.MOV.U32 R3, RZ, RZ, R109 ;  /* 0x000000ffff037224 */ /* 0x004fe200078e006d */
[----:B------:R-:W-:Y:S01]  /*56d0*/  LDSM.16.MT88.4 R40, [R185+0x3800] ;  /* 0x00380000b928783b */ /* 0x000fe20000004200 */
[----:B------:R-:W-:-:S05]  /*56e0*/  F2FP.PACK_AB R98, R24, R25 ;  /* 0x000000191862723e */ /* 0x000fca00000000ff */
[----:B------:R-:W-:Y:S01]  /*56f0*/  HMMA.16816.F32 R28, R4, R22, R48 ;  /* 0x00000016041c723c */ /* 0x000fe20000001830 */
[----:B------:R-:W-:Y:S01]  /*5700*/  LDSM.16.MT88.4 R48, [R186+0x3800] ;  /* 0x00380000ba30783b */ /* 0x000fe20000004200 */
[----:B-1----:R-:W-:-:S05]  /*5710*/  FFMA.FTZ R2, R227, c[0x0][0x2d0], -R0 ;  /* 0x0000b400e3027a23 */ /* 0x002fca0000010800 */
[----:B------:R-:W-:Y:S01]  /*5720*/  IMAD.MOV.U32 R23, RZ, RZ, R111 ;  /* 0x000000ffff177224 */ /* 0x000fe200078e006f */
[C---:B------:R-:W-:Y:S01]  /*5730*/  HMMA.16816.F32 R76, R4.reuse, R16, R68 ;  /* 0x00000010044c723c */ /* 0x040fe20000001844 */
[----:B------:R1:W2:Y:S01]  /*5740*/  MUFU.EX2 R20, R2 ;  /* 0x0000000200147308 */ /* 0x0002a20000000800 */
[----:B------:R-:W-:Y:S01]  /*5750*/  IMAD.MOV.U32 R22, RZ, RZ, R116 ;  /* 0x000000ffff167224 */ /* 0x000fe200078e0074 */
[----:B------:R-:W3:Y:S04]  /*5760*/  LDSM.16.MT88.4 R108, [R185+0x1800] ;  /* 0x00180000b96c783b */ /* 0x000ee80000004200 */
[----:B------:R-:W-:Y:S01]  /*5770*/  LDSM.16.MT88.4 R116, [R186+0x1800] ;  /* 0x00180000ba74783b */ /* 0x000fe20000004200 */
[C---:B------:R-:W-:Y:S03]  /*5780*/  HMMA.16816.F32 R92, R4.reuse, R18, R80 ;  /* 0x00000012045c723c */ /* 0x040fe60000001850 */
[----:B------:R-:W3:Y:S05]  /*5790*/  LDSM.16.MT88.4 R80, [R186+0x5800] ;  /* 0x00580000ba50783b */ /* 0x000eea0000004200 */
[----:B----4-:R-:W-:Y:S01]  /*57a0*/  HMMA.16816.F32 R84, R4, R12, R84 ;  /* 0x0000000c0454723c */ /* 0x010fe20000001854 */
[--C-:B-1----:R-:W-:Y:S01]  /*57b0*/  FFMA.FTZ R2, R226, c[0x0][0x2d0], -R0.reuse ;  /* 0x0000b400e2027a23 */ /* 0x102fe20000010800 */
[----:B--2---:R-:W-:Y:S01]  /*57c0*/  F2FP.PACK_AB R97, R20, R21 ;  /* 0x000000151461723e */ /* 0x004fe200000000ff */
[----:B------:R-:W-:-:S02]  /*57d0*/  FFMA.FTZ R0, R234, c[0x0][0x2d0], -R0 ;  /* 0x0000b400ea007a23 */ /* 0x000fc40000010800 */
[----:B------:R1:W-:Y:S03]  /*57e0*/  MUFU.EX2 R17, R2 ;  /* 0x0000000200117308 */ /* 0x0003e60000000800 */
[C---:B------:R-:W-:Y:S01]  /*57f0*/  HMMA.16816.F32 R12, R4.reuse, R14, R64 ;  /* 0x0000000e040c723c */ /* 0x040fe20000001840 */
[----:B------:R-:W2:Y:S04]  /*5800*/  LDSM.16.MT88.4 R64, [R188+0x3800] ;  /* 0x00380000bc40783b */ /* 0x000ea80000004200 */
[----:B------:R4:W4:Y:S03]  /*5810*/  MUFU.EX2 R16, R0 ;  /* 0x0000000000107308 */ /* 0x0009260000000800 */
[----:B------:R-:W-:Y:S01]  /*5820*/  HMMA.16816.F32 R148, R4, R8, R52 ;  /* 0x000000080494723c */ /* 0x000fe20000001834 */
[----:B-1----:R-:W-:-:S07]  /*5830*/  FADD.FTZ R2, R23, R22 ;  /* 0x0000001617027221 */ /* 0x002fce0000010000 */
[----:B------:R-:W-:Y:S01]  /*5840*/  HMMA.16816.F32 R144, R4, R10, R36 ;  /* 0x0000000a0490723c */ /* 0x000fe20000001824 */
[----:B------:R-:W-:Y:S01]  /*5850*/  FADD.FTZ R2, R3, R2 ;  /* 0x0000000203027221 */ /* 0x000fe20000010000 */
[----:B------:R-:W1:Y:S01]  /*5860*/  LDSM.16.MT88.4 R8, [R188+0x5800] ;  /* 0x00580000bc08783b */ /* 0x000e620000004200 */
[----:B----4-:R-:W-:Y:S01]  /*5870*/  FADD.FTZ R0, R241, R252 ;  /* 0x000000fcf1007221 */ /* 0x010fe20000010000 */
[----:B------:R-:W-:Y:S01]  /*5880*/  F2FP.PACK_AB R99, R16, R17 ;  /* 0x000000111063723e */ /* 0x000fe200000000ff */
[----:B------:R-:W-:Y:S02]  /*5890*/  FADD.FTZ R2, R240, R2 ;  /* 0x00000002f0027221 */ /* 0x000fe40000010000 */
[----:B------:R-:W-:Y:S02]  /*58a0*/  FADD.FTZ R0, R251, R0 ;  /* 0x00000000fb007221 */ /* 0x000fe40000010000 */
[----:B------:R-:W-:Y:S02]  /*58b0*/  FADD.FTZ R2, R248, R2 ;  /* 0x00000002f8027221 */ /* 0x000fe40000010000 */
[----:B------:R-:W-:Y:S01]  /*58c0*/  FADD.FTZ R0, R228, R0 ;  /* 0x00000000e4007221 */ /* 0x000fe20000010000 */
[----:B---3--:R-:W-:Y:S01]  /*58d0*/  HMMA.16816.F32 R120, R96, R124, R120 ;  /* 0x0000007c6078723c */ /* 0x008fe20000001878 */
[----:B------:R-:W-:-:S02]  /*58e0*/  FADD.FTZ R3, R249, R2 ;  /* 0x00000002f9037221 */ /* 0x000fc40000010000 */
[----:B------:R-:W-:Y:S02]  /*58f0*/  FADD.FTZ R0, R242, R0 ;  /* 0x00000000f2007221 */ /* 0x000fe40000010000 */
[----:B------:R-:W-:Y:S02]  /*5900*/  FADD.FTZ R3, R247, R3 ;  /* 0x00000003f7037221 */ /* 0x000fe40000010000 */
[----:B------:R-:W-:Y:S01]  /*5910*/  FADD.FTZ R2, R245, R0 ;  /* 0x00000000f5027221 */ /* 0x000fe20000010000 */
[----:B------:R-:W-:Y:S01]  /*5920*/  HMMA.16816.F32 R124, R96, R126, R128 ;  /* 0x0000007e607c723c */ /* 0x000fe20000001880 */
[----:B------:R-:W-:-:S04]  /*5930*/  @P2 IMAD.HI.U32 R4, R233, c[0x0][0x2c8], RZ ;  /* 0x0000b200e9042a27 */ /* 0x000fc800078e00ff */
[----:B------:R-:W-:Y:S02]  /*5940*/  FADD.FTZ R2, R244, R2 ;  /* 0x00000002f4027221 */ /* 0x000fe40000010000 */
[----:B------:R-:W-:Y:S01]  /*5950*/  IMAD.MOV.U32 R0, RZ, RZ, R233 ;  /* 0x000000ffff007224 */ /* 0x000fe200078e00e9 */
[----:B------:R-:W-:Y:S01]  /*5960*/  @P2 SHF.R.U32.HI R0, RZ, c[0x0][0x2cc], R4 ;  /* 0x0000b300ff002a19 */ /* 0x000fe20000011604 */
[----:B------:R-:W-:Y:S01]  /*5970*/  FADD.FTZ R3, R250, R3 ;  /* 0x00000003fa037221 */ /* 0x000fe20000010000 */
[C---:B------:R-:W-:Y:S01]  /*5980*/  HMMA.16816.F32 R128, R96.reuse, R132, R208 ;  /* 0x000000846080723c */ /* 0x040fe200000018d0 */
[----:B------:R-:W-:Y:S01]  /*5990*/  FADD.FTZ R2, R246, R2 ;  /* 0x00000002f6027221 */ /* 0x000fe20000010000 */
[----:B------:R-:W-:Y:S01]  /*59a0*/  IADD3 R0, R0, R230, -R231 ;  /* 0x000000e600007210 */ /* 0x000fe20007ffe8e7 */
[----:B------:R-:W-:Y:S02]  /*59b0*/  FADD.FTZ R3, R218, R3 ;  /* 0x00000003da037221 */ /* 0x000fe40000010000 */
[----:B------:R-:W-:Y:S01]  /*59c0*/  FADD.FTZ R2, R214, R2 ;  /* 0x00000002d6027221 */ /* 0x000fe20000010000 */
[----:B------:R-:W-:Y:S01]  /*59d0*/  SHF.R.S32.HI R4, RZ, 0x1f, R0 ;  /* 0x0000001fff047819 */ /* 0x000fe20000011400 */
[----:B------:R-:W-:Y:S01]  /*59e0*/  FADD.FTZ R3, R217, R3 ;  /* 0x00000003d9037221 */ /* 0x000fe20000010000 */
[----:B------:R-:W-:Y:S01]  /*59f0*/  IADD3 R208, R27, -0x2, RZ ;  /* 0xfffffffe1bd07810 */ /* 0x000fe20007ffe0ff */
[----:B------:R-:W-:Y:S01]  /*5a00*/  FADD.FTZ R2, R213, R2 ;  /* 0x00000002d5027221 */ /* 0x000fe20000010000 */
[----:B------:R-:W-:Y:S01]  /*5a10*/  LEA.HI R4, R4, R0, RZ, 0x6 ;  /* 0x0000000004047211 */ /* 0x000fe200078f30ff */
[----:B------:R-:W-:Y:S01]  /*5a20*/  FADD.FTZ R3, R216, R3 ;  /* 0x00000003d8037221 */ /* 0x000fe20000010000 */
[----:B------:R-:W-:Y:S01]  /*5a30*/  HMMA.16816.F32 R104, R96, R108, R104 ;  /* 0x0000006c6068723c */ /* 0x000fe20000001868 */
[----:B------:R-:W-:-:S02]  /*5a40*/  FADD.FTZ R0, R212, R2 ;  /* 0x00000002d4007221 */ /* 0x000fc40000010000 */
[----:B------:R-:W-:Y:S01]  /*5a50*/  FADD.FTZ R2, R215, R3 ;  /* 0x00000003d7027221 */ /* 0x000fe20000010000 */
[----:B------:R-:W-:Y:S01]  /*5a60*/  SHF.R.S32.HI R3, RZ, 0x6, R4 ;  /* 0x00000006ff037819 */ /* 0x000fe20000011404 */
[----:B------:R-:W-:Y:S02]  /*5a70*/  FADD.FTZ R0, R103, R0 ;  /* 0x0000000067007221 */ /* 0x000fe40000010000 */
[----:B------:R-:W-:Y:S01]  /*5a80*/  FADD.FTZ R2, R102, R2 ;  /* 0x0000000266027221 */ /* 0x000fe20000010000 */
[----:B------:R-:W-:Y:S01]  /*5a90*/  IMNMX R228, R225, R3, !PT ;  /* 0x00000003e1e47217 */ /* 0x000fe20007800200 */
[----:B------:R-:W-:Y:S01]  /*5aa0*/  FADD.FTZ R0, R21, R0 ;  /* 0x0000000015007221 */ /* 0x000fe20000010000 */
[----:B------:R-:W-:Y:S01]  /*5ab0*/  HMMA.16816.F32 R108, R96, R110, R60 ;  /* 0x0000006e606c723c */ /* 0x000fe2000000183c */
[----:B------:R-:W-:Y:S01]  /*5ac0*/  FADD.FTZ R2, R26, R2 ;  /* 0x000000021a027221 */ /* 0x000fe20000010000 */
[----:B------:R-:W-:Y:S01]  /*5ad0*/  ISETP.GE.AND P0, PT, R208, R228, PT ;  /* 0x000000e4d000720c */ /* 0x000fe20003f06270 */
[----:B------:R-:W-:-:S02]  /*5ae0*/  FADD.FTZ R0, R20, R0 ;  /* 0x0000000014007221 */ /* 0x000fc40000010000 */
[----:B------:R-:W-:Y:S02]  /*5af0*/  FADD.FTZ R2, R25, R2 ;  /* 0x0000000219027221 */ /* 0x000fe40000010000 */
[----:B------:R-:W-:Y:S01]  /*5b00*/  FADD.FTZ R0, R17, R0 ;  /* 0x0000000011007221 */ /* 0x000fe20000010000 */
[----:B------:R-:W-:Y:S01]  /*5b10*/  HMMA.16816.F32 R76, R96, R80, R76 ;  /* 0x00000050604c723c */ /* 0x000fe2000000184c */
[----:B------:R-:W-:Y:S02]  /*5b20*/  FADD.FTZ R226, R24, R2 ;  /* 0x0000000218e27221 */ /* 0x000fe40000010000 */
[----:B------:R-:W-:-:S05]  /*5b30*/  FADD.FTZ R227, R16, R0 ;  /* 0x0000000010e37221 */ /* 0x000fca0000010000 */
[C---:B------:R-:W-:Y:S08]  /*5b40*/  HMMA.16816.F32 R112, R96.reuse, R116, R112 ;  /* 0x000000746070723c */ /* 0x040ff00000001870 */
[C---:B------:R-:W-:Y:S08]  /*5b50*/  HMMA.16816.F32 R36, R96.reuse, R40, R172 ;  /* 0x000000286024723c */ /* 0x040ff000000018ac */
[C---:B------:R-:W-:Y:S08]  /*5b60*/  HMMA.16816.F32 R44, R96.reuse, R48, R168 ;  /* 0x00000030602c723c */ /* 0x040ff000000018a8 */
[C---:B------:R-:W-:Y:S08]  /*5b70*/  HMMA.16816.F32 R52, R96.reuse, R56, R160 ;  /* 0x000000386034723c */ /* 0x040ff000000018a0 */
        /* <DEDUP_REMOVED lines=12> */
[C---:B-1----:R-:W-:Y:S08]  /*5c40*/  HMMA.16816.F32 R92, R96.reuse, R8, R148 ;  /* 0x00000008605c723c */ /* 0x042ff00000001894 */
[----:B------:R-:W-:Y:S01]  /*5c50*/  HMMA.16816.F32 R96, R96, R10, R144 ;  /* 0x0000000a6060723c */ /* 0x000fe20000001890 */
[----:B------:R-:W-:Y:S01]  /*5c60*/  @!UPT UIADD3 URZ, URZ, URZ, URZ ;  /* 0x0000003f3f3ff290 */ /* 0x000fe2000fffe03f */
[----:B------:R-:W-:Y:S11]  /*5c70*/  @!P0 BRA `(.L_x_896) ;  /* 0x000032d000008947 */ /* 0x000ff60003800000 */
[----:B------:R-:W-:Y:S02]  /*5c80*/  MOV R102, R100 ;  /* 0x0000006400667202 */ /* 0x000fe40000000f00 */
[----:B------:R-:W-:-:S02]  /*5c90*/  MOV R3, R101 ;  /* 0x0000006500037202 */ /* 0x000fc40000000f00 */
[----:B------:R-:W-:-:S07]  /*5ca0*/  MOV R180, R208 ;  /* 0x000000d000b47202 */ /* 0x000fce0000000f00 */
.L_x_897:
[----:B------:R-:W-:Y:S04]  /*5cb0*/  DEPBAR.LE SB0, 0x0 ;  /* 0x000080000000791a */ /* 0x000fe80000000000 */
[----:B------:R-:W-:Y:S01]  /*5cc0*/  WARPSYNC 0xffffffff ;  /* 0xffffffff00007948 */ /* 0x000fe20003800000 */
[----:B------:R-:W-:Y:S01]  /*5cd0*/  BAR.SYNC.DEFER_BLOCKING 0x0 ;  /* 0x0000000000007b1d */ /* 0x000fe20000010000 */
[----:B------:R-:W-:Y:S02]  /*5ce0*/  ISETP.GT.AND P6, PT, R225, R180, PT ;  /* 0x000000b4e100720c */ /* 0x000fe40003fc4270 */
[C---:B------:R-:W-:Y:S11]  /*5cf0*/  IADD3 R208, R180.reuse, -0x1, RZ ;  /* 0xffffffffb4d07810 */ /* 0x040ff60007ffe0ff */
[----:B------:R-:W-:Y:S01]  /*5d00*/  @!P6 SHF.R.S32.HI R0, RZ, 0x1f, R180 ;  /* 0x0000001fff00e819 */ /* 0x000fe200000114b4 */
[----:B------:R-:W-:Y:S01]  /*5d10*/  @!P6 IMAD.WIDE.U32 R4, R180, c[0x0][0x208], RZ ;  /* 0x00008200b404ea25 */ /* 0x000fe200078e00ff */
[----:B------:R-:W-:Y:S03]  /*5d20*/  @!P6 MOV R6, c[0x0][0x208] ;  /* 0x000082000006ea02 */ /* 0x000fe60000000f00 */
[----:B------:R-:W-:Y:S04]  /*5d30*/  @!P6 IMAD R0, R0, c[0x0][0x208], RZ ;  /* 0x000082000000ea24 */ /* 0x000fe800078e02ff */
[----:B------:R-:W-:Y:S01]  /*5d40*/  @!P6 IMAD R0, R180, c[0x0][0x20c], R0 ;  /* 0x00008300b400ea24 */ /* 0x000fe200078e0200 */
[----:B------:R-:W-:Y:S04]  /*5d50*/  LDSM.16.M88.4 R32, [R191] ;  /* 0x00000000bf20783b */ /* 0x000fe80000000200 */
[----:B------:R-:W-:Y:S02]  /*5d60*/  @!P6 IADD3 R2, R5, R0, RZ ;  /* 0x000000000502e210 */ /* 0x000fe40007ffe0ff */
[C---:B------:R-:W-:Y:S02]  /*5d70*/  @!P6 SHF.L.U32 R0, R4.reuse, 0x6, RZ ;  /* 0x000000060400e819 */ /* 0x040fe400000006ff */
[----:B------:R-:W1:Y:S01]  /*5d80*/  LDSM.16.M88.4 R8, [R184] ;  /* 0x00000000b808783b */ /* 0x000e620000000200 */
[----:B------:R-:W-:Y:S02]  /*5d90*/  @!P6 SHF.L.U64.HI R2, R4, 0x6, R2 ;  /* 0x000000060402e819 */ /* 0x000fe40000010202 */
[----:B------:R-:W-:Y:S02]  /*5da0*/  @!P6 IADD3 R4, P0, R0, R222, RZ ;  /* 0x000000de0004e210 */ /* 0x000fe40007f1e0ff */
[----:B------:R-:W-:Y:S02]  /*5db0*/  @!P6 MOV R5, c[0x0][0x20c] ;  /* 0x000083000005ea02 */ /* 0x000fe40000000f00 */
[C---:B------:R-:W-:Y:S01]  /*5dc0*/  @!P6 LEA R12, P1, R6.reuse, R0, 0x5 ;  /* 0x00000000060ce211 */ /* 0x040fe200078228ff */
[----:B------:R-:W2:Y:S03]  /*5dd0*/  LDSM.16.M88.4 R16, [R184+0x800] ;  /* 0x00080000b810783b */ /* 0x000ea60000000200 */
[----:B------:R-:W-:Y:S02]  /*5de0*/  @!P6 LEA.HI.X R13, R6, R2, R5, 0x5, P1 ;  /* 0x00000002060de211 */ /* 0x000fe400008f2c05 */
[-C--:B------:R-:W-:Y:S02]  /*5df0*/  @!P6 IADD3.X R5, R2, R224.reuse, RZ, P0, !PT ;  /* 0x000000e00205e210 */ /* 0x080fe400007fe4ff */
[----:B------:R-:W-:Y:S01]  /*5e00*/  @!P6 LEA R162, P0, R4, c[0x0][0x1f8], 0x1 ;  /* 0x00007e0004a2ea11 */ /* 0x000fe200078008ff */
[----:B------:R-:W3:Y:S01]  /*5e10*/  LDSM.16.M88.4 R24, [R184+0x1000] ;  /* 0x00100000b818783b */ /* 0x000ee20000000200 */
[----:B------:R-:W-:Y:S02]  /*5e20*/  @!P6 IADD3 R14, P1, R222, 0x40, RZ ;  /* 0x00000040de0ee810 */ /* 0x000fe40007f3e0ff */
[----:B------:R-:W-:Y:S02]  /*5e30*/  @!P6 LEA.HI.X R163, R4, c[0x0][0x1fc], R5, 0x1, P0 ;  /* 0x00007f0004a3ea11 */ /* 0x000fe400000f0c05 */
[----:B------:R-:W-:Y:S02]  /*5e40*/  @!P6 IADD3.X R21, RZ, R224, RZ, P1, !PT ;  /* 0x000000e0ff15e210 */ /* 0x000fe40000ffe4ff */
[----:B------:R-:W-:Y:S01]  /*5e50*/  @!P6 IADD3 R15, P1, R0, R14, RZ ;  /* 0x0000000e000fe210 */ /* 0x000fe20007f3e0ff */
[----:B------:R-:W4:Y:S01]  /*5e60*/  LDSM.16.M88.4 R136, [R184+0x1800] ;  /* 0x00180000b888783b */ /* 0x000f220000000200 */
[----:B------:R-:W-:Y:S02]  /*5e70*/  @!P6 IADD3 R20, P0, R222, 0x80, RZ ;  /* 0x00000080de14e810 */ /* 0x000fe40007f1e0ff */
[----:B------:R-:W-:Y:S02]  /*5e80*/  @!P6 IADD3.X R28, R2, R21, RZ, P1, !PT ;  /* 0x00000015021ce210 */ /* 0x000fe40000ffe4ff */
[C---:B------:R-:W-:Y:S02]  /*5e90*/  @!P6 LEA R164, P1, R15.reuse, c[0x0][0x1f8], 0x1 ;  /* 0x00007e000fa4ea11 */ /* 0x040fe400078208ff */
[----:B------:R-:W-:Y:S01]  /*5ea0*/  @!P6 IADD3.X R23, RZ, R224, RZ, P0, !PT ;  /* 0x000000e0ff17e210 */ /* 0x000fe200007fe4ff */
[----:B------:R-:W-:Y:S01]  /*5eb0*/  LDSM.16.M88.4 R140, [R192] ;  /* 0x00000000c08c783b */ /* 0x000fe20000000200 */
[----:B------:R-:W-:Y:S02]  /*5ec0*/  @!P6 IADD3 R22, P0, R0, R20, RZ ;  /* 0x000000140016e210 */ /* 0x000fe40007f1e0ff */
[----:B------:R-:W-:Y:S02]  /*5ed0*/  @!P6 LEA.HI.X R165, R15, c[0x0][0x1fc], R28, 0x1, P1 ;  /* 0x00007f000fa5ea11 */ /* 0x000fe400008f0c1c */
[----:B------:R-:W-:Y:S02]  /*5ee0*/  @!P6 IADD3 R29, P1, R12, R14, RZ ;  /* 0x0000000e0c1de210 */ /* 0x000fe40007f3e0ff */
[----:B------:R-:W-:Y:S01]  /*5ef0*/  @!P6 IADD3.X R14, R2, R23, RZ, P0, !PT ;  /* 0x00000017020ee210 */ /* 0x000fe200007fe4ff */
[C---:B-1----:R-:W-:Y:S01]  /*5f00*/  HMMA.16816.F32 R4, R32.reuse, R8, RZ ;  /* 0x000000082004723c */ /* 0x042fe200000018ff */
[----:B------:R-:W1:Y:S02]  /*5f10*/  LDSM.16.M88.4 R144, [R195] ;  /* 0x00000000c390783b */ /* 0x000e640000000200 */
[----:B------:R-:W-:Y:S02]  /*5f20*/  @!P6 IADD3 R2, P0, R12, R20, RZ ;  /* 0x000000140c02e210 */ /* 0x000fe40007f1e0ff */
[C---:B------:R-:W-:Y:S02]  /*5f30*/  @!P6 IADD3.X R21, R13.reuse, R21, RZ, P1, !PT ;  /* 0x000000150d15e210 */ /* 0x040fe40000ffe4ff */
[C---:B------:R-:W-:Y:S01]  /*5f40*/  @!P6 IADD3.X R23, R13.reuse, R23, RZ, P0, !PT ;  /* 0x000000170d17e210 */ /* 0x040fe200007fe4ff */
[C---:B------:R-:W-:Y:S01]  /*5f50*/  HMMA.16816.F32 R8, R32.reuse, R10, RZ ;  /* 0x0000000a2008723c */ /* 0x040fe200000018ff */
[----:B------:R-:W5:Y:S03]  /*5f60*/  LDSM.16.M88.4 R148, [R206] ;  /* 0x00000000ce94783b */ /* 0x000f660000000200 */
[----:B------:R-:W-:Y:S02]  /*5f70*/  @!P6 LEA R160, P0, R22, c[0x0][0x1f8], 0x1 ;  /* 0x00007e0016a0ea11 */ /* 0x000fe400078008ff */
[----:B------:R-:W-:Y:S02]  /*5f80*/  @!P6 IADD3 R0, P1, R12, R222, RZ ;  /* 0x000000de0c00e210 */ /* 0x000fe40007f3e0ff */
[----:B------:R-:W-:Y:S01]  /*5f90*/  @!P6 LEA.HI.X R161, R22, c[0x0][0x1fc], R14, 0x1, P0 ;  /* 0x00007f0016a1ea11 */ /* 0x000fe200000f0c0e */
[----:B------:R-:W1:Y:S03]  /*5fa0*/  LDSM.16.M88.4 R152, [R205] ;  /* 0x00000000cd98783b */ /* 0x000e660000000200 */
[----:B------:R-:W-:Y:S02]  /*5fb0*/  @!P6 IADD3.X R13, R13, R224, RZ, P1, !PT ;  /* 0x000000e00d0de210 */ /* 0x000fe40000ffe4ff */
[----:B------:R-:W-:Y:S02]  /*5fc0*/  @!P6 LEA R100, P1, R0, c[0x0][0x1f8], 0x1 ;  /* 0x00007e000064ea11 */ /* 0x000fe400078208ff */
[----:B------:R-:W-:Y:S01]  /*5fd0*/  @!P6 LEA R28, P0, R2, c[0x0][0x1f8], 0x1 ;  /* 0x00007e00021cea11 */ /* 0x000fe200078008ff */
[----:B------:R-:W1:Y:S01]  /*5fe0*/  LDSM.16.M88.4 R156, [R204] ;  /* 0x00000000cc9c783b */ /* 0x000e620000000200 */
[----:B------:R-:W-:Y:S02]  /*5ff0*/  @!P6 LEA.HI.X R101, R0, c[0x0][0x1fc], R13, 0x1, P1 ;  /* 0x00007f000065ea11 */ /* 0x000fe400008f0c0d */
[C---:B--2---:R-:W-:Y:S01]  /*6000*/  HMMA.16816.F32 R12, R32.reuse, R16, RZ ;  /* 0x00000010200c723c */ /* 0x044fe200000018ff */
[C---:B------:R-:W-:Y:S04]  /*6010*/  @!P6 LEA R30, P1, R29.reuse, c[0x0][0x1f8], 0x1 ;  /* 0x00007e001d1eea11 */ /* 0x040fe800078208ff */
[----:B------:R-:W-:Y:S01]  /*6020*/  @!PT LDS RZ, [RZ] ;  /* 0x00000000fffff984 */ /* 0x000fe20000000800 */
[----:B------:R-:W-:Y:S01]  /*6030*/  @!PT LDS RZ, [RZ] ;  /* 0x00000000fffff984 */ /* 0x000fe20000000800 */
[----:B------:R-:W-:Y:S01]  /*6040*/  @!PT LDS RZ, [RZ] ;  /* 0x00000000fffff984 */ /* 0x000fe20000000800 */
[----:B------:R2:W-:Y:S01]  /*6050*/  @!P6 LDGSTS.E.BYPASS.LTC128B.128 [R207+0x100], [R162.64], !P5 ;  /* 0x00100000a2cfefae */ /* 0x0005e2000e901d46 */
[----:B------:R-:W-:Y:S02]  /*6060*/  @!P6 LEA.HI.X R31, R29, c[0x0][0x1fc], R21, 0x1, P1 ;  /* 0x00007f001d1fea11 */ /* 0x000fe400008f0c15 */
[C---:B------:R-:W-:Y:S01]  /*6070*/  HMMA.16816.F32 R16, R32.reuse, R18, RZ ;  /* 0x000000122010723c */ /* 0x040fe200000018ff */
[----:B------:R-:W-:Y:S04]  /*6080*/  @!P6 LEA.HI.X R29, R2, c[0x0][0x1fc], R23, 0x1, P0 ;  /* 0x00007f00021dea11 */ /* 0x000fe800000f0c17 */
[----:B------:R1:W-:Y:S03]  /*6090*/  @!P6 LDGSTS.E.BYPASS.LTC128B.128 [R207+0x2100], [R164.64], !P4 ;  /* 0x02100000a4cfefae */ /* 0x0003e6000e101d46 */
[C---:B---3--:R-:W-:Y:S05]  /*60a0*/  HMMA.16816.F32 R20, R32.reuse, R24, RZ ;  /* 0x000000182014723c */ /* 0x048fea00000018ff */
[----:B------:R2:W-:Y:S03]  /*60b0*/  @!P6 LDGSTS.E.BYPASS.LTC128B.128 [R207+0x4100], [R160.64], !P3 ;  /* 0x04100000a0cfefae */ /* 0x0005e6000d901d46 */
[C---:B------:R-:W-:Y:S05]  /*60c0*/  HMMA.16816.F32 R24, R32.reuse, R26, RZ ;  /* 0x0000001a2018723c */ /* 0x040fea00000018ff */
[----:B------:R3:W-:Y:S08]  /*60d0*/  @!P6 LDGSTS.E.BYPASS.LTC128B.128 [R207+0x1100], [R100.64], !P5 ;  /* 0x0110000064cfefae */ /* 0x0007f0000e901d46 */
[----:B------:R4:W-:Y:S08]  /*60e0*/  @!P6 LDGSTS.E.BYPASS.LTC128B.128 [R207+0x3100], [R30.64], !P4 ;  /* 0x031000001ecfefae */ /* 0x0009f0000e101d46 */
[----:B------:R4:W-:Y:S08]  /*60f0*/  @!P6 LDGSTS.E.BYPASS.LTC128B.128 [R207+0x5100], [R28.64], !P3 ;  /* 0x051000001ccfefae */ /* 0x0009f0000d901d46 */
[----:B--2---:R-:W-:Y:S08]  /*6100*/  LDSM.16.M88.4 R160, [R194] ;  /* 0x00000000c2a0783b */ /* 0x004ff00000000200 */
[----:B------:R-:W0:Y:S08]  /*6110*/  LDGDEPBAR ;  /* 0x00000000000079af */ /* 0x000e300000000000 */
[----:B-1----:R-:W1:Y:S01]  /*6120*/  LDSM.16.M88.4 R164, [R190] ;  /* 0x00000000bea4783b */ /* 0x002e620000000200 */
[C---:B----4-:R-:W-:Y:S07]  /*6130*/  HMMA.16816.F32 R28, R32.reuse, R136, RZ ;  /* 0x00000088201c723c */ /* 0x050fee00000018ff */
[----:B------:R-:W2:Y:S01]  /*6140*/  LDSM.16.M88.4 R168, [R190+0x800] ;  /* 0x00080000bea8783b */ /* 0x000ea20000000200 */
[----:B------:R-:W-:Y:S07]  /*6150*/  HMMA.16816.F32 R32, R32, R138, RZ ;  /* 0x0000008a2020723c */ /* 0x000fee00000018ff */
[----:B------:R-:W4:Y:S01]  /*6160*/  LDSM.16.M88.4 R136, [R190+0x1000] ;  /* 0x00100000be88783b */ /* 0x000f220000000200 */
[C---:B------:R-:W-:Y:S07]  /*6170*/  HMMA.16816.F32 R4, R140.reuse, R144, R4 ;  /* 0x000000908c04723c */ /* 0x040fee0000001804 */
[----:B------:R-:W-:Y:S01]  /*6180*/  LDSM.16.M88.4 R172, [R191+0x4000] ;  /* 0x00400000bfac783b */ /* 0x000fe20000000200 */
[C---:B------:R-:W-:Y:S07]  /*6190*/  HMMA.16816.F32 R8, R140.reuse, R146, R8 ;  /* 0x000000928c08723c */ /* 0x040fee0000001808 */
[----:B------:R-:W1:Y:S01]  /*61a0*/  LDSM.16.M88.4 R144, [R190+0x1800] ;  /* 0x00180000be90783b */ /* 0x000e620000000200 */
[C---:B-----5:R-:W-:Y:S07]  /*61b0*/  HMMA.16816.F32 R12, R140.reuse, R148, R12 ;  /* 0x000000948c0c723c */ /* 0x060fee000000180c */
[----:B------:R-:W-:Y:S01]  /*61c0*/  LDSM.16.M88.4 R176, [R184+0x2000] ;  /* 0x00200000b8b0783b */ /* 0x000fe20000000200 */
[C---:B------:R-:W-:Y:S07]  /*61d0*/  HMMA.16816.F32 R16, R140.reuse, R150, R16 ;  /* 0x000000968c10723c */ /* 0x040fee0000001810 */
[----:B------:R-:W-:Y:S01]  /*61e0*/  LDSM.16.M88.4 R148, [R193] ;  /* 0x00000000c194783b */ /* 0x000fe20000000200 */
[C---:B------:R-:W-:Y:S07]  /*61f0*/  HMMA.16816.F32 R20, R140.reuse, R152, R20 ;  /* 0x000000988c14723c */ /* 0x040fee0000001814 */
[----:B------:R-:W5:Y:S01]  /*6200*/  LDL R181, [R1+0x4] ;  /* 0x0000040001b57983 */ /* 0x000f620000100800 */
[C---:B------:R-:W-:Y:S03]  /*6210*/  HMMA.16816.F32 R24, R140.reuse, R154, R24 ;  /* 0x0000009a8c18723c */ /* 0x040fe60000001818 */
[----:B------:R-:W3:Y:S05]  /*6220*/  LDSM.16.M88.4 R152, [R187] ;  /* 0x00000000bb98783b */ /* 0x000eea0000000200 */
[C---:B------:R-:W-:Y:S08]  /*6230*/  HMMA.16816.F32 R28, R140.reuse, R156, R28 ;  /* 0x0000009c8c1c723c */ /* 0x040ff0000000181c */
[----:B------:R-:W-:Y:S01]  /*6240*/  HMMA.16816.F32 R32, R140, R158, R32 ;  /* 0x0000009e8c20723c */ /* 0x000fe20000001820 */
[----:B------:R-:W3:Y:S07]  /*6250*/  LDSM.16.M88.4 R140, [R187+0x800] ;  /* 0x00080000bb8c783b */ /* 0x000eee0000000200 */
[C---:B-1----:R-:W-:Y:S01]  /*6260*/  HMMA.16816.F32 R4, R160.reuse, R164, R4 ;  /* 0x000000a4a004723c */ /* 0x042fe20000001804 */
[----:B------:R-:W1:Y:S07]  /*6270*/  LDSM.16.M88.4 R156, [R187+0x1000] ;  /* 0x00100000bb9c783b */ /* 0x000e6e0000000200 */
[C---:B------:R-:W-:Y:S01]  /*6280*/  HMMA.16816.F32 R8, R160.reuse, R166, R8 ;  /* 0x000000a6a008723c */ /* 0x040fe20000001808 */
[----:B------:R-:W1:Y:S07]  /*6290*/  LDSM.16.M88.4 R164, [R187+0x1800] ;  /* 0x00180000bba4783b */ /* 0x000e6e0000000200 */
[C---:B--2---:R-:W-:Y:S08]  /*62a0*/  HMMA.16816.F32 R12, R160.reuse, R168, R12 ;  /* 0x000000a8a00c723c */ /* 0x044ff0000000180c */
[C---:B------:R-:W-:Y:S01]  /*62b0*/  HMMA.16816.F32 R16, R160.reuse, R170, R16 ;  /* 0x000000aaa010723c */ /* 0x040fe20000001810 */
[----:B------:R-:W-:Y:S07]  /*62c0*/  LDSM.16.M88.4 R168, [R191+0x8000] ;  /* 0x00800000bfa8783b */ /* 0x000fee0000000200 */
[C---:B----4-:R-:W-:Y:S08]  /*62d0*/  HMMA.16816.F32 R20, R160.reuse, R136, R20 ;  /* 0x00000088a014723c */ /* 0x050ff00000001814 */
[C---:B------:R-:W-:Y:S01]  /*62e0*/  HMMA.16816.F32 R24, R160.reuse, R138, R24 ;  /* 0x0000008aa018723c */ /* 0x040fe20000001818 */
[----:B------:R-:W2:Y:S07]  /*62f0*/  LDSM.16.M88.4 R136, [R184+0x2800] ;  /* 0x00280000b888783b */ /* 0x000eae0000000200 */
[C---:B------:R-:W-:Y:S08]  /*6300*/  HMMA.16816.F32 R28, R160.reuse, R144, R28 ;  /* 0x00000090a01c723c */ /* 0x040ff0000000181c */
[----:B------:R-:W-:Y:S01]  /*6310*/  HMMA.16816.F32 R32, R160, R146, R32 ;  /* 0x00000092a020723c */ /* 0x000fe20000001820 */
[----:B------:R-:W4:Y:S07]  /*6320*/  LDSM.16.M88.4 R144, [R184+0x3000] ;  /* 0x00300000b890783b */ /* 0x000f2e0000000200 */
[C---:B---3--:R-:W-:Y:S01]  /*6330*/  HMMA.16816.F32 R4, R148.reuse, R152, R4 ;  /* 0x000000989404723c */ /* 0x048fe20000001804 */
[----:B------:R-:W-:Y:S07]  /*6340*/  LDSM.16.M88.4 R160, [R201] ;  /* 0x00000000c9a0783b */ /* 0x000fee0000000200 */
[C---:B------:R-:W-:Y:S01]  /*6350*/  HMMA.16816.F32 R8, R148.reuse, R154, R8 ;  /* 0x0000009a9408723c */ /* 0x040fe20000001808 */
[----:B------:R-:W-:Y:S07]  /*6360*/  LDSM.16.M88.4 R152, [R203] ;  /* 0x00000000cb98783b */ /* 0x000fee0000000200 */
[C---:B------:R-:W-:Y:S08]  /*6370*/  HMMA.16816.F32 R12, R148.reuse, R140, R12 ;  /* 0x0000008c940c723c */ /* 0x040ff0000000180c */
[C---:B------:R-:W-:Y:S01]  /*6380*/  HMMA.16816.F32 R16, R148.reuse, R142, R16 ;  /* 0x0000008e9410723c */ /* 0x040fe20000001810 */
[----:B------:R-:W3:Y:S07]  /*6390*/  LDSM.16.M88.4 R140, [R184+0x3800] ;  /* 0x00380000b88c783b */ /* 0x000eee0000000200 */
[C---:B-1----:R-:W-:Y:S08]  /*63a0*/  HMMA.16816.F32 R20, R148.reuse, R156, R20 ;  /* 0x0000009c9414723c */ /* 0x042ff00000001814 */
[C---:B------:R-:W-:Y:S01]  /*63b0*/  HMMA.16816.F32 R24, R148.reuse, R158, R24 ;  /* 0x0000009e9418723c */ /* 0x040fe20000001818 */
[----:B------:R-:W-:Y:S07]  /*63c0*/  LDSM.16.M88.4 R156, [R202] ;  /* 0x00000000ca9c783b */ /* 0x000fee0000000200 */
[C---:B------:R-:W-:Y:S08]  /*63d0*/  HMMA.16816.F32 R28, R148.reuse, R164, R28 ;  /* 0x000000a4941c723c */ /* 0x040ff0000000181c */
[----:B------:R-:W-:Y:S01]  /*63e0*/  HMMA.16816.F32 R32, R148, R166, R32 ;  /* 0x000000a69420723c */ /* 0x000fe20000001820 */
[----:B------:R-:W1:Y:S07]  /*63f0*/  LDSM.16.M88.4 R148, [R192+0x4000] ;  /* 0x00400000c094783b */ /* 0x000e6e0000000200 */
[C---:B------:R-:W-:Y:S01]  /*6400*/  HMMA.16816.F32 R4, R172.reuse, R176, R4 ;  /* 0x000000b0ac04723c */ /* 0x040fe20000001804 */
[----:B------:R-:W-:Y:S07]  /*6410*/  LDSM.16.M88.4 R164, [R190+0x2000] ;  /* 0x00200000bea4783b */ /* 0x000fee0000000200 */
[C---:B------:R-:W-:Y:S01]  /*6420*/  HMMA.16816.F32 R8, R172.reuse, R178, R8 ;  /* 0x000000b2ac08723c */ /* 0x040fe20000001808 */
[----:B------:R-:W-:Y:S07]  /*6430*/  LDSM.16.M88.4 R176, [R184+0x4800] ;  /* 0x00480000b8b0783b */ /* 0x000fee0000000200 */
[C---:B--2---:R-:W-:Y:S08]  /*6440*/  HMMA.16816.F32 R12, R172.reuse, R136, R12 ;  /* 0x00000088ac0c723c */ /* 0x044ff0000000180c */
[C---:B------:R-:W-:Y:S01]  /*6450*/  HMMA.16816.F32 R16, R172.reuse, R138, R16 ;  /* 0x0000008aac10723c */ /* 0x040fe20000001810 */
[----:B------:R-:W2:Y:S07]  /*6460*/  LDSM.16.M88.4 R136, [R200] ;  /* 0x00000000c888783b */ /* 0x000eae0000000200 */
[C---:B----4-:R-:W-:Y:S08]  /*6470*/  HMMA.16816.F32 R20, R172.reuse, R144, R20 ;  /* 0x00000090ac14723c */ /* 0x050ff00000001814 */
[C---:B------:R-:W-:Y:S01]  /*6480*/  HMMA.16816.F32 R24, R172.reuse, R146, R24 ;  /* 0x00000092ac18723c */ /* 0x040fe20000001818 */
[----:B------:R-:W4:Y:S07]  /*6490*/  LDSM.16.M88.4 R144, [R194+0x4000] ;  /* 0x00400000c290783b */ /* 0x000f2e0000000200 */
[C---:B---3--:R-:W-:Y:S08]  /*64a0*/  HMMA.16816.F32 R28, R172.reuse, R140, R28 ;  /* 0x0000008cac1c723c */ /* 0x048ff0000000181c */
[----:B------:R-:W-:Y:S01]  /*64b0*/  HMMA.16816.F32 R32, R172, R142, R32 ;  /* 0x0000008eac20723c */ /* 0x000fe20000001820 */
[----:B------:R-:W3:Y:S07]  /*64c0*/  LDSM.16.M88.4 R140, [R190+0x2800] ;  /* 0x00280000be8c783b */ /* 0x000eee0000000200 */
[C---:B-1----:R-:W-:Y:S01]  /*64d0*/  HMMA.16816.F32 R4, R148.reuse, R152, R4 ;  /* 0x000000989404723c */ /* 0x042fe20000001804 */
[----:B------:R-:W-:Y:S07]  /*64e0*/  LDSM.16.M88.4 R172, [R184+0x4000] ;  /* 0x00400000b8ac783b */ /* 0x000fee0000000200 */
[C---:B------:R-:W-:Y:S01]  /*64f0*/  HMMA.16816.F32 R8, R148.reuse, R154, R8 ;  /* 0x0000009a9408723c */ /* 0x040fe20000001808 */
[----:B------:R-:W1:Y:S07]  /*6500*/  LDSM.16.M88.4 R152, [R190+0x3000] ;  /* 0x00300000be98783b */ /* 0x000e6e0000000200 */
[C---:B------:R-:W-:Y:S08]  /*6510*/  HMMA.16816.F32 R12, R148.reuse, R156, R12 ;  /* 0x0000009c940c723c */ /* 0x040ff0000000180c */
[C---:B------:R-:W-:Y:S01]  /*6520*/  HMMA.16816.F32 R16, R148.reuse, R158, R16 ;  /* 0x0000009e9410723c */ /* 0x040fe20000001810 */
[----:B------:R-:W-:Y:S07]  /*6530*/  LDSM.16.M88.4 R156, [R187+0x2000] ;  /* 0x00200000bb9c783b */ /* 0x000fee0000000200 */
[C---:B------:R-:W-:Y:S08]  /*6540*/  HMMA.16816.F32 R20, R148.reuse, R160, R20 ;  /* 0x000000a09414723c */ /* 0x040ff00000001814 */
[C---:B------:R-:W-:Y:S01]  /*6550*/  HMMA.16816.F32 R24, R148.reuse, R162, R24 ;  /* 0x000000a29418723c */ /* 0x040fe20000001818 */
[----:B------:R-:W-:Y:S07]  /*6560*/  LDSM.16.M88.4 R160, [R187+0x2800] ;  /* 0x00280000bba0783b */ /* 0x000fee0000000200 */
[C---:B--2---:R-:W-:Y:S08]  /*6570*/  HMMA.16816.F32 R28, R148.reuse, R136, R28 ;  /* 0x00000088941c723c */ /* 0x044ff0000000181c */
[----:B------:R-:W-:Y:S01]  /*6580*/  HMMA.16816.F32 R32, R148, R138, R32 ;  /* 0x0000008a9420723c */ /* 0x000fe20000001820 */
[----:B------:R-:W2:Y:S07]  /*6590*/  LDSM.16.M88.4 R136, [R190+0x3800] ;  /* 0x00380000be88783b */ /* 0x000eae0000000200 */
[C---:B----4-:R-:W-:Y:S01]  /*65a0*/  HMMA.16816.F32 R4, R144.reuse, R164, R4 ;  /* 0x000000a49004723c */ /* 0x050fe20000001804 */
[----:B------:R-:W4:Y:S07]  /*65b0*/  LDSM.16.M88.4 R148, [R193+0x4000] ;  /* 0x00400000c194783b */ /* 0x000f2e0000000200 */
[C---:B------:R-:W-:Y:S01]  /*65c0*/  HMMA.16816.F32 R8, R144.reuse, R166, R8 ;  /* 0x000000a69008723c */ /* 0x040fe20000001808 */
[----:B------:R-:W4:Y:S07]  /*65d0*/  LDSM.16.M88.4 R164, [R187+0x3000] ;  /* 0x00300000bba4783b */ /* 0x000f2e0000000200 */
[C---:B---3--:R-:W-:Y:S08]  /*65e0*/  HMMA.16816.F32 R12, R144.reuse, R140, R12 ;  /* 0x0000008c900c723c */ /* 0x048ff0000000180c */
[C---:B------:R-:W-:Y:S01]  /*65f0*/  HMMA.16816.F32 R16, R144.reuse, R142, R16 ;  /* 0x0000008e9010723c */ /* 0x040fe20000001810 */
[----:B------:R-:W3:Y:S07]  /*6600*/  LDSM.16.M88.4 R140, [R187+0x3800] ;  /* 0x00380000bb8c783b */ /* 0x000eee0000000200 */
[C---:B-1----:R-:W-:Y:S08]  /*6610*/  HMMA.16816.F32 R20, R144.reuse, R152, R20 ;  /* 0x000000989014723c */ /* 0x042ff00000001814 */
[C---:B------:R-:W-:Y:S01]  /*6620*/  HMMA.16816.F32 R24, R144.reuse, R154, R24 ;  /* 0x0000009a9018723c */ /* 0x040fe20000001818 */
[----:B------:R-:W-:Y:S07]  /*6630*/  LDSM.16.M88.4 R152, [R192+0x8000] ;  /* 0x00800000c098783b */ /* 0x000fee0000000200 */
[C---:B--2---:R-:W-:Y:S08]  /*6640*/  HMMA.16816.F32 R28, R144.reuse, R136, R28 ;  /* 0x00000088901c723c */ /* 0x044ff0000000181c */
[----:B------:R-:W-:Y:S01]  /*6650*/  HMMA.16816.F32 R32, R144, R138, R32 ;  /* 0x0000008a9020723c */ /* 0x000fe20000001820 */
[----:B------:R-:W1:Y:S07]  /*6660*/  LDSM.16.M88.4 R136, [R184+0x5000] ;  /* 0x00500000b888783b */ /* 0x000e6e0000000200 */
[C---:B----4-:R-:W-:Y:S01]  /*6670*/  HMMA.16816.F32 R4, R148.reuse, R156, R4 ;  /* 0x0000009c9404723c */ /* 0x050fe20000001804 */
[----:B------:R-:W2:Y:S07]  /*6680*/  LDSM.16.M88.4 R144, [R184+0x5800] ;  /* 0x00580000b890783b */ /* 0x000eae0000000200 */
[C---:B------:R-:W-:Y:S01]  /*6690*/  HMMA.16816.F32 R8, R148.reuse, R158, R8 ;  /* 0x0000009e9408723c */ /* 0x040fe20000001808 */
[----:B------:R-:W4:Y:S07]  /*66a0*/  LDSM.16.M88.4 R156, [R199] ;  /* 0x00000000c79c783b */ /* 0x000f2e0000000200 */
[C---:B------:R-:W-:Y:S08]  /*66b0*/  HMMA.16816.F32 R12, R148.reuse, R160, R12 ;  /* 0x000000a0940c723c */ /* 0x040ff0000000180c */
[C---:B------:R-:W-:Y:S01]  /*66c0*/  HMMA.16816.F32 R16, R148.reuse, R162, R16 ;  /* 0x000000a29410723c */ /* 0x040fe20000001810 */
[----:B------:R-:W1:Y:S07]  /*66d0*/  LDSM.16.M88.4 R160, [R198] ;  /* 0x00000000c6a0783b */ /* 0x000e6e0000000200 */
[C---:B------:R-:W-:Y:S08]  /*66e0*/  HMMA.16816.F32 R20, R148.reuse, R164, R20 ;  /* 0x000000a49414723c */ /* 0x040ff00000001814 */
[C---:B------:R-:W-:Y:S01]  /*66f0*/  HMMA.16816.F32 R24, R148.reuse, R166, R24 ;  /* 0x000000a69418723c */ /* 0x040fe20000001818 */
[----:B------:R-:W-:Y:S07]  /*6700*/  LDSM.16.M88.4 R164, [R194+0x8000] ;  /* 0x00800000c2a4783b */ /* 0x000fee0000000200 */
[C---:B---3--:R-:W-:Y:S08]  /*6710*/  HMMA.16816.F32 R28, R148.reuse, R140, R28 ;  /* 0x0000008c941c723c */ /* 0x048ff0000000181c */
[----:B------:R-:W-:Y:S01]  /*6720*/  HMMA.16816.F32 R32, R148, R142, R32 ;  /* 0x0000008e9420723c */ /* 0x000fe20000001820 */
[----:B------:R-:W3:Y:S07]  /*6730*/  LDSM.16.M88.4 R140, [R197] ;  /* 0x00000000c58c783b */ /* 0x000eee0000000200 */
[C---:B------:R-:W-:Y:S01]  /*6740*/  HMMA.16816.F32 R4, R168.reuse, R172, R4 ;  /* 0x000000aca804723c */ /* 0x040fe20000001804 */
[----:B------:R-:W2:Y:S07]  /*6750*/  LDSM.16.M88.4 R148, [R196] ;  /* 0x00000000c494783b */ /* 0x000eae0000000200 */
[C---:B------:R-:W-:Y:S01]  /*6760*/  HMMA.16816.F32 R8, R168.reuse, R174, R8 ;  /* 0x000000aea808723c */ /* 0x040fe20000001808 */
[----:B------:R-:W3:Y:S07]  /*6770*/  LDSM.16.M88.4 R172, [R190+0x4000] ;  /* 0x00400000beac783b */ /* 0x000eee0000000200 */
[C---:B------:R-:W-:Y:S08]  /*6780*/  HMMA.16816.F32 R12, R168.reuse, R176, R12 ;  /* 0x000000b0a80c723c */ /* 0x040ff0000000180c */
[C---:B------:R-:W-:Y:S01]  /*6790*/  HMMA.16816.F32 R16, R168.reuse, R178, R16 ;  /* 0x000000b2a810723c */ /* 0x040fe20000001810 */
[----:B------:R-:W-:Y:S07]  /*67a0*/  LDSM.16.M88.4 R176, [R187+0x4000] ;  /* 0x00400000bbb0783b */ /* 0x000fee0000000200 */
[C---:B-1----:R-:W-:Y:S08]  /*67b0*/  HMMA.16816.F32 R20, R168.reuse, R136, R20 ;  /* 0x00000088a814723c */ /* 0x042ff00000001814 */
[C---:B------:R-:W-:Y:S01]  /*67c0*/  HMMA.16816.F32 R24, R168.reuse, R138, R24 ;  /* 0x0000008aa818723c */ /* 0x040fe20000001818 */
[----:B------:R-:W1:Y:S07]  /*67d0*/  LDSM.16.M88.4 R136, [R190+0x4800] ;  /* 0x00480000be88783b */ /* 0x000e6e0000000200 */
[C---:B--2---:R-:W-:Y:S08]  /*67e0*/  HMMA.16816.F32 R28, R168.reuse, R144, R28 ;  /* 0x00000090a81c723c */ /* 0x044ff0000000181c */
[----:B------:R-:W-:Y:S01]  /*67f0*/  HMMA.16816.F32 R32, R168, R146, R32 ;  /* 0x00000092a820723c */ /* 0x000fe20000001820 */
[----:B------:R-:W2:Y:S07]  /*6800*/  LDSM.16.M88.4 R144, [R190+0x5000] ;  /* 0x00500000be90783b */ /* 0x000eae0000000200 */
[C---:B----4-:R-:W-:Y:S01]  /*6810*/  HMMA.16816.F32 R4, R152.reuse, R156, R4 ;  /* 0x0000009c9804723c */ /* 0x050fe20000001804 */
[----:B------:R-:W-:Y:S07]  /*6820*/  LDSM.16.M88.4 R168, [R193+0x8000] ;  /* 0x00800000c1a8783b */ /* 0x000fee0000000200 */
[C---:B------:R-:W-:Y:S01]  /*6830*/  HMMA.16816.F32 R8, R152.reuse, R158, R8 ;  /* 0x0000009e9808723c */ /* 0x040fe20000001808 */
[----:B------:R-:W4:Y:S07]  /*6840*/  LDSM.16.M88.4 R156, [R190+0x5800] ;  /* 0x00580000be9c783b */ /* 0x000f2e0000000200 */
[C---:B------:R-:W-:Y:S08]  /*6850*/  HMMA.16816.F32 R12, R152.reuse, R160, R12 ;  /* 0x000000a0980c723c */ /* 0x040ff0000000180c */
        /* <DEDUP_REMOVED lines=8> */
[C---:B------:R-:W-:Y:S01]  /*68e0*/  HMMA.16816.F32 R16, R164.reuse, R138, R16 ;  /* 0x0000008aa410723c */ /* 0x040fe20000001810 */
[----:B------:R-:W1:Y:S07]  /*68f0*/  LDSM.16.M88.4 R136, [R187+0x4800] ;  /* 0x00480000bb88783b */ /* 0x000e6e0000000200 */
[C---:B--2---:R-:W-:Y:S08]  /*6900*/  HMMA.16816.F32 R20, R164.reuse, R144, R20 ;  /* 0x00000090a414723c */ /* 0x044ff00000001814 */
[C---:B------:R-:W-:Y:S08]  /*6910*/  HMMA.16816.F32 R24, R164.reuse, R146, R24 ;  /* 0x00000092a418723c */ /* 0x040ff00000001818 */
[C---:B----4-:R-:W-:Y:S08]  /*6920*/  HMMA.16816.F32 R28, R164.reuse, R156, R28 ;  /* 0x0000009ca41c723c */ /* 0x050ff0000000181c */
[----:B------:R-:W-:Y:S08]  /*6930*/  HMMA.16816.F32 R32, R164, R158, R32 ;  /* 0x0000009ea420723c */ /* 0x000ff00000001820 */
[C---:B------:R-:W-:Y:S08]  /*6940*/  HMMA.16816.F32 R4, R168.reuse, R176, R4 ;  /* 0x000000b0a804723c */ /* 0x040ff00000001804 */
[C---:B------:R-:W-:Y:S08]  /*6950*/  HMMA.16816.F32 R8, R168.reuse, R178, R8 ;  /* 0x000000b2a808723c */ /* 0x040ff00000001808 */
[C---:B-1----:R-:W-:Y:S08]  /*6960*/  HMMA.16816.F32 R12, R168.reuse, R136, R12 ;  /* 0x00000088a80c723c */ /* 0x042ff0000000180c */
[C---:B------:R-:W-:Y:S04]  /*6970*/  HMMA.16816.F32 R16, R168.reuse, R138, R16 ;  /* 0x0000008aa810723c */ /* 0x040fe80000001810 */
[----:B------:R-:W-:Y:S04]  /*6980*/  FMUL.FTZ R0, R4, c[0x0][0x320] ;  /* 0x0000c80004007a20 */ /* 0x000fe80000410000 */
[----:B------:R1:W2:Y:S01]  /*6990*/  MUFU.TANH R147, R0 ;  /* 0x0000000000937308 */ /* 0x0002a20000002400 */
[----:B------:R-:W-:Y:S09]  /*69a0*/  FMUL.FTZ R2, R11, c[0x0][0x320] ;  /* 0x0000c8000b027a20 */ /* 0x000ff20000410000 */
[----:B------:R-:W-:Y:S01]  /*69b0*/  MUFU.TANH R140, R2 ;  /* 0x00000002008c7308 */ /* 0x000fe20000002400 */
[----:B-1----:R-:W-:Y:S09]  /*69c0*/  FMUL.FTZ R0, R5, c[0x0][0x320] ;  /* 0x0000c80005007a20 */ /* 0x002ff20000410000 */
[----:B------:R1:W3:Y:S02]  /*69d0*/  MUFU.TANH R146, R0 ;  /* 0x0000000000927308 */ /* 0x0002e40000002400 */
[----:B-1----:R-:W-:Y:S08]  /*69e0*/  FMUL.FTZ R0, R6, c[0x0][0x320] ;  /* 0x0000c80006007a20 */ /* 0x002ff00000410000 */
[----:B------:R1:W-:Y:S02]  /*69f0*/  MUFU.TANH R145, R0 ;  /* 0x0000000000917308 */ /* 0x0003e40000002400 */
[----:B-1----:R-:W-:Y:S02]  /*6a00*/  FMUL.FTZ R0, R7, c[0x0][0x320] ;  /* 0x0000c80007007a20 */ /* 0x002fe40000410000 */
[----:B------:R-:W1:Y:S06]  /*6a10*/  LDSM.16.M88.4 R4, [R187+0x5000] ;  /* 0x00500000bb04783b */ /* 0x000e6c0000000200 */
[----:B------:R4:W1:Y:S02]  /*6a20*/  MUFU.TANH R144, R0 ;  /* 0x0000000000907308 */ /* 0x0008640000002400 */
[----:B----4-:R-:W-:Y:S08]  /*6a30*/  FMUL.FTZ R0, R8, c[0x0][0x320] ;  /* 0x0000c80008007a20 */ /* 0x010ff00000410000 */
[----:B------:R4:W-:Y:S01]  /*6a40*/  MUFU.TANH R143, R0 ;  /* 0x00000000008f7308 */ /* 0x0009e20000002400 */
[C---:B-1----:R-:W-:Y:S07]  /*6a50*/  HMMA.16816.F32 R20, R168.reuse, R4, R20 ;  /* 0x00000004a814723c */ /* 0x042fee0000001814 */
[----:B------:R-:W-:Y:S01]  /*6a60*/  MOV R5, 0xffffffc0 ;  /* 0xffffffc000057802 */ /* 0x000fe20000000f00 */
[C---:B------:R-:W-:Y:S04]  /*6a70*/  HMMA.16816.F32 R24, R168.reuse, R6, R24 ;  /* 0x00000006a818723c */ /* 0x040fe80000001818 */
[----:B----4-:R-:W-:Y:S04]  /*6a80*/  FMUL.FTZ R0, R9, c[0x0][0x320] ;  /* 0x0000c80009007a20 */ /* 0x010fe80000410000 */
[----:B------:R1:W-:Y:S08]  /*6a90*/  MUFU.TANH R142, R0 ;  /* 0x00000000008e7308 */ /* 0x0003f00000002400 */
[----:B------:R-:W-:Y:S04]  /*6aa0*/  FMUL.FTZ R4, R21, c[0x0][0x320] ;  /* 0x0000c80015047a20 */ /* 0x000fe80000410000 */
[----:B------:R-:W-:Y:S01]  /*6ab0*/  MUFU.TANH R6, R4 ;  /* 0x0000000400067308 */ /* 0x000fe20000002400 */
[----:B-1----:R-:W-:Y:S02]  /*6ac0*/  FMUL.FTZ R0, R10, c[0x0][0x320] ;  /* 0x0000c8000a007a20 */ /* 0x002fe40000410000 */
[----:B------:R-:W1:Y:S01]  /*6ad0*/  LDSM.16.M88.4 R8, [R187+0x5800] ;  /* 0x00580000bb08783b */ /* 0x000e620000000200 */
[----:B------:R-:W-:Y:S06]  /*6ae0*/  DEPBAR.LE SB0, 0x0 ;  /* 0x000080000000791a */ /* 0x000fec0000000000 */
[----:B------:R4:W1:Y:S01]  /*6af0*/  MUFU.TANH R141, R0 ;  /* 0x00000000008d7308 */ /* 0x0008620000002400 */
[----:B------:R-:W-:Y:S01]  /*6b00*/  BAR.SYNC.DEFER_BLOCKING 0x0 ;  /* 0x0000000000007b1d */ /* 0x000fe20000010000 */
[----:B----4-:R-:W-:Y:S08]  /*6b10*/  FMUL.FTZ R0, R12, c[0x0][0x320] ;  /* 0x0000c8000c007a20 */ /* 0x010ff00000410000 */
[----:B------:R4:W-:Y:S01]  /*6b20*/  MUFU.TANH R137, R0 ;  /* 0x0000000000897308 */ /* 0x0009e20000002400 */
[C---:B-1----:R-:W-:Y:S08]  /*6b30*/  HMMA.16816.F32 R28, R168.reuse, R8, R28 ;  /* 0x00000008a81c723c */ /* 0x042ff0000000181c */
[----:B------:R-:W-:Y:S04]  /*6b40*/  HMMA.16816.F32 R32, R168, R10, R32 ;  /* 0x0000000aa820723c */ /* 0x000fe80000001820 */
[----:B----4-:R-:W-:Y:S04]  /*6b50*/  FMUL.FTZ R0, R13, c[0x0][0x320] ;  /* 0x0000c8000d007a20 */ /* 0x010fe80000410000 */
[----:B------:R1:W4:Y:S04]  /*6b60*/  MUFU.TANH R136, R0 ;  /* 0x0000000000887308 */ /* 0x0003280000002400 */
[----:B-1----:R-:W-:Y:S06]  /*6b70*/  FMUL.FTZ R0, R14, c[0x0][0x320] ;  /* 0x0000c8000e007a20 */ /* 0x002fec0000410000 */
[----:B------:R1:W-:Y:S02]  /*6b80*/  MUFU.TANH R103, R0 ;  /* 0x0000000000677308 */ /* 0x0003e40000002400 */
[----:B-1----:R-:W-:Y:S08]  /*6b90*/  FMUL.FTZ R0, R15, c[0x0][0x320] ;  /* 0x0000c8000f007a20 */ /* 0x002ff00000410000 */
[----:B------:R1:W-:Y:S02]  /*6ba0*/  MUFU.TANH R101, R0 ;  /* 0x0000000000657308 */ /* 0x0003e40000002400 */
[----:B-1----:R-:W-:Y:S08]  /*6bb0*/  FMUL.FTZ R0, R16, c[0x0][0x320] ;  /* 0x0000c80010007a20 */ /* 0x002ff00000410000 */
[----:B------:R1:W1:Y:S02]  /*6bc0*/  MUFU.TANH R13, R0 ;  /* 0x00000000000d7308 */ /* 0x0002640000002400 */
[----:B-1----:R-:W-:Y:S08]  /*6bd0*/  FMUL.FTZ R0, R17, c[0x0][0x320] ;  /* 0x0000c80011007a20 */ /* 0x002ff00000410000 */
[----:B------:R1:W-:Y:S02]  /*6be0*/  MUFU.TANH R100, R0 ;  /* 0x0000000000647308 */ /* 0x0003e40000002400 */
[----:B-1----:R-:W-:Y:S08]  /*6bf0*/  FMUL.FTZ R0, R18, c[0x0][0x320] ;  /* 0x0000c80012007a20 */ /* 0x002ff00000410000 */
[----:B------:R1:W-:Y:S02]  /*6c00*/  MUFU.TANH R17, R0 ;  /* 0x0000000000117308 */ /* 0x0003e40000002400 */
[----:B-1----:R-:W-:Y:S08]  /*6c10*/  FMUL.FTZ R0, R19, c[0x0][0x320] ;  /* 0x0000c80013007a20 */ /* 0x002ff00000410000 */
[----:B------:R1:W1:Y:S02]  /*6c20*/  MUFU.TANH R16, R0 ;  /* 0x0000000000107308 */ /* 0x0002640000002400 */
[----:B-1----:R-:W-:Y:S08]  /*6c30*/  FMUL.FTZ R0, R20, c[0x0][0x320] ;  /* 0x0000c80014007a20 */ /* 0x002ff00000410000 */
[----:B------:R5:W-:Y:S02]  /*6c40*/  MUFU.TANH R18, R0 ;  /* 0x0000000000127308 */ /* 0x000be40000002400 */
[----:B-----5:R-:W-:Y:S05]  /*6c50*/  IADD3 R0, R181, R233, RZ ;  /* 0x000000e9b5007210 */ /* 0x020fea0007ffe0ff */
[----:B------:R-:W-:Y:S05]  /*6c60*/  @P2 IMAD.HI.U32 R2, R0, c[0x0][0x2c8], RZ ;  /* 0x0000b20000022a27 */ /* 0x000fea00078e00ff */
[----:B------:R-:W-:Y:S01]  /*6c70*/  @P2 SHF.R.U32.HI R0, RZ, c[0x0][0x2cc], R2 ;  /* 0x0000b300ff002a19 */ /* 0x000fe20000011602 */
[----:B------:R-:W-:Y:S04]  /*6c80*/  FMUL.FTZ R2, R22, c[0x0][0x320] ;  /* 0x0000c80016027a20 */ /* 0x000fe80000410000 */
[----:B------:R1:W-:Y:S01]  /*6c90*/  MUFU.TANH R138, R2 ;  /* 0x00000002008a7308 */ /* 0x0003e20000002400 */
[----:B------:R-:W-:Y:S08]  /*6ca0*/  SHFL.IDX PT, R4, R0, 0x1, 0x1c1f ;  /* 0x003c1f0000047f89 */ /* 0x000ff000000e0000 */
[----:B-1----:R1:W5:Y:S02]  /*6cb0*/  SHFL.IDX PT, R2, R0, RZ, 0x1c1f ;  /* 0x001c1fff00027589 */ /* 0x00236400000e0000 */
[----:B-1----:R-:W-:Y:S04]  /*6cc0*/  FMUL.FTZ R0, R23, c[0x0][0x320] ;  /* 0x0000c80017007a20 */ /* 0x002fe80000410000 */
[----:B------:R1:W-:Y:S02]  /*6cd0*/  MUFU.TANH R19, R0 ;  /* 0x0000000000137308 */ /* 0x0003e40000002400 */
[----:B-1----:R-:W-:Y:S02]  /*6ce0*/  IMAD R0, R180, R5, 0x1 ;  /* 0x00000001b4007424 */ /* 0x002fe400078e0205 */
[----:B------:R-:W-:Y:S03]  /*6cf0*/  FMUL.FTZ R5, R24, c[0x0][0x320] ;  /* 0x0000c80018057a20 */ /* 0x000fe60000410000 */
[----:B------:R-:W-:Y:S03]  /*6d00*/  IADD3 R0, R230, R0, -R229 ;  /* 0x00000000e6007210 */ /* 0x000fe60007ffe8e5 */
[----:B------:R1:W1:Y:S01]  /*6d10*/  MUFU.TANH R12, R5 ;  /* 0x00000005000c7308 */ /* 0x0002620000002400 */
[----:B------:R-:W-:Y:S04]  /*6d20*/  IADD3 R0, R0, -R231, RZ ;  /* 0x800000e700007210 */ /* 0x000fe80007ffe0ff */
[C---:B-----5:R-:W-:Y:S02]  /*6d30*/  IADD3 R2, R0.reuse, R2, RZ ;  /* 0x0000000200027210 */ /* 0x060fe40007ffe0ff */
[----:B------:R-:W-:Y:S01]  /*6d40*/  IADD3 R0, R0, R4, RZ ;  /* 0x0000000400007210 */ /* 0x000fe20007ffe0ff */
[----:B------:R-:W-:Y:S01]  /*6d50*/  FMUL.FTZ R4, R26, c[0x0][0x320] ;  /* 0x0000c8001a047a20 */ /* 0x000fe20000410000 */
[C---:B------:R-:W-:Y:S02]  /*6d60*/  ISETP.GT.AND P6, PT, R2.reuse, RZ, PT ;  /* 0x000000ff0200720c */ /* 0x040fe40003fc4270 */
[----:B------:R-:W-:Y:S01]  /*6d70*/  ISETP.GT.AND P1, PT, R2, 0x1, PT ;  /* 0x000000010200780c */ /* 0x000fe20003f24270 */
[----:B------:R5:W-:Y:S01]  /*6d80*/  MUFU.TANH R15, R4 ;  /* 0x00000004000f7308 */ /* 0x000be20000002400 */
[----:B--2---:R-:W-:Y:S02]  /*6d90*/  FSEL R20, R147, -INF , P6 ;  /* 0xff80000093147808 */ /* 0x004fe40003000000 */
[C---:B------:R-:W-:Y:S02]  /*6da0*/  ISETP.GT.AND P6, PT, R0.reuse, 0x1, PT ;  /* 0x000000010000780c */ /* 0x040fe40003fc4270 */
[----:B------:R-:W-:Y:S02]  /*6db0*/  ISETP.GT.AND P0, PT, R0, RZ, PT ;  /* 0x000000ff0000720c */ /* 0x000fe40003f04270 */
[----:B---3--:R-:W-:Y:S02]  /*6dc0*/  FSEL R21, R146, -INF , P1 ;  /* 0xff80000092157808 */ /* 0x008fe40000800000 */
[----:B------:R-:W-:Y:S01]  /*6dd0*/  ISETP.GT.AND P1, PT, R2, 0x8, PT ;  /* 0x000000080200780c */ /* 0x000fe20003f24270 */
[----:B-1----:R-:W-:Y:S01]  /*6de0*/  FMUL.FTZ R5, R25, c[0x0][0x320] ;  /* 0x0000c80019057a20 */ /* 0x002fe20000410000 */
[----:B------:R-:W-:Y:S02]  /*6df0*/  FSEL R25, R144, -INF , P6 ;  /* 0xff80000090197808 */ /* 0x000fe40003000000 */
[----:B------:R-:W-:Y:S01]  /*6e00*/  ISETP.GT.AND P6, PT, R0, 0x8, PT ;  /* 0x000000080000780c */ /* 0x000fe20003fc4270 */
[----:B------:R1:W2:Y:S01]  /*6e10*/  MUFU.TANH R8, R5 ;  /* 0x0000000500087308 */ /* 0x0002a20000002400 */
[----:B------:R-:W-:Y:S02]  /*6e20*/  FSEL R24, R145, -INF , P0 ;  /* 0xff80000091187808 */ /* 0x000fe40000000000 */
[----:B------:R-:W-:Y:S02]  /*6e30*/  FSEL R26, R141, -INF , P6 ;  /* 0xff8000008d1a7808 */ /* 0x000fe40003000000 */
[C---:B------:R-:W-:Y:S02]  /*6e40*/  ISETP.GT.AND P6, PT, R2.reuse, 0x11, PT ;  /* 0x000000110200780c */ /* 0x040fe40003fc4270 */
[----:B------:R-:W-:Y:S02]  /*6e50*/  ISETP.GT.AND P0, PT, R2, 0x9, PT ;  /* 0x000000090200780c */ /* 0x000fe40003f04270 */
[----:B----4-:R-:W-:Y:S01]  /*6e60*/  FSEL R141, R136, -INF , P6 ;  /* 0xff800000888d7808 */ /* 0x010fe20003000000 */
[----:B-----5:R-:W-:Y:S01]  /*6e70*/  FMUL.FTZ R4, R28, c[0x0][0x320] ;  /* 0x0000c8001c047a20 */ /* 0x020fe20000410000 */
[----:B------:R-:W-:Y:S02]  /*6e80*/  ISETP.GT.AND P6, PT, R2, 0x18, PT ;  /* 0x000000180200780c */ /* 0x000fe40003fc4270 */
[----:B------:R-:W-:Y:S01]  /*6e90*/  FSEL R22, R143, -INF , P1 ;  /* 0xff8000008f167808 */ /* 0x000fe20000800000 */
[----:B------:R3:W4:Y:S01]  /*6ea0*/  MUFU.TANH R7, R4 ;  /* 0x0000000400077308 */ /* 0x0007220000002400 */
[----:B------:R-:W-:Y:S02]  /*6eb0*/  FSEL R23, R142, -INF , P0 ;  /* 0xff8000008e177808 */ /* 0x000fe40000000000 */
[----:B------:R-:W-:Y:S02]  /*6ec0*/  ISETP.GT.AND P1, PT, R0, 0x9, PT ;  /* 0x000000090000780c */ /* 0x000fe40003f24270 */
[----:B------:R-:W-:Y:S02]  /*6ed0*/  ISETP.GT.AND P0, PT, R2, 0x10, PT ;  /* 0x000000100200780c */ /* 0x000fe40003f04270 */
[----:B------:R-:W-:Y:S02]  /*6ee0*/  FSEL R142, R13, -INF , P6 ;  /* 0xff8000000d8e7808 */ /* 0x000fe40003000000 */
[----:B------:R-:W-:Y:S01]  /*6ef0*/  ISETP.GT.AND P6, PT, R0, 0x19, PT ;  /* 0x000000190000780c */ /* 0x000fe20003fc4270 */
[----:B-1----:R-:W-:Y:S01]  /*6f00*/  FMUL.FTZ R5, R27, c[0x0][0x320] ;  /* 0x0000c8001b057a20 */ /* 0x002fe20000410000 */
[----:B------:R-:W-:Y:S02]  /*6f10*/  FSEL R27, R140, -INF , P1 ;  /* 0xff8000008c1b7808 */ /* 0x000fe40000800000 */
[----:B------:R-:W-:Y:S01]  /*6f20*/  FSEL R140, R137, -INF , P0 ;  /* 0xff800000898c7808 */ /* 0x000fe20000000000 */
[----:B------:R1:W-:Y:S01]  /*6f30*/  MUFU.TANH R14, R5 ;  /* 0x00000005000e7308 */ /* 0x0003e20000002400 */
[C---:B------:R-:W-:Y:S02]  /*6f40*/  ISETP.GT.AND P0, PT, R0.reuse, 0x11, PT ;  /* 0x000000110000780c */ /* 0x040fe40003f04270 */
[C---:B------:R-:W-:Y:S02]  /*6f50*/  ISETP.GT.AND P1, PT, R0.reuse, 0x10, PT ;  /* 0x000000100000780c */ /* 0x040fe40003f24270 */
[----:B------:R-:W-:Y:S02]  /*6f60*/  FSEL R147, R101, -INF , P0 ;  /* 0xff80000065937808 */ /* 0x000fe40000000000 */
[----:B------:R-:W-:Y:S02]  /*6f70*/  ISETP.GT.AND P0, PT, R0, 0x18, PT ;  /* 0x000000180000780c */ /* 0x000fe40003f04270 */
[----:B------:R-:W-:Y:S02]  /*6f80*/  FSEL R149, R16, -INF , P6 ;  /* 0xff80000010957808 */ /* 0x000fe40003000000 */
[----:B------:R-:W-:Y:S02]  /*6f90*/  FSEL R148, R17, -INF , P0 ;  /* 0xff80000011947808 */ /* 0x000fe40000000000 */
[----:B------:R-:W-:Y:S02]  /*6fa0*/  ISETP.GT.AND P0, PT, R2, 0x21, PT ;  /* 0x000000210200780c */ /* 0x000fe40003f04270 */
[----:B---3--:R-:W-:Y:S02]  /*6fb0*/  FMNMX.FTZ R4, R20, R3, !PT ;  /* 0x0000000314047209 */ /* 0x008fe40007810000 */
[----:B------:R-:W-:Y:S01]  /*6fc0*/  FSEL R154, R6, -INF , P0 ;  /* 0xff800000069a7808 */ /* 0x000fe20000000000 */
[----:B------:R-:W-:Y:S01]  /*6fd0*/  FMUL.FTZ R6, R33, c[0x0][0x320] ;  /* 0x0000c80021067a20 */ /* 0x000fe20000410000 */
[----:B------:R-:W-:Y:S02]  /*6fe0*/  FMNMX.FTZ R4, R21, R4, !PT ;  /* 0x0000000415047209 */ /* 0x000fe40007810000 */
[----:B------:R-:W-:Y:S01]  /*6ff0*/  ISETP.GT.AND P6, PT, R2, 0x28, PT ;  /* 0x000000280200780c */ /* 0x000fe20003fc4270 */
[----:B------:R3:W-:Y:S01]  /*7000*/  MUFU.TANH R11, R6 ;  /* 0x00000006000b7308 */ /* 0x0007e20000002400 */
[----:B------:R-:W-:Y:S01]  /*7010*/  FMNMX.FTZ R4, R22, R4, !PT ;  /* 0x0000000416047209 */ /* 0x000fe20007810000 */
[----:B-1----:R-:W-:Y:S01]  /*7020*/  FMUL.FTZ R5, R29, c[0x0][0x320] ;  /* 0x0000c8001d057a20 */ /* 0x002fe20000410000 */
[----:B------:R-:W-:Y:S02]  /*7030*/  FSEL R146, R103, -INF , P1 ;  /* 0xff80000067927808 */ /* 0x000fe40000800000 */
[----:B------:R-:W-:Y:S02]  /*7040*/  FMNMX.FTZ R4, R23, R4, !PT ;  /* 0x0000000417047209 */ /* 0x000fe40007810000 */
[----:B------:R-:W-:Y:S02]  /*7050*/  ISETP.GT.AND P1, PT, R2, 0x19, PT ;  /* 0x000000190200780c */ /* 0x000fe40003f24270 */
[----:B------:R-:W-:Y:S01]  /*7060*/  FMNMX.FTZ R4, R140, R4, !PT ;  /* 0x000000048c047209 */ /* 0x000fe20007810000 */
[----:B------:R1:W5:Y:S01]  /*7070*/  MUFU.TANH R13, R5 ;  /* 0x00000005000d7308 */ /* 0x0003620000002400 */
[----:B------:R-:W-:Y:S02]  /*7080*/  FSEL R155, R12, -INF , P6 ;  /* 0xff8000000c9b7808 */ /* 0x000fe40003000000 */
[----:B------:R-:W-:Y:S02]  /*7090*/  FMNMX.FTZ R4, R141, R4, !PT ;  /* 0x000000048d047209 */ /* 0x000fe40007810000 */
[----:B------:R-:W-:Y:S02]  /*70a0*/  FSEL R143, R100, -INF , P1 ;  /* 0xff800000648f7808 */ /* 0x000fe40000800000 */
[----:B------:R-:W-:Y:S02]  /*70b0*/  FMNMX.FTZ R4, R142, R4, !PT ;  /* 0x000000048e047209 */ /* 0x000fe40007810000 */
[----:B------:R-:W-:Y:S02]  /*70c0*/  ISETP.GT.AND P1, PT, R2, 0x20, PT ;  /* 0x000000200200780c */ /* 0x000fe40003f24270 */
[----:B------:R-:W-:Y:S02]  /*70d0*/  FMNMX.FTZ R4, R143, R4, !PT ;  /* 0x000000048f047209 */ /* 0x000fe40007810000 */
[----:B------:R-:W-:Y:S01]  /*70e0*/  FSEL R150, R18, -INF , P1 ;  /* 0xff80000012967808 */ /* 0x000fe20000800000 */
[----:B---3--:R-:W-:Y:S01]  /*70f0*/  FMUL.FTZ R6, R30, c[0x0][0x320] ;  /* 0x0000c8001e067a20 */ /* 0x008fe20000410000 */
[----:B------:R-:W-:Y:S02]  /*7100*/  ISETP.GT.AND P1, PT, R2, 0x29, PT ;  /* 0x000000290200780c */ /* 0x000fe40003f24270 */
[----:B------:R-:W-:Y:S01]  /*7110*/  FMNMX.FTZ R4, R150, R4, !PT ;  /* 0x0000000496047209 */ /* 0x000fe20007810000 */
[----:B------:R3:W-:Y:S01]  /*7120*/  MUFU.TANH R12, R6 ;  /* 0x00000006000c7308 */ /* 0x0007e20000002400 */
[----:B------:R-:W-:Y:S02]  /*7130*/  ISETP.GT.AND P0, PT, R2, 0x30, PT ;  /* 0x000000300200780c */ /* 0x000fe40003f04270 */
[----:B--2---:R-:W-:Y:S01]  /*7140*/  FSEL R156, R8, -INF , P1 ;  /* 0xff800000089c7808 */ /* 0x004fe20000800000 */
[----:B------:R-:W-:Y:S01]  /*7150*/  FMUL.FTZ R8, R35, c[0x0][0x320] ;  /* 0x0000c80023087a20 */ /* 0x000fe20000410000 */
[----:B------:R-:W-:Y:S01]  /*7160*/  ISETP.GT.AND P1, PT, R2, 0x38, PT ;  /* 0x000000380200780c */ /* 0x000fe20003f24270 */
[----:B-1----:R-:W-:Y:S01]  /*7170*/  FMUL.FTZ R5, R32, c[0x0][0x320] ;  /* 0x0000c80020057a20 */ /* 0x002fe20000410000 */
[----:B------:R-:W-:Y:S02]  /*7180*/  FMNMX.FTZ R4, R154, R4, !PT ;  /* 0x000000049a047209 */ /* 0x000fe40007810000 */
[----:B----4-:R-:W-:Y:S01]  /*7190*/  FSEL R162, R7, -INF , P0 ;  /* 0xff80000007a27808 */ /* 0x010fe20000000000 */
[----:B------:R1:W2:Y:S01]  /*71a0*/  MUFU.TANH R9, R5 ;  /* 0x0000000500097308 */ /* 0x0002a20000002400 */
[----:B------:R-:W-:Y:S01]  /*71b0*/  FMUL.FTZ R7, R34, c[0x0][0x320] ;  /* 0x0000c80022077a20 */ /* 0x000fe20000410000 */
[C---:B------:R-:W-:Y:S02]  /*71c0*/  ISETP.GT.AND P6, PT, R2.reuse, 0x31, PT ;  /* 0x000000310200780c */ /* 0x040fe40003fc4270 */
[----:B------:R-:W-:Y:S02]  /*71d0*/  ISETP.GT.AND P0, PT, R2, 0x39, PT ;  /* 0x000000390200780c */ /* 0x000fe40003f04270 */
[----:B------:R-:W-:Y:S02]  /*71e0*/  FMNMX.FTZ R2, R155, R4, !PT ;  /* 0x000000049b027209 */ /* 0x000fe40007810000 */
[----:B-----5:R-:W-:Y:S02]  /*71f0*/  FSEL R158, R13, -INF , P6 ;  /* 0xff8000000d9e7808 */ /* 0x020fe40003000000 */
[----:B------:R-:W-:Y:S01]  /*7200*/  FMNMX.FTZ R2, R156, R2, !PT ;  /* 0x000000029c027209 */ /* 0x000fe20007810000 */
[----:B------:R-:W-:Y:S01]  /*7210*/  MUFU.TANH R8, R8 ;  /* 0x0000000800087308 */ /* 0x000fe20000002400 */
[----:B------:R-:W-:Y:S01]  /*7220*/  FSEL R161, R11, -INF , P0 ;  /* 0xff8000000ba17808 */ /* 0x000fe20000000000 */
[----:B---3--:R-:W-:Y:S01]  /*7230*/  FMUL.FTZ R6, R31, c[0x0][0x320] ;  /* 0x0000c8001f067a20 */ /* 0x008fe20000410000 */
[----:B------:R-:W-:Y:S02]  /*7240*/  FMNMX.FTZ R2, R162, R2, !PT ;  /* 0x00000002a2027209 */ /* 0x000fe40007810000 */
[----:B------:R-:W-:Y:S02]  /*7250*/  ISETP.GT.AND P0, PT, R0, 0x21, PT ;  /* 0x000000210000780c */ /* 0x000fe40003f04270 */
[----:B------:R-:W-:Y:S03]  /*7260*/  FMNMX.FTZ R2, R158, R2, !PT ;  /* 0x000000029e027209 */ /* 0x000fe60007810000 */
[----:B------:R-:W3:Y:S01]  /*7270*/  MUFU.TANH R10, R6 ;  /* 0x00000006000a7308 */ /* 0x000ee20000002400 */
[----:B------:R-:W-:Y:S02]  /*7280*/  ISETP.GT.AND P6, PT, R180, R225, PT ;  /* 0x000000e1b400720c */ /* 0x000fe40003fc4270 */
[----:B-1----:R-:W-:Y:S02]  /*7290*/  FMNMX.FTZ R5, R24, R102, !PT ;  /* 0x0000006618057209 */ /* 0x002fe40007810000 */
[----:B--2---:R-:W-:Y:S02]  /*72a0*/  FSEL R160, R9, -INF , P1 ;  /* 0xff80000009a07808 */ /* 0x004fe40000800000 */
[----:B------:R-:W-:Y:S02]  /*72b0*/  FMNMX.FTZ R5, R25, R5, !PT ;  /* 0x0000000519057209 */ /* 0x000fe40007810000 */
[----:B------:R-:W-:Y:S01]  /*72c0*/  ISETP.GT.AND P1, PT, R0, 0x20, PT ;  /* 0x000000200000780c */ /* 0x000fe20003f24270 */
[----:B------:R1:W2:Y:S01]  /*72d0*/  MUFU.TANH R9, R7 ;  /* 0x0000000700097308 */ /* 0x0002a20000002400 */
[----:B------:R-:W-:Y:S02]  /*72e0*/  FMNMX.FTZ R5, R26, R5, !PT ;  /* 0x000000051a057209 */ /* 0x000fe40007810000 */
[----:B------:R-:W-:Y:S02]  /*72f0*/  FMNMX.FTZ R2, R160, R2, !PT ;  /* 0x00000002a0027209 */ /* 0x000fe40007810000 */
[----:B------:R-:W-:Y:S02]  /*7300*/  FMNMX.FTZ R5, R27, R5, !PT ;  /* 0x000000051b057209 */ /* 0x000fe40007810000 */
[----:B------:R-:W-:Y:S02]  /*7310*/  FSEL R151, R138, -INF , P1 ;  /* 0xff8000008a977808 */ /* 0x000fe40000800000 */
[----:B------:R-:W-:Y:S02]  /*7320*/  FMNMX.FTZ R4, R146, R5, !PT ;  /* 0x0000000592047209 */ /* 0x000fe40007810000 */
[----:B------:R-:W-:Y:S02]  /*7330*/  FMNMX.FTZ R2, R161, R2, !PT ;  /* 0x00000002a1027209 */ /* 0x000fe40007810000 */
[----:B------:R-:W-:Y:S02]  /*7340*/  FMNMX.FTZ R4, R147, R4, !PT ;  /* 0x0000000493047209 */ /* 0x000fe40007810000 */
[----:B------:R-:W-:Y:S02]  /*7350*/  FSEL R152, R19, -INF , P0 ;  /* 0xff80000013987808 */ /* 0x000fe40000000000 */
[----:B------:R-:W-:Y:S02]  /*7360*/  FMNMX.FTZ R4, R148, R4, !PT ;  /* 0x0000000494047209 */ /* 0x000fe40007810000 */
[C---:B------:R-:W-:Y:S02]  /*7370*/  ISETP.GT.AND P1, PT, R0.reuse, 0x28, PT ;  /* 0x000000280000780c */ /* 0x040fe40003f24270 */
[----:B------:R-:W-:Y:S02]  /*7380*/  FMNMX.FTZ R4, R149, R4, !PT ;  /* 0x0000000495047209 */ /* 0x000fe40007810000 */
[----:B------:R-:W-:Y:S01]  /*7390*/  FSEL R153, R15, -INF , P1 ;  /* 0xff8000000f997808 */ /* 0x000fe20000800000 */
[----:B-1----:R-:W1:Y:S01]  /*73a0*/  SHFL.BFLY PT, R7, R2, 0x2, 0x1f ;  /* 0x0c401f0002077f89 */ /* 0x002e6200000e0000 */
[----:B------:R-:W-:Y:S02]  /*73b0*/  FMNMX.FTZ R4, R151, R4, !PT ;  /* 0x0000000497047209 */ /* 0x000fe40007810000 */
[----:B------:R-:W-:Y:S02]  /*73c0*/  ISETP.GT.AND P0, PT, R0, 0x29, PT ;  /* 0x000000290000780c */ /* 0x000fe40003f04270 */
[----:B------:R-:W-:Y:S02]  /*73d0*/  FMNMX.FTZ R4, R152, R4, !PT ;  /* 0x0000000498047209 */ /* 0x000fe40007810000 */
[----:B------:R-:W-:Y:S02]  /*73e0*/  FSEL R157, R14, -INF , P0 ;  /* 0xff8000000e9d7808 */ /* 0x000fe40000000000 */
[----:B------:R-:W-:Y:S02]  /*73f0*/  FMNMX.FTZ R4, R153, R4, !PT ;  /* 0x0000000499047209 */ /* 0x000fe40007810000 */
[----:B------:R-:W-:Y:S02]  /*7400*/  ISETP.GT.AND P1, PT, R0, 0x30, PT ;  /* 0x000000300000780c */ /* 0x000fe40003f24270 */
[----:B------:R-:W-:Y:S02]  /*7410*/  FMNMX.FTZ R4, R157, R4, !PT ;  /* 0x000000049d047209 */ /* 0x000fe40007810000 */
[----:B------:R-:W-:Y:S02]  /*7420*/  FSEL R159, R12, -INF , P1 ;  /* 0xff8000000c9f7808 */ /* 0x000fe40000800000 */
[C---:B------:R-:W-:Y:S02]  /*7430*/  ISETP.GT.AND P0, PT, R0.reuse, 0x31, PT ;  /* 0x000000310000780c */ /* 0x040fe40003f04270 */
[----:B------:R-:W-:Y:S02]  /*7440*/  @P6 SHF.R.S32.HI R6, RZ, 0x1f, R208 ;  /* 0x0000001fff066819 */ /* 0x000fe400000114d0 */
[----:B------:R-:W-:Y:S02]  /*7450*/  ISETP.GT.AND P1, PT, R0, 0x38, PT ;  /* 0x000000380000780c */ /* 0x000fe40003f24270 */
[----:B---3--:R-:W-:Y:S01]  /*7460*/  FSEL R209, R10, -INF , P0 ;  /* 0xff8000000ad17808 */ /* 0x008fe20000000000 */
[----:B------:R-:W-:Y:S01]  /*7470*/  @P6 IMAD R6, R6, c[0x0][0x1e0], RZ ;  /* 0x0000780006066a24 */ /* 0x000fe200078e02ff */
[----:B------:R-:W-:Y:S02]  /*7480*/  ISETP.GT.AND P0, PT, R0, 0x39, PT ;  /* 0x000000390000780c */ /* 0x000fe40003f04270 */
[----:B------:R-:W-:Y:S01]  /*7490*/  FMNMX.FTZ R0, R159, R4, !PT ;  /* 0x000000049f007209 */ /* 0x000fe20007810000 */
[C---:B------:R-:W-:Y:S01]  /*74a0*/  @P6 IMAD.WIDE.U32 R4, R208.reuse, c[0x0][0x1e0], RZ ;  /* 0x00007800d0046a25 */ /* 0x040fe200078e00ff */
[----:B--2---:R-:W-:Y:S02]  /*74b0*/  FSEL R210, R9, -INF , P1 ;  /* 0xff80000009d27808 */ /* 0x004fe40000800000 */
[----:B------:R-:W-:Y:S01]  /*74c0*/  FMNMX.FTZ R0, R209, R0, !PT ;  /* 0x00000000d1007209 */ /* 0x000fe20007810000 */
[----:B------:R-:W-:Y:S01]  /*74d0*/  @P6 IMAD R6, R208, c[0x0][0x1e4], R6 ;  /* 0x00007900d0066a24 */ /* 0x000fe200078e0206 */
[----:B------:R-:W-:Y:S02]  /*74e0*/  FSEL R103, R8, -INF , P0 ;  /* 0xff80000008677808 */ /* 0x000fe40000000000 */
[----:B------:R-:W-:Y:S02]  /*74f0*/  FMNMX.FTZ R0, R210, R0, !PT ;  /* 0x00000000d2007209 */ /* 0x000fe40007810000 */
[----:B-1----:R-:W-:Y:S02]  /*7500*/  FMNMX.FTZ R9, R2, R7, !PT ;  /* 0x0000000702097209 */ /* 0x002fe40007810000 */
[----:B------:R-:W-:Y:S02]  /*7510*/  @P6 IADD3 R2, R5, R6, RZ ;  /* 0x0000000605026210 */ /* 0x000fe40007ffe0ff */
[----:B------:R-:W-:Y:S01]  /*7520*/  FMNMX.FTZ R0, R103, R0, !PT ;  /* 0x0000000067007209 */ /* 0x000fe20007810000 */
[----:B------:R-:W-:Y:S01]  /*7530*/  SHFL.BFLY PT, R17, R9, 0x1, 0x1f ;  /* 0x0c201f0009117f89 */ /* 0x000fe200000e0000 */
[C---:B------:R-:W-:Y:S02]  /*7540*/  @P6 SHF.L.U32 R5, R4.reuse, 0x6, RZ ;  /* 0x0000000604056819 */ /* 0x040fe400000006ff */
[----:B------:R-:W-:Y:S02]  /*7550*/  @P6 SHF.L.U64.HI R4, R4, 0x6, R2 ;  /* 0x0000000604046819 */ /* 0x000fe40000010202 */
[C---:B------:R-:W-:Y:S02]  /*7560*/  @P6 IADD3 R8, P1, R5.reuse, R220, RZ ;  /* 0x000000dc05086210 */ /* 0x040fe40007f3e0ff */
[----:B------:R-:W-:Y:S01]  /*7570*/  @P6 MOV R6, c[0x0][0x1e0] ;  /* 0x0000780000066a02 */ /* 0x000fe20000000f00 */
[----:B------:R-:W1:Y:S01]  /*7580*/  SHFL.BFLY PT, R2, R0, 0x2, 0x1f ;  /* 0x0c401f0000027f89 */ /* 0x000e6200000e0000 */
[----:B------:R-:W-:Y:S02]  /*7590*/  @P6 IADD3.X R11, R4, R219, RZ, P1, !PT ;  /* 0x000000db040b6210 */ /* 0x000fe40000ffe4ff */
[----:B------:R-:W-:Y:S02]  /*75a0*/  @P6 LEA R18, P1, R8, c[0x0][0x1c8], 0x1 ;  /* 0x0000720008126a11 */ /* 0x000fe400078208ff */
[----:B------:R-:W-:Y:S02]  /*75b0*/  @P6 MOV R10, c[0x0][0x1e4] ;  /* 0x00007900000a6a02 */ /* 0x000fe40000000f00 */
[----:B------:R-:W-:Y:S02]  /*75c0*/  @P6 LEA R7, P0, R6, R5, 0x5 ;  /* 0x0000000506076211 */ /* 0x000fe400078028ff */
[----:B------:R-:W-:Y:S02]  /*75d0*/  @P6 LEA.HI.X R19, R8, c[0x0][0x1cc], R11, 0x1, P1 ;  /* 0x0000730008136a11 */ /* 0x000fe400008f0c0b */
[----:B------:R-:W-:Y:S02]  /*75e0*/  @P6 IADD3 R11, P1, R220, 0x80, RZ ;  /* 0x00000080dc0b6810 */ /* 0x000fe40007f3e0ff */
[----:B------:R-:W-:Y:S01]  /*75f0*/  @P6 LEA.HI.X R6, R6, R4, R10, 0x5, P0 ;  /* 0x0000000406066211 */ /* 0x000fe200000f2c0a */
[----:B------:R2:W-:Y:S01]  /*7600*/  @P6 LDGSTS.E.BYPASS.LTC128B.128 [R207+0x6100], [R18.64], !P5 ;  /* 0x0610000012cf6fae */ /* 0x0005e2000e901d46 */
[----:B------:R-:W-:Y:S02]  /*7610*/  @P6 IADD3 R10, P0, R220, 0x40, RZ ;  /* 0x00000040dc0a6810 */ /* 0x000fe40007f1e0ff */
[-C--:B------:R-:W-:Y:S02]  /*7620*/  @P6 IADD3.X R13, RZ, R219.reuse, RZ, P1, !PT ;  /* 0x000000dbff0d6210 */ /* 0x080fe40000ffe4ff */
[----:B------:R-:W-:Y:S02]  /*7630*/  @P6 IADD3.X R12, RZ, R219, RZ, P0, !PT ;  /* 0x000000dbff0c6210 */ /* 0x000fe400007fe4ff */
[C---:B------:R-:W-:Y:S02]  /*7640*/  @P6 IADD3 R8, P0, R5.reuse, R10, RZ ;  /* 0x0000000a05086210 */ /* 0x040fe40007f1e0ff */
[----:B------:R-:W-:Y:S02]  /*7650*/  @P6 IADD3 R5, P1, R5, R11, RZ ;  /* 0x0000000b05056210 */ /* 0x000fe40007f3e0ff */
[----:B-1----:R-:W-:Y:S02]  /*7660*/  FMNMX.FTZ R0, R0, R2, !PT ;  /* 0x0000000200007209 */ /* 0x002fe40007810000 */
[----:B------:R-:W-:Y:S02]  /*7670*/  @P6 IADD3.X R15, R4, R12, RZ, P0, !PT ;  /* 0x0000000c040f6210 */ /* 0x000fe400007fe4ff */
[----:B------:R-:W-:Y:S01]  /*7680*/  @P6 LEA R16, P0, R8, c[0x0][0x1c8], 0x1 ;  /* 0x0000720008106a11 */ /* 0x000fe200078008ff */
[----:B------:R-:W1:Y:S01]  /*7690*/  SHFL.BFLY PT, R2, R0, 0x1, 0x1f ;  /* 0x0c201f0000027f89 */ /* 0x000e6200000e0000 */
[----:B------:R-:W-:Y:S02]  /*76a0*/  @P6 IADD3.X R4, R4, R13, RZ, P1, !PT ;  /* 0x0000000d04046210 */ /* 0x000fe40000ffe4ff */
[----:B------:R-:W-:Y:S02]  /*76b0*/  @P6 LEA R14, P1, R5, c[0x0][0x1c8], 0x1 ;  /* 0x00007200050e6a11 */ /* 0x000fe400078208ff */
[----:B------:R-:W-:Y:S02]  /*76c0*/  FMNMX.FTZ R101, R9, R17, !PT ;  /* 0x0000001109657209 */ /* 0x000fe40007810000 */
[----:B------:R-:W-:Y:S02]  /*76d0*/  @P6 LEA.HI.X R17, R8, c[0x0][0x1cc], R15, 0x1, P0 ;  /* 0x0000730008116a11 */ /* 0x000fe400000f0c0f */
[----:B------:R-:W-:Y:S01]  /*76e0*/  @P6 LEA.HI.X R15, R5, c[0x0][0x1cc], R4, 0x1, P1 ;  /* 0x00007300050f6a11 */ /* 0x000fe200008f0c04 */
[----:B------:R-:W-:Y:S01]  /*76f0*/  FMUL.FTZ R8, R101, c[0x0][0x2d0] ;  /* 0x0000b40065087a20 */ /* 0x000fe20000410000 */
[----:B------:R-:W-:Y:S01]  /*7700*/  @P6 IADD3 R4, P0, R7, R10, RZ ;  /* 0x0000000a07046210 */ /* 0x000fe20007f1e0ff */
[----:B------:R3:W-:Y:S01]  /*7710*/  @P6 LDGSTS.E.BYPASS.LTC128B.128 [R207+0x8100], [R16.64], !P4 ;  /* 0x0810000010cf6fae */ /* 0x0007e2000e101d46 */
[----:B------:R-:W-:Y:S02]  /*7720*/  FSETP.NEU.FTZ.AND P1, PT, R101, -INF , PT ;  /* 0xff8000006500780b */ /* 0x000fe40003f3d000 */
[----:B------:R-:W-:Y:S02]  /*7730*/  @P6 IADD3.X R10, R6, R12, RZ, P0, !PT ;  /* 0x0000000c060a6210 */ /* 0x000fe400007fe4ff */
[C---:B------:R-:W-:Y:S02]  /*7740*/  @P6 IADD3 R5, P0, R7.reuse, R11, RZ ;  /* 0x0000000b07056210 */ /* 0x040fe40007f1e0ff */
[----:B------:R-:W-:Y:S01]  /*7750*/  FSEL R144, R8, RZ, P1 ;  /* 0x000000ff08907208 */ /* 0x000fe20000800000 */
[----:B------:R4:W-:Y:S01]  /*7760*/  @P6 LDGSTS.E.BYPASS.LTC128B.128 [R207+0xa100], [R14.64], !P3 ;  /* 0x0a1000000ecf6fae */ /* 0x0009e2000d901d46 */
[----:B------:R-:W-:Y:S02]  /*7770*/  @P6 IADD3.X R11, R6, R13, RZ, P0, !PT ;  /* 0x0000000d060b6210 */ /* 0x000fe400007fe4ff */
[----:B------:R-:W-:Y:S01]  /*7780*/  @P6 IADD3 R7, P0, R7, R220, RZ ;  /* 0x000000dc07076210 */ /* 0x000fe20007f1e0ff */
[--C-:B------:R-:W-:Y:S01]  /*7790*/  FFMA.FTZ R8, R20, c[0x0][0x2d0], -R144.reuse ;  /* 0x0000b40014087a23 */ /* 0x100fe20000010890 */
[----:B-1----:R-:W-:Y:S01]  /*77a0*/  FMNMX.FTZ R100, R0, R2, !PT ;  /* 0x0000000200647209 */ /* 0x002fe20007810000 */
[--C-:B------:R-:W-:Y:S01]  /*77b0*/  FFMA.FTZ R0, R22, c[0x0][0x2d0], -R144.reuse ;  /* 0x0000b40016007a23 */ /* 0x100fe20000010890 */
[----:B------:R-:W-:Y:S01]  /*77c0*/  @P6 IADD3.X R9, R6, R219, RZ, P0, !PT ;  /* 0x000000db06096210 */ /* 0x000fe200007fe4ff */
[----:B------:R1:W-:Y:S01]  /*77d0*/  MUFU.EX2 R217, R8 ;  /* 0x0000000800d97308 */ /* 0x0003e20000000800 */
[----:B------:R-:W-:Y:S01]  /*77e0*/  @P6 LEA R6, P0, R7, c[0x0][0x1c8], 0x1 ;  /* 0x0000720007066a11 */ /* 0x000fe200078008ff */
[--C-:B------:R-:W-:Y:S03]  /*77f0*/  FFMA.FTZ R2, R23, c[0x0][0x2d0], -R144.reuse ;  /* 0x0000b40017027a23 */ /* 0x100fe60000010890 */
[----:B------:R-:W-:Y:S01]  /*7800*/  @P6 LEA.HI.X R7, R7, c[0x0][0x1cc], R9, 0x1, P0 ;  /* 0x0000730007076a11 */ /* 0x000fe200000f0c09 */
[----:B------:R-:W-:Y:S04]  /*7810*/  FFMA.FTZ R9, R21, c[0x0][0x2d0], -R144 ;  /* 0x0000b40015097a23 */ /* 0x000fe80000010890 */
[----:B------:R5:W2:Y:S01]  /*7820*/  MUFU.EX2 R218, R9 ;  /* 0x0000000900da7308 */ /* 0x000aa20000000800 */
[----:B------:R2:W-:Y:S09]  /*7830*/  @P6 LDGSTS.E.BYPASS.LTC128B.128 [R207+0x7100], [R6.64], !P5 ;  /* 0x0710000006cf6fae */ /* 0x0005f2000e901d46 */
[----:B------:R3:W-:Y:S01]  /*7840*/  MUFU.EX2 R216, R0 ;  /* 0x0000000000d87308 */ /* 0x0007e20000000800 */
[C---:B-1----:R-:W-:Y:S09]  /*7850*/  @P6 LEA R8, P0, R4.reuse, c[0x0][0x1c8], 0x1 ;  /* 0x0000720004086a11 */ /* 0x042ff200078008ff */
[----:B------:R1:W1:Y:S01]  /*7860*/  MUFU.EX2 R215, R2 ;  /* 0x0000000200d77308 */ /* 0x0002620000000800 */
[----:B-----5:R-:W-:Y:S02]  /*7870*/  @P6 LEA.HI.X R9, R4, c[0x0][0x1cc], R10, 0x1, P0 ;  /* 0x0000730004096a11 */ /* 0x020fe400000f0c0a */
[C---:B------:R-:W-:Y:S02]  /*7880*/  @P6 LEA R4, P0, R5.reuse, c[0x0][0x1c8], 0x1 ;  /* 0x0000720005046a11 */ /* 0x040fe400078008ff */
[----:B--2---:R-:W-:Y:S01]  /*7890*/  F2FP.PACK_AB R136, R218, R217 ;  /* 0x000000d9da88723e */ /* 0x004fe200000000ff */
[----:B------:R2:W-:Y:S01]  /*78a0*/  @P6 LDGSTS.E.BYPASS.LTC128B.128 [R207+0x9100], [R8.64], !P4 ;  /* 0x0910000008cf6fae */ /* 0x0005e2000e101d46 */
[----:B------:R-:W-:Y:S02]  /*78b0*/  @P6 LEA.HI.X R5, R5, c[0x0][0x1cc], R11, 0x1, P0 ;  /* 0x0000730005056a11 */ /* 0x000fe400000f0c0b */
[C---:B------:R-:W-:Y:S01]  /*78c0*/  FSETP.NEU.FTZ.AND P0, PT, R100.reuse, -INF , PT ;  /* 0xff8000006400780b */ /* 0x040fe20003f1d000 */
[----:B---3--:R-:W-:Y:S04]  /*78d0*/  FMUL.FTZ R0, R100, c[0x0][0x2d0] ;  /* 0x0000b40064007a20 */ /* 0x008fe80000410000 */
[----:B------:R3:W-:Y:S01]  /*78e0*/  @P6 LDGSTS.E.BYPASS.LTC128B.128 [R207+0xb100], [R4.64], !P3 ;  /* 0x0b10000004cf6fae */ /* 0x0007e2000d901d46 */
[----:B------:R-:W-:Y:S05]  /*78f0*/  FSEL R145, R0, RZ, P0 ;  /* 0x000000ff00917208 */ /* 0x000fea0000000000 */
[--C-:B------:R-:W-:Y:S02]  /*7900*/  FFMA.FTZ R0, R24, c[0x0][0x2d0], -R145.reuse ;  /* 0x0000b40018007a23 */ /* 0x100fe40000010891 */
[----:B----4-:R-:W4:Y:S01]  /*7910*/  LDSM.16.MT88.4 R12, [R185] ;  /* 0x00000000b90c783b */ /* 0x010f220000004200 */
[--C-:B-1----:R-:W-:Y:S01]  /*7920*/  FFMA.FTZ R2, R27, c[0x0][0x2d0], -R145.reuse ;  /* 0x0000b4001b027a23 */ /* 0x102fe20000010891 */
[----:B------:R-:W-:Y:S01]  /*7930*/  F2FP.PACK_AB R138, R215, R216 ;  /* 0x000000d8d78a723e */ /* 0x000fe200000000ff */
[----:B------:R1:W-:Y:S05]  /*7940*/  MUFU.EX2 R212, R0 ;  /* 0x0000000000d47308 */ /* 0x0003ea0000000800 */
[----:B------:R-:W5:Y:S05]  /*7950*/  LDSM.16.MT88.4 R20, [R186] ;  /* 0x00000000ba14783b */ /* 0x000f6a0000004200 */
[----:B------:R2:W-:Y:S03]  /*7960*/  MUFU.EX2 R211, R2 ;  /* 0x0000000200d37308 */ /* 0x0005e60000000800 */
[----:B------:R-:W3:Y:S08]  /*7970*/  LDSM.16.MT88.4 R28, [R189] ;  /* 0x00000000bd1c783b */ /* 0x000ef00000004200 */
[----:B------:R-:W0:Y:S01]  /*7980*/  LDGDEPBAR ;  /* 0x00000000000079af */ /* 0x000e220000000000 */
[--C-:B-1----:R-:W-:Y:S04]  /*7990*/  FFMA.FTZ R0, R25, c[0x0][0x2d0], -R145.reuse ;  /* 0x0000b40019007a23 */ /* 0x102fe80000010891 */
[----:B------:R1:W1:Y:S01]  /*79a0*/  MUFU.EX2 R214, R0 ;  /* 0x0000000000d67308 */ /* 0x0002620000000800 */
[----:B--2---:R-:W-:Y:S02]  /*79b0*/  FSEL R2, R100, RZ, P0 ;  /* 0x000000ff64027208 */ /* 0x004fe40000000000 */
[----:B------:R-:W-:Y:S02]  /*79c0*/  ISETP.GT.AND P0, PT, R180, R228, PT ;  /* 0x000000e4b400720c */ /* 0x000fe40003f04270 */
[----:B------:R-:W-:Y:S01]  /*79d0*/  MOV R180, R208 ;  /* 0x000000d000b47202 */ /* 0x000fe20000000f00 */
[----:B-1----:R-:W-:Y:S01]  /*79e0*/  FFMA.FTZ R0, R26, c[0x0][0x2d0], -R145 ;  /* 0x0000b4001a007a23 */ /* 0x002fe20000010891 */
[----:B------:R-:W-:Y:S03]  /*79f0*/  F2FP.PACK_AB R137, R214, R212 ;  /* 0x000000d4d689723e */ /* 0x000fe600000000ff */
[----:B------:R1:W2:Y:S02]  /*7a00*/  MUFU.EX2 R213, R0 ;  /* 0x0000000000d57308 */ /* 0x0002a40000000800 */
[----:B-1----:R-:W-:Y:S02]  /*7a10*/  FSEL R0, R101, RZ, P1 ;  /* 0x000000ff65007208 */ /* 0x002fe40000800000 */
[----:B--2---:R-:W-:Y:S03]  /*7a20*/  F2FP.PACK_AB R139, R211, R213 ;  /* 0x000000d5d38b723e */ /* 0x004fe600000000ff */
[----:B------:R-:W-:Y:S04]  /*7a30*/  FADD.FTZ R0, -R0, R3 ;  /* 0x0000000300007221 */ /* 0x000fe80000010100 */
[----:B------:R-:W-:Y:S04]  /*7a40*/  FMUL.FTZ R0, R0, c[0x0][0x2d0] ;  /* 0x0000b40000007a20 */ /* 0x000fe80000410000 */
[----:B------:R1:W3:Y:S02]  /*7a50*/  MUFU.EX2 R3, R0 ;  /* 0x0000000000037308 */ /* 0x0002e40000000800 */
[----:B-1----:R-:W-:Y:S02]  /*7a60*/  FADD.FTZ R0, -R2, R102 ;  /* 0x0000006602007221 */ /* 0x002fe40000010100 */
[--C-:B------:R-:W-:Y:S02]  /*7a70*/  FFMA.FTZ R2, R140, c[0x0][0x2d0], -R144.reuse ;  /* 0x0000b4008c027a23 */ /* 0x100fe40000010890 */
[----:B------:R-:W-:Y:S04]  /*7a80*/  FMUL.FTZ R0, R0, c[0x0][0x2d0] ;  /* 0x0000b40000007a20 */ /* 0x000fe80000410000 */
[----:B------:R1:W-:Y:S01]  /*7a90*/  MUFU.EX2 R183, R2 ;  /* 0x0000000200b77308 */ /* 0x0003e20000000800 */
[C---:B---3--:R-:W-:Y:S02]  /*7aa0*/  FMUL.FTZ R4, R3.reuse, R104 ;  /* 0x0000006803047220 */ /* 0x048fe40000410000 */
        /* <DEDUP_REMOVED lines=11> */
[----:B------:R-:W-:Y:S02]  /*7b60*/  FMUL.FTZ R37, R3, R37 ;  /* 0x0000002503257220 */ /* 0x000fe40000410000 */
[--C-:B-1----:R-:W-:Y:S02]  /*7b70*/  FFMA.FTZ R2, R141, c[0x0][0x2d0], -R144.reuse ;  /* 0x0000b4008d027a23 */ /* 0x102fe40000010890 */
[C---:B------:R-:W-:Y:S02]  /*7b80*/  FMUL.FTZ R40, R3.reuse, R40 ;  /* 0x0000002803287220 */ /* 0x040fe40000410000 */
[----:B------:R1:W3:Y:S01]  /*7b90*/  MUFU.EX2 R182, R2 ;  /* 0x0000000200b67308 */ /* 0x0002e20000000800 */
[C---:B------:R-:W-:Y:S02]  /*7ba0*/  FMUL.FTZ R41, R3.reuse, R41 ;  /* 0x0000002903297220 */ /* 0x040fe40000410000 */
[C---:B------:R-:W-:Y:S02]  /*7bb0*/  FMUL.FTZ R44, R3.reuse, R44 ;  /* 0x0000002c032c7220 */ /* 0x040fe40000410000 */
[C---:B--2---:R-:W-:Y:S02]  /*7bc0*/  FMUL.FTZ R6, R0.reuse, R106 ;  /* 0x0000006a00067220 */ /* 0x044fe40000410000 */
[C---:B------:R-:W-:Y:S02]  /*7bd0*/  FMUL.FTZ R7, R0.reuse, R107 ;  /* 0x0000006b00077220 */ /* 0x040fe40000410000 */
[----:B------:R-:W2:Y:S01]  /*7be0*/  LDSM.16.MT88.4 R104, [R188] ;  /* 0x00000000bc68783b */ /* 0x000ea20000004200 */
[C---:B------:R-:W-:Y:S02]  /*7bf0*/  FMUL.FTZ R10, R0.reuse, R110 ;  /* 0x0000006e000a7220 */ /* 0x040fe40000410000 */
[C---:B------:R-:W-:Y:S02]  /*7c00*/  FMUL.FTZ R11, R0.reuse, R111 ;  /* 0x0000006f000b7220 */ /* 0x040fe40000410000 */
[C---:B----4-:R-:W-:Y:S03]  /*7c10*/  HMMA.16816.F32 R4, R136.reuse, R12, R4 ;  /* 0x0000000c8804723c */ /* 0x050fe60000001804 */
[----:B------:R-:W4:Y:S02]  /*7c20*/  LDSM.16.MT88.4 R108, [R185+0x2000] ;  /* 0x00200000b96c783b */ /* 0x000f240000004200 */
[----:B------:R-:W-:Y:S02]  /*7c30*/  FMUL.FTZ R18, R0, R118 ;  /* 0x0000007600127220 */ /* 0x000fe40000410000 */
[C---:B------:R-:W-:Y:S01]  /*7c40*/  FMUL.FTZ R12, R3.reuse, R112 ;  /* 0x00000070030c7220 */ /* 0x040fe20000410000 */
[C---:B------:R-:W-:Y:S04]  /*7c50*/  HMMA.16816.F32 R8, R136.reuse, R14, R8 ;  /* 0x0000000e8808723c */ /* 0x040fe80000001808 */
[--C-:B-1----:R-:W-:Y:S02]  /*7c60*/  FFMA.FTZ R2, R142, c[0x0][0x2d0], -R144.reuse ;  /* 0x0000b4008e027a23 */ /* 0x102fe40000010890 */
[C---:B------:R-:W-:Y:S02]  /*7c70*/  FMUL.FTZ R13, R3.reuse, R113 ;  /* 0x00000071030d7220 */ /* 0x040fe40000410000 */
[----:B------:R1:W-:Y:S01]  /*7c80*/  MUFU.EX2 R181, R2 ;  /* 0x0000000200b57308 */ /* 0x0003e20000000800 */
[C---:B------:R-:W-:Y:S03]  /*7c90*/  FMUL.FTZ R14, R0.reuse, R114 ;  /* 0x00000072000e7220 */ /* 0x040fe60000410000 */
[C---:B------:R-:W-:Y:S02]  /*7ca0*/  FMUL.FTZ R15, R0.reuse, R115 ;  /* 0x00000073000f7220 */ /* 0x040fe40000410000 */
[----:B------:R-:W2:Y:S01]  /*7cb0*/  LDSM.16.MT88.4 R112, [R186+0x2000] ;  /* 0x00200000ba70783b */ /* 0x000ea20000004200 */
[C---:B------:R-:W-:Y:S02]  /*7cc0*/  FMUL.FTZ R19, R0.reuse, R119 ;  /* 0x0000007700137220 */ /* 0x040fe40000410000 */
[C---:B------:R-:W-:Y:S02]  /*7cd0*/  FMUL.FTZ R26, R0.reuse, R126 ;  /* 0x0000007e001a7220 */ /* 0x040fe40000410000 */
[C---:B-----5:R-:W-:Y:S03]  /*7ce0*/  HMMA.16816.F32 R12, R136.reuse, R20, R12 ;  /* 0x00000014880c723c */ /* 0x060fe6000000180c */
[----:B------:R-:W-:Y:S01]  /*7cf0*/  LDSM.16.MT88.4 R116, [R185+0x800] ;  /* 0x00080000b974783b */ /* 0x000fe20000004200 */
[C---:B------:R-:W-:Y:S02]  /*7d00*/  FMUL.FTZ R27, R0.reuse, R127 ;  /* 0x0000007f001b7220 */ /* 0x040fe40000410000 */
[C---:B------:R-:W-:Y:S02]  /*7d10*/  FMUL.FTZ R34, R0.reuse, R134 ;  /* 0x0000008600227220 */ /* 0x040fe40000410000 */
        /* <DEDUP_REMOVED lines=13> */
[C---:B------:R-:W-:Y:S02]  /*7df0*/  FMUL.FTZ R39, R0.reuse, R39 ;  /* 0x0000002700277220 */ /* 0x040fe40000410000 */
[C---:B------:R-:W-:Y:S01]  /*7e00*/  FMUL.FTZ R28, R3.reuse, R128 ;  /* 0x00000080031c7220 */ /* 0x040fe20000410000 */
[C---:B------:R-:W-:Y:S04]  /*7e10*/  HMMA.16816.F32 R24, R136.reuse, R30, R24 ;  /* 0x0000001e8818723c */ /* 0x040fe80000001818 */
[C---:B------:R-:W-:Y:S01]  /*7e20*/  FMUL.FTZ R29, R3.reuse, R129 ;  /* 0x00000081031d7220 */ /* 0x040fe20000410000 */
[----:B------:R-:W-:Y:S01]  /*7e30*/  LDSM.16.MT88.4 R140, [R189+0x2800] ;  /* 0x00280000bd8c783b */ /* 0x000fe20000004200 */
        /* <DEDUP_REMOVED lines=8> */
[C---:B------:R-:W-:Y:S02]  /*7ec0*/  FMUL.FTZ R45, R3.reuse, R45 ;  /* 0x0000002d032d7220 */ /* 0x040fe40000410000 */
[C---:B------:R-:W-:Y:S02]  /*7ed0*/  FMUL.FTZ R46, R0.reuse, R46 ;  /* 0x0000002e002e7220 */ /* 0x040fe40000410000 */
[C---:B------:R-:W-:Y:S01]  /*7ee0*/  FMUL.FTZ R47, R0.reuse, R47 ;  /* 0x0000002f002f7220 */ /* 0x040fe20000410000 */
[C---:B------:R-:W-:Y:S01]  /*7ef0*/  HMMA.16816.F32 R32, R136.reuse, R106, R32 ;  /* 0x0000006a8820723c */ /* 0x040fe20000001820 */
[----:B------:R-:W2:Y:S03]  /*7f00*/  LDSM.16.MT88.4 R104, [R189+0x2000] ;  /* 0x00200000bd68783b */ /* 0x000ea60000004200 */
[C---:B------:R-:W-:Y:S02]  /*7f10*/  FMUL.FTZ R48, R3.reuse, R48 ;  /* 0x0000003003307220 */ /* 0x040fe40000410000 */
[----:B------:R-:W-:Y:S02]  /*7f20*/  FMUL.FTZ R49, R3, R49 ;  /* 0x0000003103317220 */ /* 0x000fe40000410000 */
[C---:B----4-:R-:W-:Y:S04]  /*7f30*/  HMMA.16816.F32 R36, R136.reuse, R108, R36 ;  /* 0x0000006c8824723c */ /* 0x050fe80000001824 */
[C---:B------:R-:W-:Y:S02]  /*7f40*/  FMUL.FTZ R50, R0.reuse, R50 ;  /* 0x0000003200327220 */ /* 0x040fe40000410000 */
[C---:B------:R-:W-:Y:S02]  /*7f50*/  FMUL.FTZ R51, R0.reuse, R51 ;  /* 0x0000003300337220 */ /* 0x040fe40000410000 */
[C---:B------:R-:W-:Y:S01]  /*7f60*/  HMMA.16816.F32 R40, R136.reuse, R110, R40 ;  /* 0x0000006e8828723c */ /* 0x040fe20000001828 */
[----:B------:R-:W4:Y:S03]  /*7f70*/  LDSM.16.MT88.4 R108, [R188+0x2000] ;  /* 0x00200000bc6c783b */ /* 0x000f260000004200 */
[--C-:B-1----:R-:W-:Y:S02]  /*7f80*/  FFMA.FTZ R2, R147, c[0x0][0x2d0], -R145.reuse ;  /* 0x0000b40093027a23 */ /* 0x102fe40000010891 */
[C---:B------:R-:W-:Y:S02]  /*7f90*/  FMUL.FTZ R52, R3.reuse, R52 ;  /* 0x0000003403347220 */ /* 0x040fe40000410000 */
[C---:B------:R-:W-:Y:S01]  /*7fa0*/  HMMA.16816.F32 R44, R136.reuse, R112, R44 ;  /* 0x00000070882c723c */ /* 0x040fe2000000182c */
[----:B------:R1:W5:Y:S03]  /*7fb0*/  MUFU.EX2 R177, R2 ;  /* 0x0000000200b17308 */ /* 0x0003660000000800 */
[C---:B------:R-:W-:Y:S02]  /*7fc0*/  FMUL.FTZ R53, R3.reuse, R53 ;  /* 0x0000003503357220 */ /* 0x040fe40000410000 */
[C---:B------:R-:W-:Y:S02]  /*7fd0*/  FMUL.FTZ R54, R0.reuse, R54 ;  /* 0x0000003600367220 */ /* 0x040fe40000410000 */
[C---:B------:R-:W-:Y:S01]  /*7fe0*/  HMMA.16816.F32 R48, R136.reuse, R114, R48 ;  /* 0x000000728830723c */ /* 0x040fe20000001830 */
[----:B------:R-:W3:Y:S03]  /*7ff0*/  LDSM.16.MT88.4 R112, [R185+0x4000] ;  /* 0x00400000b970783b */ /* 0x000ee60000004200 */
[C---:B------:R-:W-:Y:S02]  /*8000*/  FMUL.FTZ R55, R0.reuse, R55 ;  /* 0x0000003700377220 */ /* 0x040fe40000410000 */
[C---:B------:R-:W-:Y:S02]  /*8010*/  FMUL.FTZ R56, R3.reuse, R56 ;  /* 0x0000003803387220 */ /* 0x040fe40000410000 */
[C---:B------:R-:W-:Y:S03]  /*8020*/  FMUL.FTZ R57, R3.reuse, R57 ;  /* 0x0000003903397220 */ /* 0x040fe60000410000 */
[C---:B--2---:R-:W-:Y:S03]  /*8030*/  HMMA.16816.F32 R52, R136.reuse, R104, R52 ;  /* 0x000000688834723c */ /* 0x044fe60000001834 */
[C---:B------:R-:W-:Y:S02]  /*8040*/  FMUL.FTZ R58, R0.reuse, R58 ;  /* 0x0000003a003a7220 */ /* 0x040fe40000410000 */
[----:B------:R-:W-:Y:S02]  /*8050*/  FMUL.FTZ R59, R0, R59 ;  /* 0x0000003b003b7220 */ /* 0x000fe40000410000 */
[--C-:B-1----:R-:W-:Y:S02]  /*8060*/  FFMA.FTZ R2, R148, c[0x0][0x2d0], -R145.reuse ;  /* 0x0000b40094027a23 */ /* 0x102fe40000010891 */
[C---:B------:R-:W-:Y:S02]  /*8070*/  FMUL.FTZ R60, R3.reuse, R60 ;  /* 0x0000003c033c7220 */ /* 0x040fe40000410000 */
[----:B------:R1:W-:Y:S01]  /*8080*/  MUFU.EX2 R176, R2 ;  /* 0x0000000200b07308 */ /* 0x0003e20000000800 */
[C---:B------:R-:W-:Y:S01]  /*8090*/  HMMA.16816.F32 R56, R136.reuse, R106, R56 ;  /* 0x0000006a8838723c */ /* 0x040fe20000001838 */
[----:B------:R-:W2:Y:S02]  /*80a0*/  LDSM.16.MT88.4 R104, [R186+0x4000] ;  /* 0x00400000ba68783b */ /* 0x000ea40000004200 */
[C---:B------:R-:W-:Y:S02]  /*80b0*/  FMUL.FTZ R61, R3.reuse, R61 ;  /* 0x0000003d033d7220 */ /* 0x040fe40000410000 */
[C---:B------:R-:W-:Y:S02]  /*80c0*/  FMUL.FTZ R62, R0.reuse, R62 ;  /* 0x0000003e003e7220 */ /* 0x040fe40000410000 */
[C---:B------:R-:W-:Y:S02]  /*80d0*/  FMUL.FTZ R63, R0.reuse, R63 ;  /* 0x0000003f003f7220 */ /* 0x040fe40000410000 */
[C---:B------:R-:W-:Y:S03]  /*80e0*/  FMUL.FTZ R64, R3.reuse, R64 ;  /* 0x0000004003407220 */ /* 0x040fe60000410000 */
[C---:B------:R-:W-:Y:S02]  /*80f0*/  FMUL.FTZ R65, R3.reuse, R65 ;  /* 0x0000004103417220 */ /* 0x040fe40000410000 */
[C---:B----4-:R-:W-:Y:S03]  /*8100*/  HMMA.16816.F32 R60, R136.reuse, R108, R60 ;  /* 0x0000006c883c723c */ /* 0x050fe6000000183c */
[C---:B------:R-:W-:Y:S02]  /*8110*/  FMUL.FTZ R66, R0.reuse, R66 ;  /* 0x0000004200427220 */ /* 0x040fe40000410000 */
[C---:B------:R-:W-:Y:S02]  /*8120*/  FMUL.FTZ R67, R0.reuse, R67 ;  /* 0x0000004300437220 */ /* 0x040fe40000410000 */
[----:B------:R-:W-:Y:S02]  /*8130*/  FMUL.FTZ R68, R3, R68 ;  /* 0x0000004403447220 */ /* 0x000fe40000410000 */
[--C-:B-1----:R-:W-:Y:S03]  /*8140*/  FFMA.FTZ R2, R149, c[0x0][0x2d0], -R145.reuse ;  /* 0x0000b40095027a23 */ /* 0x102fe60000010891 */
[C---:B------:R-:W-:Y:S01]  /*8150*/  HMMA.16816.F32 R64, R136.reuse, R110, R64 ;  /* 0x0000006e8840723c */ /* 0x040fe20000001840 */
[----:B------:R-:W1:Y:S01]  /*8160*/  LDSM.16.MT88.4 R108, [R189+0x4000] ;  /* 0x00400000bd6c783b */ /* 0x000e620000004200 */
[----:B------:R4:W1:Y:S01]  /*8170*/  MUFU.EX2 R175, R2 ;  /* 0x0000000200af7308 */ /* 0x0008620000000800 */
[C---:B------:R-:W-:Y:S02]  /*8180*/  FMUL.FTZ R69, R3.reuse, R69 ;  /* 0x0000004503457220 */ /* 0x040fe40000410000 */
[C---:B------:R-:W-:Y:S02]  /*8190*/  FMUL.FTZ R70, R0.reuse, R70 ;  /* 0x0000004600467220 */ /* 0x040fe40000410000 */
[C---:B------:R-:W-:Y:S02]  /*81a0*/  FMUL.FTZ R71, R0.reuse, R71 ;  /* 0x0000004700477220 */ /* 0x040fe40000410000 */
[C---:B------:R-:W-:Y:S03]  /*81b0*/  FMUL.FTZ R72, R3.reuse, R72 ;  /* 0x0000004803487220 */ /* 0x040fe60000410000 */
[C---:B------:R-:W-:Y:S02]  /*81c0*/  FMUL.FTZ R73, R3.reuse, R73 ;  /* 0x0000004903497220 */ /* 0x040fe40000410000 */
[C---:B---3--:R-:W-:Y:S03]  /*81d0*/  HMMA.16816.F32 R68, R136.reuse, R112, R68 ;  /* 0x000000708844723c */ /* 0x048fe60000001844 */
[C---:B------:R-:W-:Y:S02]  /*81e0*/  FMUL.FTZ R74, R0.reuse, R74 ;  /* 0x0000004a004a7220 */ /* 0x040fe40000410000 */
[C---:B------:R-:W-:Y:S02]  /*81f0*/  FMUL.FTZ R75, R0.reuse, R75 ;  /* 0x0000004b004b7220 */ /* 0x040fe40000410000 */
[C---:B------:R-:W-:Y:S02]  /*8200*/  FMUL.FTZ R76, R3.reuse, R76 ;  /* 0x0000004c034c7220 */ /* 0x040fe40000410000 */
[C---:B------:R-:W-:Y:S03]  /*8210*/  FMUL.FTZ R77, R3.reuse, R77 ;  /* 0x0000004d034d7220 */ /* 0x040fe60000410000 */
[C---:B------:R-:W-:Y:S01]  /*8220*/  HMMA.16816.F32 R72, R136.reuse, R114, R72 ;  /* 0x000000728848723c */ /* 0x040fe20000001848 */
[----:B------:R-:W3:Y:S02]  /*8230*/  LDSM.16.MT88.4 R112, [R188+0x4000] ;  /* 0x00400000bc70783b */ /* 0x000ee40000004200 */
[C---:B------:R-:W-:Y:S02]  /*8240*/  FMUL.FTZ R78, R0.reuse, R78 ;  /* 0x0000004e004e7220 */ /* 0x040fe40000410000 */
[----:B------:R-:W-:Y:S02]  /*8250*/  FMUL.FTZ R79, R0, R79 ;  /* 0x0000004f004f7220 */ /* 0x000fe40000410000 */
[--C-:B----4-:R-:W-:Y:S02]  /*8260*/  FFMA.FTZ R2, R150, c[0x0][0x2d0], -R144.reuse ;  /* 0x0000b40096027a23 */ /* 0x110fe40000010890 */
[C---:B------:R-:W-:Y:S02]  /*8270*/  FMUL.FTZ R80, R3.reuse, R80 ;  /* 0x0000005003507220 */ /* 0x040fe40000410000 */
[----:B------:R4:W-:Y:S01]  /*8280*/  MUFU.EX2 R174, R2 ;  /* 0x0000000200ae7308 */ /* 0x0009e20000000800 */
[C---:B--2---:R-:W-:Y:S03]  /*8290*/  HMMA.16816.F32 R76, R136.reuse, R104, R76 ;  /* 0x00000068884c723c */ /* 0x044fe6000000184c */
[C---:B------:R-:W-:Y:S02]  /*82a0*/  FMUL.FTZ R81, R3.reuse, R81 ;  /* 0x0000005103517220 */ /* 0x040fe40000410000 */
[C---:B------:R-:W-:Y:S02]  /*82b0*/  FMUL.FTZ R82, R0.reuse, R82 ;  /* 0x0000005200527220 */ /* 0x040fe40000410000 */
[----:B------:R-:W-:Y:S01]  /*82c0*/  FMUL.FTZ R83, R0, R83 ;  /* 0x0000005300537220 */ /* 0x000fe20000410000 */
[----:B------:R-:W-:Y:S01]  /*82d0*/  F2FP.PACK_AB R104, R182, R183 ;  /* 0x000000b7b668723e */ /* 0x000fe200000000ff */
[C---:B------:R-:W-:Y:S03]  /*82e0*/  FMUL.FTZ R84, R3.reuse, R84 ;  /* 0x0000005403547220 */ /* 0x040fe60000410000 */
[----:B------:R-:W-:Y:S01]  /*82f0*/  FMUL.FTZ R85, R3, R85 ;  /* 0x0000005503557220 */ /* 0x000fe20000410000 */
[----:B-----5:R-:W-:Y:S01]  /*8300*/  F2FP.PACK_AB R105, R177, R178 ;  /* 0x000000b2b169723e */ /* 0x020fe200000000ff */
[C---:B------:R-:W-:Y:S03]  /*8310*/  HMMA.16816.F32 R80, R136.reuse, R106, R80 ;  /* 0x0000006a8850723c */ /* 0x040fe60000001850 */
[C---:B------:R-:W-:Y:S02]  /*8320*/  FMUL.FTZ R86, R0.reuse, R86 ;  /* 0x0000005600567220 */ /* 0x040fe40000410000 */
[----:B------:R-:W-:Y:S02]  /*8330*/  FMUL.FTZ R87, R0, R87 ;  /* 0x0000005700577220 */ /* 0x000fe40000410000 */
[----:B------:R-:W-:Y:S01]  /*8340*/  FMUL.FTZ R88, R3, R88 ;  /* 0x0000005803587220 */ /* 0x000fe20000410000 */
[----:B------:R-:W-:Y:S01]  /*8350*/  F2FP.PACK_AB R106, R179, R181 ;  /* 0x000000b5b36a723e */ /* 0x000fe200000000ff */
[--C-:B----4-:R-:W-:Y:S03]  /*8360*/  FFMA.FTZ R2, R154, c[0x0][0x2d0], -R144.reuse ;  /* 0x0000b4009a027a23 */ /* 0x110fe60000010890 */
[C---:B-1----:R-:W-:Y:S01]  /*8370*/  HMMA.16816.F32 R84, R136.reuse, R108, R84 ;  /* 0x0000006c8854723c */ /* 0x042fe20000001854 */
[----:B------:R1:W-:Y:S02]  /*8380*/  MUFU.EX2 R173, R2 ;  /* 0x0000000200ad7308 */ /* 0x0003e40000000800 */
[----:B------:R-:W-:Y:S01]  /*8390*/  FMUL.FTZ R89, R3, R89 ;  /* 0x0000005903597220 */ /* 0x000fe20000410000 */
[----:B------:R-:W-:Y:S01]  /*83a0*/  F2FP.PACK_AB R107, R175, R176 ;  /* 0x000000b0af6b723e */ /* 0x000fe200000000ff */
[C---:B------:R-:W-:Y:S02]  /*83b0*/  FMUL.FTZ R90, R0.reuse, R90 ;  /* 0x0000005a005a7220 */ /* 0x040fe40000410000 */
[C---:B------:R-:W-:Y:S02]  /*83c0*/  FMUL.FTZ R91, R0.reuse, R91 ;  /* 0x0000005b005b7220 */ /* 0x040fe40000410000 */
[C---:B------:R-:W-:Y:S03]  /*83d0*/  FMUL.FTZ R92, R3.reuse, R92 ;  /* 0x0000005c035c7220 */ /* 0x040fe60000410000 */
[C---:B------:R-:W-:Y:S02]  /*83e0*/  FMUL.FTZ R93, R3.reuse, R93 ;  /* 0x0000005d035d7220 */ /* 0x040fe40000410000 */
[C---:B------:R-:W-:Y:S01]  /*83f0*/  HMMA.16816.F32 R88, R136.reuse, R110, R88 ;  /* 0x0000006e8858723c */ /* 0x040fe20000001858 */
[----:B------:R-:W2:Y:S02]  /*8400*/  LDSM.16.MT88.4 R108, [R189+0x800] ;  /* 0x00080000bd6c783b */ /* 0x000ea40000004200 */
[C---:B------:R-:W-:Y:S02]  /*8410*/  FMUL.FTZ R94, R0.reuse, R94 ;  /* 0x0000005e005e7220 */ /* 0x040fe40000410000 */
[C---:B------:R-:W-:Y:S02]  /*8420*/  FMUL.FTZ R95, R0.reuse, R95 ;  /* 0x0000005f005f7220 */ /* 0x040fe40000410000 */
[C---:B------:R-:W-:Y:S02]  /*8430*/  FMUL.FTZ R96, R3.reuse, R96 ;  /* 0x0000006003607220 */ /* 0x040fe40000410000 */
[----:B------:R-:W-:Y:S03]  /*8440*/  FMUL.FTZ R97, R3, R97 ;  /* 0x0000006103617220 */ /* 0x000fe60000410000 */
[C---:B---3--:R-:W-:Y:S03]  /*8450*/  HMMA.16816.F32 R92, R136.reuse, R112, R92 ;  /* 0x00000070885c723c */ /* 0x048fe6000000185c */
[C---:B------:R-:W-:Y:S02]  /*8460*/  FMUL.FTZ R98, R0.reuse, R98 ;  /* 0x0000006200627220 */ /* 0x040fe40000410000 */
[C---:B------:R-:W-:Y:S02]  /*8470*/  FMUL.FTZ R99, R0.reuse, R99 ;  /* 0x0000006300637220 */ /* 0x040fe40000410000 */
[----:B-1----:R-:W-:Y:S02]  /*8480*/  FFMA.FTZ R2, R155, c[0x0][0x2d0], -R144 ;  /* 0x0000b4009b027a23 */ /* 0x002fe40000010890 */
[----:B------:R-:W-:Y:S02]  /*8490*/  FFMA.FTZ R0, R0, R227, R212 ;  /* 0x000000e300007223 */ /* 0x000fe400000100d4 */
[----:B------:R1:W-:Y:S01]  /*84a0*/  MUFU.EX2 R172, R2 ;  /* 0x0000000200ac7308 */ /* 0x0003e20000000800 */
[----:B------:R-:W-:Y:S01]  /*84b0*/  HMMA.16816.F32 R96, R136, R114, R96 ;  /* 0x000000728860723c */ /* 0x000fe20000001860 */
[----:B------:R-:W3:Y:S02]  /*84c0*/  LDSM.16.MT88.4 R112, [R188+0x2800] ;  /* 0x00280000bc70783b */ /* 0x000ee40000004200 */
[----:B------:R-:W-:Y:S04]  /*84d0*/  FADD.FTZ R0, R214, R0 ;  /* 0x00000000d6007221 */ /* 0x000fe80000010000 */
[----:B------:R-:W-:Y:S01]  /*84e0*/  FADD.FTZ R0, R213, R0 ;  /* 0x00000000d5007221 */ /* 0x000fe20000010000 */
[C---:B------:R-:W-:Y:S01]  /*84f0*/  HMMA.16816.F32 R4, R104.reuse, R116, R4 ;  /* 0x000000746804723c */ /* 0x040fe20000001804 */
[----:B------:R-:W-:Y:S04]  /*8500*/  LDSM.16.MT88.4 R136, [R189+0x3000] ;  /* 0x00300000bd88783b */ /* 0x000fe80000004200 */
[----:B------:R-:W-:Y:S03]  /*8510*/  FADD.FTZ R0, R211, R0 ;  /* 0x00000000d3007221 */ /* 0x000fe60000010000 */
[C---:B------:R-:W-:Y:S01]  /*8520*/  HMMA.16816.F32 R8, R104.reuse, R118, R8 ;  /* 0x000000766808723c */ /* 0x040fe20000001808 */
[----:B------:R-:W-:Y:S03]  /*8530*/  LDSM.16.MT88.4 R116, [R186+0x4800] ;  /* 0x00480000ba74783b */ /* 0x000fe60000004200 */
[----:B------:R-:W-:Y:S02]  /*8540*/  FADD.FTZ R0, R178, R0 ;  /* 0x00000000b2007221 */ /* 0x000fe40000010000 */
[----:B-1----:R-:W-:Y:S02]  /*8550*/  FFMA.FTZ R2, R156, c[0x0][0x2d0], -R144 ;  /* 0x0000b4009c027a23 */ /* 0x002fe40000010890 */
[C---:B------:R-:W-:Y:S02]  /*8560*/  HMMA.16816.F32 R12, R104.reuse, R120, R12 ;  /* 0x00000078680c723c */ /* 0x040fe4000000180c */
[----:B------:R1:W-:Y:S02]  /*8570*/  MUFU.EX2 R171, R2 ;  /* 0x0000000200ab7308 */ /* 0x0003e40000000800 */
[----:B------:R-:W-:Y:S04]  /*8580*/  FADD.FTZ R0, R177, R0 ;  /* 0x00000000b1007221 */ /* 0x000fe80000010000 */
[C---:B------:R-:W-:Y:S01]  /*8590*/  HMMA.16816.F32 R16, R104.reuse, R122, R16 ;  /* 0x0000007a6810723c */ /* 0x040fe20000001810 */
[----:B------:R-:W-:Y:S03]  /*85a0*/  LDSM.16.MT88.4 R120, [R189+0x4800] ;  /* 0x00480000bd78783b */ /* 0x000fe60000004200 */
[----:B------:R-:W-:Y:S04]  /*85b0*/  FADD.FTZ R0, R176, R0 ;  /* 0x00000000b0007221 */ /* 0x000fe80000010000 */
[C---:B--2---:R-:W-:Y:S04]  /*85c0*/  HMMA.16816.F32 R20, R104.reuse, R108, R20 ;  /* 0x0000006c6814723c */ /* 0x044fe80000001814 */
[----:B------:R-:W-:Y:S04]  /*85d0*/  FADD.FTZ R0, R175, R0 ;  /* 0x00000000af007221 */ /* 0x000fe80000010000 */
[C---:B------:R-:W-:Y:S01]  /*85e0*/  HMMA.16816.F32 R24, R104.reuse, R110, R24 ;  /* 0x0000006e6818723c */ /* 0x040fe20000001818 */
[----:B------:R-:W2:Y:S03]  /*85f0*/  LDSM.16.MT88.4 R108, [R185+0x4800] ;  /* 0x00480000b96c783b */ /* 0x000ea60000004200 */
[--C-:B-1----:R-:W-:Y:S04]  /*8600*/  FFMA.FTZ R2, R151, c[0x0][0x2d0], -R145.reuse ;  /* 0x0000b40097027a23 */ /* 0x102fe80000010891 */
[C---:B------:R-:W-:Y:S01]  /*8610*/  HMMA.16816.F32 R28, R104.reuse, R124, R28 ;  /* 0x0000007c681c723c */ /* 0x040fe2000000181c */
[----:B------:R-:W-:Y:S01]  /*8620*/  LDSM.16.MT88.4 R148, [R189+0x3800] ;  /* 0x00380000bd94783b */ /* 0x000fe20000004200 */
[----:B------:R1:W4:Y:S06]  /*8630*/  MUFU.EX2 R170, R2 ;  /* 0x0000000200aa7308 */ /* 0x00032c0000000800 */
[C---:B------:R-:W-:Y:S01]  /*8640*/  HMMA.16816.F32 R32, R104.reuse, R126, R32 ;  /* 0x0000007e6820723c */ /* 0x040fe20000001820 */
[----:B------:R-:W-:Y:S07]  /*8650*/  LDSM.16.MT88.4 R124, [R186+0x1000] ;  /* 0x00100000ba7c783b */ /* 0x000fee0000004200 */
[C---:B------:R-:W-:Y:S08]  /*8660*/  HMMA.16816.F32 R36, R104.reuse, R128, R36 ;  /* 0x000000806824723c */ /* 0x040ff00000001824 */
[C---:B------:R-:W-:Y:S01]  /*8670*/  HMMA.16816.F32 R40, R104.reuse, R130, R40 ;  /* 0x000000826828723c */ /* 0x040fe20000001828 */
[----:B------:R-:W-:Y:S03]  /*8680*/  LDSM.16.MT88.4 R128, [R188+0x1000] ;  /* 0x00100000bc80783b */ /* 0x000fe60000004200 */
[--C-:B-1----:R-:W-:Y:S02]  /*8690*/  FFMA.FTZ R2, R152, c[0x0][0x2d0], -R145.reuse ;  /* 0x0000b40098027a23 */ /* 0x102fe40000010891 */
[----:B----4-:R-:W-:Y:S02]  /*86a0*/  FADD.FTZ R0, R170, R0 ;  /* 0x00000000aa007221 */ /* 0x010fe40000010000 */
[C---:B------:R-:W-:Y:S01]  /*86b0*/  HMMA.16816.F32 R44, R104.reuse, R132, R44 ;  /* 0x00000084682c723c */ /* 0x040fe2000000182c */
[----:B------:R1:W4:Y:S07]  /*86c0*/  MUFU.EX2 R169, R2 ;  /* 0x0000000200a97308 */ /* 0x00032e0000000800 */
[C---:B------:R-:W-:Y:S01]  /*86d0*/  HMMA.16816.F32 R48, R104.reuse, R134, R48 ;  /* 0x000000866830723c */ /* 0x040fe20000001830 */
[----:B------:R-:W-:Y:S07]  /*86e0*/  LDSM.16.MT88.4 R132, [R186+0x3000] ;  /* 0x00300000ba84783b */ /* 0x000fee0000004200 */
[C---:B------:R-:W-:Y:S08]  /*86f0*/  HMMA.16816.F32 R52, R104.reuse, R140, R52 ;  /* 0x0000008c6834723c */ /* 0x040ff00000001834 */
[C---:B------:R-:W-:Y:S01]  /*8700*/  HMMA.16816.F32 R56, R104.reuse, R142, R56 ;  /* 0x0000008e6838723c */ /* 0x040fe20000001838 */
[----:B------:R-:W-:Y:S03]  /*8710*/  LDSM.16.MT88.4 R140, [R185+0x3800] ;  /* 0x00380000b98c783b */ /* 0x000fe60000004200 */
[--C-:B-1----:R-:W-:Y:S02]  /*8720*/  FFMA.FTZ R2, R153, c[0x0][0x2d0], -R145.reuse ;  /* 0x0000b40099027a23 */ /* 0x102fe40000010891 */
[----:B----4-:R-:W-:Y:S02]  /*8730*/  FADD.FTZ R0, R169, R0 ;  /* 0x00000000a9007221 */ /* 0x010fe40000010000 */
[C---:B---3--:R-:W-:Y:S01]  /*8740*/  HMMA.16816.F32 R60, R104.reuse, R112, R60 ;  /* 0x00000070683c723c */ /* 0x048fe2000000183c */
[----:B------:R-:W-:Y:S01]  /*8750*/  LDSM.16.MT88.4 R152, [R188+0x3800] ;  /* 0x00380000bc98783b */ /* 0x000fe20000004200 */
[----:B------:R1:W3:Y:S06]  /*8760*/  MUFU.EX2 R168, R2 ;  /* 0x0000000200a87308 */ /* 0x0002ec0000000800 */
[C---:B------:R-:W-:Y:S01]  /*8770*/  HMMA.16816.F32 R64, R104.reuse, R114, R64 ;  /* 0x000000726840723c */ /* 0x040fe20000001840 */
[----:B------:R-:W4:Y:S07]  /*8780*/  LDSM.16.MT88.4 R112, [R188+0x4800] ;  /* 0x00480000bc70783b */ /* 0x000f2e0000004200 */
[C---:B--2---:R-:W-:Y:S08]  /*8790*/  HMMA.16816.F32 R68, R104.reuse, R108, R68 ;  /* 0x0000006c6844723c */ /* 0x044ff00000001844 */
[C---:B------:R-:W-:Y:S01]  /*87a0*/  HMMA.16816.F32 R72, R104.reuse, R110, R72 ;  /* 0x0000006e6848723c */ /* 0x040fe20000001848 */
[----:B------:R-:W2:Y:S03]  /*87b0*/  LDSM.16.MT88.4 R108, [R185+0x1000] ;  /* 0x00100000b96c783b */ /* 0x000ea60000004200 */
[--C-:B-1----:R-:W-:Y:S02]  /*87c0*/  FFMA.FTZ R2, R157, c[0x0][0x2d0], -R145.reuse ;  /* 0x0000b4009d027a23 */ /* 0x102fe40000010891 */
[----:B---3--:R-:W-:Y:S02]  /*87d0*/  FADD.FTZ R0, R168, R0 ;  /* 0x00000000a8007221 */ /* 0x008fe40000010000 */
[C---:B------:R-:W-:Y:S01]  /*87e0*/  HMMA.16816.F32 R76, R104.reuse, R116, R76 ;  /* 0x00000074684c723c */ /* 0x040fe2000000184c */
[----:B------:R1:W3:Y:S07]  /*87f0*/  MUFU.EX2 R167, R2 ;  /* 0x0000000200a77308 */ /* 0x0002ee0000000800 */
[C---:B------:R-:W-:Y:S01]  /*8800*/  HMMA.16816.F32 R80, R104.reuse, R118, R80 ;  /* 0x000000766850723c */ /* 0x040fe20000001850 */
[----:B------:R-:W5:Y:S07]  /*8810*/  LDSM.16.MT88.4 R116, [R189+0x1000] ;  /* 0x00100000bd74783b */ /* 0x000f6e0000004200 */
[C---:B------:R-:W-:Y:S08]  /*8820*/  HMMA.16816.F32 R84, R104.reuse, R120, R84 ;  /* 0x000000786854723c */ /* 0x040ff00000001854 */
[C---:B------:R-:W-:Y:S01]  /*8830*/  HMMA.16816.F32 R88, R104.reuse, R122, R88 ;  /* 0x0000007a6858723c */ /* 0x040fe20000001858 */
[----:B------:R-:W5:Y:S03]  /*8840*/  LDSM.16.MT88.4 R120, [R185+0x3000] ;  /* 0x00300000b978783b */ /* 0x000f660000004200 */
[----:B-1----:R-:W-:Y:S02]  /*8850*/  FFMA.FTZ R2, R162, c[0x0][0x2d0], -R144 ;  /* 0x0000b400a2027a23 */ /* 0x002fe40000010890 */
[----:B---3--:R-:W-:Y:S02]  /*8860*/  FADD.FTZ R0, R167, R0 ;  /* 0x00000000a7007221 */ /* 0x008fe40000010000 */
[C---:B----4-:R-:W-:Y:S01]  /*8870*/  HMMA.16816.F32 R92, R104.reuse, R112, R92 ;  /* 0x00000070685c723c */ /* 0x050fe2000000185c */
[----:B------:R1:W-:Y:S07]  /*8880*/  MUFU.EX2 R166, R2 ;  /* 0x0000000200a67308 */ /* 0x0003ee0000000800 */
[----:B------:R-:W-:Y:S01]  /*8890*/  HMMA.16816.F32 R96, R104, R114, R96 ;  /* 0x000000726860723c */ /* 0x000fe20000001860 */
[----:B------:R-:W-:Y:S06]  /*88a0*/  LDSM.16.MT88.4 R112, [R185+0x5000] ;  /* 0x00500000b970783b */ /* 0x000fec0000004200 */
[----:B------:R-:W-:Y:S02]  /*88b0*/  F2FP.PACK_AB R104, R173, R174 ;  /* 0x000000aead68723e */ /* 0x000fe400000000ff */
[----:B------:R-:W-:Y:S03]  /*88c0*/  F2FP.PACK_AB R106, R171, R172 ;  /* 0x000000acab6a723e */ /* 0x000fe600000000ff */
[----:B------:R-:W-:Y:S02]  /*88d0*/  F2FP.PACK_AB R105, R169, R170 ;  /* 0x000000aaa969723e */ /* 0x000fe400000000ff */
[----:B------:R-:W-:Y:S01]  /*88e0*/  F2FP.PACK_AB R107, R167, R168 ;  /* 0x000000a8a76b723e */ /* 0x000fe200000000ff */
[--C-:B-1----:R-:W-:Y:S06]  /*88f0*/  FFMA.FTZ R2, R158, c[0x0][0x2d0], -R144.reuse ;  /* 0x0000b4009e027a23 */ /* 0x102fec0000010890 */
[C---:B--2---:R-:W-:Y:S01]  /*8900*/  HMMA.16816.F32 R4, R104.reuse, R108, R4 ;  /* 0x0000006c6804723c */ /* 0x044fe20000001804 */
[----:B------:R1:W2:Y:S07]  /*8910*/  MUFU.EX2 R165, R2 ;  /* 0x0000000200a57308 */ /* 0x0002ae0000000800 */
[C---:B------:R-:W-:Y:S01]  /*8920*/  HMMA.16816.F32 R8, R104.reuse, R110, R8 ;  /* 0x0000006e6808723c */ /* 0x040fe20000001808 */
[----:B------:R-:W3:Y:S07]  /*8930*/  LDSM.16.MT88.4 R108, [R188+0x3000] ;  /* 0x00300000bc6c783b */ /* 0x000eee0000004200 */
[C---:B------:R-:W-:Y:S08]  /*8940*/  HMMA.16816.F32 R12, R104.reuse, R124, R12 ;  /* 0x0000007c680c723c */ /* 0x040ff0000000180c */
[C---:B------:R-:W-:Y:S01]  /*8950*/  HMMA.16816.F32 R16, R104.reuse, R126, R16 ;  /* 0x0000007e6810723c */ /* 0x040fe20000001810 */
[----:B------:R-:W-:Y:S03]  /*8960*/  LDSM.16.MT88.4 R124, [R189+0x1800] ;  /* 0x00180000bd7c783b */ /* 0x000fe60000004200 */
[--C-:B-1----:R-:W-:Y:S02]  /*8970*/  FFMA.FTZ R2, R160, c[0x0][0x2d0], -R144.reuse ;  /* 0x0000b400a0027a23 */ /* 0x102fe40000010890 */
[----:B------:R-:W-:Y:S02]  /*8980*/  FFMA.FTZ R144, R161, c[0x0][0x2d0], -R144 ;  /* 0x0000b400a1907a23 */ /* 0x000fe40000010890 */
[C---:B-----5:R-:W-:Y:S01]  /*8990*/  HMMA.16816.F32 R20, R104.reuse, R116, R20 ;  /* 0x000000746814723c */ /* 0x060fe20000001814 */
[----:B------:R1:W-:Y:S07]  /*89a0*/  MUFU.EX2 R164, R2 ;  /* 0x0000000200a47308 */ /* 0x0003ee0000000800 */
[C---:B------:R-:W-:Y:S01]  /*89b0*/  HMMA.16816.F32 R24, R104.reuse, R118, R24 ;  /* 0x000000766818723c */ /* 0x040fe20000001818 */
[----:B------:R-:W4:Y:S02]  /*89c0*/  LDSM.16.MT88.4 R116, [R186+0x5000] ;  /* 0x00500000ba74783b */ /* 0x000f240000004200 */
[----:B------:R-:W5:Y:S05]  /*89d0*/  MUFU.EX2 R163, R144 ;  /* 0x0000009000a37308 */ /* 0x000f6a0000000800 */
[C---:B------:R-:W-:Y:S08]  /*89e0*/  HMMA.16816.F32 R28, R104.reuse, R128, R28 ;  /* 0x00000080681c723c */ /* 0x040ff0000000181c */
[C---:B------:R-:W-:Y:S04]  /*89f0*/  HMMA.16816.F32 R32, R104.reuse, R130, R32 ;  /* 0x000000826820723c */ /* 0x040fe80000001820 */
[--C-:B-1----:R-:W-:Y:S02]  /*8a00*/  FFMA.FTZ R2, R159, c[0x0][0x2d0], -R145.reuse ;  /* 0x0000b4009f027a23 */ /* 0x102fe40000010891 */
[----:B------:R-:W-:Y:S02]  /*8a10*/  LDSM.16.MT88.4 R156, [R185+0x5800] ;  /* 0x00580000b99c783b */ /* 0x000fe40000004200 */
[C---:B------:R-:W-:Y:S01]  /*8a20*/  HMMA.16816.F32 R36, R104.reuse, R120, R36 ;  /* 0x000000786824723c */ /* 0x040fe20000001824 */
[----:B------:R1:W-:Y:S07]  /*8a30*/  MUFU.EX2 R162, R2 ;  /* 0x0000000200a27308 */ /* 0x0003ee0000000800 */
[C---:B------:R-:W-:Y:S01]  /*8a40*/  HMMA.16816.F32 R40, R104.reuse, R122, R40 ;  /* 0x0000007a6828723c */ /* 0x040fe20000001828 */
[----:B------:R-:W4:Y:S07]  /*8a50*/  LDSM.16.MT88.4 R120, [R189+0x5000] ;  /* 0x00500000bd78783b */ /* 0x000f2e0000004200 */
[C---:B------:R-:W-:Y:S08]  /*8a60*/  HMMA.16816.F32 R44, R104.reuse, R132, R44 ;  /* 0x00000084682c723c */ /* 0x040ff0000000182c */
[C---:B------:R-:W-:Y:S01]  /*8a70*/  HMMA.16816.F32 R48, R104.reuse, R134, R48 ;  /* 0x000000866830723c */ /* 0x040fe20000001830 */
[----:B------:R-:W-:Y:S03]  /*8a80*/  LDSM.16.MT88.4 R132, [R188+0x1800] ;  /* 0x00180000bc84783b */ /* 0x000fe60000004200 */
[--C-:B-1----:R-:W-:Y:S04]  /*8a90*/  FFMA.FTZ R2, R209, c[0x0][0x2d0], -R145.reuse ;  /* 0x0000b400d1027a23 */ /* 0x102fe80000010891 */
[C---:B------:R-:W-:Y:S01]  /*8aa0*/  HMMA.16816.F32 R52, R104.reuse, R136, R52 ;  /* 0x000000886834723c */ /* 0x040fe20000001834 */
[----:B------:R1:W1:Y:S06]  /*8ab0*/  MUFU.EX2 R161, R2 ;  /* 0x0000000200a17308 */ /* 0x00026c0000000800 */
[----:B--2---:R-:W-:Y:S01]  /*8ac0*/  F2FP.PACK_AB R136, R165, R166 ;  /* 0x000000a6a588723e */ /* 0x004fe200000000ff */
[C---:B------:R-:W-:Y:S07]  /*8ad0*/  HMMA.16816.F32 R56, R104.reuse, R138, R56 ;  /* 0x0000008a6838723c */ /* 0x040fee0000001838 */
[----:B-----5:R-:W-:Y:S01]  /*8ae0*/  F2FP.PACK_AB R138, R163, R164 ;  /* 0x000000a4a38a723e */ /* 0x020fe200000000ff */
[C---:B---3--:R-:W-:Y:S08]  /*8af0*/  HMMA.16816.F32 R60, R104.reuse, R108, R60 ;  /* 0x0000006c683c723c */ /* 0x048ff0000000183c */
[C---:B------:R-:W-:Y:S01]  /*8b00*/  HMMA.16816.F32 R64, R104.reuse, R110, R64 ;  /* 0x0000006e6840723c */ /* 0x040fe20000001840 */
[----:B------:R-:W2:Y:S03]  /*8b10*/  LDSM.16.MT88.4 R108, [R188+0x5000] ;  /* 0x00500000bc6c783b */ /* 0x000ea60000004200 */
[--C-:B-1----:R-:W-:Y:S01]  /*8b20*/  FFMA.FTZ R2, R210, c[0x0][0x2d0], -R145.reuse ;  /* 0x0000b400d2027a23 */ /* 0x102fe20000010891 */
[----:B------:R-:W-:Y:S01]  /*8b30*/  F2FP.PACK_AB R137, R161, R162 ;  /* 0x000000a2a189723e */ /* 0x000fe200000000ff */
[----:B------:R-:W-:Y:S02]  /*8b40*/  FFMA.FTZ R145, R103, c[0x0][0x2d0], -R145 ;  /* 0x0000b40067917a23 */ /* 0x000fe40000010891 */
[C---:B------:R-:W-:Y:S01]  /*8b50*/  HMMA.16816.F32 R68, R104.reuse, R112, R68 ;  /* 0x000000706844723c */ /* 0x040fe20000001844 */
[----:B------:R1:W-:Y:S07]  /*8b60*/  MUFU.EX2 R160, R2 ;  /* 0x0000000200a07308 */ /* 0x0003ee0000000800 */
[C---:B------:R-:W-:Y:S01]  /*8b70*/  HMMA.16816.F32 R72, R104.reuse, R114, R72 ;  /* 0x000000726848723c */ /* 0x040fe20000001848 */
[----:B------:R-:W3:Y:S02]  /*8b80*/  LDSM.16.MT88.4 R112, [R185+0x1800] ;  /* 0x00180000b970783b */ /* 0x000ee40000004200 */
[----:B------:R5:W2:Y:S05]  /*8b90*/  MUFU.EX2 R102, R145 ;  /* 0x0000009100667308 */ /* 0x000aaa0000000800 */
[C---:B----4-:R-:W-:Y:S08]  /*8ba0*/  HMMA.16816.F32 R76, R104.reuse, R116, R76 ;  /* 0x00000074684c723c */ /* 0x050ff0000000184c */
[C---:B------:R-:W-:Y:S01]  /*8bb0*/  HMMA.16816.F32 R80, R104.reuse, R118, R80 ;  /* 0x000000766850723c */ /* 0x040fe20000001850 */
[----:B------:R-:W4:Y:S03]  /*8bc0*/  LDSM.16.MT88.4 R116, [R186+0x1800] ;  /* 0x00180000ba74783b */ /* 0x000f260000004200 */
[----:B-1----:R-:W-:Y:S02]  /*8bd0*/  FFMA.FTZ R2, R3, R226, R217 ;  /* 0x000000e203027223 */ /* 0x002fe400000100d9 */
[----:B------:R-:W-:Y:S02]  /*8be0*/  FADD.FTZ R3, R162, R0 ;  /* 0x00000000a2037221 */ /* 0x000fe40000010000 */
[C---:B------:R-:W-:Y:S01]  /*8bf0*/  HMMA.16816.F32 R84, R104.reuse, R120, R84 ;  /* 0x000000786854723c */ /* 0x040fe20000001854 */
[----:B-----5:R-:W1:Y:S03]  /*8c00*/  LDSM.16.MT88.4 R144, [R186+0x3800] ;  /* 0x00380000ba90783b */ /* 0x020e660000004200 */
[----:B--2---:R-:W-:Y:S01]  /*8c10*/  F2FP.PACK_AB R139, R102, R160 ;  /* 0x000000a0668b723e */ /* 0x004fe200000000ff */
[----:B------:R-:W-:Y:S02]  /*8c20*/  FADD.FTZ R2, R218, R2 ;  /* 0x00000002da027221 */ /* 0x000fe40000010000 */
[----:B------:R-:W-:Y:S01]  /*8c30*/  FADD.FTZ R3, R161, R3 ;  /* 0x00000003a1037221 */ /* 0x000fe20000010000 */
[C---:B------:R-:W-:Y:S04]  /*8c40*/  HMMA.16816.F32 R88, R104.reuse, R122, R88 ;  /* 0x0000007a6858723c */ /* 0x040fe80000001858 */
[----:B------:R-:W-:Y:S04]  /*8c50*/  FADD.FTZ R2, R216, R2 ;  /* 0x00000002d8027221 */ /* 0x000fe80000010000 */
[C---:B------:R-:W-:Y:S04]  /*8c60*/  HMMA.16816.F32 R92, R104.reuse, R108, R92 ;  /* 0x0000006c685c723c */ /* 0x040fe8000000185c */
[----:B------:R-:W-:Y:S04]  /*8c70*/  FADD.FTZ R2, R215, R2 ;  /* 0x00000002d7027221 */ /* 0x000fe80000010000 */
[----:B------:R-:W-:Y:S04]  /*8c80*/  HMMA.16816.F32 R96, R104, R110, R96 ;  /* 0x0000006e6860723c */ /* 0x000fe80000001860 */
[----:B------:R-:W-:Y:S04]  /*8c90*/  FADD.FTZ R2, R183, R2 ;  /* 0x00000002b7027221 */ /* 0x000fe80000010000 */
[C---:B---3--:R-:W-:Y:S01]  /*8ca0*/  HMMA.16816.F32 R104, R136.reuse, R112, R4 ;  /* 0x000000708868723c */ /* 0x048fe20000001804 */
[----:B------:R-:W2:Y:S04]  /*8cb0*/  LDSM.16.MT88.4 R4, [R186+0x5800] ;  /* 0x00580000ba04783b */ /* 0x000ea80000004200 */
[----:B------:R-:W-:Y:S03]  /*8cc0*/  FADD.FTZ R2, R182, R2 ;  /* 0x00000002b6027221 */ /* 0x000fe60000010000 */
[C---:B------:R-:W-:Y:S01]  /*8cd0*/  HMMA.16816.F32 R108, R136.reuse, R114, R8 ;  /* 0x00000072886c723c */ /* 0x040fe20000001808 */
[----:B------:R-:W3:Y:S03]  /*8ce0*/  LDSM.16.MT88.4 R8, [R189+0x5800] ;  /* 0x00580000bd08783b */ /* 0x000ee60000004200 */
[----:B------:R-:W-:Y:S04]  /*8cf0*/  FADD.FTZ R2, R181, R2 ;  /* 0x00000002b5027221 */ /* 0x000fe80000010000 */
[C---:B----4-:R-:W-:Y:S01]  /*8d00*/  HMMA.16816.F32 R112, R136.reuse, R116, R12 ;  /* 0x000000748870723c */ /* 0x050fe2000000180c */
[----:B------:R-:W4:Y:S03]  /*8d10*/  LDSM.16.MT88.4 R12, [R188+0x5800] ;  /* 0x00580000bc0c783b */ /* 0x000f260000004200 */
[----:B------:R-:W-:Y:S04]  /*8d20*/  FADD.FTZ R2, R179, R2 ;  /* 0x00000002b3027221 */ /* 0x000fe80000010000 */
[C---:B------:R-:W-:Y:S04]  /*8d30*/  HMMA.16816.F32 R116, R136.reuse, R118, R16 ;  /* 0x000000768874723c */ /* 0x040fe80000001810 */
        /* <DEDUP_REMOVED lines=12> */
[----:B------:R-:W-:Y:S02]  /*8e00*/  FADD.FTZ R2, R164, R0 ;  /* 0x00000000a4027221 */ /* 0x000fe40000010000 */
[----:B------:R-:W-:Y:S01]  /*8e10*/  FADD.FTZ R0, R160, R3 ;  /* 0x00000003a0007221 */ /* 0x000fe20000010000 */
[----:B------:R-:W-:Y:S01]  /*8e20*/  MOV R3, R101 ;  /* 0x0000006500037202 */ /* 0x000fe20000000f00 */
[C---:B-1----:R-:W-:Y:S04]  /*8e30*/  HMMA.16816.F32 R44, R136.reuse, R144, R44 ;  /* 0x00000090882c723c */ /* 0x042fe8000000182c */
[----:B------:R-:W-:Y:S02]  /*8e40*/  FADD.FTZ R226, R163, R2 ;  /* 0x00000002a3e27221 */ /* 0x000fe40000010000 */
[----:B------:R-:W-:Y:S01]  /*8e50*/  FADD.FTZ R227, R102, R0 ;  /* 0x0000000066e37221 */ /* 0x000fe20000010000 */
[----:B------:R-:W-:Y:S01]  /*8e60*/  MOV R102, R100 ;  /* 0x0000006400667202 */ /* 0x000fe20000000f00 */
        /* <DEDUP_REMOVED lines=11> */
[C---:B----4-:R-:W-:Y:S08]  /*8f20*/  HMMA.16816.F32 R92, R136.reuse, R12, R92 ;  /* 0x0000000c885c723c */ /* 0x050ff0000000185c */
[----:B------:R-:W-:Y:S01]  /*8f30*/  HMMA.16816.F32 R96, R136, R14, R96 ;  /* 0x0000000e8860723c */ /* 0x000fe20000001860 */
[----:B------:R-:W-:-:S07]  /*8f40*/  @P0 BRA `(.L_x_897) ;  /* 0xffffcd6000000947 */ /* 0x000fce000383ffff */
.L_x_896:
[----:B------:R-:W-:-:S13]  /*8f50*/  ISETP.GE.AND P0, PT, R208, R225, PT ;  /* 0x000000e1d000720c */ /* 0x000fda0003f06270 */
[----:B------:R-:W-:Y:S05]  /*8f60*/  @!P0 BRA `(.L_x_898) ;  /* 0x00002d7000008947 */ /* 0x000fea0003800000 */
[----:B------:R-:W-:Y:S02]  /*8f70*/  MOV R103, R100 ;  /* 0x0000006400677202 */ /* 0x000fe40000000f00 */
[----:B------:R-:W-:Y:S02]  /*8f80*/  MOV R102, R101 ;  /* 0x0000006500667202 */ /* 0x000fe40000000f00 */
.L_x_899:
[----:B------:R-:W-:Y:S04]  /*8f90*/  DEPBAR.LE SB0, 0x0 ;  /* 0x000080000000791a */ /* 0x000fe80000000000 */
[----:B------:R-:W-:Y:S01]  /*8fa0*/  WARPSYNC 0xffffffff ;  /* 0xffffffff00007948 */ /* 0x000fe20003800000 */
[----:B------:R-:W-:Y:S01]  /*8fb0*/  BAR.SYNC.DEFER_BLOCKING 0x0 ;  /* 0x0000000000007b1d */ /* 0x000fe20000010000 */
[----:B------:R-:W-:Y:S01]  /*8fc0*/  SHF.R.S32.HI R0, RZ, 0x1f, R208 ;  /* 0x0000001fff007819 */ /* 0x000fe200000114d0 */
[----:B------:R-:W-:Y:S01]  /*8fd0*/  IMAD.WIDE.U32 R2, R208, c[0x0][0x208], RZ ;  /* 0x00008200d0027a25 */ /* 0x000fe200078e00ff */
[----:B------:R-:W-:Y:S02]  /*8fe0*/  MOV R16, c[0x0][0x20c] ;  /* 0x0000830000107a02 */ /* 0x000fe40000000f00 */
        /* <DEDUP_REMOVED lines=8> */
[----:B------:R-:W-:Y:S02]  /*9070*/  MOV R3, c[0x0][0x208] ;  /* 0x0000820000037a02 */ /* 0x000fe40000000f00 */
[----:B------:R-:W-:Y:S02]  /*9080*/  SHF.L.U64.HI R0, R2, 0x6, R0 ;  /* 0x0000000602007819 */ /* 0x000fe40000010200 */
[----:B------:R-:W-:Y:S02]  /*9090*/  LEA R2, P1, R3, R4, 0x5 ;  /* 0x0000000403027211 */ /* 0x000fe400078228ff */
[----:B------:R-:W-:Y:S01]  /*90a0*/  LEA R30, P6, R7, c[0x0][0x1f8], 0x1 ;  /* 0x00007e00071e7a11 */ /* 0x000fe200078c08ff */
[----:B------:R-:W-:Y:S01]  /*90b0*/  LDSM.16.M88.4 R32, [R191] ;  /* 0x00000000bf20783b */ /* 0x000fe20000000200 */
[----:B------:R-:W-:Y:S02]  /*90c0*/  LEA.HI.X R3, R3, R0, R16, 0x5, P1 ;  /* 0x0000000003037211 */ /* 0x000fe400008f2c10 */
[----:B------:R-:W-:Y:S02]  /*90d0*/  IADD3.X R14, R0, R224, RZ, P2, !PT ;  /* 0x000000e0000e7210 */ /* 0x000fe400017fe4ff */
[----:B------:R-:W-:Y:S02]  /*90e0*/  LEA R28, P2, R12, c[0x0][0x1f8], 0x1 ;  /* 0x00007e000c1c7a11 */ /* 0x000fe400078408ff */
[----:B------:R-:W-:Y:S01]  /*90f0*/  LEA.HI.X R31, R7, c[0x0][0x1fc], R14, 0x1, P6 ;  /* 0x00007f00071f7a11 */ /* 0x000fe200030f0c0e */
[----:B------:R-:W1:Y:S01]  /*9100*/  LDSM.16.M88.4 R8, [R184] ;  /* 0x00000000b808783b */ /* 0x000e620000000200 */
[----:B------:R-:W-:Y:S02]  /*9110*/  IADD3.X R15, R0, R13, RZ, P0, !PT ;  /* 0x0000000d000f7210 */ /* 0x000fe400007fe4ff */
[----:B------:R-:W-:Y:S02]  /*9120*/  IADD3 R6, P0, R222, 0x80, RZ ;  /* 0x00000080de067810 */ /* 0x000fe40007f1e0ff */
[----:B------:R-:W-:Y:S02]  /*9130*/  LEA.HI.X R29, R12, c[0x0][0x1fc], R15, 0x1, P2 ;  /* 0x00007f000c1d7a11 */ /* 0x000fe400010f0c0f */
[----:B------:R-:W-:Y:S01]  /*9140*/  IADD3 R4, P6, R4, R6, RZ ;  /* 0x0000000604047210 */ /* 0x000fe20007fde0ff */
[----:B------:R-:W2:Y:S01]  /*9150*/  LDSM.16.M88.4 R16, [R184+0x800] ;  /* 0x00080000b810783b */ /* 0x000ea20000000200 */
[----:B------:R-:W-:Y:S02]  /*9160*/  IADD3.X R7, RZ, R224, RZ, P0, !PT ;  /* 0x000000e0ff077210 */ /* 0x000fe400007fe4ff */
[----:B------:R-:W-:Y:S02]  /*9170*/  IADD3 R5, P2, R2, R5, RZ ;  /* 0x0000000502057210 */ /* 0x000fe40007f5e0ff */
[----:B------:R-:W-:Y:S02]  /*9180*/  IADD3.X R21, R0, R7, RZ, P6, !PT ;  /* 0x0000000700157210 */ /* 0x000fe400037fe4ff */
[----:B------:R-:W-:Y:S01]  /*9190*/  LEA R12, P6, R4, c[0x0][0x1f8], 0x1 ;  /* 0x00007e00040c7a11 */ /* 0x000fe200078c08ff */
[----:B------:R-:W3:Y:S01]  /*91a0*/  LDSM.16.M88.4 R24, [R184+0x1000] ;  /* 0x00100000b818783b */ /* 0x000ee20000000200 */
[C---:B------:R-:W-:Y:S02]  /*91b0*/  IADD3 R6, P0, R2.reuse, R6, RZ ;  /* 0x0000000602067210 */ /* 0x040fe40007f1e0ff */
[----:B------:R-:W-:Y:S02]  /*91c0*/  IADD3 R2, P1, R2, R222, RZ ;  /* 0x000000de02027210 */ /* 0x000fe40007f3e0ff */
[C---:B------:R-:W-:Y:S02]  /*91d0*/  IADD3.X R15, R3.reuse, R13, RZ, P2, !PT ;  /* 0x0000000d030f7210 */ /* 0x040fe400017fe4ff */
[----:B------:R-:W-:Y:S01]  /*91e0*/  LEA.HI.X R13, R4, c[0x0][0x1fc], R21, 0x1, P6 ;  /* 0x00007f00040d7a11 */ /* 0x000fe200030f0c15 */
[----:B------:R-:W4:Y:S01]  /*91f0*/  LDSM.16.M88.4 R136, [R184+0x1800] ;  /* 0x00180000b888783b */ /* 0x000f220000000200 */
[C---:B------:R-:W-:Y:S02]  /*9200*/  LEA R22, P2, R2.reuse, c[0x0][0x1f8], 0x1 ;  /* 0x00007e0002167a11 */ /* 0x040fe400078408ff */
[C---:B------:R-:W-:Y:S02]  /*9210*/  IADD3.X R0, R3.reuse, R7, RZ, P0, !PT ;  /* 0x0000000703007210 */ /* 0x040fe400007fe4ff */
[----:B------:R-:W-:Y:S02]  /*9220*/  IADD3.X R3, R3, R224, RZ, P1, !PT ;  /* 0x000000e003037210 */ /* 0x000fe40000ffe4ff */
[C---:B------:R-:W-:Y:S01]  /*9230*/  LEA R20, P1, R5.reuse, c[0x0][0x1f8], 0x1 ;  /* 0x00007e0005147a11 */ /* 0x040fe200078208ff */
[----:B------:R-:W-:Y:S01]  /*9240*/  LDSM.16.M88.4 R140, [R192] ;  /* 0x00000000c08c783b */ /* 0x000fe20000000200 */
[----:B------:R-:W-:Y:S02]  /*9250*/  LEA.HI.X R23, R2, c[0x0][0x1fc], R3, 0x1, P2 ;  /* 0x00007f0002177a11 */ /* 0x000fe400010f0c03 */
[----:B------:R-:W-:Y:S02]  /*9260*/  LEA.HI.X R21, R5, c[0x0][0x1fc], R15, 0x1, P1 ;  /* 0x00007f0005157a11 */ /* 0x000fe400008f0c0f */
[C---:B------:R-:W-:Y:S03]  /*9270*/  LEA R14, P0, R6.reuse, c[0x0][0x1f8], 0x1 ;  /* 0x00007e00060e7a11 */ /* 0x040fe600078008ff */
[----:B------:R-:W5:Y:S01]  /*9280*/  LDSM.16.M88.4 R144, [R195] ;  /* 0x00000000c390783b */ /* 0x000f620000000200 */
[----:B------:R-:W-:Y:S02]  /*9290*/  LEA.HI.X R15, R6, c[0x0][0x1fc], R0, 0x1, P0 ;  /* 0x00007f00060f7a11 */ /* 0x000fe400000f0c00 */
[C---:B-1----:R-:W-:Y:S03]  /*92a0*/  HMMA.16816.F32 R4, R32.reuse, R8, RZ ;  /* 0x000000082004723c */ /* 0x042fe600000018ff */
[C---:B------:R-:W-:Y:S02]  /*92b0*/  ISETP.GT.AND P0, PT, R208.reuse, R225, PT ;  /* 0x000000e1d000720c */ /* 0x040fe40003f04270 */
[----:B------:R-:W1:Y:S01]  /*92c0*/  LDSM.16.M88.4 R148, [R206] ;  /* 0x00000000ce94783b */ /* 0x000e620000000200 */
[----:B------:R-:W-:Y:S02]  /*92d0*/  IADD3 R208, R208, -0x1, RZ ;  /* 0xffffffffd0d07810 */ /* 0x000fe40007ffe0ff */
[C---:B------:R-:W-:Y:S05]  /*92e0*/  HMMA.16816.F32 R8, R32.reuse, R10, RZ ;  /* 0x0000000a2008723c */ /* 0x040fea00000018ff */
[----:B------:R-:W1:Y:S08]  /*92f0*/  LDSM.16.M88.4 R152, [R205] ;  /* 0x00000000cd98783b */ /* 0x000e700000000200 */
[----:B------:R-:W1:Y:S08]  /*9300*/  LDSM.16.M88.4 R156, [R204] ;  /* 0x00000000cc9c783b */ /* 0x000e700000000200 */
[----:B------:R-:W-:Y:S01]  /*9310*/  @!PT LDS RZ, [RZ] ;  /* 0x00000000fffff984 */ /* 0x000fe20000000800 */
[----:B------:R-:W-:Y:S01]  /*9320*/  @!PT LDS RZ, [RZ] ;  /* 0x00000000fffff984 */ /* 0x000fe20000000800 */
[----:B------:R-:W-:Y:S01]  /*9330*/  @!PT LDS RZ, [RZ] ;  /* 0x00000000fffff984 */ /* 0x000fe20000000800 */
[----:B------:R4:W-:Y:S08]  /*9340*/  LDGSTS.E.BYPASS.LTC128B.128 [R207+0x100], [R30.64], !P5 ;  /* 0x001000001ecf7fae */ /* 0x0009f0000e901d46 */
[----:B------:R4:W-:Y:S08]  /*9350*/  LDGSTS.E.BYPASS.LTC128B.128 [R207+0x2100], [R28.64], !P4 ;  /* 0x021000001ccf7fae */ /* 0x0009f0000e101d46 */
[----:B------:R2:W-:Y:S08]  /*9360*/  LDGSTS.E.BYPASS.LTC128B.128 [R207+0x4100], [R12.64], !P3 ;  /* 0x041000000ccf7fae */ /* 0x0005f0000d901d46 */
[----:B------:R3:W-:Y:S08]  /*9370*/  LDGSTS.E.BYPASS.LTC128B.128 [R207+0x1100], [R22.64], !P5 ;  /* 0x0110000016cf7fae */ /* 0x0007f0000e901d46 */
[----:B------:R3:W-:Y:S08]  /*9380*/  LDGSTS.E.BYPASS.LTC128B.128 [R207+0x3100], [R20.64], !P4 ;  /* 0x0310000014cf7fae */ /* 0x0007f0000e101d46 */
[----:B------:R2:W-:Y:S08]  /*9390*/  LDGSTS.E.BYPASS.LTC128B.128 [R207+0x5100], [R14.64], !P3 ;  /* 0x051000000ecf7fae */ /* 0x0005f0000d901d46 */
[----:B------:R-:W-:Y:S08]  /*93a0*/  LDSM.16.M88.4 R160, [R194] ;  /* 0x00000000c2a0783b */ /* 0x000ff00000000200 */
[----:B------:R-:W0:Y:S08]  /*93b0*/  LDGDEPBAR ;  /* 0x00000000000079af */ /* 0x000e300000000000 */
[----:B------:R-:W1:Y:S01]  /*93c0*/  LDSM.16.M88.4 R164, [R190] ;  /* 0x00000000bea4783b */ /* 0x000e620000000200 */
[C---:B--2---:R-:W-:Y:S07]  /*93d0*/  HMMA.16816.F32 R12, R32.reuse, R16, RZ ;  /* 0x00000010200c723c */ /* 0x044fee00000018ff */
[----:B------:R-:W-:Y:S01]  /*93e0*/  LDSM.16.M88.4 R168, [R190+0x1000] ;  /* 0x00100000bea8783b */ /* 0x000fe20000000200 */
[C---:B------:R-:W-:Y:S07]  /*93f0*/  HMMA.16816.F32 R16, R32.reuse, R18, RZ ;  /* 0x000000122010723c */ /* 0x040fee00000018ff */
[----:B------:R-:W-:Y:S01]  /*9400*/  LDSM.16.M88.4 R172, [R190+0x1800] ;  /* 0x00180000beac783b */ /* 0x000fe20000000200 */
[C---:B---3--:R-:W-:Y:S07]  /*9410*/  HMMA.16816.F32 R20, R32.reuse, R24, RZ ;  /* 0x000000182014723c */ /* 0x048fee00000018ff */
[----:B------:R-:W-:Y:S01]  /*9420*/  LDSM.16.M88.4 R176, [R193] ;  /* 0x00000000c1b0783b */ /* 0x000fe20000000200 */
[C---:B------:R-:W-:Y:S07]  /*9430*/  HMMA.16816.F32 R24, R32.reuse, R26, RZ ;  /* 0x0000001a2018723c */ /* 0x040fee00000018ff */
[----:B------:R-:W-:Y:S01]  /*9440*/  LDSM.16.M88.4 R180, [R187] ;  /* 0x00000000bbb4783b */ /* 0x000fe20000000200 */
[C---:B----4-:R-:W-:Y:S08]  /*9450*/  HMMA.16816.F32 R28, R32.reuse, R136, RZ ;  /* 0x00000088201c723c */ /* 0x050ff000000018ff */
[----:B------:R-:W-:Y:S01]  /*9460*/  HMMA.16816.F32 R32, R32, R138, RZ ;  /* 0x0000008a2020723c */ /* 0x000fe200000018ff */
[----:B------:R-:W2:Y:S07]  /*9470*/  LDSM.16.M88.4 R136, [R190+0x800] ;  /* 0x00080000be88783b */ /* 0x000eae0000000200 */
[C---:B-----5:R-:W-:Y:S08]  /*9480*/  HMMA.16816.F32 R4, R140.reuse, R144, R4 ;  /* 0x000000908c04723c */ /* 0x060ff00000001804 */
[C---:B------:R-:W-:Y:S01]  /*9490*/  HMMA.16816.F32 R8, R140.reuse, R146, R8 ;  /* 0x000000928c08723c */ /* 0x040fe20000001808 */
[----:B------:R-:W-:Y:S07]  /*94a0*/  LDSM.16.M88.4 R144, [R187+0x1000] ;  /* 0x00100000bb90783b */ /* 0x000fee0000000200 */
        /* <DEDUP_REMOVED lines=10> */
[----:B------:R-:W3:Y:S07]  /*9550*/  LDSM.16.M88.4 R156, [R184+0x2000] ;  /* 0x00200000b89c783b */ /* 0x000eee0000000200 */
        /* <DEDUP_REMOVED lines=62> */
[----:B------:R-:W2:Y:S07]  /*9940*/  LDSM.16.M88.4 R156, [R184+0x5800] ;  /* 0x00580000b89c783b */ /* 0x000eae0000000200 */
[C---:B-----5:R-:W-:Y:S01]  /*9950*/  HMMA.16816.F32 R4, R160.reuse, R164, R4 ;  /* 0x000000a4a004723c */ /* 0x060fe20000001804 */
[----:B------:R-:W5:Y:S07]  /*9960*/  LDSM.16.M88.4 R176, [R192+0x8000] ;  /* 0x00800000c0b0783b */ /* 0x000f6e0000000200 */
        /* <DEDUP_REMOVED lines=64> */
[----:B------:R-:W-:Y:S01]  /*9d70*/  @P0 IMAD.WIDE.U32 R6, R208, c[0x0][0x1e0], RZ ;  /* 0x00007800d0060a25 */ /* 0x000fe200078e00ff */
[----:B------:R1:W-:Y:S04]  /*9d80*/  MUFU.TANH R142, R0 ;  /* 0x00000000008e7308 */ /* 0x0003e80000002400 */
        /* <DEDUP_REMOVED lines=92> */
[----:B--2---:R-:W-:Y:S02]  /*a350*/  FMNMX.FTZ R101, R4, R5, !PT ;  /* 0x0000000504657209 */ /* 0x004fe40007810000 */
[----:B------:R-:W-:Y:S02]  /*a360*/  @P0 SHF.R.S32.HI R4, RZ, 0x1f, R208 ;  /* 0x0000001fff040819 */ /* 0x000fe400000114d0 */
[----:B------:R-:W-:Y:S01]  /*a370*/  @P0 MOV R5, c[0x0][0x1e0] ;  /* 0x0000780000050a02 */ /* 0x000fe20000000f00 */
[----:B------:R-:W-:Y:S01]  /*a380*/  FADD.FTZ R2, -R101, R102 ;  /* 0x0000006665027221 */ /* 0x000fe20000010100 */
[----:B-1----:R-:W-:Y:S03]  /*a390*/  FMNMX.FTZ R100, R0, R3, !PT ;  /* 0x0000000300647209 */ /* 0x002fe60007810000 */
[----:B------:R-:W-:Y:S02]  /*a3a0*/  FMUL.FTZ R0, R2, c[0x0][0x2d0] ;  /* 0x0000b40002007a20 */ /* 0x000fe40000410000 */
[----:B------:R-:W-:Y:S01]  /*a3b0*/  @P0 IMAD R3, R4, c[0x0][0x1e0], RZ ;  /* 0x0000780004030a24 */ /* 0x000fe200078e02ff */
[----:B------:R-:W-:Y:S01]  /*a3c0*/  @P0 SHF.L.U32 R4, R6, 0x6, RZ ;  /* 0x0000000606040819 */ /* 0x000fe200000006ff */
[----:B------:R1:W2:Y:S02]  /*a3d0*/  MUFU.EX2 R2, R0 ;  /* 0x0000000000027308 */ /* 0x0002a40000000800 */
[----:B------:R-:W-:Y:S05]  /*a3e0*/  @P0 IMAD R3, R208, c[0x0][0x1e4], R3 ;  /* 0x00007900d0030a24 */ /* 0x000fea00078e0203 */
[----:B------:R-:W-:Y:S02]  /*a3f0*/  @P0 IADD3 R3, R7, R3, RZ ;  /* 0x0000000307030210 */ /* 0x000fe40007ffe0ff */
[----:B------:R-:W-:Y:S02]  /*a400*/  @P0 IADD3 R7, P6, R4, R220, RZ ;  /* 0x000000dc04070210 */ /* 0x000fe40007fde0ff */
[----:B------:R-:W-:Y:S02]  /*a410*/  @P0 SHF.L.U64.HI R3, R6, 0x6, R3 ;  /* 0x0000000606030819 */ /* 0x000fe40000010203 */
[----:B------:R-:W-:Y:S02]  /*a420*/  @P0 LEA R6, P1, R5, R4, 0x5 ;  /* 0x0000000405060211 */ /* 0x000fe400078228ff */
[----:B------:R-:W-:Y:S02]  /*a430*/  @P0 LEA R18, P2, R7, c[0x0][0x1c8], 0x1 ;  /* 0x0000720007120a11 */ /* 0x000fe400078408ff */
[----:B------:R-:W-:Y:S02]  /*a440*/  @P0 LEA.HI.X R5, R5, R3, R8, 0x5, P1 ;  /* 0x0000000305050211 */ /* 0x000fe400008f2c08 */
[----:B------:R-:W-:Y:S01]  /*a450*/  @P0 IADD3 R10, P1, R220, 0x40, RZ ;  /* 0x00000040dc0a0810 */ /* 0x000fe20007f3e0ff */
[----:B-1----:R-:W-:Y:S02]  /*a460*/  FADD.FTZ R0, -R100, R103 ;  /* 0x0000006764007221 */ /* 0x002fe40000010100 */
[----:B------:R-:W-:Y:S02]  /*a470*/  FMUL.FTZ R103, R101, c[0x0][0x2d0] ;  /* 0x0000b40065677a20 */ /* 0x000fe40000410000 */
[----:B------:R-:W-:Y:S02]  /*a480*/  FMUL.FTZ R0, R0, c[0x0][0x2d0] ;  /* 0x0000b40000007a20 */ /* 0x000fe40000410000 */
[--C-:B------:R-:W-:Y:S02]  /*a490*/  FFMA.FTZ R9, R140, c[0x0][0x2d0], -R103.reuse ;  /* 0x0000b4008c097a23 */ /* 0x100fe40000010867 */
[--C-:B------:R-:W-:Y:S02]  /*a4a0*/  FFMA.FTZ R11, R141, c[0x0][0x2d0], -R103.reuse ;  /* 0x0000b4008d0b7a23 */ /* 0x100fe40000010867 */
[----:B------:R1:W-:Y:S01]  /*a4b0*/  MUFU.EX2 R214, R9 ;  /* 0x0000000900d67308 */ /* 0x0003e20000000800 */
[--C-:B------:R-:W-:Y:S02]  /*a4c0*/  FFMA.FTZ R15, R143, c[0x0][0x2d0], -R103.reuse ;  /* 0x0000b4008f0f7a23 */ /* 0x100fe40000010867 */
[----:B------:R-:W-:Y:S02]  /*a4d0*/  FFMA.FTZ R102, R138, c[0x0][0x2d0], -R103 ;  /* 0x0000b4008a667a23 */ /* 0x000fe40000010867 */
[C---:B--2---:R-:W-:Y:S02]  /*a4e0*/  FMUL.FTZ R24, R2.reuse, R124 ;  /* 0x0000007c02187220 */ /* 0x044fe40000410000 */
        /* <DEDUP_REMOVED lines=8> */
[----:B------:R3:W-:Y:S01]  /*a570*/  MUFU.EX2 R212, R15 ;  /* 0x0000000f00d47308 */ /* 0x0007e20000000800 */
[C---:B------:R-:W-:Y:S02]  /*a580*/  FMUL.FTZ R44, R2.reuse, R44 ;  /* 0x0000002c022c7220 */ /* 0x040fe40000410000 */
[C---:B------:R-:W-:Y:S01]  /*a590*/  FMUL.FTZ R45, R2.reuse, R45 ;  /* 0x0000002d022d7220 */ /* 0x040fe20000410000 */
[----:B-1----:R-:W-:Y:S01]  /*a5a0*/  @P0 IADD3.X R9, R3, R219, RZ, P6, !PT ;  /* 0x000000db03090210 */ /* 0x002fe200037fe4ff */
[C---:B------:R-:W-:Y:S02]  /*a5b0*/  FMUL.FTZ R48, R2.reuse, R48 ;  /* 0x0000003002307220 */ /* 0x040fe40000410000 */
[C---:B------:R-:W-:Y:S01]  /*a5c0*/  FMUL.FTZ R49, R2.reuse, R49 ;  /* 0x0000003102317220 */ /* 0x040fe20000410000 */
[----:B------:R-:W-:Y:S01]  /*a5d0*/  @P0 LEA.HI.X R19, R7, c[0x0][0x1cc], R9, 0x1, P2 ;  /* 0x0000730007130a11 */ /* 0x000fe200010f0c09 */
[----:B------:R-:W-:Y:S01]  /*a5e0*/  FMUL.FTZ R52, R2, R52 ;  /* 0x0000003402347220 */ /* 0x000fe20000410000 */
[----:B------:R-:W-:Y:S01]  /*a5f0*/  @P0 IADD3 R8, P2, R220, 0x80, RZ ;  /* 0x00000080dc080810 */ /* 0x000fe20007f5e0ff */
[----:B------:R1:W-:Y:S01]  /*a600*/  MUFU.EX2 R210, R102 ;  /* 0x0000006600d27308 */ /* 0x0003e20000000800 */
[----:B------:R-:W-:Y:S01]  /*a610*/  @P0 IADD3 R9, P6, R4, R10, RZ ;  /* 0x0000000a04090210 */ /* 0x000fe20007fde0ff */
[----:B------:R4:W-:Y:S01]  /*a620*/  @P0 LDGSTS.E.BYPASS.LTC128B.128 [R207+0x6100], [R18.64], !P5 ;  /* 0x0610000012cf0fae */ /* 0x0009e2000e901d46 */
[----:B------:R-:W-:Y:S01]  /*a630*/  @P0 IADD3.X R7, RZ, R219, RZ, P1, !PT ;  /* 0x000000dbff070210 */ /* 0x000fe20000ffe4ff */
[C---:B------:R-:W-:Y:S01]  /*a640*/  FMUL.FTZ R53, R2.reuse, R53 ;  /* 0x0000003502357220 */ /* 0x040fe20000410000 */
[----:B--2---:R-:W-:Y:S01]  /*a650*/  @P0 IADD3.X R11, RZ, R219, RZ, P2, !PT ;  /* 0x000000dbff0b0210 */ /* 0x004fe200017fe4ff */
[C---:B------:R-:W-:Y:S01]  /*a660*/  FMUL.FTZ R56, R2.reuse, R56 ;  /* 0x0000003802387220 */ /* 0x040fe20000410000 */
[----:B------:R-:W-:Y:S01]  /*a670*/  @P0 LEA R14, P2, R9, c[0x0][0x1c8], 0x1 ;  /* 0x00007200090e0a11 */ /* 0x000fe200078408ff */
[----:B------:R-:W-:Y:S01]  /*a680*/  FMUL.FTZ R57, R2, R57 ;  /* 0x0000003902397220 */ /* 0x000fe20000410000 */
[----:B------:R-:W-:Y:S01]  /*a690*/  @P0 IADD3.X R13, R3, R7, RZ, P6, !PT ;  /* 0x00000007030d0210 */ /* 0x000fe200037fe4ff */
[----:B------:R-:W4:Y:S01]  /*a6a0*/  MUFU.EX2 R0, R0 ;  /* 0x0000000000007308 */ /* 0x000f220000000800 */
[----:B------:R-:W-:Y:S01]  /*a6b0*/  @P0 IADD3 R4, P1, R4, R8, RZ ;  /* 0x0000000804040210 */ /* 0x000fe20007f3e0ff */
[C---:B------:R-:W-:Y:S01]  /*a6c0*/  FMUL.FTZ R60, R2.reuse, R60 ;  /* 0x0000003c023c7220 */ /* 0x040fe20000410000 */
[----:B---3--:R-:W-:Y:S01]  /*a6d0*/  @P0 LEA.HI.X R15, R9, c[0x0][0x1cc], R13, 0x1, P2 ;  /* 0x00007300090f0a11 */ /* 0x008fe200010f0c0d */
[----:B------:R-:W-:Y:S01]  /*a6e0*/  FMUL.FTZ R61, R2, R61 ;  /* 0x0000003d023d7220 */ /* 0x000fe20000410000 */
[----:B------:R-:W-:Y:S01]  /*a6f0*/  @P0 LEA R12, P6, R4, c[0x0][0x1c8], 0x1 ;  /* 0x00007200040c0a11 */ /* 0x000fe200078c08ff */
[----:B------:R-:W-:Y:S01]  /*a700*/  FMUL.FTZ R64, R2, R64 ;  /* 0x0000004002407220 */ /* 0x000fe20000410000 */
[----:B------:R-:W-:Y:S01]  /*a710*/  @P0 IADD3.X R3, R3, R11, RZ, P1, !PT ;  /* 0x0000000b03030210 */ /* 0x000fe20000ffe4ff */
[----:B------:R2:W-:Y:S01]  /*a720*/  @P0 LDGSTS.E.BYPASS.LTC128B.128 [R207+0x8100], [R14.64], !P4 ;  /* 0x081000000ecf0fae */ /* 0x0005e2000e101d46 */
[----:B------:R-:W-:Y:S01]  /*a730*/  @P0 IADD3 R9, P2, R6, R220, RZ ;  /* 0x000000dc06090210 */ /* 0x000fe20007f5e0ff */
[----:B------:R-:W-:Y:S01]  /*a740*/  FMUL.FTZ R65, R2, R65 ;  /* 0x0000004102417220 */ /* 0x000fe20000410000 */
[----:B------:R-:W-:Y:S01]  /*a750*/  @P0 LEA.HI.X R13, R4, c[0x0][0x1cc], R3, 0x1, P6 ;  /* 0x00007300040d0a11 */ /* 0x000fe200030f0c03 */
[--C-:B------:R-:W-:Y:S01]  /*a760*/  FFMA.FTZ R3, R142, c[0x0][0x2d0], -R103.reuse ;  /* 0x0000b4008e037a23 */ /* 0x100fe20000010867 */
[C---:B------:R-:W-:Y:S01]  /*a770*/  @P0 IADD3 R16, P6, R6.reuse, R10, RZ ;  /* 0x0000000a06100210 */ /* 0x040fe20007fde0ff */
[----:B-1----:R-:W-:Y:S01]  /*a780*/  FFMA.FTZ R102, R139, c[0x0][0x2d0], -R103 ;  /* 0x0000b4008b667a23 */ /* 0x002fe20000010867 */
[----:B------:R-:W-:Y:S01]  /*a790*/  @P0 IADD3 R10, P1, R6, R8, RZ ;  /* 0x00000008060a0210 */ /* 0x000fe20007f3e0ff */
[----:B------:R2:W-:Y:S01]  /*a7a0*/  @P0 LDGSTS.E.BYPASS.LTC128B.128 [R207+0xa100], [R12.64], !P3 ;  /* 0x0a1000000ccf0fae */ /* 0x0005e2000d901d46 */
[----:B------:R-:W-:Y:S01]  /*a7b0*/  @P0 IADD3.X R7, R5, R7, RZ, P6, !PT ;  /* 0x0000000705070210 */ /* 0x000fe200037fe4ff */
[----:B------:R1:W3:Y:S01]  /*a7c0*/  MUFU.EX2 R211, R3 ;  /* 0x0000000300d37308 */ /* 0x0002e20000000800 */
[----:B------:R-:W-:Y:S01]  /*a7d0*/  @P0 LEA R8, P6, R9, c[0x0][0x1c8], 0x1 ;  /* 0x0000720009080a11 */ /* 0x000fe200078c08ff */
[C---:B------:R-:W-:Y:S01]  /*a7e0*/  FMUL.FTZ R68, R2.reuse, R68 ;  /* 0x0000004402447220 */ /* 0x040fe20000410000 */
[C---:B------:R-:W-:Y:S01]  /*a7f0*/  @P0 IADD3.X R17, R5.reuse, R11, RZ, P1, !PT ;  /* 0x0000000b05110210 */ /* 0x040fe20000ffe4ff */
[----:B------:R-:W-:Y:S01]  /*a800*/  FMUL.FTZ R69, R2, R69 ;  /* 0x0000004502457220 */ /* 0x000fe20000410000 */
[----:B------:R-:W-:Y:S01]  /*a810*/  @P0 IADD3.X R5, R5, R219, RZ, P2, !PT ;  /* 0x000000db05050210 */ /* 0x000fe200017fe4ff */
[----:B----4-:R-:W-:Y:S01]  /*a820*/  FMUL.FTZ R18, R0, R118 ;  /* 0x0000007600127220 */ /* 0x010fe20000410000 */
[----:B------:R-:W-:Y:S01]  /*a830*/  @P0 LEA R6, P2, R16, c[0x0][0x1c8], 0x1 ;  /* 0x0000720010060a11 */ /* 0x000fe200078408ff */
[----:B------:R-:W-:Y:S01]  /*a840*/  FMUL.FTZ R19, R0, R119 ;  /* 0x0000007700137220 */ /* 0x000fe20000410000 */
[----:B------:R-:W-:Y:S01]  /*a850*/  @P0 LEA.HI.X R9, R9, c[0x0][0x1cc], R5, 0x1, P6 ;  /* 0x0000730009090a11 */ /* 0x000fe200030f0c05 */
[----:B------:R4:W-:Y:S01]  /*a860*/  MUFU.EX2 R209, R102 ;  /* 0x0000006600d17308 */ /* 0x0009e20000000800 */
[----:B------:R-:W-:Y:S01]  /*a870*/  @P0 LEA.HI.X R7, R16, c[0x0][0x1cc], R7, 0x1, P2 ;  /* 0x0000730010070a11 */ /* 0x000fe200010f0c07 */
[----:B------:R-:W-:Y:S01]  /*a880*/  FMUL.FTZ R16, R2, R116 ;  /* 0x0000007402107220 */ /* 0x000fe20000410000 */
[----:B------:R-:W-:Y:S01]  /*a890*/  @P0 LEA R4, P1, R10, c[0x0][0x1c8], 0x1 ;  /* 0x000072000a040a11 */ /* 0x000fe200078208ff */
[----:B------:R5:W-:Y:S01]  /*a8a0*/  @P0 LDGSTS.E.BYPASS.LTC128B.128 [R207+0x7100], [R8.64], !P5 ;  /* 0x0710000008cf0fae */ /* 0x000be2000e901d46 */
[----:B------:R-:W-:Y:S02]  /*a8b0*/  FMUL.FTZ R26, R0, R126 ;  /* 0x0000007e001a7220 */ /* 0x000fe40000410000 */
[----:B------:R-:W-:Y:S01]  /*a8c0*/  @P0 LEA.HI.X R5, R10, c[0x0][0x1cc], R17, 0x1, P1 ;  /* 0x000073000a050a11 */ /* 0x000fe200008f0c11 */
[----:B------:R-:W-:Y:S02]  /*a8d0*/  FMUL.FTZ R17, R2, R117 ;  /* 0x0000007502117220 */ /* 0x000fe40000410000 */
[C---:B------:R-:W-:Y:S02]  /*a8e0*/  FMUL.FTZ R27, R0.reuse, R127 ;  /* 0x0000007f001b7220 */ /* 0x040fe40000410000 */
[----:B------:R3:W-:Y:S01]  /*a8f0*/  @P0 LDGSTS.E.BYPASS.LTC128B.128 [R207+0x9100], [R6.64], !P4 ;  /* 0x0910000006cf0fae */ /* 0x0007e2000e101d46 */
[----:B------:R-:W-:Y:S02]  /*a900*/  FMUL.FTZ R34, R0, R134 ;  /* 0x0000008600227220 */ /* 0x000fe40000410000 */
[----:B-1----:R-:W-:Y:S02]  /*a910*/  FMUL.FTZ R3, R100, c[0x0][0x2d0] ;  /* 0x0000b40064037a20 */ /* 0x002fe40000410000 */
[----:B------:R-:W-:Y:S02]  /*a920*/  FMUL.FTZ R35, R0, R135 ;  /* 0x0000008700237220 */ /* 0x000fe40000410000 */
[--C-:B------:R-:W-:Y:S01]  /*a930*/  FFMA.FTZ R11, R147, c[0x0][0x2d0], -R3.reuse ;  /* 0x0000b400930b7a23 */ /* 0x100fe20000010803 */
[----:B------:R1:W-:Y:S01]  /*a940*/  @P0 LDGSTS.E.BYPASS.LTC128B.128 [R207+0xb100], [R4.64], !P3 ;  /* 0x0b10000004cf0fae */ /* 0x0003e2000d901d46 */
[--C-:B------:R-:W-:Y:S02]  /*a950*/  FFMA.FTZ R10, R146, c[0x0][0x2d0], -R3.reuse ;  /* 0x0000b400920a7a23 */ /* 0x100fe40000010803 */
[----:B------:R1:W-:Y:S01]  /*a960*/  MUFU.EX2 R177, R11 ;  /* 0x0000000b00b17308 */ /* 0x0003e20000000800 */
[--C-:B----4-:R-:W-:Y:S02]  /*a970*/  FFMA.FTZ R102, R148, c[0x0][0x2d0], -R3.reuse ;  /* 0x0000b40094667a23 */ /* 0x110fe40000010803 */
[C---:B------:R-:W-:Y:S02]  /*a980*/  FMUL.FTZ R38, R0.reuse, R38 ;  /* 0x0000002600267220 */ /* 0x040fe40000410000 */
[----:B--2---:R-:W2:Y:S01]  /*a990*/  LDSM.16.MT88.4 R12, [R185] ;  /* 0x00000000b90c783b */ /* 0x004ea20000004200 */
[----:B------:R-:W-:Y:S02]  /*a9a0*/  FMUL.FTZ R39, R0, R39 ;  /* 0x0000002700277220 */ /* 0x000fe40000410000 */
[--C-:B-----5:R-:W-:Y:S02]  /*a9b0*/  FFMA.FTZ R8, R144, c[0x0][0x2d0], -R3.reuse ;  /* 0x0000b40090087a23 */ /* 0x120fe40000010803 */
[----:B------:R-:W4:Y:S01]  /*a9c0*/  MUFU.EX2 R176, R10 ;  /* 0x0000000a00b07308 */ /* 0x000f220000000800 */
[----:B------:R-:W-:Y:S02]  /*a9d0*/  FMUL.FTZ R9, R2, R109 ;  /* 0x0000006d02097220 */ /* 0x000fe40000410000 */
[----:B------:R-:W5:Y:S01]  /*a9e0*/  LDSM.16.MT88.4 R20, [R186] ;  /* 0x00000000ba14783b */ /* 0x000f620000004200 */
[C---:B------:R-:W-:Y:S02]  /*a9f0*/  FMUL.FTZ R42, R0.reuse, R42 ;  /* 0x0000002a002a7220 */ /* 0x040fe40000410000 */
[C---:B---3--:R-:W-:Y:S01]  /*aa00*/  FMUL.FTZ R6, R0.reuse, R106 ;  /* 0x0000006a00067220 */ /* 0x048fe20000410000 */
[----:B------:R-:W-:Y:S01]  /*aa10*/  F2FP.PACK_AB R106, R211, R212 ;  /* 0x000000d4d36a723e */ /* 0x000fe200000000ff */
[C---:B------:R-:W-:Y:S02]  /*aa20*/  FMUL.FTZ R7, R0.reuse, R107 ;  /* 0x0000006b00077220 */ /* 0x040fe40000410000 */
[----:B------:R3:W-:Y:S01]  /*aa30*/  MUFU.EX2 R175, R8 ;  /* 0x0000000800af7308 */ /* 0x0007e20000000800 */
[----:B------:R-:W2:Y:S01]  /*aa40*/  LDSM.16.MT88.4 R28, [R189] ;  /* 0x00000000bd1c783b */ /* 0x000ea20000004200 */
[----:B------:R-:W-:Y:S02]  /*aa50*/  FMUL.FTZ R43, R0, R43 ;  /* 0x0000002b002b7220 */ /* 0x000fe40000410000 */
[--C-:B-1----:R-:W-:Y:S02]  /*aa60*/  FFMA.FTZ R4, R145, c[0x0][0x2d0], -R3.reuse ;  /* 0x0000b40091047a23 */ /* 0x102fe40000010803 */
[----:B------:R-:W-:Y:S02]  /*aa70*/  FMUL.FTZ R5, R2, R105 ;  /* 0x0000006902057220 */ /* 0x000fe40000410000 */
[C---:B------:R-:W-:Y:S01]  /*aa80*/  FMUL.FTZ R11, R0.reuse, R111 ;  /* 0x0000006f000b7220 */ /* 0x040fe20000410000 */
[----:B------:R-:W-:Y:S01]  /*aa90*/  LDSM.16.MT88.4 R116, [R186+0x2000] ;  /* 0x00200000ba74783b */ /* 0x000fe20000004200 */
[----:B------:R-:W1:Y:S01]  /*aaa0*/  MUFU.EX2 R174, R4 ;  /* 0x0000000400ae7308 */ /* 0x000e620000000800 */
[C---:B------:R-:W-:Y:S02]  /*aab0*/  FMUL.FTZ R46, R0.reuse, R46 ;  /* 0x0000002e002e7220 */ /* 0x040fe40000410000 */
[----:B------:R-:W-:Y:S01]  /*aac0*/  FMUL.FTZ R47, R0, R47 ;  /* 0x0000002f002f7220 */ /* 0x000fe20000410000 */
[----:B----4-:R-:W-:Y:S01]  /*aad0*/  F2FP.PACK_AB R105, R176, R177 ;  /* 0x000000b1b069723e */ /* 0x010fe200000000ff */
[C---:B------:R-:W-:Y:S02]  /*aae0*/  FMUL.FTZ R10, R0.reuse, R110 ;  /* 0x0000006e000a7220 */ /* 0x040fe40000410000 */
[----:B------:R-:W-:Y:S01]  /*aaf0*/  LDSM.16.MT88.4 R124, [R188+0x800] ;  /* 0x00080000bc7c783b */ /* 0x000fe20000004200 */
[C---:B------:R-:W-:Y:S02]  /*ab00*/  FMUL.FTZ R50, R0.reuse, R50 ;  /* 0x0000003200327220 */ /* 0x040fe40000410000 */
[----:B------:R4:W4:Y:S01]  /*ab10*/  MUFU.EX2 R173, R102 ;  /* 0x0000006600ad7308 */ /* 0x0009220000000800 */
[C---:B------:R-:W-:Y:S02]  /*ab20*/  FMUL.FTZ R51, R0.reuse, R51 ;  /* 0x0000003300337220 */ /* 0x040fe40000410000 */
[----:B------:R-:W-:Y:S02]  /*ab30*/  FMUL.FTZ R54, R0, R54 ;  /* 0x0000003600367220 */ /* 0x000fe40000410000 */
[----:B---3--:R-:W-:Y:S01]  /*ab40*/  FMUL.FTZ R8, R2, R108 ;  /* 0x0000006c02087220 */ /* 0x008fe20000410000 */
[----:B------:R-:W-:Y:S01]  /*ab50*/  LDSM.16.MT88.4 R132, [R186+0x2800] ;  /* 0x00280000ba84783b */ /* 0x000fe20000004200 */
[C---:B------:R-:W-:Y:S02]  /*ab60*/  FMUL.FTZ R55, R0.reuse, R55 ;  /* 0x0000003700377220 */ /* 0x040fe40000410000 */
[C---:B------:R-:W-:Y:S02]  /*ab70*/  FMUL.FTZ R58, R0.reuse, R58 ;  /* 0x0000003a003a7220 */ /* 0x040fe40000410000 */
[C---:B------:R-:W-:Y:S02]  /*ab80*/  FMUL.FTZ R59, R0.reuse, R59 ;  /* 0x0000003b003b7220 */ /* 0x040fe40000410000 */
[----:B------:R-:W-:Y:S01]  /*ab90*/  FMUL.FTZ R62, R0, R62 ;  /* 0x0000003e003e7220 */ /* 0x000fe20000410000 */
[----:B-1----:R-:W-:Y:S01]  /*aba0*/  F2FP.PACK_AB R107, R174, R175 ;  /* 0x000000afae6b723e */ /* 0x002fe200000000ff */
[----:B------:R-:W-:Y:S01]  /*abb0*/  FMUL.FTZ R4, R2, R104 ;  /* 0x0000006802047220 */ /* 0x000fe20000410000 */
[----:B------:R-:W-:Y:S01]  /*abc0*/  F2FP.PACK_AB R104, R213, R214 ;  /* 0x000000d6d568723e */ /* 0x000fe200000000ff */
[----:B------:R-:W1:Y:S01]  /*abd0*/  LDSM.16.MT88.4 R108, [R188] ;  /* 0x00000000bc6c783b */ /* 0x000e620000004200 */
[C---:B------:R-:W-:Y:S02]  /*abe0*/  FMUL.FTZ R63, R0.reuse, R63 ;  /* 0x0000003f003f7220 */ /* 0x040fe40000410000 */
[C---:B------:R-:W-:Y:S02]  /*abf0*/  FMUL.FTZ R66, R0.reuse, R66 ;  /* 0x0000004200427220 */ /* 0x040fe40000410000 */
[----:B------:R-:W-:Y:S01]  /*ac00*/  FMUL.FTZ R67, R0, R67 ;  /* 0x0000004300437220 */ /* 0x000fe20000410000 */
[C---:B--2---:R-:W-:Y:S02]  /*ac10*/  HMMA.16816.F32 R4, R104.reuse, R12, R4 ;  /* 0x0000000c6804723c */ /* 0x044fe40000001804 */
[----:B------:R-:W-:Y:S03]  /*ac20*/  LDSM.16.MT88.4 R140, [R189+0x2800] ;  /* 0x00280000bd8c783b */ /* 0x000fe60000004200 */
[----:B----4-:R-:W-:Y:S02]  /*ac30*/  FFMA.FTZ R102, R149, c[0x0][0x2d0], -R3 ;  /* 0x0000b40095667a23 */ /* 0x010fe40000010803 */
[C---:B------:R-:W-:Y:S01]  /*ac40*/  FMUL.FTZ R12, R2.reuse, R112 ;  /* 0x00000070020c7220 */ /* 0x040fe20000410000 */
[C---:B------:R-:W-:Y:S01]  /*ac50*/  HMMA.16816.F32 R8, R104.reuse, R14, R8 ;  /* 0x0000000e6808723c */ /* 0x040fe20000001808 */
[----:B------:R2:W3:Y:S01]  /*ac60*/  MUFU.EX2 R172, R102 ;  /* 0x0000006600ac7308 */ /* 0x0004e20000000800 */
[----:B------:R-:W-:Y:S02]  /*ac70*/  LDSM.16.MT88.4 R144, [R186+0x3800] ;  /* 0x00380000ba90783b */ /* 0x000fe40000004200 */
[----:B------:R-:W-:Y:S02]  /*ac80*/  FMUL.FTZ R13, R2, R113 ;  /* 0x00000071020d7220 */ /* 0x000fe40000410000 */
[C---:B------:R-:W-:Y:S02]  /*ac90*/  FMUL.FTZ R70, R0.reuse, R70 ;  /* 0x0000004600467220 */ /* 0x040fe40000410000 */
[C---:B------:R-:W-:Y:S02]  /*aca0*/  FMUL.FTZ R14, R0.reuse, R114 ;  /* 0x00000072000e7220 */ /* 0x040fe40000410000 */
[----:B------:R-:W0:Y:S02]  /*acb0*/  LDGDEPBAR ;  /* 0x00000000000079af */ /* 0x000e240000000000 */
[C---:B------:R-:W-:Y:S02]  /*acc0*/  FMUL.FTZ R15, R0.reuse, R115 ;  /* 0x00000073000f7220 */ /* 0x040fe40000410000 */
[----:B------:R-:W-:Y:S02]  /*acd0*/  FMUL.FTZ R71, R0, R71 ;  /* 0x0000004700477220 */ /* 0x000fe40000410000 */
[C---:B------:R-:W-:Y:S02]  /*ace0*/  FMUL.FTZ R72, R2.reuse, R72 ;  /* 0x0000004802487220 */ /* 0x040fe40000410000 */
[----:B------:R-:W4:Y:S01]  /*acf0*/  LDSM.16.MT88.4 R112, [R185+0x2000] ;  /* 0x00200000b970783b */ /* 0x000f220000004200 */
[C---:B-----5:R-:W-:Y:S03]  /*ad00*/  HMMA.16816.F32 R12, R104.reuse, R20, R12 ;  /* 0x00000014680c723c */ /* 0x060fe6000000180c */
[----:B------:R-:W-:Y:S02]  /*ad10*/  FMUL.FTZ R73, R2, R73 ;  /* 0x0000004902497220 */ /* 0x000fe40000410000 */
[----:B------:R-:W-:Y:S02]  /*ad20*/  FMUL.FTZ R74, R0, R74 ;  /* 0x0000004a004a7220 */ /* 0x000fe40000410000 */
[C---:B------:R-:W-:Y:S01]  /*ad30*/  FMUL.FTZ R20, R2.reuse, R120 ;  /* 0x0000007802147220 */ /* 0x040fe20000410000 */
[C---:B------:R-:W-:Y:S04]  /*ad40*/  HMMA.16816.F32 R16, R104.reuse, R22, R16 ;  /* 0x000000166810723c */ /* 0x040fe80000001810 */
[----:B------:R-:W-:Y:S02]  /*ad50*/  FMUL.FTZ R21, R2, R121 ;  /* 0x0000007902157220 */ /* 0x000fe40000410000 */
[--C-:B--2---:R-:W-:Y:S02]  /*ad60*/  FFMA.FTZ R102, R150, c[0x0][0x2d0], -R103.reuse ;  /* 0x0000b40096667a23 */ /* 0x104fe40000010867 */
[C---:B------:R-:W-:Y:S02]  /*ad70*/  FMUL.FTZ R22, R0.reuse, R122 ;  /* 0x0000007a00167220 */ /* 0x040fe40000410000 */
[----:B------:R2:W5:Y:S02]  /*ad80*/  MUFU.EX2 R183, R102 ;  /* 0x0000006600b77308 */ /* 0x0005640000000800 */
[C---:B------:R-:W-:Y:S02]  /*ad90*/  FMUL.FTZ R23, R0.reuse, R123 ;  /* 0x0000007b00177220 */ /* 0x040fe40000410000 */
[----:B------:R-:W-:Y:S01]  /*ada0*/  LDSM.16.MT88.4 R120, [R189+0x800] ;  /* 0x00080000bd78783b */ /* 0x000fe20000004200 */
[----:B------:R-:W-:Y:S02]  /*adb0*/  FMUL.FTZ R75, R0, R75 ;  /* 0x0000004b004b7220 */ /* 0x000fe40000410000 */
[C---:B------:R-:W-:Y:S02]  /*adc0*/  FMUL.FTZ R76, R2.reuse, R76 ;  /* 0x0000004c024c7220 */ /* 0x040fe40000410000 */
[C---:B------:R-:W-:Y:S03]  /*add0*/  HMMA.16816.F32 R20, R104.reuse, R28, R20 ;  /* 0x0000001c6814723c */ /* 0x040fe60000001814 */
[----:B------:R-:W-:Y:S02]  /*ade0*/  FMUL.FTZ R77, R2, R77 ;  /* 0x0000004d024d7220 */ /* 0x000fe40000410000 */
        /* <DEDUP_REMOVED lines=8> */
[----:B--2---:R-:W-:Y:S02]  /*ae70*/  FFMA.FTZ R102, R151, c[0x0][0x2d0], -R103 ;  /* 0x0000b40097667a23 */ /* 0x004fe40000010867 */
[C---:B------:R-:W-:Y:S02]  /*ae80*/  FMUL.FTZ R80, R2.reuse, R80 ;  /* 0x0000005002507220 */ /* 0x040fe40000410000 */
[C---:B-1----:R-:W-:Y:S01]  /*ae90*/  HMMA.16816.F32 R28, R104.reuse, R108, R28 ;  /* 0x0000006c681c723c */ /* 0x042fe2000000181c */
[----:B------:R1:W-:Y:S02]  /*aea0*/  MUFU.EX2 R182, R102 ;  /* 0x0000006600b67308 */ /* 0x0003e40000000800 */
[----:B------:R-:W-:Y:S01]  /*aeb0*/  LDSM.16.MT88.4 R148, [R189+0x3800] ;  /* 0x00380000bd94783b */ /* 0x000fe20000004200 */
[----:B------:R-:W-:Y:S02]  /*aec0*/  FMUL.FTZ R81, R2, R81 ;  /* 0x0000005102517220 */ /* 0x000fe40000410000 */
[C---:B------:R-:W-:Y:S02]  /*aed0*/  FMUL.FTZ R82, R0.reuse, R82 ;  /* 0x0000005200527220 */ /* 0x040fe40000410000 */
[C---:B------:R-:W-:Y:S03]  /*aee0*/  HMMA.16816.F32 R32, R104.reuse, R110, R32 ;  /* 0x0000006e6820723c */ /* 0x040fe60000001820 */
[----:B------:R-:W2:Y:S01]  /*aef0*/  LDSM.16.MT88.4 R108, [R189+0x2000] ;  /* 0x00200000bd6c783b */ /* 0x000ea20000004200 */
[----:B------:R-:W-:Y:S02]  /*af00*/  FMUL.FTZ R83, R0, R83 ;  /* 0x0000005300537220 */ /* 0x000fe40000410000 */
[C---:B------:R-:W-:Y:S02]  /*af10*/  FMUL.FTZ R84, R2.reuse, R84 ;  /* 0x0000005402547220 */ /* 0x040fe40000410000 */
[C---:B----4-:R-:W-:Y:S04]  /*af20*/  HMMA.16816.F32 R36, R104.reuse, R112, R36 ;  /* 0x000000706824723c */ /* 0x050fe80000001824 */
[----:B------:R-:W-:Y:S02]  /*af30*/  FMUL.FTZ R85, R2, R85 ;  /* 0x0000005502557220 */ /* 0x000fe40000410000 */
[----:B------:R-:W-:Y:S02]  /*af40*/  FMUL.FTZ R86, R0, R86 ;  /* 0x0000005600567220 */ /* 0x000fe40000410000 */
[C---:B------:R-:W-:Y:S01]  /*af50*/  HMMA.16816.F32 R40, R104.reuse, R114, R40 ;  /* 0x000000726828723c */ /* 0x040fe20000001828 */
[----:B------:R-:W4:Y:S03]  /*af60*/  LDSM.16.MT88.4 R112, [R188+0x2000] ;  /* 0x00200000bc70783b */ /* 0x000f260000004200 */
[--C-:B-1----:R-:W-:Y:S02]  /*af70*/  FFMA.FTZ R102, R152, c[0x0][0x2d0], -R3.reuse ;  /* 0x0000b40098667a23 */ /* 0x102fe40000010803 */
[----:B------:R-:W-:Y:S02]  /*af80*/  FMUL.FTZ R87, R0, R87 ;  /* 0x0000005700577220 */ /* 0x000fe40000410000 */
[C---:B------:R-:W-:Y:S01]  /*af90*/  HMMA.16816.F32 R44, R104.reuse, R116, R44 ;  /* 0x00000074682c723c */ /* 0x040fe2000000182c */
[----:B------:R1:W1:Y:S03]  /*afa0*/  MUFU.EX2 R171, R102 ;  /* 0x0000006600ab7308 */ /* 0x0002660000000800 */
[C---:B------:R-:W-:Y:S02]  /*afb0*/  FMUL.FTZ R88, R2.reuse, R88 ;  /* 0x0000005802587220 */ /* 0x040fe40000410000 */
[----:B------:R-:W-:Y:S02]  /*afc0*/  FMUL.FTZ R89, R2, R89 ;  /* 0x0000005902597220 */ /* 0x000fe40000410000 */
[C---:B------:R-:W-:Y:S01]  /*afd0*/  HMMA.16816.F32 R48, R104.reuse, R118, R48 ;  /* 0x000000766830723c */ /* 0x040fe20000001830 */
[----:B------:R-:W3:Y:S03]  /*afe0*/  LDSM.16.MT88.4 R116, [R185+0x4000] ;  /* 0x00400000b974783b */ /* 0x000ee60000004200 */
[C---:B------:R-:W-:Y:S02]  /*aff0*/  FMUL.FTZ R90, R0.reuse, R90 ;  /* 0x0000005a005a7220 */ /* 0x040fe40000410000 */
[----:B------:R-:W-:Y:S02]  /*b000*/  FMUL.FTZ R91, R0, R91 ;  /* 0x0000005b005b7220 */ /* 0x000fe40000410000 */
[C---:B------:R-:W-:Y:S01]  /*b010*/  FMUL.FTZ R92, R2.reuse, R92 ;  /* 0x0000005c025c7220 */ /* 0x040fe20000410000 */
[C---:B--2---:R-:W-:Y:S03]  /*b020*/  HMMA.16816.F32 R52, R104.reuse, R108, R52 ;  /* 0x0000006c6834723c */ /* 0x044fe60000001834 */
[----:B------:R-:W-:Y:S02]  /*b030*/  FMUL.FTZ R93, R2, R93 ;  /* 0x0000005d025d7220 */ /* 0x000fe40000410000 */
[C---:B------:R-:W-:Y:S02]  /*b040*/  FMUL.FTZ R94, R0.reuse, R94 ;  /* 0x0000005e005e7220 */ /* 0x040fe40000410000 */
[----:B-1----:R-:W-:Y:S01]  /*b050*/  FFMA.FTZ R102, R153, c[0x0][0x2d0], -R3 ;  /* 0x0000b40099667a23 */ /* 0x002fe20000010803 */
[C---:B------:R-:W-:Y:S01]  /*b060*/  HMMA.16816.F32 R56, R104.reuse, R110, R56 ;  /* 0x0000006e6838723c */ /* 0x040fe20000001838 */
[----:B------:R-:W1:Y:S02]  /*b070*/  LDSM.16.MT88.4 R108, [R186+0x4000] ;  /* 0x00400000ba6c783b */ /* 0x000e640000004200 */
[----:B------:R2:W1:Y:S01]  /*b080*/  MUFU.EX2 R170, R102 ;  /* 0x0000006600aa7308 */ /* 0x0004620000000800 */
[----:B------:R-:W-:Y:S02]  /*b090*/  FMUL.FTZ R95, R0, R95 ;  /* 0x0000005f005f7220 */ /* 0x000fe40000410000 */
[C---:B------:R-:W-:Y:S02]  /*b0a0*/  FMUL.FTZ R96, R2.reuse, R96 ;  /* 0x0000006002607220 */ /* 0x040fe40000410000 */
[C---:B----4-:R-:W-:Y:S04]  /*b0b0*/  HMMA.16816.F32 R60, R104.reuse, R112, R60 ;  /* 0x00000070683c723c */ /* 0x050fe8000000183c */
[----:B------:R-:W-:Y:S02]  /*b0c0*/  FMUL.FTZ R97, R2, R97 ;  /* 0x0000006102617220 */ /* 0x000fe40000410000 */
[C---:B------:R-:W-:Y:S02]  /*b0d0*/  FMUL.FTZ R98, R0.reuse, R98 ;  /* 0x0000006200627220 */ /* 0x040fe40000410000 */
[C---:B------:R-:W-:Y:S01]  /*b0e0*/  HMMA.16816.F32 R64, R104.reuse, R114, R64 ;  /* 0x000000726840723c */ /* 0x040fe20000001840 */
[----:B------:R-:W4:Y:S03]  /*b0f0*/  LDSM.16.MT88.4 R112, [R189+0x4000] ;  /* 0x00400000bd70783b */ /* 0x000f260000004200 */
[----:B------:R-:W-:Y:S02]  /*b100*/  FMUL.FTZ R99, R0, R99 ;  /* 0x0000006300637220 */ /* 0x000fe40000410000 */
[----:B------:R-:W-:Y:S02]  /*b110*/  FFMA.FTZ R2, R2, R226, R214 ;  /* 0x000000e202027223 */ /* 0x000fe400000100d6 */
[C---:B---3--:R-:W-:Y:S04]  /*b120*/  HMMA.16816.F32 R68, R104.reuse, R116, R68 ;  /* 0x000000746844723c */ /* 0x048fe80000001844 */
[----:B--2---:R-:W-:Y:S02]  /*b130*/  FFMA.FTZ R102, R154, c[0x0][0x2d0], -R103 ;  /* 0x0000b4009a667a23 */ /* 0x004fe40000010867 */
[----:B------:R-:W-:Y:S02]  /*b140*/  FFMA.FTZ R0, R0, R227, R177 ;  /* 0x000000e300007223 */ /* 0x000fe400000100b1 */
[C---:B------:R-:W-:Y:S01]  /*b150*/  HMMA.16816.F32 R72, R104.reuse, R118, R72 ;  /* 0x000000766848723c */ /* 0x040fe20000001848 */
[----:B------:R-:W2:Y:S01]  /*b160*/  LDSM.16.MT88.4 R116, [R188+0x4000] ;  /* 0x00400000bc74783b */ /* 0x000ea20000004200 */
[----:B------:R3:W2:Y:S02]  /*b170*/  MUFU.EX2 R181, R102 ;  /* 0x0000006600b57308 */ /* 0x0006a40000000800 */
[----:B------:R-:W-:Y:S02]  /*b180*/  FADD.FTZ R2, R213, R2 ;  /* 0x00000002d5027221 */ /* 0x000fe40000010000 */
[----:B------:R-:W-:Y:S02]  /*b190*/  FADD.FTZ R0, R176, R0 ;  /* 0x00000000b0007221 */ /* 0x000fe40000010000 */
[----:B------:R-:W-:Y:S01]  /*b1a0*/  FADD.FTZ R2, R212, R2 ;  /* 0x00000002d4027221 */ /* 0x000fe20000010000 */
[C---:B-1----:R-:W-:Y:S03]  /*b1b0*/  HMMA.16816.F32 R76, R104.reuse, R108, R76 ;  /* 0x0000006c684c723c */ /* 0x042fe6000000184c */
[----:B------:R-:W-:Y:S02]  /*b1c0*/  FADD.FTZ R0, R175, R0 ;  /* 0x00000000af007221 */ /* 0x000fe40000010000 */
[----:B------:R-:W-:Y:S02]  /*b1d0*/  FADD.FTZ R2, R211, R2 ;  /* 0x00000002d3027221 */ /* 0x000fe40000010000 */
[----:B------:R-:W-:Y:S01]  /*b1e0*/  FADD.FTZ R0, R174, R0 ;  /* 0x00000000ae007221 */ /* 0x000fe20000010000 */
[C---:B------:R-:W-:Y:S01]  /*b1f0*/  HMMA.16816.F32 R80, R104.reuse, R110, R80 ;  /* 0x0000006e6850723c */ /* 0x040fe20000001850 */
[----:B------:R-:W1:Y:S03]  /*b200*/  LDSM.16.MT88.4 R108, [R185+0x800] ;  /* 0x00080000b96c783b */ /* 0x000e660000004200 */
[----:B------:R-:W-:Y:S02]  /*b210*/  FADD.FTZ R2, R210, R2 ;  /* 0x00000002d2027221 */ /* 0x000fe40000010000 */
[----:B------:R-:W-:Y:S02]  /*b220*/  FADD.FTZ R0, R173, R0 ;  /* 0x00000000ad007221 */ /* 0x000fe40000010000 */
[C---:B----4-:R-:W-:Y:S04]  /*b230*/  HMMA.16816.F32 R84, R104.reuse, R112, R84 ;  /* 0x000000706854723c */ /* 0x050fe80000001854 */
[----:B---3--:R-:W-:Y:S02]  /*b240*/  FFMA.FTZ R102, R155, c[0x0][0x2d0], -R103 ;  /* 0x0000b4009b667a23 */ /* 0x008fe40000010867 */
[----:B------:R-:W-:Y:S01]  /*b250*/  LDSM.16.MT88.4 R152, [R188+0x3800] ;  /* 0x00380000bc98783b */ /* 0x000fe20000004200 */
[----:B------:R-:W-:Y:S01]  /*b260*/  FADD.FTZ R2, R209, R2 ;  /* 0x00000002d1027221 */ /* 0x000fe20000010000 */
[C---:B------:R-:W-:Y:S01]  /*b270*/  HMMA.16816.F32 R88, R104.reuse, R114, R88 ;  /* 0x000000726858723c */ /* 0x040fe20000001858 */
[----:B------:R3:W4:Y:S03]  /*b280*/  MUFU.EX2 R180, R102 ;  /* 0x0000006600b47308 */ /* 0x0007260000000800 */
[----:B------:R-:W-:Y:S02]  /*b290*/  FADD.FTZ R0, R172, R0 ;  /* 0x00000000ac007221 */ /* 0x000fe40000010000 */
[----:B------:R-:W1:Y:S01]  /*b2a0*/  LDSM.16.MT88.4 R112, [R186+0x800] ;  /* 0x00080000ba70783b */ /* 0x000e620000004200 */
[----:B-----5:R-:W-:Y:S01]  /*b2b0*/  FADD.FTZ R2, R183, R2 ;  /* 0x00000002b7027221 */ /* 0x020fe20000010000 */
[C---:B--2---:R-:W-:Y:S04]  /*b2c0*/  HMMA.16816.F32 R92, R104.reuse, R116, R92 ;  /* 0x00000074685c723c */ /* 0x044fe8000000185c */
[----:B------:R-:W-:Y:S02]  /*b2d0*/  FADD.FTZ R0, R171, R0 ;  /* 0x00000000ab007221 */ /* 0x000fe40000010000 */
[----:B------:R-:W-:Y:S02]  /*b2e0*/  FADD.FTZ R2, R182, R2 ;  /* 0x00000002b6027221 */ /* 0x000fe40000010000 */
[----:B------:R-:W-:Y:S01]  /*b2f0*/  HMMA.16816.F32 R96, R104, R118, R96 ;  /* 0x000000766860723c */ /* 0x000fe20000001860 */
[----:B------:R-:W2:Y:S03]  /*b300*/  LDSM.16.MT88.4 R116, [R188+0x2800] ;  /* 0x00280000bc74783b */ /* 0x000ea60000004200 */
[----:B------:R-:W-:Y:S02]  /*b310*/  FADD.FTZ R0, R170, R0 ;  /* 0x00000000aa007221 */ /* 0x000fe40000010000 */
[----:B------:R-:W-:Y:S01]  /*b320*/  FADD.FTZ R2, R181, R2 ;  /* 0x00000002b5027221 */ /* 0x000fe20000010000 */
[----:B------:R-:W-:Y:S02]  /*b330*/  F2FP.PACK_AB R104, R209, R210 ;  /* 0x000000d2d168723e */ /* 0x000fe400000000ff */
[----:B------:R-:W-:Y:S03]  /*b340*/  F2FP.PACK_AB R105, R172, R173 ;  /* 0x000000adac69723e */ /* 0x000fe600000000ff */
[----:B------:R-:W-:Y:S01]  /*b350*/  F2FP.PACK_AB R106, R182, R183 ;  /* 0x000000b7b66a723e */ /* 0x000fe200000000ff */
[--C-:B---3--:R-:W-:Y:S01]  /*b360*/  FFMA.FTZ R102, R156, c[0x0][0x2d0], -R3.reuse ;  /* 0x0000b4009c667a23 */ /* 0x108fe20000010803 */
[----:B------:R-:W-:Y:S01]  /*b370*/  F2FP.PACK_AB R107, R170, R171 ;  /* 0x000000abaa6b723e */ /* 0x000fe200000000ff */
[----:B----4-:R-:W-:Y:S02]  /*b380*/  FADD.FTZ R2, R180, R2 ;  /* 0x00000002b4027221 */ /* 0x010fe40000010000 */
[----:B------:R3:W4:Y:S04]  /*b390*/  MUFU.EX2 R165, R102 ;  /* 0x0000006600a57308 */ /* 0x0007280000000800 */
[C---:B-1----:R-:W-:Y:S08]  /*b3a0*/  HMMA.16816.F32 R4, R104.reuse, R108, R4 ;  /* 0x0000006c6804723c */ /* 0x042ff00000001804 */
[C---:B------:R-:W-:Y:S01]  /*b3b0*/  HMMA.16816.F32 R8, R104.reuse, R110, R8 ;  /* 0x0000006e6808723c */ /* 0x040fe20000001808 */
[----:B------:R-:W1:Y:S07]  /*b3c0*/  LDSM.16.MT88.4 R108, [R185+0x4800] ;  /* 0x00480000b96c783b */ /* 0x000e6e0000004200 */
[C---:B------:R-:W-:Y:S04]  /*b3d0*/  HMMA.16816.F32 R12, R104.reuse, R112, R12 ;  /* 0x00000070680c723c */ /* 0x040fe8000000180c */
[----:B---3--:R-:W-:Y:S02]  /*b3e0*/  FFMA.FTZ R102, R157, c[0x0][0x2d0], -R3 ;  /* 0x0000b4009d667a23 */ /* 0x008fe40000010803 */
[----:B----4-:R-:W-:Y:S02]  /*b3f0*/  FADD.FTZ R0, R165, R0 ;  /* 0x00000000a5007221 */ /* 0x010fe40000010000 */
[C---:B------:R-:W-:Y:S01]  /*b400*/  HMMA.16816.F32 R16, R104.reuse, R114, R16 ;  /* 0x000000726810723c */ /* 0x040fe20000001810 */
[----:B------:R-:W3:Y:S01]  /*b410*/  LDSM.16.MT88.4 R112, [R186+0x4800] ;  /* 0x00480000ba70783b */ /* 0x000ee20000004200 */
[----:B------:R4:W5:Y:S06]  /*b420*/  MUFU.EX2 R164, R102 ;  /* 0x0000006600a47308 */ /* 0x00096c0000000800 */
[C---:B------:R-:W-:Y:S08]  /*b430*/  HMMA.16816.F32 R20, R104.reuse, R120, R20 ;  /* 0x000000786814723c */ /* 0x040ff00000001814 */
[C---:B------:R-:W-:Y:S01]  /*b440*/  HMMA.16816.F32 R24, R104.reuse, R122, R24 ;  /* 0x0000007a6818723c */ /* 0x040fe20000001818 */
[----:B------:R-:W-:Y:S07]  /*b450*/  LDSM.16.MT88.4 R120, [R188+0x4800] ;  /* 0x00480000bc78783b */ /* 0x000fee0000004200 */
[C---:B------:R-:W-:Y:S04]  /*b460*/  HMMA.16816.F32 R28, R104.reuse, R124, R28 ;  /* 0x0000007c681c723c */ /* 0x040fe8000000181c */
[--C-:B----4-:R-:W-:Y:S02]  /*b470*/  FFMA.FTZ R102, R158, c[0x0][0x2d0], -R103.reuse ;  /* 0x0000b4009e667a23 */ /* 0x110fe40000010867 */
[----:B-----5:R-:W-:Y:S02]  /*b480*/  FADD.FTZ R0, R164, R0 ;  /* 0x00000000a4007221 */ /* 0x020fe40000010000 */
[C---:B------:R-:W-:Y:S01]  /*b490*/  HMMA.16816.F32 R32, R104.reuse, R126, R32 ;  /* 0x0000007e6820723c */ /* 0x040fe20000001820 */
[----:B------:R-:W-:Y:S01]  /*b4a0*/  LDSM.16.MT88.4 R124, [R186+0x1000] ;  /* 0x00100000ba7c783b */ /* 0x000fe20000004200 */
[----:B------:R4:W5:Y:S06]  /*b4b0*/  MUFU.EX2 R179, R102 ;  /* 0x0000006600b37308 */ /* 0x00096c0000000800 */
[C---:B------:R-:W-:Y:S08]  /*b4c0*/  HMMA.16816.F32 R36, R104.reuse, R128, R36 ;  /* 0x000000806824723c */ /* 0x040ff00000001824 */
[C---:B------:R-:W-:Y:S01]  /*b4d0*/  HMMA.16816.F32 R40, R104.reuse, R130, R40 ;  /* 0x000000826828723c */ /* 0x040fe20000001828 */
[----:B------:R-:W-:Y:S07]  /*b4e0*/  LDSM.16.MT88.4 R128, [R188+0x1000] ;  /* 0x00100000bc80783b */ /* 0x000fee0000004200 */
[C---:B------:R-:W-:Y:S04]  /*b4f0*/  HMMA.16816.F32 R44, R104.reuse, R132, R44 ;  /* 0x00000084682c723c */ /* 0x040fe8000000182c */
[----:B----4-:R-:W-:Y:S02]  /*b500*/  FFMA.FTZ R102, R159, c[0x0][0x2d0], -R103 ;  /* 0x0000b4009f667a23 */ /* 0x010fe40000010867 */
[----:B------:R-:W-:Y:S01]  /*b510*/  LDSM.16.MT88.4 R156, [R185+0x5800] ;  /* 0x00580000b99c783b */ /* 0x000fe20000004200 */
[----:B-----5:R-:W-:Y:S01]  /*b520*/  FADD.FTZ R2, R179, R2 ;  /* 0x00000002b3027221 */ /* 0x020fe20000010000 */
[C---:B------:R-:W-:Y:S01]  /*b530*/  HMMA.16816.F32 R48, R104.reuse, R134, R48 ;  /* 0x000000866830723c */ /* 0x040fe20000001830 */
[----:B------:R4:W5:Y:S05]  /*b540*/  MUFU.EX2 R178, R102 ;  /* 0x0000006600b27308 */ /* 0x00096a0000000800 */
[----:B------:R-:W-:Y:S02]  /*b550*/  LDSM.16.MT88.4 R132, [R188+0x1800] ;  /* 0x00180000bc84783b */ /* 0x000fe40000004200 */
[C---:B------:R-:W-:Y:S08]  /*b560*/  HMMA.16816.F32 R52, R104.reuse, R140, R52 ;  /* 0x0000008c6834723c */ /* 0x040ff00000001834 */
[C---:B------:R-:W-:Y:S01]  /*b570*/  HMMA.16816.F32 R56, R104.reuse, R142, R56 ;  /* 0x0000008e6838723c */ /* 0x040fe20000001838 */
[----:B------:R-:W-:Y:S07]  /*b580*/  LDSM.16.MT88.4 R140, [R185+0x3800] ;  /* 0x00380000b98c783b */ /* 0x000fee0000004200 */
[C---:B--2---:R-:W-:Y:S04]  /*b590*/  HMMA.16816.F32 R60, R104.reuse, R116, R60 ;  /* 0x00000074683c723c */ /* 0x044fe8000000183c */
[--C-:B----4-:R-:W-:Y:S02]  /*b5a0*/  FFMA.FTZ R102, R160, c[0x0][0x2d0], -R3.reuse ;  /* 0x0000b400a0667a23 */ /* 0x110fe40000010803 */
[----:B-----5:R-:W-:Y:S02]  /*b5b0*/  FADD.FTZ R2, R178, R2 ;  /* 0x00000002b2027221 */ /* 0x020fe40000010000 */
[C---:B------:R-:W-:Y:S01]  /*b5c0*/  HMMA.16816.F32 R64, R104.reuse, R118, R64 ;  /* 0x000000766840723c */ /* 0x040fe20000001840 */
[----:B------:R-:W2:Y:S01]  /*b5d0*/  LDSM.16.MT88.4 R116, [R189+0x4800] ;  /* 0x00480000bd74783b */ /* 0x000ea20000004200 */
[----:B------:R4:W5:Y:S06]  /*b5e0*/  MUFU.EX2 R163, R102 ;  /* 0x0000006600a37308 */ /* 0x00096c0000000800 */
[C---:B-1----:R-:W-:Y:S08]  /*b5f0*/  HMMA.16816.F32 R68, R104.reuse, R108, R68 ;  /* 0x0000006c6844723c */ /* 0x042ff00000001844 */
[C---:B------:R-:W-:Y:S01]  /*b600*/  HMMA.16816.F32 R72, R104.reuse, R110, R72 ;  /* 0x0000006e6848723c */ /* 0x040fe20000001848 */
[----:B------:R-:W1:Y:S07]  /*b610*/  LDSM.16.MT88.4 R108, [R185+0x1000] ;  /* 0x00100000b96c783b */ /* 0x000e6e0000004200 */
[C---:B---3--:R-:W-:Y:S04]  /*b620*/  HMMA.16816.F32 R76, R104.reuse, R112, R76 ;  /* 0x00000070684c723c */ /* 0x048fe8000000184c */
[----:B----4-:R-:W-:Y:S02]  /*b630*/  FFMA.FTZ R102, R161, c[0x0][0x2d0], -R3 ;  /* 0x0000b400a1667a23 */ /* 0x010fe40000010803 */
[----:B-----5:R-:W-:Y:S02]  /*b640*/  FADD.FTZ R0, R163, R0 ;  /* 0x00000000a3007221 */ /* 0x020fe40000010000 */
[C---:B------:R-:W-:Y:S01]  /*b650*/  HMMA.16816.F32 R80, R104.reuse, R114, R80 ;  /* 0x000000726850723c */ /* 0x040fe20000001850 */
[----:B------:R-:W3:Y:S01]  /*b660*/  LDSM.16.MT88.4 R112, [R189+0x1000] ;  /* 0x00100000bd70783b */ /* 0x000ee20000004200 */
[----:B------:R4:W5:Y:S06]  /*b670*/  MUFU.EX2 R162, R102 ;  /* 0x0000006600a27308 */ /* 0x00096c0000000800 */
[C---:B--2---:R-:W-:Y:S08]  /*b680*/  HMMA.16816.F32 R84, R104.reuse, R116, R84 ;  /* 0x000000746854723c */ /* 0x044ff00000001854 */
[C---:B------:R-:W-:Y:S01]  /*b690*/  HMMA.16816.F32 R88, R104.reuse, R118, R88 ;  /* 0x000000766858723c */ /* 0x040fe20000001858 */
[----:B------:R-:W2:Y:S07]  /*b6a0*/  LDSM.16.MT88.4 R116, [R185+0x3000] ;  /* 0x00300000b974783b */ /* 0x000eae0000004200 */
[C---:B------:R-:W-:Y:S04]  /*b6b0*/  HMMA.16816.F32 R92, R104.reuse, R120, R92 ;  /* 0x00000078685c723c */ /* 0x040fe8000000185c */
[--C-:B----4-:R-:W-:Y:S04]  /*b6c0*/  FFMA.FTZ R102, R166, c[0x0][0x2d0], -R103.reuse ;  /* 0x0000b400a6667a23 */ /* 0x110fe80000010867 */
[----:B------:R-:W-:Y:S01]  /*b6d0*/  HMMA.16816.F32 R96, R104, R122, R96 ;  /* 0x0000007a6860723c */ /* 0x000fe20000001860 */
[----:B------:R4:W-:Y:S01]  /*b6e0*/  MUFU.EX2 R169, R102 ;  /* 0x0000006600a97308 */ /* 0x0009e20000000800 */
[----:B------:R-:W2:Y:S05]  /*b6f0*/  LDSM.16.MT88.4 R120, [R186+0x3000] ;  /* 0x00300000ba78783b */ /* 0x000eaa0000004200 */
[----:B------:R-:W-:Y:S02]  /*b700*/  F2FP.PACK_AB R104, R180, R181 ;  /* 0x000000b5b468723e */ /* 0x000fe400000000ff */
[----:B------:R-:W-:Y:S03]  /*b710*/  F2FP.PACK_AB R105, R164, R165 ;  /* 0x000000a5a469723e */ /* 0x000fe600000000ff */
[----:B------:R-:W-:Y:S02]  /*b720*/  F2FP.PACK_AB R106, R178, R179 ;  /* 0x000000b3b26a723e */ /* 0x000fe400000000ff */
[----:B-----5:R-:W-:Y:S07]  /*b730*/  F2FP.PACK_AB R107, R162, R163 ;  /* 0x000000a3a26b723e */ /* 0x020fee00000000ff */
[C---:B-1----:R-:W-:Y:S03]  /*b740*/  HMMA.16816.F32 R4, R104.reuse, R108, R4 ;  /* 0x0000006c6804723c */ /* 0x042fe60000001804 */
[----:B----4-:R-:W-:Y:S05]  /*b750*/  FFMA.FTZ R102, R167, c[0x0][0x2d0], -R103 ;  /* 0x0000b400a7667a23 */ /* 0x010fea0000010867 */
[C---:B------:R-:W-:Y:S01]  /*b760*/  HMMA.16816.F32 R8, R104.reuse, R110, R8 ;  /* 0x0000006e6808723c */ /* 0x040fe20000001808 */
[----:B------:R-:W1:Y:S01]  /*b770*/  LDSM.16.MT88.4 R108, [R189+0x3000] ;  /* 0x00300000bd6c783b */ /* 0x000e620000004200 */
[----:B------:R4:W5:Y:S06]  /*b780*/  MUFU.EX2 R168, R102 ;  /* 0x0000006600a87308 */ /* 0x00096c0000000800 */
[C---:B------:R-:W-:Y:S08]  /*b790*/  HMMA.16816.F32 R12, R104.reuse, R124, R12 ;  /* 0x0000007c680c723c */ /* 0x040ff0000000180c */
[C---:B------:R-:W-:Y:S01]  /*b7a0*/  HMMA.16816.F32 R16, R104.reuse, R126, R16 ;  /* 0x0000007e6810723c */ /* 0x040fe20000001810 */
[----:B------:R-:W-:Y:S07]  /*b7b0*/  LDSM.16.MT88.4 R124, [R189+0x1800] ;  /* 0x00180000bd7c783b */ /* 0x000fee0000004200 */
[C---:B---3--:R-:W-:Y:S04]  /*b7c0*/  HMMA.16816.F32 R20, R104.reuse, R112, R20 ;  /* 0x000000706814723c */ /* 0x048fe80000001814 */
[--C-:B----4-:R-:W-:Y:S04]  /*b7d0*/  FFMA.FTZ R102, R215, c[0x0][0x2d0], -R3.reuse ;  /* 0x0000b400d7667a23 */ /* 0x110fe80000010803 */
[C---:B------:R-:W-:Y:S01]  /*b7e0*/  HMMA.16816.F32 R24, R104.reuse, R114, R24 ;  /* 0x000000726818723c */ /* 0x040fe20000001818 */
[----:B------:R3:W-:Y:S01]  /*b7f0*/  MUFU.EX2 R161, R102 ;  /* 0x0000006600a17308 */ /* 0x0007e20000000800 */
[----:B------:R-:W4:Y:S06]  /*b800*/  LDSM.16.MT88.4 R112, [R188+0x3000] ;  /* 0x00300000bc70783b */ /* 0x000f2c0000004200 */
[C---:B------:R-:W-:Y:S08]  /*b810*/  HMMA.16816.F32 R28, R104.reuse, R128, R28 ;  /* 0x00000080681c723c */ /* 0x040ff0000000181c */
[C---:B------:R-:W-:Y:S08]  /*b820*/  HMMA.16816.F32 R32, R104.reuse, R130, R32 ;  /* 0x000000826820723c */ /* 0x040ff00000001820 */
[C---:B--2---:R-:W-:Y:S04]  /*b830*/  HMMA.16816.F32 R36, R104.reuse, R116, R36 ;  /* 0x000000746824723c */ /* 0x044fe80000001824 */
[----:B---3--:R-:W-:Y:S04]  /*b840*/  FFMA.FTZ R102, R216, c[0x0][0x2d0], -R3 ;  /* 0x0000b400d8667a23 */ /* 0x008fe80000010803 */
[C---:B------:R-:W-:Y:S01]  /*b850*/  HMMA.16816.F32 R40, R104.reuse, R118, R40 ;  /* 0x000000766828723c */ /* 0x040fe20000001828 */
[----:B------:R2:W3:Y:S01]  /*b860*/  MUFU.EX2 R160, R102 ;  /* 0x0000006600a07308 */ /* 0x0004e20000000800 */
[----:B------:R-:W3:Y:S06]  /*b870*/  LDSM.16.MT88.4 R116, [R185+0x5000] ;  /* 0x00500000b974783b */ /* 0x000eec0000004200 */
[C---:B------:R-:W-:Y:S08]  /*b880*/  HMMA.16816.F32 R44, R104.reuse, R120, R44 ;  /* 0x00000078682c723c */ /* 0x040ff0000000182c */
[C---:B------:R-:W-:Y:S01]  /*b890*/  HMMA.16816.F32 R48, R104.reuse, R122, R48 ;  /* 0x0000007a6830723c */ /* 0x040fe20000001830 */
[----:B------:R-:W5:Y:S07]  /*b8a0*/  LDSM.16.MT88.4 R120, [R186+0x5000] ;  /* 0x00500000ba78783b */ /* 0x000f6e0000004200 */
[C---:B-1----:R-:W-:Y:S04]  /*b8b0*/  HMMA.16816.F32 R52, R104.reuse, R108, R52 ;  /* 0x0000006c6834723c */ /* 0x042fe80000001834 */
[--C-:B--2---:R-:W-:Y:S04]  /*b8c0*/  FFMA.FTZ R102, R217, c[0x0][0x2d0], -R103.reuse ;  /* 0x0000b400d9667a23 */ /* 0x104fe80000010867 */
[C---:B------:R-:W-:Y:S01]  /*b8d0*/  HMMA.16816.F32 R56, R104.reuse, R110, R56 ;  /* 0x0000006e6838723c */ /* 0x040fe20000001838 */
[----:B------:R1:W-:Y:S01]  /*b8e0*/  MUFU.EX2 R167, R102 ;  /* 0x0000006600a77308 */ /* 0x0003e20000000800 */
[----:B------:R-:W2:Y:S06]  /*b8f0*/  LDSM.16.MT88.4 R108, [R189+0x5000] ;  /* 0x00500000bd6c783b */ /* 0x000eac0000004200 */
[C---:B----4-:R-:W-:Y:S08]  /*b900*/  HMMA.16816.F32 R60, R104.reuse, R112, R60 ;  /* 0x00000070683c723c */ /* 0x050ff0000000183c */
[C---:B------:R-:W-:Y:S01]  /*b910*/  HMMA.16816.F32 R64, R104.reuse, R114, R64 ;  /* 0x000000726840723c */ /* 0x040fe20000001840 */
[----:B------:R-:W4:Y:S07]  /*b920*/  LDSM.16.MT88.4 R112, [R188+0x5000] ;  /* 0x00500000bc70783b */ /* 0x000f2e0000004200 */
[C---:B---3--:R-:W-:Y:S04]  /*b930*/  HMMA.16816.F32 R68, R104.reuse, R116, R68 ;  /* 0x000000746844723c */ /* 0x048fe80000001844 */
[----:B-1----:R-:W-:Y:S04]  /*b940*/  FFMA.FTZ R102, R218, c[0x0][0x2d0], -R103 ;  /* 0x0000b400da667a23 */ /* 0x002fe80000010867 */
[C---:B------:R-:W-:Y:S01]  /*b950*/  HMMA.16816.F32 R72, R104.reuse, R118, R72 ;  /* 0x000000766848723c */ /* 0x040fe20000001848 */
[----:B------:R1:W3:Y:S01]  /*b960*/  MUFU.EX2 R166, R102 ;  /* 0x0000006600a67308 */ /* 0x0002e20000000800 */
[----:B------:R-:W4:Y:S06]  /*b970*/  LDSM.16.MT88.4 R116, [R185+0x1800] ;  /* 0x00180000b974783b */ /* 0x000f2c0000004200 */
[C---:B-----5:R-:W-:Y:S08]  /*b980*/  HMMA.16816.F32 R76, R104.reuse, R120, R76 ;  /* 0x00000078684c723c */ /* 0x060ff0000000184c */
[C---:B------:R-:W-:Y:S01]  /*b990*/  HMMA.16816.F32 R80, R104.reuse, R122, R80 ;  /* 0x0000007a6850723c */ /* 0x040fe20000001850 */
[----:B------:R-:W5:Y:S07]  /*b9a0*/  LDSM.16.MT88.4 R120, [R186+0x1800] ;  /* 0x00180000ba78783b */ /* 0x000f6e0000004200 */
[C---:B--2---:R-:W-:Y:S04]  /*b9b0*/  HMMA.16816.F32 R84, R104.reuse, R108, R84 ;  /* 0x0000006c6854723c */ /* 0x044fe80000001854 */
[--C-:B-1----:R-:W-:Y:S01]  /*b9c0*/  FFMA.FTZ R102, R136, c[0x0][0x2d0], -R3.reuse ;  /* 0x0000b40088667a23 */ /* 0x102fe20000010803 */
[----:B------:R-:W-:Y:S01]  /*b9d0*/  F2FP.PACK_AB R136, R168, R169 ;  /* 0x000000a9a888723e */ /* 0x000fe200000000ff */
[----:B------:R-:W-:Y:S01]  /*b9e0*/  FFMA.FTZ R3, R137, c[0x0][0x2d0], -R3 ;  /* 0x0000b40089037a23 */ /* 0x000fe20000010803 */
[----:B------:R-:W-:Y:S01]  /*b9f0*/  F2FP.PACK_AB R137, R160, R161 ;  /* 0x000000a1a089723e */ /* 0x000fe200000000ff */
[C---:B------:R-:W-:Y:S01]  /*ba00*/  HMMA.16816.F32 R88, R104.reuse, R110, R88 ;  /* 0x0000006e6858723c */ /* 0x040fe20000001858 */
[----:B------:R-:W-:Y:S03]  /*ba10*/  MUFU.EX2 R103, R102 ;  /* 0x0000006600677308 */ /* 0x000fe60000000800 */
[----:B---3--:R-:W-:Y:S04]  /*ba20*/  F2FP.PACK_AB R138, R166, R167 ;  /* 0x000000a7a68a723e */ /* 0x008fe800000000ff */
[C---:B----4-:R-:W-:Y:S03]  /*ba30*/  HMMA.16816.F32 R92, R104.reuse, R112, R92 ;  /* 0x00000070685c723c */ /* 0x050fe6000000185c */
[----:B------:R-:W1:Y:S05]  /*ba40*/  MUFU.EX2 R102, R3 ;  /* 0x0000000300667308 */ /* 0x000e6a0000000800 */
[----:B------:R-:W-:Y:S04]  /*ba50*/  HMMA.16816.F32 R96, R104, R114, R96 ;  /* 0x000000726860723c */ /* 0x000fe80000001860 */
[----:B-1----:R-:W-:Y:S01]  /*ba60*/  F2FP.PACK_AB R139, R102, R103 ;  /* 0x00000067668b723e */ /* 0x002fe200000000ff */
[----:B------:R-:W-:Y:S02]  /*ba70*/  FADD.FTZ R3, R162, R0 ;  /* 0x00000000a2037221 */ /* 0x000fe40000010000 */
[----:B------:R-:W-:Y:S02]  /*ba80*/  FADD.FTZ R0, R169, R2 ;  /* 0x00000002a9007221 */ /* 0x000fe40000010000 */
[----:B------:R-:W-:Y:S02]  /*ba90*/  FADD.FTZ R3, R161, R3 ;  /* 0x00000003a1037221 */ /* 0x000fe40000010000 */
[C---:B------:R-:W-:Y:S01]  /*baa0*/  HMMA.16816.F32 R104, R136.reuse, R116, R4 ;  /* 0x000000748868723c */ /* 0x040fe20000001804 */
[----:B------:R-:W1:Y:S04]  /*bab0*/  LDSM.16.MT88.4 R4, [R186+0x5800] ;  /* 0x00580000ba04783b */ /* 0x000e680000004200 */
[----:B------:R-:W-:Y:S02]  /*bac0*/  FADD.FTZ R0, R168, R0 ;  /* 0x00000000a8007221 */ /* 0x000fe40000010000 */
[----:B------:R-:W-:Y:S01]  /*bad0*/  FADD.FTZ R3, R160, R3 ;  /* 0x00000003a0037221 */ /* 0x000fe20000010000 */
[C---:B------:R-:W-:Y:S01]  /*bae0*/  HMMA.16816.F32 R108, R136.reuse, R118, R8 ;  /* 0x00000076886c723c */ /* 0x040fe20000001808 */
[----:B------:R-:W2:Y:S03]  /*baf0*/  LDSM.16.MT88.4 R8, [R189+0x5800] ;  /* 0x00580000bd08783b */ /* 0x000ea60000004200 */
[----:B------:R-:W-:Y:S02]  /*bb00*/  FADD.FTZ R2, R167, R0 ;  /* 0x00000000a7027221 */ /* 0x000fe40000010000 */
[----:B------:R-:W-:Y:S01]  /*bb10*/  FADD.FTZ R0, R103, R3 ;  /* 0x0000000367007221 */ /* 0x000fe20000010000 */
[----:B------:R-:W-:Y:S01]  /*bb20*/  MOV R103, R100 ;  /* 0x0000006400677202 */ /* 0x000fe20000000f00 */
[C---:B-----5:R-:W-:Y:S01]  /*bb30*/  HMMA.16816.F32 R112, R136.reuse, R120, R12 ;  /* 0x000000788870723c */ /* 0x060fe2000000180c */
[----:B------:R-:W3:Y:S03]  /*bb40*/  LDSM.16.MT88.4 R12, [R188+0x5800] ;  /* 0x00580000bc0c783b */ /* 0x000ee60000004200 */
        /* <DEDUP_REMOVED lines=23> */
[----:B------:R-:W-:Y:S01]  /*bcc0*/  HMMA.16816.F32 R96, R136, R14, R96 ;  /* 0x0000000e8860723c */ /* 0x000fe20000001860 */
[----:B------:R-:W-:-:S07]  /*bcd0*/  @P0 BRA `(.L_x_899) ;  /* 0xffffd2b000000947 */ /* 0x000fce000383ffff */
.L_x_898:
[----:B------:R-:W-:Y:S07]  /*bce0*/  @!UPT UIADD3 URZ, URZ, URZ, URZ ;  /* 0x0000003f3f3ff290 */ /* 0x000fee000fffe03f */
[----:B------:R-:W-:Y:S02]  /*bcf0*/  MOV R7, 0x1f ;  /* 0x0000001f00077802 */ /* 0x000fe40000000f00 */
[----:B------:R-:W-:Y:S01]  /*bd00*/  MOV R6, 0xffffffff ;  /* 0xffffffff00067802 */ /* 0x000fe20000000f00 */
[----:B------:R-:W-:Y:S06]  /*bd10*/  BRA.DIV ~URZ, `(.L_x_900) ;  /* 0x000054627f007947 */ /* 0x000fec000b800000 */
[----:B------:R1:W2:Y:S02]  /*bd20*/  SHFL.BFLY PT, R0, R226, 0x2, 0x1f ;  /* 0x0c401f00e2007f89 */ /* 0x0002a400000e0000 */
.L_x_973:
[----:B--2---:R-:W-:Y:S01]  /*bd30*/  FADD.FTZ R0, R0, R226 ;  /* 0x000000e200007221 */ /* 0x004fe20000010000 */
[----:B------:R-:W-:Y:S05]  /*bd40*/  BRA.DIV ~URZ, `(.L_x_901) ;  /* 0x000054927f007947 */ /* 0x000fea000b800000 */
[----:B------:R-:W2:Y:S04]  /*bd50*/  SHFL.BFLY PT, R2, R227, 0x2, 0x1f ;  /* 0x0c401f00e3027f89 */ /* 0x000ea800000e0000 */
[----:B------:R-:W3:Y:S01]  /*bd60*/  SHFL.BFLY PT, R5, R0, 0x1, 0x1f ;  /* 0x0c201f0000057f89 */ /* 0x000ee200000e0000 */
[----:B--2---:R-:W-:-:S02]  /*bd70*/  FADD.FTZ R4, R2, R227 ;  /* 0x000000e302047221 */ /* 0x004fc40000010000 */
[----:B---3--:R-:W-:-:S03]  /*bd80*/  FADD.FTZ R0, R0, R5 ;  /* 0x0000000500007221 */ /* 0x008fc60000010000 */
[----:B------:R2:W3:Y:S04]  /*bd90*/  SHFL.BFLY PT, R3, R4, 0x1, 0x1f ;  /* 0x0c201f0004037f89 */ /* 0x0004e800000e0000 */
.L_x_974:
[----:B------:R-:W-:Y:S01]  /*bda0*/  FSETP.NE.FTZ.AND P1, PT, R0, RZ, PT ;  /* 0x000000ff0000720b */ /* 0x000fe20003f35000 */
[----:B---3--:R-:W-:Y:S01]  /*bdb0*/  FADD.FTZ R3, R3, R4 ;  /* 0x0000000403037221 */ /* 0x008fe20000010000 */
[----:B------:R-:W-:Y:S02]  /*bdc0*/  MOV R2, RZ ;  /* 0x000000ff00027202 */ /* 0x000fe40000000f00 */
[----:B------:R-:W-:Y:S02]  /*bdd0*/  MOV R21, 0xff800000 ;  /* 0xff80000000157802 */ /* 0x000fe40000000f00 */
[----:B------:R-:W-:Y:S02]  /*bde0*/  FSETP.NE.FTZ.AND P0, PT, R3, RZ, PT ;  /* 0x000000ff0300720b */ /* 0x000fe40003f15000 */
[----:B------:R-:W-:-:S05]  /*bdf0*/  MOV R20, 0xff800000 ;  /* 0xff80000000147802 */ /* 0x000fca0000000f00 */
[----:B------:R-:W3:Y:S01]  /*be00*/  @P1 MUFU.RCP R2, R0 ;  /* 0x0000000000021308 */ /* 0x000ee20000001000 */
[----:B--2---:R-:W-:-:S05]  /*be10*/  @P1 MOV R4, 0x3f317218 ;  /* 0x3f31721800041802 */ /* 0x004fca0000000f00 */
[----:B------:R-:W-:Y:S02]  /*be20*/  @P1 FMUL.FTZ R4, R4, c[0x0][0x2d0] ;  /* 0x0000b40004041a20 */ /* 0x000fe40000410000 */
[----:B------:R2:W4:Y:S01]  /*be30*/  @P1 MUFU.LG2 R5, R0 ;  /* 0x0000000000051308 */ /* 0x0005220000000c00 */
[C---:B---3--:R-:W-:Y:S02]  /*be40*/  FMUL.FTZ R144, R2.reuse, R104 ;  /* 0x0000006802907220 */ /* 0x048fe40000410000 */
[C---:B------:R-:W-:Y:S02]  /*be50*/  FMUL.FTZ R145, R2.reuse, R105 ;  /* 0x0000006902917220 */ /* 0x040fe40000410000 */
[C---:B------:R-:W-:Y:S02]  /*be60*/  FMUL.FTZ R102, R2.reuse, R108 ;  /* 0x0000006c02667220 */ /* 0x040fe40000410000 */
[C---:B------:R-:W-:Y:S01]  /*be70*/  FMUL.FTZ R103, R2.reuse, R109 ;  /* 0x0000006d02677220 */ /* 0x040fe20000410000 */
[----:B--2---:R-:W-:Y:S01]  /*be80*/  MOV R0, RZ ;  /* 0x000000ff00007202 */ /* 0x004fe20000000f00 */
[----:B------:R-:W-:-:S02]  /*be90*/  FMUL.FTZ R146, R2, R68 ;  /* 0x0000004402927220 */ /* 0x000fc40000410000 */
[C---:B------:R-:W-:Y:S02]  /*bea0*/  FMUL.FTZ R147, R2.reuse, R69 ;  /* 0x0000004502937220 */ /* 0x040fe40000410000 */
[C---:B------:R-:W-:Y:S01]  /*beb0*/  FMUL.FTZ R104, R2.reuse, R112 ;  /* 0x0000007002687220 */ /* 0x040fe20000410000 */
[----:B------:R-:W2:Y:S01]  /*bec0*/  @P0 MUFU.RCP R0, R3 ;  /* 0x0000000300000308 */ /* 0x000ea20000001000 */
        /* <DEDUP_REMOVED lines=41> */
[----:B------:R3:W5:Y:S01]  /*c160*/  @P0 MUFU.LG2 R2, R3 ;  /* 0x0000000300020308 */ /* 0x0007620000000c00 */
[----:B----4-:R-:W-:Y:S02]  /*c170*/  @P1 FMUL.FTZ R5, R5, 0.69314718246459960938 ;  /* 0x3f31721805051820 */ /* 0x010fe40000410000 */
[----:B--2---:R-:W-:Y:S02]  /*c180*/  FMUL.FTZ R92, R0, R122 ;  /* 0x0000007a005c7220 */ /* 0x004fe40000410000 */
[----:B------:R-:W-:Y:S01]  /*c190*/  @P1 FFMA.FTZ R21, R4, R101, R5 ;  /* 0x0000006504151223 */ /* 0x000fe20000010005 */
[----:B------:R-:W-:Y:S01]  /*c1a0*/  MOV R4, 0x1 ;  /* 0x0000000100047802 */ /* 0x000fe20000000f00 */
[C---:B------:R-:W-:Y:S02]  /*c1b0*/  FMUL.FTZ R93, R0.reuse, R123 ;  /* 0x0000007b005d7220 */ /* 0x040fe40000410000 */
[----:B------:R-:W-:-:S02]  /*c1c0*/  FMUL.FTZ R160, R0, R106 ;  /* 0x0000006a00a07220 */ /* 0x000fc40000410000 */
[C---:B------:R-:W-:Y:S02]  /*c1d0*/  FMUL.FTZ R161, R0.reuse, R107 ;  /* 0x0000006b00a17220 */ /* 0x040fe40000410000 */
[C---:B------:R-:W-:Y:S02]  /*c1e0*/  FMUL.FTZ R84, R0.reuse, R126 ;  /* 0x0000007e00547220 */ /* 0x040fe40000410000 */
[C---:B------:R-:W-:Y:S01]  /*c1f0*/  FMUL.FTZ R85, R0.reuse, R127 ;  /* 0x0000007f00557220 */ /* 0x040fe20000410000 */
[----:B---3--:R-:W-:Y:S01]  /*c200*/  @P0 MOV R3, 0x3f317218 ;  /* 0x3f31721800030802 */ /* 0x008fe20000000f00 */
[C---:B------:R-:W-:Y:S02]  /*c210*/  FMUL.FTZ R122, R0.reuse, R66 ;  /* 0x00000042007a7220 */ /* 0x040fe40000410000 */
[----:B------:R-:W-:Y:S02]  /*c220*/  FMUL.FTZ R123, R0, R67 ;  /* 0x00000043007b7220 */ /* 0x000fe40000410000 */
[----:B-----5:R-:W-:-:S02]  /*c230*/  @P0 FMUL.FTZ R2, R2, 0.69314718246459960938 ;  /* 0x3f31721802020820 */ /* 0x020fc40000410000 */
        /* <DEDUP_REMOVED lines=43> */
.L_x_881:
        /* <DEDUP_REMOVED lines=17> */
.L_x_903:
[----:B------:R-:W-:Y:S05]  /*c600*/  BSYNC B0 ;  /* 0x0000000000007941 */ /* 0x000fea0003800000 */
.L_x_902:
        /* <DEDUP_REMOVED lines=18> */
[----:B------:R-:W-:Y:S01]  /*c730*/  F2FP.PACK_AB R4, R153, R152 ;  /* 0x000000989904723e */ /* 0x000fe200000000ff */
        /* <DEDUP_REMOVED lines=67> */
[----:B----4-:R-:W2:Y:S01]  /*cb70*/  LDL R8, [R1+0xc] ;  /* 0x00000c0001087983 */ /* 0x010ea20000100800 */
[----:B------:R-:W-:-:S03]  /*cb80*/  F2FP.PACK_AB R2, R71, R70 ;  /* 0x000000464702723e */ /* 0x000fc600000000ff */
[----:B------:R1:W-:Y:S04]  /*cb90*/  STS [R12+0x8000], R0 ;  /* 0x008000000c007388 */ /* 0x0003e80000000800 */
[----:B------:R3:W-:Y:S04]  /*cba0*/  STS [R12+0x8400], R4 ;  /* 0x008400040c007388 */ /* 0x0007e80000000800 */
[----:B------:R4:W-:Y:S04]  /*cbb0*/  STS [R9+0x8000], R3 ;  /* 0x0080000309007388 */ /* 0x0009e80000000800 */
[----:B------:R4:W-:Y:S01]  /*cbc0*/  STS [R9+0x8400], R2 ;  /* 0x0084000209007388 */ /* 0x0009e20000000800 */
[----:B-1----:R-:W-:-:S02]  /*cbd0*/  F2FP.PACK_AB R0, R77, R76 ;  /* 0x0000004c4d00723e */ /* 0x002fc400000000ff */
[----:B---3--:R-:W-:-:S03]  /*cbe0*/  F2FP.PACK_AB R4, R83, R82 ;  /* 0x000000525304723e */ /* 0x008fc600000000ff */
[----:B------:R1:W-:Y:S01]  /*cbf0*/  STS [R11+0x8000], R0 ;  /* 0x008000000b007388 */ /* 0x0003e20000000800 */
[----:B----4-:R-:W-:-:S03]  /*cc00*/  F2FP.PACK_AB R3, R149, R148 ;  /* 0x000000949503723e */ /* 0x010fc600000000ff */
[----:B------:R3:W-:Y:S01]  /*cc10*/  STS [R11+0x8400], R4 ;  /* 0x008400040b007388 */ /* 0x0007e20000000800 */
[----:B------:R-:W-:-:S03]  /*cc20*/  F2FP.PACK_AB R2, R79, R78 ;  /* 0x0000004e4f02723e */ /* 0x000fc600000000ff */
[----:B------:R4:W-:Y:S04]  /*cc30*/  STS [R7+0x8000], R3 ;  /* 0x0080000307007388 */ /* 0x0009e80000000800 */
[----:B------:R4:W-:Y:S01]  /*cc40*/  STS [R7+0x8400], R2 ;  /* 0x0084000207007388 */ /* 0x0009e20000000800 */
[----:B------:R-:W-:Y:S02]  /*cc50*/  ISETP.NE.U32.AND P2, PT, RZ, c[0x0][0x508], PT ;  /* 0x00014200ff007a0c */ /* 0x000fe40003f45070 */
[----:B------:R-:W-:Y:S01]  /*cc60*/  ISETP.NE.U32.AND P1, PT, RZ, c[0x0][0x500], PT ;  /* 0x00014000ff007a0c */ /* 0x000fe20003f25070 */
[----:B------:R-:W2:Y:S01]  /*cc70*/  LDL.LU R9, [R1+0x18] ;  /* 0x0000180001097983 */ /* 0x000ea20000300800 */
[----:B------:R-:W-:Y:S01]  /*cc80*/  ISETP.NE.AND.EX P2, PT, RZ, c[0x0][0x50c], PT, P2 ;  /* 0x00014300ff007a0c */ /* 0x000fe20003f45320 */
[----:B------:R-:W-:Y:S01]  /*cc90*/  IMAD.MOV.U32 R12, RZ, RZ, c[0x0][0x388] ;  /* 0x0000e200ff0c7624 */ /* 0x000fe200078e00ff */
[----:B------:R-:W-:-:S02]  /*cca0*/  ISETP.NE.AND.EX P1, PT, RZ, c[0x0][0x504], PT, P1 ;  /* 0x00014100ff007a0c */ /* 0x000fc40003f25310 */
[----:B-1----:R-:W-:-:S05]  /*ccb0*/  F2FP.PACK_AB R0, R89, R88 ;  /* 0x000000585900723e */ /* 0x002fca00000000ff */
[----:B------:R1:W-:Y:S04]  /*ccc0*/  STS [R6+0x8000], R0 ;  /* 0x0080000006007388 */ /* 0x0003e80000000800 */
[----:B---3--:R-:W-:Y:S02]  /*ccd0*/  @P2 LEA R4, P0, R243, c[0x0][0x508], 0x2 ;  /* 0x00014200f3042a11 */ /* 0x008fe400078010ff */
[----:B----4-:R-:W-:Y:S02]  /*cce0*/  F2FP.PACK_AB R3, R75, R74 ;  /* 0x0000004a4b03723e */ /* 0x010fe400000000ff */
[----:B------:R-:W-:-:S03]  /*ccf0*/  F2FP.PACK_AB R2, R81, R80 ;  /* 0x000000505102723e */ /* 0x000fc600000000ff */
[----:B------:R3:W-:Y:S04]  /*cd00*/  STS [R6+0x8400], R3 ;  /* 0x0084000306007388 */ /* 0x0007e80000000800 */
[----:B------:R4:W-:Y:S01]  /*cd10*/  STS [R5+0x8000], R2 ;  /* 0x0080000205007388 */ /* 0x0009e20000000800 */
[----:B-1----:R-:W-:-:S05]  /*cd20*/  F2FP.PACK_AB R0, R63, R62 ;  /* 0x0000003e3f00723e */ /* 0x002fca00000000ff */
[----:B------:R1:W-:Y:S01]  /*cd30*/  STS [R5+0x8400], R0 ;  /* 0x0084000005007388 */ /* 0x0003e20000000800 */
[----:B---3--:R-:W-:Y:S01]  /*cd40*/  F2FP.PACK_AB R3, R57, R56 ;  /* 0x000000383903723e */ /* 0x008fe200000000ff */
[----:B------:R-:W-:Y:S02]  /*cd50*/  IMAD.MOV.U32 R6, RZ, RZ, 0x4 ;  /* 0x00000004ff067424 */ /* 0x000fe400078e00ff */
[----:B----4-:R-:W-:Y:S02]  /*cd60*/  IMAD.MOV.U32 R2, RZ, RZ, RZ ;  /* 0x000000ffff027224 */ /* 0x010fe400078e00ff */
[----:B------:R-:W-:Y:S01]  /*cd70*/  STS [R10+0x8000], R3 ;  /* 0x008000030a007388 */ /* 0x000fe20000000800 */
[----:B------:R-:W-:Y:S01]  /*cd80*/  IMAD.WIDE R6, R243, R6, c[0x0][0x500] ;  /* 0x00014000f3067625 */ /* 0x000fe200078e0206 */
[----:B-1----:R-:W-:-:S05]  /*cd90*/  F2FP.PACK_AB R0, R59, R58 ;  /* 0x0000003a3b00723e */ /* 0x002fca00000000ff */
[----:B------:R1:W-:Y:S04]  /*cda0*/  STS [R10+0x8400], R0 ;  /* 0x008400000a007388 */ /* 0x0003e80000000800 */
[----:B------:R-:W-:Y:S06]  /*cdb0*/  BAR.SYNC.DEFER_BLOCKING 0x1, 0x100 ;  /* 0x0044000000007b1d */ /* 0x000fec0000010000 */
[----:B------:R3:W5:Y:S01]  /*cdc0*/  @P1 LDG.E R2, [R6.64] ;  /* 0x0000000606021981 */ /* 0x000762000c1e1900 */
[----:B--2---:R-:W-:-:S05]  /*cdd0*/  @P2 LEA.HI.X R5, R243, c[0x0][0x50c], R8, 0x2, P0 ;  /* 0x00014300f3052a11 */ /* 0x004fca00000f1408 */
[----:B------:R3:W5:Y:S01]  /*cde0*/  @P2 LDG.E R12, [R4.64] ;  /* 0x00000006040c2981 */ /* 0x000762000c1e1900 */
[----:B------:R-:W-:-:S04]  /*cdf0*/  ISETP.NE.AND P0, PT, R9, RZ, PT ;  /* 0x000000ff0900720c */ /* 0x000fc80003f05270 */
[----:B-1----:R-:W-:Y:S01]  /*ce00*/  SEL R0, R9, c[0x0][0x3d4], P0 ;  /* 0x0000f50009007a07 */ /* 0x002fe20000000000 */
[----:B------:R-:W-:Y:S05]  /*ce10*/  @P2 BRA `(.L_x_906) ;  /* 0x0000004000002947 */ /* 0x000fea0003800000 */
[----:B---3--:R-:W-:Y:S05]  /*ce20*/  @!P1 BRA `(.L_x_906) ;  /* 0x0000003000009947 */ /* 0x008fea0003800000 */
[----:B-----5:R1:W2:Y:S04]  /*ce30*/  LDG.E R12, [R6.64] ;  /* 0x00000006060c7981 */ /* 0x0202a8000c1e1900 */
[----:B-1----:R-:W2:Y:S02]  /*ce40*/  LDG.E R6, [R6.64+0x4] ;  /* 0x0000040606067981 */ /* 0x002ea4000c1e1900 */
[----:B--2---:R-:W-:Y:S02]  /*ce50*/  IADD3 R12, -R12, R6, RZ ;  /* 0x000000060c0c7210 */ /* 0x004fe40007ffe1ff */
.L_x_906:
[----:B---3--:R-:W2:Y:S04]  /*ce60*/  LDL R3, [R1+0x4] ;  /* 0x0000040001037983 */ /* 0x008ea80000100800 */
[----:B------:R-:W3:Y:S04]  /*ce70*/  LDL R22, [R1] ;  /* 0x0000000001167983 */ /* 0x000ee80000100800 */
[----:B------:R-:W4:Y:S04]  /*ce80*/  LDL R13, [R1+0x1c] ;  /* 0x00001c00010d7983 */ /* 0x000f280000100800 */
[----:B------:R-:W4:Y:S01]  /*ce90*/  LDL R23, [R1+0x48] ;  /* 0x0000480001177983 */ /* 0x000f220000100800 */
[----:B------:R-:W-:Y:S01]  /*cea0*/  IMAD.MOV.U32 R10, RZ, RZ, 0x368 ;  /* 0x00000368ff0a7424 */ /* 0x000fe200078e00ff */
[----:B------:R-:W-:-:S04]  /*ceb0*/  ISETP.GT.AND P3, PT, R0, 0x1, PT ;  /* 0x000000010000780c */ /* 0x000fc80003f64270 */
[----:B------:R-:W-:-:S04]  /*cec0*/  SEL R10, R10, 0x328, P3 ;  /* 0x000003280a0a7807 */ /* 0x000fc80001800000 */
[----:B------:R-:W1:Y:S08]  /*ced0*/  LDC.64 R6, c[0x0][R10+0x170] ;  /* 0x00005c000a067b82 */ /* 0x000e700000000a00 */
[----:B------:R-:W3:Y:S08]  /*cee0*/  LDC.64 R14, c[0x0][R10+0x168] ;  /* 0x00005a000a0e7b82 */ /* 0x000ef00000000a00 */
[----:B------:R1:W2:Y:S08]  /*cef0*/  LDC.64 R18, c[0x0][R10+0x178] ;  /* 0x00005e000a127b82 */ /* 0x0002b00000000a00 */
[----:B------:R1:W2:Y:S01]  /*cf00*/  LDC.64 R16, c[0x0][R10+0x160] ;  /* 0x000058000a107b82 */ /* 0x0002a20000000a00 */
[----:B------:R-:W-:Y:S01]  /*cf10*/  ISETP.NE.U32.AND P0, PT, RZ, c[0x0][0x500], PT ;  /* 0x00014000ff007a0c */ /* 0x000fe20003f05070 */
[----:B------:R-:W-:-:S03]  /*cf20*/  IMAD.MOV.U32 R0, RZ, RZ, c[0x0][0x4e8] ;  /* 0x00013a00ff007624 */ /* 0x000fc600078e00ff */
[----:B------:R-:W-:Y:S02]  /*cf30*/  ISETP.NE.AND.EX P0, PT, RZ, c[0x0][0x504], PT, P0 ;  /* 0x00014100ff007a0c */ /* 0x000fe40003f05300 */
[----:B------:R-:W-:Y:S02]  /*cf40*/  ISETP.NE.AND P2, PT, R0, 0x1, PT ;  /* 0x000000010000780c */ /* 0x000fe40003f45270 */
[----:B------:R-:W-:Y:S02]  /*cf50*/  SEL R0, R243, RZ, !P0 ;  /* 0x000000fff3007207 */ /* 0x000fe40004000000 */
[----:B------:R-:W-:Y:S01]  /*cf60*/  SEL R5, R8, RZ, !P0 ;  /* 0x000000ff08057207 */ /* 0x000fe20004000000 */
[----:B------:R-:W2:Y:S02]  /*cf70*/  S2R R24, SR_TID.X ;  /* 0x0000000000187919 */ /* 0x000ea40000002100 */
[----:B-1----:R-:W-:-:S04]  /*cf80*/  IMAD R4, R7, R0, RZ ;  /* 0x0000000007047224 */ /* 0x002fc800078e02ff */
[C---:B------:R-:W-:Y:S02]  /*cf90*/  IMAD R11, R6.reuse, R5, R4 ;  /* 0x00000005060b7224 */ /* 0x040fe400078e0204 */
[----:B------:R-:W-:-:S04]  /*cfa0*/  IMAD.WIDE.U32 R6, R6, R0, RZ ;  /* 0x0000000006067225 */ /* 0x000fc800078e00ff */
[----:B--2---:R-:W-:-:S04]  /*cfb0*/  IMAD.IADD R3, R3, 0x1, R233 ;  /* 0x0000000103037824 */ /* 0x004fc800078e02e9 */
[----:B------:R-:W-:-:S04]  /*cfc0*/  @P2 IMAD.HI.U32 R5, R3, c[0x0][0x4ec], RZ ;  /* 0x00013b0003052a27 */ /* 0x000fc800078e00ff */
[----:B------:R-:W-:Y:S01]  /*cfd0*/  IMAD.MOV.U32 R4, RZ, RZ, R3 ;  /* 0x000000ffff047224 */ /* 0x000fe200078e0003 */
[----:B------:R-:W-:Y:S01]  /*cfe0*/  @P2 SHF.R.U32.HI R4, RZ, c[0x0][0x4f0], R5 ;  /* 0x00013c00ff042a19 */ /* 0x000fe20000011605 */
[----:B---3--:R-:W-:Y:S01]  /*cff0*/  IMAD.WIDE.U32 R8, R14, R22, RZ ;  /* 0x000000160e087225 */ /* 0x008fe200078e00ff */
[----:B----4-:R-:W-:-:S03]  /*d000*/  SEL R5, R13, RZ, P3 ;  /* 0x000000ff0d057207 */ /* 0x010fc60001800000 */
[----:B------:R-:W-:Y:S02]  /*d010*/  IMAD R10, R15, R22, RZ ;  /* 0x000000160f0a7224 */ /* 0x000fe400078e02ff */
        /* <DEDUP_REMOVED lines=20> */
[----:B------:R-:W-:Y:S01]  /*d160*/  SHF.R.S32.HI R15, RZ, 0x1f, R24 ;  /* 0x0000001fff0f7819 */ /* 0x000fe20000011418 */
[----:B------:R-:W-:Y:S01]  /*d170*/  IMAD.IADD R5, R5, 0x1, R7 ;  /* 0x0000000105057824 */ /* 0x000fe200078e0207 */
[C---:B------:R-:W-:Y:S02]  /*d180*/  LEA R8, P0, R4.reuse, R8, 0x2 ;  /* 0x0000000804087211 */ /* 0x040fe400078010ff */
[----:B------:R-:W-:Y:S02]  /*d190*/  SEL R9, R9, c[0x0][0x454], P3 ;  /* 0x0001150009097a07 */ /* 0x000fe40001800000 */
[----:B------:R-:W-:Y:S02]  /*d1a0*/  LEA.HI R15, R15, R24, RZ, 0x5 ;  /* 0x000000180f0f7211 */ /* 0x000fe400078f28ff */
[----:B------:R-:W-:Y:S02]  /*d1b0*/  LEA.HI.X R4, R4, R9, R5, 0x2, P0 ;  /* 0x0000000904047211 */ /* 0x000fe400000f1405 */
[----:B------:R-:W-:Y:S01]  /*d1c0*/  LOP3.LUT R15, R15, 0xffffffe0, RZ, 0xc0, !PT ;  /* 0xffffffe00f0f7812 */ /* 0x000fe200078ec0ff */
[----:B------:R-:W-:Y:S01]  /*d1d0*/  SHFL.IDX PT, R10, R8, RZ, 0x1c1f ;  /* 0x001c1fff080a7589 */ /* 0x000fe200000e0000 */
[----:B------:R-:W-:-:S03]  /*d1e0*/  IMAD.IADD R5, R23, 0x1, R233 ;  /* 0x0000000117057824 */ /* 0x000fc600078e02e9 */
[----:B------:R-:W1:Y:S01]  /*d1f0*/  SHFL.IDX PT, R11, R4, RZ, 0x1c1f ;  /* 0x001c1fff040b7589 */ /* 0x000e6200000e0000 */
[----:B------:R-:W-:-:S03]  /*d200*/  IMAD.IADD R15, R24, 0x1, -R15 ;  /* 0x00000001180f7824 */ /* 0x000fc600078e0a0f */
        /* <DEDUP_REMOVED lines=62> */
.L_x_975:
[----:B------:R-:W-:Y:S05]  /*d5f0*/  BRA.DIV ~URZ, `(.L_x_909) ;  /* 0x00003d527f007947 */ /* 0x000fea000b800000 */
[----:B------:R3:W4:Y:S02]  /*d600*/  SHFL.IDX PT, R0, R13, RZ, 0x181f ;  /* 0x00181fff0d007589 */ /* 0x00072400000e0000 */
.L_x_976:
[----:B------:R-:W-:Y:S01]  /*d610*/  ISETP.GE.AND P0, PT, R11, R4, PT ;  /* 0x000000040b00720c */ /* 0x000fe20003f06270 */
[----:B------:R-:W-:-:S12]  /*d620*/  BSSY B0, `(.L_x_910) ;  /* 0x0000010000007945 */ /* 0x000fd80003800000 */
[----:B------:R-:W-:Y:S05]  /*d630*/  @P0 BRA `(.L_x_911) ;  /* 0x000000e000000947 */ /* 0x000fea0003800000 */
[----:B------:R-:W5:Y:S04]  /*d640*/  LDL R14, [R1+0x14] ;  /* 0x00001400010e7983 */ /* 0x000f680000100800 */
[----:B---3--:R-:W3:Y:S01]  /*d650*/  LDL R5, [R1+0x10] ;  /* 0x0000100001057983 */ /* 0x008ee20000100800 */
        /* <DEDUP_REMOVED lines=12> */
.L_x_911:
[----:B------:R-:W-:Y:S05]  /*d720*/  BSYNC B0 ;  /* 0x0000000000007941 */ /* 0x000fea0003800000 */
.L_x_910:
[----:B------:R-:W-:Y:S05]  /*d730*/  BRA.DIV ~URZ, `(.L_x_912) ;  /* 0x00003c727f007947 */ /* 0x000fea000b800000 */
[----:B--2---:R2:W1:Y:S04]  /*d740*/  SHFL.IDX PT, R10, R12, 0x1, 0x181f ;  /* 0x00381f000c0a7f89 */ /* 0x00446800000e0000 */
[----:B----4-:R2:W4:Y:S02]  /*d750*/  SHFL.IDX PT, R0, R13, 0x1, 0x181f ;  /* 0x00381f000d007f89 */ /* 0x01052400000e0000 */
.L_x_977:
[----:B------:R-:W-:Y:S01]  /*d760*/  IADD3 R2, R11, 0x20, RZ ;  /* 0x000000200b027810 */ /* 0x000fe20007ffe0ff */
[----:B------:R-:W-:Y:S03]  /*d770*/  BSSY B0, `(.L_x_913) ;  /* 0x0000011000007945 */ /* 0x000fe60003800000 */
[----:B------:R-:W-:-:S13]  /*d780*/  ISETP.GE.AND P0, PT, R2, R4, PT ;  /* 0x000000040200720c */ /* 0x000fda0003f06270 */
[----:B------:R-:W-:Y:S05]  /*d790*/  @P0 BRA `(.L_x_914) ;  /* 0x000000e000000947 */ /* 0x000fea0003800000 */
[----:B------:R-:W5:Y:S04]  /*d7a0*/  LDL R14, [R1+0x14] ;  /* 0x00001400010e7983 */ /* 0x000f680000100800 */
[----:B--2---:R-:W2:Y:S01]  /*d7b0*/  LDL R5, [R1+0x10] ;  /* 0x0000100001057983 */ /* 0x004ea20000100800 */
        /* <DEDUP_REMOVED lines=12> */
.L_x_914:
[----:B------:R-:W-:Y:S05]  /*d880*/  BSYNC B0 ;  /* 0x0000000000007941 */ /* 0x000fea0003800000 */
.L_x_913:
[----:B------:R-:W-:Y:S05]  /*d890*/  BRA.DIV ~URZ, `(.L_x_915) ;  /* 0x00003bd27f007947 */ /* 0x000fea000b800000 */
[----:B-1----:R1:W2:Y:S02]  /*d8a0*/  SHFL.IDX PT, R10, R12, 0x2, 0x181f ;  /* 0x00581f000c0a7f89 */ /* 0x0022a400000e0000 */
.L_x_978:
[----:B------:R-:W-:Y:S05]  /*d8b0*/  BRA.DIV ~URZ, `(.L_x_916) ;  /* 0x00003c227f007947 */ /* 0x000fea000b800000 */
[----:B----4-:R4:W1:Y:S02]  /*d8c0*/  SHFL.IDX PT, R0, R13, 0x2, 0x181f ;  /* 0x00581f000d007f89 */ /* 0x01086400000e0000 */
.L_x_979:
[----:B------:R-:W-:Y:S01]  /*d8d0*/  IADD3 R2, R11, 0x40, RZ ;  /* 0x000000400b027810 */ /* 0x000fe20007ffe0ff */
[----:B------:R-:W-:Y:S03]  /*d8e0*/  BSSY B0, `(.L_x_917) ;  /* 0x0000011000007945 */ /* 0x000fe60003800000 */
[----:B------:R-:W-:-:S13]  /*d8f0*/  ISETP.GE.AND P0, PT, R2, R4, PT ;  /* 0x000000040200720c */ /* 0x000fda0003f06270 */
[----:B------:R-:W-:Y:S05]  /*d900*/  @P0 BRA `(.L_x_918) ;  /* 0x000000e000000947 */ /* 0x000fea0003800000 */
[----:B------:R-:W5:Y:S04]  /*d910*/  LDL R14, [R1+0x14] ;  /* 0x00001400010e7983 */ /* 0x000f680000100800 */
[----:B---3--:R-:W3:Y:S01]  /*d920*/  LDL R5, [R1+0x10] ;  /* 0x0000100001057983 */ /* 0x008ee20000100800 */
        /* <DEDUP_REMOVED lines=12> */
.L_x_918:
[----:B------:R-:W-:Y:S05]  /*d9f0*/  BSYNC B0 ;  /* 0x0000000000007941 */ /* 0x000fea0003800000 */
.L_x_917:
[----:B------:R-:W-:Y:S05]  /*da00*/  BRA.DIV ~URZ, `(.L_x_919) ;  /* 0x00003b327f007947 */ /* 0x000fea000b800000 */
[----:B-1----:R1:W3:Y:S04]  /*da10*/  SHFL.IDX PT, R6, R12, 0x3, 0x181f ;  /* 0x00781f000c067f89 */ /* 0x0022e800000e0000 */
[----:B------:R1:W4:Y:S02]  /*da20*/  SHFL.IDX PT, R0, R13, 0x3, 0x181f ;  /* 0x00781f000d007f89 */ /* 0x00032400000e0000 */
.L_x_980:
        /* <DEDUP_REMOVED lines=14> */
[----:B------:R-:W4:Y:S01]  /*db10*/  LDL R7, [R1+0x10] ;  /* 0x0000100001077983 */ /* 0x000f220000100800 */
[----:B---3--:R-:W-:-:S04]  /*db20*/  LEA R2, P0, R239, R0, 0x1 ;  /* 0x00000000ef027211 */ /* 0x008fc800078008ff */
[----:B----4-:R-:W-:-:S05]  /*db30*/  LEA.HI.X R3, R239, R6, R7, 0x1, P0 ;  /* 0x00000006ef037211 */ /* 0x010fca00000f0c07 */
[----:B------:R3:W-:Y:S01]  /*db40*/  ST.E.128 [R2.64], R60 ;  /* 0x0000003c02007985 */ /* 0x0007e2000c101d06 */
[----:B------:R-:W-:Y:S05]  /*db50*/  BRA `(.L_x_920) ;  /* 0x00001f4000007947 */ /* 0x000fea0003800000 */
.L_x_907:
        /* <DEDUP_REMOVED lines=34> */
.L_x_981:
[----:B------:R-:W-:Y:S05]  /*dd80*/  BRA.DIV ~URZ, `(.L_x_922) ;  /* 0x000038e27f007947 */ /* 0x000fea000b800000 */
[----:B------:R3:W4:Y:S02]  /*dd90*/  SHFL.IDX PT, R0, R33, RZ, 0x1c1f ;  /* 0x001c1fff21007589 */ /* 0x00072400000e0000 */
.L_x_982:
        /* <DEDUP_REMOVED lines=48> */
[----:B------:R-:W-:Y:S02]  /*e0a0*/  ISETP.GE.AND P6, PT, R16, c[0x0][0x3c8], PT ;  /* 0x0000f20010007a0c */ /* 0x000fe40003fc6270 */
[C---:B------:R-:W-:Y:S02]  /*e0b0*/  IADD3 R87, R229.reuse, 0xb0, RZ ;  /* 0x000000b0e5577810 */ /* 0x040fe40007ffe0ff */
[C---:B------:R-:W-:Y:S01]  /*e0c0*/  IADD3 R5, R229.reuse, 0xb8, RZ ;  /* 0x000000b8e5057810 */ /* 0x040fe20007ffe0ff */
[----:B----4-:R-:W-:Y:S01]  /*e0d0*/  @!P4 IMAD.MOV.U32 R6, RZ, RZ, R0 ;  /* 0x000000ffff06c224 */ /* 0x010fe200078e0000 */
[----:B------:R-:W-:Y:S01]  /*e0e0*/  IADD3 R90, R229, 0xb0, RZ ;  /* 0x000000b0e55a7810 */ /* 0x000fe20007ffe0ff */
[----:B--2---:R-:W-:Y:S01]  /*e0f0*/  @!P4 IMAD.MOV.U32 R7, RZ, RZ, R4 ;  /* 0x000000ffff07c224 */ /* 0x004fe200078e0004 */
[----:B------:R-:W-:-:S02]  /*e100*/  @!P2 LEA R2, P3, R13, R0, 0x2 ;  /* 0x000000000d02a211 */ /* 0x000fc400078610ff */
[C---:B------:R-:W-:Y:S01]  /*e110*/  IADD3 R55, R229.reuse, 0xb8, RZ ;  /* 0x000000b8e5377810 */ /* 0x040fe20007ffe0ff */
[----:B------:R-:W-:Y:S01]  /*e120*/  @!P4 IMAD.WIDE R6, R229, 0x4, R6 ;  /* 0x00000004e506c825 */ /* 0x000fe200078e0206 */
[----:B------:R-:W-:Y:S02]  /*e130*/  @!P2 LEA.HI.X R3, R13, R4, R35, 0x2, P3 ;  /* 0x000000040d03a211 */ /* 0x000fe400018f1423 */
[----:B------:R-:W-:Y:S02]  /*e140*/  SHF.R.S32.HI R90, RZ, 0x1f, R90 ;  /* 0x0000001fff5a7819 */ /* 0x000fe4000001145a */
[----:B------:R2:W-:Y:S01]  /*e150*/  @!P4 ST.E.64 [R6.64], R144 ;  /* 0x000000900600c985 */ /* 0x0005e2000c101b06 */
[----:B------:R-:W-:-:S03]  /*e160*/  SHF.R.S32.HI R55, RZ, 0x1f, R55 ;  /* 0x0000001fff377819 */ /* 0x000fc60000011437 */
        /* <DEDUP_REMOVED lines=45> */
[----:B------:R-:W-:Y:S02]  /*e440*/  @!P2 LEA.HI.X R3, R25, R4, R46, 0x2, P3 ;  /* 0x000000041903a211 */ /* 0x000fe400018f142e */
[----:B------:R-:W-:Y:S01]  /*e450*/  ISETP.GE.AND P4, PT, R28, c[0x0][0x3c8], PT ;  /* 0x0000f2001c007a0c */ /* 0x000fe20003f86270 */
[----:B------:R2:W-:Y:S01]  /*e460*/  @!P6 ST.E.64 [R6.64], R140 ;  /* 0x0000008c0600e985 */ /* 0x0005e2000c101b06 */
[----:B------:R-:W-:-:S03]  /*e470*/  ISETP.GE.AND P6, PT, R29, c[0x0][0x3c8], PT ;  /* 0x0000f2001d007a0c */ /* 0x000fc60003fc6270 */
[----:B------:R4:W-:Y:S01]  /*e480*/  @!P2 ST.E.64 [R2.64], R142 ;  /* 0x0000008e0200a985 */ /* 0x0009e2000c101b06 */
[CC--:B--2---:R-:W-:Y:S02]  /*e490*/  @!P5 LEA R6, P3, R26.reuse, R0.reuse, 0x2 ;  /* 0x000000001a06d211 */ /* 0x0c4fe400078610ff */
[C---:B----4-:R-:W-:Y:S02]  /*e4a0*/  @!P1 LEA R2, P2, R27.reuse, R0, 0x2 ;  /* 0x000000001b029211 */ /* 0x050fe400078410ff */
[-C--:B------:R-:W-:Y:S02]  /*e4b0*/  @!P5 LEA.HI.X R7, R26, R4.reuse, R47, 0x2, P3 ;  /* 0x000000041a07d211 */ /* 0x080fe400018f142f */
[----:B------:R-:W-:Y:S02]  /*e4c0*/  ISETP.GE.AND P3, PT, R30, c[0x0][0x3c8], PT ;  /* 0x0000f2001e007a0c */ /* 0x000fe40003f66270 */
[----:B------:R-:W-:Y:S01]  /*e4d0*/  @!P1 LEA.HI.X R3, R27, R4, R48, 0x2, P2 ;  /* 0x000000041b039211 */ /* 0x000fe200010f1430 */
[----:B------:R2:W-:Y:S01]  /*e4e0*/  @!P5 ST.E.64 [R6.64], R60 ;  /* 0x0000003c0600d985 */ /* 0x0005e2000c101b06 */
[----:B------:R-:W-:-:S03]  /*e4f0*/  @!P6 LEA R8, P2, R29, R0, 0x2 ;  /* 0x000000001d08e211 */ /* 0x000fc600078410ff */
[----:B------:R4:W-:Y:S01]  /*e500*/  @!P1 ST.E.64 [R2.64], R64 ;  /* 0x0000004002009985 */ /* 0x0009e2000c101b06 */
[----:B------:R-:W-:Y:S02]  /*e510*/  ISETP.GE.AND P1, PT, R31, c[0x0][0x3c8], PT ;  /* 0x0000f2001f007a0c */ /* 0x000fe40003f26270 */
[----:B------:R-:W-:-:S05]  /*e520*/  @!P6 LEA.HI.X R9, R29, R4, R50, 0x2, P2 ;  /* 0x000000041d09e211 */ /* 0x000fca00010f1432 */
[----:B------:R-:W-:Y:S01]  /*e530*/  @!P6 ST.E.64 [R8.64], R146 ;  /* 0x000000920800e985 */ /* 0x000fe2000c101b06 */
[----:B------:R-:W-:Y:S02]  /*e540*/  ISETP.GE.AND P6, PT, R32, c[0x0][0x3c8], PT ;  /* 0x0000f20020007a0c */ /* 0x000fe40003fc6270 */
[-C--:B--2---:R-:W-:Y:S02]  /*e550*/  @!P3 LEA R6, P2, R30, R0.reuse, 0x2 ;  /* 0x000000001e06b211 */ /* 0x084fe400078410ff */
[----:B----4-:R-:W-:Y:S02]  /*e560*/  @!P4 LEA R2, P5, R28, R0, 0x2 ;  /* 0x000000001c02c211 */ /* 0x010fe400078a10ff */
[-C--:B------:R-:W-:Y:S02]  /*e570*/  @!P3 LEA.HI.X R7, R30, R4.reuse, R51, 0x2, P2 ;  /* 0x000000041e07b211 */ /* 0x080fe400010f1433 */
[----:B------:R-:W-:Y:S02]  /*e580*/  @!P4 LEA.HI.X R3, R28, R4, R49, 0x2, P5 ;  /* 0x000000041c03c211 */ /* 0x000fe400028f1431 */
[----:B------:R-:W-:-:S03]  /*e590*/  ISETP.GE.AND P5, PT, R91, c[0x0][0x3c8], PT ;  /* 0x0000f2005b007a0c */ /* 0x000fc60003fa6270 */
[----:B------:R2:W-:Y:S01]  /*e5a0*/  @!P4 ST.E.64 [R2.64], R68 ;  /* 0x000000440200c985 */ /* 0x0005e2000c101b06 */
[----:B------:R-:W-:-:S03]  /*e5b0*/  ISETP.GE.AND P4, PT, R87, c[0x0][0x3c8], PT ;  /* 0x0000f20057007a0c */ /* 0x000fc60003f86270 */
[----:B------:R4:W-:Y:S01]  /*e5c0*/  @!P3 ST.E.64 [R6.64], R72 ;  /* 0x000000480600b985 */ /* 0x0009e2000c101b06 */
[----:B------:R-:W-:Y:S02]  /*e5d0*/  ISETP.GE.AND P3, PT, R5, c[0x0][0x3c8], PT ;  /* 0x0000f20005007a0c */ /* 0x000fe40003f66270 */
[----:B--2---:R-:W-:-:S04]  /*e5e0*/  @!P1 LEA R2, P2, R31, R0, 0x2 ;  /* 0x000000001f029211 */ /* 0x004fc800078410ff */
[----:B------:R-:W-:Y:S02]  /*e5f0*/  @!P1 LEA.HI.X R3, R31, R4, R52, 0x2, P2 ;  /* 0x000000041f039211 */ /* 0x000fe400010f1434 */
[----:B------:R-:W-:-:S03]  /*e600*/  @!P6 LEA R10, P2, R32, R0, 0x2 ;  /* 0x00000000200ae211 */ /* 0x000fc600078410ff */
[----:B------:R2:W-:Y:S01]  /*e610*/  @!P1 ST.E.64 [R2.64], R76 ;  /* 0x0000004c02009985 */ /* 0x0005e2000c101b06 */
[----:B------:R-:W-:Y:S02]  /*e620*/  @!P5 LEA R8, P1, R91, R0, 0x2 ;  /* 0x000000005b08d211 */ /* 0x000fe400078210ff */
[----:B------:R-:W-:Y:S02]  /*e630*/  @!P6 LEA.HI.X R11, R32, R4, R54, 0x2, P2 ;  /* 0x00000004200be211 */ /* 0x000fe400010f1436 */
[----:B----4-:R-:W-:Y:S02]  /*e640*/  @!P4 LEA R6, P2, R87, R0, 0x2 ;  /* 0x000000005706c211 */ /* 0x010fe400078410ff */
        /* <DEDUP_REMOVED lines=8> */
.L_x_924:
[----:B------:R-:W-:Y:S05]  /*e6d0*/  BSYNC B0 ;  /* 0x0000000000007941 */ /* 0x000fea0003800000 */
.L_x_923:
[----:B------:R-:W-:Y:S05]  /*e6e0*/  BRA.DIV ~URZ, `(.L_x_925) ;  /* 0x00002fe27f007947 */ /* 0x000fea000b800000 */
[----:B--2---:R2:W1:Y:S04]  /*e6f0*/  SHFL.IDX PT, R4, R12, 0x1, 0x1c1f ;  /* 0x003c1f000c047f89 */ /* 0x00446800000e0000 */
[----:B----4-:R2:W4:Y:S02]  /*e700*/  SHFL.IDX PT, R0, R33, 0x1, 0x1c1f ;  /* 0x003c1f0021007f89 */ /* 0x01052400000e0000 */
.L_x_983:
        /* <DEDUP_REMOVED lines=8> */
[CC--:B----4-:R-:W-:Y:S02]  /*e790*/  @!P2 LEA R10, P6, R14.reuse, R0.reuse, 0x2 ;  /* 0x000000000e0aa211 */ /* 0x0d0fe400078c10ff */
[----:B-12---:R-:W-:Y:S02]  /*e7a0*/  @!P3 LEA R12, P0, R13, R0, 0x2 ;  /* 0x000000000d0cb211 */ /* 0x006fe400078010ff */
[----:B------:R-:W-:Y:S01]  /*e7b0*/  @!P2 LEA.HI.X R11, R14, R4, R34, 0x2, P6 ;  /* 0x000000040e0ba211 */ /* 0x000fe200030f1422 */
[----:B------:R-:W-:Y:S01]  /*e7c0*/  @!P4 IMAD.MOV.U32 R14, RZ, RZ, R0 ;  /* 0x000000ffff0ec224 */ /* 0x000fe200078e0000 */
[----:B------:R-:W-:-:S02]  /*e7d0*/  @!P1 LEA R8, P6, R15, R0, 0x2 ;  /* 0x000000000f089211 */ /* 0x000fc400078c10ff */
[-C--:B------:R-:W-:Y:S02]  /*e7e0*/  @!P3 LEA.HI.X R13, R13, R4.reuse, R35, 0x2, P0 ;  /* 0x000000040d0db211 */ /* 0x080fe400000f1423 */
[----:B------:R-:W-:Y:S01]  /*e7f0*/  @!P1 LEA.HI.X R9, R15, R4, R36, 0x2, P6 ;  /* 0x000000040f099211 */ /* 0x000fe200030f1424 */
[----:B------:R-:W-:Y:S01]  /*e800*/  @!P4 IMAD.MOV.U32 R15, RZ, RZ, R4 ;  /* 0x000000ffff0fc224 */ /* 0x000fe200078e0004 */
[----:B------:R-:W-:Y:S02]  /*e810*/  ISETP.GE.AND P0, PT, R17, c[0x0][0x3c8], PT ;  /* 0x0000f20011007a0c */ /* 0x000fe40003f06270 */
[C---:B------:R-:W-:Y:S01]  /*e820*/  @!P5 LEA R6, P6, R16.reuse, R0, 0x2 ;  /* 0x000000001006d211 */ /* 0x040fe200078c10ff */
[C---:B------:R-:W-:Y:S01]  /*e830*/  @!P4 IMAD.WIDE R14, R229.reuse, 0x4, R14 ;  /* 0x00000004e50ec825 */ /* 0x040fe200078e020e */
[----:B---3--:R-:W-:Y:S02]  /*e840*/  IADD3 R33, R229, 0xb0, RZ ;  /* 0x000000b0e5217810 */ /* 0x008fe40007ffe0ff */
[----:B------:R-:W-:-:S02]  /*e850*/  @!P5 LEA.HI.X R7, R16, R4, R37, 0x2, P6 ;  /* 0x000000041007d211 */ /* 0x000fc400030f1425 */
[----:B------:R-:W-:Y:S01]  /*e860*/  @!P4 ST.E.64 [R14.64], R160 ;  /* 0x000000a00e00c985 */ /* 0x000fe2000c101b06 */
[----:B------:R-:W-:Y:S02]  /*e870*/  ISETP.GE.AND P4, PT, R18, c[0x0][0x3c8], PT ;  /* 0x0000f20012007a0c */ /* 0x000fe40003f86270 */
[----:B------:R-:W-:Y:S01]  /*e880*/  SHF.R.S32.HI R33, RZ, 0x1f, R33 ;  /* 0x0000001fff217819 */ /* 0x000fe20000011421 */
[----:B------:R-:W-:Y:S01]  /*e890*/  @!P3 ST.E.64 [R12.64], R154 ;  /* 0x0000009a0c00b985 */ /* 0x000fe2000c101b06 */
[----:B------:R-:W-:Y:S02]  /*e8a0*/  @!P0 LEA R2, P6, R17, R0, 0x2 ;  /* 0x0000000011028211 */ /* 0x000fe400078c10ff */
[----:B------:R-:W-:Y:S01]  /*e8b0*/  ISETP.GE.AND P3, PT, R19, c[0x0][0x3c8], PT ;  /* 0x0000f20013007a0c */ /* 0x000fe20003f66270 */
[----:B------:R-:W-:Y:S01]  /*e8c0*/  @!P2 ST.E.64 [R10.64], R150 ;  /* 0x000000960a00a985 */ /* 0x000fe2000c101b06 */
[----:B------:R-:W-:Y:S02]  /*e8d0*/  ISETP.GE.AND P2, PT, R21, c[0x0][0x3c8], PT ;  /* 0x0000f20015007a0c */ /* 0x000fe40003f46270 */
[----:B------:R-:W-:Y:S01]  /*e8e0*/  @!P0 LEA.HI.X R3, R17, R4, R38, 0x2, P6 ;  /* 0x0000000411038211 */ /* 0x000fe200030f1426 */
[----:B------:R-:W-:Y:S01]  /*e8f0*/  @!P1 ST.E.64 [R8.64], R106 ;  /* 0x0000006a08009985 */ /* 0x000fe2000c101b06 */
[----:B------:R-:W-:-:S03]  /*e900*/  ISETP.GE.AND P1, PT, R20, c[0x0][0x3c8], PT ;  /* 0x0000f20014007a0c */ /* 0x000fc60003f26270 */
[----:B------:R1:W-:Y:S01]  /*e910*/  @!P5 ST.E.64 [R6.64], R92 ;  /* 0x0000005c0600d985 */ /* 0x0003e2000c101b06 */
[----:B------:R-:W-:-:S03]  /*e920*/  ISETP.GE.AND P5, PT, R22, c[0x0][0x3c8], PT ;  /* 0x0000f20016007a0c */ /* 0x000fc60003fa6270 */
[----:B------:R2:W-:Y:S01]  /*e930*/  @!P0 ST.E.64 [R2.64], R84 ;  /* 0x0000005402008985 */ /* 0x0005e2000c101b06 */
        /* <DEDUP_REMOVED lines=72> */
.L_x_905:
[----:B------:R-:W2:Y:S04]  /*edc0*/  LDL.LU R7, [R1+0x18] ;  /* 0x0000180001077983 */ /* 0x000ea80000300800 */
[----:B------:R-:W3:Y:S01]  /*edd0*/  LDL R6, [R1+0xc] ;  /* 0x00000c0001067983 */ /* 0x000ee20000100800 */
[----:B------:R-:W-:Y:S01]  /*ede0*/  ISETP.NE.U32.AND P1, PT, RZ, c[0x0][0x508], PT ;  /* 0x00014200ff007a0c */ /* 0x000fe20003f25070 */
[----:B------:R-:W-:Y:S01]  /*edf0*/  IMAD.MOV.U32 R4, RZ, RZ, 0x4 ;  /* 0x00000004ff047424 */ /* 0x000fe200078e00ff */
[----:B------:R-:W-:Y:S01]  /*ee00*/  ISETP.NE.U32.AND P2, PT, RZ, c[0x0][0x500], PT ;  /* 0x00014000ff007a0c */ /* 0x000fe20003f45070 */
[----:B------:R-:W-:Y:S01]  /*ee10*/  IMAD.MOV.U32 R0, RZ, RZ, RZ ;  /* 0x000000ffff007224 */ /* 0x000fe200078e00ff */
[----:B------:R-:W-:Y:S01]  /*ee20*/  ISETP.NE.AND.EX P1, PT, RZ, c[0x0][0x50c], PT, P1 ;  /* 0x00014300ff007a0c */ /* 0x000fe20003f25310 */
[----:B------:R-:W-:Y:S01]  /*ee30*/  IMAD.MOV.U32 R18, RZ, RZ, c[0x0][0x388] ;  /* 0x0000e200ff127624 */ /* 0x000fe200078e00ff */
[----:B------:R-:W-:Y:S01]  /*ee40*/  ISETP.NE.AND.EX P2, PT, RZ, c[0x0][0x504], PT, P2 ;  /* 0x00014100ff007a0c */ /* 0x000fe20003f45320 */
[----:B-1----:R-:W-:-:S10]  /*ee50*/  IMAD.WIDE R4, R243, R4, c[0x0][0x500] ;  /* 0x00014000f3047625 */ /* 0x002fd400078e0204 */
[C---:B------:R-:W-:Y:S02]  /*ee60*/  @P1 LEA R2, P0, R243.reuse, c[0x0][0x508], 0x2 ;  /* 0x00014200f3021a11 */ /* 0x040fe400078010ff */
[----:B------:R1:W5:Y:S02]  /*ee70*/  @P2 LDG.E R0, [R4.64] ;  /* 0x0000000604002981 */ /* 0x000364000c1e1900 */
[----:B---3--:R-:W-:-:S05]  /*ee80*/  @P1 LEA.HI.X R3, R243, c[0x0][0x50c], R6, 0x2, P0 ;  /* 0x00014300f3031a11 */ /* 0x008fca00000f1406 */
[----:B------:R1:W5:Y:S01]  /*ee90*/  @P1 LDG.E R18, [R2.64] ;  /* 0x0000000602121981 */ /* 0x000362000c1e1900 */
[----:B--2---:R-:W-:-:S04]  /*eea0*/  ISETP.NE.AND P0, PT, R7, RZ, PT ;  /* 0x000000ff0700720c */ /* 0x004fc80003f05270 */
[----:B------:R-:W-:Y:S01]  /*eeb0*/  SEL R17, R7, c[0x0][0x3d4], P0 ;  /* 0x0000f50007117a07 */ /* 0x000fe20000000000 */
[----:B------:R-:W-:Y:S05]  /*eec0*/  @P1 BRA `(.L_x_926) ;  /* 0x0000004000001947 */ /* 0x000fea0003800000 */
[----:B------:R-:W-:Y:S05]  /*eed0*/  @!P2 BRA `(.L_x_926) ;  /* 0x000000300000a947 */ /* 0x000fea0003800000 */
[----:B-1----:R1:W2:Y:S04]  /*eee0*/  LDG.E R2, [R4.64] ;  /* 0x0000000604027981 */ /* 0x0022a8000c1e1900 */
[----:B-1----:R-:W2:Y:S02]  /*eef0*/  LDG.E R4, [R4.64+0x4] ;  /* 0x0000040604047981 */ /* 0x002ea4000c1e1900 */
[----:B--2--5:R-:W-:Y:S02]  /*ef00*/  IADD3 R18, -R2, R4, RZ ;  /* 0x0000000402127210 */ /* 0x024fe40007ffe1ff */
.L_x_926:
        /* <DEDUP_REMOVED lines=8> */
[----:B------:R-:W-:-:S04]  /*ef90*/  IADD3 R9, R233, R3, RZ ;  /* 0x00000003e9097210 */ /* 0x000fc80007ffe0ff */
[----:B------:R-:W-:-:S13]  /*efa0*/  ISETP.GE.AND P0, PT, R9, R2, PT ;  /* 0x000000020900720c */ /* 0x000fda0003f06270 */
[----:B------:R-:W-:Y:S05]  /*efb0*/  @P0 BRA `(.L_x_928) ;  /* 0x000002d000000947 */ /* 0x000fea0003800000 */
[----:B------:R-:W2:Y:S04]  /*efc0*/  LDL R4, [R1] ;  /* 0x0000000001047983 */ /* 0x000ea80000100800 */
[----:B------:R-:W3:Y:S01]  /*efd0*/  LDL.LU R21, [R1+0x1c] ;  /* 0x00001c0001157983 */ /* 0x000ee20000300800 */
[----:B------:R-:W-:Y:S01]  /*efe0*/  IMAD.MOV.U32 R2, RZ, RZ, 0x368 ;  /* 0x00000368ff027424 */ /* 0x000fe200078e00ff */
[----:B------:R-:W-:-:S04]  /*eff0*/  ISETP.GT.AND P2, PT, R17, 0x1, PT ;  /* 0x000000011100780c */ /* 0x000fc80003f44270 */
[----:B------:R-:W-:-:S04]  /*f000*/  SEL R2, R2, 0x328, P2 ;  /* 0x0000032802027807 */ /* 0x000fc80001000000 */
[----:B------:R1:W4:Y:S08]  /*f010*/  LDC.64 R10, c[0x0][R2+0x170] ;  /* 0x00005c00020a7b82 */ /* 0x0003300000000a00 */
[----:B------:R1:W2:Y:S08]  /*f020*/  LDC.64 R6, c[0x0][R2+0x168] ;  /* 0x00005a0002067b82 */ /* 0x0002b00000000a00 */
[----:B------:R1:W5:Y:S08]  /*f030*/  LDC.64 R14, c[0x0][R2+0x178] ;  /* 0x00005e00020e7b82 */ /* 0x0003700000000a00 */
[----:B------:R1:W2:Y:S02]  /*f040*/  LDC.64 R12, c[0x0][R2+0x160] ;  /* 0x00005800020c7b82 */ /* 0x0002a40000000a00 */
[----:B-1----:R-:W-:-:S02]  /*f050*/  IMAD.MOV.U32 R2, RZ, RZ, c[0x0][0x4e8] ;  /* 0x00013a00ff027624 */ /* 0x002fc400078e00ff */
[----:B----4-:R-:W-:-:S03]  /*f060*/  IMAD R3, R11, R8, RZ ;  /* 0x000000080b037224 */ /* 0x010fc600078e02ff */
[----:B------:R-:W-:Y:S02]  /*f070*/  ISETP.NE.AND P0, PT, R2, 0x1, PT ;  /* 0x000000010200780c */ /* 0x000fe40003f05270 */
[----:B------:R-:W-:-:S11]  /*f080*/  MOV R2, R9 ;  /* 0x0000000900027202 */ /* 0x000fd60000000f00 */
[----:B------:R-:W-:-:S05]  /*f090*/  @P0 IMAD.HI.U32 R19, R9, c[0x0][0x4ec], RZ ;  /* 0x00013b0009130a27 */ /* 0x000fca00078e00ff */
[----:B------:R-:W-:Y:S01]  /*f0a0*/  @P0 SHF.R.U32.HI R2, RZ, c[0x0][0x4f0], R19 ;  /* 0x00013c00ff020a19 */ /* 0x000fe20000011613 */
[-C--:B--2---:R-:W-:Y:S02]  /*f0b0*/  IMAD R11, R7, R4.reuse, RZ ;  /* 0x00000004070b7224 */ /* 0x084fe400078e02ff */
[----:B------:R-:W-:-:S04]  /*f0c0*/  IMAD.WIDE.U32 R6, R6, R4, RZ ;  /* 0x0000000406067225 */ /* 0x000fc800078e00ff */
[----:B------:R-:W-:-:S04]  /*f0d0*/  IMAD.WIDE.U32 R4, R10, R8, RZ ;  /* 0x000000080a047225 */ /* 0x000fc800078e00ff */
[----:B------:R-:W-:Y:S01]  /*f0e0*/  IMAD R10, R10, R20, R3 ;  /* 0x000000140a0a7224 */ /* 0x000fe200078e0203 */
[----:B---3--:R-:W-:Y:S01]  /*f0f0*/  SEL R3, R21, RZ, P2 ;  /* 0x000000ff15037207 */ /* 0x008fe20001000000 */
[----:B------:R-:W-:Y:S01]  /*f100*/  IMAD.IADD R11, R7, 0x1, R11 ;  /* 0x00000001070b7824 */ /* 0x000fe200078e020b */
[----:B------:R-:W-:Y:S01]  /*f110*/  IADD3 R19, P1, P0, R4, R6, R0 ;  /* 0x0000000604137210 */ /* 0x000fe2000783e000 */
[----:B------:R-:W-:Y:S01]  /*f120*/  IMAD.MOV R6, RZ, RZ, -R2 ;  /* 0x000000ffff067224 */ /* 0x000fe200078e0a02 */
[----:B------:R-:W-:Y:S01]  /*f130*/  IADD3 R7, R5, R10, RZ ;  /* 0x0000000a05077210 */ /* 0x000fe20007ffe0ff */
        /* <DEDUP_REMOVED lines=21> */
.L_x_928:
[----:B------:R-:W-:Y:S05]  /*f290*/  BSYNC B0 ;  /* 0x0000000000007941 */ /* 0x000fea0003800000 */
.L_x_927:
[----:B------:R-:W-:-:S13]  /*f2a0*/  ISETP.GT.AND P0, PT, R17, 0x1, PT ;  /* 0x000000011100780c */ /* 0x000fda0003f04270 */
[----:B------:R-:W-:Y:S05]  /*f2b0*/  @P0 BRA `(.L_x_920) ;  /* 0x000007e000000947 */ /* 0x000fea0003800000 */
[----:B-1----:R-:W2:Y:S04]  /*f2c0*/  LDL.LU R2, [R1] ;  /* 0x0000000001027983 */ /* 0x002ea80000300800 */
[----:B------:R-:W3:Y:S01]  /*f2d0*/  LDL R5, [R1+0x40] ;  /* 0x0000400001057983 */ /* 0x000ee20000100800 */
[----:B------:R-:W-:-:S03]  /*f2e0*/  IMAD R4, R16, c[0x0][0x3a0], RZ ;  /* 0x0000e80010047a24 */ /* 0x000fc600078e02ff */
[----:B------:R-:W1:Y:S02]  /*f2f0*/  S2R R10, SR_TID.X ;  /* 0x00000000000a7919 */ /* 0x000e640000002100 */
[----:B-1----:R-:W-:-:S04]  /*f300*/  SHF.R.S32.HI R9, RZ, 0x1f, R10 ;  /* 0x0000001fff097819 */ /* 0x002fc8000001140a */
[----:B------:R-:W-:-:S04]  /*f310*/  LEA.HI R9, R9, R10, RZ, 0x3 ;  /* 0x0000000a09097211 */ /* 0x000fc800078f18ff */
[----:B------:R-:W-:-:S04]  /*f320*/  SHF.R.S32.HI R9, RZ, 0x3, R9 ;  /* 0x00000003ff097819 */ /* 0x000fc80000011409 */
[----:B------:R-:W-:Y:S02]  /*f330*/  IADD3 R11, R9, R233, RZ ;  /* 0x000000e9090b7210 */ /* 0x000fe40007ffe0ff */
[----:B--2---:R-:W-:Y:S02]  /*f340*/  MOV R7, R2 ;  /* 0x0000000200077202 */ /* 0x004fe40000000f00 */
[----:B------:R-:W-:-:S04]  /*f350*/  MOV R2, c[0x0][0x4e8] ;  /* 0x00013a0000027a02 */ /* 0x000fc80000000f00 */
[----:B------:R-:W-:Y:S01]  /*f360*/  ISETP.NE.AND P0, PT, R2, 0x1, PT ;  /* 0x000000010200780c */ /* 0x000fe20003f05270 */
[----:B------:R-:W-:-:S04]  /*f370*/  IMAD.WIDE.U32 R2, R0, c[0x0][0x3a0], RZ ;  /* 0x0000e80000027a25 */ /* 0x000fc800078e00ff */
[----:B------:R-:W-:Y:S01]  /*f380*/  IMAD R0, R0, c[0x0][0x3a4], R4 ;  /* 0x0000e90000007a24 */ /* 0x000fe200078e0204 */
[----:B---3--:R-:W-:Y:S01]  /*f390*/  IADD3 R4, R5, R233, RZ ;  /* 0x000000e905047210 */ /* 0x008fe20007ffe0ff */
[----:B------:R-:W-:-:S03]  /*f3a0*/  IMAD R5, R20, c[0x0][0x3f0], RZ ;  /* 0x0000fc0014057a24 */ /* 0x000fc600078e02ff */
[----:B------:R-:W-:Y:S02]  /*f3b0*/  IADD3 R3, R3, R0, RZ ;  /* 0x0000000003037210 */ /* 0x000fe40007ffe0ff */
[----:B------:R-:W-:Y:S01]  /*f3c0*/  MOV R0, R4 ;  /* 0x0000000400007202 */ /* 0x000fe20000000f00 */
[----:B------:R-:W-:-:S04]  /*f3d0*/  @P0 IMAD.HI.U32 R6, R4, c[0x0][0x4ec], RZ ;  /* 0x00013b0004060a27 */ /* 0x000fc800078e00ff */
[----:B------:R-:W-:Y:S01]  /*f3e0*/  IMAD.WIDE.U32 R2, R7, c[0x0][0x3e8], R2 ;  /* 0x0000fa0007027a25 */ /* 0x000fe200078e0002 */
[----:B------:R-:W-:-:S03]  /*f3f0*/  @P0 SHF.R.U32.HI R0, RZ, c[0x0][0x4f0], R6 ;  /* 0x00013c00ff000a19 */ /* 0x000fc60000011606 */
[----:B------:R-:W-:Y:S01]  /*f400*/  IMAD R3, R7, c[0x0][0x3ec], R3 ;  /* 0x0000fb0007037a24 */ /* 0x000fe200078e0203 */
[----:B------:R-:W-:Y:S01]  /*f410*/  SHF.R.S32.HI R6, RZ, 0x1f, R0 ;  /* 0x0000001fff067819 */ /* 0x000fe20000011400 */
[----:B------:R-:W-:Y:S01]  /*f420*/  IMAD R7, R8, c[0x0][0x3f4], R5 ;  /* 0x0000fd0008077a24 */ /* 0x000fe200078e0205 */
[----:B------:R-:W-:Y:S01]  /*f430*/  IADD3 R5, -R0, RZ, RZ ;  /* 0x000000ff00057210 */ /* 0x000fe20007ffe1ff */
[----:B------:R-:W-:-:S04]  /*f440*/  IMAD.WIDE.U32 R2, R8, c[0x0][0x3f0], R2 ;  /* 0x0000fc0008027a25 */ /* 0x000fc800078e0002 */
[----:B------:R-:W-:Y:S01]  /*f450*/  IMAD R6, R6, c[0x0][0x3e0], RZ ;  /* 0x0000f80006067a24 */ /* 0x000fe200078e02ff */
[----:B------:R-:W-:Y:S01]  /*f460*/  IADD3 R3, R3, R7, RZ ;  /* 0x0000000703037210 */ /* 0x000fe20007ffe0ff */
        /* <DEDUP_REMOVED lines=13> */
.L_x_984:
[----:B------:R-:W-:Y:S05]  /*f540*/  BRA.DIV ~URZ, `(.L_x_930) ;  /* 0x000022b27f007947 */ /* 0x000fea000b800000 */
[----:B------:R3:W4:Y:S02]  /*f550*/  SHFL.IDX PT, R0, R12, RZ, 0x181f ;  /* 0x00181fff0c007589 */ /* 0x00072400000e0000 */
.L_x_985:
[----:B------:R-:W-:Y:S01]  /*f560*/  IMAD R10, R18, c[0x0][0x4e8], RZ ;  /* 0x00013a00120a7a24 */ /* 0x000fe200078e02ff */
[----:B------:R-:W-:Y:S04]  /*f570*/  BSSY B0, `(.L_x_931) ;  /* 0x0000011000007945 */ /* 0x000fe80003800000 */
[----:B------:R-:W-:-:S13]  /*f580*/  ISETP.GE.AND P0, PT, R11, R10, PT ;  /* 0x0000000a0b00720c */ /* 0x000fda0003f06270 */
        /* <DEDUP_REMOVED lines=15> */
.L_x_932:
[----:B------:R-:W-:Y:S05]  /*f680*/  BSYNC B0 ;  /* 0x0000000000007941 */ /* 0x000fea0003800000 */
.L_x_931:
[----:B------:R-:W-:Y:S05]  /*f690*/  BRA.DIV ~URZ, `(.L_x_933) ;  /* 0x000021c27f007947 */ /* 0x000fea000b800000 */
[----:B--2---:R2:W1:Y:S04]  /*f6a0*/  SHFL.IDX PT, R8, R9, 0x1, 0x181f ;  /* 0x00381f0009087f89 */ /* 0x00446800000e0000 */
[----:B----4-:R2:W4:Y:S02]  /*f6b0*/  SHFL.IDX PT, R0, R12, 0x1, 0x181f ;  /* 0x00381f000c007f89 */ /* 0x01052400000e0000 */
.L_x_986:
        /* <DEDUP_REMOVED lines=18> */
.L_x_935:
[----:B------:R-:W-:Y:S05]  /*f7e0*/  BSYNC B0 ;  /* 0x0000000000007941 */ /* 0x000fea0003800000 */
.L_x_934:
[----:B------:R-:W-:Y:S05]  /*f7f0*/  BRA.DIV ~URZ, `(.L_x_936) ;  /* 0x000021227f007947 */ /* 0x000fea000b800000 */
[----:B-1----:R1:W2:Y:S02]  /*f800*/  SHFL.IDX PT, R8, R9, 0x2, 0x181f ;  /* 0x00581f0009087f89 */ /* 0x0022a400000e0000 */
.L_x_987:
[----:B------:R-:W-:Y:S05]  /*f810*/  BRA.DIV ~URZ, `(.L_x_937) ;  /* 0x000021727f007947 */ /* 0x000fea000b800000 */
[----:B----4-:R4:W1:Y:S02]  /*f820*/  SHFL.IDX PT, R0, R12, 0x2, 0x181f ;  /* 0x00581f000c007f89 */ /* 0x01086400000e0000 */
.L_x_988:
        /* <DEDUP_REMOVED lines=18> */
.L_x_939:
[----:B------:R-:W-:Y:S05]  /*f950*/  BSYNC B0 ;  /* 0x0000000000007941 */ /* 0x000fea0003800000 */
.L_x_938:
[----:B------:R-:W-:Y:S05]  /*f960*/  BRA.DIV ~URZ, `(.L_x_940) ;  /* 0x000020827f007947 */ /* 0x000fea000b800000 */
[----:B--2---:R2:W3:Y:S04]  /*f970*/  SHFL.IDX PT, R8, R9, 0x3, 0x181f ;  /* 0x00781f0009087f89 */ /* 0x0044e800000e0000 */
[----:B-1----:R2:W1:Y:S02]  /*f980*/  SHFL.IDX PT, R0, R12, 0x3, 0x181f ;  /* 0x00781f000c007f89 */ /* 0x00246400000e0000 */
.L_x_989:
[----:B------:R-:W-:-:S04]  /*f990*/  IADD3 R11, R11, 0x60, RZ ;  /* 0x000000600b0b7810 */ /* 0x000fc80007ffe0ff */
[----:B------:R-:W-:-:S13]  /*f9a0*/  ISETP.GE.AND P0, PT, R11, R10, PT ;  /* 0x0000000a0b00720c */ /* 0x000fda0003f06270 */
[----:B------:R-:W-:Y:S05]  /*f9b0*/  @P0 BRA `(.L_x_920) ;  /* 0x000000e000000947 */ /* 0x000fea0003800000 */
[----:B--234-:R-:W2:Y:S04]  /*f9c0*/  LDL R12, [R1+0x14] ;  /* 0x00001400010c7983 */ /* 0x01cea80000100800 */
[----:B------:R-:W3:Y:S01]  /*f9d0*/  LDL R9, [R1+0x10] ;  /* 0x0000100001097983 */ /* 0x000ee20000100800 */
        /* <DEDUP_REMOVED lines=12> */
.L_x_920:
[----:B------:R-:W-:Y:S05]  /*faa0*/  BSYNC B1 ;  /* 0x0000000000017941 */ /* 0x000fea0003800000 */
.L_x_904:
        /* <DEDUP_REMOVED lines=8> */
[----:B--2---:R-:W-:Y:S01]  /*fb30*/  IMAD.MOV.U32 R7, RZ, RZ, RZ ;  /* 0x000000ffff077224 */ /* 0x004fe200078e00ff */
[----:B----4-:R-:W-:-:S04]  /*fb40*/  LOP3.LUT R14, R0, 0x1f, RZ, 0xc0, !PT ;  /* 0x0000001f000e7812 */ /* 0x010fc800078ec0ff */
[----:B------:R-:W-:Y:S01]  /*fb50*/  ISETP.NE.AND P5, PT, R14, 0x1f, PT ;  /* 0x0000001f0e00780c */ /* 0x000fe20003fa5270 */
[----:B------:R-:W-:Y:S10]  /*fb60*/  BRA.DIV ~URZ, `(.L_x_942) ;  /* 0x00001f427f007947 */ /* 0x000ff4000b800000 */
[----:B------:R2:W4:Y:S02]  /*fb70*/  SHFL.IDX PT, R9, R86, RZ, 0x1f ;  /* 0x00001fff56097589 */ /* 0x00052400000e0000 */
.L_x_990:
[----:B------:R-:W-:Y:S05]  /*fb80*/  BRA.DIV ~URZ, `(.L_x_943) ;  /* 0x00001f927f007947 */ /* 0x000fea000b800000 */
[----:B---3--:R3:W2:Y:S02]  /*fb90*/  SHFL.IDX PT, R8, R86, 0x1, 0x1f ;  /* 0x00201f0056087f89 */ /* 0x0086a400000e0000 */
.L_x_991:
        /* <DEDUP_REMOVED lines=18> */
.L_x_992:
        /* <DEDUP_REMOVED lines=16> */
.L_x_993:
[----:B---3--:R-:W-:Y:S01]  /*fdc0*/  IMAD R0, R0, c[0x0][0x538], RZ ;  /* 0x00014e0000007a24 */ /* 0x008fe200078e02ff */
[----:B------:R-:W-:Y:S04]  /*fdd0*/  BSSY B1, `(.L_x_946) ;  /* 0x00000c5000017945 */ /* 0x000fe80003800000 */
[----:B--2---:R-:W-:-:S04]  /*fde0*/  IADD3 R8, R0, R8, RZ ;  /* 0x0000000800087210 */ /* 0x004fc80007ffe0ff */
[----:B----4-:R-:W-:-:S13]  /*fdf0*/  ISETP.GT.AND P6, PT, R8, R9, PT ;  /* 0x000000090800720c */ /* 0x010fda0003fc4270 */
[----:B------:R-:W-:Y:S05]  /*fe00*/  @P6 BRA `(.L_x_947) ;  /* 0x0000024000006947 */ /* 0x000fea0003800000 */
.L_x_951:
        /* <DEDUP_REMOVED lines=16> */
.L_x_994:
        /* <DEDUP_REMOVED lines=16> */
.L_x_995:
[----:B--2---:R-:W-:-:S05]  /*10010*/  IMAD R0, R0, c[0x0][0x538], RZ ;  /* 0x00014e0000007a24 */ /* 0x004fca00078e02ff */
[----:B------:R-:W-:-:S04]  /*10020*/  IADD3 R8, R0, R8, RZ ;  /* 0x0000000800087210 */ /* 0x000fc80007ffe0ff */
[----:B------:R-:W-:-:S13]  /*10030*/  ISETP.GT.AND P6, PT, R8, R9, PT ;  /* 0x000000090800720c */ /* 0x000fda0003fc4270 */
[----:B-1----:R-:W-:Y:S05]  /*10040*/  @!P6 BRA `(.L_x_951) ;  /* 0xfffffdc00000e947 */ /* 0x002fea000383ffff */
.L_x_947:
[----:B------:R-:W-:-:S05]  /*10050*/  IADD3 R11, -R0, R8, RZ ;  /* 0x00000008000b7210 */ /* 0x000fca0007ffe1ff */
[----:B------:R-:W-:-:S05]  /*10060*/  IMAD R0, R4, c[0x0][0x538], R11 ;  /* 0x00014e0004007a24 */ /* 0x000fca00078e020b */
[----:B------:R-:W-:Y:S01]  /*10070*/  ISETP.GT.AND P0, PT, R0, R9, PT ;  /* 0x000000090000720c */ /* 0x000fe20003f04270 */
[----:B------:R-:W-:-:S12]  /*10080*/  BRA.DIV ~URZ, `(.L_x_952) ;  /* 0x00001ed27f007947 */ /* 0x000fd8000b800000 */
[----:B------:R-:W-:-:S04]  /*10090*/  VOTE.ANY R12, PT, !P0 ;  /* 0x00000000000c7806 */ /* 0x000fc800040e0100 */
.L_x_996:
[----:B------:R-:W2:Y:S02]  /*100a0*/  POPC R8, R12 ;  /* 0x0000000c00087309 */ /* 0x000ea40000000000 */
[----:B--2---:R-:W-:Y:S01]  /*100b0*/  IADD3 R235, R8, R235, RZ ;  /* 0x000000eb08eb7210 */ /* 0x004fe20007ffe0ff */
[----:B------:R-:W-:Y:S05]  /*100c0*/  BRA.DIV ~URZ, `(.L_x_953) ;  /* 0x00001ee27f007947 */ /* 0x000fea000b800000 */
[----:B------:R2:W3:Y:S04]  /*100d0*/  SHFL.IDX PT, R10, R6, R8, 0x1f ;  /* 0x00001f08060a7589 */ /* 0x0004e800000e0000 */
[----:B------:R2:W4:Y:S02]  /*100e0*/  SHFL.IDX PT, R7, R7, R8, 0x1f ;  /* 0x00001f0807077589 */ /* 0x00052400000e0000 */
.L_x_997:
[----:B------:R-:W-:Y:S01]  /*100f0*/  ISETP.NE.AND P0, PT, R12, RZ, PT ;  /* 0x000000ff0c00720c */ /* 0x000fe20003f05270 */
[----:B------:R-:W-:-:S12]  /*10100*/  BSSY B0, `(.L_x_954) ;  /* 0x0000005000007945 */ /* 0x000fd80003800000 */
[----:B------:R-:W-:Y:S05]  /*10110*/  @!P0 BRA `(.L_x_955) ;  /* 0x0000003000008947 */ /* 0x000fea0003800000 */
[----:B------:R-:W-:Y:S01]  /*10120*/  IADD3 R3, R8, -0x1, RZ ;  /* 0xffffffff08037810 */ /* 0x000fe20007ffe0ff */
[----:B------:R-:W-:Y:S05]  /*10130*/  BRA.DIV ~URZ, `(.L_x_956) ;  /* 0x00001f427f007947 */ /* 0x000fea000b800000 */
[----:B------:R1:W2:Y:S02]  /*10140*/  SHFL.IDX PT, R13, R4, R3, 0x1f ;  /* 0x00001f03040d7589 */ /* 0x0002a400000e0000 */
.L_x_955:
[----:B------:R-:W-:Y:S05]  /*10150*/  BSYNC B0 ;  /* 0x0000000000007941 */ /* 0x000fea0003800000 */
.L_x_954:
        /* <DEDUP_REMOVED lines=66> */
.L_x_958:
        /* <DEDUP_REMOVED lines=66> */
.L_x_959:
[----:B------:R-:W-:Y:S05]  /*109a0*/  BSYNC B0 ;  /* 0x0000000000007941 */ /* 0x000fea0003800000 */
.L_x_957:
[----:B------:R-:W-:-:S04]  /*109b0*/  LOP3.LUT R2, RZ, R2, RZ, 0x33, !PT ;  /* 0x00000002ff027212 */ /* 0x000fc800078e33ff */
[----:B------:R-:W-:Y:S01]  /*109c0*/  IADD3 R233, R2, R10, RZ ;  /* 0x0000000a02e97210 */ /* 0x000fe20007ffe0ff */
[----:B------:R-:W-:Y:S05]  /*109d0*/  BRA `(.L_x_960) ;  /* 0x0000004000007947 */ /* 0x000fea0003800000 */
.L_x_948:
[----:B------:R-:W-:Y:S01]  /*109e0*/  IMAD.MOV.U32 R232, RZ, RZ, R9 ;  /* 0x000000ffffe87224 */ /* 0x000fe200078e0009 */
[----:B------:R-:W-:Y:S01]  /*109f0*/  MOV R234, RZ ;  /* 0x000000ff00ea7202 */ /* 0x000fe20000000f00 */
[----:B------:R-:W-:Y:S01]  /*10a00*/  IMAD.MOV.U32 R233, RZ, RZ, RZ ;  /* 0x000000ffffe97224 */ /* 0x000fe200078e00ff */
[----:B------:R-:W-:Y:S02]  /*10a10*/  MOV R235, c[0x0][0x53c] ;  /* 0x00014f0000eb7a02 */ /* 0x000fe40000000f00 */
.L_x_960:
[----:B------:R-:W-:Y:S05]  /*10a20*/  BSYNC B1 ;  /* 0x0000000000017941 */ /* 0x000fea0003800000 */
.L_x_946:
[----:B------:R-:W-:Y:S01]  /*10a30*/  WARPSYNC 0xffffffff ;  /* 0xffffffff00007948 */ /* 0x000fe20003800000 */
[----:B------:R-:W-:Y:S01]  /*10a40*/  BAR.SYNC.DEFER_BLOCKING 0x4, 0x100 ;  /* 0x0104000000007b1d */ /* 0x000fe20000010000 */
[----:B------:R-:W-:-:S13]  /*10a50*/  ISETP.NE.AND P0, PT, R14, RZ, PT ;  /* 0x000000ff0e00720c */ /* 0x000fda0003f05270 */
[----:B------:R2:W-:Y:S04]  /*10a60*/  @!P0 STS.128 [0x18100], R232 ;  /* 0x018100e8ff008388 */ /* 0x0005e80000000c00 */
[----:B------:R-:W-:Y:S06]  /*10a70*/  BAR.ARV 0x5, 0x100 ;  /* 0x0144000000007b1d */ /* 0x000fec0000002000 */
.L_x_941:
[----:B-1----:R-:W-:-:S13]  /*10a80*/  ISETP.GE.AND P0, PT, R235, c[0x0][0x53c], PT ;  /* 0x00014f00eb007a0c */ /* 0x002fda0003f06270 */
[----:B--23--:R-:W-:Y:S01]  /*10a90*/  @P0 CALL.REL.NOINC `(.L_x_961) ;  /* 0x0000001000000944 */ /* 0x00cfe20003c00000 */
[----:B------:R-:W-:Y:S05]  /*10aa0*/  BRA `(.L_x_962) ;  /* 0xffff0e7000007947 */ /* 0x000fea000383ffff */
.L_x_961:
[----:B------:R-:W-:Y:S05]  /*10ab0*/  EXIT ;  /* 0x000000000000794d */ /* 0x000fea0003800000 */
.L_x_864:
[----:B------:R-:W-:Y:S01]  /*10ac0*/  IMAD.MOV.U32 R0, RZ, RZ, R5 ;  /* 0x000000ffff007224 */ /* 0x000fe200078e0005 */
[----:B------:R-:W-:Y:S02]  /*10ad0*/  MOV R2, 0x1 ;  /* 0x0000000100027802 */ /* 0x000fe40000000f00 */
[----:B------:R-:W-:Y:S02]  /*10ae0*/  MOV R3, 0x10b00 ;  /* 0x00010b0000037802 */ /* 0x000fe40000000f00 */
[----:B--2---:R-:W-:Y:S05]  /*10af0*/  CALL.REL.NOINC `($__internal_20_$__cuda_sm70_shflsync_up_p) ;  /* 0x0000168000007944 */ /* 0x004fea0003c00000 */
[----:B------:R-:W-:Y:S01]  /*10b00*/  MOV R0, R4 ;  /* 0x0000000400007202 */ /* 0x000fe20000000f00 */
[----:B------:R-:W-:Y:S05]  /*10b10*/  BRA `(.L_x_963) ;  /* 0xfffef92000007947 */ /* 0x000fea000383ffff */
.L_x_865:
[----:B------:R-:W-:Y:S01]  /*10b20*/  IMAD.MOV.U32 R0, RZ, RZ, R5 ;  /* 0x000000ffff007224 */ /* 0x000fe200078e0005 */
[----:B------:R-:W-:Y:S02]  /*10b30*/  MOV R2, 0x2 ;  /* 0x0000000200027802 */ /* 0x000fe40000000f00 */
[----:B------:R-:W-:Y:S02]  /*10b40*/  MOV R3, 0x10b60 ;  /* 0x00010b6000037802 */ /* 0x000fe40000000f00 */
[----:B--2---:R-:W-:Y:S05]  /*10b50*/  CALL.REL.NOINC `($__internal_20_$__cuda_sm70_shflsync_up_p) ;  /* 0x0000162000007944 */ /* 0x004fea0003c00000 */
[----:B------:R-:W-:Y:S01]  /*10b60*/  SEL R0, R4, RZ, P4 ;  /* 0x000000ff04007207 */ /* 0x000fe20002000000 */
[----:B------:R-:W-:Y:S01]  /*10b70*/  IMAD.MOV.U32 R2, RZ, RZ, 0x4 ;  /* 0x00000004ff027424 */ /* 0x000fe200078e00ff */
[----:B------:R-:W-:-:S03]  /*10b80*/  MOV R3, 0x10bb0 ;  /* 0x00010bb000037802 */ /* 0x000fc60000000f00 */
[----:B------:R-:W-:Y:S02]  /*10b90*/  IMAD.IADD R0, R5, 0x1, R0 ;  /* 0x0000000105007824 */ /* 0x000fe400078e0200 */
[----:B------:R-:W-:Y:S05]  /*10ba0*/  CALL.REL.NOINC `($__internal_20_$__cuda_sm70_shflsync_up_p) ;  /* 0x000015d000007944 */ /* 0x000fea0003c00000 */
        /* <DEDUP_REMOVED lines=13> */
[----:B------:R-:W-:Y:S01]  /*10c80*/  IMAD.IADD R4, R0, 0x1, R4 ;  /* 0x0000000100047824 */ /* 0x000fe200078e0204 */
[----:B------:R-:W-:-:S03]  /*10c90*/  MOV R0, 0x1f ;  /* 0x0000001f00007802 */ /* 0x000fc60000000f00 */
[----:B------:R-:W-:Y:S02]  /*10ca0*/  IMAD.MOV.U32 R5, RZ, RZ, R4 ;  /* 0x000000ffff057224 */ /* 0x000fe400078e0004 */
[----:B------:R-:W-:Y:S05]  /*10cb0*/  CALL.REL.NOINC `($__internal_19_$__cuda_sm70_shflsync_idx_p) ;  /* 0x0000147000007944 */ /* 0x000fea0003c00000 */
[----:B------:R-:W-:Y:S05]  /*10cc0*/  BRA `(.L_x_964) ;  /* 0xfffef87000007947 */ /* 0x000fea000383ffff */
.L_x_867:
[----:B------:R-:W-:Y:S02]  /*10cd0*/  SEL R0, RZ, 0x1, P0 ;  /* 0x00000001ff007807 */ /* 0x000fe40000000000 */
[----:B------:R-:W-:Y:S02]  /*10ce0*/  MOV R2, 0x10d00 ;  /* 0x00010d0000027802 */ /* 0x000fe40000000f00 */
[----:B------:R-:W-:Y:S05]  /*10cf0*/  CALL.REL.NOINC `($__internal_21_$__cuda_sm70_votesync_ballot) ;  /* 0x000014f000007944 */ /* 0x000fea0003c00000 */
[----:B------:R-:W-:Y:S01]  /*10d00*/  MOV R10, R0 ;  /* 0x00000000000a7202 */ /* 0x000fe20000000f00 */
[----:B------:R-:W-:Y:S05]  /*10d10*/  BRA `(.L_x_965) ;  /* 0xfffef8b000007947 */ /* 0x000fea000383ffff */
.L_x_868:
[----:B------:R-:W-:Y:S01]  /*10d20*/  IMAD.MOV.U32 R5, RZ, RZ, R9 ;  /* 0x000000ffff057224 */ /* 0x000fe200078e0009 */
[----:B------:R-:W-:Y:S01]  /*10d30*/  MOV R3, R7 ;  /* 0x0000000700037202 */ /* 0x000fe20000000f00 */
[----:B------:R-:W-:Y:S01]  /*10d40*/  IMAD.MOV.U32 R0, RZ, RZ, 0x1f ;  /* 0x0000001fff007424 */ /* 0x000fe200078e00ff */
[----:B------:R-:W-:Y:S02]  /*10d50*/  MOV R2, 0x10d70 ;  /* 0x00010d7000027802 */ /* 0x000fe40000000f00 */
[----:B------:R-:W-:Y:S05]  /*10d60*/  CALL.REL.NOINC `($__internal_19_$__cuda_sm70_shflsync_idx_p) ;  /* 0x000013c000007944 */ /* 0x000fea0003c00000 */
[----:B------:R-:W-:Y:S01]  /*10d70*/  IMAD.MOV.U32 R233, RZ, RZ, R0 ;  /* 0x000000ffffe97224 */ /* 0x000fe200078e0000 */
[----:B------:R-:W-:Y:S01]  /*10d80*/  MOV R5, R8 ;  /* 0x0000000800057202 */ /* 0x000fe20000000f00 */
[----:B------:R-:W-:Y:S01]  /*10d90*/  IMAD.MOV.U32 R6, RZ, RZ, RZ ;  /* 0x000000ffff067224 */ /* 0x000fe200078e00ff */
[----:B------:R-:W-:Y:S01]  /*10da0*/  MOV R3, R7 ;  /* 0x0000000700037202 */ /* 0x000fe20000000f00 */
[----:B------:R-:W-:Y:S01]  /*10db0*/  IMAD.MOV.U32 R0, RZ, RZ, 0x1f ;  /* 0x0000001fff007424 */ /* 0x000fe200078e00ff */
[----:B------:R-:W-:-:S02]  /*10dc0*/  MOV R2, 0x10de0 ;  /* 0x00010de000027802 */ /* 0x000fc40000000f00 */
[----:B------:R-:W-:Y:S05]  /*10dd0*/  CALL.REL.NOINC `($__internal_19_$__cuda_sm70_shflsync_idx_p) ;  /* 0x0000135000007944 */ /* 0x000fea0003c00000 */
[----:B------:R-:W-:Y:S01]  /*10de0*/  MOV R9, R0 ;  /* 0x0000000000097202 */ /* 0x000fe20000000f00 */
[----:B------:R-:W-:Y:S05]  /*10df0*/  BRA `(.L_x_966) ;  /* 0xfffef83000007947 */ /* 0x000fea000383ffff */
.L_x_871:
[----:B------:R-:W-:Y:S01]  /*10e00*/  IMAD.MOV.U32 R5, RZ, RZ, R4 ;  /* 0x000000ffff057224 */ /* 0x000fe200078e0004 */
[----:B------:R-:W-:-:S02]  /*10e10*/  MOV R0, 0x1f ;  /* 0x0000001f00007802 */ /* 0x000fc40000000f00 */
[----:B------:R-:W-:Y:S02]  /*10e20*/  MOV R2, 0x10e40 ;  /* 0x00010e4000027802 */ /* 0x000fe40000000f00 */
[----:B-123--:R-:W-:Y:S05]  /*10e30*/  CALL.REL.NOINC `($__internal_19_$__cuda_sm70_shflsync_idx_p) ;  /* 0x000012f000007944 */ /* 0x00efea0003c00000 */
[----:B------:R-:W-:Y:S01]  /*10e40*/  MOV R6, R0 ;  /* 0x0000000000067202 */ /* 0x000fe20000000f00 */
[----:B------:R-:W-:Y:S05]  /*10e50*/  BRA `(.L_x_870) ;  /* 0xfffef83000007947 */ /* 0x000fea000383ffff */
.L_x_882:
[----:B------:R-:W-:Y:S01]  /*10e60*/  IMAD.MOV.U32 R5, RZ, RZ, R11 ;  /* 0x000000ffff057224 */ /* 0x000fe200078e000b */
[----:B------:R-:W-:Y:S01]  /*10e70*/  MOV R3, RZ ;  /* 0x000000ff00037202 */ /* 0x000fe20000000f00 */
[----:B------:R-:W-:Y:S01]  /*10e80*/  IMAD.MOV.U32 R0, RZ, RZ, 0x181f ;  /* 0x0000181fff007424 */ /* 0x000fe200078e00ff */
[----:B------:R-:W-:Y:S02]  /*10e90*/  MOV R2, 0x10eb0 ;  /* 0x00010eb000027802 */ /* 0x000fe40000000f00 */
[----:B------:R-:W-:Y:S05]  /*10ea0*/  CALL.REL.NOINC `($__internal_19_$__cuda_sm70_shflsync_idx_p) ;  /* 0x0000128000007944 */ /* 0x000fea0003c00000 */
[----:B------:R-:W-:Y:S01]  /*10eb0*/  MOV R8, R0 ;  /* 0x0000000000087202 */ /* 0x000fe20000000f00 */
[----:B------:R-:W-:Y:S05]  /*10ec0*/  BRA `(.L_x_967) ;  /* 0xffff1a4000007947 */ /* 0x000fea000383ffff */
.L_x_883:
[----:B------:R-:W-:Y:S01]  /*10ed0*/  IMAD.MOV.U32 R5, RZ, RZ, R14 ;  /* 0x000000ffff057224 */ /* 0x000fe200078e000e */
[----:B------:R-:W-:Y:S01]  /*10ee0*/  MOV R3, RZ ;  /* 0x000000ff00037202 */ /* 0x000fe20000000f00 */
[----:B------:R-:W-:Y:S01]  /*10ef0*/  IMAD.MOV.U32 R0, RZ, RZ, 0x181f ;  /* 0x0000181fff007424 */ /* 0x000fe200078e00ff */
[----:B------:R-:W-:Y:S02]  /*10f00*/  MOV R2, 0x10f20 ;  /* 0x00010f2000027802 */ /* 0x000fe40000000f00 */
[----:B-12---:R-:W-:Y:S05]  /*10f10*/  CALL.REL.NOINC `($__internal_19_$__cuda_sm70_shflsync_idx_p) ;  /* 0x0000121000007944 */ /* 0x006fea0003c00000 */
[----:B------:R-:W-:Y:S05]  /*10f20*/  BRA `(.L_x_968) ;  /* 0xffff1a0000007947 */ /* 0x000fea000383ffff */
.L_x_886:
[----:B--2---:R-:W-:Y:S01]  /*10f30*/  IMAD.MOV.U32 R5, RZ, RZ, R11 ;  /* 0x000000ffff057224 */ /* 0x004fe200078e000b */
[----:B------:R-:W-:Y:S01]  /*10f40*/  MOV R3, 0x1 ;  /* 0x0000000100037802 */ /* 0x000fe20000000f00 */
[----:B----4-:R-:W-:Y:S01]  /*10f50*/  IMAD.MOV.U32 R0, RZ, RZ, 0x181f ;  /* 0x0000181fff007424 */ /* 0x010fe200078e00ff */
[----:B------:R-:W-:-:S02]  /*10f60*/  MOV R2, 0x10f80 ;  /* 0x00010f8000027802 */ /* 0x000fc40000000f00 */
[----:B-1-3--:R-:W-:Y:S05]  /*10f70*/  CALL.REL.NOINC `($__internal_19_$__cuda_sm70_shflsync_idx_p) ;  /* 0x000011b000007944 */ /* 0x00afea0003c00000 */
[----:B------:R-:W-:Y:S01]  /*10f80*/  IMAD.MOV.U32 R8, RZ, RZ, R0 ;  /* 0x000000ffff087224 */ /* 0x000fe200078e0000 */
[----:B------:R-:W-:Y:S01]  /*10f90*/  MOV R3, 0x1 ;  /* 0x0000000100037802 */ /* 0x000fe20000000f00 */
[----:B------:R-:W-:Y:S01]  /*10fa0*/  IMAD.MOV.U32 R5, RZ, RZ, R14 ;  /* 0x000000ffff057224 */ /* 0x000fe200078e000e */
[----:B------:R-:W-:-:S02]  /*10fb0*/  MOV R0, 0x181f ;  /* 0x0000181f00007802 */ /* 0x000fc40000000f00 */
[----:B------:R-:W-:Y:S02]  /*10fc0*/  MOV R2, 0x10fe0 ;  /* 0x00010fe000027802 */ /* 0x000fe40000000f00 */
[----:B------:R-:W-:Y:S05]  /*10fd0*/  CALL.REL.NOINC `($__internal_19_$__cuda_sm70_shflsync_idx_p) ;  /* 0x0000115000007944 */ /* 0x000fea0003c00000 */
[----:B------:R-:W-:Y:S05]  /*10fe0*/  BRA `(.L_x_969) ;  /* 0xffff1ac000007947 */ /* 0x000fea000383ffff */
.L_x_889:
[----:B-1----:R-:W-:Y:S01]  /*10ff0*/  IMAD.MOV.U32 R5, RZ, RZ, R11 ;  /* 0x000000ffff057224 */ /* 0x002fe200078e000b */
[----:B------:R-:W-:Y:S01]  /*11000*/  MOV R3, 0x2 ;  /* 0x0000000200037802 */ /* 0x000fe20000000f00 */
[----:B----4-:R-:W-:Y:S01]  /*11010*/  IMAD.MOV.U32 R0, RZ, RZ, 0x181f ;  /* 0x0000181fff007424 */ /* 0x010fe200078e00ff */
[----:B------:R-:W-:Y:S02]  /*11020*/  MOV R2, 0x11040 ;  /* 0x0001104000027802 */ /* 0x000fe40000000f00 */
[----:B--23--:R-:W-:Y:S05]  /*11030*/  CALL.REL.NOINC `($__internal_19_$__cuda_sm70_shflsync_idx_p) ;  /* 0x000010f000007944 */ /* 0x00cfea0003c00000 */
[----:B------:R-:W-:Y:S01]  /*11040*/  MOV R8, R0 ;  /* 0x0000000000087202 */ /* 0x000fe20000000f00 */
[----:B------:R-:W-:Y:S05]  /*11050*/  BRA `(.L_x_970) ;  /* 0xffff1bc000007947 */ /* 0x000fea000383ffff */
.L_x_890:
[----:B------:R-:W-:Y:S01]  /*11060*/  IMAD.MOV.U32 R5, RZ, RZ, R14 ;  /* 0x000000ffff057224 */ /* 0x000fe200078e000e */
[----:B------:R-:W-:Y:S01]  /*11070*/  MOV R3, 0x2 ;  /* 0x0000000200037802 */ /* 0x000fe20000000f00 */
[----:B----4-:R-:W-:Y:S01]  /*11080*/  IMAD.MOV.U32 R0, RZ, RZ, 0x181f ;  /* 0x0000181fff007424 */ /* 0x010fe200078e00ff */
[----:B------:R-:W-:Y:S02]  /*11090*/  MOV R2, 0x110b0 ;  /* 0x000110b000027802 */ /* 0x000fe40000000f00 */
[----:B-123--:R-:W-:Y:S05]  /*110a0*/  CALL.REL.NOINC `($__internal_19_$__cuda_sm70_shflsync_idx_p) ;  /* 0x0000108000007944 */ /* 0x00efea0003c00000 */
[----:B------:R-:W-:Y:S05]  /*110b0*/  BRA `(.L_x_971) ;  /* 0xffff1b8000007947 */ /* 0x000fea000383ffff */
.L_x_893:
[----:B-1----:R-:W-:Y:S01]  /*110c0*/  IMAD.MOV.U32 R5, RZ, RZ, R11 ;  /* 0x000000ffff057224 */ /* 0x002fe200078e000b */
[----:B------:R-:W-:Y:S01]  /*110d0*/  MOV R3, 0x3 ;  /* 0x0000000300037802 */ /* 0x000fe20000000f00 */
[----:B------:R-:W-:Y:S01]  /*110e0*/  IMAD.MOV.U32 R0, RZ, RZ, 0x181f ;  /* 0x0000181fff007424 */ /* 0x000fe200078e00ff */
[----:B------:R-:W-:-:S02]  /*110f0*/  MOV R2, 0x11110 ;  /* 0x0001111000027802 */ /* 0x000fc40000000f00 */
[----:B--234-:R-:W-:Y:S05]  /*11100*/  CALL.REL.NOINC `($__internal_19_$__cuda_sm70_shflsync_idx_p) ;  /* 0x0000102000007944 */ /* 0x01cfea0003c00000 */
[----:B------:R-:W-:Y:S01]  /*11110*/  IMAD.MOV.U32 R6, RZ, RZ, R0 ;  /* 0x000000ffff067224 */ /* 0x000fe200078e0000 */
[----:B------:R-:W-:Y:S01]  /*11120*/  MOV R3, 0x3 ;  /* 0x0000000300037802 */ /* 0x000fe20000000f00 */
[----:B------:R-:W-:Y:S01]  /*11130*/  IMAD.MOV.U32 R5, RZ, RZ, R14 ;  /* 0x000000ffff057224 */ /* 0x000fe200078e000e */
[----:B------:R-:W-:-:S02]  /*11140*/  MOV R0, 0x181f ;  /* 0x0000181f00007802 */ /* 0x000fc40000000f00 */
[----:B------:R-:W-:Y:S02]  /*11150*/  MOV R2, 0x11170 ;  /* 0x0001117000027802 */ /* 0x000fe40000000f00 */
[----:B------:R-:W-:Y:S05]  /*11160*/  CALL.REL.NOINC `($__internal_19_$__cuda_sm70_shflsync_idx_p) ;  /* 0x00000fc000007944 */ /* 0x000fea0003c00000 */
[----:B------:R-:W-:Y:S05]  /*11170*/  BRA `(.L_x_972) ;  /* 0xffff1c4000007947 */ /* 0x000fea000383ffff */
.L_x_900:
[----:B------:R-:W-:Y:S01]  /*11180*/  IMAD.MOV.U32 R2, RZ, RZ, R226 ;  /* 0x000000ffff027224 */ /* 0x000fe200078e00e2 */
[----:B------:R-:W-:Y:S02]  /*11190*/  MOV R5, 0x2 ;  /* 0x0000000200057802 */ /* 0x000fe40000000f00 */
[----:B------:R-:W-:Y:S02]  /*111a0*/  MOV R3, 0x111c0 ;  /* 0x000111c000037802 */ /* 0x000fe40000000f00 */
[----:B------:R-:W-:Y:S05]  /*111b0*/  CALL.REL.NOINC `($__internal_18_$__cuda_sm70_shflsync_bfly_p) ;  /* 0x00000f2000007944 */ /* 0x000fea0003c00000 */
[----:B------:R-:W-:Y:S01]  /*111c0*/  MOV R0, R5 ;  /* 0x0000000500007202 */ /* 0x000fe20000000f00 */
[----:B------:R-:W-:Y:S05]  /*111d0*/  BRA `(.L_x_973) ;  /* 0xffffab5000007947 */ /* 0x000fea000383ffff */
.L_x_901:
[----:B------:R-:W-:Y:S01]  /*111e0*/  IMAD.MOV.U32 R2, RZ, RZ, R0 ;  /* 0x000000ffff027224 */ /* 0x000fe200078e0000 */
[----:B------:R-:W-:Y:S02]  /*111f0*/  MOV R5, 0x1 ;  /* 0x0000000100057802 */ /* 0x000fe40000000f00 */
[----:B------:R-:W-:Y:S02]  /*11200*/  MOV R3, 0x11220 ;  /* 0x0001122000037802 */ /* 0x000fe40000000f00 */
[----:B-1----:R-:W-:Y:S05]  /*11210*/  CALL.REL.NOINC `($__internal_18_$__cuda_sm70_shflsync_bfly_p) ;  /* 0x00000ec000007944 */ /* 0x002fea0003c00000 */
[----:B------:R-:W-:Y:S01]  /*11220*/  FADD.FTZ R0, R0, R5 ;  /* 0x0000000500007221 */ /* 0x000fe20000010000 */
[----:B------:R-:W-:Y:S02]  /*11230*/  MOV R2, R227 ;  /* 0x000000e300027202 */ /* 0x000fe40000000f00 */
[----:B------:R-:W-:-:S02]  /*11240*/  MOV R5, 0x2 ;  /* 0x0000000200057802 */ /* 0x000fc40000000f00 */
[----:B------:R-:W-:Y:S02]  /*11250*/  MOV R3, 0x11270 ;  /* 0x0001127000037802 */ /* 0x000fe40000000f00 */
[----:B------:R-:W-:Y:S05]  /*11260*/  CALL.REL.NOINC `($__internal_18_$__cuda_sm70_shflsync_bfly_p) ;  /* 0x00000e7000007944 */ /* 0x000fea0003c00000 */
[----:B------:R-:W-:Y:S01]  /*11270*/  FADD.FTZ R4, R227, R5 ;  /* 0x00000005e3047221 */ /* 0x000fe20000010000 */
[----:B------:R-:W-:Y:S02]  /*11280*/  MOV R5, 0x1 ;  /* 0x0000000100057802 */ /* 0x000fe40000000f00 */
[----:B------:R-:W-:Y:S02]  /*11290*/  MOV R3, 0x112c0 ;  /* 0x000112c000037802 */ /* 0x000fe40000000f00 */
[----:B------:R-:W-:Y:S02]  /*112a0*/  MOV R2, R4 ;  /* 0x0000000400027202 */ /* 0x000fe40000000f00 */
[----:B------:R-:W-:Y:S05]  /*112b0*/  CALL.REL.NOINC `($__internal_18_$__cuda_sm70_shflsync_bfly_p) ;  /* 0x00000e2000007944 */ /* 0x000fea0003c00000 */
[----:B------:R-:W-:Y:S01]  /*112c0*/  MOV R3, R5 ;  /* 0x0000000500037202 */ /* 0x000fe20000000f00 */
[----:B------:R-:W-:Y:S05]  /*112d0*/  BRA `(.L_x_974) ;  /* 0xffffaac000007947 */ /* 0x000fea000383ffff */
.L_x_908:
[----:B-1-34-:R-:W-:Y:S01]  /*112e0*/  IMAD.MOV.U32 R5, RZ, RZ, R12 ;  /* 0x000000ffff057224 */ /* 0x01afe200078e000c */
[----:B------:R-:W-:Y:S01]  /*112f0*/  MOV R3, RZ ;  /* 0x000000ff00037202 */ /* 0x000fe20000000f00 */
[----:B------:R-:W-:Y:S01]  /*11300*/  IMAD.MOV.U32 R0, RZ, RZ, 0x181f ;  /* 0x0000181fff007424 */ /* 0x000fe200078e00ff */
[----:B------:R-:W-:Y:S02]  /*11310*/  MOV R2, 0x11330 ;  /* 0x0001133000027802 */ /* 0x000fe40000000f00 */
[----:B------:R-:W-:Y:S05]  /*11320*/  CALL.REL.NOINC `($__internal_19_$__cuda_sm70_shflsync_idx_p) ;  /* 0x00000e0000007944 */ /* 0x000fea0003c00000 */
[----:B------:R-:W-:Y:S01]  /*11330*/  MOV R10, R0 ;  /* 0x00000000000a7202 */ /* 0x000fe20000000f00 */
[----:B------:R-:W-:Y:S05]  /*11340*/  BRA `(.L_x_975) ;  /* 0xffffc2a000007947 */ /* 0x000fea000383ffff */
.L_x_909:
[----:B------:R-:W-:Y:S01]  /*11350*/  IMAD.MOV.U32 R5, RZ, RZ, R13 ;  /* 0x000000ffff057224 */ /* 0x000fe200078e000d */
[----:B------:R-:W-:Y:S01]  /*11360*/  MOV R3, RZ ;  /* 0x000000ff00037202 */ /* 0x000fe20000000f00 */
[----:B------:R-:W-:Y:S01]  /*11370*/  IMAD.MOV.U32 R0, RZ, RZ, 0x181f ;  /* 0x0000181fff007424 */ /* 0x000fe200078e00ff */
[----:B------:R-:W-:-:S02]  /*11380*/  MOV R2, 0x113a0 ;  /* 0x000113a000027802 */ /* 0x000fc40000000f00 */
[----:B-12---:R-:W-:Y:S05]  /*11390*/  CALL.REL.NOINC `($__internal_19_$__cuda_sm70_shflsync_idx_p) ;  /* 0x00000d9000007944 */ /* 0x006fea0003c00000 */
[----:B------:R-:W-:Y:S05]  /*113a0*/  BRA `(.L_x_976) ;  /* 0xffffc26000007947 */ /* 0x000fea000383ffff */
.L_x_912:
[----:B------:R-:W-:Y:S01]  /*113b0*/  IMAD.MOV.U32 R5, RZ, RZ, R12 ;  /* 0x000000ffff057224 */ /* 0x000fe200078e000c */
[----:B--2---:R-:W-:Y:S01]  /*113c0*/  MOV R3, 0x1 ;  /* 0x0000000100037802 */ /* 0x004fe20000000f00 */
        /* <DEDUP_REMOVED lines=10> */
.L_x_915:
[----:B------:R-:W-:Y:S01]  /*11470*/  IMAD.MOV.U32 R5, RZ, RZ, R12 ;  /* 0x000000ffff057224 */ /* 0x000fe200078e000c */
[----:B-1----:R-:W-:Y:S01]  /*11480*/  MOV R3, 0x2 ;  /* 0x0000000200037802 */ /* 0x002fe20000000f00 */
[----:B----4-:R-:W-:Y:S01]  /*11490*/  IMAD.MOV.U32 R0, RZ, RZ, 0x181f ;  /* 0x0000181fff007424 */ /* 0x010fe200078e00ff */
[----:B------:R-:W-:Y:S02]  /*114a0*/  MOV R2, 0x114c0 ;  /* 0x000114c000027802 */ /* 0x000fe40000000f00 */
[----:B--23--:R-:W-:Y:S05]  /*114b0*/  CALL.REL.NOINC `($__internal_19_$__cuda_sm70_shflsync_idx_p) ;  /* 0x00000c7000007944 */ /* 0x00cfea0003c00000 */
[----:B------:R-:W-:Y:S01]  /*114c0*/  MOV R10, R0 ;  /* 0x00000000000a7202 */ /* 0x000fe20000000f00 */
[----:B------:R-:W-:Y:S05]  /*114d0*/  BRA `(.L_x_978) ;  /* 0xffffc3d000007947 */ /* 0x000fea000383ffff */
.L_x_916:
[----:B------:R-:W-:Y:S01]  /*114e0*/  IMAD.MOV.U32 R5, RZ, RZ, R13 ;  /* 0x000000ffff057224 */ /* 0x000fe200078e000d */
[----:B------:R-:W-:Y:S01]  /*114f0*/  MOV R3, 0x2 ;  /* 0x0000000200037802 */ /* 0x000fe20000000f00 */
[----:B----4-:R-:W-:Y:S01]  /*11500*/  IMAD.MOV.U32 R0, RZ, RZ, 0x181f ;  /* 0x0000181fff007424 */ /* 0x010fe200078e00ff */
[----:B------:R-:W-:Y:S02]  /*11510*/  MOV R2, 0x11530 ;  /* 0x0001153000027802 */ /* 0x000fe40000000f00 */
[----:B-123--:R-:W-:Y:S05]  /*11520*/  CALL.REL.NOINC `($__internal_19_$__cuda_sm70_shflsync_idx_p) ;  /* 0x00000c0000007944 */ /* 0x00efea0003c00000 */
[----:B------:R-:W-:Y:S05]  /*11530*/  BRA `(.L_x_979) ;  /* 0xffffc39000007947 */ /* 0x000fea000383ffff */
.L_x_919:
[----:B------:R-:W-:Y:S01]  /*11540*/  IMAD.MOV.U32 R5, RZ, RZ, R12 ;  /* 0x000000ffff057224 */ /* 0x000fe200078e000c */
[----:B-1----:R-:W-:Y:S01]  /*11550*/  MOV R3, 0x3 ;  /* 0x0000000300037802 */ /* 0x002fe20000000f00 */
        /* <DEDUP_REMOVED lines=10> */
.L_x_921:
[----:B------:R-:W-:Y:S01]  /*11600*/  IMAD.MOV.U32 R5, RZ, RZ, R12 ;  /* 0x000000ffff057224 */ /* 0x000fe200078e000c */
[----:B------:R-:W-:Y:S01]  /*11610*/  MOV R3, RZ ;  /* 0x000000ff00037202 */ /* 0x000fe20000000f00 */
[----:B------:R-:W-:Y:S01]  /*11620*/  IMAD.MOV.U32 R0, RZ, RZ, 0x1c1f ;  /* 0x00001c1fff007424 */ /* 0x000fe200078e00ff */
[----:B------:R-:W-:Y:S02]  /*11630*/  MOV R2, 0x11650 ;  /* 0x0001165000027802 */ /* 0x000fe40000000f00 */
[----:B------:R-:W-:Y:S05]  /*11640*/  CALL.REL.NOINC `($__internal_19_$__cuda_sm70_shflsync_idx_p) ;  /* 0x00000ae000007944 */ /* 0x000fea0003c00000 */
[----:B------:R-:W-:Y:S01]  /*11650*/  MOV R4, R0 ;  /* 0x0000000000047202 */ /* 0x000fe20000000f00 */
[----:B------:R-:W-:Y:S05]  /*11660*/  BRA `(.L_x_981) ;  /* 0xffffc71000007947 */ /* 0x000fea000383ffff */
.L_x_922:
[----:B------:R-:W-:Y:S01]  /*11670*/  IMAD.MOV.U32 R5, RZ, RZ, R33 ;  /* 0x000000ffff057224 */ /* 0x000fe200078e0021 */
[----:B------:R-:W-:Y:S01]  /*11680*/  MOV R3, RZ ;  /* 0x000000ff00037202 */ /* 0x000fe20000000f00 */
[----:B------:R-:W-:Y:S01]  /*11690*/  IMAD.MOV.U32 R0, RZ, RZ, 0x1c1f ;  /* 0x00001c1fff007424 */ /* 0x000fe200078e00ff */
[----:B------:R-:W-:Y:S02]  /*116a0*/  MOV R2, 0x116c0 ;  /* 0x000116c000027802 */ /* 0x000fe40000000f00 */
[----:B-12---:R-:W-:Y:S05]  /*116b0*/  CALL.REL.NOINC `($__internal_19_$__cuda_sm70_shflsync_idx_p) ;  /* 0x00000a7000007944 */ /* 0x006fea0003c00000 */
[----:B------:R-:W-:Y:S05]  /*116c0*/  BRA `(.L_x_982) ;  /* 0xffffc6d000007947 */ /* 0x000fea000383ffff */
.L_x_925:
[----:B------:R-:W-:Y:S01]  /*116d0*/  IMAD.MOV.U32 R5, RZ, RZ, R12 ;  /* 0x000000ffff057224 */ /* 0x000fe200078e000c */
[----:B----4-:R-:W-:Y:S01]  /*116e0*/  MOV R3, 0x1 ;  /* 0x0000000100037802 */ /* 0x010fe20000000f00 */
[----:B------:R-:W-:Y:S01]  /*116f0*/  IMAD.MOV.U32 R0, RZ, RZ, 0x1c1f ;  /* 0x00001c1fff007424 */ /* 0x000fe200078e00ff */
[----:B------:R-:W-:-:S02]  /*11700*/  MOV R2, 0x11720 ;  /* 0x0001172000027802 */ /* 0x000fc40000000f00 */
[----:B-123--:R-:W-:Y:S05]  /*11710*/  CALL.REL.NOINC `($__internal_19_$__cuda_sm70_shflsync_idx_p) ;  /* 0x00000a1000007944 */ /* 0x00efea0003c00000 */
[----:B------:R-:W-:Y:S01]  /*11720*/  IMAD.MOV.U32 R4, RZ, RZ, R0 ;  /* 0x000000ffff047224 */ /* 0x000fe200078e0000 */
[----:B------:R-:W-:Y:S01]  /*11730*/  MOV R3, 0x1 ;  /* 0x0000000100037802 */ /* 0x000fe20000000f00 */
[----:B------:R-:W-:Y:S01]  /*11740*/  IMAD.MOV.U32 R5, RZ, RZ, R33 ;  /* 0x000000ffff057224 */ /* 0x000fe200078e0021 */
[----:B------:R-:W-:-:S02]  /*11750*/  MOV R0, 0x1c1f ;  /* 0x00001c1f00007802 */ /* 0x000fc40000000f00 */
[----:B------:R-:W-:Y:S02]  /*11760*/  MOV R2, 0x11780 ;  /* 0x0001178000027802 */ /* 0x000fe40000000f00 */
[----:B------:R-:W-:Y:S05]  /*11770*/  CALL.REL.NOINC `($__internal_19_$__cuda_sm70_shflsync_idx_p) ;  /* 0x000009b000007944 */ /* 0x000fea0003c00000 */
[----:B------:R-:W-:Y:S05]  /*11780*/  BRA `(.L_x_983) ;  /* 0xffffcf8000007947 */ /* 0x000fea000383ffff */
.L_x_929:
[----:B------:R-:W-:Y:S01]  /*11790*/  IMAD.MOV.U32 R5, RZ, RZ, R9 ;  /* 0x000000ffff057224 */ /* 0x000fe200078e0009 */
[----:B------:R-:W-:Y:S01]  /*117a0*/  MOV R3, RZ ;  /* 0x000000ff00037202 */ /* 0x000fe20000000f00 */
[----:B------:R-:W-:Y:S01]  /*117b0*/  IMAD.MOV.U32 R0, RZ, RZ, 0x181f ;  /* 0x0000181fff007424 */ /* 0x000fe200078e00ff */
[----:B------:R-:W-:Y:S02]  /*117c0*/  MOV R2, 0x117e0 ;  /* 0x000117e000027802 */ /* 0x000fe40000000f00 */
[----:B------:R-:W-:Y:S05]  /*117d0*/  CALL.REL.NOINC `($__internal_19_$__cuda_sm70_shflsync_idx_p) ;  /* 0x0000095000007944 */ /* 0x000fea0003c00000 */
[----:B------:R-:W-:Y:S01]  /*117e0*/  MOV R8, R0 ;  /* 0x0000000000087202 */ /* 0x000fe20000000f00 */
[----:B------:R-:W-:Y:S05]  /*117f0*/  BRA `(.L_x_984) ;  /* 0xffffdd4000007947 */ /* 0x000fea000383ffff */
.L_x_930:
[----:B------:R-:W-:Y:S01]  /*11800*/  IMAD.MOV.U32 R5, RZ, RZ, R12 ;  /* 0x000000ffff057224 */ /* 0x000fe200078e000c */
[----:B------:R-:W-:Y:S01]  /*11810*/  MOV R3, RZ ;  /* 0x000000ff00037202 */ /* 0x000fe20000000f00 */
[----:B------:R-:W-:Y:S01]  /*11820*/  IMAD.MOV.U32 R0, RZ, RZ, 0x181f ;  /* 0x0000181fff007424 */ /* 0x000fe200078e00ff */
[----:B------:R-:W-:Y:S02]  /*11830*/  MOV R2, 0x11850 ;  /* 0x0001185000027802 */ /* 0x000fe40000000f00 */
[----:B-12---:R-:W-:Y:S05]  /*11840*/  CALL.REL.NOINC `($__internal_19_$__cuda_sm70_shflsync_idx_p) ;  /* 0x000008e000007944 */ /* 0x006fea0003c00000 */
[----:B------:R-:W-:Y:S05]  /*11850*/  BRA `(.L_x_985) ;  /* 0xffffdd0000007947 */ /* 0x000fea000383ffff */
.L_x_933:
        /* <DEDUP_REMOVED lines=12> */
.L_x_936:
[----:B-1----:R-:W-:Y:S01]  /*11920*/  IMAD.MOV.U32 R5, RZ, RZ, R9 ;  /* 0x000000ffff057224 */ /* 0x002fe200078e0009 */
[----:B------:R-:W-:Y:S01]  /*11930*/  MOV R3, 0x2 ;  /* 0x0000000200037802 */ /* 0x000fe20000000f00 */
[----:B----4-:R-:W-:Y:S01]  /*11940*/  IMAD.MOV.U32 R0, RZ, RZ, 0x181f ;  /* 0x0000181fff007424 */ /* 0x010fe200078e00ff */
[----:B------:R-:W-:Y:S02]  /*11950*/  MOV R2, 0x11970 ;  /* 0x0001197000027802 */ /* 0x000fe40000000f00 */
[----:B--23--:R-:W-:Y:S05]  /*11960*/  CALL.REL.NOINC `($__internal_19_$__cuda_sm70_shflsync_idx_p) ;  /* 0x000007c000007944 */ /* 0x00cfea0003c00000 */
[----:B------:R-:W-:Y:S01]  /*11970*/  MOV R8, R0 ;  /* 0x0000000000087202 */ /* 0x000fe20000000f00 */
[----:B------:R-:W-:Y:S05]  /*11980*/  BRA `(.L_x_987) ;  /* 0xffffde8000007947 */ /* 0x000fea000383ffff */
.L_x_937:
[----:B------:R-:W-:Y:S01]  /*11990*/  IMAD.MOV.U32 R5, RZ, RZ, R12 ;  /* 0x000000ffff057224 */ /* 0x000fe200078e000c */
[----:B------:R-:W-:Y:S01]  /*119a0*/  MOV R3, 0x2 ;  /* 0x0000000200037802 */ /* 0x000fe20000000f00 */
[----:B----4-:R-:W-:Y:S01]  /*119b0*/  IMAD.MOV.U32 R0, RZ, RZ, 0x181f ;  /* 0x0000181fff007424 */ /* 0x010fe200078e00ff */
[----:B------:R-:W-:Y:S02]  /*119c0*/  MOV R2, 0x119e0 ;  /* 0x000119e000027802 */ /* 0x000fe40000000f00 */
[----:B-123--:R-:W-:Y:S05]  /*119d0*/  CALL.REL.NOINC `($__internal_19_$__cuda_sm70_shflsync_idx_p) ;  /* 0x0000075000007944 */ /* 0x00efea0003c00000 */
[----:B------:R-:W-:Y:S05]  /*119e0*/  BRA `(.L_x_988) ;  /* 0xffffde4000007947 */ /* 0x000fea000383ffff */
.L_x_940:
        /* <DEDUP_REMOVED lines=12> */
.L_x_942:
[----:B---3--:R-:W-:Y:S01]  /*11ab0*/  IMAD.MOV.U32 R5, RZ, RZ, R86 ;  /* 0x000000ffff057224 */ /* 0x008fe200078e0056 */
[----:B------:R-:W-:Y:S01]  /*11ac0*/  MOV R3, RZ ;  /* 0x000000ff00037202 */ /* 0x000fe20000000f00 */
[----:B------:R-:W-:Y:S01]  /*11ad0*/  IMAD.MOV.U32 R0, RZ, RZ, 0x1f ;  /* 0x0000001fff007424 */ /* 0x000fe200078e00ff */
[----:B------:R-:W-:Y:S02]  /*11ae0*/  MOV R2, 0x11b00 ;  /* 0x00011b0000027802 */ /* 0x000fe40000000f00 */
[----:B-1----:R-:W-:Y:S05]  /*11af0*/  CALL.REL.NOINC `($__internal_19_$__cuda_sm70_shflsync_idx_p) ;  /* 0x0000063000007944 */ /* 0x002fea0003c00000 */
[----:B------:R-:W-:Y:S01]  /*11b00*/  MOV R9, R0 ;  /* 0x0000000000097202 */ /* 0x000fe20000000f00 */
[----:B------:R-:W-:Y:S05]  /*11b10*/  BRA `(.L_x_990) ;  /* 0xffffe06000007947 */ /* 0x000fea000383ffff */
.L_x_943:
[----:B---3--:R-:W-:Y:S01]  /*11b20*/  IMAD.MOV.U32 R5, RZ, RZ, R86 ;  /* 0x000000ffff057224 */ /* 0x008fe200078e0056 */
[----:B------:R-:W-:Y:S01]  /*11b30*/  MOV R3, 0x1 ;  /* 0x0000000100037802 */ /* 0x000fe20000000f00 */
[----:B------:R-:W-:Y:S01]  /*11b40*/  IMAD.MOV.U32 R0, RZ, RZ, 0x1f ;  /* 0x0000001fff007424 */ /* 0x000fe200078e00ff */
[----:B------:R-:W-:Y:S02]  /*11b50*/  MOV R2, 0x11b70 ;  /* 0x00011b7000027802 */ /* 0x000fe40000000f00 */
[----:B-12-4-:R-:W-:Y:S05]  /*11b60*/  CALL.REL.NOINC `($__internal_19_$__cuda_sm70_shflsync_idx_p) ;  /* 0x000005c000007944 */ /* 0x016fea0003c00000 */
[----:B------:R-:W-:Y:S01]  /*11b70*/  MOV R8, R0 ;  /* 0x0000000000087202 */ /* 0x000fe20000000f00 */
[----:B------:R-:W-:Y:S05]  /*11b80*/  BRA `(.L_x_991) ;  /* 0xffffe01000007947 */ /* 0x000fea000383ffff */
.L_x_944:
[----:B------:R-:W-:Y:S02]  /*11b90*/  MOV R2, 0x1 ;  /* 0x0000000100027802 */ /* 0x000fe40000000f00 */
[----:B------:R-:W-:-:S02]  /*11ba0*/  MOV R3, 0x11bc0 ;  /* 0x00011bc000037802 */ /* 0x000fc40000000f00 */
[----:B--234-:R-:W-:Y:S05]  /*11bb0*/  CALL.REL.NOINC `($__internal_20_$__cuda_sm70_shflsync_up_p) ;  /* 0x000005c000007944 */ /* 0x01cfea0003c00000 */
[----:B------:R-:W-:Y:S05]  /*11bc0*/  BRA `(.L_x_992) ;  /* 0xffffe0f000007947 */ /* 0x000fea000383ffff */
.L_x_945:
[----:B------:R-:W-:Y:S02]  /*11bd0*/  MOV R2, 0x2 ;  /* 0x0000000200027802 */ /* 0x000fe40000000f00 */
[----:B------:R-:W-:-:S02]  /*11be0*/  MOV R3, 0x11c00 ;  /* 0x00011c0000037802 */ /* 0x000fc40000000f00 */
[----:B--2-4-:R-:W-:Y:S05]  /*11bf0*/  CALL.REL.NOINC `($__internal_20_$__cuda_sm70_shflsync_up_p) ;  /* 0x0000058000007944 */ /* 0x014fea0003c00000 */
[----:B------:R-:W-:Y:S01]  /*11c00*/  SEL R3, R4, RZ, P1 ;  /* 0x000000ff04037207 */ /* 0x000fe20000800000 */
[----:B------:R-:W-:-:S04]  /*11c10*/  IMAD.MOV.U32 R2, RZ, RZ, 0x4 ;  /* 0x00000004ff027424 */ /* 0x000fc800078e00ff */
[----:B------:R-:W-:Y:S01]  /*11c20*/  IMAD.IADD R0, R0, 0x1, R3 ;  /* 0x0000000100007824 */ /* 0x000fe200078e0203 */
[----:B------:R-:W-:Y:S02]  /*11c30*/  MOV R3, 0x11c50 ;  /* 0x00011c5000037802 */ /* 0x000fe40000000f00 */
        /* <DEDUP_REMOVED lines=19> */
.L_x_949:
[----:B------:R-:W-:Y:S02]  /*11d70*/  MOV R2, 0x1 ;  /* 0x0000000100027802 */ /* 0x000fe40000000f00 */
[----:B------:R-:W-:Y:S02]  /*11d80*/  MOV R3, 0x11da0 ;  /* 0x00011da000037802 */ /* 0x000fe40000000f00 */
[----:B------:R-:W-:Y:S05]  /*11d90*/  CALL.REL.NOINC `($__internal_20_$__cuda_sm70_shflsync_up_p) ;  /* 0x000003e000007944 */ /* 0x000fea0003c00000 */
[----:B------:R-:W-:Y:S01]  /*11da0*/  MOV R2, R4 ;  /* 0x0000000400027202 */ /* 0x000fe20000000f00 */
[----:B------:R-:W-:Y:S05]  /*11db0*/  BRA `(.L_x_994) ;  /* 0xffffe15000007947 */ /* 0x000fea000383ffff */
.L_x_950:
[----:B------:R-:W-:Y:S02]  /*11dc0*/  MOV R2, 0x2 ;  /* 0x0000000200027802 */ /* 0x000fe40000000f00 */
        /* <DEDUP_REMOVED lines=25> */
.L_x_952:
[----:B------:R-:W-:Y:S02]  /*11f60*/  SEL R0, RZ, 0x1, P0 ;  /* 0x00000001ff007807 */ /* 0x000fe40000000000 */
[----:B------:R-:W-:Y:S02]  /*11f70*/  MOV R2, 0x11f90 ;  /* 0x00011f9000027802 */ /* 0x000fe40000000f00 */
[----:B-1----:R-:W-:Y:S05]  /*11f80*/  CALL.REL.NOINC `($__internal_21_$__cuda_sm70_votesync_ballot) ;  /* 0x0000026000007944 */ /* 0x002fea0003c00000 */
[----:B------:R-:W-:Y:S01]  /*11f90*/  MOV R12, R0 ;  /* 0x00000000000c7202 */ /* 0x000fe20000000f00 */
[----:B------:R-:W-:Y:S05]  /*11fa0*/  BRA `(.L_x_996) ;  /* 0xffffe0f000007947 */ /* 0x000fea000383ffff */
.L_x_953:
[----:B------:R-:W-:Y:S01]  /*11fb0*/  IMAD.MOV.U32 R5, RZ, RZ, R6 ;  /* 0x000000ffff057224 */ /* 0x000fe200078e0006 */
[----:B------:R-:W-:Y:S01]  /*11fc0*/  MOV R3, R8 ;  /* 0x0000000800037202 */ /* 0x000fe20000000f00 */
[----:B------:R-:W-:Y:S01]  /*11fd0*/  IMAD.MOV.U32 R0, RZ, RZ, 0x1f ;  /* 0x0000001fff007424 */ /* 0x000fe200078e00ff */
[----:B------:R-:W-:Y:S02]  /*11fe0*/  MOV R2, 0x12000 ;  /* 0x0001200000027802 */ /* 0x000fe40000000f00 */
[----:B-1----:R-:W-:Y:S05]  /*11ff0*/  CALL.REL.NOINC `($__internal_19_$__cuda_sm70_shflsync_idx_p) ;  /* 0x0000013000007944 */ /* 0x002fea0003c00000 */
[----:B------:R-:W-:Y:S01]  /*12000*/  IMAD.MOV.U32 R10, RZ, RZ, R0 ;  /* 0x000000ffff0a7224 */ /* 0x000fe200078e0000 */
[----:B------:R-:W-:Y:S01]  /*12010*/  MOV R3, R8 ;  /* 0x0000000800037202 */ /* 0x000fe20000000f00 */
[----:B------:R-:W-:Y:S01]  /*12020*/  IMAD.MOV.U32 R5, RZ, RZ, R7 ;  /* 0x000000ffff057224 */ /* 0x000fe200078e0007 */
[----:B------:R-:W-:Y:S02]  /*12030*/  MOV R0, 0x1f ;  /* 0x0000001f00007802 */ /* 0x000fe40000000f00 */
[----:B------:R-:W-:-:S02]  /*12040*/  MOV R2, 0x12060 ;  /* 0x0001206000027802 */ /* 0x000fc40000000f00 */
[----:B------:R-:W-:Y:S05]  /*12050*/  CALL.REL.NOINC `($__internal_19_$__cuda_sm70_shflsync_idx_p) ;  /* 0x000000d000007944 */ /* 0x000fea0003c00000 */
[----:B------:R-:W-:Y:S01]  /*12060*/  MOV R7, R0 ;  /* 0x0000000000077202 */ /* 0x000fe20000000f00 */
[----:B------:R-:W-:Y:S05]  /*12070*/  BRA `(.L_x_997) ;  /* 0xffffe07000007947 */ /* 0x000fea000383ffff */
.L_x_956:
[----:B------:R-:W-:Y:S01]  /*12080*/  IMAD.MOV.U32 R5, RZ, RZ, R4 ;  /* 0x000000ffff057224 */ /* 0x000fe200078e0004 */
[----:B------:R-:W-:-:S02]  /*12090*/  MOV R0, 0x1f ;  /* 0x0000001f00007802 */ /* 0x000fc40000000f00 */
[----:B------:R-:W-:Y:S02]  /*120a0*/  MOV R2, 0x120c0 ;  /* 0x000120c000027802 */ /* 0x000fe40000000f00 */
[----:B-1234-:R-:W-:Y:S05]  /*120b0*/  CALL.REL.NOINC `($__internal_19_$__cuda_sm70_shflsync_idx_p) ;  /* 0x0000007000007944 */ /* 0x01efea0003c00000 */
[----:B------:R-:W-:Y:S01]  /*120c0*/  MOV R13, R0 ;  /* 0x00000000000d7202 */ /* 0x000fe20000000f00 */
[----:B------:R-:W-:Y:S05]  /*120d0*/  BRA `(.L_x_955) ;  /* 0xffffe07000007947 */ /* 0x000fea000383ffff */
        .weak           $__internal_18_$__cuda_sm70_shflsync_bfly_p
        .type           $__internal_18_$__cuda_sm70_shflsync_bfly_p,@function
        .size           $__internal_18_$__cuda_sm70_shflsync_bfly_p,($__internal_19_$__cuda_sm70_shflsync_idx_p - $__internal_18_$__cuda_sm70_shflsync_bfly_p)
$__internal_18_$__cuda_sm70_shflsync_bfly_p:
[----:B------:R-:W-:Y:S04]  /*120e0*/  WARPSYNC R6 ;  /* 0x0000000600007348 */ /* 0x000fe80003800000 */
[----:B------:R1:W2:Y:S02]  /*120f0*/  SHFL.BFLY PT, R5, R2, R5, R7 ;  /* 0x0c00000502057389 */ /* 0x0002a400000e0007 */
[----:B-1----:R-:W-:Y:S02]  /*12100*/  MOV R2, R3 ;  /* 0x0000000300027202 */ /* 0x002fe40000000f00 */
[----:B------:R-:W-:-:S04]  /*12110*/  MOV R3, 0x0 ;  /* 0x0000000000037802 */ /* 0x000fc80000000f00 */
[----:B--2---:R-:W-:Y:S05]  /*12120*/  RET.REL.NODEC R2 `(_ZN7cutlass13device_kernelIN5flash19enable_sm80_to_sm89INS1_16FlashAttnFwdSm80INS1_25CollectiveMainloopFwdSm80ILi8ELi1ELb0EN4cute5tupleIJNS5_1CILi128EEENS7_ILi64EEENS7_ILi192EEEEEELi192ENS_6half_tEfNS_4arch4Sm80ELb1ELb0ELb1ELb1ELb0ELb0ELb1ELb1EEENS1_21CollectiveEpilogueFwdINS6_IJS8_SA_S9_EEENS6_IJNS7_ILi1EEESI_SI_EEESC_SE_Li256ELb1ELb1ELb1ELb0EEENS1_36VarlenDynamicPersistentTileSchedulerILi128ELi64ELi256ELi256ELb1ELb1ELb0ELb1ELb1ELb1EEEEEEEEEvNT_6ParamsE) ;  /* 0xfffeded002007950 */ /* 0x004fea0003c3ffff */
        .weak           $__internal_19_$__cuda_sm70_shflsync_idx_p
        .type           $__internal_19_$__cuda_sm70_shflsync_idx_p,@function
        .size           $__internal_19_$__cuda_sm70_shflsync_idx_p,($__internal_20_$__cuda_sm70_shflsync_up_p - $__internal_19_$__cuda_sm70_shflsync_idx_p)
$__internal_19_$__cuda_sm70_shflsync_idx_p:
[----:B------:R-:W-:-:S04]  /*12130*/  MOV R87, 0xffffffff ;  /* 0xffffffff00577802 */ /* 0x000fc80000000f00 */
[----:B------:R-:W-:Y:S04]  /*12140*/  WARPSYNC R87 ;  /* 0x0000005700007348 */ /* 0x000fe80003800000 */
[----:B------:R1:W2:Y:S02]  /*12150*/  SHFL.IDX PT, R0, R5, R3, R0 ;  /* 0x0000000305007389 */ /* 0x0002a400000e0000 */
[----:B-1----:R-:W-:-:S04]  /*12160*/  MOV R3, 0x0 ;  /* 0x0000000000037802 */ /* 0x002fc80000000f00 */
[----:B--2---:R-:W-:Y:S05]  /*12170*/  RET.REL.NODEC R2 `(_ZN7cutlass13device_kernelIN5flash19enable_sm80_to_sm89INS1_16FlashAttnFwdSm80INS1_25CollectiveMainloopFwdSm80ILi8ELi1ELb0EN4cute5tupleIJNS5_1CILi128EEENS7_ILi64EEENS7_ILi192EEEEEELi192ENS_6half_tEfNS_4arch4Sm80ELb1ELb0ELb1ELb1ELb0ELb0ELb1ELb1EEENS1_21CollectiveEpilogueFwdINS6_IJS8_SA_S9_EEENS6_IJNS7_ILi1EEESI_SI_EEESC_SE_Li256ELb1ELb1ELb1ELb0EEENS1_36VarlenDynamicPersistentTileSchedulerILi128ELi64ELi256ELi256ELb1ELb1ELb0ELb1ELb1ELb1EEEEEEEEEvNT_6ParamsE) ;  /* 0xfffede8002007950 */ /* 0x004fea0003c3ffff */
        .weak           $__internal_20_$__cuda_sm70_shflsync_up_p
        .type           $__internal_20_$__cuda_sm70_shflsync_up_p,@function
        .size           $__internal_20_$__cuda_sm70_shflsync_up_p,($__internal_21_$__cuda_sm70_votesync_ballot - $__internal_20_$__cuda_sm70_shflsync_up_p)
$__internal_20_$__cuda_sm70_shflsync_up_p:
[----:B------:R-:W-:Y:S02]  /*12180*/  IMAD.MOV.U32 R4, RZ, RZ, RZ ;  /* 0x000000ffff047224 */ /* 0x000fe400078e00ff */
[----:B------:R-:W-:-:S04]  /*12190*/  IMAD.MOV.U32 R10, RZ, RZ, -0x1 ;  /* 0xffffffffff0a7424 */ /* 0x000fc800078e00ff */
[----:B------:R-:W-:Y:S04]  /*121a0*/  WARPSYNC R10 ;  /* 0x0000000a00007348 */ /* 0x000fe80003800000 */
[----:B------:R1:W2:Y:S02]  /*121b0*/  SHFL.UP PT, R4, R0, R2, R4 ;  /* 0x0400000200047389 */ /* 0x0002a400000e0004 */
[----:B-1----:R-:W-:Y:S02]  /*121c0*/  MOV R2, R3 ;  /* 0x0000000300027202 */ /* 0x002fe40000000f00 */
[----:B------:R-:W-:-:S04]  /*121d0*/  MOV R3, 0x0 ;  /* 0x0000000000037802 */ /* 0x000fc80000000f00 */
[----:B--2---:R-:W-:Y:S05]  /*121e0*/  RET.REL.NODEC R2 `(_ZN7cutlass13device_kernelIN5flash19enable_sm80_to_sm89INS1_16FlashAttnFwdSm80INS1_25CollectiveMainloopFwdSm80ILi8ELi1ELb0EN4cute5tupleIJNS5_1CILi128EEENS7_ILi64EEENS7_ILi192EEEEEELi192ENS_6half_tEfNS_4arch4Sm80ELb1ELb0ELb1ELb1ELb0ELb0ELb1ELb1EEENS1_21CollectiveEpilogueFwdINS6_IJS8_SA_S9_EEENS6_IJNS7_ILi1EEESI_SI_EEESC_SE_Li256ELb1ELb1ELb1ELb0EEENS1_36VarlenDynamicPersistentTileSchedulerILi128ELi64ELi256ELi256ELb1ELb1ELb0ELb1ELb1ELb1EEEEEEEEEvNT_6ParamsE) ;  /* 0xfffede1002007950 */ /* 0x004fea0003c3ffff */
        .weak           $__internal_21_$__cuda_sm70_votesync_ballot
        .type           $__internal_21_$__cuda_sm70_votesync_ballot,@function
        .size           $__internal_21_$__cuda_sm70_votesync_ballot,(.L_x_2477 - $__internal_21_$__cuda_sm70_votesync_ballot)
$__internal_21_$__cuda_sm70_votesync_ballot:
[----:B------:R-:W-:Y:S01]  /*121f0*/  ISETP.NE.U32.AND P0, PT, R0, 0x1, PT ;  /* 0x000000010000780c */ /* 0x000fe20003f05070 */
[----:B------:R-:W-:-:S04]  /*12200*/  IMAD.MOV.U32 R3, RZ, RZ, -0x1 ;  /* 0xffffffffff037424 */ /* 0x000fc800078e00ff */
[----:B------:R-:W-:Y:S08]  /*12210*/  WARPSYNC R3 ;  /* 0x0000000300007348 */ /* 0x000ff00003800000 */
[----:B------:R-:W-:-:S04]  /*12220*/  VOTE.ANY R0, PT, !P0 ;  /* 0x0000000000007806 */ /* 0x000fc800040e0100 */
[----:B------:R-:W-:Y:S01]  /*12230*/  LOP3.LUT R0, R0, R3, RZ, 0xc0, !PT ;  /* 0x0000000300007212 */ /* 0x000fe200078ec0ff */
[----:B------:R-:W-:-:S04]  /*12240*/  IMAD.MOV.U32 R3, RZ, RZ, 0x0 ;  /* 0x00000000ff037424 */ /* 0x000fc800078e00ff */
[----:B------:R-:W-:Y:S05]  /*12250*/  RET.REL.NODEC R2 `(_ZN7cutlass13device_kernelIN5flash19enable_sm80_to_sm89INS1_16FlashAttnFwdSm80INS1_25CollectiveMainloopFwdSm80ILi8ELi1ELb0EN4cute5tupleIJNS5_1CILi128EEENS7_ILi64EEENS7_ILi192EEEEEELi192ENS_6half_tEfNS_4arch4Sm80ELb1ELb0ELb1ELb1ELb0ELb0ELb1ELb1EEENS1_21CollectiveEpilogueFwdINS6_IJS8_SA_S9_EEENS6_IJNS7_ILi1EEESI_SI_EEESC_SE_Li256ELb1ELb1ELb1ELb0EEENS1_36VarlenDynamicPersistentTileSchedulerILi128ELi64ELi256ELi256ELb1ELb1ELb0ELb1ELb1ELb1EEEEEEEEEvNT_6ParamsE) ;  /* 0xfffedda002007950 */ /* 0x000fea0003c3ffff */
.L_x_998:
        /* <DEDUP_REMOVED lines=10> */
.L_x_2477:


//--------------------- .text._ZN7cutlass13device_kernelIN5flash19enable_sm80_to_sm89INS1_16FlashAttnFwdSm80INS1_25CollectiveMainloopFwdSm80ILi8ELi1ELb0EN4cute5tupleIJNS5_1CILi128EEENS7_ILi64EEENS7_ILi192EEEEEELi192ENS_6half_tEfNS_4arch4Sm80ELb1ELb0ELb1ELb1ELb0ELb1ELb1ELb1EEENS1_21CollectiveEpilogueFwdINS6_IJS8_SA_S9_EEENS6_IJNS7_ILi1EEESI_SI_EEESC_SE_Li256ELb1ELb1ELb1ELb0EEENS1_36VarlenDynamicPersistentTileSchedulerILi128ELi64ELi256ELi256ELb1ELb1ELb0ELb1ELb1ELb1EEEEEEEEEvNT_6ParamsE --------------------------
	.section	.text._ZN7cutlass13device_kernelIN5flash19enable_sm80_to_sm89INS1_16FlashAttnFwdSm80INS1_25CollectiveMainloopFwdSm80ILi8ELi1ELb0EN4cute5tupleIJNS5_1CILi128EEENS7_ILi64EEENS7_ILi192EEEEEELi192ENS_6half_tEfNS_4arch4Sm80ELb1ELb0ELb1ELb1ELb0ELb1ELb1ELb1EEENS1_21CollectiveEpilogueFwdINS6_IJS8_SA_S9_EEENS6_IJNS7_ILi1EEESI_SI_EEESC_SE_Li256ELb1ELb1ELb1ELb0EEENS1_36VarlenDynamicPersistentTileSchedulerILi128ELi64ELi256ELi256ELb1ELb1ELb0ELb1ELb1ELb1EEEEEEEEEvNT_6ParamsE,"ax",@progbits
	.sectioninfo	@"SHI_REGISTERS=255"
	.align	128
.text._ZN7cutlass13device_kernelIN5flash19enable_sm80_to_sm89INS1_16FlashAttnFwdSm80INS1_25CollectiveMainloopFwdSm80ILi8ELi1ELb0EN4cute5tupleIJNS5_1CILi128EEENS7_ILi64EEENS7_ILi192EEEEEELi192ENS_6half_tEfNS_4arch4Sm80ELb1ELb0ELb1ELb1ELb0ELb1ELb1ELb1EEENS1_21CollectiveEpilogueFwdINS6_IJS8_SA_S9_EEENS6_IJNS7_ILi1EEESI_SI_EEESC_SE_Li256ELb1ELb1ELb1ELb0EEENS1_36VarlenDynamicPersistentTileSchedulerILi128ELi64ELi256ELi256ELb1ELb1ELb0ELb1ELb1ELb1EEEEEEEEEvNT_6ParamsE:
        .type           _ZN7cutlass13device_kernelIN5flash19enable_sm80_to_sm89INS1_16FlashAttnFwdSm80INS1_25CollectiveMainloopFwdSm80ILi8ELi1ELb0EN4cute5tupleIJNS5_1CILi128EEENS7_ILi64EEENS7_ILi192EEEEEELi192ENS_6half_tEfNS_4arch4Sm80ELb1ELb0ELb1ELb1ELb0ELb1ELb1ELb1EEENS1_21CollectiveEpilogueFwdINS6_IJS8_SA_S9_EEENS6_IJNS7_ILi1EEESI_SI_EEESC_SE_Li256ELb1ELb1ELb1ELb0EEENS1_36VarlenDynamicPersistentTileSchedulerILi128ELi64ELi256ELi256ELb1ELb1ELb0ELb1ELb1ELb1EEEEEEEEEvNT_6ParamsE,@function
        .size           _ZN7cutlass13device_kernelIN5flash19enable_sm80_to_sm89INS1_16FlashAttnFwdSm80INS1_25CollectiveMainloopFwdSm80ILi8ELi1ELb0EN4cute5tupleIJNS5_1CILi128EEENS7_ILi64EEENS7_ILi192EEEEEELi192ENS_6half_tEfNS_4arch4Sm80ELb1ELb0ELb1ELb1ELb0ELb1ELb1ELb1EEENS1_21CollectiveEpilogueFwdINS6_IJS8_SA_S9_EEENS6_IJNS7_ILi1EEESI_SI_EEESC_SE_Li256ELb1ELb1ELb1ELb0EEENS1_36VarlenDynamicPersistentTileSchedulerILi128ELi64ELi256ELi256ELb1ELb1ELb0ELb1ELb1ELb1EEEEEEEEEvNT_6ParamsE,(.L_x_2482 - _ZN7cutlass13device_kernelIN5flash19enable_sm80_to_sm89INS1_16FlashAttnFwdSm80INS1_25CollectiveMainloopFwdSm80ILi8ELi1ELb0EN4cute5tupleIJNS5_1CILi128EEENS7_ILi64EEENS7_ILi192EEEEEELi192ENS_6half_tEfNS_4arch4Sm80ELb1ELb0ELb1ELb1ELb0ELb1ELb1ELb1EEENS1_21CollectiveEpilogueFwdINS6_IJS8_SA_S9_EEENS6_IJNS7_ILi1EEESI_SI_EEESC_SE_Li256ELb1ELb1ELb1ELb0EEENS1_36VarlenDynamicPersistentTileSchedulerILi128ELi64ELi256ELi256ELb1ELb1ELb0ELb1ELb1ELb1EEEEEEEEEvNT_6ParamsE)
        .other          _ZN7cutlass13device_kernelIN5flash19enable_sm80_to_sm89INS1_16FlashAttnFwdSm80INS1_25CollectiveMainloopFwdSm80ILi8ELi1ELb0EN4cute5tupleIJNS5_1CILi128EEENS7_ILi64EEENS7_ILi192EEEEEELi192ENS_6half_tEfNS_4arch4Sm80ELb1ELb0ELb1ELb1ELb0ELb1ELb1ELb1EEENS1_21CollectiveEpilogueFwdINS6_IJS8_SA_S9_EEENS6_IJNS7_ILi1EEESI_SI_EEESC_SE_Li256ELb1ELb1ELb1ELb0EEENS1_36VarlenDynamicPersistentTileSchedulerILi128ELi64ELi256ELi256ELb1ELb1ELb0ELb1ELb1ELb1EEEEEEEEEvNT_6ParamsE,@"STO_CUDA_ENTRY STV_DEFAULT"
_ZN7cutlass13device_kernelIN5flash19enable_sm80_to_sm89INS1_16FlashAttnFwdSm80INS1_25CollectiveMainloopFwdSm80ILi8ELi1ELb0EN4cute5tupleIJNS5_1CILi128EEENS7_ILi64EEENS7_ILi192EEEEEELi192ENS_6half_tEfNS_4arch4Sm80ELb1ELb0ELb1ELb1ELb0ELb1ELb1ELb1EEENS1_21CollectiveEpilogueFwdINS6_IJS8_SA_S9_EEENS6_IJNS7_ILi1EEESI_SI_EEESC_SE_Li256ELb1ELb1ELb1ELb0EEENS1_36VarlenDynamicPersistentTileSchedulerILi128ELi64ELi256ELi256ELb1ELb1ELb0ELb1ELb1ELb1EEEEEEEEEvNT_6ParamsE:
        /* <DEDUP_REMOVED lines=53> */
.L_x_1004:
        /* <DEDUP_REMOVED lines=17> */
.L_x_1173:
        /* <DEDUP_REMOVED lines=16> */
.L_x_1174:
[----:B---3--:R-:W-:-:S05]  /*0560*/  IMAD R0, R0, c[0x0][0x538], RZ ;  /* 0x00014e0000007a24 */ /* 0x008fca00078e02ff */
[----:B------:R-:W-:-:S04]  /*0570*/  IADD3 R7, R0, R7, RZ ;  /* 0x0000000700077210 */ /* 0x000fc80007ffe0ff */
[----:B------:R-:W-:-:S13]  /*0580*/  ISETP.GT.AND P0, PT, R7, UR4, PT ;  /* 0x0000000407007c0c */ /* 0x000fda000bf04270 */
[----:B-12---:R-:W-:Y:S05]  /*0590*/  @!P0 BRA `(.L_x_1004) ;  /* 0xfffffdb000008947 */ /* 0x006fea000383ffff */
.L_x_1000:
[----:B------:R-:W-:-:S05]  /*05a0*/  IADD3 R11, -R0, R7, RZ ;  /* 0x00000007000b7210 */ /* 0x000fca0007ffe1ff */
[----:B------:R-:W-:-:S05]  /*05b0*/  IMAD R0, R4, c[0x0][0x538], R11 ;  /* 0x00014e0004007a24 */ /* 0x000fca00078e020b */
[----:B------:R-:W-:Y:S01]  /*05c0*/  ISETP.GT.AND P0, PT, R0, UR4, PT ;  /* 0x0000000400007c0c */ /* 0x000fe2000bf04270 */
[----:B------:R-:W-:-:S12]  /*05d0*/  BRA.DIV ~URZ, `(.L_x_1005) ;  /* 0x0001c9627f007947 */ /* 0x000fd8000b800000 */
[----:B------:R-:W-:-:S04]  /*05e0*/  VOTE.ANY R7, PT, !P0 ;  /* 0x0000000000077806 */ /* 0x000fc800040e0100 */
.L_x_1175:
[----:B------:R-:W1:Y:S02]  /*05f0*/  POPC R0, R7 ;  /* 0x0000000700007309 */ /* 0x000e640000000000 */
[----:B-12---:R-:W-:Y:S01]  /*0600*/  IADD3 R251, R0, R6, RZ ;  /* 0x0000000600fb7210 */ /* 0x006fe20007ffe0ff */
[----:B------:R-:W-:Y:S05]  /*0610*/  BRA.DIV ~URZ, `(.L_x_1006) ;  /* 0x0001c9727f007947 */ /* 0x000fea000b800000 */
[----:B------:R1:W2:Y:S01]  /*0620*/  SHFL.IDX PT, R12, R10, R0, 0x1f ;  /* 0x00001f000a0c7589 */ /* 0x0002a200000e0000 */
[----:B------:R-:W-:-:S03]  /*0630*/  MOV R6, RZ ;  /* 0x000000ff00067202 */ /* 0x000fc60000000f00 */
[----:B------:R1:W3:Y:S04]  /*0640*/  SHFL.IDX PT, R10, R8, R0, 0x1f ;  /* 0x00001f00080a7589 */ /* 0x0002e800000e0000 */
.L_x_1176:
[----:B------:R-:W-:Y:S01]  /*0650*/  ISETP.NE.AND P0, PT, R7, RZ, PT ;  /* 0x000000ff0700720c */ /* 0x000fe20003f05270 */
[----:B------:R-:W-:-:S12]  /*0660*/  BSSY B0, `(.L_x_1007) ;  /* 0x0000005000007945 */ /* 0x000fd80003800000 */
[----:B------:R-:W-:Y:S05]  /*0670*/  @!P0 BRA `(.L_x_1008) ;  /* 0x0000003000008947 */ /* 0x000fea0003800000 */
[----:B------:R-:W-:Y:S01]  /*0680*/  IADD3 R5, R0, -0x1, RZ ;  /* 0xffffffff00057810 */ /* 0x000fe20007ffe0ff */
[----:B------:R-:W-:Y:S05]  /*0690*/  BRA.DIV ~URZ, `(.L_x_1009) ;  /* 0x0001c9d27f007947 */ /* 0x000fea000b800000 */
[----:B------:R4:W1:Y:S02]  /*06a0*/  SHFL.IDX PT, R6, R4, R5, 0x1f ;  /* 0x00001f0504067589 */ /* 0x00086400000e0000 */
.L_x_1008:
[----:B------:R-:W-:Y:S05]  /*06b0*/  BSYNC B0 ;  /* 0x0000000000007941 */ /* 0x000fea0003800000 */
.L_x_1007:
[----:B---3--:R-:W-:Y:S01]  /*06c0*/  ISETP.NE.AND P0, PT, R10, 0x1, PT ;  /* 0x000000010a00780c */ /* 0x008fe20003f05270 */
[----:B-1----:R-:W-:Y:S01]  /*06d0*/  IMAD R248, R6, c[0x0][0x538], R11 ;  /* 0x00014e0006f87a24 */ /* 0x002fe200078e020b */
[----:B------:R-:W-:Y:S04]  /*06e0*/  BSSY B0, `(.L_x_1010) ;  /* 0x0000085000007945 */ /* 0x000fe80003800000 */
[----:B------:R-:W-:-:S07]  /*06f0*/  IADD3 R9, -R248, UR4, RZ ;  /* 0x00000004f8097c10 */ /* 0x000fce000fffe1ff */
[----:B------:R-:W-:Y:S05]  /*0700*/  @!P0 BRA `(.L_x_1011) ;  /* 0x000003e000008947 */ /* 0x000fea0003800000 */
[-C--:B--2---:R-:W-:Y:S02]  /*0710*/  IABS R0, R12.reuse ;  /* 0x0000000c00007213 */ /* 0x084fe40000000000 */
[----:B------:R-:W-:-:S03]  /*0720*/  IABS R6, R12 ;  /* 0x0000000c00067213 */ /* 0x000fc60000000000 */
[----:B----4-:R-:W-:Y:S01]  /*0730*/  IMAD.MOV.U32 R5, RZ, RZ, R0 ;  /* 0x000000ffff057224 */ /* 0x010fe200078e0000 */
        /* <DEDUP_REMOVED lines=59> */
.L_x_1011:
[----:B------:R-:W-:-:S04]  /*0af0*/  IMAD.MOV.U32 R2, RZ, RZ, 0x4 ;  /* 0x00000004ff027424 */ /* 0x000fc800078e00ff */
[----:B------:R-:W-:-:S05]  /*0b00*/  IMAD.WIDE R2, R251, R2, c[0x0][0x590] ;  /* 0x00016400fb027625 */ /* 0x000fca00078e0202 */
        /* <DEDUP_REMOVED lines=12> */
[----:B----4-:R-:W-:Y:S01]  /*0bd0*/  IMAD R4, R2, R6, RZ ;  /* 0x0000000602047224 */ /* 0x010fe200078e02ff */
        /* <DEDUP_REMOVED lines=53> */
.L_x_1012:
[----:B------:R-:W-:Y:S05]  /*0f30*/  BSYNC B0 ;  /* 0x0000000000007941 */ /* 0x000fea0003800000 */
.L_x_1010:
[----:B------:R-:W-:-:S04]  /*0f40*/  LOP3.LUT R0, RZ, R0, RZ, 0x33, !PT ;  /* 0x00000000ff007212 */ /* 0x000fc800078e33ff */
[----:B------:R-:W-:Y:S01]  /*0f50*/  IADD3 R249, R0, R12, RZ ;  /* 0x0000000c00f97210 */ /* 0x000fe20007ffe0ff */
[----:B------:R-:W-:Y:S05]  /*0f60*/  BRA `(.L_x_1013) ;  /* 0x0000004000007947 */ /* 0x000fea0003800000 */
.L_x_1001:
[----:B--2---:R-:W-:Y:S01]  /*0f70*/  IMAD.MOV.U32 R249, RZ, RZ, RZ ;  /* 0x000000fffff97224 */ /* 0x004fe200078e00ff */
[----:B------:R-:W-:Y:S01]  /*0f80*/  MOV R250, RZ ;  /* 0x000000ff00fa7202 */ /* 0x000fe20000000f00 */
[----:B------:R-:W-:Y:S01]  /*0f90*/  IMAD.U32 R248, RZ, RZ, UR4 ;  /* 0x00000004fff87e24 */ /* 0x000fe2000f8e00ff */
[----:B------:R-:W-:Y:S02]  /*0fa0*/  MOV R251, c[0x0][0x53c] ;  /* 0x00014f0000fb7a02 */ /* 0x000fe40000000f00 */
.L_x_1013:
[----:B------:R-:W-:Y:S01]  /*0fb0*/  ISETP.NE.AND P0, PT, R13, RZ, PT ;  /* 0x000000ff0d00720c */ /* 0x000fe20003f05270 */
[----:B------:R-:W-:-:S12]  /*0fc0*/  WARPSYNC 0xffffffff ;  /* 0xffffffff00007948 */ /* 0x000fd80003800000 */
[----:B------:R1:W-:Y:S04]  /*0fd0*/  @!P0 STS.128 [0x18100], R248 ;  /* 0x018100f8ff008388 */ /* 0x0003e80000000c00 */
[----:B------:R-:W-:Y:S06]  /*0fe0*/  BAR.ARV 0x5, 0x100 ;  /* 0x0144000000007b1d */ /* 0x000fec0000002000 */
.L_x_999:
[----:B-12---:R-:W-:-:S13]  /*0ff0*/  ISETP.GE.AND P0, PT, R251, c[0x0][0x53c], PT ;  /* 0x00014f00fb007a0c */ /* 0x006fda0003f06270 */
[----:B------:R-:W-:Y:S05]  /*1000*/  @P0 EXIT ;  /* 0x000000000000094d */ /* 0x000fea0003800000 */
[----:B------:R-:W1:Y:S02]  /*1010*/  S2R R18, SR_TID.X ;  /* 0x0000000000127919 */ /* 0x000e640000002100 */
[----:B-1----:R-:W-:-:S04]  /*1020*/  SHF.R.S32.HI R13, RZ, 0x1f, R18 ;  /* 0x0000001fff0d7819 */ /* 0x002fc80000011412 */
[CC--:B------:R-:W-:Y:S02]  /*1030*/  LEA.HI R0, R13.reuse, R18.reuse, RZ, 0x4 ;  /* 0x000000120d007211 */ /* 0x0c0fe400078f20ff */
[-C--:B------:R-:W-:Y:S02]  /*1040*/  LEA.HI R10, R13, R18.reuse, RZ, 0x3 ;  /* 0x000000120d0a7211 */ /* 0x080fe400078f18ff */
[----:B------:R-:W-:Y:S02]  /*1050*/  LOP3.LUT R2, R0, 0xfffffff0, RZ, 0xc0, !PT ;  /* 0xfffffff000027812 */ /* 0x000fe400078ec0ff */
[----:B------:R-:W-:Y:S02]  /*1060*/  SHF.R.S32.HI R19, RZ, 0x3, R10 ;  /* 0x00000003ff137819 */ /* 0x000fe4000001140a */
[----:B------:R-:W-:Y:S01]  /*1070*/  LOP3.LUT R3, R10, 0xfffffff8, RZ, 0xc0, !PT ;  /* 0xfffffff80a037812 */ /* 0x000fe200078ec0ff */
[C---:B------:R-:W-:Y:S01]  /*1080*/  IMAD.IADD R2, R18.reuse, 0x1, -R2 ;  /* 0x0000000112027824 */ /* 0x040fe200078e0a02 */
[----:B------:R-:W-:Y:S01]  /*1090*/  SHF.R.S32.HI R4, RZ, 0x4, R0 ;  /* 0x00000004ff047819 */ /* 0x000fe20000011400 */
[----:B------:R-:W-:Y:S01]  /*10a0*/  IMAD.SHL.U32 R5, R19, 0x40, RZ ;  /* 0x0000004013057824 */ /* 0x000fe200078e00ff */
[----:B------:R-:W-:Y:S01]  /*10b0*/  LEA.HI R14, R13, R18, RZ, 0x2 ;  /* 0x000000120d0e7211 */ /* 0x000fe200078f10ff */
[----:B------:R-:W-:Y:S01]  /*10c0*/  IMAD.IADD R9, R18, 0x1, -R3 ;  /* 0x0000000112097824 */ /* 0x000fe200078e0a03 */
[----:B------:R-:W-:-:S02]  /*10d0*/  LEA.HI R0, R0, R4, RZ, 0x1 ;  /* 0x0000000400007211 */ /* 0x000fc400078f08ff */
[----:B------:R-:W-:Y:S01]  /*10e0*/  SHF.R.S32.HI R6, RZ, 0x1f, R2 ;  /* 0x0000001fff067819 */ /* 0x000fe20000011402 */
[C---:B------:R-:W-:Y:S01]  /*10f0*/  IMAD.SHL.U32 R242, R9.reuse, 0x8, RZ ;  /* 0x0000000809f27824 */ /* 0x040fe200078e00ff */
[----:B------:R-:W-:Y:S01]  /*1100*/  LOP3.LUT R3, R0, 0xfffffffe, RZ, 0xc0, !PT ;  /* 0xfffffffe00037812 */ /* 0x000fe200078ec0ff */
[----:B------:R-:W-:Y:S01]  /*1110*/  IMAD.SHL.U32 R8, R9, 0x40, RZ ;  /* 0x0000004009087824 */ /* 0x000fe200078e00ff */
[----:B------:R-:W-:Y:S02]  /*1120*/  LOP3.LUT R0, R5, 0x1c0, RZ, 0xc0, !PT ;  /* 0x000001c005007812 */ /* 0x000fe400078ec0ff */
[----:B------:R-:W-:Y:S01]  /*1130*/  LEA.HI R11, R6, R2, RZ, 0x3 ;  /* 0x00000002060b7211 */ /* 0x000fe200078f18ff */
[----:B------:R-:W-:Y:S01]  /*1140*/  IMAD.IADD R12, R4, 0x1, -R3 ;  /* 0x00000001040c7824 */ /* 0x000fe200078e0a03 */
[----:B------:R-:W-:Y:S02]  /*1150*/  SHF.R.U32.HI R7, RZ, 0x3, R0 ;  /* 0x00000003ff077819 */ /* 0x000fe40000011600 */
[----:B------:R-:W-:-:S02]  /*1160*/  LOP3.LUT R6, R0, 0x38, R242, 0xf8, !PT ;  /* 0x0000003800067812 */ /* 0x000fc400078ef8f2 */
[----:B------:R-:W-:Y:S02]  /*1170*/  LOP3.LUT R5, R11, 0xfffffff8, RZ, 0xc0, !PT ;  /* 0xfffffff80b057812 */ /* 0x000fe400078ec0ff */
[----:B------:R-:W-:Y:S02]  /*1180*/  LOP3.LUT R0, R8, 0x1c0, RZ, 0xc0, !PT ;  /* 0x000001c008007812 */ /* 0x000fe400078ec0ff */
[----:B------:R-:W-:Y:S01]  /*1190*/  LOP3.LUT R8, R6, R7, RZ, 0x3c, !PT ;  /* 0x0000000706087212 */ /* 0x000fe200078e3cff */
[----:B------:R-:W-:Y:S01]  /*11a0*/  IMAD.IADD R6, R2, 0x1, -R5 ;  /* 0x0000000102067824 */ /* 0x000fe200078e0a05 */
[----:B------:R-:W-:Y:S02]  /*11b0*/  LOP3.LUT R2, R0, 0x8, R10, 0xf8, !PT ;  /* 0x0000000800027812 */ /* 0x000fe400078ef80a */
[----:B------:R-:W-:Y:S02]  /*11c0*/  SHF.R.U32.HI R0, RZ, 0x3, R0 ;  /* 0x00000003ff007819 */ /* 0x000fe40000011600 */
[----:B------:R-:W-:-:S02]  /*11d0*/  LEA.HI R3, R13, R18, RZ, 0x5 ;  /* 0x000000120d037211 */ /* 0x000fc400078f28ff */
[--C-:B------:R-:W-:Y:S02]  /*11e0*/  SHF.R.S32.HI R239, RZ, 0x2, R14.reuse ;  /* 0x00000002ffef7819 */ /* 0x100fe4000001140e */
[----:B------:R-:W-:Y:S02]  /*11f0*/  SHF.R.S32.HI R4, RZ, 0x1f, R14 ;  /* 0x0000001fff047819 */ /* 0x000fe4000001140e */
[----:B------:R-:W-:Y:S02]  /*1200*/  LOP3.LUT R15, R2, R0, RZ, 0x3c, !PT ;  /* 0x00000000020f7212 */ /* 0x000fe400078e3cff */
[----:B------:R-:W-:Y:S02]  /*1210*/  LOP3.LUT R0, R3, 0xffffffe0, RZ, 0xc0, !PT ;  /* 0xffffffe003007812 */ /* 0x000fe400078ec0ff */
[--C-:B------:R-:W-:Y:S02]  /*1220*/  SHF.R.S32.HI R7, RZ, 0x5, R3.reuse ;  /* 0x00000005ff077819 */ /* 0x100fe40000011403 */
[----:B------:R-:W-:Y:S01]  /*1230*/  LEA.HI R2, R4, R239, RZ, 0x3 ;  /* 0x000000ef04027211 */ /* 0x000fe200078f18ff */
[----:B------:R-:W-:Y:S01]  /*1240*/  IMAD.IADD R17, R18, 0x1, -R0 ;  /* 0x0000000112117824 */ /* 0x000fe200078e0a00 */
[----:B------:R-:W-:-:S02]  /*1250*/  SHF.R.S32.HI R3, RZ, 0x1f, R3 ;  /* 0x0000001fff037819 */ /* 0x000fc40000011403 */
[----:B------:R-:W-:Y:S01]  /*1260*/  LEA.HI R4, R13, R18, RZ, 0x6 ;  /* 0x000000120d047211 */ /* 0x000fe200078f30ff */
[----:B------:R-:W-:Y:S01]  /*1270*/  IMAD.MOV.U32 R13, RZ, RZ, 0x20 ;  /* 0x00000020ff0d7424 */ /* 0x000fe200078e00ff */
[----:B------:R-:W-:Y:S02]  /*1280*/  LOP3.LUT R2, R2, 0xfffffff8, RZ, 0xc0, !PT ;  /* 0xfffffff802027812 */ /* 0x000fe400078ec0ff */
[----:B------:R-:W-:Y:S01]  /*1290*/  LEA.HI R0, R3, R7, RZ, 0x3 ;  /* 0x0000000703007211 */ /* 0x000fe200078f18ff */
[----:B------:R-:W-:Y:S01]  /*12a0*/  IMAD.SHL.U32 R4, R4, 0x8, RZ ;  /* 0x0000000804047824 */ /* 0x000fe200078e00ff */
[----:B------:R-:W-:Y:S01]  /*12b0*/  SHF.R.S32.HI R10, RZ, 0x1f, R17 ;  /* 0x0000001fff0a7819 */ /* 0x000fe20000011411 */
[----:B------:R-:W-:Y:S01]  /*12c0*/  IMAD.IADD R3, R239, 0x1, -R2 ;  /* 0x00000001ef037824 */ /* 0x000fe200078e0a02 */
[----:B------:R-:W-:Y:S02]  /*12d0*/  LOP3.LUT R0, R0, 0xffffff8, RZ, 0xc0, !PT ;  /* 0x0ffffff800007812 */ /* 0x000fe400078ec0ff */
[----:B------:R-:W-:-:S02]  /*12e0*/  LEA.HI R10, R10, R17, RZ, 0x2 ;  /* 0x000000110a0a7211 */ /* 0x000fc400078f10ff */
[----:B------:R-:W-:Y:S01]  /*12f0*/  LOP3.LUT R212, R8, 0x7ffffe00, R4, 0xf8, !PT ;  /* 0x7ffffe0008d47812 */ /* 0x000fe200078ef804 */
[----:B------:R-:W-:Y:S01]  /*1300*/  IMAD.IADD R5, R7, 0x1, -R0 ;  /* 0x0000000107057824 */ /* 0x000fe200078e0a00 */
[----:B------:R-:W-:Y:S01]  /*1310*/  LOP3.LUT R2, R3, 0x1, RZ, 0xc0, !PT ;  /* 0x0000000103027812 */ /* 0x000fe200078ec0ff */
[----:B------:R-:W-:Y:S01]  /*1320*/  IMAD.SHL.U32 R0, R6, 0x40, RZ ;  /* 0x0000004006007824 */ /* 0x000fe200078e00ff */
[----:B------:R-:W-:Y:S01]  /*1330*/  SHF.R.S32.HI R4, RZ, 0x2, R10 ;  /* 0x00000002ff047819 */ /* 0x000fe2000001140a */
[----:B------:R-:W-:Y:S01]  /*1340*/  IMAD.SHL.U32 R212, R212, 0x2, RZ ;  /* 0x00000002d4d47824 */ /* 0x000fe200078e00ff */
[----:B------:R-:W-:Y:S01]  /*1350*/  ISETP.NE.U32.AND P0, PT, R2, 0x1, PT ;  /* 0x000000010200780c */ /* 0x000fe20003f05070 */
[----:B------:R-:W-:Y:S01]  /*1360*/  IMAD.SHL.U32 R2, R12, 0x8, RZ ;  /* 0x000000080c027824 */ /* 0x000fe200078e00ff */
[----:B------:R-:W-:Y:S01]  /*1370*/  LOP3.LUT R0, R0, 0x1c0, RZ, 0xc0, !PT ;  /* 0x000001c000007812 */ /* 0x000fe200078ec0ff */
[----:B------:R-:W-:Y:S01]  /*1380*/  IMAD R16, R5, 0x10, R4 ;  /* 0x0000001005107824 */ /* 0x000fe200078e0204 */
[----:B------:R-:W-:-:S02]  /*1390*/  LOP3.LUT R5, R14, 0xfffffffc, RZ, 0xc0, !PT ;  /* 0xfffffffc0e057812 */ /* 0x000fc400078ec0ff */
[----:B------:R-:W-:Y:S02]  /*13a0*/  LOP3.LUT R4, R0, 0x8, R2, 0xf8, !PT ;  /* 0x0000000800047812 */ /* 0x000fe400078ef802 */
[----:B------:R-:W-:Y:S01]  /*13b0*/  SHF.R.U32.HI R2, RZ, 0x3, R0 ;  /* 0x00000003ff027819 */ /* 0x000fe20000011600 */
[C---:B------:R-:W-:Y:S01]  /*13c0*/  IMAD.SHL.U32 R0, R3.reuse, 0x40, RZ ;  /* 0x0000004003007824 */ /* 0x040fe200078e00ff */
[----:B------:R-:W-:Y:S01]  /*13d0*/  R2P PR, R3, 0x6 ;  /* 0x0000000603007804 */ /* 0x000fe20000000000 */
[----:B------:R-:W-:Y:S01]  /*13e0*/  IMAD.IADD R18, R18, 0x1, -R5 ;  /* 0x0000000112127824 */ /* 0x000fe200078e0a05 */
[C---:B------:R-:W-:Y:S01]  /*13f0*/  LOP3.LUT P6, RZ, R6.reuse, 0x2, RZ, 0xc0, !PT ;  /* 0x0000000206ff7812 */ /* 0x040fe200078cc0ff */
[----:B------:R-:W-:Y:S01]  /*1400*/  STL [R1+0x4c], R16 ;  /* 0x00004c1001007387 */ /* 0x000fe20000100800 */
[----:B------:R-:W-:Y:S01]  /*1410*/  LOP3.LUT P5, RZ, R6, 0x4, RZ, 0xc0, !PT ;  /* 0x0000000406ff7812 */ /* 0x000fe200078ac0ff */
[----:B------:R-:W-:Y:S01]  /*1420*/  IMAD.SHL.U32 R102, R18, 0x8, RZ ;  /* 0x0000000812667824 */ /* 0x000fe200078e00ff */
[----:B------:R-:W-:Y:S01]  /*1430*/  LOP3.LUT R6, R4, R2, RZ, 0x3c, !PT ;  /* 0x0000000204067212 */ /* 0x000fe200078e3cff */
[----:B------:R-:W-:Y:S01]  /*1440*/  IMAD.SHL.U32 R2, R11, 0x40, RZ ;  /* 0x000000400b027824 */ /* 0x000fe200078e00ff */
[----:B------:R-:W-:Y:S01]  /*1450*/  LOP3.LUT R8, R0, 0x1c0, RZ, 0xc0, !PT ;  /* 0x000001c000087812 */ /* 0x000fe200078ec0ff */
[----:B------:R-:W-:Y:S01]  /*1460*/  IMAD.SHL.U32 R0, R7, 0x400, RZ ;  /* 0x0000040007007824 */ /* 0x000fe200078e00ff */
[----:B------:R-:W-:Y:S01]  /*1470*/  IADD3 R14, R239, 0x40, RZ ;  /* 0x00000040ef0e7810 */ /* 0x000fe20007ffe0ff */
[----:B------:R-:W-:Y:S01]  /*1480*/  IMAD.SHL.U32 R7, R7, 0x200, RZ ;  /* 0x0000020007077824 */ /* 0x000fe200078e00ff */
[----:B------:R-:W-:Y:S01]  /*1490*/  SHF.R.U32.HI R3, RZ, 0x3, R8 ;  /* 0x00000003ff037819 */ /* 0x000fe20000011608 */
[----:B------:R-:W-:Y:S01]  /*14a0*/  IMAD R11, R18, 0x2, R0 ;  /* 0x00000002120b7824 */ /* 0x000fe200078e0200 */
[----:B------:R-:W-:Y:S01]  /*14b0*/  LOP3.LUT R4, R8, 0x18, R102, 0xf8, !PT ;  /* 0x0000001808047812 */ /* 0x000fe200078ef866 */
[----:B------:R1:W-:Y:S01]  /*14c0*/  STL [R1+0x14], R8 ;  /* 0x0000140801007387 */ /* 0x0003e20000100800 */
[----:B------:R-:W-:Y:S01]  /*14d0*/  LOP3.LUT R5, R2, 0xfffffe00, RZ, 0xc0, !PT ;  /* 0xfffffe0002057812 */ /* 0x000fe200078ec0ff */
[----:B------:R-:W-:Y:S01]  /*14e0*/  IMAD R2, R12, 0x200, R15 ;  /* 0x000002000c027824 */ /* 0x000fe200078e020f */
[----:B------:R-:W-:Y:S01]  /*14f0*/  LOP3.LUT R234, R7, R4, R3, 0xf6, !PT ;  /* 0x0000000407ea7212 */ /* 0x000fe200078ef603 */
[----:B------:R-:W-:Y:S01]  /*1500*/  IMAD.MOV.U32 R12, RZ, RZ, 0x40 ;  /* 0x00000040ff0c7424 */ /* 0x000fe200078e00ff */
[-C--:B------:R-:W-:Y:S01]  /*1510*/  IADD3 R4, R6, R5.reuse, R0 ;  /* 0x0000000506047210 */ /* 0x080fe20007ffe000 */
[C---:B------:R-:W-:Y:S01]  /*1520*/  IMAD R0, R9.reuse, 0x20, R19 ;  /* 0x0000002009007824 */ /* 0x040fe200078e0213 */
[----:B------:R-:W-:Y:S01]  /*1530*/  LOP3.LUT P4, RZ, R9, 0x2, RZ, 0xc0, !PT ;  /* 0x0000000209ff7812 */ /* 0x000fe2000788c0ff */
[----:B------:R-:W-:Y:S01]  /*1540*/  IMAD.SHL.U32 R142, R18, 0x4, RZ ;  /* 0x00000004128e7824 */ /* 0x000fe200078e00ff */
[----:B------:R-:W-:-:S02]  /*1550*/  LOP3.LUT R5, R6, R5, RZ, 0xfc, !PT ;  /* 0x0000000506057212 */ /* 0x000fc400078efcff */
[----:B------:R2:W-:Y:S01]  /*1560*/  STL [R1+0x44], R0 ;  /* 0x0000440001007387 */ /* 0x0005e20000100800 */
[----:B------:R-:W-:Y:S02]  /*1570*/  SHF.R.S32.HI R7, RZ, 0x1f, R14 ;  /* 0x0000001fff077819 */ /* 0x000fe4000001140e */
[----:B------:R-:W-:Y:S02]  /*1580*/  LEA R149, R2, 0x6100, 0x1 ;  /* 0x0000610002957811 */ /* 0x000fe400078e08ff */
[----:B------:R-:W-:Y:S02]  /*1590*/  LOP3.LUT P3, RZ, R9, 0x4, RZ, 0xc0, !PT ;  /* 0x0000000409ff7812 */ /* 0x000fe4000786c0ff */
[C---:B------:R-:W-:Y:S02]  /*15a0*/  IADD3 R200, R149.reuse, 0x20, RZ ;  /* 0x0000002095c87810 */ /* 0x040fe40007ffe0ff */
[----:B------:R-:W-:Y:S02]  /*15b0*/  @P4 IADD3 R200, R149, -0x20, RZ ;  /* 0xffffffe095c84810 */ /* 0x000fe40007ffe0ff */
[----:B------:R-:W-:-:S02]  /*15c0*/  LEA R196, R4, 0xc100, 0x1 ;  /* 0x0000c10004c47811 */ /* 0x000fc400078e08ff */
[----:B------:R-:W-:Y:S02]  /*15d0*/  LEA R150, R5, 0x100, 0x1 ;  /* 0x0000010005967811 */ /* 0x000fe400078e08ff */
[----:B-1----:R-:W-:Y:S02]  /*15e0*/  LOP3.LUT R8, R3, R8, RZ, 0xfc, !PT ;  /* 0x0000000803087212 */ /* 0x002fe400078efcff */
[----:B------:R-:W-:Y:S02]  /*15f0*/  LEA.HI R3, R18, R18, RZ, 0x1 ;  /* 0x0000001212037211 */ /* 0x000fe400078f08ff */
[C---:B------:R-:W-:Y:S01]  /*1600*/  IADD3 R145, R142.reuse, 0x20, RZ ;  /* 0x000000208e917810 */ /* 0x040fe20007ffe0ff */
[----:B------:R-:W-:Y:S01]  /*1610*/  IMAD.IADD R11, R11, 0x1, R8 ;  /* 0x000000010b0b7824 */ /* 0x000fe200078e0208 */
[----:B------:R-:W-:Y:S02]  /*1620*/  LOP3.LUT R6, R3, 0x1ffffffe, RZ, 0xc0, !PT ;  /* 0x1ffffffe03067812 */ /* 0x000fe400078ec0ff */
[----:B------:R-:W-:Y:S01]  /*1630*/  LEA.HI R3, R7, R14, RZ, 0x3 ;  /* 0x0000000e07037211 */ /* 0x000fe200078f18ff */
[----:B------:R-:W-:Y:S01]  /*1640*/  IMAD.IADD R107, R142, 0x1, R145 ;  /* 0x000000018e6b7824 */ /* 0x000fe200078e0291 */
[----:B------:R-:W-:Y:S01]  /*1650*/  LOP3.LUT R7, R10, 0x7ffffffc, RZ, 0xc0, !PT ;  /* 0x7ffffffc0a077812 */ /* 0x000fe200078ec0ff */
[----:B--2---:R-:W-:Y:S01]  /*1660*/  IMAD.SHL.U32 R0, R14, 0x40, RZ ;  /* 0x000000400e007824 */ /* 0x004fe200078e00ff */
[----:B------:R-:W-:Y:S01]  /*1670*/  IADD3 R144, R142, 0x40, RZ ;  /* 0x000000408e907810 */ /* 0x000fe20007ffe0ff */
[----:B------:R-:W-:Y:S01]  /*1680*/  IMAD.IADD R6, R18, 0x1, -R6 ;  /* 0x0000000112067824 */ /* 0x000fe200078e0a06 */
[----:B------:R-:W-:Y:S01]  /*1690*/  LEA R234, R234, 0x100, 0x1 ;  /* 0x00000100eaea7811 */ /* 0x000fe200078e08ff */
[----:B------:R-:W-:Y:S01]  /*16a0*/  IMAD.SHL.U32 R3, R3, 0x40, RZ ;  /* 0x0000004003037824 */ /* 0x000fe200078e00ff */
[----:B------:R-:W-:Y:S01]  /*16b0*/  LOP3.LUT R8, R0, 0x1c0, RZ, 0xc0, !PT ;  /* 0x000001c000087812 */ /* 0x000fe200078ec0ff */
[----:B------:R-:W-:Y:S01]  /*16c0*/  IMAD R2, R6, 0x8, R16 ;  /* 0x0000000806027824 */ /* 0x000fe200078e0210 */
[----:B------:R-:W-:Y:S01]  /*16d0*/  SEL R0, R12, 0xffffffc0, !P3 ;  /* 0xffffffc00c007807 */ /* 0x000fe20005800000 */
[----:B------:R-:W-:Y:S01]  /*16e0*/  IMAD.IADD R241, R17, 0x1, -R7 ;  /* 0x0000000111f17824 */ /* 0x000fe200078e0a07 */
[----:B------:R-:W-:Y:S01]  /*16f0*/  SHF.R.U32.HI R8, RZ, 0x3, R8 ;  /* 0x00000003ff087819 */ /* 0x000fe20000011608 */
[----:B------:R-:W-:Y:S01]  /*1700*/  IMAD.IADD R106, R142, 0x1, R144 ;  /* 0x000000018e6a7824 */ /* 0x000fe200078e0290 */
[----:B------:R-:W-:Y:S01]  /*1710*/  SEL R8, R13, 0xffffffe0, !P1 ;  /* 0xffffffe00d087807 */ /* 0x000fe20004800000 */
[----:B------:R-:W-:Y:S01]  /*1720*/  IMAD.IADD R195, R149, 0x1, R0 ;  /* 0x0000000195c37824 */ /* 0x000fe200078e0200 */
[----:B------:R-:W-:Y:S01]  /*1730*/  LEA R6, R11, 0x80, 0x1 ;  /* 0x000000800b067811 */ /* 0x000fe200078e08ff */
[----:B------:R-:W-:Y:S01]  /*1740*/  IMAD.IADD R192, R0, 0x1, R200 ;  /* 0x0000000100c07824 */ /* 0x000fe200078e02c8 */
[----:B------:R-:W-:Y:S01]  /*1750*/  SEL R7, R12, 0xffffffc0, !P2 ;  /* 0xffffffc00c077807 */ /* 0x000fe20005000000 */
[----:B------:R-:W-:Y:S01]  /*1760*/  IMAD.SHL.U32 R241, R241, 0x2, RZ ;  /* 0x00000002f1f17824 */ /* 0x000fe200078e00ff */
[----:B------:R-:W-:Y:S01]  /*1770*/  LOP3.LUT R3, R3, 0xfffffe00, RZ, 0xc0, !PT ;  /* 0xfffffe0003037812 */ /* 0x000fe200078ec0ff */
[C---:B------:R-:W-:Y:S01]  /*1780*/  IMAD.IADD R10, R6.reuse, 0x1, R8 ;  /* 0x00000001060a7824 */ /* 0x040fe200078e0208 */
[C---:B------:R-:W-:Y:S01]  /*1790*/  IADD3 R9, R6.reuse, -0x10, RZ ;  /* 0xfffffff006097810 */ /* 0x040fe20007ffe0ff */
[C-C-:B------:R-:W-:Y:S01]  /*17a0*/  IMAD.IADD R0, R6.reuse, 0x1, R7.reuse ;  /* 0x0000000106007824 */ /* 0x140fe200078e0207 */
[----:B------:R-:W-:Y:S01]  /*17b0*/  @P0 IADD3 R9, R6, 0x10, RZ ;  /* 0x0000001006090810 */ /* 0x000fe20007ffe0ff */
[----:B------:R1:W-:Y:S01]  /*17c0*/  STL [R1+0x40], R3 ;  /* 0x0000400301007387 */ /* 0x0003e20000100800 */
[----:B------:R-:W-:Y:S01]  /*17d0*/  IADD3 R148, R142, 0x10, RZ ;  /* 0x000000108e947810 */ /* 0x000fe20007ffe0ff */
[----:B------:R-:W-:Y:S01]  /*17e0*/  IMAD.IADD R235, R234, 0x1, R7 ;  /* 0x00000001eaeb7824 */ /* 0x000fe200078e0207 */
[C---:B------:R-:W-:Y:S01]  /*17f0*/  IADD3 R147, R142.reuse, 0x30, RZ ;  /* 0x000000308e937810 */ /* 0x040fe20007ffe0ff */
[----:B------:R2:W-:Y:S01]  /*1800*/  STL [R1+0x10], R2 ;  /* 0x0000100201007387 */ /* 0x0005e20000100800 */
[----:B------:R-:W-:-:S02]  /*1810*/  IADD3 R146, R142, 0x50, RZ ;  /* 0x000000508e927810 */ /* 0x000fc40007ffe0ff */
[C---:B------:R-:W-:Y:S01]  /*1820*/  IADD3 R211, R200.reuse, 0x800, RZ ;  /* 0x00000800c8d37810 */ /* 0x040fe20007ffe0ff */
        /* <DEDUP_REMOVED lines=8> */
[C---:B------:R-:W-:Y:S02]  /*18b0*/  IADD3 R205, R200.reuse, 0x3800, RZ ;  /* 0x00003800c8cd7810 */ /* 0x040fe40007ffe0ff */
[C---:B------:R-:W-:Y:S02]  /*18c0*/  IADD3 R204, R200.reuse, 0x4000, RZ ;  /* 0x00004000c8cc7810 */ /* 0x040fe40007ffe0ff */
[C---:B------:R-:W-:Y:S02]  /*18d0*/  IADD3 R203, R200.reuse, 0x4800, RZ ;  /* 0x00004800c8cb7810 */ /* 0x040fe40007ffe0ff */
[----:B-1----:R-:W-:Y:S02]  /*18e0*/  SEL R3, R13, 0xffffffe0, !P6 ;  /* 0xffffffe00d037807 */ /* 0x002fe40007000000 */
[----:B------:R-:W-:Y:S02]  /*18f0*/  IADD3 R202, R200, 0x5000, RZ ;  /* 0x00005000c8ca7810 */ /* 0x000fe40007ffe0ff */
[----:B--2---:R-:W-:Y:S01]  /*1900*/  SEL R2, R12, 0xffffffc0, !P5 ;  /* 0xffffffc00c027807 */ /* 0x004fe20006800000 */
[----:B------:R-:W-:Y:S01]  /*1910*/  IMAD.IADD R197, R196, 0x1, R3 ;  /* 0x00000001c4c57824 */ /* 0x000fe200078e0203 */
[----:B------:R-:W-:Y:S01]  /*1920*/  IADD3 R201, R200, 0x5800, RZ ;  /* 0x00005800c8c97810 */ /* 0x000fe20007ffe0ff */
[----:B------:R-:W-:-:S02]  /*1930*/  IMAD.IADD R151, R3, 0x1, R150 ;  /* 0x0000000103977824 */ /* 0x000fc400078e0296 */
[C---:B------:R-:W-:Y:S02]  /*1940*/  IMAD.IADD R3, R7.reuse, 0x1, R9 ;  /* 0x0000000107037824 */ /* 0x040fe400078e0209 */
[----:B------:R-:W-:Y:S02]  /*1950*/  IMAD.IADD R199, R196, 0x1, R2 ;  /* 0x00000001c4c77824 */ /* 0x000fe400078e0202 */
[----:B---3--:R-:W-:Y:S02]  /*1960*/  IMAD.IADD R0, R7, 0x1, R10 ;  /* 0x0000000107007824 */ /* 0x008fe400078e020a */
[C---:B------:R-:W-:Y:S02]  /*1970*/  IMAD.IADD R194, R2.reuse, 0x1, R150 ;  /* 0x0000000102c27824 */ /* 0x040fe400078e0296 */
[----:B------:R-:W-:Y:S01]  /*1980*/  IMAD.IADD R198, R197, 0x1, R2 ;  /* 0x00000001c5c67824 */ /* 0x000fe200078e0202 */
[----:B------:R1:W-:Y:S01]  /*1990*/  STL [R1+0x38], R0 ;  /* 0x0000380001007387 */ /* 0x0003e20000100800 */
[----:B------:R-:W-:-:S02]  /*19a0*/  IMAD.IADD R193, R2, 0x1, R151 ;  /* 0x0000000102c17824 */ /* 0x000fc400078e0297 */
[----:B-1----:R-:W-:-:S05]  /*19b0*/  IMAD.IADD R0, R8, 0x1, R9 ;  /* 0x0000000108007824 */ /* 0x002fca00078e0209 */
[----:B------:R1:W-:Y:S04]  /*19c0*/  STL [R1+0x28], R0 ;  /* 0x0000280001007387 */ /* 0x0003e80000100800 */
[----:B------:R2:W-:Y:S01]  /*19d0*/  STL [R1+0x34], R3 ;  /* 0x0000340301007387 */ /* 0x0005e20000100800 */
[----:B-1----:R-:W-:-:S05]  /*19e0*/  IMAD.IADD R0, R7, 0x1, R0 ;  /* 0x0000000107007824 */ /* 0x002fca00078e0200 */
[----:B------:R2:W-:Y:S02]  /*19f0*/  STL [R1+0x30], R0 ;  /* 0x0000300001007387 */ /* 0x0005e40000100800 */
.L_x_1172:
[----:B------:R-:W-:-:S04]  /*1a00*/  IMAD.MOV.U32 R13, RZ, RZ, 0x4 ;  /* 0x00000004ff0d7424 */ /* 0x000fc800078e00ff */
[----:B--2---:R-:W-:-:S05]  /*1a10*/  IMAD.WIDE R2, R251, R13, c[0x0][0x588] ;  /* 0x00016200fb027625 */ /* 0x004fca00078e020d */
[----:B------:R-:W2:Y:S01]  /*1a20*/  LDG.E R18, [R2.64] ;  /* 0x0000000602127981 */ /* 0x000ea2000c1e1900 */
[----:B------:R-:W-:Y:S01]  /*1a30*/  ISETP.NE.U32.AND P4, PT, RZ, c[0x0][0x360], PT ;  /* 0x0000d800ff007a0c */ /* 0x000fe20003f85070 */
[----:B------:R-:W-:Y:S01]  /*1a40*/  CS2R R136, SRZ ;  /* 0x0000000000887805 */ /* 0x000fe2000001ff00 */
        /* <DEDUP_REMOVED lines=8> */
[----:B------:R-:W-:Y:S01]  /*1ad0*/  IMAD.MOV.U32 R12, RZ, RZ, RZ ;  /* 0x000000ffff0c7224 */ /* 0x000fe200078e00ff */
[----:B--2---:R-:W-:Y:S01]  /*1ae0*/  SHF.R.S32.HI R138, RZ, 0x1f, R18 ;  /* 0x0000001fff8a7819 */ /* 0x004fe20000011412 */
[----:B------:R1:W-:Y:S01]  /*1af0*/  STL [R1], R18 ;  /* 0x0000001201007387 */ /* 0x0003e20000100800 */
[C---:B------:R-:W-:Y:S02]  /*1b00*/  @P4 LEA R2, P0, R18.reuse, c[0x0][0x360], 0x2 ;  /* 0x0000d80012024a11 */ /* 0x040fe400078010ff */
[----:B------:R-:W-:-:S02]  /*1b10*/  @P2 LEA R4, P1, R18, c[0x0][0x370], 0x2 ;  /* 0x0000dc0012042a11 */ /* 0x000fc400078210ff */
[C-C-:B------:R-:W-:Y:S02]  /*1b20*/  @P4 LEA.HI.X R3, R18.reuse, c[0x0][0x364], R138.reuse, 0x2, P0 ;  /* 0x0000d90012034a11 */ /* 0x140fe400000f148a */
[----:B------:R-:W-:-:S03]  /*1b30*/  @P2 LEA.HI.X R5, R18, c[0x0][0x374], R138, 0x2, P1 ;  /* 0x0000dd0012052a11 */ /* 0x000fc600008f148a */
[----:B------:R2:W3:Y:S01]  /*1b40*/  @P4 LDG.E R0, [R2.64] ;  /* 0x0000000602004981 */ /* 0x0004e2000c1e1900 */
[----:B------:R-:W-:-:S03]  /*1b50*/  ISETP.NE.U32.AND P0, PT, RZ, c[0x0][0x350], PT ;  /* 0x0000d400ff007a0c */ /* 0x000fc60003f05070 */
[----:B------:R4:W5:Y:S01]  /*1b60*/  @P2 LDG.E R137, [R4.64] ;  /* 0x0000000604892981 */ /* 0x000962000c1e1900 */
[----:B------:R-:W-:Y:S02]  /*1b70*/  ISETP.NE.AND.EX P6, PT, RZ, c[0x0][0x354], PT, P0 ;  /* 0x0000d500ff007a0c */ /* 0x000fe40003fc5300 */
[----:B------:R-:W-:-:S04]  /*1b80*/  LEA R6, P2, R18, c[0x0][0x348], 0x2 ;  /* 0x0000d20012067a11 */ /* 0x000fc800078410ff */
[----:B------:R-:W-:-:S05]  /*1b90*/  LEA.HI.X R7, R18, c[0x0][0x34c], R138, 0x2, P2 ;  /* 0x0000d30012077a11 */ /* 0x000fca00010f148a */
[----:B------:R1:W5:Y:S01]  /*1ba0*/  @P3 LDG.E R139, [R6.64] ;  /* 0x00000006068b3981 */ /* 0x000362000c1e1900 */
[C---:B--2---:R-:W-:Y:S02]  /*1bb0*/  LEA R2, P0, R18.reuse, c[0x0][0x358], 0x2 ;  /* 0x0000d60012027a11 */ /* 0x044fe400078010ff */
[C---:B----4-:R-:W-:Y:S02]  /*1bc0*/  LEA R4, P1, R18.reuse, c[0x0][0x350], 0x2 ;  /* 0x0000d40012047a11 */ /* 0x050fe400078210ff */
[C-C-:B------:R-:W-:Y:S02]  /*1bd0*/  LEA.HI.X R3, R18.reuse, c[0x0][0x35c], R138.reuse, 0x2, P0 ;  /* 0x0000d70012037a11 */ /* 0x140fe400000f148a */
[----:B------:R-:W-:-:S03]  /*1be0*/  LEA.HI.X R5, R18, c[0x0][0x354], R138, 0x2, P1 ;  /* 0x0000d50012057a11 */ /* 0x000fc600008f148a */
[----:B------:R1:W5:Y:S04]  /*1bf0*/  @P5 LDG.E R12, [R2.64] ;  /* 0x00000006020c5981 */ /* 0x000368000c1e1900 */
[----:B------:R1:W5:Y:S01]  /*1c00*/  @P6 LDG.E R136, [R4.64] ;  /* 0x0000000604886981 */ /* 0x000362000c1e1900 */
[----:B------:R-:W-:-:S05]  /*1c10*/  LOP3.LUT R16, R250, 0xffff, RZ, 0xc0, !PT ;  /* 0x0000fffffa107812 */ /* 0x000fca00078ec0ff */
[----:B------:R1:W-:Y:S01]  /*1c20*/  STL [R1+0xc], R16 ;  /* 0x00000c1001007387 */ /* 0x0003e20000100800 */
[----:B------:R-:W-:Y:S03]  /*1c30*/  YIELD ;  /* 0x0000000000007946 */ /* 0x000fe60003800000 */
[----:B---3--:R1:W-:Y:S01]  /*1c40*/  @P4 STL [R1+0x8], R0 ;  /* 0x0000080001004387 */ /* 0x0083e20000100800 */
[----:B------:R-:W-:Y:S05]  /*1c50*/  @P4 BRA `(.L_x_1014) ;  /* 0x0000007000004947 */ /* 0x000fea0003800000 */
[----:B-1----:R-:W-:-:S05]  /*1c60*/  MOV R0, c[0x0][0x168] ;  /* 0x00005a0000007a02 */ /* 0x002fca0000000f00 */
[----:B------:R1:W-:Y:S01]  /*1c70*/  STL [R1+0x8], R0 ;  /* 0x0000080001007387 */ /* 0x0003e20000100800 */
[----:B------:R-:W-:Y:S05]  /*1c80*/  @!P3 BRA `(.L_x_1014) ;  /* 0x000000400000b947 */ /* 0x000fea0003800000 */
[----:B------:R-:W2:Y:S04]  /*1c90*/  LDG.E R8, [R6.64] ;  /* 0x0000000606087981 */ /* 0x000ea8000c1e1900 */
[----:B-1----:R-:W2:Y:S02]  /*1ca0*/  LDG.E R0, [R6.64+0x4] ;  /* 0x0000040606007981 */ /* 0x002ea4000c1e1900 */
[----:B--2---:R-:W-:-:S05]  /*1cb0*/  IADD3 R0, -R8, R0, RZ ;  /* 0x0000000008007210 */ /* 0x004fca0007ffe1ff */
[----:B------:R1:W-:Y:S02]  /*1cc0*/  STL [R1+0x8], R0 ;  /* 0x0000080001007387 */ /* 0x0003e40000100800 */
.L_x_1014:
[----:B------:R-:W-:-:S04]  /*1cd0*/  ISETP.NE.U32.AND P0, PT, RZ, c[0x0][0x368], PT ;  /* 0x0000da00ff007a0c */ /* 0x000fc80003f05070 */
[----:B------:R-:W-:-:S13]  /*1ce0*/  ISETP.NE.AND.EX P0, PT, RZ, c[0x0][0x36c], PT, P0 ;  /* 0x0000db00ff007a0c */ /* 0x000fda0003f05300 */
[----:B------:R-:W-:Y:S05]  /*1cf0*/  @!P0 BRA `(.L_x_1015) ;  /* 0x0000004000008947 */ /* 0x000fea0003800000 */
[----:B-1----:R-:W-:-:S04]  /*1d00*/  LEA R6, P0, R18, c[0x0][0x368], 0x2 ;  /* 0x0000da0012067a11 */ /* 0x002fc800078010ff */
[----:B------:R-:W-:-:S05]  /*1d10*/  LEA.HI.X R7, R18, c[0x0][0x36c], R138, 0x2, P0 ;  /* 0x0000db0012077a11 */ /* 0x000fca00000f148a */
[----:B------:R1:W5:Y:S01]  /*1d20*/  LDG.E R6, [R6.64] ;  /* 0x0000000606067981 */ /* 0x000362000c1e1900 */
[----:B------:R-:W-:Y:S05]  /*1d30*/  BRA `(.L_x_1016) ;  /* 0x0000005000007947 */ /* 0x000fea0003800000 */
.L_x_1015:
[----:B-1----:R-:W-:Y:S01]  /*1d40*/  MOV R6, c[0x0][0x1d0] ;  /* 0x0000740000067a02 */ /* 0x002fe20000000f00 */
[----:B------:R-:W-:Y:S05]  /*1d50*/  @!P6 BRA `(.L_x_1016) ;  /* 0x000000300000e947 */ /* 0x000fea0003800000 */
[----:B------:R-:W2:Y:S04]  /*1d60*/  LDG.E R6, [R4.64] ;  /* 0x0000000604067981 */ /* 0x000ea8000c1e1900 */
[----:B------:R-:W2:Y:S02]  /*1d70*/  LDG.E R0, [R4.64+0x4] ;  /* 0x0000040604007981 */ /* 0x000ea4000c1e1900 */
[----:B--2---:R-:W-:Y:S02]  /*1d80*/  IADD3 R6, -R6, R0, RZ ;  /* 0x0000000006067210 */ /* 0x004fe40007ffe1ff */
.L_x_1016:
[----:B------:R2:W3:Y:S04]  /*1d90*/  @P5 LDG.E R5, [R2.64] ;  /* 0x0000000602055981 */ /* 0x0004e8000c1e1900 */
[----:B------:R2:W3:Y:S04]  /*1da0*/  @P5 LDG.E R4, [R2.64+0x4] ;  /* 0x0000040602045981 */ /* 0x0004e8000c1e1900 */
[----:B-1----:R-:W4:Y:S01]  /*1db0*/  LDL R7, [R1+0x8] ;  /* 0x0000080001077983 */ /* 0x002f220000100800 */
[----:B------:R-:W-:-:S04]  /*1dc0*/  ISETP.NE.U32.AND P0, PT, RZ, c[0x0][0x378], PT ;  /* 0x0000de00ff007a0c */ /* 0x000fc80003f05070 */
[----:B------:R-:W-:Y:S01]  /*1dd0*/  ISETP.NE.AND.EX P1, PT, RZ, c[0x0][0x37c], PT, P0 ;  /* 0x0000df00ff007a0c */ /* 0x000fe20003f25300 */
[----:B------:R-:W-:Y:S02]  /*1de0*/  IMAD.MOV.U32 R0, RZ, RZ, c[0x0][0x2c4] ;  /* 0x0000b100ff007624 */ /* 0x000fe400078e00ff */
[----:B------:R-:W-:Y:S02]  /*1df0*/  IMAD.SHL.U32 R249, R249, 0x80, RZ ;  /* 0x00000080f9f97824 */ /* 0x000fe400078e00ff */
[----:B-----5:R-:W-:-:S08]  /*1e00*/  IMAD.MOV.U32 R133, RZ, RZ, R6 ;  /* 0x000000ffff857224 */ /* 0x020fd000078e0006 */
[----:B--2---:R-:W-:-:S04]  /*1e10*/  @P1 LEA R2, P0, R18, c[0x0][0x378], 0x2 ;  /* 0x0000de0012021a11 */ /* 0x004fc800078010ff */
[----:B------:R-:W-:Y:S02]  /*1e20*/  @P1 LEA.HI.X R3, R18, c[0x0][0x37c], R138, 0x2, P0 ;  /* 0x0000df0012031a11 */ /* 0x000fe400000f148a */
[----:B------:R-:W-:Y:S01]  /*1e30*/  ISETP.NE.AND P0, PT, R0, 0x1, PT ;  /* 0x000000010000780c */ /* 0x000fe20003f05270 */
[----:B------:R-:W-:Y:S01]  /*1e40*/  IMAD.MOV.U32 R78, RZ, RZ, c[0x0][0x228] ;  /* 0x00008a00ff4e7624 */ /* 0x000fe200078e00ff */
[----:B------:R-:W-:Y:S01]  /*1e50*/  IADD3 R0, R249, 0x7f, RZ ;  /* 0x0000007ff9007810 */ /* 0x000fe20007ffe0ff */
[----:B------:R-:W-:Y:S01]  /*1e60*/  IMAD.IADD R8, R6, 0x1, -R137 ;  /* 0x0000000106087824 */ /* 0x000fe200078e0a89 */
[----:B------:R1:W5:Y:S09]  /*1e70*/  @P1 LDG.E R133, [R2.64] ;  /* 0x0000000602851981 */ /* 0x000372000c1e1900 */
[----:B-1----:R-:W-:-:S05]  /*1e80*/  @P0 IMAD.HI.U32 R2, R0, c[0x0][0x2c8], RZ ;  /* 0x0000b20000020a27 */ /* 0x002fca00078e00ff */
[----:B------:R-:W-:Y:S01]  /*1e90*/  @P0 SHF.R.U32.HI R0, RZ, c[0x0][0x2cc], R2 ;  /* 0x0000b300ff000a19 */ /* 0x000fe20000011602 */
[----:B------:R-:W-:Y:S01]  /*1ea0*/  BSSY B0, `(.L_x_1017) ;  /* 0x0000037000007945 */ /* 0x000fe20003800000 */
[----:B---3--:R-:W-:-:S04]  /*1eb0*/  @P5 IMAD.IADD R78, R4, 0x1, -R5 ;  /* 0x00000001044e5824 */ /* 0x008fc800078e0a05 */
[----:B------:R-:W-:-:S05]  /*1ec0*/  IMAD.IADD R3, R8, 0x1, R78 ;  /* 0x0000000108037824 */ /* 0x000fca00078e024e */
[C---:B----4-:R-:W-:Y:S01]  /*1ed0*/  IADD3 R154, R3.reuse, 0x40, -R7 ;  /* 0x00000040039a7810 */ /* 0x050fe20007ffe807 */
[----:B------:R1:W-:Y:S01]  /*1ee0*/  STL [R1+0x4], R3 ;  /* 0x0000040301007387 */ /* 0x0003e20000100800 */
[----:B------:R-:W-:-:S03]  /*1ef0*/  IADD3 R2, R3, 0x3f, RZ ;  /* 0x0000003f03027810 */ /* 0x000fc60007ffe0ff */
[----:B------:R-:W-:Y:S01]  /*1f00*/  IMAD.IADD R0, R154, 0x1, R0 ;  /* 0x000000019a007824 */ /* 0x000fe200078e0200 */
[----:B------:R-:W-:Y:S02]  /*1f10*/  LOP3.LUT R7, R250, 0xff0000, RZ, 0xc0, !PT ;  /* 0x00ff0000fa077812 */ /* 0x000fe400078ec0ff */
[----:B------:R-:W-:Y:S02]  /*1f20*/  SHF.R.S32.HI R4, RZ, 0x1f, R2 ;  /* 0x0000001fff047819 */ /* 0x000fe40000011402 */
[----:B------:R-:W-:Y:S02]  /*1f30*/  SHF.R.S32.HI R5, RZ, 0x1f, R0 ;  /* 0x0000001fff057819 */ /* 0x000fe40000011400 */
[----:B------:R-:W-:Y:S02]  /*1f40*/  LEA.HI R2, R4, R2, RZ, 0x6 ;  /* 0x0000000204027211 */ /* 0x000fe400078f30ff */
[----:B------:R-:W-:Y:S02]  /*1f50*/  LEA.HI R0, R5, R0, RZ, 0x6 ;  /* 0x0000000005007211 */ /* 0x000fe400078f30ff */
[----:B-1----:R-:W-:-:S04]  /*1f60*/  LOP3.LUT R3, R250, 0xff000000, RZ, 0xc0, !PT ;  /* 0xff000000fa037812 */ /* 0x002fc800078ec0ff */
[----:B------:R-:W-:-:S04]  /*1f70*/  SHF.R.U32.HI R3, RZ, 0x8, R3 ;  /* 0x00000008ff037819 */ /* 0x000fc80000011603 */
[----:B------:R-:W-:-:S04]  /*1f80*/  LEA.HI R3, R7, R3, RZ, 0x10 ;  /* 0x0000000307037211 */ /* 0x000fc800078f80ff */
[----:B------:R-:W-:Y:S02]  /*1f90*/  SHF.R.U32.HI R9, RZ, 0x10, R3 ;  /* 0x00000010ff097819 */ /* 0x000fe40000011603 */
[----:B------:R-:W-:Y:S02]  /*1fa0*/  LOP3.LUT R14, R3, 0xff, RZ, 0xc0, !PT ;  /* 0x000000ff030e7812 */ /* 0x000fe400078ec0ff */
[----:B------:R-:W-:Y:S02]  /*1fb0*/  SHF.R.S32.HI R153, RZ, 0x6, R2 ;  /* 0x00000006ff997819 */ /* 0x000fe40000011402 */
[----:B------:R-:W-:Y:S01]  /*1fc0*/  SHF.R.S32.HI R0, RZ, 0x6, R0 ;  /* 0x00000006ff007819 */ /* 0x000fe20000011400 */
[----:B------:R1:W-:Y:S03]  /*1fd0*/  STL [R1+0x1c], R9 ;  /* 0x00001c0901007387 */ /* 0x0003e60000100800 */
[----:B------:R-:W-:Y:S01]  /*1fe0*/  IMNMX R7, R153, R0, PT ;  /* 0x0000000099077217 */ /* 0x000fe20003800200 */
[----:B------:R1:W-:Y:S03]  /*1ff0*/  STL [R1+0x20], R14 ;  /* 0x0000200e01007387 */ /* 0x0003e60000100800 */
[----:B------:R-:W-:-:S02]  /*2000*/  ISETP.GE.AND P0, PT, R7, 0x1, PT ;  /* 0x000000010700780c */ /* 0x000fc40003f06270 */
[----:B------:R-:W-:Y:S01]  /*2010*/  ISETP.NE.AND P1, PT, R9, RZ, PT ;  /* 0x000000ff0900720c */ /* 0x000fe20003f25270 */
[----:B------:R-:W-:-:S03]  /*2020*/  IMAD.MOV.U32 R0, RZ, RZ, RZ ;  /* 0x000000ffff007224 */ /* 0x000fc600078e00ff */
[----:B------:R-:W-:-:S07]  /*2030*/  SEL R132, R9, c[0x0][0x338], P1 ;  /* 0x0000ce0009847a07 */ /* 0x000fce0000800000 */
[----:B------:R-:W-:Y:S05]  /*2040*/  @!P0 BRA `(.L_x_1018) ;  /* 0x000001c000008947 */ /* 0x000fea0003800000 */
[----:B------:R-:W-:Y:S01]  /*2050*/  IABS R2, R132 ;  /* 0x0000008400027213 */ /* 0x000fe20000000000 */
[----:B------:R-:W-:Y:S01]  /*2060*/  IMAD.MOV.U32 R4, RZ, RZ, RZ ;  /* 0x000000ffff047224 */ /* 0x000fe200078e00ff */
[----:B-1----:R-:W-:Y:S02]  /*2070*/  IADD3 R9, R132, -0x1, R7 ;  /* 0xffffffff84097810 */ /* 0x002fe40007ffe007 */
        /* <DEDUP_REMOVED lines=25> */
.L_x_1018:
[----:B------:R-:W-:Y:S05]  /*2210*/  BSYNC B0 ;  /* 0x0000000000007941 */ /* 0x000fea0003800000 */
.L_x_1017:
[----:B------:R-:W-:Y:S01]  /*2220*/  IMAD R2, R14, R0, RZ ;  /* 0x000000000e027224 */ /* 0x000fe200078e02ff */
[C---:B------:R-:W-:Y:S02]  /*2230*/  IADD3 R135, R242.reuse, 0x80, RZ ;  /* 0x00000080f2877810 */ /* 0x040fe40007ffe0ff */
[----:B------:R-:W-:Y:S01]  /*2240*/  IADD3 R134, R242, 0x40, RZ ;  /* 0x00000040f2867810 */ /* 0x000fe20007ffe0ff */
        /* <DEDUP_REMOVED lines=16> */
[----:B------:R-:W2:Y:S03]  /*2350*/  LDL R33, [R1+0x14] ;  /* 0x0000140001217983 */ /* 0x000ea60000100800 */
[----:B------:R-:W-:Y:S01]  /*2360*/  ISETP.NE.AND.EX P2, PT, RZ, c[0x0][0x344], PT, P0 ;  /* 0x0000d100ff007a0c */ /* 0x000fe20003f45300 */
[----:B------:R-:W3:-:S12]  /*2370*/  S2R R4, SR_TID.X ;  /* 0x0000000000047919 */ /* 0x000ed80000002100 */
[----:B------:R-:W-:-:S05]  /*2380*/  @P2 IMAD.WIDE R2, R18, R13, c[0x0][0x340] ;  /* 0x0000d00012022625 */ /* 0x000fca00078e020d */
[----:B------:R4:W2:Y:S01]  /*2390*/  @P2 LDG.E R8, [R2.64] ;  /* 0x0000000602082981 */ /* 0x0008a2000c1e1900 */
[----:B---3--:R-:W-:-:S04]  /*23a0*/  SHF.R.S32.HI R5, RZ, 0x1f, R4 ;  /* 0x0000001fff057819 */ /* 0x008fc80000011404 */
[----:B------:R-:W-:-:S04]  /*23b0*/  LEA.HI R5, R5, R4, RZ, 0x3 ;  /* 0x0000000405057211 */ /* 0x000fc800078f18ff */
[----:B------:R-:W-:-:S04]  /*23c0*/  SHF.R.S32.HI R5, RZ, 0x3, R5 ;  /* 0x00000003ff057819 */ /* 0x000fc80000011405 */
[----:B------:R-:W-:Y:S02]  /*23d0*/  IADD3 R126, P0, R5, R12, RZ ;  /* 0x0000000c057e7210 */ /* 0x000fe40007f1e0ff */
[----:B----4-:R-:W-:-:S04]  /*23e0*/  SHF.R.S32.HI R2, RZ, 0x1f, R5 ;  /* 0x0000001fff027819 */ /* 0x010fc80000011405 */
[----:B------:R-:W-:Y:S02]  /*23f0*/  LEA.HI.X.SX32 R129, R12, R2, 0x1, P0 ;  /* 0x000000020c817211 */ /* 0x000fe400000f0eff */
[----:B------:R-:W-:-:S03]  /*2400*/  SHF.R.S32.HI R243, RZ, 0x1f, R242 ;  /* 0x0000001ffff37819 */ /* 0x000fc600000114f2 */
[----:B------:R-:W-:Y:S02]  /*2410*/  IMAD R4, R129, c[0x0][0x238], RZ ;  /* 0x00008e0081047a24 */ /* 0x000fe400078e02ff */
[----:B------:R-:W-:-:S04]  /*2420*/  IMAD.WIDE.U32 R2, R126, c[0x0][0x238], R242 ;  /* 0x00008e007e027a25 */ /* 0x000fc800078e00f2 */
        /* <DEDUP_REMOVED lines=25> */
[----:B-1----:R-:W-:Y:S02]  /*25c0*/  IADD3 R9, R5, R2, RZ ;  /* 0x0000000205097210 */ /* 0x002fe40007ffe0ff */
        /* <DEDUP_REMOVED lines=15> */
[----:B------:R-:W-:Y:S01]  /*26c0*/  IMAD.SHL.U32 R161, R13, 0x20, RZ ;  /* 0x000000200da17824 */ /* 0x000fe200078e00ff */
[----:B------:R1:W-:Y:S01]  /*26d0*/  @P1 LDGSTS.E.BYPASS.LTC128B.128 [R212+0xa100], [R2.64+0x100], !P3 ;  /* 0x0a10010002d41fae */ /* 0x0003e2000d901d46 */
[----:B------:R-:W-:Y:S01]  /*26e0*/  IMAD.IADD R5, R7, 0x1, R0 ;  /* 0x0000000107057824 */ /* 0x000fe200078e0200 */
[----:B------:R-:W-:Y:S02]  /*26f0*/  SHF.L.U64.HI R155, R13, R155, c[0x0][0x23c] ;  /* 0x00008f000d9b7619 */ /* 0x000fe4000001029b */
[----:B------:R-:W-:Y:S01]  /*2700*/  @P0 IADD3 R0, P1, R161, R4, RZ ;  /* 0x00000004a1000210 */ /* 0x000fe20007f3e0ff */
[----:B------:R-:W3:Y:S01]  /*2710*/  S2R R17, SR_TID.X ;  /* 0x0000000000117919 */ /* 0x000ee20000002100 */
[----:B------:R-:W-:-:S02]  /*2720*/  MOV R4, R6 ;  /* 0x0000000600047202 */ /* 0x000fc40000000f00 */
[----:B------:R-:W-:Y:S01]  /*2730*/  SHF.R.S32.HI R15, RZ, 0x1f, R239 ;  /* 0x0000001fff0f7819 */ /* 0x000fe200000114ef */
[----:B-1----:R-:W-:Y:S01]  /*2740*/  @P0 IMAD.X R3, R9, 0x1, R155, P1 ;  /* 0x0000000109030824 */ /* 0x002fe200008e069b */
[----:B------:R-:W-:-:S04]  /*2750*/  @P0 LEA R2, P1, R0, c[0x0][0x220], 0x1 ;  /* 0x0000880000020a11 */ /* 0x000fc800078208ff */
[----:B------:R-:W-:-:S05]  /*2760*/  @P0 LEA.HI.X R3, R0, c[0x0][0x224], R3, 0x1, P1 ;  /* 0x0000890000030a11 */ /* 0x000fca00008f0c03 */
[----:B------:R3:W-:Y:S04]  /*2770*/  @P0 LDGSTS.E.BYPASS.LTC128B.128 [R212+0x7100], [R2.64], !P5 ;  /* 0x0710000002d40fae */ /* 0x0007e8000e901d46 */
[----:B------:R3:W-:Y:S04]  /*2780*/  @P0 LDGSTS.E.BYPASS.LTC128B.128 [R212+0x9100], [R2.64+0x80], !P4 ;  /* 0x0910008002d40fae */ /* 0x0007e8000e101d46 */
[----:B------:R3:W-:Y:S01]  /*2790*/  @P0 LDGSTS.E.BYPASS.LTC128B.128 [R212+0xb100], [R2.64+0x100], !P3 ;  /* 0x0b10010002d40fae */ /* 0x0007e2000d901d46 */
[----:B------:R-:W-:Y:S01]  /*27a0*/  IMAD.WIDE.U32 R4, R16, c[0x0][0x1e8], R4 ;  /* 0x00007a0010047a25 */ /* 0x000fe200078e0004 */
[----:B------:R-:W-:-:S02]  /*27b0*/  MOV R164, c[0x0][0x27c] ;  /* 0x00009f0000a47a02 */ /* 0x000fc40000000f00 */
[----:B------:R-:W0:Y:S01]  /*27c0*/  LDGDEPBAR ;  /* 0x00000000000079af */ /* 0x000e220000000000 */
[----:B------:R-:W-:Y:S02]  /*27d0*/  IMAD R5, R16, c[0x0][0x1ec], R5 ;  /* 0x00007b0010057a24 */ /* 0x000fe400078e0205 */
[----:B------:R-:W-:Y:S01]  /*27e0*/  IMAD.WIDE.U32 R162, R239, c[0x0][0x1e0], RZ ;  /* 0x00007800efa27a25 */ /* 0x000fe200078e00ff */
[----:B------:R-:W-:Y:S01]  /*27f0*/  WARPSYNC 0xffffffff ;  /* 0xffffffff00007948 */ /* 0x000fe20003800000 */
[----:B------:R-:W-:Y:S02]  /*2800*/  ISETP.GE.AND P0, PT, R102, c[0x0][0x27c], PT ;  /* 0x00009f0066007a0c */ /* 0x000fe40003f06270 */
[----:B------:R-:W-:Y:S01]  /*2810*/  SHF.R.S32.HI R103, RZ, 0x1f, R102 ;  /* 0x0000001fff677819 */ /* 0x000fe20000011466 */
[----:B------:R-:W-:Y:S01]  /*2820*/  IMAD.SHL.U32 R13, R164, 0x2, RZ ;  /* 0x00000002a40d7824 */ /* 0x000fe200078e00ff */
[----:B------:R-:W-:Y:S02]  /*2830*/  SHF.R.S32.HI R143, RZ, 0x1f, R142 ;  /* 0x0000001fff8f7819 */ /* 0x000fe4000001148e */
[----:B---3--:R-:W-:-:S04]  /*2840*/  SHF.R.S32.HI R3, RZ, 0x1f, R17 ;  /* 0x0000001fff037819 */ /* 0x008fc80000011411 */
[----:B------:R-:W-:-:S04]  /*2850*/  LEA.HI R3, R3, R17, RZ, 0x5 ;  /* 0x0000001103037211 */ /* 0x000fc800078f28ff */
[----:B------:R-:W-:Y:S02]  /*2860*/  SHF.R.S32.HI R3, RZ, 0x5, R3 ;  /* 0x00000005ff037819 */ /* 0x000fe40000011403 */
[----:B-----5:R-:W-:Y:S02]  /*2870*/  SHF.R.S32.HI R29, RZ, 0x1f, R133 ;  /* 0x0000001fff1d7819 */ /* 0x020fe40000011485 */
[----:B--2---:R-:W-:Y:S02]  /*2880*/  SHF.R.U32.HI R0, RZ, 0x3, R33 ;  /* 0x00000003ff007819 */ /* 0x004fe40000011621 */
[----:B------:R-:W-:Y:S01]  /*2890*/  @P2 SHF.R.S32.HI R2, RZ, 0x1f, R8 ;  /* 0x0000001fff022819 */ /* 0x000fe20000011408 */
[----:B------:R-:W-:Y:S02]  /*28a0*/  @!P2 IMAD.MOV.U32 R2, RZ, RZ, R138 ;  /* 0x000000ffff02a224 */ /* 0x000fe400078e008a */
[----:B------:R-:W-:-:S03]  /*28b0*/  @!P2 IMAD.MOV.U32 R8, RZ, RZ, R18 ;  /* 0x000000ffff08a224 */ /* 0x000fc600078e0012 */
[----:B------:R-:W-:Y:S01]  /*28c0*/  SEL R23, R2, RZ, !P6 ;  /* 0x000000ff02177207 */ /* 0x000fe20007000000 */
[----:B------:R-:W-:Y:S01]  /*28d0*/  IMAD R2, R15, c[0x0][0x1e0], RZ ;  /* 0x000078000f027a24 */ /* 0x000fe200078e02ff */
[----:B------:R-:W-:-:S03]  /*28e0*/  SEL R21, R8, RZ, !P6 ;  /* 0x000000ff08157207 */ /* 0x000fc60007000000 */
[----:B------:R-:W-:Y:S02]  /*28f0*/  IMAD R7, R23, c[0x0][0x1f0], RZ ;  /* 0x00007c0017077a24 */ /* 0x000fe400078e02ff */
[----:B------:R-:W-:Y:S02]  /*2900*/  IMAD R6, R239, c[0x0][0x1e4], R2 ;  /* 0x00007900ef067a24 */ /* 0x000fe400078e0202 */
[C---:B------:R-:W-:Y:S02]  /*2910*/  IMAD R7, R21.reuse, c[0x0][0x1f4], R7 ;  /* 0x00007d0015077a24 */ /* 0x040fe400078e0207 */
[----:B------:R-:W-:Y:S01]  /*2920*/  IMAD.WIDE.U32 R74, R21, c[0x0][0x1f0], R4 ;  /* 0x00007c00154a7a25 */ /* 0x000fe200078e0004 */
[----:B------:R-:W-:-:S03]  /*2930*/  IADD3 R128, R163, R6, RZ ;  /* 0x00000006a3807210 */ /* 0x000fc60007ffe0ff */
[----:B------:R-:W-:Y:S02]  /*2940*/  IMAD.SHL.U32 R2, R3, 0x200, RZ ;  /* 0x0000020003027824 */ /* 0x000fe400078e00ff */
[----:B------:R-:W-:Y:S02]  /*2950*/  IMAD.IADD R76, R75, 0x1, R7 ;  /* 0x000000014b4c7824 */ /* 0x000fe400078e0207 */
[----:B------:R-:W-:Y:S01]  /*2960*/  SEL R3, RZ, c[0x0][0x27c], !P0 ;  /* 0x00009f00ff037a07 */ /* 0x000fe20004000000 */
[----:B------:R-:W-:Y:S01]  /*2970*/  IMAD.WIDE.U32 R4, R16, c[0x0][0x260], R242 ;  /* 0x0000980010047a25 */ /* 0x000fe200078e00f2 */
[----:B------:R-:W-:Y:S01]  /*2980*/  IADD3 R9, -R13, c[0x0][0x1d4], RZ ;  /* 0x000075000d097a10 */ /* 0x000fe20007ffe1ff */
[----:B------:R-:W-:Y:S01]  /*2990*/  BAR.SYNC.DEFER_BLOCKING 0x0 ;  /* 0x0000000000007b1d */ /* 0x000fe20000010000 */
[----:B------:R-:W-:Y:S01]  /*29a0*/  ISETP.GE.AND P2, PT, R107, c[0x0][0x27c], PT ;  /* 0x00009f006b007a0c */ /* 0x000fe20003f46270 */
[----:B------:R-:W-:Y:S01]  /*29b0*/  IMAD R6, R11, c[0x0][0x268], RZ ;  /* 0x00009a000b067a24 */ /* 0x000fe200078e02ff */
[CC--:B------:R-:W-:Y:S01]  /*29c0*/  SEL R8, R13.reuse, R9.reuse, !P0 ;  /* 0x000000090d087207 */ /* 0x0c0fe20004000000 */
[----:B------:R-:W-:Y:S01]  /*29d0*/  IMAD.IADD R3, R102, 0x1, R3 ;  /* 0x0000000166037824 */ /* 0x000fe200078e0203 */
[----:B------:R-:W-:Y:S01]  /*29e0*/  SEL R7, R13, R9, !P2 ;  /* 0x000000090d077207 */ /* 0x000fe20005000000 */
[----:B------:R-:W-:Y:S01]  /*29f0*/  IMAD R5, R16, c[0x0][0x264], R5 ;  /* 0x0000990010057a24 */ /* 0x000fe200078e0205 */
[----:B------:R-:W-:Y:S01]  /*2a00*/  ISETP.GE.AND P1, PT, R164, 0x1, PT ;  /* 0x00000001a400780c */ /* 0x000fe20003f26270 */
[C---:B------:R-:W-:Y:S01]  /*2a10*/  IMAD R32, R12.reuse, c[0x0][0x26c], R6 ;  /* 0x00009b000c207a24 */ /* 0x040fe200078e0206 */
[----:B------:R-:W-:Y:S01]  /*2a20*/  SHF.R.S32.HI R6, RZ, 0x1f, R3 ;  /* 0x0000001fff067819 */ /* 0x000fe20000011403 */
[----:B------:R-:W-:Y:S01]  /*2a30*/  IMAD.WIDE.U32 R80, R12, c[0x0][0x268], R4 ;  /* 0x00009a000c507a25 */ /* 0x000fe200078e0004 */
[----:B------:R-:W-:Y:S01]  /*2a40*/  SHF.R.S32.HI R5, RZ, 0x1f, R8 ;  /* 0x0000001fff057819 */ /* 0x000fe20000011408 */
[----:B------:R-:W-:Y:S01]  /*2a50*/  ULDC.U8 UR4, c[0x0][0x298] ;  /* 0x0000a60000047ab9 */ /* 0x000fe20000000000 */
[CC--:B------:R-:W-:Y:S01]  /*2a60*/  LEA.HI R20, R6.reuse, R3.reuse, RZ, 0x3 ;  /* 0x0000000306147211 */ /* 0x0c0fe200078f18ff */
[----:B------:R-:W-:Y:S01]  /*2a70*/  IMAD.WIDE.U32 R18, R239, c[0x0][0x290], R102 ;  /* 0x0000a400ef127a25 */ /* 0x000fe200078e0066 */
[----:B------:R-:W-:-:S02]  /*2a80*/  LEA.HI R24, R6, R3, RZ, 0x6 ;  /* 0x0000000306187211 */ /* 0x000fc400078f30ff */
[----:B------:R-:W-:Y:S01]  /*2a90*/  ISETP.GE.AND P1, PT, R106, c[0x0][0x27c], PT ;  /* 0x00009f006a007a0c */ /* 0x000fe20003f26270 */
[----:B------:R-:W-:Y:S01]  /*2aa0*/  IMAD R6, R15, c[0x0][0x280], RZ ;  /* 0x0000a0000f067a24 */ /* 0x000fe200078e02ff */
[----:B------:R-:W-:Y:S01]  /*2ab0*/  SHF.R.S32.HI R4, RZ, 0x1f, R7 ;  /* 0x0000001fff047819 */ /* 0x000fe20000011407 */
[----:B------:R-:W-:Y:S01]  /*2ac0*/  IMAD R23, R23, c[0x0][0x218], RZ ;  /* 0x0000860017177a24 */ /* 0x000fe200078e02ff */
[----:B------:R-:W-:Y:S01]  /*2ad0*/  LEA.HI R28, R5, R8, RZ, 0x4 ;  /* 0x00000008051c7211 */ /* 0x000fe200078f20ff */
[----:B------:R-:W-:Y:S01]  /*2ae0*/  IMAD R8, R239, c[0x0][0x284], R6 ;  /* 0x0000a100ef087a24 */ /* 0x000fe200078e0206 */
[----:B------:R-:W-:Y:S01]  /*2af0*/  SEL R9, R13, R9, !P1 ;  /* 0x000000090d097207 */ /* 0x000fe20004800000 */
[----:B------:R-:W-:Y:S01]  /*2b00*/  IMAD R31, R21, c[0x0][0x21c], R23 ;  /* 0x00008700151f7a24 */ /* 0x000fe200078e0217 */
[----:B------:R-:W-:Y:S01]  /*2b10*/  LEA.HI R26, R4, R7, RZ, 0x4 ;  /* 0x00000007041a7211 */ /* 0x000fe200078f20ff */
[----:B------:R-:W-:Y:S01]  /*2b20*/  IMAD.WIDE.U32 R6, R239, c[0x0][0x280], R142 ;  /* 0x0000a000ef067a25 */ /* 0x000fe200078e008e */
[----:B------:R-:W-:-:S02]  /*2b30*/  SHF.R.S32.HI R3, RZ, 0x1f, R9 ;  /* 0x0000001fff037819 */ /* 0x000fc40000011409 */
[----:B------:R-:W-:Y:S01]  /*2b40*/  IADD3 R131, P0, R239, R10, RZ ;  /* 0x0000000aef837210 */ /* 0x000fe20007f1e0ff */
[----:B------:R-:W-:Y:S01]  /*2b50*/  IMAD.IADD R11, R7, 0x1, R8 ;  /* 0x00000001070b7824 */ /* 0x000fe200078e0208 */
[----:B------:R-:W-:Y:S01]  /*2b60*/  SEL R7, RZ, c[0x0][0x27c], !P2 ;  /* 0x00009f00ff077a07 */ /* 0x000fe20005000000 */
[----:B------:R-:W-:Y:S01]  /*2b70*/  IMAD.WIDE.U32 R4, R16, c[0x0][0x210], R102 ;  /* 0x0000840010047a25 */ /* 0x000fe200078e0066 */
[----:B------:R-:W-:Y:S02]  /*2b80*/  LEA.HI R25, R3, R9, RZ, 0x4 ;  /* 0x0000000903197211 */ /* 0x000fe400078f20ff */
[----:B------:R-:W-:Y:S01]  /*2b90*/  LOP3.LUT R101, R20, 0xfffffff8, RZ, 0xc0, !PT ;  /* 0xfffffff814657812 */ /* 0x000fe200078ec0ff */
[----:B------:R-:W-:Y:S01]  /*2ba0*/  IMAD R3, R15, c[0x0][0x290], RZ ;  /* 0x0000a4000f037a24 */ /* 0x000fe200078e02ff */
[----:B------:R-:W-:Y:S01]  /*2bb0*/  ISETP.NE.AND P6, PT, RZ, UR4, PT ;  /* 0x00000004ff007c0c */ /* 0x000fe2000bfc5270 */
[----:B------:R-:W-:Y:S01]  /*2bc0*/  IMAD R13, R16, c[0x0][0x214], R5 ;  /* 0x00008500100d7a24 */ /* 0x000fe200078e0205 */
[----:B------:R-:W-:Y:S01]  /*2bd0*/  SHF.R.S32.HI R117, RZ, 0x1f, R101 ;  /* 0x0000001fff757819 */ /* 0x000fe20000011465 */
[----:B------:R-:W-:Y:S01]  /*2be0*/  IMAD.X R130, R14, 0x1, R15, P0 ;  /* 0x000000010e827824 */ /* 0x000fe200000e060f */
[----:B------:R-:W-:Y:S01]  /*2bf0*/  SEL R15, RZ, c[0x0][0x27c], !P1 ;  /* 0x00009f00ff0f7a07 */ /* 0x000fe20004800000 */
[----:B------:R-:W-:Y:S01]  /*2c00*/  IMAD.WIDE.U32 R16, R239, c[0x0][0x280], R102 ;  /* 0x0000a000ef107a25 */ /* 0x000fe200078e0066 */
[----:B------:R-:W-:-:S03]  /*2c10*/  IADD3 R125, P1, P0, R74, R162, R102 ;  /* 0x000000a24a7d7210 */ /* 0x000fc6000783e066 */
[----:B------:R-:W-:Y:S01]  /*2c20*/  IMAD.IADD R14, R107, 0x1, R7 ;  /* 0x000000016b0e7824 */ /* 0x000fe200078e0207 */
[----:B------:R-:W-:Y:S01]  /*2c30*/  IADD3.X R124, R76, R128, R103, P1, P0 ;  /* 0x000000804c7c7210 */ /* 0x000fe20000fe0467 */
[----:B------:R-:W-:Y:S02]  /*2c40*/  IMAD.MOV.U32 R12, RZ, RZ, R4 ;  /* 0x000000ffff0c7224 */ /* 0x000fe400078e0004 */
[----:B------:R-:W-:-:S04]  /*2c50*/  IMAD.WIDE.U32 R4, R239, c[0x0][0x290], R142 ;  /* 0x0000a400ef047a25 */ /* 0x000fc800078e008e */
[----:B------:R-:W-:Y:S02]  /*2c60*/  IMAD R3, R239, c[0x0][0x294], R3 ;  /* 0x0000a500ef037a24 */ /* 0x000fe400078e0203 */
[----:B------:R-:W-:Y:S01]  /*2c70*/  IMAD.IADD R7, R8, 0x1, R17 ;  /* 0x0000000108077824 */ /* 0x000fe200078e0211 */
[----:B------:R-:W-:Y:S01]  /*2c80*/  SHF.R.S32.HI R17, RZ, 0x1f, R14 ;  /* 0x0000001fff117819 */ /* 0x000fe2000001140e */
[----:B------:R-:W-:Y:S02]  /*2c90*/  IMAD.IADD R9, R5, 0x1, R3 ;  /* 0x0000000105097824 */ /* 0x000fe400078e0203 */
[----:B------:R-:W-:Y:S01]  /*2ca0*/  IMAD.IADD R5, R3, 0x1, R19 ;  /* 0x0000000103057824 */ /* 0x000fe200078e0213 */
[CC--:B------:R-:W-:Y:S01]  /*2cb0*/  LEA.HI R22, R17.reuse, R14.reuse, RZ, 0x6 ;  /* 0x0000000e11167211 */ /* 0x0c0fe200078f30ff */
[----:B------:R-:W-:Y:S01]  /*2cc0*/  IMAD.IADD R3, R106, 0x1, R15 ;  /* 0x000000016a037824 */ /* 0x000fe200078e020f */
[----:B------:R-:W-:Y:S01]  /*2cd0*/  LEA.HI R15, R17, R14, RZ, 0x3 ;  /* 0x0000000e110f7211 */ /* 0x000fe200078f18ff */
[----:B------:R-:W-:Y:S01]  /*2ce0*/  IMAD.SHL.U32 R17, R24, 0x40, RZ ;  /* 0x0000004018117824 */ /* 0x000fe200078e00ff */
[----:B------:R-:W-:Y:S01]  /*2cf0*/  LOP3.LUT R19, R33, 0x38, R20, 0xf8, !PT ;  /* 0x0000003821137812 */ /* 0x000fe200078ef814 */
[----:B------:R-:W-:Y:S01]  /*2d00*/  IMAD.MOV.U32 R10, RZ, RZ, R6 ;  /* 0x000000ffff0a7224 */ /* 0x000fe200078e0006 */
[----:B------:R-:W-:Y:S01]  /*2d10*/  LOP3.LUT R100, R15, 0xfffffff8, RZ, 0xc0, !PT ;  /* 0xfffffff80f647812 */ /* 0x000fe200078ec0ff */
[----:B------:R-:W-:-:S02]  /*2d20*/  IMAD.MOV.U32 R8, RZ, RZ, R4 ;  /* 0x000000ffff087224 */ /* 0x000fc400078e0004 */
[----:B------:R-:W-:Y:S01]  /*2d30*/  IMAD.MOV.U32 R6, RZ, RZ, R16 ;  /* 0x000000ffff067224 */ /* 0x000fe200078e0010 */
[----:B------:R-:W-:Y:S01]  /*2d40*/  SHF.R.S32.HI R16, RZ, 0x1f, R3 ;  /* 0x0000001fff107819 */ /* 0x000fe20000011403 */
[----:B------:R-:W-:Y:S01]  /*2d50*/  IMAD.MOV.U32 R4, RZ, RZ, R18 ;  /* 0x000000ffff047224 */ /* 0x000fe200078e0012 */
[----:B------:R-:W-:Y:S01]  /*2d60*/  LOP3.LUT R18, R17, 0x7ffff000, RZ, 0xc0, !PT ;  /* 0x7ffff00011127812 */ /* 0x000fe200078ec0ff */
[----:B------:R-:W-:Y:S01]  /*2d70*/  IMAD.WIDE.U32 R98, R21, c[0x0][0x218], R12 ;  /* 0x0000860015627a25 */ /* 0x000fe200078e000c */
[----:B------:R-:W-:Y:S02]  /*2d80*/  LOP3.LUT R17, R19, R0, RZ, 0x3c, !PT ;  /* 0x0000000013117212 */ /* 0x000fe400078e3cff */
[CC--:B------:R-:W-:Y:S01]  /*2d90*/  LEA.HI R14, R16.reuse, R3.reuse, RZ, 0x3 ;  /* 0x00000003100e7211 */ /* 0x0c0fe200078f18ff */
[----:B------:R-:W-:Y:S01]  /*2da0*/  IMAD.MOV.U32 R157, RZ, RZ, c[0x0][0x1e0] ;  /* 0x00007800ff9d7624 */ /* 0x000fe200078e00ff */
[----:B------:R-:W-:Y:S01]  /*2db0*/  LEA.HI R27, R16, R3, RZ, 0x6 ;  /* 0x00000003101b7211 */ /* 0x000fe200078f30ff */
[----:B------:R-:W-:Y:S01]  /*2dc0*/  IMAD.SHL.U32 R16, R22, 0x40, RZ ;  /* 0x0000004016107824 */ /* 0x000fe200078e00ff */
[----:B------:R-:W-:Y:S01]  /*2dd0*/  IADD3 R30, R17, R18, R2 ;  /* 0x00000012111e7210 */ /* 0x000fe20007ffe002 */
[----:B------:R-:W-:Y:S01]  /*2de0*/  IMAD.MOV.U32 R158, RZ, RZ, c[0x0][0x280] ;  /* 0x0000a000ff9e7624 */ /* 0x000fe200078e00ff */
[----:B------:R-:W-:Y:S01]  /*2df0*/  SHF.R.S32.HI R3, RZ, 0x4, R28 ;  /* 0x00000004ff037819 */ /* 0x000fe2000001141c */
[----:B------:R-:W-:Y:S01]  /*2e00*/  IMAD.MOV.U32 R159, RZ, RZ, c[0x0][0x290] ;  /* 0x0000a400ff9f7624 */ /* 0x000fe200078e00ff */
[----:B------:R-:W-:Y:S01]  /*2e10*/  SHF.R.S32.HI R12, RZ, 0x4, R26 ;  /* 0x00000004ff0c7819 */ /* 0x000fe2000001141a */
[----:B------:R-:W-:Y:S01]  /*2e20*/  IMAD.WIDE.U32 R94, R133, c[0x0][0x280], R10 ;  /* 0x0000a000855e7a25 */ /* 0x000fe200078e000a */
[----:B------:R-:W-:-:S02]  /*2e30*/  LOP3.LUT R17, R33, 0x38, R15, 0xf8, !PT ;  /* 0x0000003821117812 */ /* 0x000fc400078ef80f */
[----:B------:R-:W-:Y:S01]  /*2e40*/  SHF.R.S32.HI R18, RZ, 0x4, R25 ;  /* 0x00000004ff127819 */ /* 0x000fe20000011419 */
[C---:B------:R-:W-:Y:S01]  /*2e50*/  IMAD.WIDE.U32 R92, R133.reuse, c[0x0][0x290], R8 ;  /* 0x0000a400855c7a25 */ /* 0x040fe200078e0008 */
[----:B------:R-:W-:Y:S02]  /*2e60*/  LEA.HI.SX32 R13, R20, R3, 0x1d ;  /* 0x00000003140d7211 */ /* 0x000fe400078feaff */
[----:B------:R-:W-:Y:S01]  /*2e70*/  LOP3.LUT R19, R16, 0x7ffff000, RZ, 0xc0, !PT ;  /* 0x7ffff00010137812 */ /* 0x000fe200078ec0ff */
[----:B------:R-:W-:Y:S01]  /*2e80*/  IMAD.WIDE.U32 R90, R133, c[0x0][0x280], R6 ;  /* 0x0000a000855a7a25 */ /* 0x000fe200078e0006 */
[----:B------:R-:W-:Y:S02]  /*2e90*/  LOP3.LUT R17, R17, R0, RZ, 0x3c, !PT ;  /* 0x0000000011117212 */ /* 0x000fe400078e3cff */
[----:B------:R-:W-:Y:S01]  /*2ea0*/  LEA.HI.SX32 R12, R15, R12, 0x1d ;  /* 0x0000000c0f0c7211 */ /* 0x000fe200078feaff */
[----:B------:R-:W-:Y:S01]  /*2eb0*/  IMAD.SHL.U32 R82, R13, 0x8, RZ ;  /* 0x000000080d527824 */ /* 0x000fe200078e00ff */
[----:B------:R-:W-:Y:S01]  /*2ec0*/  LEA.HI.SX32 R3, R14, R18, 0x1d ;  /* 0x000000120e037211 */ /* 0x000fe200078feaff */
[----:B------:R-:W-:Y:S01]  /*2ed0*/  IMAD.WIDE.U32 R88, R133, c[0x0][0x290], R4 ;  /* 0x0000a40085587a25 */ /* 0x000fe200078e0004 */
[----:B------:R-:W-:-:S02]  /*2ee0*/  IADD3 R25, R17, R19, R2 ;  /* 0x0000001311197210 */ /* 0x000fc40007ffe002 */
[----:B------:R-:W-:Y:S01]  /*2ef0*/  SHF.R.S32.HI R17, RZ, 0x1f, R12 ;  /* 0x0000001fff117819 */ /* 0x000fe2000001140c */
[----:B------:R-:W-:Y:S01]  /*2f00*/  IMAD.SHL.U32 R79, R12, 0x8, RZ ;  /* 0x000000080c4f7824 */ /* 0x000fe200078e00ff */
[----:B------:R-:W-:Y:S01]  /*2f10*/  SHF.R.S32.HI R18, RZ, 0x1f, R3 ;  /* 0x0000001fff127819 */ /* 0x000fe20000011403 */
[----:B------:R-:W-:Y:S01]  /*2f20*/  IMAD.SHL.U32 R83, R3, 0x8, RZ ;  /* 0x0000000803537824 */ /* 0x000fe200078e00ff */
[----:B------:R-:W-:Y:S01]  /*2f30*/  SHF.R.S32.HI R16, RZ, 0x1f, R13 ;  /* 0x0000001fff107819 */ /* 0x000fe2000001140d */
[----:B------:R-:W-:Y:S01]  /*2f40*/  IMAD.IADD R84, R81, 0x1, R32 ;  /* 0x0000000151547824 */ /* 0x000fe200078e0220 */
[----:B------:R-:W-:Y:S01]  /*2f50*/  LEA.HI R17, R17, R12, RZ, 0x3 ;  /* 0x0000000c11117211 */ /* 0x000fe200078f18ff */
[----:B------:R-:W-:Y:S01]  /*2f60*/  IMAD.IADD R123, R99, 0x1, R31 ;  /* 0x00000001637b7824 */ /* 0x000fe200078e021f */
[----:B------:R-:W-:Y:S01]  /*2f70*/  LEA.HI R18, R18, R3, RZ, 0x3 ;  /* 0x0000000312127211 */ /* 0x000fe200078f18ff */
[----:B------:R-:W-:Y:S01]  /*2f80*/  IMAD.SHL.U32 R119, R30, 0x2, RZ ;  /* 0x000000021e777824 */ /* 0x000fe200078e00ff */
[----:B------:R-:W-:Y:S01]  /*2f90*/  LOP3.LUT R12, R33, 0x38, R79, 0xf8, !PT ;  /* 0x00000038210c7812 */ /* 0x000fe200078ef84f */
[----:B------:R-:W-:Y:S01]  /*2fa0*/  IMAD.SHL.U32 R118, R25, 0x2, RZ ;  /* 0x0000000219767824 */ /* 0x000fe200078e00ff */
[----:B------:R-:W-:-:S02]  /*2fb0*/  LEA.HI R21, R16, R13, RZ, 0x3 ;  /* 0x0000000d10157211 */ /* 0x000fc400078f18ff */
[C---:B------:R-:W-:Y:S02]  /*2fc0*/  LOP3.LUT R3, R33.reuse, 0x38, R83, 0xf8, !PT ;  /* 0x0000003821037812 */ /* 0x040fe400078ef853 */
[C---:B------:R-:W-:Y:S02]  /*2fd0*/  LOP3.LUT R16, R33.reuse, 0x38, R14, 0xf8, !PT ;  /* 0x0000003821107812 */ /* 0x040fe400078ef80e */
[----:B------:R-:W-:Y:S02]  /*2fe0*/  LOP3.LUT R13, R33, 0x38, R82, 0xf8, !PT ;  /* 0x00000038210d7812 */ /* 0x000fe400078ef852 */
[-C--:B------:R-:W-:Y:S01]  /*2ff0*/  LOP3.LUT R22, R12, R0.reuse, RZ, 0x3c, !PT ;  /* 0x000000000c167212 */ /* 0x080fe200078e3cff */
[----:B------:R-:W-:Y:S01]  /*3000*/  IMAD.SHL.U32 R12, R27, 0x40, RZ ;  /* 0x000000401b0c7824 */ /* 0x000fe200078e00ff */
[-C--:B------:R-:W-:Y:S01]  /*3010*/  LOP3.LUT R19, R3, R0.reuse, RZ, 0x3c, !PT ;  /* 0x0000000003137212 */ /* 0x080fe200078e3cff */
[----:B------:R-:W-:Y:S01]  /*3020*/  IMAD.SHL.U32 R3, R21, 0x200, RZ ;  /* 0x0000020015037824 */ /* 0x000fe200078e00ff */
[----:B------:R-:W-:-:S02]  /*3030*/  LOP3.LUT R24, R16, R0, RZ, 0x3c, !PT ;  /* 0x0000000010187212 */ /* 0x000fc400078e3cff */
[----:B------:R-:W-:Y:S01]  /*3040*/  LOP3.LUT R23, R13, R0, RZ, 0x3c, !PT ;  /* 0x000000000d177212 */ /* 0x000fe200078e3cff */
[----:B------:R-:W-:Y:S01]  /*3050*/  IMAD.SHL.U32 R0, R17, 0x200, RZ ;  /* 0x0000020011007824 */ /* 0x000fe200078e00ff */
[----:B------:R-:W-:Y:S01]  /*3060*/  LOP3.LUT R16, R12, 0x7ffff000, RZ, 0xc0, !PT ;  /* 0x7ffff0000c107812 */ /* 0x000fe200078ec0ff */
[----:B------:R-:W-:Y:S01]  /*3070*/  IMAD.SHL.U32 R13, R18, 0x200, RZ ;  /* 0x00000200120d7824 */ /* 0x000fe200078e00ff */
[----:B------:R-:W-:Y:S02]  /*3080*/  LOP3.LUT R12, R3, 0x7ffff000, RZ, 0xc0, !PT ;  /* 0x7ffff000030c7812 */ /* 0x000fe400078ec0ff */
[----:B------:R-:W-:Y:S02]  /*3090*/  LOP3.LUT R3, R0, 0x7ffff000, RZ, 0xc0, !PT ;  /* 0x7ffff00000037812 */ /* 0x000fe400078ec0ff */
[----:B------:R-:W-:Y:S02]  /*30a0*/  LOP3.LUT R0, R13, 0x7ffff000, RZ, 0xc0, !PT ;  /* 0x7ffff0000d007812 */ /* 0x000fe400078ec0ff */
[----:B------:R-:W-:-:S02]  /*30b0*/  IADD3 R13, R23, R12, R2 ;  /* 0x0000000c170d7210 */ /* 0x000fc40007ffe002 */
[--C-:B------:R-:W-:Y:S02]  /*30c0*/  IADD3 R12, R22, R3, R2.reuse ;  /* 0x00000003160c7210 */ /* 0x100fe40007ffe002 */
[--C-:B------:R-:W-:Y:S01]  /*30d0*/  IADD3 R16, R24, R16, R2.reuse ;  /* 0x0000001018107210 */ /* 0x100fe20007ffe002 */
[----:B------:R-:W-:Y:S01]  /*30e0*/  IMAD.SHL.U32 R109, R13, 0x2, RZ ;  /* 0x000000020d6d7824 */ /* 0x000fe200078e00ff */
[----:B------:R-:W-:Y:S01]  /*30f0*/  IADD3 R3, R19, R0, R2 ;  /* 0x0000000013037210 */ /* 0x000fe20007ffe002 */
[C---:B------:R-:W-:Y:S01]  /*3100*/  IMAD R2, R29.reuse, c[0x0][0x280], RZ ;  /* 0x0000a0001d027a24 */ /* 0x040fe200078e02ff */
[----:B------:R-:W-:Y:S01]  /*3110*/  LOP3.LUT R85, R14, 0xfffffff8, RZ, 0xc0, !PT ;  /* 0xfffffff80e557812 */ /* 0x000fe200078ec0ff */
[----:B------:R-:W-:Y:S01]  /*3120*/  IMAD R0, R29, c[0x0][0x290], RZ ;  /* 0x0000a4001d007a24 */ /* 0x000fe200078e02ff */
[-C--:B------:R-:W-:Y:S01]  /*3130*/  SHF.L.U64.HI R140, R157, R152.reuse, c[0x0][0x1e4] ;  /* 0x000079009d8c7619 */ /* 0x080fe20000010298 */
[C---:B------:R-:W-:Y:S01]  /*3140*/  IMAD R2, R133.reuse, c[0x0][0x284], R2 ;  /* 0x0000a10085027a24 */ /* 0x040fe200078e0202 */
[CC--:B------:R-:W-:Y:S01]  /*3150*/  SHF.L.U64.HI R141, R158.reuse, R152.reuse, c[0x0][0x284] ;  /* 0x0000a1009e8d7619 */ /* 0x0c0fe20000010298 */
[----:B------:R-:W-:Y:S01]  /*3160*/  IMAD R0, R133, c[0x0][0x294], R0 ;  /* 0x0000a50085007a24 */ /* 0x000fe200078e0200 */
[----:B------:R-:W-:Y:S01]  /*3170*/  SHF.L.U64.HI R152, R159, R152, c[0x0][0x294] ;  /* 0x0000a5009f987619 */ /* 0x000fe20000010298 */
[----:B------:R-:W-:Y:S01]  /*3180*/  IMAD.SHL.U32 R157, R157, 0x40, RZ ;  /* 0x000000409d9d7824 */ /* 0x000fe200078e00ff */
[----:B------:R-:W-:Y:S01]  /*3190*/  SHF.R.S32.HI R116, RZ, 0x1f, R100 ;  /* 0x0000001fff747819 */ /* 0x000fe20000011464 */
[----:B------:R-:W-:Y:S01]  /*31a0*/  IMAD.SHL.U32 R158, R158, 0x40, RZ ;  /* 0x000000409e9e7824 */ /* 0x000fe200078e00ff */
[----:B------:R-:W-:Y:S01]  /*31b0*/  SHF.R.S32.HI R115, RZ, 0x1f, R85 ;  /* 0x0000001fff737819 */ /* 0x000fe20000011455 */
[----:B------:R-:W-:Y:S01]  /*31c0*/  IMAD.SHL.U32 R159, R159, 0x40, RZ ;  /* 0x000000409f9f7824 */ /* 0x000fe200078e00ff */
[----:B------:R-:W-:Y:S01]  /*31d0*/  SHF.R.S32.HI R114, RZ, 0x1f, R82 ;  /* 0x0000001fff727819 */ /* 0x000fe20000011452 */
[----:B------:R-:W-:Y:S01]  /*31e0*/  IMAD.IADD R122, R95, 0x1, R2 ;  /* 0x000000015f7a7824 */ /* 0x000fe200078e0202 */
[----:B------:R-:W-:Y:S01]  /*31f0*/  SHF.R.S32.HI R113, RZ, 0x1f, R79 ;  /* 0x0000001fff717819 */ /* 0x000fe2000001144f */
[----:B------:R-:W-:Y:S01]  /*3200*/  IMAD.IADD R120, R2, 0x1, R91 ;  /* 0x0000000102787824 */ /* 0x000fe200078e025b */
[----:B------:R-:W-:Y:S01]  /*3210*/  SHF.R.S32.HI R112, RZ, 0x1f, R83 ;  /* 0x0000001fff707819 */ /* 0x000fe20000011453 */
[----:B------:R-:W-:-:S02]  /*3220*/  IMAD.IADD R121, R93, 0x1, R0 ;  /* 0x000000015d797824 */ /* 0x000fc400078e0200 */
[----:B------:R-:W-:Y:S02]  /*3230*/  IMAD.IADD R111, R0, 0x1, R89 ;  /* 0x00000001006f7824 */ /* 0x000fe400078e0259 */
[----:B------:R-:W-:Y:S02]  /*3240*/  IMAD.SHL.U32 R110, R16, 0x2, RZ ;  /* 0x00000002106e7824 */ /* 0x000fe400078e00ff */
[----:B------:R-:W-:Y:S02]  /*3250*/  IMAD.SHL.U32 R108, R12, 0x2, RZ ;  /* 0x000000020c6c7824 */ /* 0x000fe400078e00ff */
[----:B------:R-:W-:Y:S02]  /*3260*/  IMAD.SHL.U32 R105, R3, 0x2, RZ ;  /* 0x0000000203697824 */ /* 0x000fe400078e00ff */
.L_x_1044:
        /* <DEDUP_REMOVED lines=85> */
.L_x_1024:
[----:B------:R-:W-:Y:S05]  /*37c0*/  BSYNC B0 ;  /* 0x0000000000007941 */ /* 0x000fea0003800000 */
.L_x_1023:
        /* <DEDUP_REMOVED lines=89> */
.L_x_1027:
[----:B------:R-:W-:Y:S05]  /*3d60*/  BSYNC B0 ;  /* 0x0000000000007941 */ /* 0x000fea0003800000 */
.L_x_1026:
        /* <DEDUP_REMOVED lines=56> */
.L_x_1029:
[----:B------:R-:W-:Y:S05]  /*40f0*/  BSYNC B0 ;  /* 0x0000000000007941 */ /* 0x000fea0003800000 */
.L_x_1028:
        /* <DEDUP_REMOVED lines=56> */
.L_x_1031:
[----:B------:R-:W-:Y:S05]  /*4480*/  BSYNC B0 ;  /* 0x0000000000007941 */ /* 0x000fea0003800000 */
.L_x_1030:
        /* <DEDUP_REMOVED lines=57> */
.L_x_1033:
[----:B------:R-:W-:Y:S05]  /*4820*/  BSYNC B0 ;  /* 0x0000000000007941 */ /* 0x000fea0003800000 */
.L_x_1032:
        /* <DEDUP_REMOVED lines=57> */
.L_x_1035:
[----:B------:R-:W-:Y:S05]  /*4bc0*/  BSYNC B0 ;  /* 0x0000000000007941 */ /* 0x000fea0003800000 */
.L_x_1034:
        /* <DEDUP_REMOVED lines=57> */
.L_x_1022:
        /* <DEDUP_REMOVED lines=47> */
.L_x_1037:
[----:B------:R-:W-:Y:S05]  /*5250*/  BSYNC B0 ;  /* 0x0000000000007941 */ /* 0x000fea0003800000 */
.L_x_1036:
        /* <DEDUP_REMOVED lines=87> */
[----:B------:R-:W-:Y:S01]  /*57d0*/  @!P0 HADD2.F32 R5, -RZ, R6.H1_H1 ;  /* 0x30000006ff058230 */ /* 0x000fe20000004100 */
[----:B------:R-:W-:Y:S01]  /*57e0*/  @!P0 FMUL.FTZ R6, R30, R7 ;  /* 0x000000071e068220 */ /* 0x000fe20000410000 */
[----:B------:R-:W-:Y:S01]  /*57f0*/  @!P0 HADD2.F32 R31, -RZ, R39.H0_H0 ;  /* 0x20000027ff1f8230 */ /* 0x000fe20000004100 */
[C---:B------:R-:W-:Y:S01]  /*5800*/  @!P0 FFMA.FTZ R71, R2.reuse, R35, -R8 ;  /* 0x0000002302478223 */ /* 0x040fe20000010808 */
[----:B------:R-:W-:Y:S01]  /*5810*/  @!P0 HADD2.F32 R39, -RZ, R41.H0_H0 ;  /* 0x20000029ff278230 */ /* 0x000fe20000004100 */
[----:B------:R-:W-:Y:S01]  /*5820*/  @!P0 IMAD.MOV.U32 R8, RZ, RZ, R50 ;  /* 0x000000ffff088224 */ /* 0x000fe200078e0032 */
[----:B------:R-:W-:Y:S01]  /*5830*/  @!P0 MOV R41, R51 ;  /* 0x0000003300298202 */ /* 0x000fe20000000f00 */
        /* <DEDUP_REMOVED lines=16> */
[C---:B------:R-:W-:Y:S02]  /*5940*/  @!P0 FMUL.FTZ R6, R7.reuse, R6 ;  /* 0x0000000607068220 */ /* 0x040fe40000410000 */
        /* <DEDUP_REMOVED lines=38> */
.L_x_1039:
[----:B------:R-:W-:Y:S05]  /*5bb0*/  BSYNC B0 ;  /* 0x0000000000007941 */ /* 0x000fea0003800000 */
.L_x_1038:
        /* <DEDUP_REMOVED lines=115> */
.L_x_1041:
[----:B------:R-:W-:Y:S05]  /*62f0*/  BSYNC B0 ;  /* 0x0000000000007941 */ /* 0x000fea0003800000 */
.L_x_1040:
        /* <DEDUP_REMOVED lines=12> */
[--C-:B------:R-:W-:Y:S01]  /*63c0*/  @!P0 HADD2.F32 R25, -RZ, R58.reuse.H0_H0 ;  /* 0x2000003aff198230 */ /* 0x100fe20000004100 */
[----:B------:R-:W-:Y:S01]  /*63d0*/  @!P0 SHF.R.U64 R8, R22, 0x10, R23 ;  /* 0x0000001016088819 */ /* 0x000fe20000001217 */
[----:B------:R-:W-:Y:S01]  /*63e0*/  @!P0 HADD2.F32 R33, -RZ, R59.H0_H0 ;  /* 0x2000003bff218230 */ /* 0x000fe20000004100 */
[----:B------:R-:W-:Y:S01]  /*63f0*/  @!P0 SHF.R.U32.HI R10, RZ, 0x10, R21 ;  /* 0x00000010ff0a8819 */ /* 0x000fe20000011615 */
[----:B------:R-:W-:Y:S01]  /*6400*/  @!P0 HADD2.F32 R21, -RZ, R58.H1_H1 ;  /* 0x3000003aff158230 */ /* 0x000fe20000004100 */
[----:B------:R-:W-:Y:S01]  /*6410*/  @!P0 SHF.R.U64 R9, R52, 0x10, R53 ;  /* 0x0000001034098819 */ /* 0x000fe20000001235 */
[----:B------:R-:W-:Y:S01]  /*6420*/  @!P0 HADD2.F32 R17, -RZ, R8.H0_H0 ;  /* 0x20000008ff118230 */ /* 0x000fe20000004100 */
[----:B------:R-:W-:Y:S01]  /*6430*/  @!P0 SHF.R.U32.HI R11, RZ, 0x10, R23 ;  /* 0x00000010ff0b8819 */ /* 0x000fe20000011617 */
        /* <DEDUP_REMOVED lines=95> */
.L_x_1021:
[----:B------:R-:W-:Y:S05]  /*6a30*/  IMAD R0, R60, -0x40, R78 ;  /* 0xffffffc03c007824 */ /* 0x000fea00078e024e */
[----:B------:R-:W-:Y:S04]  /*6a40*/  IMNMX R0, R0, 0x40, PT ;  /* 0x0000004000007817 */ /* 0x000fe80003800200 */
[----:B------:R-:W-:Y:S11]  /*6a50*/  ISETP.GE.AND P0, PT, R239, R0, PT ;  /* 0x00000000ef00720c */ /* 0x000ff60003f06270 */
[----:B------:R-:W-:Y:S02]  /*6a60*/  @!UPT UIADD3 URZ, URZ, URZ, URZ ;  /* 0x0000003f3f3ff290 */ /* 0x000fe4000fffe03f */
[----:B------:R-:W-:-:S05]  /*6a70*/  @P0 BRA `(.L_x_1025) ;  /* 0x0000015000000947 */ /* 0x000fca0003800000 */
[C---:B------:R-:W-:Y:S02]  /*6a80*/  ISETP.GE.AND P0, PT, R102.reuse, c[0x0][0x1d4], PT ;  /* 0x0000750066007a0c */ /* 0x040fe40003f06270 */
        /* <DEDUP_REMOVED lines=20> */
.L_x_1025:
[----:B------:R-:W-:Y:S05]  /*6bd0*/  BSYNC B1 ;  /* 0x0000000000017941 */ /* 0x000fea0003800000 */
.L_x_1020:
        /* <DEDUP_REMOVED lines=77> */
.L_x_1043:
[----:B-1----:R-:W-:Y:S05]  /*70b0*/  BSYNC B0 ;  /* 0x0000000000007941 */ /* 0x002fea0003800000 */
.L_x_1042:
        /* <DEDUP_REMOVED lines=26> */
.L_x_1019:
[----:B------:R-:W-:Y:S01]  /*7260*/  IMAD.MOV.U32 R0, RZ, RZ, c[0x0][0x2c4] ;  /* 0x0000b100ff007624 */ /* 0x000fe200078e00ff */
[----:B------:R-:W-:Y:S01]  /*7270*/  LOP3.LUT R240, R240, 0xfffffffd, RZ, 0xc0, !PT ;  /* 0xfffffffdf0f07812 */ /* 0x000fe200078ec0ff */
[----:B------:R-:W-:Y:S01]  /*7280*/  BSSY B0, `(.L_x_1045) ;  /* 0x000002b000007945 */ /* 0x000fe20003800000 */
[----:B------:R-:W-:-:S02]  /*7290*/  IMAD.IADD R10, R136, 0x1, R137 ;  /* 0x00000001880a7824 */ /* 0x000fc400078e0289 */
[----:B------:R-:W-:Y:S02]  /*72a0*/  ISETP.NE.AND P3, PT, R0, 0x1, PT ;  /* 0x000000010000780c */ /* 0x000fe40003f65270 */
[----:B------:R-:W-:-:S11]  /*72b0*/  IADD3 R0, R249, 0x7f, RZ ;  /* 0x0000007ff9007810 */ /* 0x000fd60007ffe0ff */
[----:B-1----:R-:W-:Y:S01]  /*72c0*/  @P3 IMAD.HI.U32 R2, R0, c[0x0][0x2c8], RZ ;  /* 0x0000b20000023a27 */ /* 0x002fe200078e00ff */
[----:B------:R-:W-:-:S04]  /*72d0*/  @P3 LOP3.LUT R240, R240, 0x2, RZ, 0xfc, !PT ;  /* 0x00000002f0f03812 */ /* 0x000fc800078efcff */
[----:B------:R-:W-:-:S05]  /*72e0*/  @P3 SHF.R.U32.HI R0, RZ, c[0x0][0x2cc], R2 ;  /* 0x0000b300ff003a19 */ /* 0x000fca0000011602 */
[----:B------:R-:W-:-:S05]  /*72f0*/  IMAD.IADD R0, R154, 0x1, R0 ;  /* 0x000000019a007824 */ /* 0x000fca00078e0200 */
[----:B------:R-:W-:-:S04]  /*7300*/  SHF.R.S32.HI R2, RZ, 0x1f, R0 ;  /* 0x0000001fff027819 */ /* 0x000fc80000011400 */
[----:B------:R-:W-:-:S04]  /*7310*/  LEA.HI R0, R2, R0, RZ, 0x6 ;  /* 0x0000000002007211 */ /* 0x000fc800078f30ff */
[----:B------:R-:W-:-:S04]  /*7320*/  SHF.R.S32.HI R0, RZ, 0x6, R0 ;  /* 0x00000006ff007819 */ /* 0x000fc80000011400 */
[----:B------:R-:W-:Y:S01]  /*7330*/  IMNMX R6, R153, R0, PT ;  /* 0x0000000099067217 */ /* 0x000fe20003800200 */
[----:B------:R-:W-:-:S03]  /*7340*/  IMAD.MOV.U32 R0, RZ, RZ, RZ ;  /* 0x000000ffff007224 */ /* 0x000fc600078e00ff */
[----:B------:R-:W-:-:S13]  /*7350*/  ISETP.GE.AND P0, PT, R6, 0x1, PT ;  /* 0x000000010600780c */ /* 0x000fda0003f06270 */
[----:B------:R-:W-:Y:S05]  /*7360*/  @!P0 BRA `(.L_x_1046) ;  /* 0x000001c000008947 */ /* 0x000fea0003800000 */
[----:B------:R-:W-:Y:S01]  /*7370*/  IABS R2, R132 ;  /* 0x0000008400027213 */ /* 0x000fe20000000000 */
        /* <DEDUP_REMOVED lines=27> */
.L_x_1046:
[----:B------:R-:W-:Y:S05]  /*7530*/  BSYNC B0 ;  /* 0x0000000000007941 */ /* 0x000fea0003800000 */
.L_x_1045:
        /* <DEDUP_REMOVED lines=53> */
[----:B------:R-:W-:-:S04]  /*7890*/  IMNMX R18, R6, R2, PT ;  /* 0x0000000206127217 */ /* 0x000fc80003800200 */
[----:B------:R-:W-:Y:S01]  /*78a0*/  ISETP.GT.AND P0, PT, R18, R238, PT ;  /* 0x000000ee1200720c */ /* 0x000fe20003f04270 */
[----:B------:R1:W-:-:S12]  /*78b0*/  STL [R1+0x18], R18 ;  /* 0x0000181201007387 */ /* 0x0003d80000100800 */
[----:B------:R-:W-:Y:S05]  /*78c0*/  @!P0 BRA `(.L_x_1047) ;  /* 0x00010e7000008947 */ /* 0x000fea0003800000 */
[----:B------:R-:W2:Y:S04]  /*78d0*/  LDL R19, [R1] ;  /* 0x0000000001137983 */ /* 0x000ea80000100800 */
[----:B------:R-:W3:Y:S04]  /*78e0*/  LDL R7, [R1+0x44] ;  /* 0x0000440001077983 */ /* 0x000ee80000100800 */
[----:B------:R-:W4:Y:S01]  /*78f0*/  LDL R20, [R1+0xc] ;  /* 0x00000c0001147983 */ /* 0x000f220000100800 */
[----:B------:R-:W-:-:S04]  /*7900*/  ISETP.NE.U32.AND P0, PT, RZ, c[0x0][0x340], PT ;  /* 0x0000d000ff007a0c */ /* 0x000fc80003f05070 */
[----:B------:R-:W-:-:S13]  /*7910*/  ISETP.NE.AND.EX P1, PT, RZ, c[0x0][0x344], PT, P0 ;  /* 0x0000d100ff007a0c */ /* 0x000fda0003f25300 */
[----:B------:R-:W-:Y:S01]  /*7920*/  @P1 IMAD.MOV.U32 R2, RZ, RZ, 0x4 ;  /* 0x00000004ff021424 */ /* 0x000fe200078e00ff */
[----:B------:R-:W1:Y:S01]  /*7930*/  S2R R4, SR_TID.X ;  /* 0x0000000000047919 */ /* 0x000e620000002100 */
[----:B------:R-:W-:Y:S02]  /*7940*/  SHF.R.S32.HI R0, RZ, 0x1f, R139 ;  /* 0x0000001fff007819 */ /* 0x000fe4000001148b */
[----:B------:R-:W-:-:S03]  /*7950*/  ISETP.NE.U32.AND P2, PT, RZ, c[0x0][0x348], PT ;  /* 0x0000d200ff007a0c */ /* 0x000fc60003f45070 */
[----:B------:R-:W-:-:S04]  /*7960*/  IMAD R0, R0, c[0x0][0x178], RZ ;  /* 0x00005e0000007a24 */ /* 0x000fc800078e02ff */
[----:B------:R-:W-:Y:S01]  /*7970*/  IMAD R0, R139, c[0x0][0x17c], R0 ;  /* 0x00005f008b007a24 */ /* 0x000fe200078e0200 */
[----:B-1----:R-:W-:-:S04]  /*7980*/  SHF.R.S32.HI R17, RZ, 0x1f, R4 ;  /* 0x0000001fff117819 */ /* 0x002fc80000011404 */
[----:B------:R-:W-:Y:S01]  /*7990*/  LEA.HI R17, R17, R4, RZ, 0x3 ;  /* 0x0000000411117211 */ /* 0x000fe200078f18ff */
[----:B--2---:R-:W-:-:S05]  /*79a0*/  @P1 IMAD.WIDE R2, R19, R2, c[0x0][0x340] ;  /* 0x0000d00013021625 */ /* 0x004fca00078e0202 */
[----:B------:R1:W2:Y:S01]  /*79b0*/  @P1 LDG.E R14, [R2.64] ;  /* 0x00000006020e1981 */ /* 0x0002a2000c1e1900 */
[----:B------:R-:W-:Y:S01]  /*79c0*/  SHF.R.S32.HI R17, RZ, 0x3, R17 ;  /* 0x00000003ff117819 */ /* 0x000fe20000011411 */
[----:B------:R-:W-:Y:S01]  /*79d0*/  IMAD.WIDE.U32 R4, R139, c[0x0][0x178], RZ ;  /* 0x00005e008b047a25 */ /* 0x000fe200078e00ff */
[----:B---3--:R-:W-:-:S03]  /*79e0*/  IADD3 R12, R7, R249, RZ ;  /* 0x000000f9070c7210 */ /* 0x008fc60007ffe0ff */
[----:B------:R-:W-:Y:S02]  /*79f0*/  IMAD.IADD R5, R5, 0x1, R0 ;  /* 0x0000000105057824 */ /* 0x000fe400078e0200 */
[----:B------:R-:W-:-:S04]  /*7a00*/  @P3 IMAD.HI.U32 R9, R12, c[0x0][0x2c8], RZ ;  /* 0x0000b2000c093a27 */ /* 0x000fc800078e00ff */
[----:B----4-:R-:W-:Y:S01]  /*7a10*/  IMAD.WIDE.U32 R4, R20, c[0x0][0x1b8], R4 ;  /* 0x00006e0014047a25 */ /* 0x010fe200078e0004 */
[----:B-1----:R-:W-:Y:S02]  /*7a20*/  SHF.R.S32.HI R3, RZ, 0x1f, R17 ;  /* 0x0000001fff037819 */ /* 0x002fe40000011411 */
[----:B------:R-:W-:-:S04]  /*7a30*/  IADD3 R2, P0, R17, R10, RZ ;  /* 0x0000000a11027210 */ /* 0x000fc80007f1e0ff */
[----:B------:R-:W-:Y:S02]  /*7a40*/  LEA.HI.X.SX32 R8, R10, R3, 0x1, P0 ;  /* 0x000000030a087211 */ /* 0x000fe400000f0eff */
[----:B------:R-:W-:-:S04]  /*7a50*/  ISETP.NE.AND.EX P0, PT, RZ, c[0x0][0x34c], PT, P2 ;  /* 0x0000d300ff007a0c */ /* 0x000fc80003f05320 */
[----:B------:R-:W-:Y:S01]  /*7a60*/  SEL R6, R138, RZ, !P0 ;  /* 0x000000ff8a067207 */ /* 0x000fe20004000000 */
[----:B------:R-:W-:Y:S01]  /*7a70*/  IMAD R5, R20, c[0x0][0x1bc], R5 ;  /* 0x00006f0014057a24 */ /* 0x000fe200078e0205 */
[----:B------:R-:W-:Y:S01]  /*7a80*/  SEL R3, R19, RZ, !P0 ;  /* 0x000000ff13037207 */ /* 0x000fe20004000000 */
[----:B------:R-:W-:Y:S02]  /*7a90*/  IMAD.MOV.U32 R0, RZ, RZ, R12 ;  /* 0x000000ffff007224 */ /* 0x000fe400078e000c */
[----:B------:R-:W-:Y:S01]  /*7aa0*/  IMAD R6, R6, c[0x0][0x1c0], RZ ;  /* 0x0000700006067a24 */ /* 0x000fe200078e02ff */
[----:B------:R-:W-:Y:S01]  /*7ab0*/  @P3 SHF.R.U32.HI R0, RZ, c[0x0][0x2cc], R9 ;  /* 0x0000b300ff003a19 */ /* 0x000fe20000011609 */
[----:B------:R-:W-:Y:S01]  /*7ac0*/  IMAD.WIDE.U32 R4, R3, c[0x0][0x1c0], R4 ;  /* 0x0000700003047a25 */ /* 0x000fe200078e0004 */
[----:B------:R-:W-:-:S03]  /*7ad0*/  SHF.R.S32.HI R7, RZ, 0x1f, R242 ;  /* 0x0000001fff077819 */ /* 0x000fc600000114f2 */
[----:B------:R-:W-:Y:S01]  /*7ae0*/  IMAD R10, R3, c[0x0][0x1c4], R6 ;  /* 0x00007100030a7a24 */ /* 0x000fe200078e0206 */
[----:B------:R-:W-:Y:S01]  /*7af0*/  SHF.R.S32.HI R13, RZ, 0x1f, R0 ;  /* 0x0000001fff0d7819 */ /* 0x000fe20000011400 */
[----:B------:R-:W-:Y:S02]  /*7b00*/  IMAD.MOV.U32 R6, RZ, RZ, R242 ;  /* 0x000000ffff067224 */ /* 0x000fe400078e00f2 */
[C---:B------:R-:W-:Y:S02]  /*7b10*/  IMAD R16, R8.reuse, c[0x0][0x1e0], RZ ;  /* 0x0000780008107a24 */ /* 0x040fe400078e02ff */
[----:B------:R-:W-:Y:S01]  /*7b20*/  IMAD R15, R8, c[0x0][0x208], RZ ;  /* 0x00008200080f7a24 */ /* 0x000fe200078e02ff */
[----:B------:R-:W-:Y:S01]  /*7b30*/  IADD3 R3, R5, R10, RZ ;  /* 0x0000000a05037210 */ /* 0x000fe20007ffe0ff */
[----:B------:R-:W-:-:S04]  /*7b40*/  IMAD.WIDE.U32 R8, R2, c[0x0][0x1e0], R6 ;  /* 0x0000780002087a25 */ /* 0x000fc800078e0006 */
[----:B------:R-:W-:-:S04]  /*7b50*/  IMAD.WIDE.U32 R10, R2, c[0x0][0x208], R6 ;  /* 0x00008200020a7a25 */ /* 0x000fc800078e0006 */
[C---:B------:R-:W-:Y:S02]  /*7b60*/  IMAD R16, R2.reuse, c[0x0][0x1e4], R16 ;  /* 0x0000790002107a24 */ /* 0x040fe400078e0210 */
[----:B------:R-:W-:Y:S02]  /*7b70*/  IMAD R15, R2, c[0x0][0x20c], R15 ;  /* 0x00008300020f7a24 */ /* 0x000fe400078e020f */
[----:B------:R-:W-:Y:S01]  /*7b80*/  IMAD.MOV.U32 R2, RZ, RZ, R4 ;  /* 0x000000ffff027224 */ /* 0x000fe200078e0004 */
[C---:B------:R-:W-:Y:S01]  /*7b90*/  IADD3 R4, -R0.reuse, RZ, RZ ;  /* 0x000000ff00047210 */ /* 0x040fe20007ffe1ff */
[----:B------:R-:W-:Y:S02]  /*7ba0*/  IMAD R5, R13, c[0x0][0x1b0], RZ ;  /* 0x00006c000d057a24 */ /* 0x000fe400078e02ff */
[----:B------:R-:W-:-:S04]  /*7bb0*/  IMAD.WIDE.U32 R2, R0, c[0x0][0x1b0], R2 ;  /* 0x00006c0000027a25 */ /* 0x000fc800078e0002 */
[----:B------:R-:W-:Y:S02]  /*7bc0*/  IMAD R13, R0, c[0x0][0x1b4], R5 ;  /* 0x00006d00000d7a24 */ /* 0x000fe400078e0205 */
[----:B------:R-:W-:Y:S02]  /*7bd0*/  IMAD R0, R4, c[0x0][0x2c4], R12 ;  /* 0x0000b10004007a24 */ /* 0x000fe400078e020c */
[----:B------:R-:W-:Y:S01]  /*7be0*/  IMAD.IADD R5, R9, 0x1, R16 ;  /* 0x0000000109057824 */ /* 0x000fe200078e0210 */
[----:B------:R-:W-:Y:S02]  /*7bf0*/  IADD3 R9, R11, R15, RZ ;  /* 0x0000000f0b097210 */ /* 0x000fe40007ffe0ff */
[----:B------:R-:W-:Y:S02]  /*7c00*/  SHF.R.S32.HI R11, RZ, 0x1f, R0 ;  /* 0x0000001fff0b7819 */ /* 0x000fe40000011400 */
[----:B------:R-:W-:Y:S02]  /*7c10*/  ISETP.GE.AND P0, PT, R242, c[0x0][0x1d4], PT ;  /* 0x00007500f2007a0c */ /* 0x000fe40003f06270 */
[----:B------:R-:W-:Y:S01]  /*7c20*/  ISETP.GE.AND P6, PT, R134, c[0x0][0x1d4], PT ;  /* 0x0000750086007a0c */ /* 0x000fe20003fc6270 */
[----:B------:R-:W-:Y:S01]  /*7c30*/  IMAD.IADD R3, R3, 0x1, R13 ;  /* 0x0000000103037824 */ /* 0x000fe200078e020d */
[----:B------:R-:W-:Y:S01]  /*7c40*/  MOV R4, R8 ;  /* 0x0000000800047202 */ /* 0x000fe20000000f00 */
[----:B------:R-:W-:Y:S01]  /*7c50*/  IMAD R12, R11, c[0x0][0x1a8], RZ ;  /* 0x00006a000b0c7a24 */ /* 0x000fe200078e02ff */
[----:B------:R-:W-:Y:S01]  /*7c60*/  SEL R13, RZ, 0xffffffff, P6 ;  /* 0xffffffffff0d7807 */ /* 0x000fe20003000000 */
[----:B------:R-:W-:Y:S01]  /*7c70*/  IMAD.MOV.U32 R8, RZ, RZ, R10 ;  /* 0x000000ffff087224 */ /* 0x000fe200078e000a */
[----:B------:R-:W-:Y:S01]  /*7c80*/  LOP3.LUT R240, R240, 0xfffffffe, RZ, 0xc0, !PT ;  /* 0xfffffffef0f07812 */ /* 0x000fe200078ec0ff */
[C---:B------:R-:W-:Y:S01]  /*7c90*/  IMAD R12, R0.reuse, c[0x0][0x1ac], R12 ;  /* 0x00006b00000c7a24 */ /* 0x040fe200078e020c */
[----:B------:R-:W-:Y:S01]  /*7ca0*/  SEL R15, RZ, 0x1, P0 ;  /* 0x00000001ff0f7807 */ /* 0x000fe20000000000 */
[----:B------:R-:W-:Y:S01]  /*7cb0*/  IMAD.WIDE.U32 R2, R0, c[0x0][0x1a8], R2 ;  /* 0x00006a0000027a25 */ /* 0x000fe200078e0002 */
[----:B------:R-:W-:-:S03]  /*7cc0*/  SHF.L.U32 R13, R13, 0x1, RZ ;  /* 0x000000010d0d7819 */ /* 0x000fc600000006ff */
[----:B------:R-:W-:Y:S01]  /*7cd0*/  IMAD.WIDE.U32 R10, R20, c[0x0][0x1e8], R4 ;  /* 0x00007a00140a7a25 */ /* 0x000fe200078e0004 */
[----:B------:R-:W-:-:S03]  /*7ce0*/  @P0 LOP3.LUT R240, R240, 0x1, RZ, 0xfc, !PT ;  /* 0x00000001f0f00812 */ /* 0x000fc600078efcff */
[----:B------:R-:W-:Y:S01]  /*7cf0*/  IMAD.WIDE.U32 R4, R20, c[0x0][0x210], R8 ;  /* 0x0000840014047a25 */ /* 0x000fe200078e0008 */
[----:B------:R-:W-:Y:S02]  /*7d00*/  LOP3.LUT R8, R13, 0x2, R15, 0xe2, !PT ;  /* 0x000000020d087812 */ /* 0x000fe400078ee20f */
[----:B------:R-:W-:Y:S01]  /*7d10*/  LEA R15, P0, R2, c[0x0][0x160], 0x1 ;  /* 0x00005800020f7a11 */ /* 0x000fe200078008ff */
[----:B------:R-:W-:Y:S01]  /*7d20*/  IMAD.IADD R3, R3, 0x1, R12 ;  /* 0x0000000103037824 */ /* 0x000fe200078e020c */
[----:B------:R-:W-:-:S04]  /*7d30*/  ISETP.NE.U32.AND P2, PT, RZ, c[0x0][0x350], PT ;  /* 0x0000d400ff007a0c */ /* 0x000fc80003f45070 */
[----:B------:R-:W-:Y:S02]  /*7d40*/  LEA.HI.X R13, R2, c[0x0][0x164], R3, 0x1, P0 ;  /* 0x00005900020d7a11 */ /* 0x000fe400000f0c03 */
[----:B------:R-:W-:Y:S01]  /*7d50*/  ISETP.NE.AND.EX P0, PT, RZ, c[0x0][0x354], PT, P2 ;  /* 0x0000d500ff007a0c */ /* 0x000fe20003f05320 */
[C---:B------:R-:W-:Y:S02]  /*7d60*/  IMAD R11, R20.reuse, c[0x0][0x1ec], R11 ;  /* 0x00007b00140b7a24 */ /* 0x040fe400078e020b */
[----:B------:R-:W-:Y:S01]  /*7d70*/  IMAD R5, R20, c[0x0][0x214], R5 ;  /* 0x0000850014057a24 */ /* 0x000fe200078e0205 */
[----:B------:R-:W-:-:S04]  /*7d80*/  ISETP.GE.AND P5, PT, R135, c[0x0][0x1d4], PT ;  /* 0x0000750087007a0c */ /* 0x000fc80003fa6270 */
[----:B------:R-:W-:Y:S02]  /*7d90*/  SEL R3, RZ, 0x4, P5 ;  /* 0x00000004ff037807 */ /* 0x000fe40002800000 */
[----:B------:R-:W-:Y:S02]  /*7da0*/  ISETP.GE.AND P3, PT, R242, c[0x0][0x198], PT ;  /* 0x00006600f2007a0c */ /* 0x000fe40003f66270 */
[----:B------:R-:W-:Y:S02]  /*7db0*/  ISETP.GE.AND P2, PT, R134, c[0x0][0x198], PT ;  /* 0x0000660086007a0c */ /* 0x000fe40003f46270 */
[----:B------:R-:W-:Y:S02]  /*7dc0*/  ISETP.GE.AND P4, PT, R135, c[0x0][0x198], PT ;  /* 0x0000660087007a0c */ /* 0x000fe40003f86270 */
[----:B------:R-:W-:Y:S02]  /*7dd0*/  LOP3.LUT R118, R8, R3, RZ, 0xfc, !PT ;  /* 0x0000000308767212 */ /* 0x000fe400078efcff */
[----:B------:R-:W-:-:S02]  /*7de0*/  IADD3 R100, R18, -0x1, RZ ;  /* 0xffffffff12647810 */ /* 0x000fc40007ffe0ff */
[----:B--2---:R-:W-:Y:S02]  /*7df0*/  @P1 SHF.R.S32.HI R0, RZ, 0x1f, R14 ;  /* 0x0000001fff001819 */ /* 0x004fe4000001140e */
[----:B------:R-:W-:Y:S01]  /*7e00*/  @!P1 MOV R0, R138 ;  /* 0x0000008a00009202 */ /* 0x000fe20000000f00 */
[----:B------:R-:W-:-:S03]  /*7e10*/  @!P1 IMAD.MOV.U32 R14, RZ, RZ, R19 ;  /* 0x000000ffff0e9224 */ /* 0x000fc600078e0013 */
[----:B------:R-:W-:Y:S02]  /*7e20*/  SEL R2, R0, RZ, !P0 ;  /* 0x000000ff00027207 */ /* 0x000fe40004000000 */
[----:B------:R-:W-:-:S03]  /*7e30*/  SEL R0, R14, RZ, !P0 ;  /* 0x000000ff0e007207 */ /* 0x000fc60004000000 */
[C---:B------:R-:W-:Y:S02]  /*7e40*/  IMAD R12, R2.reuse, c[0x0][0x1f0], RZ ;  /* 0x00007c00020c7a24 */ /* 0x040fe400078e02ff */
[----:B------:R-:W-:Y:S02]  /*7e50*/  IMAD R9, R2, c[0x0][0x218], RZ ;  /* 0x0000860002097a24 */ /* 0x000fe400078e02ff */
[----:B------:R-:W-:-:S04]  /*7e60*/  IMAD.WIDE.U32 R226, R0, c[0x0][0x1f0], R10 ;  /* 0x00007c0000e27a25 */ /* 0x000fc800078e000a */
[----:B------:R-:W-:-:S04]  /*7e70*/  IMAD.WIDE.U32 R230, R0, c[0x0][0x218], R4 ;  /* 0x0000860000e67a25 */ /* 0x000fc800078e0004 */
[C---:B------:R-:W-:Y:S02]  /*7e80*/  IMAD R2, R0.reuse, c[0x0][0x1f4], R12 ;  /* 0x00007d0000027a24 */ /* 0x040fe400078e020c */
[----:B------:R-:W-:Y:S01]  /*7e90*/  IMAD R0, R0, c[0x0][0x21c], R9 ;  /* 0x0000870000007a24 */ /* 0x000fe200078e0209 */
[----:B------:R-:W-:Y:S01]  /*7ea0*/  IADD3 R11, R17, R249, RZ ;  /* 0x000000f9110b7210 */ /* 0x000fe20007ffe0ff */
[----:B------:R-:W-:-:S03]  /*7eb0*/  IMAD.IADD R232, R227, 0x1, R2 ;  /* 0x00000001e3e87824 */ /* 0x000fc600078e0202 */
[----:B------:R-:W-:Y:S01]  /*7ec0*/  IADD3 R233, R231, R0, RZ ;  /* 0x00000000e7e97210 */ /* 0x000fe20007ffe0ff */
[----:B------:R-:W-:Y:S05]  /*7ed0*/  BRA.DIV ~URZ, `(.L_x_1048) ;  /* 0x000151f27f007947 */ /* 0x000fea000b800000 */
[----:B------:R1:W2:Y:S02]  /*7ee0*/  SHFL.IDX PT, R10, R13, RZ, 0x181f ;  /* 0x00181fff0d0a7589 */ /* 0x0002a400000e0000 */
.L_x_1177:
[----:B------:R-:W-:Y:S05]  /*7ef0*/  BRA.DIV ~URZ, `(.L_x_1049) ;  /* 0x000152427f007947 */ /* 0x000fea000b800000 */
[----:B------:R3:W4:Y:S02]  /*7f00*/  SHFL.IDX PT, R0, R15, RZ, 0x181f ;  /* 0x00181fff0f007589 */ /* 0x00072400000e0000 */
.L_x_1178:
[----:B---3--:R-:W3:Y:S01]  /*7f10*/  LDL R2, [R1+0x8] ;  /* 0x0000080001027983 */ /* 0x008ee20000100800 */
[----:B------:R-:W-:Y:S01]  /*7f20*/  BSSY B0, `(.L_x_1050) ;  /* 0x0000012000007945 */ /* 0x000fe20003800000 */
[----:B------:R-:W-:Y:S02]  /*7f30*/  SHF.R.S32.HI R12, RZ, 0x1f, R134 ;  /* 0x0000001fff0c7819 */ /* 0x000fe40000011486 */
[----:B------:R-:W-:Y:S01]  /*7f40*/  SHF.R.S32.HI R14, RZ, 0x1f, R135 ;  /* 0x0000001fff0e7819 */ /* 0x000fe20000011487 */
[----:B---3--:R-:W-:-:S05]  /*7f50*/  IMAD R30, R2, c[0x0][0x2c4], RZ ;  /* 0x0000b100021e7a24 */ /* 0x008fca00078e02ff */
        /* <DEDUP_REMOVED lines=14> */
.L_x_1051:
[----:B------:R-:W-:Y:S05]  /*8040*/  BSYNC B0 ;  /* 0x0000000000007941 */ /* 0x000fea0003800000 */
.L_x_1050:
[----:B------:R-:W-:Y:S05]  /*8050*/  BRA.DIV ~URZ, `(.L_x_1052) ;  /* 0x000151527f007947 */ /* 0x000fea000b800000 */
[----:B--2---:R2:W3:Y:S04]  /*8060*/  SHFL.IDX PT, R10, R13, 0x1, 0x181f ;  /* 0x00381f000d0a7f89 */ /* 0x0044e800000e0000 */
[----:B----4-:R2:W4:Y:S02]  /*8070*/  SHFL.IDX PT, R0, R15, 0x1, 0x181f ;  /* 0x00381f000f007f89 */ /* 0x01052400000e0000 */
.L_x_1179:
[----:B------:R-:W-:Y:S01]  /*8080*/  IADD3 R2, R11, 0x20, RZ ;  /* 0x000000200b027810 */ /* 0x000fe20007ffe0ff */
[----:B------:R-:W-:Y:S03]  /*8090*/  BSSY B0, `(.L_x_1053) ;  /* 0x000000f000007945 */ /* 0x000fe60003800000 */
[----:B------:R-:W-:-:S13]  /*80a0*/  ISETP.GE.AND P0, PT, R2, R30, PT ;  /* 0x0000001e0200720c */ /* 0x000fda0003f06270 */
[----:B------:R-:W-:Y:S05]  /*80b0*/  @P0 BRA `(.L_x_1054) ;  /* 0x000000c000000947 */ /* 0x000fea0003800000 */
[----:B----4-:R-:W-:-:S04]  /*80c0*/  LEA R8, P0, R242, R0, 0x1 ;  /* 0x00000000f2087211 */ /* 0x010fc800078008ff */
[----:B---3--:R-:W-:Y:S02]  /*80d0*/  LEA.HI.X R9, R242, R10, R7, 0x1, P0 ;  /* 0x0000000af2097211 */ /* 0x008fe400000f0c07 */
        /* <DEDUP_REMOVED lines=10> */
.L_x_1054:
[----:B------:R-:W-:Y:S05]  /*8180*/  BSYNC B0 ;  /* 0x0000000000007941 */ /* 0x000fea0003800000 */
.L_x_1053:
[----:B------:R-:W-:Y:S05]  /*8190*/  BRA.DIV ~URZ, `(.L_x_1055) ;  /* 0x000150e27f007947 */ /* 0x000fea000b800000 */
[----:B---3--:R3:W1:Y:S02]  /*81a0*/  SHFL.IDX PT, R10, R13, 0x2, 0x181f ;  /* 0x00581f000d0a7f89 */ /* 0x00866400000e0000 */
.L_x_1180:
[----:B------:R-:W-:Y:S05]  /*81b0*/  BRA.DIV ~URZ, `(.L_x_1056) ;  /* 0x000151327f007947 */ /* 0x000fea000b800000 */
[----:B----4-:R4:W2:Y:S02]  /*81c0*/  SHFL.IDX PT, R0, R15, 0x2, 0x181f ;  /* 0x00581f000f007f89 */ /* 0x0108a400000e0000 */
.L_x_1181:
[----:B------:R-:W-:Y:S01]  /*81d0*/  IADD3 R2, R11, 0x40, RZ ;  /* 0x000000400b027810 */ /* 0x000fe20007ffe0ff */
[----:B------:R-:W-:Y:S03]  /*81e0*/  BSSY B0, `(.L_x_1057) ;  /* 0x000000f000007945 */ /* 0x000fe60003800000 */
[----:B------:R-:W-:-:S13]  /*81f0*/  ISETP.GE.AND P0, PT, R2, R30, PT ;  /* 0x0000001e0200720c */ /* 0x000fda0003f06270 */
[----:B------:R-:W-:Y:S05]  /*8200*/  @P0 BRA `(.L_x_1058) ;  /* 0x000000c000000947 */ /* 0x000fea0003800000 */
[----:B--2---:R-:W-:-:S04]  /*8210*/  LEA R8, P0, R242, R0, 0x1 ;  /* 0x00000000f2087211 */ /* 0x004fc800078008ff */
        /* <DEDUP_REMOVED lines=11> */
.L_x_1058:
[----:B------:R-:W-:Y:S05]  /*82d0*/  BSYNC B0 ;  /* 0x0000000000007941 */ /* 0x000fea0003800000 */
.L_x_1057:
[----:B------:R-:W-:Y:S05]  /*82e0*/  BRA.DIV ~URZ, `(.L_x_1059) ;  /* 0x000150727f007947 */ /* 0x000fea000b800000 */
[----:B-1----:R1:W3:Y:S04]  /*82f0*/  SHFL.IDX PT, R8, R13, 0x3, 0x181f ;  /* 0x00781f000d087f89 */ /* 0x0022e800000e0000 */
[----:B--2---:R1:W2:Y:S02]  /*8300*/  SHFL.IDX PT, R0, R15, 0x3, 0x181f ;  /* 0x00781f000f007f89 */ /* 0x0042a400000e0000 */
.L_x_1182:
[----:B----4-:R-:W4:Y:S01]  /*8310*/  LDL R126, [R1+0x4] ;  /* 0x00000400017e7983 */ /* 0x010f220000100800 */
[----:B------:R-:W-:Y:S01]  /*8320*/  IADD3 R2, R11, 0x60, RZ ;  /* 0x000000600b027810 */ /* 0x000fe20007ffe0ff */
[----:B------:R-:W-:Y:S01]  /*8330*/  IMAD.MOV.U32 R10, RZ, RZ, c[0x0][0x2c4] ;  /* 0x0000b100ff0a7624 */ /* 0x000fe200078e00ff */
[----:B------:R-:W-:Y:S01]  /*8340*/  SHF.R.S32.HI R119, RZ, 0x1f, R100 ;  /* 0x0000001fff777819 */ /* 0x000fe20000011464 */
[----:B------:R-:W1:Y:S01]  /*8350*/  S2R R9, SR_TID.X ;  /* 0x0000000000097919 */ /* 0x000e620000002100 */
[----:B------:R-:W-:-:S03]  /*8360*/  ISETP.GE.AND P0, PT, R2, R30, PT ;  /* 0x0000001e0200720c */ /* 0x000fc60003f06270 */
[----:B------:R-:W-:-:S04]  /*8370*/  IMAD R6, R119, c[0x0][0x1e0], RZ ;  /* 0x0000780077067a24 */ /* 0x000fc800078e02ff */
[----:B------:R-:W-:-:S06]  /*8380*/  IMAD R6, R100, c[0x0][0x1e4], R6 ;  /* 0x0000790064067a24 */ /* 0x000fcc00078e0206 */
[----:B--2---:R-:W-:-:S04]  /*8390*/  @!P0 LEA R4, P1, R242, R0, 0x1 ;  /* 0x00000000f2048211 */ /* 0x004fc800078208ff */
[----:B---3--:R-:W-:Y:S02]  /*83a0*/  @!P0 LEA.HI.X R5, R242, R8, R7, 0x1, P1 ;  /* 0x00000008f2058211 */ /* 0x008fe400008f0c07 */
[----:B------:R-:W-:-:S03]  /*83b0*/  @!P0 LEA R2, P1, R134, R0, 0x1 ;  /* 0x0000000086028211 */ /* 0x000fc600078208ff */
[----:B------:R-:W-:Y:S01]  /*83c0*/  @!PT LDS RZ, [RZ] ;  /* 0x00000000fffff984 */ /* 0x000fe20000000800 */
[----:B------:R-:W-:Y:S01]  /*83d0*/  @!PT LDS RZ, [RZ] ;  /* 0x00000000fffff984 */ /* 0x000fe20000000800 */
[----:B------:R-:W-:Y:S01]  /*83e0*/  @!PT LDS RZ, [RZ] ;  /* 0x00000000fffff984 */ /* 0x000fe20000000800 */
[----:B------:R4:W-:Y:S01]  /*83f0*/  @!P0 LDGSTS.E.BYPASS.LTC128B.128 [R212+0xf100], [R4.64], !P3 ;  /* 0x0f10000004d48fae */ /* 0x0009e2000d901d46 */
[----:B-1----:R-:W-:Y:S02]  /*8400*/  SHF.R.S32.HI R120, RZ, 0x1f, R9 ;  /* 0x0000001fff787819 */ /* 0x002fe40000011409 */
[----:B------:R-:W-:Y:S02]  /*8410*/  @!P0 LEA.HI.X R3, R134, R8, R12, 0x1, P1 ;  /* 0x0000000886038211 */ /* 0x000fe400008f0c0c */
[----:B------:R-:W-:Y:S02]  /*8420*/  LEA.HI R120, R120, R9, RZ, 0x3 ;  /* 0x0000000978787211 */ /* 0x000fe400078f18ff */
[----:B------:R-:W-:Y:S01]  /*8430*/  LOP3.LUT P3, RZ, R240, 0x1, RZ, 0xc0, !PT ;  /* 0x00000001f0ff7812 */ /* 0x000fe2000786c0ff */
[----:B------:R1:W-:Y:S01]  /*8440*/  @!P0 LDGSTS.E.BYPASS.LTC128B.128 [R212+0x13100], [R2.64], !P2 ;  /* 0x1310000002d48fae */ /* 0x0003e2000d101d46 */
[----:B------:R-:W-:Y:S02]  /*8450*/  SHF.R.S32.HI R120, RZ, 0x3, R120 ;  /* 0x00000003ff787819 */ /* 0x000fe40000011478 */
[----:B-1----:R-:W-:-:S04]  /*8460*/  @!P0 LEA R2, P1, R135, R0, 0x1 ;  /* 0x0000000087028211 */ /* 0x002fc800078208ff */
[----:B------:R-:W-:-:S05]  /*8470*/  @!P0 LEA.HI.X R3, R135, R8, R14, 0x1, P1 ;  /* 0x0000000887038211 */ /* 0x000fca00008f0c0e */
[----:B------:R1:W-:Y:S01]  /*8480*/  @!P0 LDGSTS.E.BYPASS.LTC128B.128 [R212+0x17100], [R2.64], !P4 ;  /* 0x1710000002d48fae */ /* 0x0003e2000e101d46 */
[----:B------:R-:W-:-:S03]  /*8490*/  ISETP.NE.AND P4, PT, R10, 0x1, PT ;  /* 0x000000010a00780c */ /* 0x000fc60003f85270 */
[----:B------:R-:W0:Y:S01]  /*84a0*/  LDGDEPBAR ;  /* 0x00000000000079af */ /* 0x000e220000000000 */
[----:B------:R-:W-:Y:S01]  /*84b0*/  WARPSYNC 0xffffffff ;  /* 0xffffffff00007948 */ /* 0x000fe20003800000 */
[----:B-1----:R-:W-:Y:S02]  /*84c0*/  IMAD.MOV.U32 R3, RZ, RZ, 0x20 ;  /* 0x00000020ff037424 */ /* 0x002fe400078e00ff */
[----:B------:R-:W-:Y:S01]  /*84d0*/  BAR.SYNC.DEFER_BLOCKING 0x0 ;  /* 0x0000000000007b1d */ /* 0x000fe20000010000 */
[----:B----4-:R-:W-:-:S04]  /*84e0*/  IMAD.IADD R4, R126, 0x1, -R120 ;  /* 0x000000017e047824 */ /* 0x010fc800078e0a78 */
[C---:B------:R-:W-:Y:S02]  /*84f0*/  IMAD R0, R100.reuse, -0x40, R4 ;  /* 0xffffffc064007824 */ /* 0x040fe400078e0204 */
[----:B------:R-:W-:-:S03]  /*8500*/  IMAD.WIDE.U32 R4, R100, c[0x0][0x1e0], RZ ;  /* 0x0000780064047a25 */ /* 0x000fc600078e00ff */
[C---:B------:R-:W-:Y:S01]  /*8510*/  ISETP.GE.AND P1, PT, R0.reuse, 0x1, PT ;  /* 0x000000010000780c */ /* 0x040fe20003f26270 */
[----:B------:R-:W-:Y:S01]  /*8520*/  IMAD.IADD R2, R5, 0x1, R6 ;  /* 0x0000000105027824 */ /* 0x000fe200078e0206 */
[----:B------:R-:W-:Y:S01]  /*8530*/  ISETP.GE.AND P0, PT, R0, 0x21, PT ;  /* 0x000000210000780c */ /* 0x000fe20003f06270 */
[----:B------:R-:W-:Y:S01]  /*8540*/  IMAD.WIDE.U32 R6, R3, c[0x0][0x1e0], RZ ;  /* 0x0000780003067a25 */ /* 0x000fe200078e00ff */
[----:B------:R-:W-:-:S03]  /*8550*/  LEA R0, P2, R4, R226, 0x6 ;  /* 0x000000e204007211 */ /* 0x000fc600078430ff */
[----:B------:R-:W-:Y:S01]  /*8560*/  IMAD R3, R3, c[0x0][0x1e4], RZ ;  /* 0x0000790003037a24 */ /* 0x000fe200078e02ff */
[----:B------:R-:W-:-:S05]  /*8570*/  LEA.HI.X R2, R4, R232, R2, 0x6, P2 ;  /* 0x000000e804027211 */ /* 0x000fca00010f3402 */
[----:B------:R-:W-:-:S04]  /*8580*/  @P1 LEA R4, P2, R0, c[0x0][0x1c8], 0x1 ;  /* 0x0000720000041a11 */ /* 0x000fc800078408ff */
        /* <DEDUP_REMOVED lines=19> */
.L_x_1060:
        /* <DEDUP_REMOVED lines=10> */
[----:B------:R-:W-:-:S02]  /*8760*/  IMAD R0, R0, c[0x0][0x290], RZ ;  /* 0x0000a40000007a24 */ /* 0x000fc400078e02ff */
[----:B------:R-:W-:Y:S01]  /*8770*/  IMAD R7, R133, c[0x0][0x284], R2 ;  /* 0x0000a10085077a24 */ /* 0x000fe200078e0202 */
[----:B------:R-:W-:Y:S01]  /*8780*/  IADD3 R121, -R121, R9, RZ ;  /* 0x0000000979797210 */ /* 0x000fe20007ffe1ff */
[C---:B------:R-:W-:Y:S02]  /*8790*/  IMAD R6, R133.reuse, c[0x0][0x294], R0 ;  /* 0x0000a50085067a24 */ /* 0x040fe400078e0200 */
[----:B------:R-:W-:Y:S01]  /*87a0*/  IMAD.WIDE.U32 R2, R133, c[0x0][0x290], RZ ;  /* 0x0000a40085027a25 */ /* 0x000fe200078e00ff */
[----:B------:R-:W-:-:S03]  /*87b0*/  IADD3 R7, R7, R5, RZ ;  /* 0x0000000507077210 */ /* 0x000fc60007ffe0ff */
[----:B------:R-:W-:Y:S02]  /*87c0*/  IMAD R0, R121, 0x40, R26 ;  /* 0x0000004079007824 */ /* 0x000fe400078e021a */
[----:B------:R-:W-:Y:S01]  /*87d0*/  IMAD.IADD R6, R6, 0x1, R3 ;  /* 0x0000000106067824 */ /* 0x000fe200078e0203 */
[----:B------:R-:W-:Y:S05]  /*87e0*/  @!P0 BRA `(.L_x_1062) ;  /* 0x0000338000008947 */ /* 0x000fea0003800000 */
[----:B------:R-:W-:Y:S01]  /*87f0*/  @P4 IMAD.HI.U32 R3, R0, c[0x0][0x2c8], RZ ;  /* 0x0000b20000034a27 */ /* 0x000fe200078e00ff */
[----:B------:R-:W-:Y:S01]  /*8800*/  BSSY B0, `(.L_x_1063) ;  /* 0x0000068000007945 */ /* 0x000fe20003800000 */
[----:B------:R-:W-:Y:S01]  /*8810*/  SHF.R.S32.HI R46, RZ, 0x1f, R145 ;  /* 0x0000001fff2e7819 */ /* 0x000fe20000011491 */
[----:B------:R-:W-:Y:S01]  /*8820*/  CS2R R68, SRZ ;  /* 0x0000000000447805 */ /* 0x000fe2000001ff00 */
[----:B------:R-:W-:Y:S01]  /*8830*/  IMAD.MOV.U32 R5, RZ, RZ, R7 ;  /* 0x000000ffff057224 */ /* 0x000fe200078e0007 */
[----:B------:R-:W-:Y:S01]  /*8840*/  @P4 SHF.R.U32.HI R0, RZ, c[0x0][0x2cc], R3 ;  /* 0x0000b300ff004a19 */ /* 0x000fe20000011603 */
[----:B------:R-:W-:Y:S01]  /*8850*/  IMAD.MOV.U32 R7, RZ, RZ, R6 ;  /* 0x000000ffff077224 */ /* 0x000fe200078e0006 */
[----:B------:R-:W-:Y:S01]  /*8860*/  SHF.R.S32.HI R47, RZ, 0x1f, R147 ;  /* 0x0000001fff2f7819 */ /* 0x000fe20000011493 */
[----:B------:R-:W-:Y:S01]  /*8870*/  IMAD.MOV.U32 R6, RZ, RZ, R2 ;  /* 0x000000ffff067224 */ /* 0x000fe200078e0002 */
[----:B------:R-:W-:Y:S01]  /*8880*/  SHF.R.S32.HI R3, RZ, 0x1f, R0 ;  /* 0x0000001fff037819 */ /* 0x000fe20000011400 */
[----:B------:R-:W-:Y:S01]  /*8890*/  IMAD.WIDE.U32 R4, R0, c[0x0][0x280], R4 ;  /* 0x0000a00000047a25 */ /* 0x000fe200078e0004 */
[----:B------:R-:W-:Y:S01]  /*88a0*/  SHF.R.S32.HI R48, RZ, 0x1f, R144 ;  /* 0x0000001fff307819 */ /* 0x000fe20000011490 */
[----:B------:R-:W-:Y:S01]  /*88b0*/  CS2R R42, SRZ ;  /* 0x00000000002a7805 */ /* 0x000fe2000001ff00 */
[----:B------:R-:W-:Y:S01]  /*88c0*/  SHF.R.S32.HI R49, RZ, 0x1f, R146 ;  /* 0x0000001fff317819 */ /* 0x000fe20000011492 */
[C---:B------:R-:W-:Y:S01]  /*88d0*/  IMAD R8, R3.reuse, c[0x0][0x280], RZ ;  /* 0x0000a00003087a24 */ /* 0x040fe200078e02ff */
[----:B------:R-:W-:Y:S01]  /*88e0*/  LEA R39, P0, R4, c[0x0][0x270], 0x1 ;  /* 0x00009c0004277a11 */ /* 0x000fe200078008ff */
[----:B------:R-:W-:Y:S01]  /*88f0*/  IMAD R9, R3, c[0x0][0x290], RZ ;  /* 0x0000a40003097a24 */ /* 0x000fe200078e02ff */
[----:B------:R-:W-:Y:S01]  /*8900*/  SHF.R.S32.HI R38, RZ, 0x1f, R148 ;  /* 0x0000001fff267819 */ /* 0x000fe20000011494 */
[C---:B------:R-:W-:Y:S01]  /*8910*/  IMAD R8, R0.reuse, c[0x0][0x284], R8 ;  /* 0x0000a10000087a24 */ /* 0x040fe200078e0208 */
[----:B------:R-:W-:Y:S01]  /*8920*/  CS2R R34, SRZ ;  /* 0x0000000000227805 */ /* 0x000fe2000001ff00 */
[----:B------:R-:W-:Y:S01]  /*8930*/  IMAD.WIDE.U32 R2, R0, c[0x0][0x290], R6 ;  /* 0x0000a40000027a25 */ /* 0x000fe200078e0006 */
[----:B------:R-:W-:Y:S01]  /*8940*/  CS2R R28, SRZ ;  /* 0x00000000001c7805 */ /* 0x000fe2000001ff00 */
[----:B------:R-:W-:Y:S01]  /*8950*/  CS2R R22, SRZ ;  /* 0x0000000000167805 */ /* 0x000fe2000001ff00 */
[----:B------:R-:W-:Y:S01]  /*8960*/  CS2R R12, SRZ ;  /* 0x00000000000c7805 */ /* 0x000fe2000001ff00 */
[----:B------:R-:W-:Y:S01]  /*8970*/  IMAD.IADD R5, R5, 0x1, R8 ;  /* 0x0000000105057824 */ /* 0x000fe200078e0208 */
[----:B------:R-:W-:Y:S01]  /*8980*/  LEA R40, P1, R2, c[0x0][0x288], 0x1 ;  /* 0x0000a20002287a11 */ /* 0x000fe200078208ff */
[----:B------:R-:W-:Y:S01]  /*8990*/  IMAD R0, R0, c[0x0][0x294], R9 ;  /* 0x0000a50000007a24 */ /* 0x000fe200078e0209 */
[----:B------:R-:W-:Y:S01]  /*89a0*/  CS2R R10, SRZ ;  /* 0x00000000000a7805 */ /* 0x000fe2000001ff00 */
[----:B------:R-:W-:Y:S01]  /*89b0*/  CS2R R44, SRZ ;  /* 0x00000000002c7805 */ /* 0x000fe2000001ff00 */
[----:B------:R-:W-:Y:S01]  /*89c0*/  LEA.HI.X R31, R4, c[0x0][0x274], R5, 0x1, P0 ;  /* 0x00009d00041f7a11 */ /* 0x000fe200000f0c05 */
[----:B------:R-:W-:Y:S01]  /*89d0*/  IMAD.IADD R0, R3, 0x1, R0 ;  /* 0x0000000103007824 */ /* 0x000fe200078e0200 */
[----:B------:R-:W-:Y:S01]  /*89e0*/  ISETP.GE.AND P0, PT, R26, R30, PT ;  /* 0x0000001e1a00720c */ /* 0x000fe20003f06270 */
[----:B------:R1:W2:Y:S01]  /*89f0*/  SHFL.IDX PT, R4, R39, RZ, 0x1c1f ;  /* 0x001c1fff27047589 */ /* 0x0002a200000e0000 */
[----:B------:R-:W-:Y:S01]  /*8a00*/  CS2R R36, SRZ ;  /* 0x0000000000247805 */ /* 0x000fe2000001ff00 */
[----:B------:R-:W-:Y:S01]  /*8a10*/  CS2R R32, SRZ ;  /* 0x0000000000207805 */ /* 0x000fe2000001ff00 */
[----:B------:R-:W-:Y:S01]  /*8a20*/  LEA.HI.X R27, R2, c[0x0][0x28c], R0, 0x1, P1 ;  /* 0x0000a300021b7a11 */ /* 0x000fe200008f0c00 */
[----:B------:R1:W3:Y:S01]  /*8a30*/  SHFL.IDX PT, R5, R31, RZ, 0x1c1f ;  /* 0x001c1fff1f057589 */ /* 0x0002e200000e0000 */
[----:B------:R-:W-:Y:S01]  /*8a40*/  CS2R R24, SRZ ;  /* 0x0000000000187805 */ /* 0x000fe2000001ff00 */
[----:B------:R-:W-:Y:S01]  /*8a50*/  CS2R R8, SRZ ;  /* 0x0000000000087805 */ /* 0x000fe2000001ff00 */
[----:B------:R-:W-:Y:S01]  /*8a60*/  CS2R R6, SRZ ;  /* 0x0000000000067805 */ /* 0x000fe2000001ff00 */
[----:B------:R1:W4:Y:S04]  /*8a70*/  SHFL.IDX PT, R2, R40, RZ, 0x1c1f ;  /* 0x001c1fff28027589 */ /* 0x00032800000e0000 */
[----:B------:R1:W1:Y:S01]  /*8a80*/  SHFL.IDX PT, R3, R27, RZ, 0x1c1f ;  /* 0x001c1fff1b037589 */ /* 0x00026200000e0000 */
[----:B------:R-:W-:Y:S05]  /*8a90*/  @P0 BRA `(.L_x_1064) ;  /* 0x000003e000000947 */ /* 0x000fea0003800000 */
[----:B------:R-:W-:Y:S01]  /*8aa0*/  ISETP.GE.AND P0, PT, R148, c[0x0][0x27c], PT ;  /* 0x00009f0094007a0c */ /* 0x000fe20003f06270 */
[----:B------:R-:W-:Y:S01]  /*8ab0*/  CS2R R12, SRZ ;  /* 0x00000000000c7805 */ /* 0x000fe2000001ff00 */
[----:B------:R-:W-:Y:S01]  /*8ac0*/  ISETP.GE.AND P2, PT, R145, c[0x0][0x27c], PT ;  /* 0x00009f0091007a0c */ /* 0x000fe20003f46270 */
[----:B------:R-:W-:-:S10]  /*8ad0*/  CS2R R8, SRZ ;  /* 0x0000000000087805 */ /* 0x000fd4000001ff00 */
[C---:B------:R-:W-:Y:S01]  /*8ae0*/  @!P0 IMAD.SHL.U32 R0, R148.reuse, 0x2, RZ ;  /* 0x0000000294008824 */ /* 0x040fe200078e00ff */
[----:B------:R-:W-:-:S04]  /*8af0*/  @!P0 SHF.L.U64.HI R7, R148, 0x1, R38 ;  /* 0x0000000194078819 */ /* 0x000fc80000010226 */
[----:B--2---:R-:W-:-:S05]  /*8b00*/  @!P0 IADD3 R10, P1, R4, R0, RZ ;  /* 0x00000000040a8210 */ /* 0x004fca0007f3e0ff */
[----:B---3--:R-:W-:Y:S01]  /*8b10*/  @!P0 IMAD.X R11, R5, 0x1, R7, P1 ;  /* 0x00000001050b8824 */ /* 0x008fe200008e0607 */
[----:B----4-:R-:W-:Y:S01]  /*8b20*/  @!P0 IADD3 R6, P1, R2, R0, RZ ;  /* 0x0000000002068210 */ /* 0x010fe20007f3e0ff */
[----:B------:R-:W-:-:S03]  /*8b30*/  @!P2 IMAD.SHL.U32 R14, R145, 0x2, RZ ;  /* 0x00000002910ea824 */ /* 0x000fc600078e00ff */
[----:B------:R2:W5:Y:S01]  /*8b40*/  @!P0 LD.E.64 R12, [R10.64] ;  /* 0x000000060a0c8980 */ /* 0x000562000c101b00 */
[----:B-1----:R-:W-:Y:S01]  /*8b50*/  @!P0 IMAD.X R7, R3, 0x1, R7, P1 ;  /* 0x0000000103078824 */ /* 0x002fe200008e0607 */
[----:B------:R-:W-:-:S04]  /*8b60*/  @!P2 SHF.L.U64.HI R0, R145, 0x1, R46 ;  /* 0x000000019100a819 */ /* 0x000fc8000001022e */
[----:B------:R1:W5:Y:S01]  /*8b70*/  @!P0 LD.E.64 R8, [R6.64] ;  /* 0x0000000606088980 */ /* 0x000362000c101b00 */
[----:B------:R-:W-:Y:S01]  /*8b80*/  ISETP.GE.AND P0, PT, R147, c[0x0][0x27c], PT ;  /* 0x00009f0093007a0c */ /* 0x000fe20003f06270 */
[----:B------:R-:W-:Y:S01]  /*8b90*/  CS2R R22, SRZ ;  /* 0x0000000000167805 */ /* 0x000fe2000001ff00 */
[----:B------:R-:W-:Y:S01]  /*8ba0*/  CS2R R24, SRZ ;  /* 0x0000000000187805 */ /* 0x000fe2000001ff00 */
[----:B--2---:R-:W-:-:S05]  /*8bb0*/  @!P2 IADD3 R10, P1, R4, R14, RZ ;  /* 0x0000000e040aa210 */ /* 0x004fca0007f3e0ff */
[----:B------:R-:W-:Y:S01]  /*8bc0*/  @!P2 IMAD.X R11, R5, 0x1, R0, P1 ;  /* 0x00000001050ba824 */ /* 0x000fe200008e0600 */
[----:B-1----:R-:W-:-:S04]  /*8bd0*/  @!P2 IADD3 R6, P1, R2, R14, RZ ;  /* 0x0000000e0206a210 */ /* 0x002fc80007f3e0ff */
[----:B------:R-:W-:Y:S01]  /*8be0*/  @!P0 IMAD.SHL.U32 R14, R147, 0x2, RZ ;  /* 0x00000002930e8824 */ /* 0x000fe200078e00ff */
[----:B------:R1:W5:Y:S01]  /*8bf0*/  @!P2 LD.E.64 R22, [R10.64] ;  /* 0x000000060a16a980 */ /* 0x000362000c101b00 */
[----:B------:R-:W-:Y:S01]  /*8c00*/  @!P2 IMAD.X R7, R3, 0x1, R0, P1 ;  /* 0x000000010307a824 */ /* 0x000fe200008e0600 */
[----:B------:R-:W-:Y:S02]  /*8c10*/  ISETP.GE.AND P1, PT, R144, c[0x0][0x27c], PT ;  /* 0x00009f0090007a0c */ /* 0x000fe40003f26270 */
[----:B------:R-:W-:Y:S02]  /*8c20*/  @!P0 SHF.L.U64.HI R0, R147, 0x1, R47 ;  /* 0x0000000193008819 */ /* 0x000fe4000001022f */
[----:B------:R2:W5:Y:S01]  /*8c30*/  @!P2 LD.E.64 R24, [R6.64] ;  /* 0x000000060618a980 */ /* 0x000562000c101b00 */
[----:B------:R-:W-:Y:S01]  /*8c40*/  CS2R R28, SRZ ;  /* 0x00000000001c7805 */ /* 0x000fe2000001ff00 */
[----:B------:R-:W-:Y:S01]  /*8c50*/  CS2R R32, SRZ ;  /* 0x0000000000207805 */ /* 0x000fe2000001ff00 */
[----:B-1----:R-:W-:-:S05]  /*8c60*/  @!P0 IADD3 R10, P2, R4, R14, RZ ;  /* 0x0000000e040a8210 */ /* 0x002fca0007f5e0ff */
[----:B------:R-:W-:Y:S01]  /*8c70*/  @!P0 IMAD.X R11, R5, 0x1, R0, P2 ;  /* 0x00000001050b8824 */ /* 0x000fe200010e0600 */
[----:B--2---:R-:W-:Y:S01]  /*8c80*/  @!P0 IADD3 R6, P2, R2, R14, RZ ;  /* 0x0000000e02068210 */ /* 0x004fe20007f5e0ff */
[----:B------:R-:W-:-:S03]  /*8c90*/  @!P1 IMAD.SHL.U32 R14, R144, 0x2, RZ ;  /* 0x00000002900e9824 */ /* 0x000fc600078e00ff */
[----:B------:R1:W5:Y:S01]  /*8ca0*/  @!P0 LD.E.64 R28, [R10.64] ;  /* 0x000000060a1c8980 */ /* 0x000362000c101b00 */
[----:B------:R-:W-:Y:S01]  /*8cb0*/  @!P0 IMAD.X R7, R3, 0x1, R0, P2 ;  /* 0x0000000103078824 */ /* 0x000fe200010e0600 */
[-C--:B------:R-:W-:Y:S02]  /*8cc0*/  @!P1 IADD3 R16, P3, R4, R14.reuse, RZ ;  /* 0x0000000e04109210 */ /* 0x080fe40007f7e0ff */
[----:B------:R-:W-:Y:S02]  /*8cd0*/  @!P1 SHF.L.U64.HI R0, R144, 0x1, R48 ;  /* 0x0000000190009819 */ /* 0x000fe40000010230 */
[----:B------:R2:W5:Y:S01]  /*8ce0*/  @!P0 LD.E.64 R32, [R6.64] ;  /* 0x0000000606208980 */ /* 0x000562000c101b00 */
[----:B------:R-:W-:Y:S02]  /*8cf0*/  @!P1 IADD3 R14, P0, R2, R14, RZ ;  /* 0x0000000e020e9210 */ /* 0x000fe40007f1e0ff */
[----:B------:R-:W-:-:S03]  /*8d00*/  ISETP.GE.AND P2, PT, R142, c[0x0][0x27c], PT ;  /* 0x00009f008e007a0c */ /* 0x000fc60003f46270 */
[--C-:B------:R-:W-:Y:S01]  /*8d10*/  @!P1 IMAD.X R15, R3, 0x1, R0.reuse, P0 ;  /* 0x00000001030f9824 */ /* 0x100fe200000e0600 */
[----:B------:R-:W-:Y:S01]  /*8d20*/  ISETP.GE.AND P0, PT, R146, c[0x0][0x27c], PT ;  /* 0x00009f0092007a0c */ /* 0x000fe20003f06270 */
[----:B------:R-:W-:-:S08]  /*8d30*/  @!P1 IMAD.X R17, R5, 0x1, R0, P3 ;  /* 0x0000000105119824 */ /* 0x000fd000018e0600 */
[----:B------:R-:W-:Y:S01]  /*8d40*/  @!P2 IMAD.WIDE R20, R142, 0x2, R4 ;  /* 0x000000028e14a825 */ /* 0x000fe200078e0204 */
[----:B-1----:R-:W-:-:S03]  /*8d50*/  CS2R R10, SRZ ;  /* 0x00000000000a7805 */ /* 0x002fc6000001ff00 */
[----:B------:R-:W-:Y:S01]  /*8d60*/  @!P2 IMAD.WIDE R18, R142, 0x2, R2 ;  /* 0x000000028e12a825 */ /* 0x000fe200078e0202 */
[----:B--2---:R-:W-:-:S03]  /*8d70*/  CS2R R6, SRZ ;  /* 0x0000000000067805 */ /* 0x004fc6000001ff00 */
[----:B------:R-:W-:Y:S01]  /*8d80*/  @!P0 IMAD.SHL.U32 R0, R146, 0x2, RZ ;  /* 0x0000000292008824 */ /* 0x000fe200078e00ff */
[----:B------:R1:W5:Y:S04]  /*8d90*/  @!P2 LD.E.64 R10, [R20.64] ;  /* 0x00000006140aa980 */ /* 0x000368000c101b00 */
[----:B------:R2:W5:Y:S01]  /*8da0*/  @!P2 LD.E.64 R6, [R18.64] ;  /* 0x000000061206a980 */ /* 0x000562000c101b00 */
[----:B------:R-:W-:Y:S01]  /*8db0*/  @!P0 IADD3 R4, P2, R4, R0, RZ ;  /* 0x0000000004048210 */ /* 0x000fe20007f5e0ff */
[----:B------:R-:W-:Y:S01]  /*8dc0*/  CS2R R34, SRZ ;  /* 0x0000000000227805 */ /* 0x000fe2000001ff00 */
[----:B------:R-:W-:Y:S01]  /*8dd0*/  CS2R R36, SRZ ;  /* 0x0000000000247805 */ /* 0x000fe2000001ff00 */
[----:B------:R-:W-:Y:S01]  /*8de0*/  CS2R R42, SRZ ;  /* 0x00000000002a7805 */ /* 0x000fe2000001ff00 */
[----:B------:R-:W-:-:S03]  /*8df0*/  CS2R R44, SRZ ;  /* 0x00000000002c7805 */ /* 0x000fc6000001ff00 */
[----:B------:R1:W5:Y:S04]  /*8e00*/  @!P1 LD.E.64 R34, [R16.64] ;  /* 0x0000000610229980 */ /* 0x000368000c101b00 */
[----:B------:R1:W5:Y:S01]  /*8e10*/  @!P1 LD.E.64 R36, [R14.64] ;  /* 0x000000060e249980 */ /* 0x000362000c101b00 */
[----:B--2---:R-:W-:-:S05]  /*8e20*/  @!P0 SHF.L.U64.HI R18, R146, 0x1, R49 ;  /* 0x0000000192128819 */ /* 0x004fca0000010231 */
[----:B------:R-:W-:Y:S01]  /*8e30*/  @!P0 IMAD.X R5, R5, 0x1, R18, P2 ;  /* 0x0000000105058824 */ /* 0x000fe200010e0612 */
[----:B------:R-:W-:-:S04]  /*8e40*/  @!P0 IADD3 R2, P2, R2, R0, RZ ;  /* 0x0000000002028210 */ /* 0x000fc80007f5e0ff */
[----:B------:R1:W5:Y:S01]  /*8e50*/  @!P0 LD.E.64 R42, [R4.64] ;  /* 0x00000006042a8980 */ /* 0x000362000c101b00 */
[----:B------:R-:W-:-:S05]  /*8e60*/  @!P0 IMAD.X R3, R3, 0x1, R18, P2 ;  /* 0x0000000103038824 */ /* 0x000fca00010e0612 */
[----:B------:R1:W5:Y:S03]  /*8e70*/  @!P0 LD.E.64 R44, [R2.64] ;  /* 0x00000006022c8980 */ /* 0x000366000c101b00 */
.L_x_1064:
[----:B------:R-:W-:Y:S05]  /*8e80*/  BSYNC B0 ;  /* 0x0000000000007941 */ /* 0x000fea0003800000 */
.L_x_1063:
[----:B------:R-:W-:Y:S01]  /*8e90*/  IADD3 R0, R26, 0x40, RZ ;  /* 0x000000401a007810 */ /* 0x000fe20007ffe0ff */
[----:B-1--45:R-:W-:Y:S01]  /*8ea0*/  IMAD.MOV.U32 R2, RZ, RZ, R34 ;  /* 0x000000ffff027224 */ /* 0x032fe200078e0022 */
[----:B------:R-:W-:Y:S01]  /*8eb0*/  MOV R14, R6 ;  /* 0x00000006000e7202 */ /* 0x000fe20000000f00 */
[----:B--2---:R-:W-:Y:S01]  /*8ec0*/  IMAD.MOV.U32 R4, RZ, RZ, R42 ;  /* 0x000000ffff047224 */ /* 0x004fe200078e002a */
[----:B------:R-:W-:Y:S01]  /*8ed0*/  ISETP.GE.AND P0, PT, R0, R30, PT ;  /* 0x0000001e0000720c */ /* 0x000fe20003f06270 */
[----:B------:R-:W-:Y:S01]  /*8ee0*/  IMAD.MOV.U32 R0, RZ, RZ, R35 ;  /* 0x000000ffff007224 */ /* 0x000fe200078e0023 */
[----:B---3--:R1:W2:Y:S01]  /*8ef0*/  SHFL.IDX PT, R5, R31, 0x1, 0x1c1f ;  /* 0x003c1f001f057f89 */ /* 0x0082a200000e0000 */
        /* <DEDUP_REMOVED lines=38> */
[----:B------:R3:W4:Y:S01]  /*9160*/  SHFL.IDX PT, R2, R40, 0x1, 0x1c1f ;  /* 0x003c1f0028027f89 */ /* 0x00072200000e0000 */
[----:B------:R-:W-:Y:S01]  /*9170*/  CS2R R56, SRZ ;  /* 0x0000000000387805 */ /* 0x000fe2000001ff00 */
[----:B------:R-:W-:Y:S01]  /*9180*/  CS2R R52, SRZ ;  /* 0x0000000000347805 */ /* 0x000fe2000001ff00 */
[----:B-1----:R-:W-:Y:S01]  /*9190*/  PRMT R31, R14, 0x5410, R0 ;  /* 0x000054100e1f7816 */ /* 0x002fe20000000000 */
[----:B------:R1:W2:Y:S04]  /*91a0*/  SHFL.IDX PT, R4, R39, 0x1, 0x1c1f ;  /* 0x003c1f0027047f89 */ /* 0x0002a800000e0000 */
[----:B------:R2:W4:Y:S01]  /*91b0*/  SHFL.IDX PT, R3, R27, 0x1, 0x1c1f ;  /* 0x003c1f001b037f89 */ /* 0x00052200000e0000 */
[----:B---3--:R-:W-:Y:S01]  /*91c0*/  CS2R R40, SRZ ;  /* 0x0000000000287805 */ /* 0x008fe2000001ff00 */
[----:B-1----:R-:W-:Y:S01]  /*91d0*/  PRMT R39, R16, 0x5410, R15 ;  /* 0x0000541010277816 */ /* 0x002fe2000000000f */
[----:B--2---:R-:W-:Y:S01]  /*91e0*/  CS2R R26, SRZ ;  /* 0x00000000001a7805 */ /* 0x004fe2000001ff00 */
[----:B------:R-:W-:Y:S05]  /*91f0*/  @P0 BRA `(.L_x_1066) ;  /* 0x000003e000000947 */ /* 0x000fea0003800000 */
[----:B----4-:R-:W-:Y:S01]  /*9200*/  ISETP.GE.AND P0, PT, R148, c[0x0][0x27c], PT ;  /* 0x00009f0094007a0c */ /* 0x010fe20003f06270 */
[----:B------:R-:W-:Y:S01]  /*9210*/  CS2R R50, SRZ ;  /* 0x0000000000327805 */ /* 0x000fe2000001ff00 */
[----:B------:R-:W-:Y:S01]  /*9220*/  ISETP.GE.AND P2, PT, R145, c[0x0][0x27c], PT ;  /* 0x00009f0091007a0c */ /* 0x000fe20003f46270 */
[----:B------:R-:W-:-:S10]  /*9230*/  CS2R R52, SRZ ;  /* 0x0000000000347805 */ /* 0x000fd4000001ff00 */
[C---:B------:R-:W-:Y:S01]  /*9240*/  @!P0 IMAD.SHL.U32 R0, R148.reuse, 0x2, RZ ;  /* 0x0000000294008824 */ /* 0x040fe200078e00ff */
[----:B------:R-:W-:-:S04]  /*9250*/  @!P0 SHF.L.U64.HI R15, R148, 0x1, R38 ;  /* 0x00000001940f8819 */ /* 0x000fc80000010226 */
[----:B------:R-:W-:-:S05]  /*9260*/  @!P0 IADD3 R16, P1, R4, R0, RZ ;  /* 0x0000000004108210 */ /* 0x000fca0007f3e0ff */
        /* <DEDUP_REMOVED lines=8> */
[----:B------:R-:W-:Y:S01]  /*92f0*/  CS2R R56, SRZ ;  /* 0x0000000000387805 */ /* 0x000fe2000001ff00 */
[----:B-1----:R-:W-:Y:S02]  /*9300*/  @!P2 IADD3 R16, P1, R4, R0, RZ ;  /* 0x000000000410a210 */ /* 0x002fe40007f3e0ff */
[----:B--2---:R-:W-:-:S05]  /*9310*/  @!P2 SHF.L.U64.HI R15, R145, 0x1, R46 ;  /* 0x00000001910fa819 */ /* 0x004fca000001022e */
[--C-:B------:R-:W-:Y:S01]  /*9320*/  @!P2 IMAD.X R17, R5, 0x1, R15.reuse, P1 ;  /* 0x000000010511a824 */ /* 0x100fe200008e060f */
[----:B------:R-:W-:Y:S02]  /*9330*/  @!P2 IADD3 R14, P1, R2, R0, RZ ;  /* 0x00000000020ea210 */ /* 0x000fe40007f3e0ff */
[----:B------:R-:W-:Y:S02]  /*9340*/  @!P0 IMAD.SHL.U32 R0, R147, 0x2, RZ ;  /* 0x0000000293008824 */ /* 0x000fe400078e00ff */
[----:B------:R1:W5:Y:S01]  /*9350*/  @!P2 LD.E.64 R54, [R16.64] ;  /* 0x000000061036a980 */ /* 0x000362000c101b00 */
[----:B------:R-:W-:Y:S01]  /*9360*/  @!P2 IMAD.X R15, R3, 0x1, R15, P1 ;  /* 0x00000001030fa824 */ /* 0x000fe200008e060f */
[----:B------:R-:W-:-:S04]  /*9370*/  ISETP.GE.AND P1, PT, R144, c[0x0][0x27c], PT ;  /* 0x00009f0090007a0c */ /* 0x000fc80003f26270 */
[----:B------:R2:W5:Y:S01]  /*9380*/  @!P2 LD.E.64 R56, [R14.64] ;  /* 0x000000060e38a980 */ /* 0x000562000c101b00 */
[----:B------:R-:W-:Y:S01]  /*9390*/  CS2R R58, SRZ ;  /* 0x00000000003a7805 */ /* 0x000fe2000001ff00 */
[----:B------:R-:W-:Y:S01]  /*93a0*/  CS2R R60, SRZ ;  /* 0x00000000003c7805 */ /* 0x000fe2000001ff00 */
[----:B-1----:R-:W-:Y:S02]  /*93b0*/  @!P0 IADD3 R16, P2, R4, R0, RZ ;  /* 0x0000000004108210 */ /* 0x002fe40007f5e0ff */
[----:B--2---:R-:W-:-:S05]  /*93c0*/  @!P0 SHF.L.U64.HI R15, R147, 0x1, R47 ;  /* 0x00000001930f8819 */ /* 0x004fca000001022f */
[----:B------:R-:W-:Y:S01]  /*93d0*/  @!P0 IMAD.X R17, R5, 0x1, R15, P2 ;  /* 0x0000000105118824 */ /* 0x000fe200010e060f */
[----:B------:R-:W-:Y:S01]  /*93e0*/  @!P0 IADD3 R14, P2, R2, R0, RZ ;  /* 0x00000000020e8210 */ /* 0x000fe20007f5e0ff */
        /* <DEDUP_REMOVED lines=8> */
[----:B--2---:R-:W-:-:S05]  /*9470*/  @!P1 IADD3 R14, P0, R2, R18, RZ ;  /* 0x00000012020e9210 */ /* 0x004fca0007f1e0ff */
[----:B------:R-:W-:Y:S01]  /*9480*/  @!P1 IMAD.X R15, R3, 0x1, R0, P0 ;  /* 0x00000001030f9824 */ /* 0x000fe200000e0600 */
[----:B------:R-:W-:Y:S02]  /*9490*/  ISETP.GE.AND P0, PT, R146, c[0x0][0x27c], PT ;  /* 0x00009f0092007a0c */ /* 0x000fe40003f06270 */
[----:B-1----:R-:W-:Y:S02]  /*94a0*/  @!P1 IADD3 R16, P3, R4, R18, RZ ;  /* 0x0000001204109210 */ /* 0x002fe40007f7e0ff */
[----:B------:R-:W-:-:S04]  /*94b0*/  @!P2 IMAD.WIDE R20, R142, 0x2, R4 ;  /* 0x000000028e14a825 */ /* 0x000fc800078e0204 */
[----:B------:R-:W-:Y:S01]  /*94c0*/  @!P1 IMAD.X R17, R5, 0x1, R0, P3 ;  /* 0x0000000105119824 */ /* 0x000fe200018e0600 */
[----:B------:R1:W5:Y:S01]  /*94d0*/  @!P2 LD.E.64 R26, [R20.64] ;  /* 0x00000006141aa980 */ /* 0x000362000c101b00 */
[----:B------:R-:W-:-:S04]  /*94e0*/  @!P2 IMAD.WIDE R18, R142, 0x2, R2 ;  /* 0x000000028e12a825 */ /* 0x000fc800078e0202 */
[----:B------:R-:W-:Y:S01]  /*94f0*/  @!P0 IMAD.SHL.U32 R0, R146, 0x2, RZ ;  /* 0x0000000292008824 */ /* 0x000fe200078e00ff */
[----:B------:R2:W5:Y:S04]  /*9500*/  @!P2 LD.E.64 R40, [R18.64] ;  /* 0x000000061228a980 */ /* 0x000568000c101b00 */
        /* <DEDUP_REMOVED lines=13> */
.L_x_1066:
[----:B----4-:R-:W-:Y:S05]  /*95e0*/  BSYNC B0 ;  /* 0x0000000000007941 */ /* 0x010fea0003800000 */
.L_x_1065:
        /* <DEDUP_REMOVED lines=92> */
.L_x_1070:
[----:B------:R-:W-:Y:S05]  /*9bb0*/  BSYNC B0 ;  /* 0x0000000000007941 */ /* 0x000fea0003800000 */
.L_x_1069:
        /* <DEDUP_REMOVED lines=45> */
.L_x_1072:
[----:B------:R-:W-:Y:S05]  /*9e90*/  BSYNC B0 ;  /* 0x0000000000007941 */ /* 0x000fea0003800000 */
.L_x_1071:
        /* <DEDUP_REMOVED lines=45> */
.L_x_1074:
[----:B------:R-:W-:Y:S05]  /*a170*/  BSYNC B0 ;  /* 0x0000000000007941 */ /* 0x000fea0003800000 */
.L_x_1073:
        /* <DEDUP_REMOVED lines=45> */
.L_x_1076:
[----:B------:R-:W-:Y:S05]  /*a450*/  BSYNC B0 ;  /* 0x0000000000007941 */ /* 0x000fea0003800000 */
.L_x_1075:
        /* <DEDUP_REMOVED lines=45> */
.L_x_1078:
[----:B------:R-:W-:Y:S05]  /*a730*/  BSYNC B0 ;  /* 0x0000000000007941 */ /* 0x000fea0003800000 */
.L_x_1077:
        /* <DEDUP_REMOVED lines=44> */
.L_x_1068:
[----:B------:R-:W-:Y:S05]  /*aa00*/  BSYNC B1 ;  /* 0x0000000000017941 */ /* 0x000fea0003800000 */
.L_x_1067:
[----:B------:R-:W-:-:S04]  /*aa10*/  IADD3 R0, R239, 0x40, RZ ;  /* 0x00000040ef007810 */ /* 0x000fc80007ffe0ff */
        /* <DEDUP_REMOVED lines=47> */
.L_x_1081:
[----:B------:R-:W-:Y:S05]  /*ad10*/  BSYNC B0 ;  /* 0x0000000000007941 */ /* 0x000fea0003800000 */
.L_x_1080:
        /* <DEDUP_REMOVED lines=45> */
.L_x_1083:
[----:B------:R-:W-:Y:S05]  /*aff0*/  BSYNC B0 ;  /* 0x0000000000007941 */ /* 0x000fea0003800000 */
.L_x_1082:
        /* <DEDUP_REMOVED lines=45> */
.L_x_1085:
[----:B------:R-:W-:Y:S05]  /*b2d0*/  BSYNC B0 ;  /* 0x0000000000007941 */ /* 0x000fea0003800000 */
.L_x_1084:
        /* <DEDUP_REMOVED lines=45> */
.L_x_1087:
[----:B------:R-:W-:Y:S05]  /*b5b0*/  BSYNC B0 ;  /* 0x0000000000007941 */ /* 0x000fea0003800000 */
.L_x_1086:
        /* <DEDUP_REMOVED lines=45> */
.L_x_1089:
[----:B------:R-:W-:Y:S05]  /*b890*/  BSYNC B0 ;  /* 0x0000000000007941 */ /* 0x000fea0003800000 */
.L_x_1088:
        /* <DEDUP_REMOVED lines=45> */
.L_x_1062:
[----:B------:R-:W-:Y:S01]  /*bb70*/  @P4 IMAD.HI.U32 R3, R0, c[0x0][0x2c8], RZ ;  /* 0x0000b20000034a27 */ /* 0x000fe200078e00ff */
[----:B------:R-:W-:Y:S01]  /*bb80*/  SHF.R.S32.HI R95, RZ, 0x1f, R106 ;  /* 0x0000001fff5f7819 */ /* 0x000fe2000001146a */
[----:B------:R-:W-:Y:S01]  /*bb90*/  BSSY B0, `(.L_x_1090) ;  /* 0x000004c000007945 */ /* 0x000fe20003800000 */
[----:B------:R-:W-:Y:S01]  /*bba0*/  SHF.R.S32.HI R89, RZ, 0x1f, R107 ;  /* 0x0000001fff597819 */ /* 0x000fe2000001146b */
[----:B------:R-:W-:Y:S01]  /*bbb0*/  IMAD.MOV.U32 R5, RZ, RZ, R7 ;  /* 0x000000ffff057224 */ /* 0x000fe200078e0007 */
[----:B------:R-:W-:Y:S01]  /*bbc0*/  @P4 SHF.R.U32.HI R0, RZ, c[0x0][0x2cc], R3 ;  /* 0x0000b300ff004a19 */ /* 0x000fe20000011603 */
[----:B------:R-:W-:Y:S01]  /*bbd0*/  IMAD.MOV.U32 R7, RZ, RZ, R6 ;  /* 0x000000ffff077224 */ /* 0x000fe200078e0006 */
[----:B------:R-:W-:Y:S01]  /*bbe0*/  LEA.HI R96, R95, R106, RZ, 0x3 ;  /* 0x0000006a5f607211 */ /* 0x000fe200078f18ff */
[----:B------:R-:W-:Y:S01]  /*bbf0*/  IMAD.MOV.U32 R6, RZ, RZ, R2 ;  /* 0x000000ffff067224 */ /* 0x000fe200078e0002 */
[----:B------:R-:W-:Y:S01]  /*bc00*/  SHF.R.S32.HI R3, RZ, 0x1f, R0 ;  /* 0x0000001fff037819 */ /* 0x000fe20000011400 */
[----:B------:R-:W-:Y:S01]  /*bc10*/  IMAD.WIDE.U32 R4, R0, c[0x0][0x280], R4 ;  /* 0x0000a00000047a25 */ /* 0x000fe200078e0004 */
[----:B------:R-:W-:Y:S01]  /*bc20*/  LEA.HI R90, R89, R107, RZ, 0x3 ;  /* 0x0000006b595a7211 */ /* 0x000fe200078f18ff */
[----:B------:R-:W-:Y:S01]  /*bc30*/  CS2R R82, SRZ ;  /* 0x0000000000527805 */ /* 0x000fe2000001ff00 */
[----:B------:R-:W-:Y:S01]  /*bc40*/  SHF.R.S32.HI R29, RZ, 0x1f, R102 ;  /* 0x0000001fff1d7819 */ /* 0x000fe20000011466 */
[C---:B------:R-:W-:Y:S01]  /*bc50*/  IMAD R8, R3.reuse, c[0x0][0x280], RZ ;  /* 0x0000a00003087a24 */ /* 0x040fe200078e02ff */
[----:B------:R-:W-:Y:S01]  /*bc60*/  LEA R31, P0, R4, c[0x0][0x270], 0x1 ;  /* 0x00009c00041f7a11 */ /* 0x000fe200078008ff */
[----:B------:R-:W-:Y:S01]  /*bc70*/  IMAD R9, R3, c[0x0][0x290], RZ ;  /* 0x0000a40003097a24 */ /* 0x000fe200078e02ff */
[----:B------:R-:W-:Y:S01]  /*bc80*/  CS2R R42, SRZ ;  /* 0x00000000002a7805 */ /* 0x000fe2000001ff00 */
[C---:B------:R-:W-:Y:S01]  /*bc90*/  IMAD R8, R0.reuse, c[0x0][0x284], R8 ;  /* 0x0000a10000087a24 */ /* 0x040fe200078e0208 */
[----:B------:R-:W-:Y:S01]  /*bca0*/  CS2R R40, SRZ ;  /* 0x0000000000287805 */ /* 0x000fe2000001ff00 */
[----:B------:R-:W-:Y:S01]  /*bcb0*/  IMAD.WIDE.U32 R2, R0, c[0x0][0x290], R6 ;  /* 0x0000a40000027a25 */ /* 0x000fe200078e0006 */
[----:B------:R1:W2:Y:S01]  /*bcc0*/  SHFL.IDX PT, R20, R31, RZ, 0x1c1f ;  /* 0x001c1fff1f147589 */ /* 0x0002a200000e0000 */
        /* <DEDUP_REMOVED lines=10> */
[----:B------:R-:W-:Y:S01]  /*bd70*/  CS2R R38, SRZ ;  /* 0x0000000000267805 */ /* 0x000fe2000001ff00 */
[----:B------:R-:W-:Y:S01]  /*bd80*/  CS2R R36, SRZ ;  /* 0x0000000000247805 */ /* 0x000fe2000001ff00 */
[----:B------:R1:W3:Y:S01]  /*bd90*/  SHFL.IDX PT, R21, R28, RZ, 0x1c1f ;  /* 0x001c1fff1c157589 */ /* 0x0002e200000e0000 */
[----:B------:R-:W-:Y:S01]  /*bda0*/  LEA.HI.X R27, R2, c[0x0][0x28c], R0, 0x1, P1 ;  /* 0x0000a300021b7a11 */ /* 0x000fe200008f0c00 */
[----:B------:R-:W-:Y:S01]  /*bdb0*/  CS2R R10, SRZ ;  /* 0x00000000000a7805 */ /* 0x000fe2000001ff00 */
[----:B------:R-:W-:Y:S01]  /*bdc0*/  CS2R R8, SRZ ;  /* 0x0000000000087805 */ /* 0x000fe2000001ff00 */
[----:B------:R1:W4:Y:S01]  /*bdd0*/  SHFL.IDX PT, R2, R32, RZ, 0x1c1f ;  /* 0x001c1fff20027589 */ /* 0x00032200000e0000 */
[----:B------:R-:W-:Y:S01]  /*bde0*/  CS2R R6, SRZ ;  /* 0x0000000000067805 */ /* 0x000fe2000001ff00 */
[----:B------:R-:W-:Y:S01]  /*bdf0*/  CS2R R4, SRZ ;  /* 0x0000000000047805 */ /* 0x000fe2000001ff00 */
[----:B------:R-:W-:Y:S01]  /*be00*/  SHF.R.S32.HI R88, RZ, 0x3, R96 ;  /* 0x00000003ff587819 */ /* 0x000fe20000011460 */
[----:B------:R1:W1:Y:S01]  /*be10*/  SHFL.IDX PT, R3, R27, RZ, 0x1c1f ;  /* 0x001c1fff1b037589 */ /* 0x00026200000e0000 */
[----:B------:R-:W-:Y:S01]  /*be20*/  SHF.R.S32.HI R85, RZ, 0x3, R90 ;  /* 0x00000003ff557819 */ /* 0x000fe2000001145a */
[----:B------:R-:W-:Y:S05]  /*be30*/  @P0 BRA `(.L_x_1091) ;  /* 0x0000021000000947 */ /* 0x000fea0003800000 */
[----:B------:R-:W-:Y:S01]  /*be40*/  ISETP.GE.AND P0, PT, R102, c[0x0][0x27c], PT ;  /* 0x00009f0066007a0c */ /* 0x000fe20003f06270 */
[----:B------:R-:W-:Y:S01]  /*be50*/  CS2R R18, SRZ ;  /* 0x0000000000127805 */ /* 0x000fe2000001ff00 */
[----:B------:R-:W-:Y:S01]  /*be60*/  ISETP.GE.AND P2, PT, R107, c[0x0][0x27c], PT ;  /* 0x00009f006b007a0c */ /* 0x000fe20003f46270 */
[----:B------:R-:W-:Y:S01]  /*be70*/  CS2R R16, SRZ ;  /* 0x0000000000107805 */ /* 0x000fe2000001ff00 */
[----:B------:R-:W-:Y:S01]  /*be80*/  CS2R R10, SRZ ;  /* 0x00000000000a7805 */ /* 0x000fe2000001ff00 */
[----:B------:R-:W-:Y:S01]  /*be90*/  CS2R R8, SRZ ;  /* 0x0000000000087805 */ /* 0x000fe2000001ff00 */
[----:B------:R-:W-:Y:S01]  /*bea0*/  CS2R R42, SRZ ;  /* 0x00000000002a7805 */ /* 0x000fe2000001ff00 */
[----:B------:R-:W-:-:S06]  /*beb0*/  CS2R R40, SRZ ;  /* 0x0000000000287805 */ /* 0x000fcc000001ff00 */
[C---:B------:R-:W-:Y:S01]  /*bec0*/  @!P0 IMAD.SHL.U32 R4, R102.reuse, 0x2, RZ ;  /* 0x0000000266048824 */ /* 0x040fe200078e00ff */
[----:B------:R-:W-:-:S04]  /*bed0*/  @!P0 SHF.L.U64.HI R0, R102, 0x1, R29 ;  /* 0x0000000166008819 */ /* 0x000fc8000001021d */
[-C--:B--2---:R-:W-:Y:S02]  /*bee0*/  @!P0 IADD3 R24, P1, R20, R4.reuse, RZ ;  /* 0x0000000414188210 */ /* 0x084fe40007f3e0ff */
[----:B----4-:R-:W-:Y:S02]  /*bef0*/  @!P0 IADD3 R22, P3, R2, R4, RZ ;  /* 0x0000000402168210 */ /* 0x010fe40007f7e0ff */
[----:B---3--:R-:W-:Y:S02]  /*bf00*/  @!P0 IADD3.X R25, R21, R0, RZ, P1, !PT ;  /* 0x0000000015198210 */ /* 0x008fe40000ffe4ff */
[----:B------:R-:W-:Y:S01]  /*bf10*/  ISETP.GE.AND P1, PT, R106, c[0x0][0x27c], PT ;  /* 0x00009f006a007a0c */ /* 0x000fe20003f26270 */
[----:B-1----:R-:W-:Y:S01]  /*bf20*/  @!P0 IMAD.X R23, R3, 0x1, R0, P3 ;  /* 0x0000000103178824 */ /* 0x002fe200018e0600 */
[----:B------:R-:W-:-:S05]  /*bf30*/  @!P2 SHF.L.U32 R4, R85, 0x3, RZ ;  /* 0x000000035504a819 */ /* 0x000fca00000006ff */
[----:B------:R-:W-:-:S04]  /*bf40*/  @!P2 IMAD.WIDE R12, R4, 0x2, R20 ;  /* 0x00000002040ca825 */ /* 0x000fc800078e0214 */
[----:B------:R-:W-:Y:S01]  /*bf50*/  @!P2 IMAD.WIDE R6, R4, 0x2, R2 ;  /* 0x000000020406a825 */ /* 0x000fe200078e0202 */
[----:B------:R1:W5:Y:S03]  /*bf60*/  @!P2 LD.E.128 R16, [R12.64] ;  /* 0x000000060c10a980 */ /* 0x000366000c101d00 */
[----:B------:R-:W-:Y:S01]  /*bf70*/  @!P1 IMAD.SHL.U32 R0, R88, 0x8, RZ ;  /* 0x0000000858009824 */ /* 0x000fe200078e00ff */
[----:B------:R2:W5:Y:S03]  /*bf80*/  @!P2 LD.E.128 R8, [R6.64] ;  /* 0x000000060608a980 */ /* 0x000566000c101d00 */
[C---:B------:R-:W-:Y:S01]  /*bf90*/  @!P1 IMAD.WIDE R4, R0.reuse, 0x2, R20 ;  /* 0x0000000200049825 */ /* 0x040fe200078e0214 */
[----:B------:R-:W-:Y:S01]  /*bfa0*/  CS2R R38, SRZ ;  /* 0x0000000000267805 */ /* 0x000fe2000001ff00 */
[----:B------:R-:W-:Y:S01]  /*bfb0*/  CS2R R36, SRZ ;  /* 0x0000000000247805 */ /* 0x000fe2000001ff00 */
[----:B------:R-:W-:Y:S01]  /*bfc0*/  CS2R R14, SRZ ;  /* 0x00000000000e7805 */ /* 0x000fe2000001ff00 */
[----:B------:R-:W-:Y:S01]  /*bfd0*/  @!P1 IMAD.WIDE R2, R0, 0x2, R2 ;  /* 0x0000000200029825 */ /* 0x000fe200078e0202 */
[----:B------:R3:W5:Y:S04]  /*bfe0*/  @!P1 LD.E.128 R40, [R4.64] ;  /* 0x0000000604289980 */ /* 0x000768000c101d00 */
[----:B------:R4:W5:Y:S01]  /*bff0*/  @!P1 LD.E.128 R36, [R2.64] ;  /* 0x0000000602249980 */ /* 0x000962000c101d00 */
[----:B-1----:R-:W-:Y:S01]  /*c000*/  CS2R R12, SRZ ;  /* 0x00000000000c7805 */ /* 0x002fe2000001ff00 */
[----:B--2---:R-:W-:-:S05]  /*c010*/  CS2R R6, SRZ ;  /* 0x0000000000067805 */ /* 0x004fca000001ff00 */
[----:B------:R4:W5:Y:S01]  /*c020*/  @!P0 LD.E.128 R12, [R24.64] ;  /* 0x00000006180c8980 */ /* 0x000962000c101d00 */
[----:B---3--:R-:W-:-:S06]  /*c030*/  CS2R R4, SRZ ;  /* 0x0000000000047805 */ /* 0x008fcc000001ff00 */
[----:B------:R4:W5:Y:S02]  /*c040*/  @!P0 LD.E.128 R4, [R22.64] ;  /* 0x0000000616048980 */ /* 0x000964000c101d00 */
.L_x_1091:
[----:B------:R-:W-:Y:S05]  /*c050*/  BSYNC B0 ;  /* 0x0000000000007941 */ /* 0x000fea0003800000 */
.L_x_1090:
[----:B------:R-:W-:Y:S01]  /*c060*/  IADD3 R0, R26, 0x40, RZ ;  /* 0x000000401a007810 */ /* 0x000fe20007ffe0ff */
[----:B-1--45:R-:W-:Y:S01]  /*c070*/  IMAD.MOV.U32 R3, RZ, RZ, R43 ;  /* 0x000000ffff037224 */ /* 0x032fe200078e002b */
[----:B------:R-:W-:Y:S01]  /*c080*/  MOV R24, R6 ;  /* 0x0000000600187202 */ /* 0x000fe20000000f00 */
[----:B------:R-:W-:Y:S01]  /*c090*/  IMAD.MOV.U32 R2, RZ, RZ, R40 ;  /* 0x000000ffff027224 */ /* 0x000fe200078e0028 */
[----:B------:R-:W-:Y:S01]  /*c0a0*/  ISETP.GE.AND P0, PT, R0, R30, PT ;  /* 0x0000001e0000720c */ /* 0x000fe20003f06270 */
[----:B------:R-:W-:Y:S01]  /*c0b0*/  IMAD.MOV.U32 R0, RZ, RZ, R41 ;  /* 0x000000ffff007224 */ /* 0x000fe200078e0029 */
[----:B---3--:R1:W3:Y:S01]  /*c0c0*/  SHFL.IDX PT, R21, R28, 0x1, 0x1c1f ;  /* 0x003c1f001c157f89 */ /* 0x0082e200000e0000 */
[----:B--2---:R-:W-:Y:S01]  /*c0d0*/  IMAD.MOV.U32 R20, RZ, RZ, R42 ;  /* 0x000000ffff147224 */ /* 0x004fe200078e002a */
        /* <DEDUP_REMOVED lines=35> */
[----:B------:R-:W-:Y:S01]  /*c310*/  CS2R R80, SRZ ;  /* 0x0000000000507805 */ /* 0x000fe2000001ff00 */
[----:B------:R-:W-:Y:S01]  /*c320*/  PRMT R91, R2, 0x7610, R91 ;  /* 0x00007610025b7816 */ /* 0x000fe2000000005b */
[----:B------:R1:W2:Y:S01]  /*c330*/  SHFL.IDX PT, R20, R31, 0x1, 0x1c1f ;  /* 0x003c1f001f147f89 */ /* 0x0002a200000e0000 */
[----:B------:R-:W-:Y:S01]  /*c340*/  PRMT R67, R23, 0x7610, R67 ;  /* 0x0000761017437816 */ /* 0x000fe20000000043 */
[----:B------:R-:W-:Y:S01]  /*c350*/  CS2R R70, SRZ ;  /* 0x0000000000467805 */ /* 0x000fe2000001ff00 */
[----:B------:R-:W-:Y:S01]  /*c360*/  PRMT R47, R0, 0x5410, R22 ;  /* 0x00005410002f7816 */ /* 0x000fe20000000016 */
[----:B------:R1:W4:Y:S01]  /*c370*/  SHFL.IDX PT, R3, R27, 0x1, 0x1c1f ;  /* 0x003c1f001b037f89 */ /* 0x00032200000e0000 */
[----:B------:R-:W-:Y:S01]  /*c380*/  CS2R R68, SRZ ;  /* 0x0000000000447805 */ /* 0x000fe2000001ff00 */
[----:B------:R-:W-:Y:S01]  /*c390*/  CS2R R50, SRZ ;  /* 0x0000000000327805 */ /* 0x000fe2000001ff00 */
[----:B------:R-:W-:Y:S01]  /*c3a0*/  CS2R R48, SRZ ;  /* 0x0000000000307805 */ /* 0x000fe2000001ff00 */
[----:B------:R1:W1:Y:S01]  /*c3b0*/  SHFL.IDX PT, R2, R32, 0x1, 0x1c1f ;  /* 0x003c1f0020027f89 */ /* 0x00026200000e0000 */
[----:B------:R-:W-:Y:S01]  /*c3c0*/  CS2R R78, SRZ ;  /* 0x00000000004e7805 */ /* 0x000fe2000001ff00 */
[----:B------:R-:W-:Y:S01]  /*c3d0*/  CS2R R76, SRZ ;  /* 0x00000000004c7805 */ /* 0x000fe2000001ff00 */
[----:B------:R-:W-:Y:S01]  /*c3e0*/  CS2R R74, SRZ ;  /* 0x00000000004a7805 */ /* 0x000fe2000001ff00 */
[----:B------:R-:W-:Y:S01]  /*c3f0*/  CS2R R72, SRZ ;  /* 0x0000000000487805 */ /* 0x000fe2000001ff00 */
[----:B------:R-:W-:Y:S01]  /*c400*/  CS2R R54, SRZ ;  /* 0x0000000000367805 */ /* 0x000fe2000001ff00 */
[----:B------:R-:W-:Y:S01]  /*c410*/  CS2R R52, SRZ ;  /* 0x0000000000347805 */ /* 0x000fe2000001ff00 */
[----:B------:R-:W-:Y:S05]  /*c420*/  @P0 BRA `(.L_x_1093) ;  /* 0x0000021000000947 */ /* 0x000fea0003800000 */
[----:B---3--:R-:W-:Y:S01]  /*c430*/  ISETP.GE.AND P0, PT, R102, c[0x0][0x27c], PT ;  /* 0x00009f0066007a0c */ /* 0x008fe20003f06270 */
        /* <DEDUP_REMOVED lines=8> */
[----:B------:R-:W-:Y:S02]  /*c4c0*/  @!P0 SHF.L.U64.HI R23, R102, 0x1, R29 ;  /* 0x0000000166178819 */ /* 0x000fe4000001021d */
[----:B------:R-:W-:Y:S02]  /*c4d0*/  @!P2 SHF.L.U32 R26, R85, 0x3, RZ ;  /* 0x00000003551aa819 */ /* 0x000fe400000006ff */
[-C--:B--2---:R-:W-:Y:S02]  /*c4e0*/  @!P0 IADD3 R24, P1, R20, R0.reuse, RZ ;  /* 0x0000000014188210 */ /* 0x084fe40007f3e0ff */
[----:B-1----:R-:W-:Y:S01]  /*c4f0*/  @!P0 IADD3 R22, P3, R2, R0, RZ ;  /* 0x0000000002168210 */ /* 0x002fe20007f7e0ff */
[----:B------:R-:W-:Y:S01]  /*c500*/  @!P2 IMAD.WIDE R28, R26, 0x2, R20 ;  /* 0x000000021a1ca825 */ /* 0x000fe200078e0214 */
[----:B------:R-:W-:Y:S02]  /*c510*/  @!P0 IADD3.X R25, R21, R23, RZ, P1, !PT ;  /* 0x0000001715198210 */ /* 0x000fe40000ffe4ff */
[----:B------:R-:W-:Y:S01]  /*c520*/  ISETP.GE.AND P1, PT, R106, c[0x0][0x27c], PT ;  /* 0x00009f006a007a0c */ /* 0x000fe20003f26270 */
[----:B----4-:R-:W-:Y:S01]  /*c530*/  @!P0 IMAD.X R23, R3, 0x1, R23, P3 ;  /* 0x0000000103178824 */ /* 0x010fe200018e0617 */
[----:B------:R-:W-:Y:S01]  /*c540*/  CS2R R78, SRZ ;  /* 0x00000000004e7805 */ /* 0x000fe2000001ff00 */
[----:B------:R-:W-:Y:S01]  /*c550*/  @!P2 IMAD.WIDE R26, R26, 0x2, R2 ;  /* 0x000000021a1aa825 */ /* 0x000fe200078e0202 */
[----:B------:R-:W-:Y:S01]  /*c560*/  CS2R R76, SRZ ;  /* 0x00000000004c7805 */ /* 0x000fe2000001ff00 */
[----:B------:R-:W-:Y:S01]  /*c570*/  CS2R R50, SRZ ;  /* 0x0000000000327805 */ /* 0x000fe2000001ff00 */
[----:B------:R-:W-:Y:S01]  /*c580*/  CS2R R48, SRZ ;  /* 0x0000000000307805 */ /* 0x000fe2000001ff00 */
[----:B------:R-:W-:Y:S01]  /*c590*/  CS2R R54, SRZ ;  /* 0x0000000000367805 */ /* 0x000fe2000001ff00 */
[----:B------:R-:W-:Y:S01]  /*c5a0*/  CS2R R52, SRZ ;  /* 0x0000000000347805 */ /* 0x000fe2000001ff00 */
[----:B------:R1:W5:Y:S04]  /*c5b0*/  @!P2 LD.E.128 R68, [R28.64] ;  /* 0x000000061c44a980 */ /* 0x000368000c101d00 */
[----:B------:R-:W-:Y:S01]  /*c5c0*/  @!P1 IMAD.SHL.U32 R0, R88, 0x8, RZ ;  /* 0x0000000858009824 */ /* 0x000fe200078e00ff */
[----:B------:R1:W5:Y:S03]  /*c5d0*/  @!P2 LD.E.128 R72, [R26.64] ;  /* 0x000000061a48a980 */ /* 0x000366000c101d00 */
[C---:B------:R-:W-:Y:S01]  /*c5e0*/  @!P1 IMAD.WIDE R20, R0.reuse, 0x2, R20 ;  /* 0x0000000200149825 */ /* 0x040fe200078e0214 */
[----:B------:R1:W5:Y:S03]  /*c5f0*/  @!P0 LD.E.128 R48, [R24.64] ;  /* 0x0000000618308980 */ /* 0x000366000c101d00 */
[----:B------:R-:W-:Y:S01]  /*c600*/  @!P1 IMAD.WIDE R2, R0, 0x2, R2 ;  /* 0x0000000200029825 */ /* 0x000fe200078e0202 */
[----:B------:R1:W5:Y:S04]  /*c610*/  @!P1 LD.E.128 R80, [R20.64] ;  /* 0x0000000614509980 */ /* 0x000368000c101d00 */
[----:B------:R1:W5:Y:S04]  /*c620*/  @!P1 LD.E.128 R76, [R2.64] ;  /* 0x00000006024c9980 */ /* 0x000368000c101d00 */
[----:B------:R1:W5:Y:S02]  /*c630*/  @!P0 LD.E.128 R52, [R22.64] ;  /* 0x0000000616348980 */ /* 0x000364000c101d00 */
.L_x_1093:
[----:B---3--:R-:W-:Y:S05]  /*c640*/  BSYNC B0 ;  /* 0x0000000000007941 */ /* 0x008fea0003800000 */
.L_x_1092:
[----:B-----5:R-:W-:Y:S01]  /*c650*/  IMAD.MOV.U32 R0, RZ, RZ, R82 ;  /* 0x000000ffff007224 */ /* 0x020fe200078e0052 */
[----:B------:R-:W-:-:S04]  /*c660*/  DEPBAR.LE SB0, 0x1 ;  /* 0x000080400000791a */ /* 0x000fc80000000000 */
[----:B-12---:R-:W-:Y:S01]  /*c670*/  IMAD.MOV.U32 R20, RZ, RZ, R83 ;  /* 0x000000ffff147224 */ /* 0x006fe200078e0053 */
[----:B------:R-:W-:Y:S01]  /*c680*/  PRMT R117, R0, 0x7610, R117 ;  /* 0x0000761000757816 */ /* 0x000fe20000000075 */
[----:B----4-:R-:W-:Y:S01]  /*c690*/  IMAD.MOV.U32 R3, RZ, RZ, R80 ;  /* 0x000000ffff037224 */ /* 0x010fe200078e0050 */
[----:B------:R-:W-:Y:S01]  /*c6a0*/  BSSY B1, `(.L_x_1094) ;  /* 0x000016d000017945 */ /* 0x000fe20003800000 */
[----:B------:R-:W-:Y:S02]  /*c6b0*/  IMAD.MOV.U32 R0, RZ, RZ, R70 ;  /* 0x000000ffff007224 */ /* 0x000fe400078e0046 */
[----:B------:R-:W-:Y:S01]  /*c6c0*/  IMAD.MOV.U32 R2, RZ, RZ, R81 ;  /* 0x000000ffff027224 */ /* 0x000fe200078e0051 */
[----:B------:R-:W-:Y:S01]  /*c6d0*/  PRMT R116, R3, 0x5410, R20 ;  /* 0x0000541003747816 */ /* 0x000fe20000000014 */
[----:B------:R-:W-:Y:S01]  /*c6e0*/  IMAD.MOV.U32 R20, RZ, RZ, R71 ;  /* 0x000000ffff147224 */ /* 0x000fe200078e0047 */
[----:B------:R-:W-:Y:S01]  /*c6f0*/  PRMT R113, R0, 0x7610, R113 ;  /* 0x0000761000717816 */ /* 0x000fe20000000071 */
[----:B------:R-:W-:Y:S01]  /*c700*/  IMAD.MOV.U32 R3, RZ, RZ, R68 ;  /* 0x000000ffff037224 */ /* 0x000fe200078e0044 */
[----:B------:R-:W-:-:S02]  /*c710*/  MOV R0, R50 ;  /* 0x0000003200007202 */ /* 0x000fc40000000f00 */
[----:B------:R-:W-:Y:S01]  /*c720*/  PRMT R114, R114, 0x5410, R2 ;  /* 0x0000541072727816 */ /* 0x000fe20000000002 */
[----:B------:R-:W-:Y:S01]  /*c730*/  IMAD.MOV.U32 R2, RZ, RZ, R69 ;  /* 0x000000ffff027224 */ /* 0x000fe200078e0045 */
[----:B------:R-:W-:Y:S01]  /*c740*/  PRMT R112, R3, 0x5410, R20 ;  /* 0x0000541003707816 */ /* 0x000fe20000000014 */
[----:B------:R-:W-:Y:S01]  /*c750*/  IMAD.MOV.U32 R20, RZ, RZ, R51 ;  /* 0x000000ffff147224 */ /* 0x000fe200078e0033 */
[----:B------:R-:W-:Y:S01]  /*c760*/  PRMT R109, R0, 0x7610, R109 ;  /* 0x00007610006d7816 */ /* 0x000fe2000000006d */
[----:B------:R-:W-:Y:S01]  /*c770*/  IMAD.MOV.U32 R3, RZ, RZ, R48 ;  /* 0x000000ffff037224 */ /* 0x000fe200078e0030 */
[----:B------:R-:W-:Y:S01]  /*c780*/  PRMT R110, R110, 0x5410, R2 ;  /* 0x000054106e6e7816 */ /* 0x000fe20000000002 */
[----:B------:R-:W-:Y:S02]  /*c790*/  IMAD.MOV.U32 R0, RZ, RZ, R78 ;  /* 0x000000ffff007224 */ /* 0x000fe400078e004e */
        /* <DEDUP_REMOVED lines=8> */
[----:B------:R-:W-:Y:S01]  /*c820*/  IMAD.IADD R20, R30, 0x1, -R249 ;  /* 0x000000011e147824 */ /* 0x000fe200078e0af9 */
[----:B------:R-:W-:-:S02]  /*c830*/  MOV R3, R76 ;  /* 0x0000004c00037202 */ /* 0x000fc40000000f00 */
[----:B------:R-:W-:Y:S01]  /*c840*/  PRMT R113, R113, 0x5410, R2 ;  /* 0x0000541071717816 */ /* 0x000fe20000000002 */
[----:B------:R-:W-:Y:S01]  /*c850*/  IMAD.MOV.U32 R2, RZ, RZ, R72 ;  /* 0x000000ffff027224 */ /* 0x000fe200078e0048 */
[----:B------:R-:W-:Y:S01]  /*c860*/  IMNMX R87, R20, 0x80, PT ;  /* 0x0000008014577817 */ /* 0x000fe20003800200 */
[----:B------:R-:W-:Y:S01]  /*c870*/  IMAD.MOV.U32 R20, RZ, RZ, R54 ;  /* 0x000000ffff147224 */ /* 0x000fe200078e0036 */
[----:B------:R-:W-:Y:S01]  /*c880*/  PRMT R114, R3, 0x7610, R114 ;  /* 0x0000761003727816 */ /* 0x000fe20000000072 */
[----:B------:R-:W-:Y:S01]  /*c890*/  IMAD.MOV.U32 R3, RZ, RZ, R75 ;  /* 0x000000ffff037224 */ /* 0x000fe200078e004b */
[----:B------:R-:W-:Y:S01]  /*c8a0*/  BAR.SYNC.DEFER_BLOCKING 0x0 ;  /* 0x0000000000007b1d */ /* 0x000fe20000010000 */
[----:B------:R-:W-:Y:S02]  /*c8b0*/  ISETP.GE.AND P0, PT, R239, R87, PT ;  /* 0x00000057ef00720c */ /* 0x000fe40003f06270 */
[----:B------:R-:W-:Y:S02]  /*c8c0*/  PRMT R111, R0, 0x7610, R111 ;  /* 0x00007610006f7816 */ /* 0x000fe4000000006f */
[----:B------:R-:W-:-:S02]  /*c8d0*/  MOV R0, R73 ;  /* 0x0000004900007202 */ /* 0x000fc40000000f00 */
[----:B------:R-:W-:Y:S01]  /*c8e0*/  PRMT R111, R111, 0x5410, R3 ;  /* 0x000054106f6f7816 */ /* 0x000fe20000000003 */
[----:B------:R-:W-:Y:S01]  /*c8f0*/  IMAD.MOV.U32 R3, RZ, RZ, R55 ;  /* 0x000000ffff037224 */ /* 0x000fe200078e0037 */
[----:B------:R-:W-:Y:S01]  /*c900*/  PRMT R110, R2, 0x7610, R110 ;  /* 0x00007610026e7816 */ /* 0x000fe2000000006e */
[----:B------:R-:W-:Y:S01]  /*c910*/  IMAD.MOV.U32 R2, RZ, RZ, R52 ;  /* 0x000000ffff027224 */ /* 0x000fe200078e0034 */
[----:B------:R-:W-:Y:S01]  /*c920*/  PRMT R109, R109, 0x5410, R0 ;  /* 0x000054106d6d7816 */ /* 0x000fe20000000000 */
[----:B------:R-:W-:Y:S01]  /*c930*/  IMAD.MOV.U32 R0, RZ, RZ, R53 ;  /* 0x000000ffff007224 */ /* 0x000fe200078e0035 */
[----:B------:R-:W-:Y:S02]  /*c940*/  PRMT R105, R20, 0x5410, R3 ;  /* 0x0000541014697816 */ /* 0x000fe40000000003 */
[----:B------:R-:W-:Y:S02]  /*c950*/  PRMT R104, R2, 0x7610, R104 ;  /* 0x0000761002687816 */ /* 0x000fe40000000068 */
[----:B------:R-:W-:Y:S01]  /*c960*/  PRMT R101, R0, 0x7610, R101 ;  /* 0x0000761000657816 */ /* 0x000fe20000000065 */
[----:B------:R-:W-:Y:S05]  /*c970*/  @P0 BRA `(.L_x_1095) ;  /* 0x000013f000000947 */ /* 0x000fea0003800000 */
[----:B------:R-:W2:Y:S04]  /*c980*/  LDL R122, [R1+0x14] ;  /* 0x00001400017a7983 */ /* 0x000ea80000100800 */
[----:B------:R-:W1:Y:S01]  /*c990*/  S2R R21, SR_TID.X ;  /* 0x0000000000157919 */ /* 0x000e620000002100 */
[----:B------:R-:W-:Y:S01]  /*c9a0*/  ISETP.GE.AND P0, PT, R102, c[0x0][0x27c], PT ;  /* 0x00009f0066007a0c */ /* 0x000fe20003f06270 */
[----:B------:R-:W-:Y:S01]  /*c9b0*/  BSSY B0, `(.L_x_1096) ;  /* 0x0000069000007945 */ /* 0x000fe20003800000 */
[----:B-1----:R-:W-:-:S04]  /*c9c0*/  SHF.R.S32.HI R2, RZ, 0x1f, R21 ;  /* 0x0000001fff027819 */ /* 0x002fc80000011415 */
[----:B------:R-:W-:-:S04]  /*c9d0*/  LEA.HI R2, R2, R21, RZ, 0x5 ;  /* 0x0000001502027211 */ /* 0x000fc800078f28ff */
[----:B------:R-:W-:-:S05]  /*c9e0*/  SHF.R.S32.HI R2, RZ, 0x5, R2 ;  /* 0x00000005ff027819 */ /* 0x000fca0000011402 */
[----:B------:R-:W-:Y:S01]  /*c9f0*/  IMAD.SHL.U32 R2, R2, 0x200, RZ ;  /* 0x0000020002027824 */ /* 0x000fe200078e00ff */
[----:B--2---:R-:W-:Y:S01]  /*ca00*/  SHF.R.U32.HI R0, RZ, 0x3, R122 ;  /* 0x00000003ff007819 */ /* 0x004fe2000001167a */
[----:B------:R-:W-:Y:S05]  /*ca10*/  @P0 BRA `(.L_x_1097) ;  /* 0x0000062000000947 */ /* 0x000fea0003800000 */
[----:B------:R-:W-:Y:S02]  /*ca20*/  MOV R22, c[0x0][0x27c] ;  /* 0x00009f0000167a02 */ /* 0x000fe40000000f00 */
[----:B------:R-:W-:Y:S02]  /*ca30*/  LOP3.LUT R3, R122, 0x38, R102, 0xf8, !PT ;  /* 0x000000387a037812 */ /* 0x000fe400078ef866 */
[----:B------:R-:W-:Y:S02]  /*ca40*/  LEA.HI R22, R22, R121, RZ, 0x1d ;  /* 0x0000007916167211 */ /* 0x000fe400078fe8ff */
[----:B------:R-:W-:Y:S02]  /*ca50*/  SHF.R.U32.HI R45, RZ, 0x10, R5 ;  /* 0x00000010ff2d7819 */ /* 0x000fe40000011605 */
[----:B------:R-:W-:-:S02]  /*ca60*/  SHF.R.S32.HI R21, RZ, 0x1f, R22 ;  /* 0x0000001fff157819 */ /* 0x000fc40000011416 */
[----:B------:R-:W-:Y:S02]  /*ca70*/  SHF.L.U32 R20, R22, 0x3, RZ ;  /* 0x0000000316147819 */ /* 0x000fe400000006ff */
[----:B------:R-:W-:Y:S02]  /*ca80*/  LEA.HI R22, R21, R22, RZ, 0x3 ;  /* 0x0000001615167211 */ /* 0x000fe400078f18ff */
[----:B------:R-:W-:Y:S02]  /*ca90*/  LOP3.LUT R21, R2, R3, R0, 0xf6, !PT ;  /* 0x0000000302157212 */ /* 0x000fe400078ef600 */
[----:B------:R-:W-:Y:S02]  /*caa0*/  LOP3.LUT R20, R122, 0x38, R20, 0xf8, !PT ;  /* 0x000000387a147812 */ /* 0x000fe400078ef814 */
[----:B------:R-:W-:Y:S02]  /*cab0*/  SHF.L.U32 R3, R22, 0xa, RZ ;  /* 0x0000000a16037819 */ /* 0x000fe400000006ff */
[----:B------:R-:W-:-:S02]  /*cac0*/  LOP3.LUT R24, R20, R0, RZ, 0x3c, !PT ;  /* 0x0000000014187212 */ /* 0x000fc400078e3cff */
[----:B------:R-:W-:Y:S02]  /*cad0*/  LOP3.LUT R3, R3, 0x7fffe000, RZ, 0xc0, !PT ;  /* 0x7fffe00003037812 */ /* 0x000fe400078ec0ff */
[----:B------:R-:W-:Y:S02]  /*cae0*/  LEA R44, R21, 0xc100, 0x1 ;  /* 0x0000c100152c7811 */ /* 0x000fe400078e08ff */
[----:B------:R-:W-:Y:S02]  /*caf0*/  IADD3 R3, R24, R3, R2 ;  /* 0x0000000318037210 */ /* 0x000fe40007ffe002 */
[----:B------:R-:W-:Y:S01]  /*cb00*/  SHF.R.U64 R64, R4, 0x10, R5 ;  /* 0x0000001004407819 */ /* 0x000fe20000001205 */
[----:B------:R-:W1:Y:S01]  /*cb10*/  LDS.128 R20, [R44] ;  /* 0x000000002c147984 */ /* 0x000e620000000c00 */
[----:B------:R-:W-:Y:S01]  /*cb20*/  SHF.L.U32 R35, R3, 0x1, RZ ;  /* 0x0000000103237819 */ /* 0x000fe200000006ff */
[--C-:B------:R-:W-:Y:S01]  /*cb30*/  HADD2.F32 R3, -RZ, R47.reuse.H0_H0 ;  /* 0x2000002fff037230 */ /* 0x100fe20000004100 */
[--C-:B------:R-:W-:Y:S01]  /*cb40*/  SHF.R.U64 R61, R6, 0x10, R7.reuse ;  /* 0x00000010063d7819 */ /* 0x100fe20000001207 */
[----:B------:R-:W-:Y:S01]  /*cb50*/  HADD2.F32 R6, -RZ, R47.H1_H1 ;  /* 0x3000002fff067230 */ /* 0x000fe20000004100 */
[----:B------:R-:W-:Y:S01]  /*cb60*/  SHF.R.U32.HI R56, RZ, 0x10, R7 ;  /* 0x00000010ff387819 */ /* 0x000fe20000011607 */
[----:B------:R-:W2:Y:S01]  /*cb70*/  LDS.128 R24, [R35+0xc100] ;  /* 0x00c1000023187984 */ /* 0x000ea20000000c00 */
[----:B------:R-:W-:-:S02]  /*cb80*/  SHF.R.U32.HI R46, RZ, 0x10, R13 ;  /* 0x00000010ff2e7819 */ /* 0x000fc4000001160d */
[----:B------:R-:W-:Y:S01]  /*cb90*/  SHF.R.U64 R66, R12, 0x10, R13 ;  /* 0x000000100c427819 */ /* 0x000fe2000000120d */
[----:B------:R-:W-:Y:S01]  /*cba0*/  HADD2.F32 R13, -RZ, R57.H0_H0 ;  /* 0x20000039ff0d7230 */ /* 0x000fe20000004100 */
[--C-:B------:R-:W-:Y:S01]  /*cbb0*/  SHF.R.U64 R65, R14, 0x10, R15.reuse ;  /* 0x000000100e417819 */ /* 0x100fe2000000120f */
[----:B------:R-:W-:Y:S01]  /*cbc0*/  HADD2.F32 R86, -RZ, R46.H0_H0 ;  /* 0x2000002eff567230 */ /* 0x000fe20000004100 */
[----:B------:R-:W-:Y:S01]  /*cbd0*/  SHF.R.U32.HI R60, RZ, 0x10, R15 ;  /* 0x00000010ff3c7819 */ /* 0x000fe2000001160f */
[----:B-1----:R-:W-:Y:S02]  /*cbe0*/  HADD2.F32 R34, -RZ, R21.H0_H0 ;  /* 0x20000015ff227230 */ /* 0x002fe40000004100 */
[--C-:B------:R-:W-:Y:S02]  /*cbf0*/  HADD2.F32 R30, -RZ, R22.reuse.H0_H0 ;  /* 0x20000016ff1e7230 */ /* 0x100fe40000004100 */
[----:B------:R-:W-:Y:S01]  /*cc00*/  HADD2.F32 R29, -RZ, R22.H1_H1 ;  /* 0x30000016ff1d7230 */ /* 0x000fe20000004100 */
[----:B------:R-:W-:Y:S01]  /*cc10*/  FMUL.FTZ R12, R34, R3 ;  /* 0x00000003220c7220 */ /* 0x000fe20000410000 */
[----:B--2---:R-:W-:-:S02]  /*cc20*/  HADD2.F32 R5, -RZ, R25.H0_H0 ;  /* 0x20000019ff057230 */ /* 0x004fc40000004100 */
[--C-:B------:R-:W-:Y:S02]  /*cc30*/  HADD2.F32 R7, -RZ, R24.reuse.H0_H0 ;  /* 0x20000018ff077230 */ /* 0x100fe40000004100 */
[----:B------:R-:W-:Y:S01]  /*cc40*/  HADD2.F32 R22, -RZ, R24.H1_H1 ;  /* 0x30000018ff167230 */ /* 0x000fe20000004100 */
[C---:B------:R-:W-:Y:S01]  /*cc50*/  FMUL.FTZ R58, R5.reuse, R3 ;  /* 0x00000003053a7220 */ /* 0x040fe20000410000 */
[----:B------:R-:W-:Y:S01]  /*cc60*/  HADD2.F32 R32, -RZ, R21.H1_H1 ;  /* 0x30000015ff207230 */ /* 0x000fe20000004100 */
[----:B------:R-:W-:Y:S01]  /*cc70*/  FFMA.FTZ R63, R5, R13, R12 ;  /* 0x0000000d053f7223 */ /* 0x000fe2000001000c */
[----:B------:R-:W-:Y:S01]  /*cc80*/  HADD2.F32 R24, -RZ, R45.H0_H0 ;  /* 0x2000002dff187230 */ /* 0x000fe20000004100 */
[----:B------:R-:W-:Y:S01]  /*cc90*/  FMUL.FTZ R47, R7, R6 ;  /* 0x00000006072f7220 */ /* 0x000fe20000410000 */
[--C-:B------:R-:W-:Y:S02]  /*cca0*/  HADD2.F32 R33, -RZ, R20.reuse.H0_H0 ;  /* 0x20000014ff217230 */ /* 0x100fe40000004100 */
[----:B------:R-:W-:Y:S01]  /*ccb0*/  HADD2.F32 R4, -RZ, R25.H1_H1 ;  /* 0x30000019ff047230 */ /* 0x000fe20000004100 */
[----:B------:R-:W-:Y:S01]  /*ccc0*/  FMUL.FTZ R3, R32, R24 ;  /* 0x0000001820037220 */ /* 0x000fe20000410000 */
[----:B------:R-:W-:Y:S01]  /*ccd0*/  HADD2.F32 R12, -RZ, R57.H1_H1 ;  /* 0x30000039ff0c7230 */ /* 0x000fe20000004100 */
[----:B------:R-:W-:Y:S01]  /*cce0*/  FMUL.FTZ R5, R33, R6 ;  /* 0x0000000621057220 */ /* 0x000fe20000410000 */
[----:B------:R-:W-:Y:S01]  /*ccf0*/  HADD2.F32 R28, -RZ, R23.H0_H0 ;  /* 0x20000017ff1c7230 */ /* 0x000fe20000004100 */
[C---:B------:R-:W-:Y:S01]  /*cd00*/  FFMA.FTZ R62, R4.reuse, R86, R3 ;  /* 0x00000056043e7223 */ /* 0x040fe20000010003 */
[----:B------:R-:W-:Y:S01]  /*cd10*/  HADD2.F32 R3, -RZ, R67.H0_H0 ;  /* 0x20000043ff037230 */ /* 0x000fe20000004100 */
[----:B------:R-:W-:Y:S01]  /*cd20*/  FMUL.FTZ R57, R4, R24 ;  /* 0x0000001804397220 */ /* 0x000fe20000410000 */
[----:B------:R-:W-:Y:S01]  /*cd30*/  HADD2.F32 R4, -RZ, R59.H0_H0 ;  /* 0x2000003bff047230 */ /* 0x000fe20000004100 */
[----:B------:R-:W-:Y:S01]  /*cd40*/  FFMA.FTZ R59, R7, R12, R5 ;  /* 0x0000000c073b7223 */ /* 0x000fe20000010005 */
[----:B------:R-:W-:Y:S01]  /*cd50*/  HADD2.F32 R15, -RZ, R27.H0_H0 ;  /* 0x2000001bff0f7230 */ /* 0x000fe20000004100 */
[-C--:B------:R-:W-:Y:S01]  /*cd60*/  FMUL.FTZ R7, R28, R3.reuse ;  /* 0x000000031c077220 */ /* 0x080fe20000410000 */
[----:B------:R-:W-:Y:S01]  /*cd70*/  HADD2.F32 R5, -RZ, R67.H1_H1 ;  /* 0x30000043ff057230 */ /* 0x000fe20000004100 */
[----:B------:R-:W-:Y:S01]  /*cd80*/  FMUL.FTZ R24, R30, R4 ;  /* 0x000000041e187220 */ /* 0x000fe20000410000 */
[----:B------:R-:W-:Y:S01]  /*cd90*/  HADD2.F32 R31, -RZ, R20.H1_H1 ;  /* 0x30000014ff1f7230 */ /* 0x000fe20000004100 */
[----:B------:R-:W-:Y:S01]  /*cda0*/  FMUL.FTZ R25, R15, R3 ;  /* 0x000000030f197220 */ /* 0x000fe20000410000 */
[----:B------:R-:W-:-:S02]  /*cdb0*/  HADD2.F32 R21, -RZ, R26.H0_H0 ;  /* 0x2000001aff157230 */ /* 0x000fc40000004100 */
[----:B------:R-:W-:Y:S02]  /*cdc0*/  HADD2.F32 R20, -RZ, R26.H1_H1 ;  /* 0x3000001aff147230 */ /* 0x000fe40000004100 */
[----:B------:R-:W-:Y:S01]  /*cdd0*/  HADD2.F32 R23, -RZ, R23.H1_H1 ;  /* 0x30000017ff177230 */ /* 0x000fe20000004100 */
[----:B------:R-:W-:Y:S01]  /*cde0*/  FMUL.FTZ R45, R21, R4 ;  /* 0x00000004152d7220 */ /* 0x000fe20000410000 */
[----:B------:R-:W-:Y:S02]  /*cdf0*/  HADD2.F32 R6, -RZ, R84.H0_H0 ;  /* 0x20000054ff067230 */ /* 0x000fe40000004100 */
[----:B------:R-:W-:Y:S02]  /*ce00*/  HADD2.F32 R26, -RZ, R56.H0_H0 ;  /* 0x20000038ff1a7230 */ /* 0x000fe40000004100 */
[----:B------:R-:W-:Y:S01]  /*ce10*/  HADD2.F32 R14, -RZ, R27.H1_H1 ;  /* 0x3000001bff0e7230 */ /* 0x000fe20000004100 */
[----:B------:R-:W-:Y:S01]  /*ce20*/  FFMA.FTZ R27, R15, R5, R7 ;  /* 0x000000050f1b7223 */ /* 0x000fe20000010007 */
[----:B------:R-:W-:Y:S01]  /*ce30*/  HADD2.F32 R7, -RZ, R64.H0_H0 ;  /* 0x20000040ff077230 */ /* 0x000fe20000004100 */
[----:B------:R-:W-:Y:S01]  /*ce40*/  FFMA.FTZ R56, R21, R6, R24 ;  /* 0x0000000615387223 */ /* 0x000fe20000010018 */
[----:B------:R-:W-:Y:S01]  /*ce50*/  HADD2.F32 R67, -RZ, R60.H0_H0 ;  /* 0x2000003cff437230 */ /* 0x000fe20000004100 */
[-C--:B------:R-:W-:Y:S01]  /*ce60*/  FMUL.FTZ R3, R23, R26.reuse ;  /* 0x0000001a17037220 */ /* 0x080fe20000410000 */
[----:B------:R-:W-:Y:S01]  /*ce70*/  HADD2.F32 R21, -RZ, R61.H0_H0 ;  /* 0x2000003dff157230 */ /* 0x000fe20000004100 */
[----:B------:R-:W-:Y:S01]  /*ce80*/  FMUL.FTZ R4, R31, R7 ;  /* 0x000000071f047220 */ /* 0x000fe20000410000 */
[----:B------:R-:W-:Y:S01]  /*ce90*/  HADD2.F32 R60, -RZ, R66.H0_H0 ;  /* 0x20000042ff3c7230 */ /* 0x000fe20000004100 */
[----:B------:R-:W-:-:S02]  /*cea0*/  FMUL.FTZ R15, R14, R26 ;  /* 0x0000001a0e0f7220 */ /* 0x000fc40000410000 */
[----:B------:R-:W-:Y:S01]  /*ceb0*/  FFMA.FTZ R24, R14, R67, R3 ;  /* 0x000000430e187223 */ /* 0x000fe20000010003 */
[----:B------:R-:W-:Y:S01]  /*cec0*/  HADD2.F32 R14, -RZ, R65.H0_H0 ;  /* 0x20000041ff0e7230 */ /* 0x000fe20000004100 */
[----:B------:R-:W-:Y:S02]  /*ced0*/  FMUL.FTZ R3, R29, R21 ;  /* 0x000000151d037220 */ /* 0x000fe40000410000 */
[C---:B------:R-:W-:Y:S02]  /*cee0*/  FFMA.FTZ R26, R22.reuse, R60, R4 ;  /* 0x0000003c161a7223 */ /* 0x040fe40000010004 */
[----:B------:R-:W-:Y:S02]  /*cef0*/  FMUL.FTZ R7, R22, R7 ;  /* 0x0000000716077220 */ /* 0x000fe40000410000 */
[C---:B------:R-:W-:Y:S02]  /*cf00*/  FMUL.FTZ R4, R20.reuse, R21 ;  /* 0x0000001514047220 */ /* 0x040fe40000410000 */
[----:B------:R-:W-:-:S02]  /*cf10*/  FFMA.FTZ R46, R20, R14, R3 ;  /* 0x0000000e142e7223 */ /* 0x000fc40000010003 */
        /* <DEDUP_REMOVED lines=18> */
.L_x_1097:
[----:B------:R-:W-:Y:S05]  /*d040*/  BSYNC B0 ;  /* 0x0000000000007941 */ /* 0x000fea0003800000 */
.L_x_1096:
[----:B------:R-:W-:Y:S01]  /*d050*/  ISETP.GE.AND P0, PT, R107, c[0x0][0x27c], PT ;  /* 0x00009f006b007a0c */ /* 0x000fe20003f06270 */
[----:B------:R-:W-:-:S12]  /*d060*/  BSSY B0, `(.L_x_1098) ;  /* 0x0000068000007945 */ /* 0x000fd80003800000 */
[----:B------:R-:W-:Y:S05]  /*d070*/  @P0 BRA `(.L_x_1099) ;  /* 0x0000066000000947 */ /* 0x000fea0003800000 */
[----:B------:R-:W-:Y:S02]  /*d080*/  MOV R3, c[0x0][0x27c] ;  /* 0x00009f0000037a02 */ /* 0x000fe40000000f00 */
[----:B-1----:R-:W-:Y:S02]  /*d090*/  LEA.HI R4, R89, R107, RZ, 0x6 ;  /* 0x0000006b59047211 */ /* 0x002fe400078f30ff */
        /* <DEDUP_REMOVED lines=14> */
[----:B------:R-:W1:Y:S01]  /*d180*/  LDS.128 R4, [R29] ;  /* 0x000000001d047984 */ /* 0x000e620000000c00 */
[----:B------:R-:W-:Y:S02]  /*d190*/  SHF.R.U32.HI R27, RZ, 0x10, R9 ;  /* 0x00000010ff1b7819 */ /* 0x000fe40000011609 */
[----:B------:R-:W-:-:S02]  /*d1a0*/  IADD3 R3, R12, R3, R2 ;  /* 0x000000030c037210 */ /* 0x000fc40007ffe002 */
[----:B------:R-:W-:Y:S02]  /*d1b0*/  SHF.R.U64 R58, R16, 0x10, R17 ;  /* 0x00000010103a7819 */ /* 0x000fe40000001211 */
[----:B------:R-:W-:Y:S01]  /*d1c0*/  SHF.L.U32 R28, R3, 0x1, RZ ;  /* 0x00000001031c7819 */ /* 0x000fe200000006ff */
[----:B------:R-:W-:Y:S01]  /*d1d0*/  HADD2.F32 R3, -RZ, R84.H1_H1 ;  /* 0x30000054ff037230 */ /* 0x000fe20000004100 */
[--C-:B------:R-:W-:Y:S02]  /*d1e0*/  SHF.R.U64 R57, R18, 0x10, R19.reuse ;  /* 0x0000001012397819 */ /* 0x100fe40000001213 */
[----:B------:R-:W-:Y:S01]  /*d1f0*/  SHF.R.U32.HI R44, RZ, 0x10, R19 ;  /* 0x00000010ff2c7819 */ /* 0x000fe20000011613 */
[----:B------:R-:W2:Y:S01]  /*d200*/  LDS.128 R20, [R28+0xc100] ;  /* 0x00c100001c147984 */ /* 0x000ea20000000c00 */
[----:B------:R-:W-:Y:S02]  /*d210*/  SHF.R.U32.HI R30, RZ, 0x10, R17 ;  /* 0x00000010ff1e7819 */ /* 0x000fe40000011611 */
[----:B------:R-:W-:Y:S01]  /*d220*/  SHF.R.U64 R56, R8, 0x10, R9 ;  /* 0x0000001008387819 */ /* 0x000fe20000001209 */
[----:B------:R-:W-:Y:S01]  /*d230*/  HADD2.F32 R9, -RZ, R91.H1_H1 ;  /* 0x3000005bff097230 */ /* 0x000fe20000004100 */
[--C-:B------:R-:W-:Y:S01]  /*d240*/  SHF.R.U32.HI R32, RZ, 0x10, R11.reuse ;  /* 0x00000010ff207819 */ /* 0x100fe2000001160b */
[----:B------:R-:W-:Y:S01]  /*d250*/  HADD2.F32 R60, -RZ, R30.H0_H0 ;  /* 0x2000001eff3c7230 */ /* 0x000fe20000004100 */
[----:B------:R-:W-:Y:S01]  /*d260*/  SHF.R.U64 R45, R10, 0x10, R11 ;  /* 0x000000100a2d7819 */ /* 0x000fe2000000120b */
[----:B------:R-:W-:-:S02]  /*d270*/  HADD2.F32 R59, -RZ, R44.H0_H0 ;  /* 0x2000002cff3b7230 */ /* 0x000fc40000004100 */
[----:B------:R-:W-:Y:S02]  /*d280*/  HADD2.F32 R44, -RZ, R58.H0_H0 ;  /* 0x2000003aff2c7230 */ /* 0x000fe40000004100 */
[--C-:B-1----:R-:W-:Y:S02]  /*d290*/  HADD2.F32 R25, -RZ, R5.reuse.H0_H0 ;  /* 0x20000005ff197230 */ /* 0x102fe40000004100 */
[----:B------:R-:W-:Y:S02]  /*d2a0*/  HADD2.F32 R19, -RZ, R5.H1_H1 ;  /* 0x30000005ff137230 */ /* 0x000fe40000004100 */
[--C-:B------:R-:W-:Y:S01]  /*d2b0*/  HADD2.F32 R16, -RZ, R7.reuse.H0_H0 ;  /* 0x20000007ff107230 */ /* 0x100fe20000004100 */
[----:B------:R-:W-:Y:S01]  /*d2c0*/  FMUL.FTZ R8, R25, R3 ;  /* 0x0000000319087220 */ /* 0x000fe20000410000 */
[----:B------:R-:W-:Y:S02]  /*d2d0*/  HADD2.F32 R15, -RZ, R7.H1_H1 ;  /* 0x30000007ff0f7230 */ /* 0x000fe40000004100 */
[----:B------:R-:W-:-:S02]  /*d2e0*/  HADD2.F32 R24, -RZ, R4.H0_H0 ;  /* 0x20000004ff187230 */ /* 0x000fc40000004100 */
[----:B------:R-:W-:Y:S02]  /*d2f0*/  HADD2.F32 R26, -RZ, R4.H1_H1 ;  /* 0x30000004ff1a7230 */ /* 0x000fe40000004100 */
[----:B--2---:R-:W-:Y:S02]  /*d300*/  HADD2.F32 R5, -RZ, R21.H0_H0 ;  /* 0x20000015ff057230 */ /* 0x004fe40000004100 */
[--C-:B------:R-:W-:Y:S02]  /*d310*/  HADD2.F32 R7, -RZ, R20.reuse.H0_H0 ;  /* 0x20000014ff077230 */ /* 0x100fe40000004100 */
[----:B------:R-:W-:Y:S01]  /*d320*/  HADD2.F32 R14, -RZ, R20.H1_H1 ;  /* 0x30000014ff0e7230 */ /* 0x000fe20000004100 */
[C---:B------:R-:W-:Y:S01]  /*d330*/  FMUL.FTZ R34, R5.reuse, R3 ;  /* 0x0000000305227220 */ /* 0x040fe20000410000 */
[----:B------:R-:W-:Y:S01]  /*d340*/  HADD2.F32 R20, -RZ, R27.H0_H0 ;  /* 0x2000001bff147230 */ /* 0x000fe20000004100 */
[----:B------:R-:W-:Y:S01]  /*d350*/  FFMA.FTZ R47, R5, R9, R8 ;  /* 0x00000009052f7223 */ /* 0x000fe20000010008 */
[----:B------:R-:W-:-:S02]  /*d360*/  HADD2.F32 R18, -RZ, R6.H0_H0 ;  /* 0x20000006ff127230 */ /* 0x000fc40000004100 */
[----:B------:R-:W-:Y:S01]  /*d370*/  HADD2.F32 R17, -RZ, R6.H1_H1 ;  /* 0x30000006ff117230 */ /* 0x000fe20000004100 */
[----:B------:R-:W-:Y:S01]  /*d380*/  FMUL.FTZ R3, R19, R20 ;  /* 0x0000001413037220 */ /* 0x000fe20000410000 */
[----:B------:R-:W-:Y:S02]  /*d390*/  HADD2.F32 R4, -RZ, R21.H1_H1 ;  /* 0x30000015ff047230 */ /* 0x000fe40000004100 */
[----:B------:R-:W-:Y:S02]  /*d3a0*/  HADD2.F32 R6, -RZ, R91.H0_H0 ;  /* 0x2000005bff067230 */ /* 0x000fe40000004100 */
[----:B------:R-:W-:Y:S01]  /*d3b0*/  HADD2.F32 R8, -RZ, R93.H0_H0 ;  /* 0x2000005dff087230 */ /* 0x000fe20000004100 */
[----:B------:R-:W-:Y:S01]  /*d3c0*/  FFMA.FTZ R46, R4, R60, R3 ;  /* 0x0000003c042e7223 */ /* 0x000fe20000010003 */
[--C-:B------:R-:W-:Y:S01]  /*d3d0*/  HADD2.F32 R3, -RZ, R92.reuse.H1_H1 ;  /* 0x3000005cff037230 */ /* 0x100fe20000004100 */
[----:B------:R-:W-:Y:S01]  /*d3e0*/  FMUL.FTZ R5, R24, R6 ;  /* 0x0000000618057220 */ /* 0x000fe20000410000 */
[----:B------:R-:W-:Y:S01]  /*d3f0*/  HADD2.F32 R11, -RZ, R23.H0_H0 ;  /* 0x20000017ff0b7230 */ /* 0x000fe20000004100 */
[----:B------:R-:W-:Y:S01]  /*d400*/  FMUL.FTZ R33, R4, R20 ;  /* 0x0000001404217220 */ /* 0x000fe20000410000 */
[----:B------:R-:W-:Y:S01]  /*d410*/  HADD2.F32 R4, -RZ, R92.H0_H0 ;  /* 0x2000005cff047230 */ /* 0x000fe20000004100 */
[C---:B------:R-:W-:Y:S01]  /*d420*/  FFMA.FTZ R35, R7.reuse, R8, R5 ;  /* 0x0000000807237223 */ /* 0x040fe20000010005 */
[----:B------:R-:W-:Y:S01]  /*d430*/  HADD2.F32 R5, -RZ, R93.H1_H1 ;  /* 0x3000005dff057230 */ /* 0x000fe20000004100 */
[----:B------:R-:W-:Y:S01]  /*d440*/  FMUL.FTZ R31, R7, R6 ;  /* 0x00000006071f7220 */ /* 0x000fe20000410000 */
[--C-:B------:R-:W-:Y:S01]  /*d450*/  HADD2.F32 R13, -RZ, R22.reuse.H0_H0 ;  /* 0x20000016ff0d7230 */ /* 0x100fe20000004100 */
[-C--:B------:R-:W-:Y:S01]  /*d460*/  FMUL.FTZ R7, R16, R3.reuse ;  /* 0x0000000310077220 */ /* 0x080fe20000410000 */
[----:B------:R-:W-:Y:S01]  /*d470*/  HADD2.F32 R12, -RZ, R22.H1_H1 ;  /* 0x30000016ff0c7230 */ /* 0x000fe20000004100 */
[-C--:B------:R-:W-:Y:S01]  /*d480*/  FMUL.FTZ R20, R18, R4.reuse ;  /* 0x0000000412147220 */ /* 0x080fe20000410000 */
[----:B------:R-:W-:Y:S01]  /*d490*/  HADD2.F32 R6, -RZ, R94.H0_H0 ;  /* 0x2000005eff067230 */ /* 0x000fe20000004100 */
[----:B------:R-:W-:Y:S01]  /*d4a0*/  FMUL.FTZ R21, R11, R3 ;  /* 0x000000030b157220 */ /* 0x000fe20000410000 */
[----:B------:R-:W-:Y:S01]  /*d4b0*/  HADD2.F32 R22, -RZ, R32.H0_H0 ;  /* 0x20000020ff167230 */ /* 0x000fe20000004100 */
[----:B------:R-:W-:Y:S01]  /*d4c0*/  FMUL.FTZ R27, R13, R4 ;  /* 0x000000040d1b7220 */ /* 0x000fe20000410000 */
[----:B------:R-:W-:Y:S01]  /*d4d0*/  HADD2.F32 R10, -RZ, R23.H1_H1 ;  /* 0x30000017ff0a7230 */ /* 0x000fe20000004100 */
[----:B------:R-:W-:Y:S01]  /*d4e0*/  FFMA.FTZ R23, R11, R5, R7 ;  /* 0x000000050b177223 */ /* 0x000fe20000010007 */
[----:B------:R-:W-:Y:S01]  /*d4f0*/  HADD2.F32 R7, -RZ, R56.H0_H0 ;  /* 0x20000038ff077230 */ /* 0x000fe20000004100 */
[----:B------:R-:W-:Y:S01]  /*d500*/  FFMA.FTZ R32, R13, R6, R20 ;  /* 0x000000060d207223 */ /* 0x000fe20000010014 */
[----:B------:R-:W-:Y:S01]  /*d510*/  HADD2.F32 R13, -RZ, R45.H0_H0 ;  /* 0x2000002dff0d7230 */ /* 0x000fe20000004100 */
[----:B------:R-:W-:-:S02]  /*d520*/  FMUL.FTZ R3, R15, R22 ;  /* 0x000000160f037220 */ /* 0x000fc40000410000 */
[----:B------:R-:W-:Y:S02]  /*d530*/  FMUL.FTZ R4, R26, R7 ;  /* 0x000000071a047220 */ /* 0x000fe40000410000 */
[C---:B------:R-:W-:Y:S02]  /*d540*/  FMUL.FTZ R11, R10.reuse, R22 ;  /* 0x000000160a0b7220 */ /* 0x040fe40000410000 */
[----:B------:R-:W-:Y:S01]  /*d550*/  FFMA.FTZ R20, R10, R59, R3 ;  /* 0x0000003b0a147223 */ /* 0x000fe20000010003 */
[----:B------:R-:W-:Y:S01]  /*d560*/  HADD2.F32 R10, -RZ, R57.H0_H0 ;  /* 0x20000039ff0a7230 */ /* 0x000fe20000004100 */
[----:B------:R-:W-:Y:S02]  /*d570*/  FMUL.FTZ R3, R17, R13 ;  /* 0x0000000d11037220 */ /* 0x000fe40000410000 */
[C---:B------:R-:W-:Y:S02]  /*d580*/  FFMA.FTZ R22, R14.reuse, R44, R4 ;  /* 0x0000002c0e167223 */ /* 0x040fe40000010004 */
[----:B------:R-:W-:-:S02]  /*d590*/  FMUL.FTZ R7, R14, R7 ;  /* 0x000000070e077220 */ /* 0x000fc40000410000 */
[C---:B------:R-:W-:Y:S02]  /*d5a0*/  FMUL.FTZ R4, R12.reuse, R13 ;  /* 0x0000000d0c047220 */ /* 0x040fe40000410000 */
[----:B------:R-:W-:Y:S02]  /*d5b0*/  FFMA.FTZ R30, R12, R10, R3 ;  /* 0x0000000a0c1e7223 */ /* 0x000fe40000010003 */
[----:B------:R-:W-:Y:S02]  /*d5c0*/  FFMA.FTZ R14, R25, R9, -R34 ;  /* 0x00000009190e7223 */ /* 0x000fe40000010822 */
        /* <DEDUP_REMOVED lines=17> */
.L_x_1099:
[----:B------:R-:W-:Y:S05]  /*d6e0*/  BSYNC B0 ;  /* 0x0000000000007941 */ /* 0x000fea0003800000 */
.L_x_1098:
[----:B------:R-:W-:-:S13]  /*d6f0*/  ISETP.GE.AND P0, PT, R106, c[0x0][0x27c], PT ;  /* 0x00009f006a007a0c */ /* 0x000fda0003f06270 */
        /* <DEDUP_REMOVED lines=20> */
[----:B------:R-:W-:Y:S02]  /*d840*/  SHF.R.U32.HI R0, RZ, 0x10, R37 ;  /* 0x00000010ff007819 */ /* 0x000fe40000011625 */
[----:B------:R-:W-:Y:S01]  /*d850*/  SHF.L.U32 R24, R2, 0x1, RZ ;  /* 0x0000000102187819 */ /* 0x000fe200000006ff */
[----:B------:R-:W-:Y:S01]  /*d860*/  HADD2.F32 R2, -RZ, R94.H1_H1 ;  /* 0x3000005eff027230 */ /* 0x000fe20000004100 */
[----:B------:R-:W-:Y:S01]  /*d870*/  SHF.R.U32.HI R22, RZ, 0x10, R39 ;  /* 0x00000010ff167819 */ /* 0x000fe20000011627 */
[----:B------:R-:W-:Y:S01]  /*d880*/  HADD2.F32 R25, -RZ, R0.H0_H0 ;  /* 0x20000000ff197230 */ /* 0x000fe20000004100 */
[----:B------:R-:W-:Y:S01]  /*d890*/  SHF.R.U64 R31, R36, 0x10, R37 ;  /* 0x00000010241f7819 */ /* 0x000fe20000001225 */
[----:B------:R-:W2:Y:S01]  /*d8a0*/  LDS.128 R8, [R24+0xc100] ;  /* 0x00c1000018087984 */ /* 0x000ea20000000c00 */
[----:B------:R-:W-:Y:S01]  /*d8b0*/  HADD2.F32 R0, -RZ, R97.H0_H0 ;  /* 0x20000061ff007230 */ /* 0x000fe20000004100 */
[----:B------:R-:W-:Y:S01]  /*d8c0*/  SHF.R.U64 R40, R40, 0x10, R41 ;  /* 0x0000001028287819 */ /* 0x000fe20000001229 */
[----:B------:R-:W-:Y:S01]  /*d8d0*/  HADD2.F32 R41, -RZ, R21.H0_H0 ;  /* 0x20000015ff297230 */ /* 0x000fe20000004100 */
[----:B------:R-:W-:Y:S01]  /*d8e0*/  SHF.R.U32.HI R23, RZ, 0x10, R43 ;  /* 0x00000010ff177819 */ /* 0x000fe2000001162b */
[----:B------:R-:W-:Y:S01]  /*d8f0*/  HADD2.F32 R22, -RZ, R22.H0_H0 ;  /* 0x20000016ff167230 */ /* 0x000fe20000004100 */
[----:B------:R-:W-:Y:S01]  /*d900*/  SHF.R.U64 R26, R38, 0x10, R39 ;  /* 0x00000010261a7819 */ /* 0x000fe20000001227 */
[----:B------:R-:W-:Y:S01]  /*d910*/  HADD2.F32 R38, -RZ, R40.H0_H0 ;  /* 0x20000028ff267230 */ /* 0x000fe20000004100 */
[----:B------:R-:W-:Y:S01]  /*d920*/  SHF.R.U64 R37, R42, 0x10, R43 ;  /* 0x000000102a257819 */ /* 0x000fe2000000122b */
[----:B------:R-:W-:-:S04]  /*d930*/  HADD2.F32 R39, -RZ, R23.H0_H0 ;  /* 0x20000017ff277230 */ /* 0x000fc80000004100 */
[----:B------:R-:W-:Y:S02]  /*d940*/  HADD2.F32 R37, -RZ, R37.H0_H0 ;  /* 0x20000025ff257230 */ /* 0x000fe40000004100 */
[--C-:B-1----:R-:W-:Y:S02]  /*d950*/  HADD2.F32 R20, -RZ, R5.reuse.H0_H0 ;  /* 0x20000005ff147230 */ /* 0x102fe40000004100 */
[----:B------:R-:W-:Y:S02]  /*d960*/  HADD2.F32 R19, -RZ, R5.H1_H1 ;  /* 0x30000005ff137230 */ /* 0x000fe40000004100 */
[--C-:B------:R-:W-:Y:S02]  /*d970*/  HADD2.F32 R17, -RZ, R4.reuse.H0_H0 ;  /* 0x20000004ff117230 */ /* 0x100fe40000004100 */
[----:B------:R-:W-:Y:S02]  /*d980*/  HADD2.F32 R15, -RZ, R4.H1_H1 ;  /* 0x30000004ff0f7230 */ /* 0x000fe40000004100 */
[----:B------:R-:W-:-:S02]  /*d990*/  HADD2.F32 R18, -RZ, R7.H0_H0 ;  /* 0x20000007ff127230 */ /* 0x000fc40000004100 */
[----:B------:R-:W-:Y:S02]  /*d9a0*/  HADD2.F32 R16, -RZ, R7.H1_H1 ;  /* 0x30000007ff107230 */ /* 0x000fe40000004100 */
[--C-:B--2---:R-:W-:Y:S02]  /*d9b0*/  HADD2.F32 R5, -RZ, R9.reuse.H0_H0 ;  /* 0x20000009ff057230 */ /* 0x104fe40000004100 */
[----:B------:R-:W-:Y:S02]  /*d9c0*/  HADD2.F32 R4, -RZ, R9.H1_H1 ;  /* 0x30000009ff047230 */ /* 0x000fe40000004100 */
[--C-:B------:R-:W-:Y:S01]  /*d9d0*/  HADD2.F32 R14, -RZ, R6.reuse.H0_H0 ;  /* 0x20000006ff0e7230 */ /* 0x100fe20000004100 */
[----:B------:R-:W-:Y:S01]  /*d9e0*/  FMUL.FTZ R34, R5, R2 ;  /* 0x0000000205227220 */ /* 0x000fe20000410000 */
[----:B------:R-:W-:Y:S01]  /*d9f0*/  HADD2.F32 R13, -RZ, R6.H1_H1 ;  /* 0x30000006ff0d7230 */ /* 0x000fe20000004100 */
[----:B------:R-:W-:Y:S01]  /*da00*/  FMUL.FTZ R32, R4, R25 ;  /* 0x0000001904207220 */ /* 0x000fe20000410000 */
[----:B------:R-:W-:-:S02]  /*da10*/  HADD2.F32 R12, -RZ, R8.H0_H0 ;  /* 0x20000008ff0c7230 */ /* 0x000fc40000004100 */
[----:B------:R-:W-:Y:S02]  /*da20*/  HADD2.F32 R9, -RZ, R8.H1_H1 ;  /* 0x30000008ff097230 */ /* 0x000fe40000004100 */
[--C-:B------:R-:W-:Y:S02]  /*da30*/  HADD2.F32 R8, -RZ, R10.reuse.H0_H0 ;  /* 0x2000000aff087230 */ /* 0x100fe40000004100 */
[----:B------:R-:W-:Y:S01]  /*da40*/  HADD2.F32 R7, -RZ, R10.H1_H1 ;  /* 0x3000000aff077230 */ /* 0x000fe20000004100 */
[----:B------:R-:W-:Y:S01]  /*da50*/  FMUL.FTZ R10, R20, R2 ;  /* 0x00000002140a7220 */ /* 0x000fe20000410000 */
[----:B------:R-:W-:Y:S01]  /*da60*/  HADD2.F32 R6, -RZ, R97.H1_H1 ;  /* 0x30000061ff067230 */ /* 0x000fe20000004100 */
[----:B------:R-:W-:Y:S01]  /*da70*/  FMUL.FTZ R2, R18, R0 ;  /* 0x0000000012027220 */ /* 0x000fe20000410000 */
[--C-:B------:R-:W-:Y:S02]  /*da80*/  HADD2.F32 R3, -RZ, R11.reuse.H0_H0 ;  /* 0x2000000bff037230 */ /* 0x100fe40000004100 */
[----:B------:R-:W-:Y:S01]  /*da90*/  HADD2.F32 R11, -RZ, R11.H1_H1 ;  /* 0x3000000bff0b7230 */ /* 0x000fe20000004100 */
[----:B------:R-:W-:Y:S01]  /*daa0*/  FFMA.FTZ R36, R5, R6, R10 ;  /* 0x0000000605247223 */ /* 0x000fe2000001000a */
[----:B------:R-:W-:Y:S01]  /*dab0*/  HADD2.F32 R5, -RZ, R99.H0_H0 ;  /* 0x20000063ff057230 */ /* 0x000fe20000004100 */
[----:B------:R-:W-:Y:S01]  /*dac0*/  FMUL.FTZ R28, R3, R0 ;  /* 0x00000000031c7220 */ /* 0x000fe20000410000 */
[----:B------:R-:W-:Y:S01]  /*dad0*/  HADD2.F32 R0, -RZ, R98.H0_H0 ;  /* 0x20000062ff007230 */ /* 0x000fe20000004100 */
[----:B------:R-:W-:-:S02]  /*dae0*/  FMUL.FTZ R10, R19, R25 ;  /* 0x00000019130a7220 */ /* 0x000fc40000410000 */
[----:B------:R-:W-:Y:S01]  /*daf0*/  FFMA.FTZ R33, R3, R5, R2 ;  /* 0x0000000503217223 */ /* 0x000fe20000010002 */
[----:B------:R-:W-:Y:S01]  /*db00*/  HADD2.F32 R3, -RZ, R99.H1_H1 ;  /* 0x30000063ff037230 */ /* 0x000fe20000004100 */
[----:B------:R-:W-:Y:S01]  /*db10*/  FFMA.FTZ R35, R4, R41, R10 ;  /* 0x0000002904237223 */ /* 0x000fe2000001000a */
[----:B------:R-:W-:Y:S01]  /*db20*/  HADD2.F32 R2, -RZ, R98.H1_H1 ;  /* 0x30000062ff027230 */ /* 0x000fe20000004100 */
[----:B------:R-:W-:Y:S02]  /*db30*/  FMUL.FTZ R4, R16, R22 ;  /* 0x0000001610047220 */ /* 0x000fe40000410000 */
[-C--:B------:R-:W-:Y:S02]  /*db40*/  FMUL.FTZ R10, R17, R0.reuse ;  /* 0x00000000110a7220 */ /* 0x080fe40000410000 */
[----:B------:R-:W-:Y:S01]  /*db50*/  FMUL.FTZ R23, R12, R0 ;  /* 0x000000000c177220 */ /* 0x000fe20000410000 */
[----:B------:R-:W-:Y:S01]  /*db60*/  HADD2.F32 R0, -RZ, R101.H1_H1 ;  /* 0x30000065ff007230 */ /* 0x000fe20000004100 */
        /* <DEDUP_REMOVED lines=32> */
.L_x_1095:
[----:B------:R-:W-:Y:S05]  /*dd70*/  BSYNC B1 ;  /* 0x0000000000017941 */ /* 0x000fea0003800000 */
.L_x_1094:
[----:B------:R-:W-:-:S04]  /*dd80*/  IADD3 R0, R239, 0x40, RZ ;  /* 0x00000040ef007810 */ /* 0x000fc80007ffe0ff */
[----:B------:R-:W-:-:S13]  /*dd90*/  ISETP.GE.AND P0, PT, R0, R87, PT ;  /* 0x000000570000720c */ /* 0x000fda0003f06270 */
[----:B------:R-:W-:Y:S05]  /*dda0*/  @P0 BRA `(.L_x_1079) ;  /* 0x0000140000000947 */ /* 0x000fea0003800000 */
[----:B------:R2:W5:Y:S01]  /*ddb0*/  LDL R42, [R1+0x40] ;  /* 0x00004000012a7983 */ /* 0x0005620000100800 */
[----:B------:R-:W-:Y:S01]  /*ddc0*/  ISETP.GE.AND P0, PT, R102, c[0x0][0x27c], PT ;  /* 0x00009f0066007a0c */ /* 0x000fe20003f06270 */
[----:B------:R-:W-:Y:S01]  /*ddd0*/  BSSY B0, `(.L_x_1100) ;  /* 0x000006b000007945 */ /* 0x000fe20003800000 */
[C---:B------:R-:W-:Y:S02]  /*dde0*/  IADD3 R43, R239.reuse, 0x40, RZ ;  /* 0x00000040ef2b7810 */ /* 0x040fe40007ffe0ff */
[----:B-1----:R-:W-:-:S03]  /*ddf0*/  IADD3 R44, R239, 0x40, RZ ;  /* 0x00000040ef2c7810 */ /* 0x002fc60007ffe0ff */
[----:B------:R-:W-:Y:S02]  /*de00*/  IMAD.SHL.U32 R43, R43, 0x40, RZ ;  /* 0x000000402b2b7824 */ /* 0x000fe400078e00ff */
[----:B------:R-:W-:-:S03]  /*de10*/  IMAD.SHL.U32 R44, R44, 0x40, RZ ;  /* 0x000000402c2c7824 */ /* 0x000fc600078e00ff */
[----:B------:R-:W-:Y:S02]  /*de20*/  LOP3.LUT R43, R43, 0x1c0, RZ, 0xc0, !PT ;  /* 0x000001c02b2b7812 */ /* 0x000fe400078ec0ff */
[----:B------:R-:W-:Y:S02]  /*de30*/  LOP3.LUT R44, R44, 0x1c0, RZ, 0xc0, !PT ;  /* 0x000001c02c2c7812 */ /* 0x000fe400078ec0ff */
[----:B------:R-:W-:Y:S01]  /*de40*/  SHF.R.U32.HI R43, RZ, 0x3, R43 ;  /* 0x00000003ff2b7819 */ /* 0x000fe2000001162b */
[----:B------:R-:W-:Y:S05]  /*de50*/  @P0 BRA `(.L_x_1101) ;  /* 0x0000062000000947 */ /* 0x000fea0003800000 */
[----:B------:R-:W-:Y:S02]  /*de60*/  MOV R3, c[0x0][0x27c] ;  /* 0x00009f0000037a02 */ /* 0x000fe40000000f00 */
[----:B------:R-:W-:Y:S02]  /*de70*/  LOP3.LUT R0, R44, 0x38, R102, 0xf8, !PT ;  /* 0x000000382c007812 */ /* 0x000fe400078ef866 */
[----:B------:R-:W-:Y:S02]  /*de80*/  LEA.HI R3, R3, R121, RZ, 0x1d ;  /* 0x0000007903037211 */ /* 0x000fe400078fe8ff */
[----:B------:R-:W-:-:S02]  /*de90*/  SHF.R.U32.HI R22, RZ, 0x10, R53 ;  /* 0x00000010ff167819 */ /* 0x000fc40000011635 */
[----:B------:R-:W-:Y:S02]  /*dea0*/  SHF.R.S32.HI R4, RZ, 0x1f, R3 ;  /* 0x0000001fff047819 */ /* 0x000fe40000011403 */
[----:B------:R-:W-:Y:S02]  /*deb0*/  SHF.L.U32 R2, R3, 0x3, RZ ;  /* 0x0000000303027819 */ /* 0x000fe400000006ff */
[----:B------:R-:W-:Y:S02]  /*dec0*/  LEA.HI R4, R4, R3, RZ, 0x3 ;  /* 0x0000000304047211 */ /* 0x000fe400078f18ff */
[----:B-----5:R-:W-:Y:S02]  /*ded0*/  LOP3.LUT R3, R42, R0, R43, 0xf6, !PT ;  /* 0x000000002a037212 */ /* 0x020fe400078ef62b */
[----:B------:R-:W-:Y:S02]  /*dee0*/  LOP3.LUT R2, R44, 0x38, R2, 0xf8, !PT ;  /* 0x000000382c027812 */ /* 0x000fe400078ef802 */
[----:B------:R-:W-:-:S02]  /*def0*/  SHF.L.U32 R0, R4, 0xa, RZ ;  /* 0x0000000a04007819 */ /* 0x000fc400000006ff */
[----:B------:R-:W-:Y:S02]  /*df00*/  LOP3.LUT R2, R2, R43, RZ, 0x3c, !PT ;  /* 0x0000002b02027212 */ /* 0x000fe400078e3cff */
[----:B------:R-:W-:Y:S02]  /*df10*/  LOP3.LUT R0, R0, 0x7fffe000, RZ, 0xc0, !PT ;  /* 0x7fffe00000007812 */ /* 0x000fe400078ec0ff */
[----:B------:R-:W-:Y:S02]  /*df20*/  LEA R25, R3, 0xc100, 0x1 ;  /* 0x0000c10003197811 */ /* 0x000fe400078e08ff */
[----:B------:R-:W-:Y:S02]  /*df30*/  IADD3 R0, R2, R0, R42 ;  /* 0x0000000002007210 */ /* 0x000fe40007ffe02a */
[----:B------:R-:W-:Y:S01]  /*df40*/  SHF.R.U32.HI R23, RZ, 0x10, R49 ;  /* 0x00000010ff177819 */ /* 0x000fe20000011631 */
[----:B------:R-:W1:Y:S01]  /*df50*/  LDS.128 R4, [R25] ;  /* 0x0000000019047984 */ /* 0x000e620000000c00 */
[----:B------:R-:W-:Y:S01]  /*df60*/  SHF.L.U32 R24, R0, 0x1, RZ ;  /* 0x0000000100187819 */ /* 0x000fe200000006ff */
[----:B------:R-:W-:Y:S01]  /*df70*/  HADD2.F32 R0, -RZ, R101.H0_H0 ;  /* 0x20000065ff007230 */ /* 0x000fe20000004100 */
[----:B------:R-:W-:Y:S01]  /*df80*/  SHF.R.U32.HI R26, RZ, 0x10, R55 ;  /* 0x00000010ff1a7819 */ /* 0x000fe20000011637 */
[----:B------:R-:W-:Y:S01]  /*df90*/  HADD2.F32 R41, -RZ, R23.H0_H0 ;  /* 0x20000017ff297230 */ /* 0x000fe20000004100 */
[----:B------:R-:W-:Y:S01]  /*dfa0*/  SHF.R.U64 R37, R52, 0x10, R53 ;  /* 0x0000001034257819 */ /* 0x000fe20000001235 */
[----:B------:R-:W3:Y:S01]  /*dfb0*/  LDS.128 R8, [R24+0xc100] ;  /* 0x00c1000018087984 */ /* 0x000ee20000000c00 */
[----:B------:R-:W-:-:S02]  /*dfc0*/  SHF.R.U32.HI R28, RZ, 0x10, R51 ;  /* 0x00000010ff1c7819 */ /* 0x000fc40000011633 */
[----:B------:R-:W-:Y:S02]  /*dfd0*/  SHF.R.U64 R39, R48, 0x10, R49 ;  /* 0x0000001030277819 */ /* 0x000fe40000001231 */
[----:B------:R-:W-:Y:S01]  /*dfe0*/  SHF.R.U64 R32, R54, 0x10, R55 ;  /* 0x0000001036207819 */ /* 0x000fe20000001237 */
[----:B------:R-:W-:Y:S01]  /*dff0*/  HADD2.F32 R40, -RZ, R28.H0_H0 ;  /* 0x2000001cff287230 */ /* 0x000fe20000004100 */
[----:B------:R-:W-:Y:S01]  /*e000*/  SHF.R.U64 R38, R50, 0x10, R51 ;  /* 0x0000001032267819 */ /* 0x000fe20000001233 */
[----:B------:R-:W-:Y:S02]  /*e010*/  HADD2.F32 R39, -RZ, R39.H0_H0 ;  /* 0x20000027ff277230 */ /* 0x000fe40000004100 */
[----:B-1----:R-:W-:Y:S02]  /*e020*/  HADD2.F32 R20, -RZ, R5.H0_H0 ;  /* 0x20000005ff147230 */ /* 0x002fe40000004100 */
[--C-:B------:R-:W-:Y:S02]  /*e030*/  HADD2.F32 R15, -RZ, R7.reuse.H0_H0 ;  /* 0x20000007ff0f7230 */ /* 0x100fe40000004100 */
[----:B------:R-:W-:-:S02]  /*e040*/  HADD2.F32 R14, -RZ, R7.H1_H1 ;  /* 0x30000007ff0e7230 */ /* 0x000fc40000004100 */
[--C-:B---3--:R-:W-:Y:S02]  /*e050*/  HADD2.F32 R3, -RZ, R9.reuse.H0_H0 ;  /* 0x20000009ff037230 */ /* 0x108fe40000004100 */
[----:B------:R-:W-:Y:S02]  /*e060*/  HADD2.F32 R2, -RZ, R9.H1_H1 ;  /* 0x30000009ff027230 */ /* 0x000fe40000004100 */
[--C-:B------:R-:W-:Y:S01]  /*e070*/  HADD2.F32 R9, -RZ, R8.reuse.H0_H0 ;  /* 0x20000008ff097230 */ /* 0x100fe20000004100 */
[----:B------:R-:W-:Y:S01]  /*e080*/  FMUL.FTZ R31, R3, R0 ;  /* 0x00000000031f7220 */ /* 0x000fe20000410000 */
[----:B------:R-:W-:Y:S02]  /*e090*/  HADD2.F32 R13, -RZ, R8.H1_H1 ;  /* 0x30000008ff0d7230 */ /* 0x000fe40000004100 */
[--C-:B------:R-:W-:Y:S02]  /*e0a0*/  HADD2.F32 R8, -RZ, R11.reuse.H0_H0 ;  /* 0x2000000bff087230 */ /* 0x100fe40000004100 */
[----:B------:R-:W-:-:S02]  /*e0b0*/  HADD2.F32 R7, -RZ, R11.H1_H1 ;  /* 0x3000000bff077230 */ /* 0x000fc40000004100 */
[----:B------:R-:W-:Y:S01]  /*e0c0*/  HADD2.F32 R18, -RZ, R5.H1_H1 ;  /* 0x30000005ff127230 */ /* 0x000fe20000004100 */
[----:B------:R-:W-:Y:S01]  /*e0d0*/  FMUL.FTZ R5, R20, R0 ;  /* 0x0000000014057220 */ /* 0x000fe20000410000 */
[----:B------:R-:W-:Y:S02]  /*e0e0*/  HADD2.F32 R11, -RZ, R22.H0_H0 ;  /* 0x20000016ff0b7230 */ /* 0x000fe40000004100 */
[--C-:B------:R-:W-:Y:S02]  /*e0f0*/  HADD2.F32 R17, -RZ, R6.reuse.H0_H0 ;  /* 0x20000006ff117230 */ /* 0x100fe40000004100 */
[----:B------:R-:W-:Y:S01]  /*e100*/  HADD2.F32 R16, -RZ, R6.H1_H1 ;  /* 0x30000006ff107230 */ /* 0x000fe20000004100 */
[-C--:B------:R-:W-:Y:S01]  /*e110*/  FMUL.FTZ R0, R18, R11.reuse ;  /* 0x0000000b12007220 */ /* 0x080fe20000410000 */
[----:B------:R-:W-:Y:S01]  /*e120*/  HADD2.F32 R6, -RZ, R104.H1_H1 ;  /* 0x30000068ff067230 */ /* 0x000fe20000004100 */
[C---:B------:R-:W-:Y:S01]  /*e130*/  FMUL.FTZ R30, R2.reuse, R11 ;  /* 0x0000000b021e7220 */ /* 0x040fe20000410000 */
[--C-:B------:R-:W-:Y:S01]  /*e140*/  HADD2.F32 R19, -RZ, R4.reuse.H0_H0 ;  /* 0x20000004ff137230 */ /* 0x100fe20000004100 */
[----:B------:R-:W-:Y:S01]  /*e150*/  FFMA.FTZ R35, R2, R41, R0 ;  /* 0x0000002902237223 */ /* 0x000fe20000010000 */
[----:B------:R-:W-:Y:S01]  /*e160*/  HADD2.F32 R21, -RZ, R4.H1_H1 ;  /* 0x30000004ff157230 */ /* 0x000fe20000004100 */
[----:B------:R-:W-:Y:S01]  /*e170*/  FFMA.FTZ R36, R3, R6, R5 ;  /* 0x0000000603247223 */ /* 0x000fe20000010005 */
[----:B------:R-:W-:-:S02]  /*e180*/  HADD2.F32 R4, -RZ, R104.H0_H0 ;  /* 0x20000068ff047230 */ /* 0x000fc40000004100 */
[----:B------:R-:W-:Y:S02]  /*e190*/  HADD2.F32 R5, -RZ, R108.H0_H0 ;  /* 0x2000006cff057230 */ /* 0x000fe40000004100 */
[--C-:B------:R-:W-:Y:S01]  /*e1a0*/  HADD2.F32 R0, -RZ, R105.reuse.H1_H1 ;  /* 0x30000069ff007230 */ /* 0x100fe20000004100 */
[-C--:B------:R-:W-:Y:S01]  /*e1b0*/  FMUL.FTZ R3, R19, R4.reuse ;  /* 0x0000000413037220 */ /* 0x080fe20000410000 */
[----:B------:R-:W-:Y:S01]  /*e1c0*/  HADD2.F32 R2, -RZ, R105.H0_H0 ;  /* 0x20000069ff027230 */ /* 0x000fe20000004100 */
[C---:B------:R-:W-:Y:S01]  /*e1d0*/  FMUL.FTZ R29, R9.reuse, R4 ;  /* 0x00000004091d7220 */ /* 0x040fe20000410000 */
[----:B------:R-:W-:Y:S01]  /*e1e0*/  HADD2.F32 R22, -RZ, R26.H0_H0 ;  /* 0x2000001aff167230 */ /* 0x000fe20000004100 */
[----:B------:R-:W-:Y:S01]  /*e1f0*/  FFMA.FTZ R33, R9, R5, R3 ;  /* 0x0000000509217223 */ /* 0x000fe20000010003 */
[----:B------:R-:W-:Y:S01]  /*e200*/  HADD2.F32 R3, -RZ, R108.H1_H1 ;  /* 0x3000006cff037230 */ /* 0x000fe20000004100 */
[-C--:B------:R-:W-:Y:S01]  /*e210*/  FMUL.FTZ R9, R15, R0.reuse ;  /* 0x000000000f097220 */ /* 0x080fe20000410000 */
[----:B------:R-:W-:Y:S01]  /*e220*/  HADD2.F32 R12, -RZ, R10.H0_H0 ;  /* 0x2000000aff0c7230 */ /* 0x000fe20000004100 */
[C---:B------:R-:W-:Y:S01]  /*e230*/  FMUL.FTZ R23, R8.reuse, R0 ;  /* 0x0000000008177220 */ /* 0x040fe20000410000 */
[----:B------:R-:W-:Y:S01]  /*e240*/  HADD2.F32 R4, -RZ, R109.H0_H0 ;  /* 0x2000006dff047230 */ /* 0x000fe20000004100 */
[----:B------:R-:W-:Y:S01]  /*e250*/  FFMA.FTZ R26, R8, R3, R9 ;  /* 0x00000003081a7223 */ /* 0x000fe20000010009 */
[----:B------:R-:W-:Y:S01]  /*e260*/  HADD2.F32 R8, -RZ, R37.H0_H0 ;  /* 0x20000025ff087230 */ /* 0x000fe20000004100 */
[----:B------:R-:W-:Y:S01]  /*e270*/  FMUL.FTZ R11, R17, R2 ;  /* 0x00000002110b7220 */ /* 0x000fe20000410000 */
[----:B------:R-:W-:Y:S01]  /*e280*/  HADD2.F32 R9, -RZ, R32.H0_H0 ;  /* 0x20000020ff097230 */ /* 0x000fe20000004100 */
[----:B------:R-:W-:Y:S01]  /*e290*/  FMUL.FTZ R0, R14, R22 ;  /* 0x000000160e007220 */ /* 0x000fe20000410000 */
[----:B------:R-:W-:Y:S01]  /*e2a0*/  HADD2.F32 R10, -RZ, R10.H1_H1 ;  /* 0x3000000aff0a7230 */ /* 0x000fe20000004100 */
[C---:B------:R-:W-:Y:S01]  /*e2b0*/  FMUL.FTZ R27, R12.reuse, R2 ;  /* 0x000000020c1b7220 */ /* 0x040fe20000410000 */
[----:B------:R-:W-:Y:S01]  /*e2c0*/  HADD2.F32 R32, -RZ, R38.H0_H0 ;  /* 0x20000026ff207230 */ /* 0x000fe20000004100 */
[----:B------:R-:W-:-:S02]  /*e2d0*/  FFMA.FTZ R34, R12, R4, R11 ;  /* 0x000000040c227223 */ /* 0x000fc4000001000b */
[----:B------:R-:W-:Y:S02]  /*e2e0*/  FMUL.FTZ R2, R21, R8 ;  /* 0x0000000815027220 */ /* 0x000fe40000410000 */
[C---:B------:R-:W-:Y:S02]  /*e2f0*/  FMUL.FTZ R11, R7.reuse, R22 ;  /* 0x00000016070b7220 */ /* 0x040fe40000410000 */
[----:B------:R-:W-:Y:S02]  /*e300*/  FFMA.FTZ R22, R7, R40, R0 ;  /* 0x0000002807167223 */ /* 0x000fe40000010000 */
[C---:B------:R-:W-:Y:S02]  /*e310*/  FMUL.FTZ R7, R13.reuse, R8 ;  /* 0x000000080d077220 */ /* 0x040fe40000410000 */
[----:B------:R-:W-:Y:S02]  /*e320*/  FMUL.FTZ R0, R16, R9 ;  /* 0x0000000910007220 */ /* 0x000fe40000410000 */
[----:B------:R-:W-:-:S02]  /*e330*/  FFMA.FTZ R13, R13, R39, R2 ;  /* 0x000000270d0d7223 */ /* 0x000fc40000010002 */
[C---:B------:R-:W-:Y:S02]  /*e340*/  FMUL.FTZ R2, R10.reuse, R9 ;  /* 0x000000090a027220 */ /* 0x040fe40000410000 */
[----:B------:R-:W-:Y:S02]  /*e350*/  FFMA.FTZ R28, R10, R32, R0 ;  /* 0x000000200a1c7223 */ /* 0x000fe40000010000 */
        /* <DEDUP_REMOVED lines=18> */
.L_x_1101:
[----:B------:R-:W-:Y:S05]  /*e480*/  BSYNC B0 ;  /* 0x0000000000007941 */ /* 0x000fea0003800000 */
.L_x_1100:
[----:B------:R-:W-:Y:S01]  /*e490*/  ISETP.GE.AND P0, PT, R107, c[0x0][0x27c], PT ;  /* 0x00009f006b007a0c */ /* 0x000fe20003f06270 */
[----:B------:R-:W-:-:S12]  /*e4a0*/  BSSY B0, `(.L_x_1102) ;  /* 0x0000068000007945 */ /* 0x000fd80003800000 */
[----:B------:R-:W-:Y:S05]  /*e4b0*/  @P0 BRA `(.L_x_1103) ;  /* 0x0000066000000947 */ /* 0x000fea0003800000 */
[----:B------:R-:W-:Y:S02]  /*e4c0*/  MOV R0, c[0x0][0x27c] ;  /* 0x00009f0000007a02 */ /* 0x000fe40000000f00 */
[----:B------:R-:W-:Y:S02]  /*e4d0*/  LEA.HI R3, R89, R107, RZ, 0x6 ;  /* 0x0000006b59037211 */ /* 0x000fe400078f30ff */
[----:B------:R-:W-:Y:S02]  /*e4e0*/  LEA.HI R0, R0, R85, RZ, 0x1d ;  /* 0x0000005500007211 */ /* 0x000fe400078fe8ff */
[----:B------:R-:W-:Y:S02]  /*e4f0*/  LOP3.LUT R2, R44, 0x38, R90, 0xf8, !PT ;  /* 0x000000382c027812 */ /* 0x000fe400078ef85a */
[----:B-1----:R-:W-:Y:S02]  /*e500*/  SHF.L.U32 R5, R3, 0x7, RZ ;  /* 0x0000000703057819 */ /* 0x002fe400000006ff */
[----:B------:R-:W-:-:S02]  /*e510*/  SHF.R.S32.HI R3, RZ, 0x1f, R0 ;  /* 0x0000001fff037819 */ /* 0x000fc40000011400 */
[----:B------:R-:W-:Y:S02]  /*e520*/  LOP3.LUT R2, R2, R43, RZ, 0x3c, !PT ;  /* 0x0000002b02027212 */ /* 0x000fe400078e3cff */
[----:B------:R-:W-:Y:S02]  /*e530*/  LOP3.LUT R5, R5, 0xffffe000, RZ, 0xc0, !PT ;  /* 0xffffe00005057812 */ /* 0x000fe400078ec0ff */
[----:B------:R-:W-:Y:S02]  /*e540*/  SHF.L.U32 R4, R0, 0x3, RZ ;  /* 0x0000000300047819 */ /* 0x000fe400000006ff */
[----:B------:R-:W-:Y:S02]  /*e550*/  LEA.HI R3, R3, R0, RZ, 0x3 ;  /* 0x0000000003037211 */ /* 0x000fe400078f18ff */
[----:B-----5:R-:W-:Y:S02]  /*e560*/  IADD3 R0, R2, R5, R42 ;  /* 0x0000000502007210 */ /* 0x020fe40007ffe02a */
[----:B------:R-:W-:-:S02]  /*e570*/  LOP3.LUT R4, R44, 0x38, R4, 0xf8, !PT ;  /* 0x000000382c047812 */ /* 0x000fc400078ef804 */
[----:B------:R-:W-:Y:S02]  /*e580*/  SHF.L.U32 R2, R3, 0xa, RZ ;  /* 0x0000000a03027819 */ /* 0x000fe400000006ff */
[----:B------:R-:W-:Y:S02]  /*e590*/  LEA R25, R0, 0xc100, 0x1 ;  /* 0x0000c10000197811 */ /* 0x000fe400078e08ff */
[----:B------:R-:W-:Y:S02]  /*e5a0*/  LOP3.LUT R0, R4, R43, RZ, 0x3c, !PT ;  /* 0x0000002b04007212 */ /* 0x000fe400078e3cff */
[----:B------:R-:W-:Y:S01]  /*e5b0*/  LOP3.LUT R2, R2, 0x7fffe000, RZ, 0xc0, !PT ;  /* 0x7fffe00002027812 */ /* 0x000fe200078ec0ff */
[----:B------:R-:W1:Y:S01]  /*e5c0*/  LDS.128 R4, [R25] ;  /* 0x0000000019047984 */ /* 0x000e620000000c00 */
[----:B------:R-:W-:Y:S02]  /*e5d0*/  SHF.R.U32.HI R22, RZ, 0x10, R73 ;  /* 0x00000010ff167819 */ /* 0x000fe40000011649 */
[----:B------:R-:W-:Y:S01]  /*e5e0*/  IADD3 R2, R0, R2, R42 ;  /* 0x0000000200027210 */ /* 0x000fe20007ffe02a */
[----:B------:R-:W-:Y:S01]  /*e5f0*/  HADD2.F32 R0, -RZ, R109.H1_H1 ;  /* 0x3000006dff007230 */ /* 0x000fe20000004100 */
[----:B------:R-:W-:-:S02]  /*e600*/  SHF.R.U32.HI R23, RZ, 0x10, R69 ;  /* 0x00000010ff177819 */ /* 0x000fc40000011645 */
[----:B------:R-:W-:Y:S02]  /*e610*/  SHF.L.U32 R24, R2, 0x1, RZ ;  /* 0x0000000102187819 */ /* 0x000fe400000006ff */
[----:B------:R-:W-:Y:S01]  /*e620*/  SHF.R.U32.HI R26, RZ, 0x10, R75 ;  /* 0x00000010ff1a7819 */ /* 0x000fe2000001164b */
[----:B------:R-:W-:Y:S01]  /*e630*/  HADD2.F32 R41, -RZ, R23.H0_H0 ;  /* 0x20000017ff297230 */ /* 0x000fe20000004100 */
[----:B------:R-:W-:Y:S01]  /*e640*/  SHF.R.U64 R32, R72, 0x10, R73 ;  /* 0x0000001048207819 */ /* 0x000fe20000001249 */
[----:B------:R-:W3:Y:S01]  /*e650*/  LDS.128 R8, [R24+0xc100] ;  /* 0x00c1000018087984 */ /* 0x000ee20000000c00 */
[----:B------:R-:W-:Y:S02]  /*e660*/  SHF.R.U32.HI R28, RZ, 0x10, R71 ;  /* 0x00000010ff1c7819 */ /* 0x000fe40000011647 */
[----:B------:R-:W-:Y:S02]  /*e670*/  SHF.R.U64 R33, R74, 0x10, R75 ;  /* 0x000000104a217819 */ /* 0x000fe4000000124b */
[----:B------:R-:W-:Y:S01]  /*e680*/  SHF.R.U64 R36, R68, 0x10, R69 ;  /* 0x0000001044247819 */ /* 0x000fe20000001245 */
[----:B------:R-:W-:Y:S01]  /*e690*/  HADD2.F32 R40, -RZ, R28.H0_H0 ;  /* 0x2000001cff287230 */ /* 0x000fe20000004100 */
[----:B------:R-:W-:Y:S01]  /*e6a0*/  SHF.R.U64 R38, R70, 0x10, R71 ;  /* 0x0000001046267819 */ /* 0x000fe20000001247 */
[----:B-1----:R-:W-:-:S02]  /*e6b0*/  HADD2.F32 R20, -RZ, R5.H0_H0 ;  /* 0x20000005ff147230 */ /* 0x002fc40000004100 */
[--C-:B------:R-:W-:Y:S02]  /*e6c0*/  HADD2.F32 R15, -RZ, R7.reuse.H0_H0 ;  /* 0x20000007ff0f7230 */ /* 0x100fe40000004100 */
[----:B------:R-:W-:Y:S02]  /*e6d0*/  HADD2.F32 R14, -RZ, R7.H1_H1 ;  /* 0x30000007ff0e7230 */ /* 0x000fe40000004100 */
[----:B------:R-:W-:Y:S01]  /*e6e0*/  HADD2.F32 R18, -RZ, R5.H1_H1 ;  /* 0x30000005ff127230 */ /* 0x000fe20000004100 */
[----:B------:R-:W-:Y:S01]  /*e6f0*/  FMUL.FTZ R5, R20, R0 ;  /* 0x0000000014057220 */ /* 0x000fe20000410000 */
[--C-:B------:R-:W-:Y:S02]  /*e700*/  HADD2.F32 R17, -RZ, R6.reuse.H0_H0 ;  /* 0x20000006ff117230 */ /* 0x100fe40000004100 */
[----:B------:R-:W-:Y:S02]  /*e710*/  HADD2.F32 R16, -RZ, R6.H1_H1 ;  /* 0x30000006ff107230 */ /* 0x000fe40000004100 */
[----:B---3--:R-:W-:-:S02]  /*e720*/  HADD2.F32 R3, -RZ, R9.H0_H0 ;  /* 0x20000009ff037230 */ /* 0x008fc40000004100 */
[----:B------:R-:W-:Y:S02]  /*e730*/  HADD2.F32 R2, -RZ, R9.H1_H1 ;  /* 0x30000009ff027230 */ /* 0x000fe40000004100 */
[--C-:B------:R-:W-:Y:S01]  /*e740*/  HADD2.F32 R9, -RZ, R8.reuse.H0_H0 ;  /* 0x20000008ff097230 */ /* 0x100fe20000004100 */
[----:B------:R-:W-:Y:S01]  /*e750*/  FMUL.FTZ R31, R3, R0 ;  /* 0x00000000031f7220 */ /* 0x000fe20000410000 */
[----:B------:R-:W-:Y:S02]  /*e760*/  HADD2.F32 R13, -RZ, R8.H1_H1 ;  /* 0x30000008ff0d7230 */ /* 0x000fe40000004100 */
[--C-:B------:R-:W-:Y:S02]  /*e770*/  HADD2.F32 R8, -RZ, R11.reuse.H0_H0 ;  /* 0x2000000bff087230 */ /* 0x100fe40000004100 */
[----:B------:R-:W-:Y:S02]  /*e780*/  HADD2.F32 R7, -RZ, R11.H1_H1 ;  /* 0x3000000bff077230 */ /* 0x000fe40000004100 */
[----:B------:R-:W-:-:S02]  /*e790*/  HADD2.F32 R11, -RZ, R22.H0_H0 ;  /* 0x20000016ff0b7230 */ /* 0x000fc40000004100 */
[----:B------:R-:W-:Y:S02]  /*e7a0*/  HADD2.F32 R6, -RZ, R110.H1_H1 ;  /* 0x3000006eff067230 */ /* 0x000fe40000004100 */
[--C-:B------:R-:W-:Y:S01]  /*e7b0*/  HADD2.F32 R19, -RZ, R4.reuse.H0_H0 ;  /* 0x20000004ff137230 */ /* 0x100fe20000004100 */
[----:B------:R-:W-:Y:S01]  /*e7c0*/  FMUL.FTZ R0, R18, R11 ;  /* 0x0000000b12007220 */ /* 0x000fe20000410000 */
[----:B------:R-:W-:Y:S01]  /*e7d0*/  HADD2.F32 R21, -RZ, R4.H1_H1 ;  /* 0x30000004ff157230 */ /* 0x000fe20000004100 */
[----:B------:R-:W-:Y:S01]  /*e7e0*/  FFMA.FTZ R39, R3, R6, R5 ;  /* 0x0000000603277223 */ /* 0x000fe20000010005 */
[----:B------:R-:W-:Y:S01]  /*e7f0*/  HADD2.F32 R4, -RZ, R110.H0_H0 ;  /* 0x2000006eff047230 */ /* 0x000fe20000004100 */
[C---:B------:R-:W-:Y:S01]  /*e800*/  FFMA.FTZ R37, R2.reuse, R41, R0 ;  /* 0x0000002902257223 */ /* 0x040fe20000010000 */
[----:B------:R-:W-:Y:S01]  /*e810*/  HADD2.F32 R5, -RZ, R112.H0_H0 ;  /* 0x20000070ff057230 */ /* 0x000fe20000004100 */
[----:B------:R-:W-:Y:S01]  /*e820*/  FMUL.FTZ R30, R2, R11 ;  /* 0x0000000b021e7220 */ /* 0x000fe20000410000 */
        /* <DEDUP_REMOVED lines=16> */
[----:B------:R-:W-:Y:S01]  /*e930*/  HADD2.F32 R33, -RZ, R36.H0_H0 ;  /* 0x20000024ff217230 */ /* 0x000fe20000004100 */
[C---:B------:R-:W-:Y:S01]  /*e940*/  FMUL.FTZ R27, R12.reuse, R2 ;  /* 0x000000020c1b7220 */ /* 0x040fe20000410000 */
[----:B------:R-:W-:Y:S01]  /*e950*/  HADD2.F32 R10, -RZ, R10.H1_H1 ;  /* 0x3000000aff0a7230 */ /* 0x000fe20000004100 */
[----:B------:R-:W-:Y:S01]  /*e960*/  FFMA.FTZ R35, R12, R4, R11 ;  /* 0x000000040c237223 */ /* 0x000fe2000001000b */
[----:B------:R-:W-:Y:S01]  /*e970*/  HADD2.F32 R32, -RZ, R38.H0_H0 ;  /* 0x20000026ff207230 */ /* 0x000fe20000004100 */
[----:B------:R-:W-:-:S02]  /*e980*/  FMUL.FTZ R2, R21, R8 ;  /* 0x0000000815027220 */ /* 0x000fc40000410000 */
[C---:B------:R-:W-:Y:S02]  /*e990*/  FMUL.FTZ R11, R7.reuse, R22 ;  /* 0x00000016070b7220 */ /* 0x040fe40000410000 */
[----:B------:R-:W-:Y:S02]  /*e9a0*/  FFMA.FTZ R22, R7, R40, R0 ;  /* 0x0000002807167223 */ /* 0x000fe40000010000 */
[C---:B------:R-:W-:Y:S02]  /*e9b0*/  FMUL.FTZ R7, R13.reuse, R8 ;  /* 0x000000080d077220 */ /* 0x040fe40000410000 */
[----:B------:R-:W-:Y:S02]  /*e9c0*/  FMUL.FTZ R0, R16, R9 ;  /* 0x0000000910007220 */ /* 0x000fe40000410000 */
[----:B------:R-:W-:Y:S02]  /*e9d0*/  FFMA.FTZ R13, R13, R33, R2 ;  /* 0x000000210d0d7223 */ /* 0x000fe40000010002 */
[----:B------:R-:W-:-:S02]  /*e9e0*/  FMUL.FTZ R2, R10, R9 ;  /* 0x000000090a027220 */ /* 0x000fc40000410000 */
        /* <DEDUP_REMOVED lines=19> */
.L_x_1103:
[----:B------:R-:W-:Y:S05]  /*eb20*/  BSYNC B0 ;  /* 0x0000000000007941 */ /* 0x000fea0003800000 */
.L_x_1102:
[----:B------:R-:W-:-:S13]  /*eb30*/  ISETP.GE.AND P0, PT, R106, c[0x0][0x27c], PT ;  /* 0x00009f006a007a0c */ /* 0x000fda0003f06270 */
        /* <DEDUP_REMOVED lines=103> */
.L_x_1079:
[----:B------:R-:W-:Y:S05]  /*f1b0*/  BSYNC B2 ;  /* 0x0000000000027941 */ /* 0x000fea0003800000 */
.L_x_1061:
[----:B------:R-:W-:Y:S01]  /*f1c0*/  IMAD R0, R119, c[0x0][0x208], RZ ;  /* 0x0000820077007a24 */ /* 0x000fe200078e02ff */
[----:B------:R-:W-:-:S04]  /*f1d0*/  DEPBAR.LE SB0, 0x0 ;  /* 0x000080000000791a */ /* 0x000fc80000000000 */
[C---:B-1----:R-:W-:Y:S01]  /*f1e0*/  IMAD.WIDE.U32 R4, R100.reuse, c[0x0][0x208], RZ ;  /* 0x0000820064047a25 */ /* 0x042fe200078e00ff */
[----:B------:R-:W-:Y:S03]  /*f1f0*/  BAR.SYNC.DEFER_BLOCKING 0x0 ;  /* 0x0000000000007b1d */ /* 0x000fe60000010000 */
[----:B------:R-:W-:Y:S01]  /*f200*/  IMAD R2, R100, c[0x0][0x20c], R0 ;  /* 0x0000830064027a24 */ /* 0x000fe200078e0200 */
[----:B------:R-:W-:Y:S01]  /*f210*/  LEA R0, P1, R4, R230, 0x6 ;  /* 0x000000e604007211 */ /* 0x000fe200078230ff */
[----:B------:R-:W-:Y:S01]  /*f220*/  IMAD R101, R100, -0x40, R126 ;  /* 0xffffffc064657824 */ /* 0x000fe200078e027e */
        /* <DEDUP_REMOVED lines=13> */
[----:B------:R-:W3:Y:S01]  /*f300*/  LDSM.16.M88.4 R20, [R149] ;  /* 0x000000009514783b */ /* 0x000ee20000000200 */
[----:B------:R-:W-:Y:S02]  /*f310*/  ISETP.LT.OR P0, PT, R0, 0x1, P2 ;  /* 0x000000010000780c */ /* 0x000fe40001701670 */
[----:B------:R-:W-:Y:S01]  /*f320*/  LOP3.LUT P1, RZ, R118, 0x2, RZ, 0xc0, !PT ;  /* 0x0000000276ff7812 */ /* 0x000fe2000782c0ff */
[----:B------:R-:W4:Y:S04]  /*f330*/  LDSM.16.M88.4 R16, [R149+0x800] ;  /* 0x000800009510783b */ /* 0x000f280000000200 */
[----:B------:R-:W2:Y:S04]  /*f340*/  LDSM.16.M88.4 R24, [R149+0x1000] ;  /* 0x001000009518783b */ /* 0x000ea80000000200 */
        /* <DEDUP_REMOVED lines=17> */
[C---:B---3--:R-:W-:Y:S08]  /*f460*/  HMMA.16816.F32 R28, R8.reuse, R20, RZ ;  /* 0x00000014081c723c */ /* 0x048ff000000018ff */
[C---:B----45:R-:W-:Y:S02]  /*f470*/  HMMA.16816.F32 R40, R8.reuse, R16, RZ ;  /* 0x000000100828723c */ /* 0x070fe400000018ff */
[----:B------:R3:W-:Y:S04]  /*f480*/  LDGSTS.E.BYPASS.LTC128B.128 [R212+0x4100], [R2.64+0x100], !P3 ;  /* 0x0410010002d47fae */ /* 0x0007e8000d901d46 */
[----:B------:R4:W-:Y:S02]  /*f490*/  LDGSTS.E.BYPASS.LTC128B.128 [R212+0x1100], [R12.64], !P2 ;  /* 0x011000000cd47fae */ /* 0x0009e4000d101d46 */
[C---:B------:R-:W-:Y:S02]  /*f4a0*/  HMMA.16816.F32 R36, R8.reuse, R22, RZ ;  /* 0x000000160824723c */ /* 0x040fe400000018ff */
[----:B------:R4:W-:Y:S04]  /*f4b0*/  LDGSTS.E.BYPASS.LTC128B.128 [R212+0x3100], [R12.64+0x80], !P1 ;  /* 0x031000800cd47fae */ /* 0x0009e8000c901d46 */
[----:B------:R4:W-:Y:S02]  /*f4c0*/  LDGSTS.E.BYPASS.LTC128B.128 [R212+0x5100], [R12.64+0x100], !P0 ;  /* 0x051001000cd47fae */ /* 0x0009e4000c101d46 */
[C---:B--2---:R-:W-:Y:S02]  /*f4d0*/  HMMA.16816.F32 R48, R8.reuse, R24, RZ ;  /* 0x000000180830723c */ /* 0x044fe400000018ff */
[----:B------:R-:W-:Y:S04]  /*f4e0*/  LDSM.16.M88.4 R20, [R199] ;  /* 0x00000000c714783b */ /* 0x000fe80000000200 */
[----:B------:R-:W2:Y:S02]  /*f4f0*/  LDSM.16.M88.4 R64, [R195] ;  /* 0x00000000c340783b */ /* 0x000ea40000000200 */
        /* <DEDUP_REMOVED lines=9> */
[----:B----4-:R-:W-:Y:S08]  /*f590*/  HMMA.16816.F32 R12, R8, R34, RZ ;  /* 0x00000022080c723c */ /* 0x010ff000000018ff */
[C---:B------:R-:W-:Y:S08]  /*f5a0*/  HMMA.16816.F32 R8, R4.reuse, R44, R28 ;  /* 0x0000002c0408723c */ /* 0x040ff0000000181c */
[C---:B------:R-:W-:Y:S08]  /*f5b0*/  HMMA.16816.F32 R32, R4.reuse, R56, R40 ;  /* 0x000000380420723c */ /* 0x040ff00000001828 */
[C---:B------:R-:W-:Y:S08]  /*f5c0*/  HMMA.16816.F32 R28, R4.reuse, R46, R36 ;  /* 0x0000002e041c723c */ /* 0x040ff00000001824 */
[C---:B------:R-:W-:Y:S01]  /*f5d0*/  HMMA.16816.F32 R40, R4.reuse, R60, R48 ;  /* 0x0000003c0428723c */ /* 0x040fe20000001830 */
[----:B------:R-:W1:Y:S07]  /*f5e0*/  LDSM.16.M88.4 R48, [R195+0x1800] ;  /* 0x00180000c330783b */ /* 0x000e6e0000000200 */
[C---:B------:R-:W-:Y:S01]  /*f5f0*/  HMMA.16816.F32 R36, R4.reuse, R58, R16 ;  /* 0x0000003a0424723c */ /* 0x040fe20000001810 */
[----:B------:R-:W-:Y:S04]  /*f600*/  LDSM.16.M88.4 R16, [R198] ;  /* 0x00000000c610783b */ /* 0x000fe80000000200 */
[----:B------:R-:W4:Y:S03]  /*f610*/  LDSM.16.M88.4 R56, [R192] ;  /* 0x00000000c038783b */ /* 0x000f260000000200 */
[C---:B------:R-:W-:Y:S01]  /*f620*/  HMMA.16816.F32 R44, R4.reuse, R62, R24 ;  /* 0x0000003e042c723c */ /* 0x040fe20000001818 */
[----:B------:R-:W1:Y:S07]  /*f630*/  LDSM.16.M88.4 R60, [R192+0x1800] ;  /* 0x00180000c03c783b */ /* 0x000e6e0000000200 */
[C---:B------:R-:W-:Y:S08]  /*f640*/  HMMA.16816.F32 R52, R4.reuse, R68, R52 ;  /* 0x000000440434723c */ /* 0x040ff00000001834 */
[----:B------:R-:W-:Y:S01]  /*f650*/  HMMA.16816.F32 R24, R4, R70, R12 ;  /* 0x000000460418723c */ /* 0x000fe2000000180c */
[----:B------:R-:W-:Y:S04]  /*f660*/  LDSM.16.M88.4 R12, [R196+0x4000] ;  /* 0x00400000c40c783b */ /* 0x000fe80000000200 */
[----:B------:R-:W1:Y:S03]  /*f670*/  LDSM.16.M88.4 R68, [R149+0x2000] ;  /* 0x002000009544783b */ /* 0x000e660000000200 */
[C---:B--2---:R-:W-:Y:S08]  /*f680*/  HMMA.16816.F32 R8, R20.reuse, R64, R8 ;  /* 0x000000401408723c */ /* 0x044ff00000001808 */
[C---:B------:R-:W-:Y:S01]  /*f690*/  HMMA.16816.F32 R4, R20.reuse, R66, R28 ;  /* 0x000000421404723c */ /* 0x040fe2000000181c */
[----:B------:R-:W-:Y:S07]  /*f6a0*/  LDSM.16.M88.4 R64, [R208] ;  /* 0x00000000d040783b */ /* 0x000fee0000000200 */
[C---:B------:R-:W-:Y:S08]  /*f6b0*/  HMMA.16816.F32 R32, R20.reuse, R72, R32 ;  /* 0x000000481420723c */ /* 0x040ff00000001820 */
[C---:B------:R-:W-:Y:S01]  /*f6c0*/  HMMA.16816.F32 R36, R20.reuse, R74, R36 ;  /* 0x0000004a1424723c */ /* 0x040fe20000001824 */
[----:B------:R-:W2:Y:S07]  /*f6d0*/  LDSM.16.M88.4 R72, [R149+0x2800] ;  /* 0x002800009548783b */ /* 0x000eae0000000200 */
[C---:B------:R-:W-:Y:S08]  /*f6e0*/  HMMA.16816.F32 R44, R20.reuse, R82, R44 ;  /* 0x00000052142c723c */ /* 0x040ff0000000182c */
[C---:B-1----:R-:W-:Y:S08]  /*f6f0*/  HMMA.16816.F32 R52, R20.reuse, R48, R52 ;  /* 0x000000301434723c */ /* 0x042ff00000001834 */
[C---:B------:R-:W-:Y:S01]  /*f700*/  HMMA.16816.F32 R40, R20.reuse, R80, R40 ;  /* 0x000000501428723c */ /* 0x040fe20000001828 */
[----:B------:R-:W-:Y:S07]  /*f710*/  LDSM.16.M88.4 R80, [R195+0x2800] ;  /* 0x00280000c350783b */ /* 0x000fee0000000200 */
[----:B------:R-:W-:Y:S08]  /*f720*/  HMMA.16816.F32 R28, R20, R50, R24 ;  /* 0x00000032141c723c */ /* 0x000ff00000001818 */
[C---:B----4-:R-:W-:Y:S01]  /*f730*/  HMMA.16816.F32 R24, R16.reuse, R56, R8 ;  /* 0x000000381018723c */ /* 0x050fe20000001808 */
[----:B------:R-:W-:Y:S07]  /*f740*/  LDSM.16.M88.4 R8, [R197+0x4000] ;  /* 0x00400000c508783b */ /* 0x000fee0000000200 */
[C---:B------:R-:W-:Y:S01]  /*f750*/  HMMA.16816.F32 R20, R16.reuse, R58, R4 ;  /* 0x0000003a1014723c */ /* 0x040fe20000001804 */
[----:B------:R-:W1:Y:S07]  /*f760*/  LDSM.16.M88.4 R56, [R149+0x3800] ;  /* 0x003800009538783b */ /* 0x000e6e0000000200 */
[C---:B------:R-:W-:Y:S08]  /*f770*/  HMMA.16816.F32 R4, R16.reuse, R76, R32 ;  /* 0x0000004c1004723c */ /* 0x040ff00000001820 */
[C---:B------:R-:W-:Y:S01]  /*f780*/  HMMA.16816.F32 R36, R16.reuse, R78, R36 ;  /* 0x0000004e1024723c */ /* 0x040fe20000001824 */
[----:B------:R-:W4:Y:S07]  /*f790*/  LDSM.16.M88.4 R76, [R207] ;  /* 0x00000000cf4c783b */ /* 0x000f2e0000000200 */
[C---:B------:R-:W-:Y:S08]  /*f7a0*/  HMMA.16816.F32 R44, R16.reuse, R90, R44 ;  /* 0x0000005a102c723c */ /* 0x040ff0000000182c */
[C---:B------:R-:W-:Y:S08]  /*f7b0*/  HMMA.16816.F32 R52, R16.reuse, R60, R52 ;  /* 0x0000003c1034723c */ /* 0x040ff00000001834 */
[C---:B------:R-:W-:Y:S01]  /*f7c0*/  HMMA.16816.F32 R40, R16.reuse, R88, R40 ;  /* 0x000000581028723c */ /* 0x040fe20000001828 */
[----:B------:R-:W1:Y:S07]  /*f7d0*/  LDSM.16.M88.4 R88, [R206] ;  /* 0x00000000ce58783b */ /* 0x000e6e0000000200 */
        /* <DEDUP_REMOVED lines=21> */
[C---:B------:R-:W-:Y:S08]  /*f930*/  HMMA.16816.F32 R56, R8.reuse, R90, R48 ;  /* 0x0000005a0838723c */ /* 0x040ff00000001830 */
        /* <DEDUP_REMOVED lines=166> */
.L_x_1105:
[----:B--234-:R-:W-:Y:S05]  /*103a0*/  BSYNC B0 ;  /* 0x0000000000007941 */ /* 0x01cfea0003800000 */
.L_x_1104:
[----:B-1----:R-:W2:Y:S04]  /*103b0*/  LDL R0, [R1+0x10] ;  /* 0x0000100001007983 */ /* 0x002ea80000100800 */
[----:B------:R-:W3:Y:S01]  /*103c0*/  LDL R188, [R1+0x8] ;  /* 0x0000080001bc7983 */ /* 0x000ee20000100800 */
[----:B------:R-:W-:-:S03]  /*103d0*/  IMAD.IADD R3, R101, 0x1, -R241 ;  /* 0x0000000165037824 */ /* 0x000fc600078e0af1 */
[----:B------:R-:W-:Y:S04]  /*103e0*/  LDSM.16.MT88.4 R28, [R150] ;  /* 0x00000000961c783b */ /* 0x000fe80000004200 */
[----:B------:R-:W-:Y:S04]  /*103f0*/  LDSM.16.MT88.4 R32, [R194+0x2000] ;  /* 0x00200000c220783b */ /* 0x000fe80000004200 */
[----:B------:R-:W-:Y:S04]  /*10400*/  LDSM.16.MT88.4 R36, [R193+0x2000] ;  /* 0x00200000c124783b */ /* 0x000fe80000004200 */
[----:B------:R-:W0:Y:S01]  /*10410*/  LDGDEPBAR ;  /* 0x00000000000079af */ /* 0x000e220000000000 */
[----:B--2---:R-:W-:-:S04]  /*10420*/  IMAD.IADD R0, R0, 0x1, R249 ;  /* 0x0000000100007824 */ /* 0x004fc800078e02f9 */
[----:B------:R-:W-:-:S05]  /*10430*/  @P4 IMAD.HI.U32 R2, R0, c[0x0][0x2c8], RZ ;  /* 0x0000b20000024a27 */ /* 0x000fca00078e00ff */
[----:B------:R-:W-:-:S05]  /*10440*/  @P4 SHF.R.U32.HI R0, RZ, c[0x0][0x2cc], R2 ;  /* 0x0000b300ff004a19 */ /* 0x000fca0000011602 */
[----:B------:R-:W1:Y:S04]  /*10450*/  SHFL.IDX PT, R2, R0, RZ, 0x1c1f ;  /* 0x001c1fff00027589 */ /* 0x000e6800000e0000 */
[----:B------:R2:W4:Y:S02]  /*10460*/  SHFL.IDX PT, R4, R0, 0x1, 0x1c1f ;  /* 0x003c1f0000047f89 */ /* 0x00052400000e0000 */
[----:B--2---:R-:W-:-:S04]  /*10470*/  IMAD.MOV.U32 R0, RZ, RZ, -0x40 ;  /* 0xffffffc0ff007424 */ /* 0x004fc800078e00ff */
[----:B------:R-:W-:-:S05]  /*10480*/  IMAD R0, R100, R0, 0x1 ;  /* 0x0000000164007424 */ /* 0x000fca00078e0200 */
[----:B------:R-:W-:-:S05]  /*10490*/  IADD3 R0, -R241, R0, R126 ;  /* 0x00000000f1007210 */ /* 0x000fca0007ffe17e */
[----:B---3--:R-:W-:-:S04]  /*104a0*/  IMAD.IADD R0, R0, 0x1, -R188 ;  /* 0x0000000100007824 */ /* 0x008fc800078e0abc */
[C---:B-1----:R-:W-:Y:S02]  /*104b0*/  IMAD.IADD R2, R0.reuse, 0x1, R2 ;  /* 0x0000000100027824 */ /* 0x042fe400078e0202 */
[----:B----4-:R-:W-:-:S03]  /*104c0*/  IMAD.IADD R0, R0, 0x1, R4 ;  /* 0x0000000100007824 */ /* 0x010fc600078e0204 */
[C---:B------:R-:W-:Y:S02]  /*104d0*/  IMNMX R2, R3.reuse, R2, PT ;  /* 0x0000000203027217 */ /* 0x040fe40003800200 */
[----:B------:R-:W-:Y:S02]  /*104e0*/  IMNMX R0, R3, R0, PT ;  /* 0x0000000003007217 */ /* 0x000fe40003800200 */
[C---:B------:R-:W-:Y:S02]  /*104f0*/  ISETP.GT.AND P0, PT, R2.reuse, RZ, PT ;  /* 0x000000ff0200720c */ /* 0x040fe40003f04270 */
[C---:B------:R-:W-:Y:S02]  /*10500*/  ISETP.GT.AND P1, PT, R2.reuse, 0x1, PT ;  /* 0x000000010200780c */ /* 0x040fe40003f24270 */
[----:B------:R-:W-:Y:S02]  /*10510*/  FSEL R6, R81, -INF , P0 ;  /* 0xff80000051067808 */ /* 0x000fe40000000000 */
[----:B------:R-:W-:-:S02]  /*10520*/  ISETP.GT.AND P0, PT, R2, 0x9, PT ;  /* 0x000000090200780c */ /* 0x000fc40003f04270 */
        /* <DEDUP_REMOVED lines=16> */
[----:B------:R-:W-:Y:S02]  /*10630*/  ISETP.GT.AND P2, PT, R2, 0x28, PT ;  /* 0x000000280200780c */ /* 0x000fe40003f44270 */
[----:B------:R-:W-:-:S02]  /*10640*/  FSEL R116, R24, -INF , P0 ;  /* 0xff80000018747808 */ /* 0x000fc40000000000 */
[C---:B------:R-:W-:Y:S02]  /*10650*/  ISETP.GT.AND P1, PT, R2.reuse, 0x30, PT ;  /* 0x000000300200780c */ /* 0x040fe40003f24270 */
[----:B------:R-:W-:Y:S02]  /*10660*/  ISETP.GT.AND P0, PT, R2, 0x31, PT ;  /* 0x000000310200780c */ /* 0x000fe40003f04270 */
[----:B------:R-:W-:Y:S02]  /*10670*/  FMNMX.FTZ R3, R12, R3, !PT ;  /* 0x000000030c037209 */ /* 0x000fe40007810000 */
[----:B------:R-:W-:Y:S02]  /*10680*/  FSEL R104, R25, -INF , P3 ;  /* 0xff80000019687808 */ /* 0x000fe40001800000 */
[----:B------:R-:W-:Y:S02]  /*10690*/  ISETP.GT.AND P3, PT, R2, 0x29, PT ;  /* 0x000000290200780c */ /* 0x000fe40003f64270 */
[----:B------:R-:W-:-:S02]  /*106a0*/  FSEL R124, R18, -INF , P2 ;  /* 0xff800000127c7808 */ /* 0x000fc40001000000 */
[----:B------:R-:W-:Y:S02]  /*106b0*/  FSEL R236, R16, -INF , P1 ;  /* 0xff80000010ec7808 */ /* 0x000fe40000800000 */
[----:B------:R-:W-:Y:S02]  /*106c0*/  ISETP.GT.AND P2, PT, R2, 0x39, PT ;  /* 0x000000390200780c */ /* 0x000fe40003f44270 */
[----:B------:R-:W-:Y:S02]  /*106d0*/  FSEL R244, R10, -INF , P0 ;  /* 0xff8000000af47808 */ /* 0x000fe40000000000 */
[C---:B------:R-:W-:Y:S02]  /*106e0*/  ISETP.GT.AND P1, PT, R0.reuse, RZ, PT ;  /* 0x000000ff0000720c */ /* 0x040fe40003f24270 */
[----:B------:R-:W-:Y:S02]  /*106f0*/  ISETP.GT.AND P0, PT, R0, 0x1, PT ;  /* 0x000000010000780c */ /* 0x000fe40003f04270 */
[----:B------:R-:W-:-:S02]  /*10700*/  FMNMX.FTZ R3, R41, R3, !PT ;  /* 0x0000000329037209 */ /* 0x000fc40007810000 */
[----:B------:R-:W-:Y:S02]  /*10710*/  FSEL R125, R17, -INF , P3 ;  /* 0xff800000117d7808 */ /* 0x000fe40001800000 */
[----:B------:R-:W-:Y:S02]  /*10720*/  ISETP.GT.AND P3, PT, R2, 0x38, PT ;  /* 0x000000380200780c */ /* 0x000fe40003f64270 */
[----:B------:R-:W-:Y:S02]  /*10730*/  FSEL R246, R8, -INF , P2 ;  /* 0xff80000008f67808 */ /* 0x000fe40001000000 */
[----:B------:R-:W-:Y:S02]  /*10740*/  ISETP.GT.AND P2, PT, R0, 0x8, PT ;  /* 0x000000080000780c */ /* 0x000fe40003f44270 */
[----:B------:R-:W-:Y:S02]  /*10750*/  FSEL R8, R80, -INF , P1 ;  /* 0xff80000050087808 */ /* 0x000fe40000800000 */
[----:B------:R-:W-:-:S02]  /*10760*/  FSEL R10, R72, -INF , P0 ;  /* 0xff800000480a7808 */ /* 0x000fc40000000000 */
[----:B------:R-:W-:Y:S02]  /*10770*/  FMNMX.FTZ R3, R42, R3, !PT ;  /* 0x000000032a037209 */ /* 0x000fe40007810000 */
[----:B------:R-:W-:Y:S02]  /*10780*/  FSEL R245, R9, -INF , P3 ;  /* 0xff80000009f57808 */ /* 0x000fe40001800000 */
        /* <DEDUP_REMOVED lines=45> */
[C---:B------:R-:W-:Y:S01]  /*10a60*/  ISETP.GT.AND P1, PT, R0.reuse, 0x38, PT ;  /* 0x000000380000780c */ /* 0x040fe20003f24270 */
        /* <DEDUP_REMOVED lines=59> */
[----:B------:R-:W5:Y:S07]  /*10e20*/  LDSM.16.MT88.4 R8, [R193+0x4000] ;  /* 0x00400000c108783b */ /* 0x000f6e0000004200 */
[----:B------:R-:W-:Y:S01]  /*10e30*/  HMMA.16816.F32 R112, R4, R16, RZ ;  /* 0x000000100470723c */ /* 0x000fe200000018ff */
[----:B-1----:R-:W-:-:S07]  /*10e40*/  FFMA.FTZ R3, R47, c[0x0][0x2d0], -R2 ;  /* 0x0000b4002f037a23 */ /* 0x002fce0000010802 */
        /* <DEDUP_REMOVED lines=10> */
[----:B------:R-:W-:Y:S01]  /*10ef0*/  LDSM.16.MT88.4 R28, [R194+0x800] ;  /* 0x00080000c21c783b */ /* 0x000fe20000004200 */
[----:B--2---:R-:W-:-:S06]  /*10f00*/  FFMA.FTZ R3, R43, c[0x0][0x2d0], -R0 ;  /* 0x0000b4002b037a23 */ /* 0x004fcc0000010800 */
[C---:B------:R-:W-:Y:S01]  /*10f10*/  HMMA.16816.F32 R56, R4.reuse, R32, RZ ;  /* 0x000000200438723c */ /* 0x040fe200000018ff */
[----:B------:R2:W1:Y:S07]  /*10f20*/  MUFU.EX2 R252, R3 ;  /* 0x0000000300fc7308 */ /* 0x00046e0000000800 */
[C---:B------:R-:W-:Y:S01]  /*10f30*/  HMMA.16816.F32 R52, R4.reuse, R34, RZ ;  /* 0x000000220434723c */ /* 0x040fe200000018ff */
[----:B------:R-:W1:Y:S07]  /*10f40*/  LDSM.16.MT88.4 R32, [R151+0x800] ;  /* 0x000800009720783b */ /* 0x000e6e0000004200 */
[----:B---3--:R-:W-:Y:S01]  /*10f50*/  HMMA.16816.F32 R96, R4, R20, RZ ;  /* 0x000000140460723c */ /* 0x008fe200000018ff */
[----:B--2---:R-:W-:-:S04]  /*10f60*/  FFMA.FTZ R3, R45, c[0x0][0x2d0], -R0 ;  /* 0x0000b4002d037a23 */ /* 0x004fc80000010800 */
[----:B------:R2:W-:Y:S03]  /*10f70*/  MUFU.EX2 R250, R3 ;  /* 0x0000000300fa7308 */ /* 0x0005e60000000800 */
[C---:B------:R-:W-:Y:S01]  /*10f80*/  HMMA.16816.F32 R128, R4.reuse, R22, RZ ;  /* 0x000000160480723c */ /* 0x040fe200000018ff */
[----:B------:R-:W3:Y:S07]  /*10f90*/  LDSM.16.MT88.4 R20, [R193+0x800] ;  /* 0x00080000c114783b */ /* 0x000eee0000004200 */
[----:B----4-:R-:W-:Y:S01]  /*10fa0*/  HMMA.16816.F32 R136, R4, R12, RZ ;  /* 0x0000000c0488723c */ /* 0x010fe200000018ff */
[----:B--2---:R-:W-:-:S07]  /*10fb0*/  FFMA.FTZ R3, R44, c[0x0][0x2d0], -R0 ;  /* 0x0000b4002c037a23 */ /* 0x004fce0000010800 */
[C---:B------:R-:W-:Y:S01]  /*10fc0*/  HMMA.16816.F32 R156, R4.reuse, R14, RZ ;  /* 0x0000000e049c723c */ /* 0x040fe200000018ff */
[----:B------:R-:W2:Y:S01]  /*10fd0*/  LDSM.16.MT88.4 R12, [R151+0x2800] ;  /* 0x00280000970c783b */ /* 0x000ea20000004200 */
[----:B------:R4:W1:Y:S06]  /*10fe0*/  MUFU.EX2 R189, R3 ;  /* 0x0000000300bd7308 */ /* 0x00086c0000000800 */
[C---:B-----5:R-:W-:Y:S08]  /*10ff0*/  HMMA.16816.F32 R160, R4.reuse, R8, RZ ;  /* 0x0000000804a0723c */ /* 0x060ff000000018ff */
[----:B------:R-:W-:Y:S01]  /*11000*/  HMMA.16816.F32 R152, R4, R10, RZ ;  /* 0x0000000a0498723c */ /* 0x000fe200000018ff */
[----:B------:R-:W5:Y:S01]  /*11010*/  LDSM.16.MT88.4 R8, [R194+0x2800] ;  /* 0x00280000c208783b */ /* 0x000f620000004200 */
[----:B----4-:R-:W-:-:S04]  /*11020*/  FFMA.FTZ R3, R104, c[0x0][0x2d0], -R2 ;  /* 0x0000b40068037a23 */ /* 0x010fc80000010802 */
[----:B------:R4:W-:Y:S02]  /*11030*/  MUFU.EX2 R224, R3 ;  /* 0x0000000300e07308 */ /* 0x0009e40000000800 */
[C---:B------:R-:W-:Y:S08]  /*11040*/  HMMA.16816.F32 R48, R4.reuse, R36, RZ ;  /* 0x000000240430723c */ /* 0x040ff000000018ff */
[----:B------:R-:W-:Y:S01]  /*11050*/  HMMA.16816.F32 R36, R4, R38, RZ ;  /* 0x000000260424723c */ /* 0x000fe200000018ff */
[----:B----4-:R-:W-:-:S07]  /*11060*/  FFMA.FTZ R3, R116, c[0x0][0x2d0], -R2 ;  /* 0x0000b40074037a23 */ /* 0x010fce0000010802 */
[C---:B-1----:R-:W-:Y:S01]  /*11070*/  HMMA.16816.F32 R40, R4.reuse, R16, RZ ;  /* 0x000000100428723c */ /* 0x042fe200000018ff */
[----:B------:R1:W4:Y:S07]  /*11080*/  MUFU.EX2 R215, R3 ;  /* 0x0000000300d77308 */ /* 0x00032e0000000800 */
        /* <DEDUP_REMOVED lines=10> */
[----:B------:R-:W2:Y:S01]  /*11130*/  LDSM.16.MT88.4 R24, [R193+0x2800] ;  /* 0x00280000c118783b */ /* 0x000ea20000004200 */
[----:B-1----:R-:W-:-:S04]  /*11140*/  FFMA.FTZ R3, R125, c[0x0][0x2d0], -R2 ;  /* 0x0000b4007d037a23 */ /* 0x002fc80000010802 */
[----:B------:R1:W-:Y:S01]  /*11150*/  MUFU.EX2 R213, R3 ;  /* 0x0000000300d57308 */ /* 0x0003e20000000800 */
[----:B------:R-:W-:Y:S01]  /*11160*/  IMAD.MOV.U32 R71, RZ, RZ, R167 ;  /* 0x000000ffff477224 */ /* 0x000fe200078e00a7 */
[----:B------:R-:W-:Y:S01]  /*11170*/  HMMA.16816.F32 R180, R4, R34, R92 ;  /* 0x0000002204b4723c */ /* 0x000fe2000000185c */
[----:B------:R-:W-:Y:S02]  /*11180*/  IMAD.MOV.U32 R70, RZ, RZ, R166 ;  /* 0x000000ffff467224 */ /* 0x000fe400078e00a6 */
[----:B------:R-:W-:Y:S02]  /*11190*/  IMAD.MOV.U32 R69, RZ, RZ, R165 ;  /* 0x000000ffff457224 */ /* 0x000fe400078e00a5 */
[----:B------:R-:W-:-:S03]  /*111a0*/  IMAD.MOV.U32 R68, RZ, RZ, R164 ;  /* 0x000000ffff447224 */ /* 0x000fc600078e00a4 */
[----:B------:R-:W-:Y:S01]  /*111b0*/  HMMA.16816.F32 R120, R4, R28, R120 ;  /* 0x0000001c0478723c */ /* 0x000fe20000001878 */
[----:B-1----:R-:W-:-:S07]  /*111c0*/  FFMA.FTZ R3, R105, c[0x0][0x2d0], -R0 ;  /* 0x0000b40069037a23 */ /* 0x002fce0000010800 */
        /* <DEDUP_REMOVED lines=8> */
[C---:B-----5:R-:W-:Y:S08]  /*11250*/  HMMA.16816.F32 R84, R4.reuse, R8, R56 ;  /* 0x000000080454723c */ /* 0x060ff00000001838 */
[C---:B------:R-:W-:Y:S01]  /*11260*/  HMMA.16816.F32 R64, R4.reuse, R10, R52 ;  /* 0x0000000a0440723c */ /* 0x040fe20000001834 */
[----:B------:R-:W5:Y:S07]  /*11270*/  LDSM.16.MT88.4 R8, [R193+0x4800] ;  /* 0x00480000c108783b */ /* 0x000f6e0000004200 */
[C---:B------:R-:W-:Y:S08]  /*11280*/  HMMA.16816.F32 R52, R4.reuse, R24, R48 ;  /* 0x000000180434723c */ /* 0x040ff00000001830 */
[C---:B------:R-:W-:Y:S01]  /*11290*/  HMMA.16816.F32 R56, R4.reuse, R26, R36 ;  /* 0x0000001a0438723c */ /* 0x040fe20000001824 */
[----:B------:R-:W4:Y:S07]  /*112a0*/  LDSM.16.MT88.4 R24, [R194+0x1000] ;  /* 0x00100000c218783b */ /* 0x000f2e0000004200 */
[C---:B-1----:R-:W-:Y:S07]  /*112b0*/  HMMA.16816.F32 R36, R4.reuse, R30, R128 ;  /* 0x0000001e0424723c */ /* 0x042fee0000001880 */
[----:B------:R-:W-:Y:S01]  /*112c0*/  IMAD.MOV.U32 R129, RZ, RZ, R141 ;  /* 0x000000ffff817224 */ /* 0x000fe200078e008d */
[----:B---3--:R-:W-:Y:S01]  /*112d0*/  HMMA.16816.F32 R44, R4, R20, R40 ;  /* 0x00000014042c723c */ /* 0x008fe20000001828 */
[----:B------:R1:W-:Y:S01]  /*112e0*/  MUFU.EX2 R141, R3 ;  /* 0x00000003008d7308 */ /* 0x0003e20000000800 */
[----:B------:R-:W-:-:S02]  /*112f0*/  IMAD.MOV.U32 R128, RZ, RZ, R140 ;  /* 0x000000ffff807224 */ /* 0x000fc400078e008c */
[----:B------:R-:W-:Y:S02]  /*11300*/  IMAD.MOV.U32 R130, RZ, RZ, R127 ;  /* 0x000000ffff827224 */ /* 0x000fe400078e007f */
[----:B------:R-:W-:Y:S02]  /*11310*/  IMAD.MOV.U32 R131, RZ, RZ, R190 ;  /* 0x000000ffff837224 */ /* 0x000fe400078e00be */
[C---:B------:R-:W-:Y:S01]  /*11320*/  HMMA.16816.F32 R48, R4.reuse, R28, R96 ;  /* 0x0000001c0430723c */ /* 0x040fe20000001860 */
[----:B------:R-:W-:Y:S06]  /*11330*/  LDSM.16.MT88.4 R28, [R151+0x1000] ;  /* 0x00100000971c783b */ /* 0x000fec0000004200 */
[----:B------:R-:W-:Y:S01]  /*11340*/  IMAD.MOV.U32 R99, RZ, RZ, R70 ;  /* 0x000000ffff637224 */ /* 0x000fe200078e0046 */
[----:B--2---:R-:W-:Y:S01]  /*11350*/  HMMA.16816.F32 R40, R4, R12, R136 ;  /* 0x0000000c0428723c */ /* 0x004fe20000001888 */
[----:B-1----:R-:W-:-:S02]  /*11360*/  FFMA.FTZ R3, R117, c[0x0][0x2d0], -R0 ;  /* 0x0000b40075037a23 */ /* 0x002fc40000010800 */
[----:B------:R-:W-:Y:S02]  /*11370*/  IMAD.MOV.U32 R97, RZ, RZ, R223 ;  /* 0x000000ffff617224 */ /* 0x000fe400078e00df */
[----:B------:R1:W2:Y:S01]  /*11380*/  MUFU.EX2 R140, R3 ;  /* 0x00000003008c7308 */ /* 0x0002a20000000800 */
[----:B------:R-:W-:Y:S02]  /*11390*/  IMAD.MOV.U32 R98, RZ, RZ, R222 ;  /* 0x000000ffff627224 */ /* 0x000fe400078e00de */
[----:B------:R-:W-:Y:S01]  /*113a0*/  HMMA.16816.F32 R216, R4, R16, R108 ;  /* 0x0000001004d8723c */ /* 0x000fe2000000186c */
[----:B------:R-:W-:Y:S02]  /*113b0*/  IMAD.MOV.U32 R139, RZ, RZ, R68 ;  /* 0x000000ffff8b7224 */ /* 0x000fe400078e0044 */
[----:B------:R-:W-:Y:S02]  /*113c0*/  IMAD.MOV.U32 R138, RZ, RZ, R69 ;  /* 0x000000ffff8a7224 */ /* 0x000fe400078e0045 */
[----:B------:R-:W-:-:S02]  /*113d0*/  IMAD.MOV.U32 R137, RZ, RZ, R71 ;  /* 0x000000ffff897224 */ /* 0x000fc400078e0047 */
[----:B------:R-:W-:Y:S01]  /*113e0*/  IMAD.MOV.U32 R136, RZ, RZ, R221 ;  /* 0x000000ffff887224 */ /* 0x000fe200078e00dd */
[----:B------:R-:W-:Y:S01]  /*113f0*/  HMMA.16816.F32 R112, R4, R18, R80 ;  /* 0x000000120470723c */ /* 0x000fe20000001850 */
[----:B------:R-:W3:Y:S01]  /*11400*/  LDSM.16.MT88.4 R16, [R150+0x1000] ;  /* 0x001000009610783b */ /* 0x000ee20000004200 */
[----:B------:R-:W-:Y:S02]  /*11410*/  IMAD.MOV.U32 R96, RZ, RZ, R220 ;  /* 0x000000ffff607224 */ /* 0x000fe400078e00dc */
[----:B-1----:R-:W-:-:S04]  /*11420*/  FFMA.FTZ R3, R118, c[0x0][0x2d0], -R0 ;  /* 0x0000b40076037a23 */ /* 0x002fc80000010800 */
[C---:B------:R-:W-:Y:S01]  /*11430*/  HMMA.16816.F32 R68, R4.reuse, R14, R156 ;  /* 0x0000000e0444723c */ /* 0x040fe2000000189c */
[----:B------:R-:W1:Y:S01]  /*11440*/  LDSM.16.MT88.4 R12, [R193+0x1000] ;  /* 0x00100000c10c783b */ /* 0x000e620000004200 */
[----:B------:R2:W-:Y:S05]  /*11450*/  MUFU.EX2 R105, R3 ;  /* 0x0000000300697308 */ /* 0x0005ea0000000800 */
[----:B------:R-:W-:Y:S01]  /*11460*/  IMAD.MOV.U32 R156, RZ, RZ, R126 ;  /* 0x000000ffff9c7224 */ /* 0x000fe200078e007e */
[----:B------:R-:W-:Y:S01]  /*11470*/  HMMA.16816.F32 R164, R4, R32, R60 ;  /* 0x0000002004a4723c */ /* 0x000fe2000000183c */
[----:B------:R-:W-:Y:S02]  /*11480*/  IMAD.MOV.U32 R159, RZ, RZ, R191 ;  /* 0x000000ffff9f7224 */ /* 0x000fe400078e00bf */
[----:B------:R-:W-:-:S02]  /*11490*/  IMAD.MOV.U32 R158, RZ, RZ, R189 ;  /* 0x000000ffff9e7224 */ /* 0x000fc400078e00bd */
[----:B------:R-:W-:-:S03]  /*114a0*/  IMAD.MOV.U32 R157, RZ, RZ, R188 ;  /* 0x000000ffff9d7224 */ /* 0x000fc600078e00bc */
[----:B-----5:R-:W-:Y:S01]  /*114b0*/  HMMA.16816.F32 R72, R4, R8, R160 ;  /* 0x000000080448723c */ /* 0x020fe200000018a0 */
[----:B--2---:R-:W-:-:S04]  /*114c0*/  FFMA.FTZ R3, R119, c[0x0][0x2d0], -R0 ;  /* 0x0000b40077037a23 */ /* 0x004fc80000010800 */
[----:B------:R2:W5:Y:S03]  /*114d0*/  MUFU.EX2 R104, R3 ;  /* 0x0000000300687308 */ /* 0x0005660000000800 */
[C---:B------:R-:W-:Y:S01]  /*114e0*/  HMMA.16816.F32 R60, R4.reuse, R10, R152 ;  /* 0x0000000a043c723c */ /* 0x040fe20000001898 */
[----:B------:R-:W1:Y:S07]  /*114f0*/  LDSM.16.MT88.4 R8, [R150+0x3000] ;  /* 0x003000009608783b */ /* 0x000e6e0000004200 */
[----:B------:R-:W-:Y:S01]  /*11500*/  HMMA.16816.F32 R32, R4, R22, R132 ;  /* 0x000000160420723c */ /* 0x000fe20000001884 */
[----:B------:R-:W-:Y:S01]  /*11510*/  LDSM.16.MT88.4 R20, [R194+0x3000] ;  /* 0x00300000c214783b */ /* 0x000fe20000004200 */
[----:B--2---:R-:W-:-:S05]  /*11520*/  FFMA.FTZ R3, R236, c[0x0][0x2d0], -R2 ;  /* 0x0000b400ec037a23 */ /* 0x004fca0000010802 */
[----:B----4-:R-:W-:Y:S01]  /*11530*/  F2FP.PACK_AB R4, R215, R224 ;  /* 0x000000e0d704723e */ /* 0x010fe200000000ff */
[----:B------:R-:W-:Y:S01]  /*11540*/  IMAD.MOV.U32 R236, RZ, RZ, R156 ;  /* 0x000000ffffec7224 */ /* 0x000fe200078e009c */
[----:B------:R-:W-:Y:S02]  /*11550*/  F2FP.PACK_AB R5, R140, R141 ;  /* 0x0000008d8c05723e */ /* 0x000fe400000000ff */
[----:B------:R-:W-:Y:S02]  /*11560*/  F2FP.PACK_AB R6, R213, R214 ;  /* 0x000000d6d506723e */ /* 0x000fe400000000ff */
[----:B-----5:R-:W-:-:S07]  /*11570*/  F2FP.PACK_AB R7, R104, R105 ;  /* 0x000000696807723e */ /* 0x020fce00000000ff */
[C---:B------:R-:W-:Y:S01]  /*11580*/  HMMA.16816.F32 R124, R4.reuse, R24, R120 ;  /* 0x00000018047c723c */ /* 0x040fe20000001878 */
[----:B------:R-:W-:Y:S07]  /*11590*/  LDSM.16.MT88.4 R120, [R151+0x1800] ;  /* 0x001800009778783b */ /* 0x000fee0000004200 */
[C---:B------:R-:W-:Y:S01]  /*115a0*/  HMMA.16816.F32 R80, R4.reuse, R26, R176 ;  /* 0x0000001a0450723c */ /* 0x040fe200000018b0 */
[----:B------:R-:W2:Y:S07]  /*115b0*/  LDSM.16.MT88.4 R24, [R193+0x3000] ;  /* 0x00300000c118783b */ /* 0x000eae0000004200 */
[C---:B---3--:R-:W-:Y:S08]  /*115c0*/  HMMA.16816.F32 R108, R4.reuse, R16, R168 ;  /* 0x00000010046c723c */ /* 0x048ff000000018a8 */
[C---:B------:R-:W-:Y:S01]  /*115d0*/  HMMA.16816.F32 R76, R4.reuse, R18, R76 ;  /* 0x00000012044c723c */ /* 0x040fe2000000184c */
[----:B------:R-:W3:Y:S07]  /*115e0*/  LDSM.16.MT88.4 R16, [R151+0x3000] ;  /* 0x003000009710783b */ /* 0x000eee0000004200 */
[C---:B-1----:R-:W-:Y:S08]  /*115f0*/  HMMA.16816.F32 R132, R4.reuse, R12, R184 ;  /* 0x0000000c0484723c */ /* 0x042ff000000018b8 */
[C---:B------:R-:W-:Y:S01]  /*11600*/  HMMA.16816.F32 R172, R4.reuse, R14, R172 ;  /* 0x0000000e04ac723c */ /* 0x040fe200000018ac */
[----:B------:R-:W1:Y:S07]  /*11610*/  LDSM.16.MT88.4 R12, [R150+0x5000] ;  /* 0x00500000960c783b */ /* 0x000e6e0000004200 */
[C---:B------:R-:W-:Y:S08]  /*11620*/  HMMA.16816.F32 R216, R4.reuse, R8, R216 ;  /* 0x0000000804d8723c */ /* 0x040ff000000018d8 */
[C---:B------:R-:W-:Y:S01]  /*11630*/  HMMA.16816.F32 R220, R4.reuse, R10, R112 ;  /* 0x0000000a04dc723c */ /* 0x040fe20000001870 */
[----:B------:R-:W4:Y:S04]  /*11640*/  LDSM.16.MT88.4 R8, [R151+0x5000] ;  /* 0x005000009708783b */ /* 0x000f280000004200 */
[----:B------:R-:W-:Y:S03]  /*11650*/  LDSM.16.MT88.4 R112, [R150+0x1800] ;  /* 0x001800009670783b */ /* 0x000fe60000004200 */
[C---:B--2---:R-:W-:Y:S01]  /*11660*/  HMMA.16816.F32 R176, R4.reuse, R24, R52 ;  /* 0x0000001804b0723c */ /* 0x044fe20000001834 */
[----:B------:R2:W-:Y:S06]  /*11670*/  MUFU.EX2 R24, R3 ;  /* 0x0000000300187308 */ /* 0x0005ec0000000800 */
[----:B------:R-:W-:Y:S01]  /*11680*/  IMAD.MOV.U32 R25, RZ, RZ, R139 ;  /* 0x000000ffff197224 */ /* 0x000fe200078e008b */
[C---:B------:R-:W-:Y:S01]  /*11690*/  HMMA.16816.F32 R168, R4.reuse, R26, R56 ;  /* 0x0000001a04a8723c */ /* 0x040fe20000001838 */
[----:B------:R-:W-:Y:S06]  /*116a0*/  LDSM.16.MT88.4 R56, [R194+0x3800] ;  /* 0x00380000c238783b */ /* 0x000fec0000004200 */
[----:B------:R-:W-:Y:S01]  /*116b0*/  IMAD.MOV.U32 R27, RZ, RZ, R157 ;  /* 0x000000ffff1b7224 */ /* 0x000fe200078e009d */
[----:B---3--:R-:W-:Y:S01]  /*116c0*/  HMMA.16816.F32 R188, R4, R16, R92 ;  /* 0x0000001004bc723c */ /* 0x008fe2000000185c */
[----:B--2---:R-:W-:-:S02]  /*116d0*/  FFMA.FTZ R3, R244, c[0x0][0x2d0], -R2 ;  /* 0x0000b400f4037a23 */ /* 0x004fc40000010802 */
[----:B------:R-:W-:Y:S02]  /*116e0*/  IMAD.MOV.U32 R26, RZ, RZ, R158 ;  /* 0x000000ffff1a7224 */ /* 0x000fe400078e009e */
[----:B------:R-:W-:-:S03]  /*116f0*/  IMAD.MOV.U32 R244, RZ, RZ, R159 ;  /* 0x000000fffff47224 */ /* 0x000fc600078e009f */
[C---:B------:R-:W-:Y:S01]  /*11700*/  HMMA.16816.F32 R88, R4.reuse, R18, R88 ;  /* 0x000000120458723c */ /* 0x040fe20000001858 */
[----:B------:R-:W2:Y:S07]  /*11710*/  LDSM.16.MT88.4 R16, [R194+0x5000] ;  /* 0x00500000c210783b */ /* 0x000eae0000004200 */
[C---:B------:R-:W-:Y:S08]  /*11720*/  HMMA.16816.F32 R116, R4.reuse, R28, R164 ;  /* 0x0000001c0474723c */ /* 0x040ff000000018a4 */
[C---:B-1----:R-:W-:Y:S01]  /*11730*/  HMMA.16816.F32 R156, R4.reuse, R12, R48 ;  /* 0x0000000c049c723c */ /* 0x042fe20000001830 */
[----:B------:R-:W-:Y:S07]  /*11740*/  LDSM.16.MT88.4 R48, [R151+0x3800] ;  /* 0x003800009730783b */ /* 0x000fee0000004200 */
[C---:B------:R-:W-:Y:S01]  /*11750*/  HMMA.16816.F32 R92, R4.reuse, R14, R36 ;  /* 0x0000000e045c723c */ /* 0x040fe20000001824 */
[----:B------:R-:W1:Y:S07]  /*11760*/  LDSM.16.MT88.4 R12, [R193+0x5000] ;  /* 0x00500000c10c783b */ /* 0x000e6e0000004200 */
[C---:B------:R-:W-:Y:S08]  /*11770*/  HMMA.16816.F32 R28, R4.reuse, R30, R180 ;  /* 0x0000001e041c723c */ /* 0x040ff000000018b4 */
[C---:B------:R-:W-:Y:S01]  /*11780*/  HMMA.16816.F32 R180, R4.reuse, R22, R64 ;  /* 0x0000001604b4723c */ /* 0x040fe20000001840 */
[----:B------:R3:W5:Y:S01]  /*11790*/  MUFU.EX2 R23, R3 ;  /* 0x0000000300177308 */ /* 0x0007620000000800 */
[----:B------:R-:W-:Y:S06]  /*117a0*/  LDSM.16.MT88.4 R64, [R193+0x3800] ;  /* 0x00380000c140783b */ /* 0x000fec0000004200 */
[C---:B------:R-:W-:Y:S08]  /*117b0*/  HMMA.16816.F32 R184, R4.reuse, R20, R84 ;  /* 0x0000001404b8723c */ /* 0x040ff00000001854 */
[----:B----4-:R-:W-:Y:S01]  /*117c0*/  HMMA.16816.F32 R32, R4, R10, R32 ;  /* 0x0000000a0420723c */ /* 0x010fe20000001820 */
[----:B---3--:R-:W-:-:S02]  /*117d0*/  FFMA.FTZ R3, R245, c[0x0][0x2d0], -R2 ;  /* 0x0000b400f5037a23 */ /* 0x008fc40000010802 */
[----:B------:R-:W-:Y:S02]  /*117e0*/  FFMA.FTZ R2, R246, c[0x0][0x2d0], -R2 ;  /* 0x0000b400f6027a23 */ /* 0x000fe40000010802 */
[----:B------:R3:W-:Y:S01]  /*117f0*/  MUFU.EX2 R22, R3 ;  /* 0x0000000300167308 */ /* 0x0007e20000000800 */
[----:B------:R-:W-:Y:S02]  /*11800*/  IMAD.MOV.U32 R246, RZ, RZ, R138 ;  /* 0x000000fffff67224 */ /* 0x000fe400078e008a */
[----:B------:R-:W-:Y:S01]  /*11810*/  IMAD.MOV.U32 R11, RZ, RZ, R129 ;  /* 0x000000ffff0b7224 */ /* 0x000fe200078e0081 */
[----:B------:R-:W-:Y:S01]  /*11820*/  HMMA.16816.F32 R84, R4, R8, R44 ;  /* 0x000000080454723c */ /* 0x000fe2000000182c */
[----:B------:R-:W-:-:S03]  /*11830*/  IMAD.MOV.U32 R245, RZ, RZ, R136 ;  /* 0x000000fffff57224 */ /* 0x000fc600078e0088 */
[----:B------:R4:W1:Y:S04]  /*11840*/  MUFU.EX2 R21, R2 ;  /* 0x0000000200157308 */ /* 0x0008680000000800 */
[----:B--2---:R-:W-:Y:S01]  /*11850*/  HMMA.16816.F32 R152, R4, R16, R40 ;  /* 0x000000100498723c */ /* 0x004fe20000001828 */
[----:B------:R-:W-:Y:S01]  /*11860*/  LDSM.16.MT88.4 R40, [R150+0x3800] ;  /* 0x003800009628783b */ /* 0x000fe20000004200 */
[----:B---3--:R-:W-:-:S03]  /*11870*/  IMAD.MOV.U32 R3, RZ, RZ, R137 ;  /* 0x000000ffff037224 */ /* 0x008fc600078e0089 */
[----:B------:R-:W-:Y:S03]  /*11880*/  LDSM.16.MT88.4 R136, [R193+0x1800] ;  /* 0x00180000c188783b */ /* 0x000fe60000004200 */
[C---:B------:R-:W-:Y:S01]  /*11890*/  HMMA.16816.F32 R16, R4.reuse, R18, R68 ;  /* 0x000000120410723c */ /* 0x040fe20000001844 */
[----:B----4-:R-:W-:Y:S02]  /*118a0*/  FFMA.FTZ R2, R225, c[0x0][0x2d0], -R0 ;  /* 0x0000b400e1027a23 */ /* 0x010fe40000010800 */
[----:B------:R-:W-:Y:S02]  /*118b0*/  IMAD.MOV.U32 R225, RZ, RZ, R128 ;  /* 0x000000ffffe17224 */ /* 0x000fe400078e0080 */
[----:B------:R2:W-:Y:S03]  /*118c0*/  MUFU.EX2 R20, R2 ;  /* 0x0000000200147308 */ /* 0x0005e60000000800 */
[C---:B-1----:R-:W-:Y:S01]  /*118d0*/  HMMA.16816.F32 R164, R4.reuse, R12, R72 ;  /* 0x0000000c04a4723c */ /* 0x042fe20000001848 */
[----:B------:R-:W-:Y:S07]  /*118e0*/  LDSM.16.MT88.4 R72, [R150+0x5800] ;  /* 0x005800009648783b */ /* 0x000fee0000004200 */
[----:B------:R-:W-:Y:S01]  /*118f0*/  HMMA.16816.F32 R160, R4, R14, R60 ;  /* 0x0000000e04a0723c */ /* 0x000fe2000000183c */
[----:B------:R-:W-:Y:S01]  /*11900*/  LDSM.16.MT88.4 R12, [R193+0x5800] ;  /* 0x00580000c10c783b */ /* 0x000fe20000004200 */
[----:B--2---:R-:W-:-:S02]  /*11910*/  FFMA.FTZ R2, R228, c[0x0][0x2d0], -R0 ;  /* 0x0000b400e4027a23 */ /* 0x004fc40000010800 */
[----:B------:R-:W-:Y:S02]  /*11920*/  IMAD.MOV.U32 R228, RZ, RZ, R130 ;  /* 0x000000ffffe47224 */ /* 0x000fe400078e0082 */
[----:B------:R1:W2:Y:S01]  /*11930*/  MUFU.EX2 R10, R2 ;  /* 0x00000002000a7308 */ /* 0x0002a20000000800 */
[----:B------:R-:W-:Y:S02]  /*11940*/  IMAD.MOV.U32 R7, RZ, RZ, R99 ;  /* 0x000000ffff077224 */ /* 0x000fe400078e0063 */
[----:B------:R-:W-:-:S04]  /*11950*/  @P4 IMAD.HI.U32 R4, R249, c[0x0][0x2c8], RZ ;  /* 0x0000b200f9044a27 */ /* 0x000fc800078e00ff */
[--C-:B-1----:R-:W-:Y:S02]  /*11960*/  FFMA.FTZ R2, R229, c[0x0][0x2d0], -R0.reuse ;  /* 0x0000b400e5027a23 */ /* 0x102fe40000010800 */
[----:B------:R-:W-:Y:S02]  /*11970*/  IMAD.MOV.U32 R229, RZ, RZ, R131 ;  /* 0x000000ffffe57224 */ /* 0x000fe400078e0083 */
[----:B------:R-:W1:Y:S01]  /*11980*/  LDSM.16.MT88.4 R128, [R194+0x1800] ;  /* 0x00180000c280783b */ /* 0x000e620000004200 */
[----:B------:R-:W-:Y:S01]  /*11990*/  FFMA.FTZ R0, R237, c[0x0][0x2d0], -R0 ;  /* 0x0000b400ed007a23 */ /* 0x000fe20000010800 */
[----:B------:R3:W-:Y:S01]  /*119a0*/  MUFU.EX2 R9, R2 ;  /* 0x0000000200097308 */ /* 0x0007e20000000800 */
[----:B------:R-:W-:Y:S01]  /*119b0*/  IMAD.MOV.U32 R237, RZ, RZ, R96 ;  /* 0x000000ffffed7224 */ /* 0x000fe200078e0060 */
[----:B-----5:R-:W-:-:S06]  /*119c0*/  F2FP.PACK_AB R96, R23, R24 ;  /* 0x000000181760723e */ /* 0x020fcc00000000ff */
[----:B------:R4:W5:Y:S01]  /*119d0*/  MUFU.EX2 R8, R0 ;  /* 0x0000000000087308 */ /* 0x0009620000000800 */
[----:B---3--:R-:W-:Y:S01]  /*119e0*/  IMAD.MOV.U32 R2, RZ, RZ, R98 ;  /* 0x000000ffff027224 */ /* 0x008fe200078e0062 */
[----:B------:R-:W-:-:S03]  /*119f0*/  F2FP.PACK_AB R98, R21, R22 ;  /* 0x000000161562723e */ /* 0x000fc600000000ff */
[----:B------:R-:W-:Y:S02]  /*11a00*/  FADD.FTZ R2, R2, R7 ;  /* 0x0000000702027221 */ /* 0x000fe40000010000 */
[----:B----4-:R-:W-:Y:S01]  /*11a10*/  IMAD.MOV.U32 R0, RZ, RZ, R97 ;  /* 0x000000ffff007224 */ /* 0x010fe200078e0061 */
[----:B--2---:R-:W-:Y:S01]  /*11a20*/  F2FP.PACK_AB R97, R10, R20 ;  /* 0x000000140a61723e */ /* 0x004fe200000000ff */
[----:B------:R-:W-:Y:S01]  /*11a30*/  FADD.FTZ R2, R229, R2 ;  /* 0x00000002e5027221 */ /* 0x000fe20000010000 */
[----:B-----5:R-:W-:Y:S01]  /*11a40*/  F2FP.PACK_AB R99, R8, R9 ;  /* 0x000000090863723e */ /* 0x020fe200000000ff */
        /* <DEDUP_REMOVED lines=9> */
[----:B-1----:R-:W-:Y:S01]  /*11ae0*/  HMMA.16816.F32 R124, R96, R128, R124 ;  /* 0x00000080607c723c */ /* 0x002fe2000000187c */
[----:B------:R-:W-:-:S02]  /*11af0*/  FADD.FTZ R2, R252, R0 ;  /* 0x00000000fc027221 */ /* 0x000fc40000010000 */
[----:B------:R-:W-:Y:S01]  /*11b00*/  IMAD.MOV.U32 R0, RZ, RZ, R249 ;  /* 0x000000ffff007224 */ /* 0x000fe200078e00f9 */
[----:B------:R-:W-:Y:S01]  /*11b10*/  @P4 SHF.R.U32.HI R0, RZ, c[0x0][0x2cc], R4 ;  /* 0x0000b300ff004a19 */ /* 0x000fe20000011604 */
[----:B------:R-:W-:Y:S02]  /*11b20*/  FADD.FTZ R2, R250, R2 ;  /* 0x00000002fa027221 */ /* 0x000fe40000010000 */
[----:B------:R-:W-:Y:S01]  /*11b30*/  FADD.FTZ R3, R244, R3 ;  /* 0x00000003f4037221 */ /* 0x000fe20000010000 */
[C---:B------:R-:W-:Y:S01]  /*11b40*/  HMMA.16816.F32 R128, R96.reuse, R130, R80 ;  /* 0x000000826080723c */ /* 0x040fe20000001850 */
[----:B------:R-:W1:Y:S01]  /*11b50*/  LDSM.16.MT88.4 R80, [R151+0x5800] ;  /* 0x005800009750783b */ /* 0x000e620000004200 */
[----:B------:R-:W-:Y:S01]  /*11b60*/  FADD.FTZ R2, R26, R2 ;  /* 0x000000021a027221 */ /* 0x000fe20000010000 */
[----:B------:R-:W-:Y:S01]  /*11b70*/  IADD3 R0, R0, R236, -R27 ;  /* 0x000000ec00007210 */ /* 0x000fe20007ffe81b */
[----:B------:R-:W-:Y:S02]  /*11b80*/  FADD.FTZ R3, R224, R3 ;  /* 0x00000003e0037221 */ /* 0x000fe40000010000 */
[----:B------:R-:W-:Y:S01]  /*11b90*/  FADD.FTZ R2, R141, R2 ;  /* 0x000000028d027221 */ /* 0x000fe20000010000 */
[----:B------:R-:W-:Y:S01]  /*11ba0*/  SHF.R.S32.HI R4, RZ, 0x1f, R0 ;  /* 0x0000001fff047819 */ /* 0x000fe20000011400 */
[----:B------:R-:W-:Y:S01]  /*11bb0*/  HMMA.16816.F32 R48, R96, R50, R88 ;  /* 0x000000326030723c */ /* 0x000fe20000001858 */
[----:B------:R-:W2:Y:S01]  /*11bc0*/  LDSM.16.MT88.4 R88, [R194+0x5800] ;  /* 0x00580000c258783b */ /* 0x000ea20000004200 */
[----:B------:R-:W-:Y:S01]  /*11bd0*/  FADD.FTZ R3, R215, R3 ;  /* 0x00000003d7037221 */ /* 0x000fe20000010000 */
[----:B------:R-:W-:Y:S01]  /*11be0*/  LEA.HI R4, R4, R0, RZ, 0x6 ;  /* 0x0000000004047211 */ /* 0x000fe200078f30ff */
[----:B------:R-:W-:-:S02]  /*11bf0*/  FADD.FTZ R2, R140, R2 ;  /* 0x000000028c027221 */ /* 0x000fc40000010000 */
[----:B------:R-:W-:Y:S02]  /*11c00*/  FADD.FTZ R3, R214, R3 ;  /* 0x00000003d6037221 */ /* 0x000fe40000010000 */
[----:B------:R-:W-:Y:S01]  /*11c10*/  FADD.FTZ R0, R105, R2 ;  /* 0x0000000269007221 */ /* 0x000fe20000010000 */
[C---:B------:R-:W-:Y:S01]  /*11c20*/  HMMA.16816.F32 R108, R96.reuse, R112, R108 ;  /* 0x00000070606c723c */ /* 0x040fe2000000186c */
[----:B------:R-:W-:Y:S01]  /*11c30*/  FADD.FTZ R2, R213, R3 ;  /* 0x00000003d5027221 */ /* 0x000fe20000010000 */
[----:B------:R-:W-:Y:S01]  /*11c40*/  SHF.R.S32.HI R3, RZ, 0x6, R4 ;  /* 0x00000006ff037819 */ /* 0x000fe20000011404 */
[----:B------:R-:W-:Y:S01]  /*11c50*/  FADD.FTZ R0, R104, R0 ;  /* 0x0000000068007221 */ /* 0x000fe20000010000 */
[----:B------:R-:W-:Y:S01]  /*11c60*/  IADD3 R213, R25, -0x2, RZ ;  /* 0xfffffffe19d57810 */ /* 0x000fe20007ffe0ff */
        /* <DEDUP_REMOVED lines=12> */
[C---:B-1----:R-:W-:Y:S08]  /*11d30*/  HMMA.16816.F32 R76, R96.reuse, R80, R84 ;  /* 0x00000050604c723c */ /* 0x042ff00000001854 */
        /* <DEDUP_REMOVED lines=16> */
[----:B------:R-:W-:Y:S01]  /*11e40*/  @!UPT UIADD3 URZ, URZ, URZ, URZ ;  /* 0x0000003f3f3ff290 */ /* 0x000fe2000fffe03f */
[----:B------:R-:W-:Y:S11]  /*11e50*/  @!P0 BRA `(.L_x_1106) ;  /* 0x0000332000008947 */ /* 0x000ff60003800000 */
[----:B------:R-:W-:Y:S02]  /*11e60*/  MOV R104, R100 ;  /* 0x0000006400687202 */ /* 0x000fe40000000f00 */
[----:B------:R-:W-:-:S02]  /*11e70*/  MOV R3, R101 ;  /* 0x0000006500037202 */ /* 0x000fc40000000f00 */
[----:B------:R-:W-:-:S07]  /*11e80*/  MOV R188, R213 ;  /* 0x000000d500bc7202 */ /* 0x000fce0000000f00 */
.L_x_1107:
[----:B------:R-:W-:Y:S04]  /*11e90*/  DEPBAR.LE SB0, 0x0 ;  /* 0x000080000000791a */ /* 0x000fe80000000000 */
[----:B------:R-:W-:Y:S01]  /*11ea0*/  WARPSYNC 0xffffffff ;  /* 0xffffffff00007948 */ /* 0x000fe20003800000 */
[----:B------:R-:W-:Y:S01]  /*11eb0*/  BAR.SYNC.DEFER_BLOCKING 0x0 ;  /* 0x0000000000007b1d */ /* 0x000fe20000010000 */
[----:B------:R-:W-:Y:S02]  /*11ec0*/  ISETP.GT.AND P0, PT, R238, R188, PT ;  /* 0x000000bcee00720c */ /* 0x000fe40003f04270 */
[----:B------:R-:W-:Y:S02]  /*11ed0*/  LOP3.LUT P4, RZ, R240, 0x1, RZ, 0xc0, !PT ;  /* 0x00000001f0ff7812 */ /* 0x000fe4000788c0ff */
[----:B------:R-:W-:Y:S09]  /*11ee0*/  MOV R191, c[0x0][0x2c4] ;  /* 0x0000b10000bf7a02 */ /* 0x000ff20000000f00 */
[----:B------:R-:W-:Y:S01]  /*11ef0*/  @!P0 SHF.R.S32.HI R0, RZ, 0x1f, R188 ;  /* 0x0000001fff008819 */ /* 0x000fe200000114bc */
[----:B------:R-:W-:Y:S01]  /*11f00*/  @!P0 IMAD.WIDE.U32 R12, R188, c[0x0][0x208], RZ ;  /* 0x00008200bc0c8a25 */ /* 0x000fe200078e00ff */
[----:B------:R-:W-:Y:S03]  /*11f10*/  @!P0 IADD3 R140, P2, R230, 0x40, RZ ;  /* 0x00000040e68c8810 */ /* 0x000fe60007f5e0ff */
[----:B------:R-:W-:Y:S01]  /*11f20*/  @!P0 IMAD R0, R0, c[0x0][0x208], RZ ;  /* 0x0000820000008a24 */ /* 0x000fe200078e02ff */
[----:B------:R-:W-:Y:S03]  /*11f30*/  @!P0 IADD3.X R31, RZ, R233, RZ, P2, !PT ;  /* 0x000000e9ff1f8210 */ /* 0x000fe600017fe4ff */
[----:B------:R-:W-:Y:S01]  /*11f40*/  @!P0 IMAD R0, R188, c[0x0][0x20c], R0 ;  /* 0x00008300bc008a24 */ /* 0x000fe200078e0200 */
[----:B------:R-:W-:Y:S04]  /*11f50*/  LDSM.16.M88.4 R32, [R196] ;  /* 0x00000000c420783b */ /* 0x000fe80000000200 */
[----:B------:R-:W-:Y:S02]  /*11f60*/  @!P0 IADD3 R2, R13, R0, RZ ;  /* 0x000000000d028210 */ /* 0x000fe40007ffe0ff */
[----:B------:R-:W-:Y:S02]  /*11f70*/  @!P0 SHF.L.U32 R0, R12, 0x6, RZ ;  /* 0x000000060c008819 */ /* 0x000fe400000006ff */
[----:B------:R-:W1:Y:S01]  /*11f80*/  LDSM.16.M88.4 R8, [R149] ;  /* 0x000000009508783b */ /* 0x000e620000000200 */
[----:B------:R-:W-:Y:S02]  /*11f90*/  @!P0 MOV R13, c[0x0][0x208] ;  /* 0x00008200000d8a02 */ /* 0x000fe40000000f00 */
[----:B------:R-:W-:Y:S02]  /*11fa0*/  @!P0 IADD3 R100, P2, R0, R140, RZ ;  /* 0x0000008c00648210 */ /* 0x000fe40007f5e0ff */
[C---:B------:R-:W-:Y:S02]  /*11fb0*/  @!P0 LEA R28, P1, R13.reuse, R0, 0x5 ;  /* 0x000000000d1c8211 */ /* 0x040fe400078228ff */
[----:B------:R-:W-:Y:S01]  /*11fc0*/  @!P0 SHF.L.U64.HI R2, R12, 0x6, R2 ;  /* 0x000000060c028819 */ /* 0x000fe20000010202 */
[----:B------:R-:W2:Y:S01]  /*11fd0*/  LDSM.16.M88.4 R16, [R149+0x800] ;  /* 0x000800009510783b */ /* 0x000ea20000000200 */
[----:B------:R-:W-:Y:S02]  /*11fe0*/  @!P0 MOV R12, c[0x0][0x20c] ;  /* 0x00008300000c8a02 */ /* 0x000fe40000000f00 */
[----:B------:R-:W-:Y:S02]  /*11ff0*/  @!P0 IADD3.X R141, R2, R31, RZ, P2, !PT ;  /* 0x0000001f028d8210 */ /* 0x000fe400017fe4ff */
[C---:B------:R-:W-:Y:S02]  /*12000*/  @!P0 LEA R180, P2, R100.reuse, c[0x0][0x1f8], 0x1 ;  /* 0x00007e0064b48a11 */ /* 0x040fe400078408ff */
[----:B------:R-:W-:Y:S01]  /*12010*/  @!P0 LEA.HI.X R29, R13, R2, R12, 0x5, P1 ;  /* 0x000000020d1d8211 */ /* 0x000fe200008f2c0c */
[----:B------:R-:W3:Y:S01]  /*12020*/  LDSM.16.M88.4 R24, [R149+0x1000] ;  /* 0x001000009518783b */ /* 0x000ee20000000200 */
[----:B------:R-:W-:Y:S02]  /*12030*/  @!P0 LEA.HI.X R181, R100, c[0x0][0x1fc], R141, 0x1, P2 ;  /* 0x00007f0064b58a11 */ /* 0x000fe400010f0c8d */
[----:B------:R-:W-:Y:S02]  /*12040*/  @!P0 IADD3 R20, P1, R0, R230, RZ ;  /* 0x000000e600148210 */ /* 0x000fe40007f3e0ff */
[----:B------:R-:W-:Y:S02]  /*12050*/  @!P0 IADD3 R141, P2, R28, R140, RZ ;  /* 0x0000008c1c8d8210 */ /* 0x000fe40007f5e0ff */
[----:B------:R-:W-:Y:S01]  /*12060*/  @!P0 IADD3.X R21, R2, R233, RZ, P1, !PT ;  /* 0x000000e902158210 */ /* 0x000fe20000ffe4ff */
[----:B------:R-:W4:Y:S01]  /*12070*/  LDSM.16.M88.4 R152, [R149+0x1800] ;  /* 0x001800009598783b */ /* 0x000f220000000200 */
[----:B------:R-:W-:Y:S02]  /*12080*/  @!P0 IADD3.X R184, R29, R31, RZ, P2, !PT ;  /* 0x0000001f1db88210 */ /* 0x000fe400017fe4ff */
[C---:B------:R-:W-:Y:S04]  /*12090*/  @!P0 LEA R182, P1, R20.reuse, c[0x0][0x1f8], 0x1 ;  /* 0x00007e0014b68a11 */ /* 0x040fe800078208ff */
[----:B------:R-:W-:Y:S01]  /*120a0*/  @!P0 LEA.HI.X R183, R20, c[0x0][0x1fc], R21, 0x1, P1 ;  /* 0x00007f0014b78a11 */ /* 0x000fe200008f0c15 */
[----:B------:R-:W-:Y:S01]  /*120b0*/  LDSM.16.M88.4 R156, [R197] ;  /* 0x00000000c59c783b */ /* 0x000fe20000000200 */
[----:B------:R-:W-:Y:S04]  /*120c0*/  @!P0 IADD3 R30, P1, R230, 0x80, RZ ;  /* 0x00000080e61e8810 */ /* 0x000fe80007f3e0ff */
[----:B------:R-:W-:Y:S02]  /*120d0*/  @!P0 IADD3.X R105, RZ, R233, RZ, P1, !PT ;  /* 0x000000e9ff698210 */ /* 0x000fe40000ffe4ff */
[-C--:B------:R-:W-:Y:S01]  /*120e0*/  @!P0 IADD3 R101, P1, R0, R30.reuse, RZ ;  /* 0x0000001e00658210 */ /* 0x080fe20007f3e0ff */
[C---:B-1----:R-:W-:Y:S01]  /*120f0*/  HMMA.16816.F32 R4, R32.reuse, R8, RZ ;  /* 0x000000082004723c */ /* 0x042fe200000018ff */
[----:B------:R-:W1:Y:S02]  /*12100*/  LDSM.16.M88.4 R160, [R200] ;  /* 0x00000000c8a0783b */ /* 0x000e640000000200 */
[C---:B------:R-:W-:Y:S02]  /*12110*/  @!P0 LEA R176, P3, R101.reuse, c[0x0][0x1f8], 0x1 ;  /* 0x00007e0065b08a11 */ /* 0x040fe400078608ff */
[-C--:B------:R-:W-:Y:S02]  /*12120*/  @!P0 IADD3.X R140, R2, R105.reuse, RZ, P1, !PT ;  /* 0x00000069028c8210 */ /* 0x080fe40000ffe4ff */
[C---:B------:R-:W-:Y:S01]  /*12130*/  @!P0 IADD3 R2, P1, R28.reuse, R30, RZ ;  /* 0x0000001e1c028210 */ /* 0x040fe20007f3e0ff */
[C---:B------:R-:W-:Y:S01]  /*12140*/  HMMA.16816.F32 R8, R32.reuse, R10, RZ ;  /* 0x0000000a2008723c */ /* 0x040fe200000018ff */
[----:B------:R-:W5:Y:S03]  /*12150*/  LDSM.16.M88.4 R164, [R211] ;  /* 0x00000000d3a4783b */ /* 0x000f660000000200 */
[----:B------:R-:W-:Y:S02]  /*12160*/  @!P0 LEA.HI.X R177, R101, c[0x0][0x1fc], R140, 0x1, P3 ;  /* 0x00007f0065b18a11 */ /* 0x000fe400018f0c8c */
[----:B------:R-:W-:Y:S02]  /*12170*/  @!P0 IADD3 R0, P2, R28, R230, RZ ;  /* 0x000000e61c008210 */ /* 0x000fe40007f5e0ff */
[C---:B--2---:R-:W-:Y:S01]  /*12180*/  HMMA.16816.F32 R12, R32.reuse, R16, RZ ;  /* 0x00000010200c723c */ /* 0x044fe200000018ff */
[----:B------:R-:W2:Y:S01]  /*12190*/  LDSM.16.M88.4 R168, [R210] ;  /* 0x00000000d2a8783b */ /* 0x000ea20000000200 */
[----:B------:R-:W-:Y:S02]  /*121a0*/  ISETP.NE.AND P3, PT, R191, 0x1, PT ;  /* 0x00000001bf00780c */ /* 0x000fe40003f65270 */
[C---:B------:R-:W-:Y:S02]  /*121b0*/  @!P0 IADD3.X R105, R29.reuse, R105, RZ, P1, !PT ;  /* 0x000000691d698210 */ /* 0x040fe40000ffe4ff */
[C---:B------:R-:W-:Y:S02]  /*121c0*/  @!P0 LEA R178, P1, R0.reuse, c[0x0][0x1f8], 0x1 ;  /* 0x00007e0000b28a11 */ /* 0x040fe400078208ff */
[C---:B------:R-:W-:Y:S01]  /*121d0*/  HMMA.16816.F32 R16, R32.reuse, R18, RZ ;  /* 0x000000122010723c */ /* 0x040fe200000018ff */
[----:B------:R-:W2:Y:S03]  /*121e0*/  LDSM.16.M88.4 R172, [R209] ;  /* 0x00000000d1ac783b */ /* 0x000ea60000000200 */
[----:B------:R-:W-:Y:S02]  /*121f0*/  @!P0 IADD3.X R100, R29, R233, RZ, P2, !PT ;  /* 0x000000e91d648210 */ /* 0x000fe400017fe4ff */
[C---:B------:R-:W-:Y:S02]  /*12200*/  @!P0 LEA R140, P2, R141.reuse, c[0x0][0x1f8], 0x1 ;  /* 0x00007e008d8c8a11 */ /* 0x040fe400078408ff */
[C---:B---3--:R-:W-:Y:S01]  /*12210*/  HMMA.16816.F32 R20, R32.reuse, R24, RZ ;  /* 0x000000182014723c */ /* 0x048fe200000018ff */
[----:B------:R-:W-:Y:S01]  /*12220*/  @!PT LDS RZ, [RZ] ;  /* 0x00000000fffff984 */ /* 0x000fe20000000800 */
[----:B------:R-:W-:Y:S01]  /*12230*/  @!PT LDS RZ, [RZ] ;  /* 0x00000000fffff984 */ /* 0x000fe20000000800 */
[----:B------:R-:W-:Y:S01]  /*12240*/  @!PT LDS RZ, [RZ] ;  /* 0x00000000fffff984 */ /* 0x000fe20000000800 */
[----:B------:R2:W-:Y:S03]  /*12250*/  @!P0 LDGSTS.E.BYPASS.LTC128B.128 [R212+0x100], [R182.64], !P4 ;  /* 0x00100000b6d48fae */ /* 0x0005e6000e101d46 */
[----:B------:R-:W-:Y:S02]  /*12260*/  @!P0 LEA.HI.X R179, R0, c[0x0][0x1fc], R100, 0x1, P1 ;  /* 0x00007f0000b38a11 */ /* 0x000fe400008f0c64 */
[----:B------:R-:W-:Y:S02]  /*12270*/  @!P0 LEA.HI.X R141, R141, c[0x0][0x1fc], R184, 0x1, P2 ;  /* 0x00007f008d8d8a11 */ /* 0x000fe400010f0cb8 */
[C---:B------:R-:W-:Y:S01]  /*12280*/  HMMA.16816.F32 R24, R32.reuse, R26, RZ ;  /* 0x0000001a2018723c */ /* 0x040fe200000018ff */
[----:B------:R2:W-:Y:S03]  /*12290*/  @!P0 LDGSTS.E.BYPASS.LTC128B.128 [R212+0x2100], [R180.64], !P6 ;  /* 0x02100000b4d48fae */ /* 0x0005e6000f101d46 */
[C---:B------:R-:W-:Y:S04]  /*122a0*/  @!P0 LEA R100, P1, R2.reuse, c[0x0][0x1f8], 0x1 ;  /* 0x00007e0002648a11 */ /* 0x040fe800078208ff */
[C---:B----4-:R-:W-:Y:S01]  /*122b0*/  HMMA.16816.F32 R28, R32.reuse, R152, RZ ;  /* 0x00000098201c723c */ /* 0x050fe200000018ff */
[----:B------:R4:W-:Y:S03]  /*122c0*/  @!P0 LDGSTS.E.BYPASS.LTC128B.128 [R212+0x4100], [R176.64], !P5 ;  /* 0x04100000b0d48fae */ /* 0x0009e6000e901d46 */
[----:B------:R-:W-:Y:S04]  /*122d0*/  @!P0 LEA.HI.X R101, R2, c[0x0][0x1fc], R105, 0x1, P1 ;  /* 0x00007f0002658a11 */ /* 0x000fe800008f0c69 */
[----:B------:R-:W-:Y:S01]  /*122e0*/  HMMA.16816.F32 R32, R32, R154, RZ ;  /* 0x0000009a2020723c */ /* 0x000fe200000018ff */
[----:B------:R4:W-:Y:S07]  /*122f0*/  @!P0 LDGSTS.E.BYPASS.LTC128B.128 [R212+0x1100], [R178.64], !P4 ;  /* 0x01100000b2d48fae */ /* 0x0009ee000e101d46 */
[C---:B-1----:R-:W-:Y:S01]  /*12300*/  HMMA.16816.F32 R4, R156.reuse, R160, R4 ;  /* 0x000000a09c04723c */ /* 0x042fe20000001804 */
[----:B------:R-:W3:Y:S04]  /*12310*/  LDL R213, [R1+0x10] ;  /* 0x0000100001d57983 */ /* 0x000ee80000100800 */
[----:B------:R-:W3:Y:S03]  /*12320*/  LDL R190, [R1+0x4] ;  /* 0x0000040001be7983 */ /* 0x000ee60000100800 */
[C---:B------:R-:W-:Y:S01]  /*12330*/  HMMA.16816.F32 R8, R156.reuse, R162, R8 ;  /* 0x000000a29c08723c */ /* 0x040fe20000001808 */
[----:B------:R1:W-:Y:S07]  /*12340*/  @!P0 LDGSTS.E.BYPASS.LTC128B.128 [R212+0x3100], [R140.64], !P6 ;  /* 0x031000008cd48fae */ /* 0x0003ee000f101d46 */
[C---:B-----5:R-:W-:Y:S01]  /*12350*/  HMMA.16816.F32 R12, R156.reuse, R164, R12 ;  /* 0x000000a49c0c723c */ /* 0x060fe2000000180c */
[----:B------:R5:W-:Y:S07]  /*12360*/  @!P0 LDGSTS.E.BYPASS.LTC128B.128 [R212+0x5100], [R100.64], !P5 ;  /* 0x0510000064d48fae */ /* 0x000bee000e901d46 */
[C---:B------:R-:W-:Y:S01]  /*12370*/  HMMA.16816.F32 R16, R156.reuse, R166, R16 ;  /* 0x000000a69c10723c */ /* 0x040fe20000001810 */
[----:B------:R-:W-:Y:S07]  /*12380*/  LDSM.16.M88.4 R152, [R199] ;  /* 0x00000000c798783b */ /* 0x000fee0000000200 */
[C---:B--2---:R-:W-:Y:S01]  /*12390*/  HMMA.16816.F32 R20, R156.reuse, R168, R20 ;  /* 0x000000a89c14723c */ /* 0x044fe20000001814 */
[----:B----4-:R-:W2:Y:S07]  /*123a0*/  LDSM.16.M88.4 R176, [R195] ;  /* 0x00000000c3b0783b */ /* 0x010eae0000000200 */
[C---:B------:R-:W-:Y:S01]  /*123b0*/  HMMA.16816.F32 R24, R156.reuse, R170, R24 ;  /* 0x000000aa9c18723c */ /* 0x040fe20000001818 */
[----:B------:R-:W4:Y:S07]  /*123c0*/  LDSM.16.M88.4 R180, [R195+0x800] ;  /* 0x00080000c3b4783b */ /* 0x000f2e0000000200 */
[C---:B------:R-:W-:Y:S01]  /*123d0*/  HMMA.16816.F32 R28, R156.reuse, R172, R28 ;  /* 0x000000ac9c1c723c */ /* 0x040fe2000000181c */
[----:B------:R-:W0:Y:S07]  /*123e0*/  LDGDEPBAR ;  /* 0x00000000000079af */ /* 0x000e2e0000000000 */
[----:B------:R-:W-:Y:S01]  /*123f0*/  HMMA.16816.F32 R32, R156, R174, R32 ;  /* 0x000000ae9c20723c */ /* 0x000fe20000001820 */
[----:B------:R-:W1:Y:S08]  /*12400*/  LDSM.16.M88.4 R184, [R195+0x1000] ;  /* 0x00100000c3b8783b */ /* 0x000e700000000200 */
[----:B------:R-:W1:Y:S01]  /*12410*/  LDSM.16.M88.4 R160, [R195+0x1800] ;  /* 0x00180000c3a0783b */ /* 0x000e620000000200 */
[C---:B--2---:R-:W-:Y:S07]  /*12420*/  HMMA.16816.F32 R4, R152.reuse, R176, R4 ;  /* 0x000000b09804723c */ /* 0x044fee0000001804 */
[----:B------:R-:W-:Y:S01]  /*12430*/  LDSM.16.M88.4 R164, [R198] ;  /* 0x00000000c6a4783b */ /* 0x000fe20000000200 */
[C---:B------:R-:W-:Y:S07]  /*12440*/  HMMA.16816.F32 R8, R152.reuse, R178, R8 ;  /* 0x000000b29808723c */ /* 0x040fee0000001808 */
[----:B------:R-:W2:Y:S01]  /*12450*/  LDSM.16.M88.4 R168, [R192] ;  /* 0x00000000c0a8783b */ /* 0x000ea20000000200 */
[C---:B----4-:R-:W-:Y:S07]  /*12460*/  HMMA.16816.F32 R12, R152.reuse, R180, R12 ;  /* 0x000000b4980c723c */ /* 0x050fee000000180c */
[----:B------:R-:W4:Y:S01]  /*12470*/  LDSM.16.M88.4 R156, [R192+0x800] ;  /* 0x00080000c09c783b */ /* 0x000f220000000200 */
[C---:B------:R-:W-:Y:S07]  /*12480*/  HMMA.16816.F32 R16, R152.reuse, R182, R16 ;  /* 0x000000b69810723c */ /* 0x040fee0000001810 */
[----:B------:R-:W4:Y:S01]  /*12490*/  LDSM.16.M88.4 R172, [R192+0x1000] ;  /* 0x00100000c0ac783b */ /* 0x000f220000000200 */
[C---:B-1----:R-:W-:Y:S07]  /*124a0*/  HMMA.16816.F32 R20, R152.reuse, R184, R20 ;  /* 0x000000b89814723c */ /* 0x042fee0000001814 */
[----:B------:R-:W1:Y:S01]  /*124b0*/  LDSM.16.M88.4 R176, [R192+0x1800] ;  /* 0x00180000c0b0783b */ /* 0x000e620000000200 */
[C---:B------:R-:W-:Y:S07]  /*124c0*/  HMMA.16816.F32 R24, R152.reuse, R186, R24 ;  /* 0x000000ba9818723c */ /* 0x040fee0000001818 */
[----:B------:R-:W-:Y:S01]  /*124d0*/  LDSM.16.M88.4 R180, [R196+0x4000] ;  /* 0x00400000c4b4783b */ /* 0x000fe20000000200 */
[C---:B------:R-:W-:Y:S07]  /*124e0*/  HMMA.16816.F32 R28, R152.reuse, R160, R28 ;  /* 0x000000a0981c723c */ /* 0x040fee000000181c */
[----:B------:R-:W1:Y:S01]  /*124f0*/  LDSM.16.M88.4 R184, [R149+0x2000] ;  /* 0x0020000095b8783b */ /* 0x000e620000000200 */
[----:B------:R-:W-:Y:S07]  /*12500*/  HMMA.16816.F32 R32, R152, R162, R32 ;  /* 0x000000a29820723c */ /* 0x000fee0000001820 */
[----:B------:R-:W1:Y:S01]  /*12510*/  LDSM.16.M88.4 R152, [R149+0x2800] ;  /* 0x002800009598783b */ /* 0x000e620000000200 */
[C---:B--2---:R-:W-:Y:S07]  /*12520*/  HMMA.16816.F32 R4, R164.reuse, R168, R4 ;  /* 0x000000a8a404723c */ /* 0x044fee0000001804 */
[----:B------:R-:W2:Y:S01]  /*12530*/  LDSM.16.M88.4 R160, [R149+0x3000] ;  /* 0x0030000095a0783b */ /* 0x000ea20000000200 */
[C---:B------:R-:W-:Y:S07]  /*12540*/  HMMA.16816.F32 R8, R164.reuse, R170, R8 ;  /* 0x000000aaa408723c */ /* 0x040fee0000001808 */
[----:B------:R-:W-:Y:S01]  /*12550*/  LDSM.16.M88.4 R168, [R197+0x4000] ;  /* 0x00400000c5a8783b */ /* 0x000fe20000000200 */
[C---:B----4-:R-:W-:Y:S07]  /*12560*/  HMMA.16816.F32 R12, R164.reuse, R156, R12 ;  /* 0x0000009ca40c723c */ /* 0x050fee000000180c */
[----:B------:R-:W4:Y:S01]  /*12570*/  LDL R189, [R1+0x8] ;  /* 0x0000080001bd7983 */ /* 0x000f220000100800 */
[C---:B------:R-:W-:Y:S03]  /*12580*/  HMMA.16816.F32 R16, R164.reuse, R158, R16 ;  /* 0x0000009ea410723c */ /* 0x040fe60000001810 */
[----:B------:R-:W2:Y:S05]  /*12590*/  LDSM.16.M88.4 R156, [R149+0x3800] ;  /* 0x00380000959c783b */ /* 0x000eaa0000000200 */
[C---:B------:R-:W-:Y:S08]  /*125a0*/  HMMA.16816.F32 R20, R164.reuse, R172, R20 ;  /* 0x000000aca414723c */ /* 0x040ff00000001814 */
[C---:B------:R-:W-:Y:S01]  /*125b0*/  HMMA.16816.F32 R24, R164.reuse, R174, R24 ;  /* 0x000000aea418723c */ /* 0x040fe20000001818 */
[----:B------:R-:W2:Y:S07]  /*125c0*/  LDSM.16.M88.4 R172, [R208] ;  /* 0x00000000d0ac783b */ /* 0x000eae0000000200 */
[C---:B-1----:R-:W-:Y:S08]  /*125d0*/  HMMA.16816.F32 R28, R164.reuse, R176, R28 ;  /* 0x000000b0a41c723c */ /* 0x042ff0000000181c */
[----:B------:R-:W-:Y:S01]  /*125e0*/  HMMA.16816.F32 R32, R164, R178, R32 ;  /* 0x000000b2a420723c */ /* 0x000fe20000001820 */
[----:B------:R-:W-:Y:S07]  /*125f0*/  LDSM.16.M88.4 R164, [R206] ;  /* 0x00000000cea4783b */ /* 0x000fee0000000200 */
[C---:B------:R-:W-:Y:S01]  /*12600*/  HMMA.16816.F32 R4, R180.reuse, R184, R4 ;  /* 0x000000b8b404723c */ /* 0x040fe20000001804 */
[----:B------:R-:W-:Y:S07]  /*12610*/  LDSM.16.M88.4 R176, [R199+0x4000] ;  /* 0x00400000c7b0783b */ /* 0x000fee0000000200 */
[C---:B------:R-:W-:Y:S01]  /*12620*/  HMMA.16816.F32 R8, R180.reuse, R186, R8 ;  /* 0x000000bab408723c */ /* 0x040fe20000001808 */
[----:B------:R-:W-:Y:S07]  /*12630*/  LDSM.16.M88.4 R184, [R195+0x2000] ;  /* 0x00200000c3b8783b */ /* 0x000fee0000000200 */
[C---:B------:R-:W-:Y:S08]  /*12640*/  HMMA.16816.F32 R12, R180.reuse, R152, R12 ;  /* 0x00000098b40c723c */ /* 0x040ff0000000180c */
[C---:B------:R-:W-:Y:S01]  /*12650*/  HMMA.16816.F32 R16, R180.reuse, R154, R16 ;  /* 0x0000009ab410723c */ /* 0x040fe20000001810 */
[----:B------:R-:W1:Y:S07]  /*12660*/  LDSM.16.M88.4 R152, [R207] ;  /* 0x00000000cf98783b */ /* 0x000e6e0000000200 */
[C---:B--2---:R-:W-:Y:S08]  /*12670*/  HMMA.16816.F32 R20, R180.reuse, R160, R20 ;  /* 0x000000a0b414723c */ /* 0x044ff00000001814 */
[C---:B------:R-:W-:Y:S01]  /*12680*/  HMMA.16816.F32 R24, R180.reuse, R162, R24 ;  /* 0x000000a2b418723c */ /* 0x040fe20000001818 */
[----:B------:R-:W2:Y:S07]  /*12690*/  LDSM.16.M88.4 R160, [R205] ;  /* 0x00000000cda0783b */ /* 0x000eae0000000200 */
[C---:B------:R-:W-:Y:S08]  /*126a0*/  HMMA.16816.F32 R28, R180.reuse, R156, R28 ;  /* 0x0000009cb41c723c */ /* 0x040ff0000000181c */
[----:B------:R-:W-:Y:S01]  /*126b0*/  HMMA.16816.F32 R32, R180, R158, R32 ;  /* 0x0000009eb420723c */ /* 0x000fe20000001820 */
[----:B------:R-:W2:Y:S07]  /*126c0*/  LDSM.16.M88.4 R156, [R195+0x2800] ;  /* 0x00280000c39c783b */ /* 0x000eae0000000200 */
[C---:B------:R-:W-:Y:S01]  /*126d0*/  HMMA.16816.F32 R4, R168.reuse, R172, R4 ;  /* 0x000000aca804723c */ /* 0x040fe20000001804 */
[----:B------:R-:W2:Y:S07]  /*126e0*/  LDSM.16.M88.4 R180, [R195+0x3000] ;  /* 0x00300000c3b4783b */ /* 0x000eae0000000200 */
        /* <DEDUP_REMOVED lines=8> */
[C---:B--2---:R-:W-:Y:S08]  /*12770*/  HMMA.16816.F32 R28, R168.reuse, R160, R28 ;  /* 0x000000a0a81c723c */ /* 0x044ff0000000181c */
[----:B------:R-:W-:Y:S01]  /*12780*/  HMMA.16816.F32 R32, R168, R162, R32 ;  /* 0x000000a2a820723c */ /* 0x000fe20000001820 */
[----:B------:R-:W1:Y:S07]  /*12790*/  LDSM.16.M88.4 R160, [R192+0x2000] ;  /* 0x00200000c0a0783b */ /* 0x000e6e0000000200 */
[C---:B------:R-:W-:Y:S01]  /*127a0*/  HMMA.16816.F32 R4, R176.reuse, R184, R4 ;  /* 0x000000b8b004723c */ /* 0x040fe20000001804 */
[----:B------:R-:W2:Y:S07]  /*127b0*/  LDSM.16.M88.4 R168, [R192+0x3000] ;  /* 0x00300000c0a8783b */ /* 0x000eae0000000200 */
[C---:B------:R-:W-:Y:S01]  /*127c0*/  HMMA.16816.F32 R8, R176.reuse, R186, R8 ;  /* 0x000000bab008723c */ /* 0x040fe20000001808 */
[----:B------:R-:W1:Y:S07]  /*127d0*/  LDSM.16.M88.4 R184, [R192+0x3800] ;  /* 0x00380000c0b8783b */ /* 0x000e6e0000000200 */
[C---:B------:R-:W-:Y:S08]  /*127e0*/  HMMA.16816.F32 R12, R176.reuse, R156, R12 ;  /* 0x0000009cb00c723c */ /* 0x040ff0000000180c */
[C---:B------:R-:W-:Y:S01]  /*127f0*/  HMMA.16816.F32 R16, R176.reuse, R158, R16 ;  /* 0x0000009eb010723c */ /* 0x040fe20000001810 */
[----:B------:R-:W-:Y:S07]  /*12800*/  LDSM.16.M88.4 R156, [R196+0x8000] ;  /* 0x00800000c49c783b */ /* 0x000fee0000000200 */
[C---:B------:R-:W-:Y:S08]  /*12810*/  HMMA.16816.F32 R20, R176.reuse, R180, R20 ;  /* 0x000000b4b014723c */ /* 0x040ff00000001814 */
[C---:B------:R-:W-:Y:S01]  /*12820*/  HMMA.16816.F32 R24, R176.reuse, R182, R24 ;  /* 0x000000b6b018723c */ /* 0x040fe20000001818 */
[----:B------:R-:W2:Y:S07]  /*12830*/  LDSM.16.M88.4 R180, [R149+0x4000] ;  /* 0x0040000095b4783b */ /* 0x000eae0000000200 */
[C---:B---3--:R-:W-:Y:S08]  /*12840*/  HMMA.16816.F32 R28, R176.reuse, R172, R28 ;  /* 0x000000acb01c723c */ /* 0x048ff0000000181c */
[----:B------:R-:W-:Y:S01]  /*12850*/  HMMA.16816.F32 R32, R176, R174, R32 ;  /* 0x000000aeb020723c */ /* 0x000fe20000001820 */
[----:B------:R-:W3:Y:S07]  /*12860*/  LDSM.16.M88.4 R172, [R149+0x4800] ;  /* 0x0048000095ac783b */ /* 0x000eee0000000200 */
[C---:B-1----:R-:W-:Y:S01]  /*12870*/  HMMA.16816.F32 R4, R152.reuse, R160, R4 ;  /* 0x000000a09804723c */ /* 0x042fe20000001804 */
[----:B------:R-:W1:Y:S07]  /*12880*/  LDSM.16.M88.4 R176, [R149+0x5000] ;  /* 0x0050000095b0783b */ /* 0x000e6e0000000200 */
[C---:B------:R-:W-:Y:S01]  /*12890*/  HMMA.16816.F32 R8, R152.reuse, R162, R8 ;  /* 0x000000a29808723c */ /* 0x040fe20000001808 */
[----:B------:R-:W1:Y:S07]  /*128a0*/  LDSM.16.M88.4 R160, [R149+0x5800] ;  /* 0x0058000095a0783b */ /* 0x000e6e0000000200 */
[C---:B------:R-:W-:Y:S08]  /*128b0*/  HMMA.16816.F32 R12, R152.reuse, R164, R12 ;  /* 0x000000a4980c723c */ /* 0x040ff0000000180c */
[C---:B------:R-:W-:Y:S01]  /*128c0*/  HMMA.16816.F32 R16, R152.reuse, R166, R16 ;  /* 0x000000a69810723c */ /* 0x040fe20000001810 */
[----:B------:R-:W-:Y:S07]  /*128d0*/  LDSM.16.M88.4 R164, [R197+0x8000] ;  /* 0x00800000c5a4783b */ /* 0x000fee0000000200 */
[C---:B--2---:R-:W-:Y:S08]  /*128e0*/  HMMA.16816.F32 R20, R152.reuse, R168, R20 ;  /* 0x000000a89814723c */ /* 0x044ff00000001814 */
[C---:B------:R-:W-:Y:S01]  /*128f0*/  HMMA.16816.F32 R24, R152.reuse, R170, R24 ;  /* 0x000000aa9818723c */ /* 0x040fe20000001818 */
[----:B------:R-:W2:Y:S07]  /*12900*/  LDSM.16.M88.4 R168, [R204] ;  /* 0x00000000cca8783b */ /* 0x000eae0000000200 */
[C---:B------:R-:W-:Y:S08]  /*12910*/  HMMA.16816.F32 R28, R152.reuse, R184, R28 ;  /* 0x000000b8981c723c */ /* 0x040ff0000000181c */
[----:B------:R-:W-:Y:S01]  /*12920*/  HMMA.16816.F32 R32, R152, R186, R32 ;  /* 0x000000ba9820723c */ /* 0x000fe20000001820 */
[----:B------:R-:W2:Y:S07]  /*12930*/  LDSM.16.M88.4 R152, [R203] ;  /* 0x00000000cb98783b */ /* 0x000eae0000000200 */
[C---:B------:R-:W-:Y:S01]  /*12940*/  HMMA.16816.F32 R4, R156.reuse, R180, R4 ;  /* 0x000000b49c04723c */ /* 0x040fe20000001804 */
[----:B------:R-:W2:Y:S07]  /*12950*/  LDSM.16.M88.4 R184, [R202] ;  /* 0x00000000cab8783b */ /* 0x000eae0000000200 */
[C---:B------:R-:W-:Y:S01]  /*12960*/  HMMA.16816.F32 R8, R156.reuse, R182, R8 ;  /* 0x000000b69c08723c */ /* 0x040fe20000001808 */
[----:B------:R-:W-:Y:S07]  /*12970*/  LDSM.16.M88.4 R180, [R195+0x4000] ;  /* 0x00400000c3b4783b */ /* 0x000fee0000000200 */
[C---:B---3--:R-:W-:Y:S08]  /*12980*/  HMMA.16816.F32 R12, R156.reuse, R172, R12 ;  /* 0x000000ac9c0c723c */ /* 0x048ff0000000180c */
[C---:B------:R-:W-:Y:S01]  /*12990*/  HMMA.16816.F32 R16, R156.reuse, R174, R16 ;  /* 0x000000ae9c10723c */ /* 0x040fe20000001810 */
[----:B------:R-:W3:Y:S07]  /*129a0*/  LDSM.16.M88.4 R172, [R201] ;  /* 0x00000000c9ac783b */ /* 0x000eee0000000200 */
[C---:B-1----:R-:W-:Y:S08]  /*129b0*/  HMMA.16816.F32 R20, R156.reuse, R176, R20 ;  /* 0x000000b09c14723c */ /* 0x042ff00000001814 */
[C---:B------:R-:W-:Y:S01]  /*129c0*/  HMMA.16816.F32 R24, R156.reuse, R178, R24 ;  /* 0x000000b29c18723c */ /* 0x040fe20000001818 */
[----:B------:R-:W1:Y:S07]  /*129d0*/  LDSM.16.M88.4 R176, [R199+0x8000] ;  /* 0x00800000c7b0783b */ /* 0x000e6e0000000200 */
[C---:B------:R-:W-:Y:S08]  /*129e0*/  HMMA.16816.F32 R28, R156.reuse, R160, R28 ;  /* 0x000000a09c1c723c */ /* 0x040ff0000000181c */
[----:B------:R-:W-:Y:S01]  /*129f0*/  HMMA.16816.F32 R32, R156, R162, R32 ;  /* 0x000000a29c20723c */ /* 0x000fe20000001820 */
[----:B------:R-:W-:Y:S07]  /*12a00*/  LDSM.16.M88.4 R156, [R195+0x5000] ;  /* 0x00500000c39c783b */ /* 0x000fee0000000200 */
[C---:B--2---:R-:W-:Y:S01]  /*12a10*/  HMMA.16816.F32 R4, R164.reuse, R168, R4 ;  /* 0x000000a8a404723c */ /* 0x044fe20000001804 */
[----:B------:R-:W-:Y:S07]  /*12a20*/  LDSM.16.M88.4 R160, [R195+0x5800] ;  /* 0x00580000c3a0783b */ /* 0x000fee0000000200 */
[C---:B------:R-:W-:Y:S01]  /*12a30*/  HMMA.16816.F32 R8, R164.reuse, R170, R8 ;  /* 0x000000aaa408723c */ /* 0x040fe20000001808 */
[----:B------:R-:W-:Y:S07]  /*12a40*/  LDSM.16.M88.4 R168, [R198+0x8000] ;  /* 0x00800000c6a8783b */ /* 0x000fee0000000200 */
[C---:B------:R-:W-:Y:S08]  /*12a50*/  HMMA.16816.F32 R12, R164.reuse, R152, R12 ;  /* 0x00000098a40c723c */ /* 0x040ff0000000180c */
[C---:B------:R-:W-:Y:S01]  /*12a60*/  HMMA.16816.F32 R16, R164.reuse, R154, R16 ;  /* 0x0000009aa410723c */ /* 0x040fe20000001810 */
[----:B------:R-:W2:Y:S07]  /*12a70*/  LDSM.16.M88.4 R152, [R195+0x4800] ;  /* 0x00480000c398783b */ /* 0x000eae0000000200 */
[C---:B------:R-:W-:Y:S08]  /*12a80*/  HMMA.16816.F32 R20, R164.reuse, R184, R20 ;  /* 0x000000b8a414723c */ /* 0x040ff00000001814 */
[C---:B------:R-:W-:Y:S01]  /*12a90*/  HMMA.16816.F32 R24, R164.reuse, R186, R24 ;  /* 0x000000baa418723c */ /* 0x040fe20000001818 */
[----:B------:R-:W4:Y:S07]  /*12aa0*/  LDSM.16.M88.4 R184, [R192+0x4000] ;  /* 0x00400000c0b8783b */ /* 0x000f2e0000000200 */
[C---:B---3--:R-:W-:Y:S08]  /*12ab0*/  HMMA.16816.F32 R28, R164.reuse, R172, R28 ;  /* 0x000000aca41c723c */ /* 0x048ff0000000181c */
[----:B------:R-:W-:Y:S08]  /*12ac0*/  HMMA.16816.F32 R32, R164, R174, R32 ;  /* 0x000000aea420723c */ /* 0x000ff00000001820 */
[C---:B-1----:R-:W-:Y:S08]  /*12ad0*/  HMMA.16816.F32 R4, R176.reuse, R180, R4 ;  /* 0x000000b4b004723c */ /* 0x042ff00000001804 */
[C---:B------:R-:W-:Y:S08]  /*12ae0*/  HMMA.16816.F32 R8, R176.reuse, R182, R8 ;  /* 0x000000b6b008723c */ /* 0x040ff00000001808 */
[C---:B--2---:R-:W-:Y:S08]  /*12af0*/  HMMA.16816.F32 R12, R176.reuse, R152, R12 ;  /* 0x00000098b00c723c */ /* 0x044ff0000000180c */
[C---:B------:R-:W-:Y:S01]  /*12b00*/  HMMA.16816.F32 R16, R176.reuse, R154, R16 ;  /* 0x0000009ab010723c */ /* 0x040fe20000001810 */
[----:B------:R-:W1:Y:S07]  /*12b10*/  LDSM.16.M88.4 R152, [R192+0x4800] ;  /* 0x00480000c098783b */ /* 0x000e6e0000000200 */
[C---:B------:R-:W-:Y:S08]  /*12b20*/  HMMA.16816.F32 R20, R176.reuse, R156, R20 ;  /* 0x0000009cb014723c */ /* 0x040ff00000001814 */
[C---:B------:R-:W-:Y:S08]  /*12b30*/  HMMA.16816.F32 R24, R176.reuse, R158, R24 ;  /* 0x0000009eb018723c */ /* 0x040ff00000001818 */
[C---:B------:R-:W-:Y:S08]  /*12b40*/  HMMA.16816.F32 R28, R176.reuse, R160, R28 ;  /* 0x000000a0b01c723c */ /* 0x040ff0000000181c */
[----:B------:R-:W-:Y:S08]  /*12b50*/  HMMA.16816.F32 R32, R176, R162, R32 ;  /* 0x000000a2b020723c */ /* 0x000ff00000001820 */
[C---:B----4-:R-:W-:Y:S08]  /*12b60*/  HMMA.16816.F32 R4, R168.reuse, R184, R4 ;  /* 0x000000b8a804723c */ /* 0x050ff00000001804 */
[C---:B------:R-:W-:Y:S08]  /*12b70*/  HMMA.16816.F32 R8, R168.reuse, R186, R8 ;  /* 0x000000baa808723c */ /* 0x040ff00000001808 */
[C---:B-1----:R-:W-:Y:S08]  /*12b80*/  HMMA.16816.F32 R12, R168.reuse, R152, R12 ;  /* 0x00000098a80c723c */ /* 0x042ff0000000180c */
[C---:B------:R-:W-:Y:S04]  /*12b90*/  HMMA.16816.F32 R16, R168.reuse, R154, R16 ;  /* 0x0000009aa810723c */ /* 0x040fe80000001810 */
[----:B------:R-:W-:Y:S04]  /*12ba0*/  FMUL.FTZ R0, R4, c[0x0][0x320] ;  /* 0x0000c80004007a20 */ /* 0x000fe80000410000 */
[----:B------:R1:W-:Y:S01]  /*12bb0*/  MUFU.TANH R161, R0 ;  /* 0x0000000000a17308 */ /* 0x0003e20000002400 */
[----:B------:R-:W-:Y:S09]  /*12bc0*/  FMUL.FTZ R2, R11, c[0x0][0x320] ;  /* 0x0000c8000b027a20 */ /* 0x000ff20000410000 */
[----:B------:R-:W-:Y:S01]  /*12bd0*/  MUFU.TANH R152, R2 ;  /* 0x0000000200987308 */ /* 0x000fe20000002400 */
[----:B-1----:R-:W-:Y:S09]  /*12be0*/  FMUL.FTZ R0, R5, c[0x0][0x320] ;  /* 0x0000c80005007a20 */ /* 0x002ff20000410000 */
[----:B------:R1:W2:Y:S02]  /*12bf0*/  MUFU.TANH R160, R0 ;  /* 0x0000000000a07308 */ /* 0x0002a40000002400 */
[----:B-1----:R-:W-:Y:S08]  /*12c00*/  FMUL.FTZ R0, R6, c[0x0][0x320] ;  /* 0x0000c80006007a20 */ /* 0x002ff00000410000 */
[----:B------:R1:W-:Y:S02]  /*12c10*/  MUFU.TANH R159, R0 ;  /* 0x00000000009f7308 */ /* 0x0003e40000002400 */
[----:B-1----:R-:W-:Y:S02]  /*12c20*/  FMUL.FTZ R0, R7, c[0x0][0x320] ;  /* 0x0000c80007007a20 */ /* 0x002fe40000410000 */
[----:B------:R-:W1:Y:S06]  /*12c30*/  LDSM.16.M88.4 R4, [R192+0x5000] ;  /* 0x00500000c004783b */ /* 0x000e6c0000000200 */
[----:B------:R3:W-:Y:S02]  /*12c40*/  MUFU.TANH R158, R0 ;  /* 0x00000000009e7308 */ /* 0x0007e40000002400 */
[----:B---3--:R-:W-:Y:S08]  /*12c50*/  FMUL.FTZ R0, R8, c[0x0][0x320] ;  /* 0x0000c80008007a20 */ /* 0x008ff00000410000 */
[----:B------:R3:W4:Y:S01]  /*12c60*/  MUFU.TANH R157, R0 ;  /* 0x00000000009d7308 */ /* 0x0007220000002400 */
[C---:B-1----:R-:W-:Y:S07]  /*12c70*/  HMMA.16816.F32 R20, R168.reuse, R4, R20 ;  /* 0x00000004a814723c */ /* 0x042fee0000001814 */
[----:B------:R-:W-:Y:S01]  /*12c80*/  MOV R5, 0xffffffc0 ;  /* 0xffffffc000057802 */ /* 0x000fe20000000f00 */
[C---:B------:R-:W-:Y:S04]  /*12c90*/  HMMA.16816.F32 R24, R168.reuse, R6, R24 ;  /* 0x00000006a818723c */ /* 0x040fe80000001818 */
[----:B---3--:R-:W-:Y:S04]  /*12ca0*/  FMUL.FTZ R0, R9, c[0x0][0x320] ;  /* 0x0000c80009007a20 */ /* 0x008fe80000410000 */
[----:B------:R1:W3:Y:S08]  /*12cb0*/  MUFU.TANH R156, R0 ;  /* 0x00000000009c7308 */ /* 0x0002f00000002400 */
[----:B------:R-:W-:Y:S04]  /*12cc0*/  FMUL.FTZ R4, R21, c[0x0][0x320] ;  /* 0x0000c80015047a20 */ /* 0x000fe80000410000 */
[----:B------:R-:W-:Y:S01]  /*12cd0*/  MUFU.TANH R6, R4 ;  /* 0x0000000400067308 */ /* 0x000fe20000002400 */
[----:B-1----:R-:W-:Y:S02]  /*12ce0*/  FMUL.FTZ R0, R10, c[0x0][0x320] ;  /* 0x0000c8000a007a20 */ /* 0x002fe40000410000 */
[----:B------:R-:W1:Y:S01]  /*12cf0*/  LDSM.16.M88.4 R8, [R192+0x5800] ;  /* 0x00580000c008783b */ /* 0x000e620000000200 */
[----:B------:R-:W-:Y:S06]  /*12d00*/  DEPBAR.LE SB0, 0x0 ;  /* 0x000080000000791a */ /* 0x000fec0000000000 */
[----:B------:R2:W-:Y:S01]  /*12d10*/  MUFU.TANH R153, R0 ;  /* 0x0000000000997308 */ /* 0x0005e20000002400 */
[----:B------:R-:W-:Y:S01]  /*12d20*/  BAR.SYNC.DEFER_BLOCKING 0x0 ;  /* 0x0000000000007b1d */ /* 0x000fe20000010000 */
[----:B--2---:R-:W-:Y:S08]  /*12d30*/  FMUL.FTZ R0, R12, c[0x0][0x320] ;  /* 0x0000c8000c007a20 */ /* 0x004ff00000410000 */
[----:B------:R2:W2:Y:S01]  /*12d40*/  MUFU.TANH R141, R0 ;  /* 0x00000000008d7308 */ /* 0x0004a20000002400 */
[C---:B-1----:R-:W-:Y:S08]  /*12d50*/  HMMA.16816.F32 R28, R168.reuse, R8, R28 ;  /* 0x00000008a81c723c */ /* 0x042ff0000000181c */
[----:B------:R-:W-:Y:S04]  /*12d60*/  HMMA.16816.F32 R32, R168, R10, R32 ;  /* 0x0000000aa820723c */ /* 0x000fe80000001820 */
[----:B--2---:R-:W-:Y:S04]  /*12d70*/  FMUL.FTZ R0, R13, c[0x0][0x320] ;  /* 0x0000c8000d007a20 */ /* 0x004fe80000410000 */
[----:B------:R1:W-:Y:S04]  /*12d80*/  MUFU.TANH R140, R0 ;  /* 0x00000000008c7308 */ /* 0x0003e80000002400 */
[----:B-1----:R-:W-:Y:S06]  /*12d90*/  FMUL.FTZ R0, R14, c[0x0][0x320] ;  /* 0x0000c8000e007a20 */ /* 0x002fec0000410000 */
[----:B------:R1:W-:Y:S02]  /*12da0*/  MUFU.TANH R105, R0 ;  /* 0x0000000000697308 */ /* 0x0003e40000002400 */
[----:B-1----:R-:W-:Y:S08]  /*12db0*/  FMUL.FTZ R0, R15, c[0x0][0x320] ;  /* 0x0000c8000f007a20 */ /* 0x002ff00000410000 */
[----:B-----5:R1:W-:Y:S02]  /*12dc0*/  MUFU.TANH R101, R0 ;  /* 0x0000000000657308 */ /* 0x0203e40000002400 */
[----:B-1----:R-:W-:Y:S08]  /*12dd0*/  FMUL.FTZ R0, R16, c[0x0][0x320] ;  /* 0x0000c80010007a20 */ /* 0x002ff00000410000 */
[----:B------:R1:W2:Y:S02]  /*12de0*/  MUFU.TANH R13, R0 ;  /* 0x00000000000d7308 */ /* 0x0002a40000002400 */
[----:B-1----:R-:W-:Y:S08]  /*12df0*/  FMUL.FTZ R0, R17, c[0x0][0x320] ;  /* 0x0000c80011007a20 */ /* 0x002ff00000410000 */
[----:B------:R1:W-:Y:S02]  /*12e00*/  MUFU.TANH R100, R0 ;  /* 0x0000000000647308 */ /* 0x0003e40000002400 */
[----:B-1----:R-:W-:Y:S08]  /*12e10*/  FMUL.FTZ R0, R18, c[0x0][0x320] ;  /* 0x0000c80012007a20 */ /* 0x002ff00000410000 */
[----:B------:R1:W5:Y:S02]  /*12e20*/  MUFU.TANH R17, R0 ;  /* 0x0000000000117308 */ /* 0x0003640000002400 */
[----:B-1----:R-:W-:Y:S08]  /*12e30*/  FMUL.FTZ R0, R19, c[0x0][0x320] ;  /* 0x0000c80013007a20 */ /* 0x002ff00000410000 */
[----:B------:R1:W1:Y:S02]  /*12e40*/  MUFU.TANH R16, R0 ;  /* 0x0000000000107308 */ /* 0x0002640000002400 */
[----:B-1----:R-:W-:Y:S08]  /*12e50*/  FMUL.FTZ R0, R20, c[0x0][0x320] ;  /* 0x0000c80014007a20 */ /* 0x002ff00000410000 */
[----:B------:R1:W-:Y:S02]  /*12e60*/  MUFU.TANH R18, R0 ;  /* 0x0000000000127308 */ /* 0x0003e40000002400 */
[----:B-1----:R-:W-:Y:S02]  /*12e70*/  IADD3 R0, R213, R249, RZ ;  /* 0x000000f9d5007210 */ /* 0x002fe40007ffe0ff */
[----:B------:R-:W-:Y:S03]  /*12e80*/  IADD3 R213, R188, -0x1, RZ ;  /* 0xffffffffbcd57810 */ /* 0x000fe60007ffe0ff */
[----:B------:R-:W-:Y:S05]  /*12e90*/  @P3 IMAD.HI.U32 R2, R0, c[0x0][0x2c8], RZ ;  /* 0x0000b20000023a27 */ /* 0x000fea00078e00ff */
[----:B------:R-:W-:Y:S01]  /*12ea0*/  @P3 SHF.R.U32.HI R0, RZ, c[0x0][0x2cc], R2 ;  /* 0x0000b300ff003a19 */ /* 0x000fe20000011602 */
[----:B------:R-:W-:Y:S04]  /*12eb0*/  FMUL.FTZ R2, R22, c[0x0][0x320] ;  /* 0x0000c80016027a20 */ /* 0x000fe80000410000 */
[----:B------:R1:W-:Y:S01]  /*12ec0*/  MUFU.TANH R154, R2 ;  /* 0x00000002009a7308 */ /* 0x0003e20000002400 */
[----:B------:R-:W-:Y:S08]  /*12ed0*/  SHFL.IDX PT, R4, R0, 0x1, 0x1c1f ;  /* 0x003c1f0000047f89 */ /* 0x000ff000000e0000 */
[----:B-1----:R1:W2:Y:S02]  /*12ee0*/  SHFL.IDX PT, R2, R0, RZ, 0x1c1f ;  /* 0x001c1fff00027589 */ /* 0x0022a400000e0000 */
[----:B-1----:R-:W-:Y:S04]  /*12ef0*/  FMUL.FTZ R0, R23, c[0x0][0x320] ;  /* 0x0000c80017007a20 */ /* 0x002fe80000410000 */
[----:B------:R1:W-:Y:S02]  /*12f00*/  MUFU.TANH R19, R0 ;  /* 0x0000000000137308 */ /* 0x0003e40000002400 */
[----:B-1----:R-:W-:Y:S02]  /*12f10*/  IMAD R0, R188, R5, 0x1 ;  /* 0x00000001bc007424 */ /* 0x002fe400078e0205 */
[----:B------:R-:W-:Y:S03]  /*12f20*/  FMUL.FTZ R5, R24, c[0x0][0x320] ;  /* 0x0000c80018057a20 */ /* 0x000fe60000410000 */
[----:B------:R-:W-:Y:S03]  /*12f30*/  IADD3 R0, R190, R0, -R241 ;  /* 0x00000000be007210 */ /* 0x000fe60007ffe8f1 */
[----:B------:R1:W1:Y:S02]  /*12f40*/  MUFU.TANH R12, R5 ;  /* 0x00000005000c7308 */ /* 0x0002640000002400 */
[----:B------:R-:W-:Y:S05]  /*12f50*/  IMAD.IADD R0, R0, 0x1, -R189 ;  /* 0x0000000100007824 */ /* 0x000fea00078e0abd */
[C---:B--2---:R-:W-:Y:S02]  /*12f60*/  IADD3 R2, R0.reuse, R2, RZ ;  /* 0x0000000200027210 */ /* 0x044fe40007ffe0ff */
[----:B------:R-:W-:Y:S01]  /*12f70*/  IADD3 R0, R0, R4, RZ ;  /* 0x0000000400007210 */ /* 0x000fe20007ffe0ff */
[----:B------:R-:W-:Y:S01]  /*12f80*/  FMUL.FTZ R4, R26, c[0x0][0x320] ;  /* 0x0000c8001a047a20 */ /* 0x000fe20000410000 */
[C---:B------:R-:W-:Y:S02]  /*12f90*/  ISETP.GT.AND P2, PT, R2.reuse, 0x1, PT ;  /* 0x000000010200780c */ /* 0x040fe40003f44270 */
[----:B------:R-:W-:Y:S01]  /*12fa0*/  ISETP.GT.AND P3, PT, R2, 0x8, PT ;  /* 0x000000080200780c */ /* 0x000fe20003f64270 */
[----:B------:R2:W-:Y:S01]  /*12fb0*/  MUFU.TANH R15, R4 ;  /* 0x00000004000f7308 */ /* 0x0005e20000002400 */
[----:B------:R-:W-:Y:S02]  /*12fc0*/  FSEL R21, R160, -INF , P2 ;  /* 0xff800000a0157808 */ /* 0x000fe40001000000 */
[----:B----4-:R-:W-:Y:S02]  /*12fd0*/  FSEL R22, R157, -INF , P3 ;  /* 0xff8000009d167808 */ /* 0x010fe40001800000 */
[C---:B------:R-:W-:Y:S02]  /*12fe0*/  ISETP.GT.AND P0, PT, R2.reuse, RZ, PT ;  /* 0x000000ff0200720c */ /* 0x040fe40003f04270 */
[C---:B------:R-:W-:Y:S01]  /*12ff0*/  ISETP.GT.AND P2, PT, R2.reuse, 0x9, PT ;  /* 0x000000090200780c */ /* 0x040fe20003f44270 */
[----:B-1----:R-:W-:Y:S01]  /*13000*/  FMUL.FTZ R5, R25, c[0x0][0x320] ;  /* 0x0000c80019057a20 */ /* 0x002fe20000410000 */
[----:B------:R-:W-:Y:S02]  /*13010*/  ISETP.GT.AND P3, PT, R2, 0x10, PT ;  /* 0x000000100200780c */ /* 0x000fe40003f64270 */
[----:B------:R-:W-:Y:S01]  /*13020*/  ISETP.GT.AND P1, PT, R0, RZ, PT ;  /* 0x000000ff0000720c */ /* 0x000fe20003f24270 */
[----:B------:R1:W-:Y:S01]  /*13030*/  MUFU.TANH R8, R5 ;  /* 0x0000000500087308 */ /* 0x0003e20000002400 */
[----:B------:R-:W-:Y:S02]  /*13040*/  FSEL R20, R161, -INF , P0 ;  /* 0xff800000a1147808 */ /* 0x000fe40000000000 */
[----:B---3--:R-:W-:Y:S02]  /*13050*/  FSEL R23, R156, -INF , P2 ;  /* 0xff8000009c177808 */ /* 0x008fe40001000000 */
[----:B------:R-:W-:Y:S02]  /*13060*/  FSEL R156, R141, -INF , P3 ;  /* 0xff8000008d9c7808 */ /* 0x000fe40001800000 */
[----:B------:R-:W-:Y:S02]  /*13070*/  ISETP.GT.AND P3, PT, R2, 0x18, PT ;  /* 0x000000180200780c */ /* 0x000fe40003f64270 */
[----:B------:R-:W-:Y:S02]  /*13080*/  ISETP.GT.AND P0, PT, R0, 0x1, PT ;  /* 0x000000010000780c */ /* 0x000fe40003f04270 */
[----:B------:R-:W-:Y:S01]  /*13090*/  FSEL R26, R159, -INF , P1 ;  /* 0xff8000009f1a7808 */ /* 0x000fe20000800000 */
[----:B--2---:R-:W-:Y:S01]  /*130a0*/  FMUL.FTZ R4, R28, c[0x0][0x320] ;  /* 0x0000c8001c047a20 */ /* 0x004fe20000410000 */
[----:B------:R-:W-:Y:S02]  /*130b0*/  ISETP.GT.AND P1, PT, R0, 0x8, PT ;  /* 0x000000080000780c */ /* 0x000fe40003f24270 */
[----:B------:R-:W-:Y:S01]  /*130c0*/  FSEL R25, R158, -INF , P0 ;  /* 0xff8000009e197808 */ /* 0x000fe20000000000 */
[----:B------:R2:W3:Y:S01]  /*130d0*/  MUFU.TANH R7, R4 ;  /* 0x0000000400077308 */ /* 0x0004e20000002400 */
[----:B------:R-:W-:Y:S02]  /*130e0*/  FSEL R158, R13, -INF , P3 ;  /* 0xff8000000d9e7808 */ /* 0x000fe40001800000 */
[----:B------:R-:W-:Y:S02]  /*130f0*/  FSEL R24, R153, -INF , P1 ;  /* 0xff80000099187808 */ /* 0x000fe40000800000 */
[C---:B------:R-:W-:Y:S02]  /*13100*/  ISETP.GT.AND P1, PT, R0.reuse, 0x10, PT ;  /* 0x000000100000780c */ /* 0x040fe40003f24270 */
[C---:B------:R-:W-:Y:S01]  /*13110*/  ISETP.GT.AND P0, PT, R0.reuse, 0x9, PT ;  /* 0x000000090000780c */ /* 0x040fe20003f04270 */
[----:B-1----:R-:W-:Y:S01]  /*13120*/  FMUL.FTZ R5, R27, c[0x0][0x320] ;  /* 0x0000c8001b057a20 */ /* 0x002fe20000410000 */
[----:B------:R-:W-:Y:S02]  /*13130*/  FSEL R160, R105, -INF , P1 ;  /* 0xff80000069a07808 */ /* 0x000fe40000800000 */
[----:B------:R-:W-:Y:S01]  /*13140*/  ISETP.GT.AND P1, PT, R0, 0x18, PT ;  /* 0x000000180000780c */ /* 0x000fe20003f24270 */
[----:B------:R1:W-:Y:S01]  /*13150*/  MUFU.TANH R14, R5 ;  /* 0x00000005000e7308 */ /* 0x0003e20000002400 */
[----:B------:R-:W-:Y:S02]  /*13160*/  FSEL R27, R152, -INF , P0 ;  /* 0xff800000981b7808 */ /* 0x000fe40000000000 */
[----:B-----5:R-:W-:Y:S02]  /*13170*/  FSEL R162, R17, -INF , P1 ;  /* 0xff80000011a27808 */ /* 0x020fe40000800000 */
[----:B------:R-:W-:Y:S02]  /*13180*/  ISETP.GT.AND P1, PT, R2, 0x21, PT ;  /* 0x000000210200780c */ /* 0x000fe40003f24270 */
[----:B------:R-:W-:Y:S02]  /*13190*/  ISETP.GT.AND P0, PT, R0, 0x11, PT ;  /* 0x000000110000780c */ /* 0x000fe40003f04270 */
[----:B------:R-:W-:Y:S01]  /*131a0*/  FSEL R168, R6, -INF , P1 ;  /* 0xff80000006a87808 */ /* 0x000fe20000800000 */
[----:B------:R-:W-:Y:S01]  /*131b0*/  FMUL.FTZ R6, R33, c[0x0][0x320] ;  /* 0x0000c80021067a20 */ /* 0x000fe20000410000 */
[----:B------:R-:W-:Y:S02]  /*131c0*/  ISETP.GT.AND P2, PT, R2, 0x11, PT ;  /* 0x000000110200780c */ /* 0x000fe40003f44270 */
[----:B--2---:R-:W-:Y:S01]  /*131d0*/  FMNMX.FTZ R4, R20, R3, !PT ;  /* 0x0000000314047209 */ /* 0x004fe20007810000 */
[----:B------:R2:W-:Y:S01]  /*131e0*/  MUFU.TANH R11, R6 ;  /* 0x00000006000b7308 */ /* 0x0005e20000002400 */
[----:B------:R-:W-:Y:S02]  /*131f0*/  FSEL R161, R101, -INF , P0 ;  /* 0xff80000065a17808 */ /* 0x000fe40000000000 */
[----:B------:R-:W-:Y:S02]  /*13200*/  FMNMX.FTZ R4, R21, R4, !PT ;  /* 0x0000000415047209 */ /* 0x000fe40007810000 */
[----:B------:R-:W-:Y:S02]  /*13210*/  ISETP.GT.AND P0, PT, R0, 0x19, PT ;  /* 0x000000190000780c */ /* 0x000fe40003f04270 */
[----:B------:R-:W-:Y:S02]  /*13220*/  FMNMX.FTZ R4, R22, R4, !PT ;  /* 0x0000000416047209 */ /* 0x000fe40007810000 */
[----:B------:R-:W-:Y:S01]  /*13230*/  FSEL R157, R140, -INF , P2 ;  /* 0xff8000008c9d7808 */ /* 0x000fe20001000000 */
[----:B-1----:R-:W-:Y:S01]  /*13240*/  FMUL.FTZ R5, R29, c[0x0][0x320] ;  /* 0x0000c8001d057a20 */ /* 0x002fe20000410000 */
[----:B------:R-:W-:Y:S02]  /*13250*/  FMNMX.FTZ R4, R23, R4, !PT ;  /* 0x0000000417047209 */ /* 0x000fe40007810000 */
[----:B------:R-:W-:Y:S01]  /*13260*/  FSEL R163, R16, -INF , P0 ;  /* 0xff80000010a37808 */ /* 0x000fe20000000000 */
[----:B------:R1:W4:Y:S01]  /*13270*/  MUFU.TANH R13, R5 ;  /* 0x00000005000d7308 */ /* 0x0003220000002400 */
[----:B------:R-:W-:Y:S02]  /*13280*/  FMNMX.FTZ R4, R156, R4, !PT ;  /* 0x000000049c047209 */ /* 0x000fe40007810000 */
[C---:B------:R-:W-:Y:S02]  /*13290*/  ISETP.GT.AND P0, PT, R2.reuse, 0x28, PT ;  /* 0x000000280200780c */ /* 0x040fe40003f04270 */
[----:B------:R-:W-:Y:S02]  /*132a0*/  FMNMX.FTZ R4, R157, R4, !PT ;  /* 0x000000049d047209 */ /* 0x000fe40007810000 */
[----:B------:R-:W-:Y:S02]  /*132b0*/  ISETP.GT.AND P2, PT, R2, 0x19, PT ;  /* 0x000000190200780c */ /* 0x000fe40003f44270 */
[----:B------:R-:W-:Y:S01]  /*132c0*/  FSEL R169, R12, -INF , P0 ;  /* 0xff8000000ca97808 */ /* 0x000fe20000000000 */
[----:B--2---:R-:W-:Y:S01]  /*132d0*/  FMUL.FTZ R6, R30, c[0x0][0x320] ;  /* 0x0000c8001e067a20 */ /* 0x004fe20000410000 */
[----:B------:R-:W-:Y:S02]  /*132e0*/  FSEL R159, R100, -INF , P2 ;  /* 0xff800000649f7808 */ /* 0x000fe40001000000 */
[----:B------:R-:W-:Y:S01]  /*132f0*/  FMNMX.FTZ R4, R158, R4, !PT ;  /* 0x000000049e047209 */ /* 0x000fe20007810000 */
[----:B------:R2:W-:Y:S01]  /*13300*/  MUFU.TANH R12, R6 ;  /* 0x00000006000c7308 */ /* 0x0005e20000002400 */
[----:B------:R-:W-:Y:S02]  /*13310*/  ISETP.GT.AND P2, PT, R2, 0x20, PT ;  /* 0x000000200200780c */ /* 0x000fe40003f44270 */
[----:B------:R-:W-:Y:S02]  /*13320*/  FMNMX.FTZ R4, R159, R4, !PT ;  /* 0x000000049f047209 */ /* 0x000fe40007810000 */
[----:B------:R-:W-:Y:S02]  /*13330*/  FSEL R164, R18, -INF , P2 ;  /* 0xff80000012a47808 */ /* 0x000fe40001000000 */
[----:B------:R-:W-:Y:S02]  /*13340*/  ISETP.GT.AND P1, PT, R2, 0x30, PT ;  /* 0x000000300200780c */ /* 0x000fe40003f24270 */
[----:B------:R-:W-:Y:S01]  /*13350*/  FMNMX.FTZ R4, R164, R4, !PT ;  /* 0x00000004a4047209 */ /* 0x000fe20007810000 */
[----:B-1----:R-:W-:Y:S01]  /*13360*/  FMUL.FTZ R5, R32, c[0x0][0x320] ;  /* 0x0000c80020057a20 */ /* 0x002fe20000410000 */
[C---:B------:R-:W-:Y:S02]  /*13370*/  ISETP.GT.AND P3, PT, R2.reuse, 0x38, PT ;  /* 0x000000380200780c */ /* 0x040fe40003f64270 */
[----:B------:R-:W-:Y:S01]  /*13380*/  ISETP.GT.AND P2, PT, R2, 0x29, PT ;  /* 0x000000290200780c */ /* 0x000fe20003f44270 */
[----:B------:R1:W5:Y:S01]  /*13390*/  MUFU.TANH R9, R5 ;  /* 0x0000000500097308 */ /* 0x0003620000002400 */
[----:B------:R-:W-:Y:S02]  /*133a0*/  FMNMX.FTZ R4, R168, R4, !PT ;  /* 0x00000004a8047209 */ /* 0x000fe40007810000 */
[----:B---3--:R-:W-:Y:S01]  /*133b0*/  FSEL R190, R7, -INF , P1 ;  /* 0xff80000007be7808 */ /* 0x008fe20000800000 */
[----:B------:R-:W-:Y:S01]  /*133c0*/  FMUL.FTZ R7, R34, c[0x0][0x320] ;  /* 0x0000c80022077a20 */ /* 0x000fe20000410000 */
[----:B------:R-:W-:Y:S01]  /*133d0*/  FSEL R170, R8, -INF , P2 ;  /* 0xff80000008aa7808 */ /* 0x000fe20001000000 */
[----:B------:R-:W-:Y:S01]  /*133e0*/  FMUL.FTZ R8, R35, c[0x0][0x320] ;  /* 0x0000c80023087a20 */ /* 0x000fe20000410000 */
[C---:B------:R-:W-:Y:S02]  /*133f0*/  ISETP.GT.AND P0, PT, R2.reuse, 0x31, PT ;  /* 0x000000310200780c */ /* 0x040fe40003f04270 */
[----:B------:R-:W-:Y:S01]  /*13400*/  ISETP.GT.AND P1, PT, R2, 0x39, PT ;  /* 0x000000390200780c */ /* 0x000fe20003f24270 */
[----:B--2---:R-:W-:Y:S01]  /*13410*/  FMUL.FTZ R6, R31, c[0x0][0x320] ;  /* 0x0000c8001f067a20 */ /* 0x004fe20000410000 */
[----:B------:R-:W-:Y:S01]  /*13420*/  FMNMX.FTZ R2, R169, R4, !PT ;  /* 0x00000004a9027209 */ /* 0x000fe20007810000 */
[----:B------:R-:W-:Y:S01]  /*13430*/  MUFU.TANH R8, R8 ;  /* 0x0000000800087308 */ /* 0x000fe20000002400 */
[----:B----4-:R-:W-:Y:S02]  /*13440*/  FSEL R187, R13, -INF , P0 ;  /* 0xff8000000dbb7808 */ /* 0x010fe40000000000 */
[----:B------:R-:W-:Y:S02]  /*13450*/  FMNMX.FTZ R2, R170, R2, !PT ;  /* 0x00000002aa027209 */ /* 0x000fe40007810000 */
[----:B------:R-:W-:Y:S02]  /*13460*/  ISETP.GT.AND P0, PT, R0, 0x20, PT ;  /* 0x000000200000780c */ /* 0x000fe40003f04270 */
[----:B------:R-:W-:Y:S02]  /*13470*/  FMNMX.FTZ R2, R190, R2, !PT ;  /* 0x00000002be027209 */ /* 0x000fe40007810000 */
[----:B------:R-:W-:Y:S01]  /*13480*/  FSEL R214, R11, -INF , P1 ;  /* 0xff8000000bd67808 */ /* 0x000fe20000800000 */
[----:B------:R-:W2:Y:S01]  /*13490*/  MUFU.TANH R10, R6 ;  /* 0x00000006000a7308 */ /* 0x000ea20000002400 */
[----:B------:R-:W-:Y:S02]  /*134a0*/  FMNMX.FTZ R2, R187, R2, !PT ;  /* 0x00000002bb027209 */ /* 0x000fe40007810000 */
[----:B-1----:R-:W-:Y:S02]  /*134b0*/  FMNMX.FTZ R5, R26, R104, !PT ;  /* 0x000000681a057209 */ /* 0x002fe40007810000 */
[----:B-----5:R-:W-:Y:S02]  /*134c0*/  FSEL R191, R9, -INF , P3 ;  /* 0xff80000009bf7808 */ /* 0x020fe40001800000 */
[----:B------:R-:W-:Y:S02]  /*134d0*/  FMNMX.FTZ R5, R25, R5, !PT ;  /* 0x0000000519057209 */ /* 0x000fe40007810000 */
[----:B------:R-:W-:Y:S01]  /*134e0*/  FMNMX.FTZ R2, R191, R2, !PT ;  /* 0x00000002bf027209 */ /* 0x000fe20007810000 */
[----:B------:R1:W3:Y:S01]  /*134f0*/  MUFU.TANH R9, R7 ;  /* 0x0000000700097308 */ /* 0x0002e20000002400 */
[----:B------:R-:W-:Y:S02]  /*13500*/  FMNMX.FTZ R5, R24, R5, !PT ;  /* 0x0000000518057209 */ /* 0x000fe40007810000 */
[----:B------:R-:W-:Y:S02]  /*13510*/  ISETP.GT.AND P1, PT, R0, 0x21, PT ;  /* 0x000000210000780c */ /* 0x000fe40003f24270 */
[----:B------:R-:W-:Y:S02]  /*13520*/  FMNMX.FTZ R5, R27, R5, !PT ;  /* 0x000000051b057209 */ /* 0x000fe40007810000 */
[----:B------:R-:W-:Y:S02]  /*13530*/  FSEL R165, R154, -INF , P0 ;  /* 0xff8000009aa57808 */ /* 0x000fe40000000000 */
[----:B------:R-:W-:Y:S02]  /*13540*/  FMNMX.FTZ R4, R160, R5, !PT ;  /* 0x00000005a0047209 */ /* 0x000fe40007810000 */
[----:B------:R-:W-:Y:S02]  /*13550*/  FMNMX.FTZ R2, R214, R2, !PT ;  /* 0x00000002d6027209 */ /* 0x000fe40007810000 */
[----:B------:R-:W-:Y:S02]  /*13560*/  FMNMX.FTZ R4, R161, R4, !PT ;  /* 0x00000004a1047209 */ /* 0x000fe40007810000 */
[----:B------:R-:W-:Y:S02]  /*13570*/  ISETP.GT.AND P2, PT, R188, R238, PT ;  /* 0x000000eebc00720c */ /* 0x000fe40003f44270 */
[----:B------:R-:W-:Y:S02]  /*13580*/  FMNMX.FTZ R4, R162, R4, !PT ;  /* 0x00000004a2047209 */ /* 0x000fe40007810000 */
[----:B------:R-:W-:Y:S02]  /*13590*/  FSEL R166, R19, -INF , P1 ;  /* 0xff80000013a67808 */ /* 0x000fe40000800000 */
[----:B------:R-:W-:Y:S02]  /*135a0*/  FMNMX.FTZ R4, R163, R4, !PT ;  /* 0x00000004a3047209 */ /* 0x000fe40007810000 */
[C---:B------:R-:W-:Y:S01]  /*135b0*/  ISETP.GT.AND P0, PT, R0.reuse, 0x28, PT ;  /* 0x000000280000780c */ /* 0x040fe20003f04270 */
[----:B-1----:R-:W1:Y:S01]  /*135c0*/  SHFL.BFLY PT, R7, R2, 0x2, 0x1f ;  /* 0x0c401f0002077f89 */ /* 0x002e6200000e0000 */
[----:B------:R-:W-:Y:S02]  /*135d0*/  FMNMX.FTZ R4, R165, R4, !PT ;  /* 0x00000004a5047209 */ /* 0x000fe40007810000 */
[----:B------:R-:W-:Y:S02]  /*135e0*/  FSEL R167, R15, -INF , P0 ;  /* 0xff8000000fa77808 */ /* 0x000fe40000000000 */
[----:B------:R-:W-:Y:S02]  /*135f0*/  ISETP.GT.AND P1, PT, R0, 0x29, PT ;  /* 0x000000290000780c */ /* 0x000fe40003f24270 */
[----:B------:R-:W-:Y:S02]  /*13600*/  FMNMX.FTZ R4, R166, R4, !PT ;  /* 0x00000004a6047209 */ /* 0x000fe40007810000 */
[----:B------:R-:W-:Y:S02]  /*13610*/  FSEL R178, R14, -INF , P1 ;  /* 0xff8000000eb27808 */ /* 0x000fe40000800000 */
[----:B------:R-:W-:Y:S02]  /*13620*/  ISETP.GT.AND P0, PT, R0, 0x30, PT ;  /* 0x000000300000780c */ /* 0x000fe40003f04270 */
[----:B------:R-:W-:Y:S02]  /*13630*/  FMNMX.FTZ R4, R167, R4, !PT ;  /* 0x00000004a7047209 */ /* 0x000fe40007810000 */
[----:B------:R-:W-:Y:S02]  /*13640*/  FSEL R189, R12, -INF , P0 ;  /* 0xff8000000cbd7808 */ /* 0x000fe40000000000 */
[----:B------:R-:W-:Y:S02]  /*13650*/  ISETP.GT.AND P3, PT, R0, 0x31, PT ;  /* 0x000000310000780c */ /* 0x000fe40003f64270 */
[----:B------:R-:W-:Y:S02]  /*13660*/  FMNMX.FTZ R4, R178, R4, !PT ;  /* 0x00000004b2047209 */ /* 0x000fe40007810000 */
[----:B------:R-:W-:Y:S02]  /*13670*/  @P2 SHF.R.S32.HI R6, RZ, 0x1f, R213 ;  /* 0x0000001fff062819 */ /* 0x000fe400000114d5 */
[----:B--2---:R-:W-:Y:S02]  /*13680*/  FSEL R215, R10, -INF , P3 ;  /* 0xff8000000ad77808 */ /* 0x004fe40001800000 */
[----:B------:R-:W-:Y:S01]  /*13690*/  ISETP.GT.AND P1, PT, R0, 0x38, PT ;  /* 0x000000380000780c */ /* 0x000fe20003f24270 */
[----:B------:R-:W-:Y:S01]  /*136a0*/  @P2 IMAD R6, R6, c[0x0][0x1e0], RZ ;  /* 0x0000780006062a24 */ /* 0x000fe200078e02ff */
[----:B------:R-:W-:Y:S02]  /*136b0*/  ISETP.GT.AND P0, PT, R0, 0x39, PT ;  /* 0x000000390000780c */ /* 0x000fe40003f04270 */
[----:B------:R-:W-:Y:S01]  /*136c0*/  FMNMX.FTZ R0, R189, R4, !PT ;  /* 0x00000004bd007209 */ /* 0x000fe20007810000 */
[----:B------:R-:W-:Y:S01]  /*136d0*/  @P2 IMAD.WIDE.U32 R4, R213, c[0x0][0x1e0], RZ ;  /* 0x00007800d5042a25 */ /* 0x000fe200078e00ff */
[----:B---3--:R-:W-:Y:S02]  /*136e0*/  FSEL R216, R9, -INF , P1 ;  /* 0xff80000009d87808 */ /* 0x008fe40000800000 */
[----:B------:R-:W-:Y:S01]  /*136f0*/  FMNMX.FTZ R0, R215, R0, !PT ;  /* 0x00000000d7007209 */ /* 0x000fe20007810000 */
[----:B------:R-:W-:Y:S01]  /*13700*/  @P2 IMAD R6, R213, c[0x0][0x1e4], R6 ;  /* 0x00007900d5062a24 */ /* 0x000fe200078e0206 */
[----:B------:R-:W-:Y:S02]  /*13710*/  FSEL R105, R8, -INF , P0 ;  /* 0xff80000008697808 */ /* 0x000fe40000000000 */
[----:B------:R-:W-:Y:S02]  /*13720*/  FMNMX.FTZ R0, R216, R0, !PT ;  /* 0x00000000d8007209 */ /* 0x000fe40007810000 */
[----:B-1----:R-:W-:Y:S02]  /*13730*/  FMNMX.FTZ R9, R2, R7, !PT ;  /* 0x0000000702097209 */ /* 0x002fe40007810000 */
[----:B------:R-:W-:Y:S02]  /*13740*/  @P2 IADD3 R2, R5, R6, RZ ;  /* 0x0000000605022210 */ /* 0x000fe40007ffe0ff */
[----:B------:R-:W-:Y:S01]  /*13750*/  FMNMX.FTZ R0, R105, R0, !PT ;  /* 0x0000000069007209 */ /* 0x000fe20007810000 */
[----:B------:R-:W1:Y:S01]  /*13760*/  SHFL.BFLY PT, R17, R9, 0x1, 0x1f ;  /* 0x0c201f0009117f89 */ /* 0x000e6200000e0000 */
[C---:B------:R-:W-:Y:S02]  /*13770*/  @P2 SHF.L.U32 R5, R4.reuse, 0x6, RZ ;  /* 0x0000000604052819 */ /* 0x040fe400000006ff */
[----:B------:R-:W-:Y:S02]  /*13780*/  @P2 SHF.L.U64.HI R4, R4, 0x6, R2 ;  /* 0x0000000604042819 */ /* 0x000fe40000010202 */
[----:B------:R-:W-:Y:S02]  /*13790*/  @P2 MOV R6, c[0x0][0x1e0] ;  /* 0x0000780000062a02 */ /* 0x000fe40000000f00 */
[C---:B------:R-:W-:Y:S01]  /*137a0*/  @P2 IADD3 R8, P1, R5.reuse, R226, RZ ;  /* 0x000000e205082210 */ /* 0x040fe20007f3e0ff */
[----:B------:R-:W2:Y:S01]  /*137b0*/  SHFL.BFLY PT, R2, R0, 0x2, 0x1f ;  /* 0x0c401f0000027f89 */ /* 0x000ea200000e0000 */
[----:B------:R-:W-:Y:S02]  /*137c0*/  @P2 MOV R10, c[0x0][0x1e4] ;  /* 0x00007900000a2a02 */ /* 0x000fe40000000f00 */
[----:B------:R-:W-:Y:S02]  /*137d0*/  @P2 LEA R7, P0, R6, R5, 0x5 ;  /* 0x0000000506072211 */ /* 0x000fe400078028ff */
[----:B------:R-:W-:Y:S02]  /*137e0*/  @P2 IADD3.X R11, R4, R232, RZ, P1, !PT ;  /* 0x000000e8040b2210 */ /* 0x000fe40000ffe4ff */
[----:B------:R-:W-:Y:S02]  /*137f0*/  @P2 LEA R18, P1, R8, c[0x0][0x1c8], 0x1 ;  /* 0x0000720008122a11 */ /* 0x000fe400078208ff */
[----:B------:R-:W-:Y:S02]  /*13800*/  @P2 LEA.HI.X R6, R6, R4, R10, 0x5, P0 ;  /* 0x0000000406062211 */ /* 0x000fe400000f2c0a */
[----:B------:R-:W-:Y:S02]  /*13810*/  @P2 IADD3 R10, P0, R226, 0x40, RZ ;  /* 0x00000040e20a2810 */ /* 0x000fe40007f1e0ff */
[----:B------:R-:W-:Y:S02]  /*13820*/  @P2 LEA.HI.X R19, R8, c[0x0][0x1cc], R11, 0x1, P1 ;  /* 0x0000730008132a11 */ /* 0x000fe400008f0c0b */
[----:B------:R-:W-:Y:S02]  /*13830*/  @P2 IADD3.X R12, RZ, R232, RZ, P0, !PT ;  /* 0x000000e8ff0c2210 */ /* 0x000fe400007fe4ff */
[----:B------:R-:W-:Y:S01]  /*13840*/  @P2 IADD3 R8, P1, R5, R10, RZ ;  /* 0x0000000a05082210 */ /* 0x000fe20007f3e0ff */
[----:B------:R3:W-:Y:S01]  /*13850*/  @P2 LDGSTS.E.BYPASS.LTC128B.128 [R212+0x6100], [R18.64], !P4 ;  /* 0x0610000012d42fae */ /* 0x0007e2000e101d46 */
[----:B------:R-:W-:Y:S02]  /*13860*/  @P2 IADD3 R11, P3, R226, 0x80, RZ ;  /* 0x00000080e20b2810 */ /* 0x000fe40007f7e0ff */
[----:B-1----:R-:W-:Y:S02]  /*13870*/  FMNMX.FTZ R101, R9, R17, !PT ;  /* 0x0000001109657209 */ /* 0x002fe40007810000 */
[----:B------:R-:W-:Y:S01]  /*13880*/  @P2 IADD3.X R15, R4, R12, RZ, P1, !PT ;  /* 0x0000000c040f2210 */ /* 0x000fe20000ffe4ff */
[----:B------:R-:W-:Y:S01]  /*13890*/  @P2 IMAD.X R13, RZ, RZ, R232, P3 ;  /* 0x000000ffff0d2224 */ /* 0x000fe200018e06e8 */
[----:B--2---:R-:W-:Y:S02]  /*138a0*/  FMNMX.FTZ R0, R0, R2, !PT ;  /* 0x0000000200007209 */ /* 0x004fe40007810000 */
[C---:B------:R-:W-:Y:S02]  /*138b0*/  @P2 LEA R16, P1, R8.reuse, c[0x0][0x1c8], 0x1 ;  /* 0x0000720008102a11 */ /* 0x040fe400078208ff */
[----:B------:R-:W-:Y:S01]  /*138c0*/  @P2 IADD3 R5, P0, R5, R11, RZ ;  /* 0x0000000b05052210 */ /* 0x000fe20007f1e0ff */
[----:B------:R-:W1:Y:S01]  /*138d0*/  SHFL.BFLY PT, R2, R0, 0x1, 0x1f ;  /* 0x0c201f0000027f89 */ /* 0x000e6200000e0000 */
[----:B------:R-:W-:Y:S01]  /*138e0*/  @P2 LEA.HI.X R17, R8, c[0x0][0x1cc], R15, 0x1, P1 ;  /* 0x0000730008112a11 */ /* 0x000fe200008f0c0f */
[C---:B------:R-:W-:Y:S01]  /*138f0*/  FMUL.FTZ R8, R101.reuse, c[0x0][0x2d0] ;  /* 0x0000b40065087a20 */ /* 0x040fe20000410000 */
[----:B------:R-:W-:Y:S02]  /*13900*/  FSETP.NEU.FTZ.AND P1, PT, R101, -INF , PT ;  /* 0xff8000006500780b */ /* 0x000fe40003f3d000 */
[----:B------:R-:W-:Y:S02]  /*13910*/  @P2 IADD3.X R4, R4, R13, RZ, P0, !PT ;  /* 0x0000000d04042210 */ /* 0x000fe400007fe4ff */
[C---:B------:R-:W-:Y:S01]  /*13920*/  @P2 LEA R14, P0, R5.reuse, c[0x0][0x1c8], 0x1 ;  /* 0x00007200050e2a11 */ /* 0x040fe200078008ff */
[----:B------:R2:W-:Y:S01]  /*13930*/  @P2 LDGSTS.E.BYPASS.LTC128B.128 [R212+0x8100], [R16.64], !P6 ;  /* 0x0810000010d42fae */ /* 0x0005e2000f101d46 */
[----:B------:R-:W-:Y:S02]  /*13940*/  FSEL R140, R8, RZ, P1 ;  /* 0x000000ff088c7208 */ /* 0x000fe40000800000 */
[----:B------:R-:W-:Y:S02]  /*13950*/  @P2 LEA.HI.X R15, R5, c[0x0][0x1cc], R4, 0x1, P0 ;  /* 0x00007300050f2a11 */ /* 0x000fe400000f0c04 */
[C---:B------:R-:W-:Y:S01]  /*13960*/  @P2 IADD3 R4, P0, R7.reuse, R10, RZ ;  /* 0x0000000a07042210 */ /* 0x040fe20007f1e0ff */
[--C-:B------:R-:W-:Y:S02]  /*13970*/  FFMA.FTZ R8, R20, c[0x0][0x2d0], -R140.reuse ;  /* 0x0000b40014087a23 */ /* 0x100fe4000001088c */
[----:B------:R4:W-:Y:S01]  /*13980*/  @P2 LDGSTS.E.BYPASS.LTC128B.128 [R212+0xa100], [R14.64], !P5 ;  /* 0x0a1000000ed42fae */ /* 0x0009e2000e901d46 */
[C---:B------:R-:W-:Y:S01]  /*13990*/  @P2 IADD3.X R10, R6.reuse, R12, RZ, P0, !PT ;  /* 0x0000000c060a2210 */ /* 0x040fe200007fe4ff */
[----:B------:R5:W-:Y:S01]  /*139a0*/  MUFU.EX2 R223, R8 ;  /* 0x0000000800df7308 */ /* 0x000be20000000800 */
[C---:B------:R-:W-:Y:S04]  /*139b0*/  @P2 IADD3 R5, P0, R7.reuse, R11, RZ ;  /* 0x0000000b07052210 */ /* 0x040fe80007f1e0ff */
[----:B------:R-:W-:Y:S02]  /*139c0*/  @P2 IADD3.X R11, R6, R13, RZ, P0, !PT ;  /* 0x0000000d060b2210 */ /* 0x000fe400007fe4ff */
[----:B-1----:R-:W-:Y:S01]  /*139d0*/  FMNMX.FTZ R100, R0, R2, !PT ;  /* 0x0000000200647209 */ /* 0x002fe20007810000 */
[--C-:B------:R-:W-:Y:S01]  /*139e0*/  FFMA.FTZ R0, R22, c[0x0][0x2d0], -R140.reuse ;  /* 0x0000b40016007a23 */ /* 0x100fe2000001088c */
[----:B------:R-:W-:Y:S03]  /*139f0*/  @P2 IADD3 R7, P0, R7, R226, RZ ;  /* 0x000000e207072210 */ /* 0x000fe60007f1e0ff */
[----:B------:R1:W-:Y:S01]  /*13a00*/  MUFU.EX2 R222, R0 ;  /* 0x0000000000de7308 */ /* 0x0003e20000000800 */
[----:B------:R-:W-:Y:S01]  /*13a10*/  @P2 IADD3.X R9, R6, R232, RZ, P0, !PT ;  /* 0x000000e806092210 */ /* 0x000fe200007fe4ff */
[----:B------:R-:W-:Y:S01]  /*13a20*/  FMUL.FTZ R2, R100, c[0x0][0x2d0] ;  /* 0x0000b40064027a20 */ /* 0x000fe20000410000 */
[C---:B------:R-:W-:Y:S04]  /*13a30*/  @P2 LEA R6, P0, R7.reuse, c[0x0][0x1c8], 0x1 ;  /* 0x0000720007062a11 */ /* 0x040fe800078008ff */
[----:B------:R-:W-:Y:S01]  /*13a40*/  @P2 LEA.HI.X R7, R7, c[0x0][0x1cc], R9, 0x1, P0 ;  /* 0x0000730007072a11 */ /* 0x000fe200000f0c09 */
[--C-:B------:R-:W-:Y:S04]  /*13a50*/  FFMA.FTZ R9, R21, c[0x0][0x2d0], -R140.reuse ;  /* 0x0000b40015097a23 */ /* 0x100fe8000001088c */
[----:B------:R2:W2:Y:S01]  /*13a60*/  MUFU.EX2 R224, R9 ;  /* 0x0000000900e07308 */ /* 0x0004a20000000800 */
[C---:B-----5:R-:W-:Y:S01]  /*13a70*/  @P2 LEA R8, P0, R4.reuse, c[0x0][0x1c8], 0x1 ;  /* 0x0000720004082a11 */ /* 0x060fe200078008ff */
[----:B------:R5:W-:Y:S01]  /*13a80*/  @P2 LDGSTS.E.BYPASS.LTC128B.128 [R212+0x7100], [R6.64], !P4 ;  /* 0x0710000006d42fae */ /* 0x000be2000e101d46 */
[----:B-1----:R-:W-:Y:S07]  /*13a90*/  FFMA.FTZ R0, R23, c[0x0][0x2d0], -R140 ;  /* 0x0000b40017007a23 */ /* 0x002fee000001088c */
[----:B------:R-:W1:Y:S01]  /*13aa0*/  MUFU.EX2 R221, R0 ;  /* 0x0000000000dd7308 */ /* 0x000e620000000800 */
[----:B--2---:R-:W-:Y:S02]  /*13ab0*/  @P2 LEA.HI.X R9, R4, c[0x0][0x1cc], R10, 0x1, P0 ;  /* 0x0000730004092a11 */ /* 0x004fe400000f0c0a */
[C---:B------:R-:W-:Y:S02]  /*13ac0*/  @P2 LEA R4, P0, R5.reuse, c[0x0][0x1c8], 0x1 ;  /* 0x0000720005042a11 */ /* 0x040fe400078008ff */
[----:B------:R-:W-:Y:S01]  /*13ad0*/  F2FP.PACK_AB R152, R224, R223 ;  /* 0x000000dfe098723e */ /* 0x000fe200000000ff */
[----:B------:R2:W-:Y:S01]  /*13ae0*/  @P2 LDGSTS.E.BYPASS.LTC128B.128 [R212+0x9100], [R8.64], !P6 ;  /* 0x0910000008d42fae */ /* 0x0005e2000f101d46 */
[----:B------:R-:W-:Y:S02]  /*13af0*/  @P2 LEA.HI.X R5, R5, c[0x0][0x1cc], R11, 0x1, P0 ;  /* 0x0000730005052a11 */ /* 0x000fe400000f0c0b */
[----:B------:R-:W-:Y:S04]  /*13b00*/  FSETP.NEU.FTZ.AND P0, PT, R100, -INF , PT ;  /* 0xff8000006400780b */ /* 0x000fe80003f1d000 */
[----:B------:R-:W-:Y:S01]  /*13b10*/  FSEL R141, R2, RZ, P0 ;  /* 0x000000ff028d7208 */ /* 0x000fe20000000000 */
[----:B------:R2:W-:Y:S01]  /*13b20*/  @P2 LDGSTS.E.BYPASS.LTC128B.128 [R212+0xb100], [R4.64], !P5 ;  /* 0x0b10000004d42fae */ /* 0x0005e2000e901d46 */
[----:B-1----:R-:W-:Y:S03]  /*13b30*/  F2FP.PACK_AB R154, R221, R222 ;  /* 0x000000dedd9a723e */ /* 0x002fe600000000ff */
[--C-:B------:R-:W-:Y:S02]  /*13b40*/  FFMA.FTZ R0, R26, c[0x0][0x2d0], -R141.reuse ;  /* 0x0000b4001a007a23 */ /* 0x100fe4000001088d */
[--C-:B------:R-:W-:Y:S02]  /*13b50*/  FFMA.FTZ R2, R27, c[0x0][0x2d0], -R141.reuse ;  /* 0x0000b4001b027a23 */ /* 0x100fe4000001088d */
[----:B------:R1:W-:Y:S01]  /*13b60*/  MUFU.EX2 R218, R0 ;  /* 0x0000000000da7308 */ /* 0x0003e20000000800 */
[----:B----4-:R-:W4:Y:S08]  /*13b70*/  LDSM.16.MT88.4 R12, [R150] ;  /* 0x00000000960c783b */ /* 0x010f300000004200 */
[----:B------:R-:W2:Y:S01]  /*13b80*/  LDSM.16.MT88.4 R20, [R151] ;  /* 0x000000009714783b */ /* 0x000ea20000004200 */
[----:B------:R3:W-:Y:S07]  /*13b90*/  MUFU.EX2 R217, R2 ;  /* 0x0000000200d97308 */ /* 0x0007ee0000000800 */
[----:B------:R-:W2:Y:S01]  /*13ba0*/  LDSM.16.MT88.4 R28, [R194] ;  /* 0x00000000c21c783b */ /* 0x000ea20000004200 */
[--C-:B-1----:R-:W-:Y:S07]  /*13bb0*/  FFMA.FTZ R0, R25, c[0x0][0x2d0], -R141.reuse ;  /* 0x0000b40019007a23 */ /* 0x102fee000001088d */
[----:B------:R-:W0:Y:S01]  /*13bc0*/  LDGDEPBAR ;  /* 0x00000000000079af */ /* 0x000e220000000000 */
[----:B------:R1:W1:Y:S01]  /*13bd0*/  MUFU.EX2 R220, R0 ;  /* 0x0000000000dc7308 */ /* 0x0002620000000800 */
[----:B---3--:R-:W-:Y:S02]  /*13be0*/  FSEL R2, R100, RZ, P0 ;  /* 0x000000ff64027208 */ /* 0x008fe40000000000 */
[----:B------:R-:W-:Y:S02]  /*13bf0*/  ISETP.GT.AND P0, PT, R188, R225, PT ;  /* 0x000000e1bc00720c */ /* 0x000fe40003f04270 */
[----:B------:R-:W-:Y:S01]  /*13c00*/  MOV R188, R213 ;  /* 0x000000d500bc7202 */ /* 0x000fe20000000f00 */
[----:B-1----:R-:W-:Y:S01]  /*13c10*/  FFMA.FTZ R0, R24, c[0x0][0x2d0], -R141 ;  /* 0x0000b40018007a23 */ /* 0x002fe2000001088d */
[----:B------:R-:W-:Y:S03]  /*13c20*/  F2FP.PACK_AB R153, R220, R218 ;  /* 0x000000dadc99723e */ /* 0x000fe600000000ff */
[----:B------:R1:W3:Y:S02]  /*13c30*/  MUFU.EX2 R219, R0 ;  /* 0x0000000000db7308 */ /* 0x0002e40000000800 */
[----:B-1----:R-:W-:Y:S02]  /*13c40*/  FSEL R0, R101, RZ, P1 ;  /* 0x000000ff65007208 */ /* 0x002fe40000800000 */
[----:B---3--:R-:W-:Y:S03]  /*13c50*/  F2FP.PACK_AB R155, R217, R219 ;  /* 0x000000dbd99b723e */ /* 0x008fe600000000ff */
[----:B------:R-:W-:Y:S04]  /*13c60*/  FADD.FTZ R0, -R0, R3 ;  /* 0x0000000300007221 */ /* 0x000fe80000010100 */
[----:B------:R-:W-:Y:S04]  /*13c70*/  FMUL.FTZ R0, R0, c[0x0][0x2d0] ;  /* 0x0000b40000007a20 */ /* 0x000fe80000410000 */
[----:B------:R1:W2:Y:S02]  /*13c80*/  MUFU.EX2 R3, R0 ;  /* 0x0000000000037308 */ /* 0x0002a40000000800 */
[----:B-1----:R-:W-:Y:S02]  /*13c90*/  FADD.FTZ R0, -R2, R104 ;  /* 0x0000006802007221 */ /* 0x002fe40000010100 */
[C---:B--2---:R-:W-:Y:S02]  /*13ca0*/  FMUL.FTZ R4, R3.reuse, R108 ;  /* 0x0000006c03047220 */ /* 0x044fe40000410000 */
[----:B------:R-:W-:Y:S02]  /*13cb0*/  FMUL.FTZ R0, R0, c[0x0][0x2d0] ;  /* 0x0000b40000007a20 */ /* 0x000fe40000410000 */
[C---:B------:R-:W-:Y:S02]  /*13cc0*/  FMUL.FTZ R5, R3.reuse, R109 ;  /* 0x0000006d03057220 */ /* 0x040fe40000410000 */
[C---:B------:R-:W-:Y:S02]  /*13cd0*/  FMUL.FTZ R8, R3.reuse, R112 ;  /* 0x0000007003087220 */ /* 0x040fe40000410000 */
[----:B------:R-:W5:Y:S01]  /*13ce0*/  MUFU.EX2 R0, R0 ;  /* 0x0000000000007308 */ /* 0x000f620000000800 */
[C---:B------:R-:W-:Y:S02]  /*13cf0*/  FMUL.FTZ R9, R3.reuse, R113 ;  /* 0x0000007103097220 */ /* 0x040fe40000410000 */
[--C-:B------:R-:W-:Y:S02]  /*13d00*/  FFMA.FTZ R2, R156, c[0x0][0x2d0], -R140.reuse ;  /* 0x0000b4009c027a23 */ /* 0x100fe4000001088c */
        /* <DEDUP_REMOVED lines=8> */
[C---:B------:R-:W-:Y:S02]  /*13d90*/  FMUL.FTZ R37, R3.reuse, R37 ;  /* 0x0000002503257220 */ /* 0x040fe40000410000 */
[C---:B------:R-:W-:Y:S02]  /*13da0*/  FMUL.FTZ R40, R3.reuse, R40 ;  /* 0x0000002803287220 */ /* 0x040fe40000410000 */
[C---:B------:R-:W-:Y:S02]  /*13db0*/  FMUL.FTZ R41, R3.reuse, R41 ;  /* 0x0000002903297220 */ /* 0x040fe40000410000 */
[C---:B-----5:R-:W-:Y:S02]  /*13dc0*/  FMUL.FTZ R6, R0.reuse, R110 ;  /* 0x0000006e00067220 */ /* 0x060fe40000410000 */
[C---:B------:R-:W-:Y:S02]  /*13dd0*/  FMUL.FTZ R7, R0.reuse, R111 ;  /* 0x0000006f00077220 */ /* 0x040fe40000410000 */
[----:B------:R-:W2:Y:S01]  /*13de0*/  LDSM.16.MT88.4 R108, [R193] ;  /* 0x00000000c16c783b */ /* 0x000ea20000004200 */
[C---:B------:R-:W-:Y:S02]  /*13df0*/  FMUL.FTZ R10, R0.reuse, R114 ;  /* 0x00000072000a7220 */ /* 0x040fe40000410000 */
[C---:B------:R-:W-:Y:S02]  /*13e00*/  FMUL.FTZ R11, R0.reuse, R115 ;  /* 0x00000073000b7220 */ /* 0x040fe40000410000 */
[C---:B----4-:R-:W-:Y:S03]  /*13e10*/  HMMA.16816.F32 R4, R152.reuse, R12, R4 ;  /* 0x0000000c9804723c */ /* 0x050fe60000001804 */
[----:B------:R-:W3:Y:S02]  /*13e20*/  LDSM.16.MT88.4 R112, [R150+0x2000] ;  /* 0x002000009670783b */ /* 0x000ee40000004200 */
[C---:B------:R-:W-:Y:S02]  /*13e30*/  FMUL.FTZ R18, R0.reuse, R122 ;  /* 0x0000007a00127220 */ /* 0x040fe40000410000 */
[C---:B------:R-:W-:Y:S01]  /*13e40*/  FMUL.FTZ R12, R3.reuse, R116 ;  /* 0x00000074030c7220 */ /* 0x040fe20000410000 */
[C---:B------:R-:W-:Y:S04]  /*13e50*/  HMMA.16816.F32 R8, R152.reuse, R14, R8 ;  /* 0x0000000e9808723c */ /* 0x040fe80000001808 */
[----:B------:R-:W-:Y:S02]  /*13e60*/  FMUL.FTZ R13, R3, R117 ;  /* 0x00000075030d7220 */ /* 0x000fe40000410000 */
[C---:B------:R-:W-:Y:S02]  /*13e70*/  FMUL.FTZ R19, R0.reuse, R123 ;  /* 0x0000007b00137220 */ /* 0x040fe40000410000 */
[C---:B------:R-:W-:Y:S01]  /*13e80*/  FMUL.FTZ R14, R0.reuse, R118 ;  /* 0x00000076000e7220 */ /* 0x040fe20000410000 */
[----:B------:R-:W-:Y:S03]  /*13e90*/  LDSM.16.MT88.4 R120, [R194+0x800] ;  /* 0x00080000c278783b */ /* 0x000fe60000004200 */
[C---:B------:R-:W-:Y:S02]  /*13ea0*/  FMUL.FTZ R15, R0.reuse, R119 ;  /* 0x00000077000f7220 */ /* 0x040fe40000410000 */
[--C-:B-1----:R-:W-:Y:S02]  /*13eb0*/  FFMA.FTZ R2, R157, c[0x0][0x2d0], -R140.reuse ;  /* 0x0000b4009d027a23 */ /* 0x102fe4000001088c */
[C---:B------:R-:W-:Y:S01]  /*13ec0*/  FMUL.FTZ R26, R0.reuse, R130 ;  /* 0x00000082001a7220 */ /* 0x040fe20000410000 */
[----:B------:R-:W1:Y:S01]  /*13ed0*/  LDSM.16.MT88.4 R116, [R151+0x2000] ;  /* 0x002000009774783b */ /* 0x000e620000004200 */
[C---:B------:R-:W-:Y:S01]  /*13ee0*/  FMUL.FTZ R27, R0.reuse, R131 ;  /* 0x00000083001b7220 */ /* 0x040fe20000410000 */
[C---:B------:R-:W-:Y:S01]  /*13ef0*/  HMMA.16816.F32 R12, R152.reuse, R20, R12 ;  /* 0x00000014980c723c */ /* 0x040fe2000000180c */
[----:B------:R4:W5:Y:S02]  /*13f00*/  MUFU.EX2 R185, R2 ;  /* 0x0000000200b97308 */ /* 0x0009640000000800 */
[C---:B------:R-:W-:Y:S02]  /*13f10*/  FMUL.FTZ R34, R0.reuse, R138 ;  /* 0x0000008a00227220 */ /* 0x040fe40000410000 */
[C---:B------:R-:W-:Y:S01]  /*13f20*/  FMUL.FTZ R35, R0.reuse, R139 ;  /* 0x0000008b00237220 */ /* 0x040fe20000410000 */
[----:B------:R-:W-:Y:S01]  /*13f30*/  LDSM.16.MT88.4 R128, [R150+0x2800] ;  /* 0x002800009680783b */ /* 0x000fe20000004200 */
[C---:B------:R-:W-:Y:S01]  /*13f40*/  FMUL.FTZ R20, R3.reuse, R124 ;  /* 0x0000007c03147220 */ /* 0x040fe20000410000 */
[C---:B------:R-:W-:Y:S04]  /*13f50*/  HMMA.16816.F32 R16, R152.reuse, R22, R16 ;  /* 0x000000169810723c */ /* 0x040fe80000001810 */
[C---:B------:R-:W-:Y:S02]  /*13f60*/  FMUL.FTZ R21, R3.reuse, R125 ;  /* 0x0000007d03157220 */ /* 0x040fe40000410000 */
[C---:B------:R-:W-:Y:S01]  /*13f70*/  FMUL.FTZ R38, R0.reuse, R38 ;  /* 0x0000002600267220 */ /* 0x040fe20000410000 */
[----:B------:R-:W-:Y:S01]  /*13f80*/  LDSM.16.MT88.4 R136, [R194+0x2800] ;  /* 0x00280000c288783b */ /* 0x000fe20000004200 */
[C---:B------:R-:W-:Y:S04]  /*13f90*/  FMUL.FTZ R22, R0.reuse, R126 ;  /* 0x0000007e00167220 */ /* 0x040fe80000410000 */
[C---:B------:R-:W-:Y:S02]  /*13fa0*/  FMUL.FTZ R23, R0.reuse, R127 ;  /* 0x0000007f00177220 */ /* 0x040fe40000410000 */
[C---:B------:R-:W-:Y:S01]  /*13fb0*/  FMUL.FTZ R39, R0.reuse, R39 ;  /* 0x0000002700277220 */ /* 0x040fe20000410000 */
[----:B------:R-:W-:Y:S01]  /*13fc0*/  LDSM.16.MT88.4 R124, [R193+0x800] ;  /* 0x00080000c17c783b */ /* 0x000fe20000004200 */
[----:B------:R-:W-:Y:S02]  /*13fd0*/  FMUL.FTZ R42, R0, R42 ;  /* 0x0000002a002a7220 */ /* 0x000fe40000410000 */
[--C-:B----4-:R-:W-:Y:S01]  /*13fe0*/  FFMA.FTZ R2, R158, c[0x0][0x2d0], -R140.reuse ;  /* 0x0000b4009e027a23 */ /* 0x110fe2000001088c */
[C---:B------:R-:W-:Y:S03]  /*13ff0*/  HMMA.16816.F32 R20, R152.reuse, R28, R20 ;  /* 0x0000001c9814723c */ /* 0x040fe60000001814 */
[----:B------:R4:W-:Y:S01]  /*14000*/  MUFU.EX2 R184, R2 ;  /* 0x0000000200b87308 */ /* 0x0009e20000000800 */
[C---:B------:R-:W-:Y:S02]  /*14010*/  FMUL.FTZ R43, R0.reuse, R43 ;  /* 0x0000002b002b7220 */ /* 0x040fe40000410000 */
[C---:B------:R-:W-:Y:S02]  /*14020*/  FMUL.FTZ R44, R3.reuse, R44 ;  /* 0x0000002c032c7220 */ /* 0x040fe40000410000 */
[C---:B------:R-:W-:Y:S04]  /*14030*/  HMMA.16816.F32 R24, R152.reuse, R30, R24 ;  /* 0x0000001e9818723c */ /* 0x040fe80000001818 */
[C---:B------:R-:W-:Y:S02]  /*14040*/  FMUL.FTZ R28, R3.reuse, R132 ;  /* 0x00000084031c7220 */ /* 0x040fe40000410000 */
[C---:B------:R-:W-:Y:S02]  /*14050*/  FMUL.FTZ R29, R3.reuse, R133 ;  /* 0x00000085031d7220 */ /* 0x040fe40000410000 */
[C---:B------:R-:W-:Y:S04]  /*14060*/  FMUL.FTZ R30, R0.reuse, R134 ;  /* 0x00000086001e7220 */ /* 0x040fe80000410000 */
[C---:B------:R-:W-:Y:S02]  /*14070*/  FMUL.FTZ R31, R0.reuse, R135 ;  /* 0x00000087001f7220 */ /* 0x040fe40000410000 */
[----:B------:R-:W-:Y:S01]  /*14080*/  LDSM.16.MT88.4 R132, [R151+0x2800] ;  /* 0x002800009784783b */ /* 0x000fe20000004200 */
[----:B------:R-:W-:Y:S02]  /*14090*/  FMUL.FTZ R45, R3, R45 ;  /* 0x0000002d032d7220 */ /* 0x000fe40000410000 */
[C---:B------:R-:W-:Y:S02]  /*140a0*/  FMUL.FTZ R46, R0.reuse, R46 ;  /* 0x0000002e002e7220 */ /* 0x040fe40000410000 */
[C---:B--2---:R-:W-:Y:S03]  /*140b0*/  HMMA.16816.F32 R28, R152.reuse, R108, R28 ;  /* 0x0000006c981c723c */ /* 0x044fe6000000181c */
[--C-:B----4-:R-:W-:Y:S02]  /*140c0*/  FFMA.FTZ R2, R159, c[0x0][0x2d0], -R140.reuse ;  /* 0x0000b4009f027a23 */ /* 0x110fe4000001088c */
[----:B------:R-:W-:Y:S01]  /*140d0*/  LDSM.16.MT88.4 R156, [R150+0x3800] ;  /* 0x00380000969c783b */ /* 0x000fe20000004200 */
[C---:B------:R-:W-:Y:S01]  /*140e0*/  FMUL.FTZ R47, R0.reuse, R47 ;  /* 0x0000002f002f7220 */ /* 0x040fe20000410000 */
[----:B------:R2:W-:Y:S01]  /*140f0*/  MUFU.EX2 R183, R2 ;  /* 0x0000000200b77308 */ /* 0x0005e20000000800 */
[C---:B------:R-:W-:Y:S04]  /*14100*/  HMMA.16816.F32 R32, R152.reuse, R110, R32 ;  /* 0x0000006e9820723c */ /* 0x040fe80000001820 */
[C---:B------:R-:W-:Y:S01]  /*14110*/  FMUL.FTZ R48, R3.reuse, R48 ;  /* 0x0000003003307220 */ /* 0x040fe20000410000 */
[----:B------:R-:W4:Y:S01]  /*14120*/  LDSM.16.MT88.4 R108, [R194+0x2000] ;  /* 0x00200000c26c783b */ /* 0x000f220000004200 */
[C---:B------:R-:W-:Y:S02]  /*14130*/  FMUL.FTZ R49, R3.reuse, R49 ;  /* 0x0000003103317220 */ /* 0x040fe40000410000 */
[C---:B---3--:R-:W-:Y:S04]  /*14140*/  HMMA.16816.F32 R36, R152.reuse, R112, R36 ;  /* 0x000000709824723c */ /* 0x048fe80000001824 */
[C---:B------:R-:W-:Y:S02]  /*14150*/  FMUL.FTZ R50, R0.reuse, R50 ;  /* 0x0000003200327220 */ /* 0x040fe40000410000 */
[----:B------:R-:W-:Y:S02]  /*14160*/  FMUL.FTZ R51, R0, R51 ;  /* 0x0000003300337220 */ /* 0x000fe40000410000 */
[C---:B------:R-:W-:Y:S01]  /*14170*/  HMMA.16816.F32 R40, R152.reuse, R114, R40 ;  /* 0x000000729828723c */ /* 0x040fe20000001828 */
[----:B------:R-:W3:Y:S03]  /*14180*/  LDSM.16.MT88.4 R112, [R193+0x2000] ;  /* 0x00200000c170783b */ /* 0x000ee60000004200 */
[C---:B------:R-:W-:Y:S02]  /*14190*/  FMUL.FTZ R52, R3.reuse, R52 ;  /* 0x0000003403347220 */ /* 0x040fe40000410000 */
[C---:B------:R-:W-:Y:S02]  /*141a0*/  FMUL.FTZ R53, R3.reuse, R53 ;  /* 0x0000003503357220 */ /* 0x040fe40000410000 */
[C---:B-1----:R-:W-:Y:S04]  /*141b0*/  HMMA.16816.F32 R44, R152.reuse, R116, R44 ;  /* 0x00000074982c723c */ /* 0x042fe8000000182c */
[--C-:B--2---:R-:W-:Y:S02]  /*141c0*/  FFMA.FTZ R2, R160, c[0x0][0x2d0], -R141.reuse ;  /* 0x0000b400a0027a23 */ /* 0x104fe4000001088d */
[C---:B------:R-:W-:Y:S02]  /*141d0*/  FMUL.FTZ R54, R0.reuse, R54 ;  /* 0x0000003600367220 */ /* 0x040fe40000410000 */
[C---:B------:R-:W-:Y:S01]  /*141e0*/  HMMA.16816.F32 R48, R152.reuse, R118, R48 ;  /* 0x000000769830723c */ /* 0x040fe20000001830 */
[----:B------:R-:W1:Y:S01]  /*141f0*/  LDSM.16.MT88.4 R116, [R150+0x4000] ;  /* 0x004000009674783b */ /* 0x000e620000004200 */
[----:B------:R2:W-:Y:S02]  /*14200*/  MUFU.EX2 R182, R2 ;  /* 0x0000000200b67308 */ /* 0x0005e40000000800 */
[C---:B------:R-:W-:Y:S02]  /*14210*/  FMUL.FTZ R55, R0.reuse, R55 ;  /* 0x0000003700377220 */ /* 0x040fe40000410000 */
[C---:B------:R-:W-:Y:S02]  /*14220*/  FMUL.FTZ R56, R3.reuse, R56 ;  /* 0x0000003803387220 */ /* 0x040fe40000410000 */
[C---:B------:R-:W-:Y:S04]  /*14230*/  FMUL.FTZ R57, R3.reuse, R57 ;  /* 0x0000003903397220 */ /* 0x040fe80000410000 */
[C---:B------:R-:W-:Y:S01]  /*14240*/  FMUL.FTZ R58, R0.reuse, R58 ;  /* 0x0000003a003a7220 */ /* 0x040fe20000410000 */
[C---:B----4-:R-:W-:Y:S03]  /*14250*/  HMMA.16816.F32 R52, R152.reuse, R108, R52 ;  /* 0x0000006c9834723c */ /* 0x050fe60000001834 */
[C---:B------:R-:W-:Y:S02]  /*14260*/  FMUL.FTZ R59, R0.reuse, R59 ;  /* 0x0000003b003b7220 */ /* 0x040fe40000410000 */
[C---:B------:R-:W-:Y:S02]  /*14270*/  FMUL.FTZ R60, R3.reuse, R60 ;  /* 0x0000003c033c7220 */ /* 0x040fe40000410000 */
[----:B------:R-:W-:Y:S02]  /*14280*/  FMUL.FTZ R61, R3, R61 ;  /* 0x0000003d033d7220 */ /* 0x000fe40000410000 */
[C---:B------:R-:W-:Y:S01]  /*14290*/  FMUL.FTZ R62, R0.reuse, R62 ;  /* 0x0000003e003e7220 */ /* 0x040fe20000410000 */
[C---:B------:R-:W-:Y:S01]  /*142a0*/  HMMA.16816.F32 R56, R152.reuse, R110, R56 ;  /* 0x0000006e9838723c */ /* 0x040fe20000001838 */
[----:B------:R-:W4:Y:S02]  /*142b0*/  LDSM.16.MT88.4 R108, [R151+0x4000] ;  /* 0x00400000976c783b */ /* 0x000f240000004200 */
[C---:B------:R-:W-:Y:S02]  /*142c0*/  FMUL.FTZ R63, R0.reuse, R63 ;  /* 0x0000003f003f7220 */ /* 0x040fe40000410000 */
[--C-:B--2---:R-:W-:Y:S02]  /*142d0*/  FFMA.FTZ R2, R161, c[0x0][0x2d0], -R141.reuse ;  /* 0x0000b400a1027a23 */ /* 0x104fe4000001088d */
[C---:B------:R-:W-:Y:S02]  /*142e0*/  FMUL.FTZ R64, R3.reuse, R64 ;  /* 0x0000004003407220 */ /* 0x040fe40000410000 */
[C---:B------:R-:W-:Y:S01]  /*142f0*/  FMUL.FTZ R65, R3.reuse, R65 ;  /* 0x0000004103417220 */ /* 0x040fe20000410000 */
[C---:B---3--:R-:W-:Y:S01]  /*14300*/  HMMA.16816.F32 R60, R152.reuse, R112, R60 ;  /* 0x00000070983c723c */ /* 0x048fe2000000183c */
[----:B------:R2:W3:Y:S02]  /*14310*/  MUFU.EX2 R181, R2 ;  /* 0x0000000200b57308 */ /* 0x0004e40000000800 */
[C---:B------:R-:W-:Y:S02]  /*14320*/  FMUL.FTZ R66, R0.reuse, R66 ;  /* 0x0000004200427220 */ /* 0x040fe40000410000 */
[C---:B------:R-:W-:Y:S02]  /*14330*/  FMUL.FTZ R67, R0.reuse, R67 ;  /* 0x0000004300437220 */ /* 0x040fe40000410000 */
[C---:B------:R-:W-:Y:S02]  /*14340*/  FMUL.FTZ R68, R3.reuse, R68 ;  /* 0x0000004403447220 */ /* 0x040fe40000410000 */
[C---:B------:R-:W-:Y:S03]  /*14350*/  FMUL.FTZ R69, R3.reuse, R69 ;  /* 0x0000004503457220 */ /* 0x040fe60000410000 */
[C---:B------:R-:W-:Y:S01]  /*14360*/  HMMA.16816.F32 R64, R152.reuse, R114, R64 ;  /* 0x000000729840723c */ /* 0x040fe20000001840 */
[----:B------:R-:W3:Y:S02]  /*14370*/  LDSM.16.MT88.4 R112, [R194+0x4000] ;  /* 0x00400000c270783b */ /* 0x000ee40000004200 */
[C---:B------:R-:W-:Y:S02]  /*14380*/  FMUL.FTZ R70, R0.reuse, R70 ;  /* 0x0000004600467220 */ /* 0x040fe40000410000 */
[C---:B------:R-:W-:Y:S02]  /*14390*/  FMUL.FTZ R71, R0.reuse, R71 ;  /* 0x0000004700477220 */ /* 0x040fe40000410000 */
[C---:B------:R-:W-:Y:S02]  /*143a0*/  FMUL.FTZ R72, R3.reuse, R72 ;  /* 0x0000004803487220 */ /* 0x040fe40000410000 */
[C---:B------:R-:W-:Y:S03]  /*143b0*/  FMUL.FTZ R73, R3.reuse, R73 ;  /* 0x0000004903497220 */ /* 0x040fe60000410000 */
[C---:B-1----:R-:W-:Y:S03]  /*143c0*/  HMMA.16816.F32 R68, R152.reuse, R116, R68 ;  /* 0x000000749844723c */ /* 0x042fe60000001844 */
[C---:B------:R-:W-:Y:S02]  /*143d0*/  FMUL.FTZ R74, R0.reuse, R74 ;  /* 0x0000004a004a7220 */ /* 0x040fe40000410000 */
[----:B------:R-:W-:Y:S02]  /*143e0*/  FMUL.FTZ R75, R0, R75 ;  /* 0x0000004b004b7220 */ /* 0x000fe40000410000 */
[--C-:B--2---:R-:W-:Y:S02]  /*143f0*/  FFMA.FTZ R2, R162, c[0x0][0x2d0], -R141.reuse ;  /* 0x0000b400a2027a23 */ /* 0x104fe4000001088d */
[C---:B------:R-:W-:Y:S02]  /*14400*/  FMUL.FTZ R76, R3.reuse, R76 ;  /* 0x0000004c034c7220 */ /* 0x040fe40000410000 */
[----:B------:R1:W-:Y:S01]  /*14410*/  MUFU.EX2 R180, R2 ;  /* 0x0000000200b47308 */ /* 0x0003e20000000800 */
[C---:B------:R-:W-:Y:S01]  /*14420*/  HMMA.16816.F32 R72, R152.reuse, R118, R72 ;  /* 0x000000769848723c */ /* 0x040fe20000001848 */
[----:B------:R-:W-:Y:S02]  /*14430*/  LDSM.16.MT88.4 R116, [R151+0x800] ;  /* 0x000800009774783b */ /* 0x000fe40000004200 */
        /* <DEDUP_REMOVED lines=9> */
[--C-:B-1----:R-:W-:Y:S02]  /*144d0*/  FFMA.FTZ R2, R163, c[0x0][0x2d0], -R141.reuse ;  /* 0x0000b400a3027a23 */ /* 0x102fe4000001088d */
[----:B------:R-:W-:Y:S01]  /*144e0*/  LDSM.16.MT88.4 R160, [R151+0x3800] ;  /* 0x0038000097a0783b */ /* 0x000fe20000004200 */
[C---:B------:R-:W-:Y:S01]  /*144f0*/  HMMA.16816.F32 R80, R152.reuse, R110, R80 ;  /* 0x0000006e9850723c */ /* 0x040fe20000001850 */
[----:B------:R1:W2:Y:S02]  /*14500*/  MUFU.EX2 R179, R2 ;  /* 0x0000000200b37308 */ /* 0x0002a40000000800 */
[C---:B------:R-:W-:Y:S02]  /*14510*/  FMUL.FTZ R85, R3.reuse, R85 ;  /* 0x0000005503557220 */ /* 0x040fe40000410000 */
[C---:B------:R-:W-:Y:S02]  /*14520*/  FMUL.FTZ R86, R0.reuse, R86 ;  /* 0x0000005600567220 */ /* 0x040fe40000410000 */
[----:B------:R-:W4:Y:S01]  /*14530*/  LDSM.16.MT88.4 R108, [R193+0x4000] ;  /* 0x00400000c16c783b */ /* 0x000f220000004200 */
[C---:B------:R-:W-:Y:S04]  /*14540*/  FMUL.FTZ R87, R0.reuse, R87 ;  /* 0x0000005700577220 */ /* 0x040fe80000410000 */
[C---:B------:R-:W-:Y:S02]  /*14550*/  FMUL.FTZ R88, R3.reuse, R88 ;  /* 0x0000005803587220 */ /* 0x040fe40000410000 */
[C---:B------:R-:W-:Y:S01]  /*14560*/  FMUL.FTZ R89, R3.reuse, R89 ;  /* 0x0000005903597220 */ /* 0x040fe20000410000 */
        /* <DEDUP_REMOVED lines=10> */
[----:B------:R-:W-:Y:S03]  /*14610*/  FMUL.FTZ R97, R3, R97 ;  /* 0x0000006103617220 */ /* 0x000fe60000410000 */
[C---:B------:R-:W-:Y:S02]  /*14620*/  FMUL.FTZ R98, R0.reuse, R98 ;  /* 0x0000006200627220 */ /* 0x040fe40000410000 */
[----:B------:R-:W-:Y:S02]  /*14630*/  FMUL.FTZ R99, R0, R99 ;  /* 0x0000006300637220 */ /* 0x000fe40000410000 */
[----:B-1----:R-:W-:Y:S02]  /*14640*/  FFMA.FTZ R2, R164, c[0x0][0x2d0], -R140 ;  /* 0x0000b400a4027a23 */ /* 0x002fe4000001088c */
[--C-:B------:R-:W-:Y:S01]  /*14650*/  FFMA.FTZ R104, R165, c[0x0][0x2d0], -R141.reuse ;  /* 0x0000b400a5687a23 */ /* 0x100fe2000001088d */
[C---:B----4-:R-:W-:Y:S01]  /*14660*/  HMMA.16816.F32 R92, R152.reuse, R108, R92 ;  /* 0x0000006c985c723c */ /* 0x050fe2000000185c */
[----:B------:R1:W-:Y:S02]  /*14670*/  MUFU.EX2 R177, R2 ;  /* 0x0000000200b17308 */ /* 0x0003e40000000800 */
[----:B------:R-:W-:Y:S04]  /*14680*/  FFMA.FTZ R0, R0, R237, R218 ;  /* 0x000000ed00007223 */ /* 0x000fe800000100da */
[----:B-----5:R-:W-:Y:S01]  /*14690*/  F2FP.PACK_AB R108, R185, R186 ;  /* 0x000000bab96c723e */ /* 0x020fe200000000ff */
[----:B------:R-:W-:Y:S03]  /*146a0*/  HMMA.16816.F32 R96, R152, R110, R96 ;  /* 0x0000006e9860723c */ /* 0x000fe60000001860 */
[----:B------:R-:W4:Y:S01]  /*146b0*/  MUFU.EX2 R173, R104 ;  /* 0x0000006800ad7308 */ /* 0x000f220000000800 */
[----:B------:R-:W-:Y:S01]  /*146c0*/  F2FP.PACK_AB R109, R181, R182 ;  /* 0x000000b6b56d723e */ /* 0x000fe200000000ff */
[----:B------:R-:W-:Y:S02]  /*146d0*/  FADD.FTZ R0, R220, R0 ;  /* 0x00000000dc007221 */ /* 0x000fe40000010000 */
[----:B------:R-:W-:Y:S02]  /*146e0*/  F2FP.PACK_AB R110, R183, R184 ;  /* 0x000000b8b76e723e */ /* 0x000fe400000000ff */
[----:B--2---:R-:W-:Y:S03]  /*146f0*/  F2FP.PACK_AB R111, R179, R180 ;  /* 0x000000b4b36f723e */ /* 0x004fe600000000ff */
[----:B------:R-:W-:Y:S04]  /*14700*/  FADD.FTZ R0, R219, R0 ;  /* 0x00000000db007221 */ /* 0x000fe80000010000 */
[C---:B---3--:R-:W-:Y:S05]  /*14710*/  HMMA.16816.F32 R4, R108.reuse, R112, R4 ;  /* 0x000000706c04723c */ /* 0x048fea0000001804 */
[----:B-1----:R-:W-:Y:S02]  /*14720*/  FFMA.FTZ R2, R168, c[0x0][0x2d0], -R140 ;  /* 0x0000b400a8027a23 */ /* 0x002fe4000001088c */
[----:B------:R-:W-:Y:S01]  /*14730*/  FADD.FTZ R0, R217, R0 ;  /* 0x00000000d9007221 */ /* 0x000fe20000010000 */
[C---:B------:R-:W-:Y:S01]  /*14740*/  HMMA.16816.F32 R8, R108.reuse, R114, R8 ;  /* 0x000000726c08723c */ /* 0x040fe20000001808 */
[----:B------:R-:W1:Y:S01]  /*14750*/  LDSM.16.MT88.4 R112, [R193+0x2800] ;  /* 0x00280000c170783b */ /* 0x000e620000004200 */
[----:B------:R2:W-:Y:S02]  /*14760*/  MUFU.EX2 R176, R2 ;  /* 0x0000000200b07308 */ /* 0x0005e40000000800 */
[----:B------:R-:W-:Y:S04]  /*14770*/  FADD.FTZ R0, R182, R0 ;  /* 0x00000000b6007221 */ /* 0x000fe80000010000 */
[C---:B------:R-:W-:Y:S04]  /*14780*/  HMMA.16816.F32 R12, R108.reuse, R116, R12 ;  /* 0x000000746c0c723c */ /* 0x040fe8000000180c */
[----:B------:R-:W-:Y:S04]  /*14790*/  FADD.FTZ R0, R181, R0 ;  /* 0x00000000b5007221 */ /* 0x000fe80000010000 */
[C---:B------:R-:W-:Y:S01]  /*147a0*/  HMMA.16816.F32 R16, R108.reuse, R118, R16 ;  /* 0x000000766c10723c */ /* 0x040fe20000001810 */
[----:B------:R-:W3:Y:S03]  /*147b0*/  LDSM.16.MT88.4 R116, [R150+0x4800] ;  /* 0x004800009674783b */ /* 0x000ee60000004200 */
[----:B------:R-:W-:Y:S04]  /*147c0*/  FADD.FTZ R0, R180, R0 ;  /* 0x00000000b4007221 */ /* 0x000fe80000010000 */
[C---:B------:R-:W-:Y:S04]  /*147d0*/  HMMA.16816.F32 R20, R108.reuse, R120, R20 ;  /* 0x000000786c14723c */ /* 0x040fe80000001814 */
[----:B--2---:R-:W-:Y:S02]  /*147e0*/  FFMA.FTZ R2, R169, c[0x0][0x2d0], -R140 ;  /* 0x0000b400a9027a23 */ /* 0x004fe4000001088c */
[----:B------:R-:W-:Y:S02]  /*147f0*/  FADD.FTZ R0, R179, R0 ;  /* 0x00000000b3007221 */ /* 0x000fe40000010000 */
[C---:B------:R-:W-:Y:S01]  /*14800*/  HMMA.16816.F32 R24, R108.reuse, R122, R24 ;  /* 0x0000007a6c18723c */ /* 0x040fe20000001818 */
[----:B------:R-:W2:Y:S01]  /*14810*/  LDSM.16.MT88.4 R120, [R151+0x4800] ;  /* 0x004800009778783b */ /* 0x000ea20000004200 */
[----:B------:R5:W-:Y:S02]  /*14820*/  MUFU.EX2 R175, R2 ;  /* 0x0000000200af7308 */ /* 0x000be40000000800 */
[----:B----4-:R-:W-:Y:S04]  /*14830*/  FADD.FTZ R0, R173, R0 ;  /* 0x00000000ad007221 */ /* 0x010fe80000010000 */
[C---:B------:R-:W-:Y:S08]  /*14840*/  HMMA.16816.F32 R28, R108.reuse, R124, R28 ;  /* 0x0000007c6c1c723c */ /* 0x040ff0000000181c */
[C---:B------:R-:W-:Y:S01]  /*14850*/  HMMA.16816.F32 R32, R108.reuse, R126, R32 ;  /* 0x0000007e6c20723c */ /* 0x040fe20000001820 */
[----:B------:R-:W4:Y:S07]  /*14860*/  LDSM.16.MT88.4 R124, [R194+0x4800] ;  /* 0x00480000c27c783b */ /* 0x000f2e0000004200 */
[C---:B------:R-:W-:Y:S04]  /*14870*/  HMMA.16816.F32 R36, R108.reuse, R128, R36 ;  /* 0x000000806c24723c */ /* 0x040fe80000001824 */
[----:B-----5:R-:W-:Y:S04]  /*14880*/  FFMA.FTZ R2, R170, c[0x0][0x2d0], -R140 ;  /* 0x0000b400aa027a23 */ /* 0x020fe8000001088c */
[C---:B------:R-:W-:Y:S01]  /*14890*/  HMMA.16816.F32 R40, R108.reuse, R130, R40 ;  /* 0x000000826c28723c */ /* 0x040fe20000001828 */
[----:B------:R-:W-:Y:S01]  /*148a0*/  LDSM.16.MT88.4 R128, [R194+0x1000] ;  /* 0x00100000c280783b */ /* 0x000fe20000004200 */
[----:B------:R5:W-:Y:S06]  /*148b0*/  MUFU.EX2 R174, R2 ;  /* 0x0000000200ae7308 */ /* 0x000bec0000000800 */
[C---:B------:R-:W-:Y:S08]  /*148c0*/  HMMA.16816.F32 R44, R108.reuse, R132, R44 ;  /* 0x000000846c2c723c */ /* 0x040ff0000000182c */
[C---:B------:R-:W-:Y:S01]  /*148d0*/  HMMA.16816.F32 R48, R108.reuse, R134, R48 ;  /* 0x000000866c30723c */ /* 0x040fe20000001830 */
[----:B------:R-:W-:Y:S07]  /*148e0*/  LDSM.16.MT88.4 R132, [R150+0x3000] ;  /* 0x003000009684783b */ /* 0x000fee0000004200 */
[C---:B------:R-:W-:Y:S04]  /*148f0*/  HMMA.16816.F32 R52, R108.reuse, R136, R52 ;  /* 0x000000886c34723c */ /* 0x040fe80000001834 */
[--C-:B-----5:R-:W-:Y:S04]  /*14900*/  FFMA.FTZ R2, R166, c[0x0][0x2d0], -R141.reuse ;  /* 0x0000b400a6027a23 */ /* 0x120fe8000001088d */
[C---:B------:R-:W-:Y:S01]  /*14910*/  HMMA.16816.F32 R56, R108.reuse, R138, R56 ;  /* 0x0000008a6c38723c */ /* 0x040fe20000001838 */
[----:B------:R5:W2:Y:S01]  /*14920*/  MUFU.EX2 R172, R2 ;  /* 0x0000000200ac7308 */ /* 0x000aa20000000800 */
[----:B------:R-:W-:Y:S06]  /*14930*/  LDSM.16.MT88.4 R136, [R151+0x3000] ;  /* 0x003000009788783b */ /* 0x000fec0000004200 */
[C---:B-1----:R-:W-:Y:S08]  /*14940*/  HMMA.16816.F32 R60, R108.reuse, R112, R60 ;  /* 0x000000706c3c723c */ /* 0x042ff0000000183c */
[C---:B------:R-:W-:Y:S01]  /*14950*/  HMMA.16816.F32 R64, R108.reuse, R114, R64 ;  /* 0x000000726c40723c */ /* 0x040fe20000001840 */
[----:B------:R-:W1:Y:S07]  /*14960*/  LDSM.16.MT88.4 R112, [R193+0x4800] ;  /* 0x00480000c170783b */ /* 0x000e6e0000004200 */
[C---:B---3--:R-:W-:Y:S04]  /*14970*/  HMMA.16816.F32 R68, R108.reuse, R116, R68 ;  /* 0x000000746c44723c */ /* 0x048fe80000001844 */
[--C-:B-----5:R-:W-:Y:S02]  /*14980*/  FFMA.FTZ R2, R167, c[0x0][0x2d0], -R141.reuse ;  /* 0x0000b400a7027a23 */ /* 0x120fe4000001088d */
[----:B--2---:R-:W-:Y:S02]  /*14990*/  FADD.FTZ R0, R172, R0 ;  /* 0x00000000ac007221 */ /* 0x004fe40000010000 */
[C---:B------:R-:W-:Y:S01]  /*149a0*/  HMMA.16816.F32 R72, R108.reuse, R118, R72 ;  /* 0x000000766c48723c */ /* 0x040fe20000001848 */
[----:B------:R2:W3:Y:S01]  /*149b0*/  MUFU.EX2 R171, R2 ;  /* 0x0000000200ab7308 */ /* 0x0004e20000000800 */
[----:B------:R-:W5:Y:S06]  /*149c0*/  LDSM.16.MT88.4 R116, [R150+0x1000] ;  /* 0x001000009674783b */ /* 0x000f6c0000004200 */
[C---:B------:R-:W-:Y:S08]  /*149d0*/  HMMA.16816.F32 R76, R108.reuse, R120, R76 ;  /* 0x000000786c4c723c */ /* 0x040ff0000000184c */
[C---:B------:R-:W-:Y:S01]  /*149e0*/  HMMA.16816.F32 R80, R108.reuse, R122, R80 ;  /* 0x0000007a6c50723c */ /* 0x040fe20000001850 */
[----:B------:R-:W5:Y:S07]  /*149f0*/  LDSM.16.MT88.4 R120, [R151+0x1000] ;  /* 0x001000009778783b */ /* 0x000f6e0000004200 */
[C---:B----4-:R-:W-:Y:S04]  /*14a00*/  HMMA.16816.F32 R84, R108.reuse, R124, R84 ;  /* 0x0000007c6c54723c */ /* 0x050fe80000001854 */
[--C-:B--2---:R-:W-:Y:S02]  /*14a10*/  FFMA.FTZ R2, R178, c[0x0][0x2d0], -R141.reuse ;  /* 0x0000b400b2027a23 */ /* 0x104fe4000001088d */
[----:B---3--:R-:W-:Y:S02]  /*14a20*/  FADD.FTZ R0, R171, R0 ;  /* 0x00000000ab007221 */ /* 0x008fe40000010000 */
[C---:B------:R-:W-:Y:S01]  /*14a30*/  HMMA.16816.F32 R88, R108.reuse, R126, R88 ;  /* 0x0000007e6c58723c */ /* 0x040fe20000001858 */
[----:B------:R2:W3:Y:S01]  /*14a40*/  MUFU.EX2 R170, R2 ;  /* 0x0000000200aa7308 */ /* 0x0004e20000000800 */
[----:B------:R-:W4:Y:S06]  /*14a50*/  LDSM.16.MT88.4 R124, [R193+0x1000] ;  /* 0x00100000c17c783b */ /* 0x000f2c0000004200 */
[C---:B-1----:R-:W-:Y:S08]  /*14a60*/  HMMA.16816.F32 R92, R108.reuse, R112, R92 ;  /* 0x000000706c5c723c */ /* 0x042ff0000000185c */
[----:B------:R-:W-:Y:S01]  /*14a70*/  HMMA.16816.F32 R96, R108, R114, R96 ;  /* 0x000000726c60723c */ /* 0x000fe20000001860 */
[----:B------:R-:W1:Y:S06]  /*14a80*/  LDSM.16.MT88.4 R112, [R194+0x3000] ;  /* 0x00300000c270783b */ /* 0x000e6c0000004200 */
[----:B------:R-:W-:Y:S02]  /*14a90*/  F2FP.PACK_AB R108, R176, R177 ;  /* 0x000000b1b06c723e */ /* 0x000fe400000000ff */
[----:B------:R-:W-:Y:S03]  /*14aa0*/  F2FP.PACK_AB R110, R174, R175 ;  /* 0x000000afae6e723e */ /* 0x000fe600000000ff */
[----:B------:R-:W-:Y:S01]  /*14ab0*/  F2FP.PACK_AB R109, R172, R173 ;  /* 0x000000adac6d723e */ /* 0x000fe200000000ff */
[----:B--2---:R-:W-:Y:S01]  /*14ac0*/  FFMA.FTZ R2, R190, c[0x0][0x2d0], -R140 ;  /* 0x0000b400be027a23 */ /* 0x004fe2000001088c */
[C---:B---3--:R-:W-:Y:S01]  /*14ad0*/  F2FP.PACK_AB R111, R170.reuse, R171 ;  /* 0x000000abaa6f723e */ /* 0x048fe200000000ff */
[----:B------:R-:W-:Y:S02]  /*14ae0*/  FADD.FTZ R0, R170, R0 ;  /* 0x00000000aa007221 */ /* 0x000fe40000010000 */
[----:B------:R2:W-:Y:S04]  /*14af0*/  MUFU.EX2 R169, R2 ;  /* 0x0000000200a97308 */ /* 0x0005e80000000800 */
[C---:B-----5:R-:W-:Y:S08]  /*14b00*/  HMMA.16816.F32 R4, R108.reuse, R116, R4 ;  /* 0x000000746c04723c */ /* 0x060ff00000001804 */
[C---:B------:R-:W-:Y:S01]  /*14b10*/  HMMA.16816.F32 R8, R108.reuse, R118, R8 ;  /* 0x000000766c08723c */ /* 0x040fe20000001808 */
[----:B------:R-:W3:Y:S07]  /*14b20*/  LDSM.16.MT88.4 R116, [R193+0x3000] ;  /* 0x00300000c174783b */ /* 0x000eee0000004200 */
[C---:B------:R-:W-:Y:S04]  /*14b30*/  HMMA.16816.F32 R12, R108.reuse, R120, R12 ;  /* 0x000000786c0c723c */ /* 0x040fe8000000180c */
[--C-:B--2---:R-:W-:Y:S04]  /*14b40*/  FFMA.FTZ R2, R187, c[0x0][0x2d0], -R140.reuse ;  /* 0x0000b400bb027a23 */ /* 0x104fe8000001088c */
[C---:B------:R-:W-:Y:S01]  /*14b50*/  HMMA.16816.F32 R16, R108.reuse, R122, R16 ;  /* 0x0000007a6c10723c */ /* 0x040fe20000001810 */
[----:B------:R-:W2:Y:S01]  /*14b60*/  LDSM.16.MT88.4 R120, [R150+0x5000] ;  /* 0x005000009678783b */ /* 0x000ea20000004200 */
[----:B------:R-:W5:Y:S06]  /*14b70*/  MUFU.EX2 R168, R2 ;  /* 0x0000000200a87308 */ /* 0x000f6c0000000800 */
[C---:B------:R-:W-:Y:S08]  /*14b80*/  HMMA.16816.F32 R20, R108.reuse, R128, R20 ;  /* 0x000000806c14723c */ /* 0x040ff00000001814 */
[C---:B------:R-:W-:Y:S01]  /*14b90*/  HMMA.16816.F32 R24, R108.reuse, R130, R24 ;  /* 0x000000826c18723c */ /* 0x040fe20000001818 */
[----:B------:R-:W-:Y:S07]  /*14ba0*/  LDSM.16.MT88.4 R128, [R194+0x1800] ;  /* 0x00180000c280783b */ /* 0x000fee0000004200 */
[C---:B----4-:R-:W-:Y:S04]  /*14bb0*/  HMMA.16816.F32 R28, R108.reuse, R124, R28 ;  /* 0x0000007c6c1c723c */ /* 0x050fe8000000181c */
[----:B-----5:R-:W-:Y:S01]  /*14bc0*/  F2FP.PACK_AB R152, R168, R169 ;  /* 0x000000a9a898723e */ /* 0x020fe200000000ff */
[--C-:B------:R-:W-:Y:S02]  /*14bd0*/  FFMA.FTZ R2, R191, c[0x0][0x2d0], -R140.reuse ;  /* 0x0000b400bf027a23 */ /* 0x100fe4000001088c */
[----:B------:R-:W-:Y:S01]  /*14be0*/  FFMA.FTZ R140, R214, c[0x0][0x2d0], -R140 ;  /* 0x0000b400d68c7a23 */ /* 0x000fe2000001088c */
[C---:B------:R-:W-:Y:S01]  /*14bf0*/  HMMA.16816.F32 R32, R108.reuse, R126, R32 ;  /* 0x0000007e6c20723c */ /* 0x040fe20000001820 */
[----:B------:R-:W4:Y:S01]  /*14c00*/  LDSM.16.MT88.4 R124, [R151+0x5000] ;  /* 0x00500000977c783b */ /* 0x000f220000004200 */
[----:B------:R5:W-:Y:S06]  /*14c10*/  MUFU.EX2 R167, R2 ;  /* 0x0000000200a77308 */ /* 0x000bec0000000800 */
[C---:B------:R-:W-:Y:S04]  /*14c20*/  HMMA.16816.F32 R36, R108.reuse, R132, R36 ;  /* 0x000000846c24723c */ /* 0x040fe80000001824 */
[----:B------:R-:W1:Y:S04]  /*14c30*/  MUFU.EX2 R166, R140 ;  /* 0x0000008c00a67308 */ /* 0x000e680000000800 */
[C---:B------:R-:W-:Y:S08]  /*14c40*/  HMMA.16816.F32 R40, R108.reuse, R134, R40 ;  /* 0x000000866c28723c */ /* 0x040ff00000001828 */
[C---:B------:R-:W-:Y:S04]  /*14c50*/  HMMA.16816.F32 R44, R108.reuse, R136, R44 ;  /* 0x000000886c2c723c */ /* 0x040fe8000000182c */
[--C-:B-----5:R-:W-:Y:S04]  /*14c60*/  FFMA.FTZ R2, R189, c[0x0][0x2d0], -R141.reuse ;  /* 0x0000b400bd027a23 */ /* 0x120fe8000001088d */
[C---:B------:R-:W-:Y:S01]  /*14c70*/  HMMA.16816.F32 R48, R108.reuse, R138, R48 ;  /* 0x0000008a6c30723c */ /* 0x040fe20000001830 */
[----:B------:R-:W-:Y:S01]  /*14c80*/  LDSM.16.MT88.4 R136, [R193+0x1800] ;  /* 0x00180000c188783b */ /* 0x000fe20000004200 */
[----:B------:R5:W-:Y:S02]  /*14c90*/  MUFU.EX2 R165, R2 ;  /* 0x0000000200a57308 */ /* 0x000be40000000800 */
[----:B-1----:R-:W-:Y:S04]  /*14ca0*/  F2FP.PACK_AB R154, R166, R167 ;  /* 0x000000a7a69a723e */ /* 0x002fe800000000ff */
[C---:B------:R-:W-:Y:S08]  /*14cb0*/  HMMA.16816.F32 R52, R108.reuse, R112, R52 ;  /* 0x000000706c34723c */ /* 0x040ff00000001834 */
[C---:B------:R-:W-:Y:S01]  /*14cc0*/  HMMA.16816.F32 R56, R108.reuse, R114, R56 ;  /* 0x000000726c38723c */ /* 0x040fe20000001838 */
[----:B------:R-:W1:Y:S07]  /*14cd0*/  LDSM.16.MT88.4 R112, [R194+0x5000] ;  /* 0x00500000c270783b */ /* 0x000e6e0000004200 */
[C---:B---3--:R-:W-:Y:S04]  /*14ce0*/  HMMA.16816.F32 R60, R108.reuse, R116, R60 ;  /* 0x000000746c3c723c */ /* 0x048fe8000000183c */
[--C-:B-----5:R-:W-:Y:S04]  /*14cf0*/  FFMA.FTZ R2, R215, c[0x0][0x2d0], -R141.reuse ;  /* 0x0000b400d7027a23 */ /* 0x120fe8000001088d */
[C---:B------:R-:W-:Y:S01]  /*14d00*/  HMMA.16816.F32 R64, R108.reuse, R118, R64 ;  /* 0x000000766c40723c */ /* 0x040fe20000001840 */
[----:B------:R-:W3:Y:S01]  /*14d10*/  LDSM.16.MT88.4 R116, [R193+0x5000] ;  /* 0x00500000c174783b */ /* 0x000ee20000004200 */
[----:B------:R-:W5:Y:S06]  /*14d20*/  MUFU.EX2 R164, R2 ;  /* 0x0000000200a47308 */ /* 0x000f6c0000000800 */
[C---:B--2---:R-:W-:Y:S08]  /*14d30*/  HMMA.16816.F32 R68, R108.reuse, R120, R68 ;  /* 0x000000786c44723c */ /* 0x044ff00000001844 */
[C---:B------:R-:W-:Y:S01]  /*14d40*/  HMMA.16816.F32 R72, R108.reuse, R122, R72 ;  /* 0x0000007a6c48723c */ /* 0x040fe20000001848 */
[----:B------:R-:W2:Y:S07]  /*14d50*/  LDSM.16.MT88.4 R120, [R150+0x1800] ;  /* 0x001800009678783b */ /* 0x000eae0000004200 */
[C---:B----4-:R-:W-:Y:S04]  /*14d60*/  HMMA.16816.F32 R76, R108.reuse, R124, R76 ;  /* 0x0000007c6c4c723c */ /* 0x050fe8000000184c */
[----:B-----5:R-:W-:Y:S01]  /*14d70*/  F2FP.PACK_AB R153, R164, R165 ;  /* 0x000000a5a499723e */ /* 0x020fe200000000ff */
[--C-:B------:R-:W-:Y:S02]  /*14d80*/  FFMA.FTZ R2, R216, c[0x0][0x2d0], -R141.reuse ;  /* 0x0000b400d8027a23 */ /* 0x100fe4000001088d */
[----:B------:R-:W-:Y:S01]  /*14d90*/  FFMA.FTZ R141, R105, c[0x0][0x2d0], -R141 ;  /* 0x0000b400698d7a23 */ /* 0x000fe2000001088d */
[C---:B------:R-:W-:Y:S01]  /*14da0*/  HMMA.16816.F32 R80, R108.reuse, R126, R80 ;  /* 0x0000007e6c50723c */ /* 0x040fe20000001850 */
[----:B------:R-:W4:Y:S01]  /*14db0*/  LDSM.16.MT88.4 R124, [R151+0x1800] ;  /* 0x00180000977c783b */ /* 0x000f220000004200 */
[----:B------:R5:W-:Y:S06]  /*14dc0*/  MUFU.EX2 R140, R2 ;  /* 0x00000002008c7308 */ /* 0x000bec0000000800 */
[C---:B-1----:R-:W-:Y:S04]  /*14dd0*/  HMMA.16816.F32 R84, R108.reuse, R112, R84 ;  /* 0x000000706c54723c */ /* 0x042fe80000001854 */
[----:B------:R-:W1:Y:S04]  /*14de0*/  MUFU.EX2 R104, R141 ;  /* 0x0000008d00687308 */ /* 0x000e680000000800 */
[C---:B------:R-:W-:Y:S08]  /*14df0*/  HMMA.16816.F32 R88, R108.reuse, R114, R88 ;  /* 0x000000726c58723c */ /* 0x040ff00000001858 */
[C---:B---3--:R-:W-:Y:S04]  /*14e00*/  HMMA.16816.F32 R92, R108.reuse, R116, R92 ;  /* 0x000000746c5c723c */ /* 0x048fe8000000185c */
[----:B-----5:R-:W-:Y:S02]  /*14e10*/  FFMA.FTZ R2, R3, R236, R223 ;  /* 0x000000ec03027223 */ /* 0x020fe400000100df */
[----:B------:R-:W-:Y:S02]  /*14e20*/  FADD.FTZ R3, R165, R0 ;  /* 0x00000000a5037221 */ /* 0x000fe40000010000 */
[----:B------:R-:W-:Y:S04]  /*14e30*/  HMMA.16816.F32 R96, R108, R118, R96 ;  /* 0x000000766c60723c */ /* 0x000fe80000001860 */
[----:B-1----:R-:W-:Y:S01]  /*14e40*/  F2FP.PACK_AB R155, R104, R140 ;  /* 0x0000008c689b723e */ /* 0x002fe200000000ff */
[----:B------:R-:W-:Y:S02]  /*14e50*/  FADD.FTZ R2, R224, R2 ;  /* 0x00000002e0027221 */ /* 0x000fe40000010000 */
[----:B------:R-:W-:Y:S02]  /*14e60*/  FADD.FTZ R3, R164, R3 ;  /* 0x00000003a4037221 */ /* 0x000fe40000010000 */
[----:B------:R-:W-:Y:S02]  /*14e70*/  FADD.FTZ R2, R222, R2 ;  /* 0x00000002de027221 */ /* 0x000fe40000010000 */
[C---:B--2---:R-:W-:Y:S01]  /*14e80*/  HMMA.16816.F32 R108, R152.reuse, R120, R4 ;  /* 0x00000078986c723c */ /* 0x044fe20000001804 */
[----:B------:R-:W1:Y:S04]  /*14e90*/  LDSM.16.MT88.4 R4, [R194+0x3800] ;  /* 0x00380000c204783b */ /* 0x000e680000004200 */
[----:B------:R-:W-:Y:S03]  /*14ea0*/  FADD.FTZ R2, R221, R2 ;  /* 0x00000002dd027221 */ /* 0x000fe60000010000 */
[C---:B------:R-:W-:Y:S01]  /*14eb0*/  HMMA.16816.F32 R112, R152.reuse, R122, R8 ;  /* 0x0000007a9870723c */ /* 0x040fe20000001808 */
[----:B------:R-:W2:Y:S03]  /*14ec0*/  LDSM.16.MT88.4 R8, [R193+0x3800] ;  /* 0x00380000c108783b */ /* 0x000ea60000004200 */
[----:B------:R-:W-:Y:S04]  /*14ed0*/  FADD.FTZ R2, R186, R2 ;  /* 0x00000002ba027221 */ /* 0x000fe80000010000 */
[C---:B----4-:R-:W-:Y:S01]  /*14ee0*/  HMMA.16816.F32 R116, R152.reuse, R124, R12 ;  /* 0x0000007c9874723c */ /* 0x050fe2000000180c */
[----:B------:R-:W3:Y:S03]  /*14ef0*/  LDSM.16.MT88.4 R12, [R150+0x5800] ;  /* 0x00580000960c783b */ /* 0x000ee60000004200 */
[----:B------:R-:W-:Y:S04]  /*14f00*/  FADD.FTZ R2, R185, R2 ;  /* 0x00000002b9027221 */ /* 0x000fe80000010000 */
[C---:B------:R-:W-:Y:S01]  /*14f10*/  HMMA.16816.F32 R120, R152.reuse, R126, R16 ;  /* 0x0000007e9878723c */ /* 0x040fe20000001810 */
[----:B------:R-:W4:Y:S03]  /*14f20*/  LDSM.16.MT88.4 R16, [R151+0x5800] ;  /* 0x005800009710783b */ /* 0x000f260000004200 */
[----:B------:R-:W-:Y:S04]  /*14f30*/  FADD.FTZ R2, R184, R2 ;  /* 0x00000002b8027221 */ /* 0x000fe80000010000 */
[C---:B------:R-:W-:Y:S01]  /*14f40*/  HMMA.16816.F32 R124, R152.reuse, R128, R20 ;  /* 0x00000080987c723c */ /* 0x040fe20000001814 */
[----:B------:R-:W5:Y:S03]  /*14f50*/  LDSM.16.MT88.4 R20, [R194+0x5800] ;  /* 0x00580000c214783b */ /* 0x000f660000004200 */
        /* <DEDUP_REMOVED lines=21> */
[C---:B------:R-:W-:Y:S01]  /*150b0*/  HMMA.16816.F32 R56, R152.reuse, R6, R56 ;  /* 0x000000069838723c */ /* 0x040fe20000001838 */
[----:B------:R-:W1:Y:S07]  /*150c0*/  LDSM.16.MT88.4 R4, [R193+0x5800] ;  /* 0x00580000c104783b */ /* 0x000e6e0000004200 */
[C---:B--2---:R-:W-:Y:S08]  /*150d0*/  HMMA.16816.F32 R60, R152.reuse, R8, R60 ;  /* 0x00000008983c723c */ /* 0x044ff0000000183c */
[C---:B------:R-:W-:Y:S08]  /*150e0*/  HMMA.16816.F32 R64, R152.reuse, R10, R64 ;  /* 0x0000000a9840723c */ /* 0x040ff00000001840 */
[C---:B---3--:R-:W-:Y:S08]  /*150f0*/  HMMA.16816.F32 R68, R152.reuse, R12, R68 ;  /* 0x0000000c9844723c */ /* 0x048ff00000001844 */
[C---:B------:R-:W-:Y:S08]  /*15100*/  HMMA.16816.F32 R72, R152.reuse, R14, R72 ;  /* 0x0000000e9848723c */ /* 0x040ff00000001848 */
[C---:B----4-:R-:W-:Y:S08]  /*15110*/  HMMA.16816.F32 R76, R152.reuse, R16, R76 ;  /* 0x00000010984c723c */ /* 0x050ff0000000184c */
[C---:B------:R-:W-:Y:S08]  /*15120*/  HMMA.16816.F32 R80, R152.reuse, R18, R80 ;  /* 0x000000129850723c */ /* 0x040ff00000001850 */
[C---:B-----5:R-:W-:Y:S08]  /*15130*/  HMMA.16816.F32 R84, R152.reuse, R20, R84 ;  /* 0x000000149854723c */ /* 0x060ff00000001854 */
[C---:B------:R-:W-:Y:S08]  /*15140*/  HMMA.16816.F32 R88, R152.reuse, R22, R88 ;  /* 0x000000169858723c */ /* 0x040ff00000001858 */
[C---:B-1----:R-:W-:Y:S08]  /*15150*/  HMMA.16816.F32 R92, R152.reuse, R4, R92 ;  /* 0x00000004985c723c */ /* 0x042ff0000000185c */
[----:B------:R-:W-:Y:S01]  /*15160*/  HMMA.16816.F32 R96, R152, R6, R96 ;  /* 0x000000069860723c */ /* 0x000fe20000001860 */
[----:B------:R-:W-:-:S07]  /*15170*/  @P0 BRA `(.L_x_1107) ;  /* 0xffffcd1000000947 */ /* 0x000fce000383ffff */
.L_x_1106:
[----:B------:R-:W-:-:S13]  /*15180*/  ISETP.GE.AND P0, PT, R213, R238, PT ;  /* 0x000000eed500720c */ /* 0x000fda0003f06270 */
[----:B------:R-:W-:Y:S05]  /*15190*/  @!P0 BRA `(.L_x_1108) ;  /* 0x00002d9000008947 */ /* 0x000fea0003800000 */
[----:B------:R-:W-:Y:S02]  /*151a0*/  MOV R105, R100 ;  /* 0x0000006400697202 */ /* 0x000fe40000000f00 */
[----:B------:R-:W-:Y:S02]  /*151b0*/  MOV R104, R101 ;  /* 0x0000006500687202 */ /* 0x000fe40000000f00 */
.L_x_1109:
[----:B------:R-:W-:Y:S04]  /*151c0*/  DEPBAR.LE SB0, 0x0 ;  /* 0x000080000000791a */ /* 0x000fe80000000000 */
[----:B------:R-:W-:Y:S01]  /*151d0*/  WARPSYNC 0xffffffff ;  /* 0xffffffff00007948 */ /* 0x000fe20003800000 */
[----:B------:R-:W-:Y:S01]  /*151e0*/  BAR.SYNC.DEFER_BLOCKING 0x0 ;  /* 0x0000000000007b1d */ /* 0x000fe20000010000 */
[----:B------:R-:W-:Y:S01]  /*151f0*/  SHF.R.S32.HI R0, RZ, 0x1f, R213 ;  /* 0x0000001fff007819 */ /* 0x000fe200000114d5 */
[C---:B------:R-:W-:Y:S01]  /*15200*/  IMAD.WIDE.U32 R2, R213.reuse, c[0x0][0x208], RZ ;  /* 0x00008200d5027a25 */ /* 0x040fe200078e00ff */
[----:B------:R-:W-:Y:S02]  /*15210*/  MOV R12, c[0x0][0x208] ;  /* 0x00008200000c7a02 */ /* 0x000fe40000000f00 */
[----:B------:R-:W-:Y:S01]  /*15220*/  IADD3 R22, P0, R230, 0x40, RZ ;  /* 0x00000040e6167810 */ /* 0x000fe20007f1e0ff */
[----:B------:R-:W-:Y:S01]  /*15230*/  IMAD R0, R0, c[0x0][0x208], RZ ;  /* 0x0000820000007a24 */ /* 0x000fe200078e02ff */
[----:B------:R-:W-:Y:S02]  /*15240*/  MOV R20, c[0x0][0x20c] ;  /* 0x0000830000147a02 */ /* 0x000fe40000000f00 */
[----:B------:R-:W-:Y:S01]  /*15250*/  IADD3.X R29, RZ, R233, RZ, P0, !PT ;  /* 0x000000e9ff1d7210 */ /* 0x000fe200007fe4ff */
[----:B------:R-:W-:Y:S01]  /*15260*/  IMAD R0, R213, c[0x0][0x20c], R0 ;  /* 0x00008300d5007a24 */ /* 0x000fe200078e0200 */
[----:B------:R-:W-:Y:S04]  /*15270*/  IADD3 R23, P1, R230, 0x80, RZ ;  /* 0x00000080e6177810 */ /* 0x000fe80007f3e0ff */
[----:B------:R-:W-:Y:S02]  /*15280*/  IADD3 R0, R3, R0, RZ ;  /* 0x0000000003007210 */ /* 0x000fe40007ffe0ff */
[C---:B------:R-:W-:Y:S02]  /*15290*/  SHF.L.U32 R3, R2.reuse, 0x6, RZ ;  /* 0x0000000602037819 */ /* 0x040fe400000006ff */
[----:B------:R-:W-:Y:S02]  /*152a0*/  SHF.L.U64.HI R0, R2, 0x6, R0 ;  /* 0x0000000602007819 */ /* 0x000fe40000010200 */
[C---:B------:R-:W-:Y:S02]  /*152b0*/  LEA R2, P2, R12.reuse, R3, 0x5 ;  /* 0x000000030c027211 */ /* 0x040fe400078428ff */
[-C--:B------:R-:W-:Y:S01]  /*152c0*/  IADD3.X R30, RZ, R233.reuse, RZ, P1, !PT ;  /* 0x000000e9ff1e7210 */ /* 0x080fe20000ffe4ff */
[----:B------:R-:W-:Y:S01]  /*152d0*/  LDSM.16.M88.4 R32, [R196] ;  /* 0x00000000c420783b */ /* 0x000fe20000000200 */
[----:B------:R-:W-:Y:S02]  /*152e0*/  LEA.HI.X R20, R12, R0, R20, 0x5, P2 ;  /* 0x000000000c147211 */ /* 0x000fe400010f2c14 */
[C---:B------:R-:W-:Y:S02]  /*152f0*/  IADD3 R12, P0, R3.reuse, R230, RZ ;  /* 0x000000e6030c7210 */ /* 0x040fe40007f1e0ff */
[----:B------:R-:W-:Y:S02]  /*15300*/  IADD3 R21, P2, R3, R22, RZ ;  /* 0x0000001603157210 */ /* 0x000fe40007f5e0ff */
[----:B------:R-:W-:Y:S01]  /*15310*/  LEA R176, P4, R12, c[0x0][0x1f8], 0x1 ;  /* 0x00007e000cb07a11 */ /* 0x000fe200078808ff */
[----:B------:R-:W1:Y:S01]  /*15320*/  LDSM.16.M88.4 R8, [R149] ;  /* 0x000000009508783b */ /* 0x000e620000000200 */
[----:B------:R-:W-:Y:S02]  /*15330*/  IADD3.X R13, R0, R233, RZ, P0, !PT ;  /* 0x000000e9000d7210 */ /* 0x000fe400007fe4ff */
[----:B------:R-:W-:Y:S02]  /*15340*/  LEA R180, P1, R21, c[0x0][0x1f8], 0x1 ;  /* 0x00007e0015b47a11 */ /* 0x000fe400078208ff */
[----:B------:R-:W-:Y:S02]  /*15350*/  LEA.HI.X R177, R12, c[0x0][0x1fc], R13, 0x1, P4 ;  /* 0x00007f000cb17a11 */ /* 0x000fe400020f0c0d */
[----:B------:R-:W-:Y:S01]  /*15360*/  LOP3.LUT P4, RZ, R240, 0x1, RZ, 0xc0, !PT ;  /* 0x00000001f0ff7812 */ /* 0x000fe2000788c0ff */
[----:B------:R-:W2:Y:S01]  /*15370*/  LDSM.16.M88.4 R16, [R149+0x800] ;  /* 0x000800009510783b */ /* 0x000ea20000000200 */
[C---:B------:R-:W-:Y:S02]  /*15380*/  IADD3.X R28, R0.reuse, R29, RZ, P2, !PT ;  /* 0x0000001d001c7210 */ /* 0x040fe400017fe4ff */
[-C--:B------:R-:W-:Y:S02]  /*15390*/  IADD3 R3, P3, R3, R23.reuse, RZ ;  /* 0x0000001703037210 */ /* 0x080fe40007f7e0ff */
[----:B------:R-:W-:Y:S02]  /*153a0*/  LEA.HI.X R181, R21, c[0x0][0x1fc], R28, 0x1, P1 ;  /* 0x00007f0015b57a11 */ /* 0x000fe400008f0c1c */
[C---:B------:R-:W-:Y:S01]  /*153b0*/  LEA R178, P0, R3.reuse, c[0x0][0x1f8], 0x1 ;  /* 0x00007e0003b27a11 */ /* 0x040fe200078008ff */
[----:B------:R-:W3:Y:S01]  /*153c0*/  LDSM.16.M88.4 R24, [R149+0x1000] ;  /* 0x001000009518783b */ /* 0x000ee20000000200 */
[----:B------:R-:W-:Y:S04]  /*153d0*/  IADD3.X R0, R0, R30, RZ, P3, !PT ;  /* 0x0000001e00007210 */ /* 0x000fe80001ffe4ff */
[----:B------:R-:W-:Y:S02]  /*153e0*/  LEA.HI.X R179, R3, c[0x0][0x1fc], R0, 0x1, P0 ;  /* 0x00007f0003b37a11 */ /* 0x000fe400000f0c00 */
[C---:B------:R-:W-:Y:S01]  /*153f0*/  IADD3 R3, P1, R2.reuse, R22, RZ ;  /* 0x0000001602037210 */ /* 0x040fe20007f3e0ff */
[----:B------:R-:W4:Y:S01]  /*15400*/  LDSM.16.M88.4 R152, [R149+0x1800] ;  /* 0x001800009598783b */ /* 0x000f220000000200 */
[C---:B------:R-:W-:Y:S02]  /*15410*/  IADD3 R0, P0, R2.reuse, R23, RZ ;  /* 0x0000001702007210 */ /* 0x040fe40007f1e0ff */
[----:B------:R-:W-:Y:S02]  /*15420*/  IADD3 R2, P2, R2, R230, RZ ;  /* 0x000000e602027210 */ /* 0x000fe40007f5e0ff */
[----:B------:R-:W-:Y:S02]  /*15430*/  IADD3.X R31, R20, R29, RZ, P1, !PT ;  /* 0x0000001d141f7210 */ /* 0x000fe40000ffe4ff */
[----:B------:R-:W-:Y:S01]  /*15440*/  LEA R28, P3, R2, c[0x0][0x1f8], 0x1 ;  /* 0x00007e00021c7a11 */ /* 0x000fe200078608ff */
[----:B------:R-:W-:Y:S01]  /*15450*/  LDSM.16.M88.4 R156, [R197] ;  /* 0x00000000c59c783b */ /* 0x000fe20000000200 */
[C---:B------:R-:W-:Y:S02]  /*15460*/  LEA R140, P1, R3.reuse, c[0x0][0x1f8], 0x1 ;  /* 0x00007e00038c7a11 */ /* 0x040fe400078208ff */
[----:B------:R-:W-:Y:S02]  /*15470*/  IADD3.X R29, R20, R233, RZ, P2, !PT ;  /* 0x000000e9141d7210 */ /* 0x000fe400017fe4ff */
[----:B------:R-:W-:Y:S02]  /*15480*/  LEA.HI.X R141, R3, c[0x0][0x1fc], R31, 0x1, P1 ;  /* 0x00007f00038d7a11 */ /* 0x000fe400008f0c1f */
[----:B------:R-:W-:Y:S01]  /*15490*/  LEA.HI.X R29, R2, c[0x0][0x1fc], R29, 0x1, P3 ;  /* 0x00007f00021d7a11 */ /* 0x000fe200018f0c1d */
[C---:B-1----:R-:W-:Y:S01]  /*154a0*/  HMMA.16816.F32 R4, R32.reuse, R8, RZ ;  /* 0x000000082004723c */ /* 0x042fe200000018ff */
[----:B------:R-:W1:Y:S02]  /*154b0*/  LDSM.16.M88.4 R160, [R200] ;  /* 0x00000000c8a0783b */ /* 0x000e640000000200 */
[----:B------:R-:W-:Y:S02]  /*154c0*/  IADD3.X R30, R20, R30, RZ, P0, !PT ;  /* 0x0000001e141e7210 */ /* 0x000fe400007fe4ff */
[C---:B------:R-:W-:Y:S03]  /*154d0*/  LEA R100, P0, R0.reuse, c[0x0][0x1f8], 0x1 ;  /* 0x00007e0000647a11 */ /* 0x040fe600078008ff */
[C---:B------:R-:W-:Y:S01]  /*154e0*/  HMMA.16816.F32 R8, R32.reuse, R10, RZ ;  /* 0x0000000a2008723c */ /* 0x040fe200000018ff */
[----:B------:R-:W5:Y:S03]  /*154f0*/  LDSM.16.M88.4 R164, [R211] ;  /* 0x00000000d3a4783b */ /* 0x000f660000000200 */
[----:B------:R-:W-:Y:S02]  /*15500*/  LEA.HI.X R101, R0, c[0x0][0x1fc], R30, 0x1, P0 ;  /* 0x00007f0000657a11 */ /* 0x000fe400000f0c1e */
[C---:B------:R-:W-:Y:S02]  /*15510*/  ISETP.GT.AND P0, PT, R213.reuse, R238, PT ;  /* 0x000000eed500720c */ /* 0x040fe40003f04270 */
[C---:B--2---:R-:W-:Y:S01]  /*15520*/  HMMA.16816.F32 R12, R32.reuse, R16, RZ ;  /* 0x00000010200c723c */ /* 0x044fe200000018ff */
[----:B------:R-:W2:Y:S03]  /*15530*/  LDSM.16.M88.4 R168, [R210] ;  /* 0x00000000d2a8783b */ /* 0x000ea60000000200 */
[----:B------:R-:W-:Y:S04]  /*15540*/  IADD3 R213, R213, -0x1, RZ ;  /* 0xffffffffd5d57810 */ /* 0x000fe80007ffe0ff */
        /* <DEDUP_REMOVED lines=17> */
[----:B-1----:R-:W1:Y:S01]  /*15660*/  LDSM.16.M88.4 R180, [R195] ;  /* 0x00000000c3b4783b */ /* 0x002e620000000200 */
[C---:B------:R-:W-:Y:S07]  /*15670*/  HMMA.16816.F32 R4, R156.reuse, R160, R4 ;  /* 0x000000a09c04723c */ /* 0x040fee0000001804 */
[----:B------:R-:W3:Y:S01]  /*15680*/  LDSM.16.M88.4 R184, [R195+0x800] ;  /* 0x00080000c3b8783b */ /* 0x000ee20000000200 */
[C---:B------:R-:W-:Y:S07]  /*15690*/  HMMA.16816.F32 R8, R156.reuse, R162, R8 ;  /* 0x000000a29c08723c */ /* 0x040fee0000001808 */
[----:B------:R-:W4:Y:S01]  /*156a0*/  LDSM.16.M88.4 R152, [R195+0x1000] ;  /* 0x00100000c398783b */ /* 0x000f220000000200 */
[C---:B-----5:R-:W-:Y:S07]  /*156b0*/  HMMA.16816.F32 R12, R156.reuse, R164, R12 ;  /* 0x000000a49c0c723c */ /* 0x060fee000000180c */
[----:B------:R-:W5:Y:S01]  /*156c0*/  LDSM.16.M88.4 R188, [R195+0x1800] ;  /* 0x00180000c3bc783b */ /* 0x000f620000000200 */
[C---:B------:R-:W-:Y:S07]  /*156d0*/  HMMA.16816.F32 R16, R156.reuse, R166, R16 ;  /* 0x000000a69c10723c */ /* 0x040fee0000001810 */
[----:B------:R-:W-:Y:S01]  /*156e0*/  LDSM.16.M88.4 R160, [R198] ;  /* 0x00000000c6a0783b */ /* 0x000fe20000000200 */
[C---:B--2---:R-:W-:Y:S07]  /*156f0*/  HMMA.16816.F32 R20, R156.reuse, R168, R20 ;  /* 0x000000a89c14723c */ /* 0x044fee0000001814 */
[----:B------:R-:W2:Y:S01]  /*15700*/  LDSM.16.M88.4 R164, [R192] ;  /* 0x00000000c0a4783b */ /* 0x000ea20000000200 */
[C---:B------:R-:W-:Y:S07]  /*15710*/  HMMA.16816.F32 R24, R156.reuse, R170, R24 ;  /* 0x000000aa9c18723c */ /* 0x040fee0000001818 */
[----:B------:R-:W2:Y:S01]  /*15720*/  LDSM.16.M88.4 R168, [R192+0x800] ;  /* 0x00080000c0a8783b */ /* 0x000ea20000000200 */
[C---:B------:R-:W-:Y:S08]  /*15730*/  HMMA.16816.F32 R28, R156.reuse, R172, R28 ;  /* 0x000000ac9c1c723c */ /* 0x040ff0000000181c */
[----:B------:R-:W-:Y:S01]  /*15740*/  HMMA.16816.F32 R32, R156, R174, R32 ;  /* 0x000000ae9c20723c */ /* 0x000fe20000001820 */
[----:B------:R-:W2:Y:S07]  /*15750*/  LDSM.16.M88.4 R156, [R192+0x1000] ;  /* 0x00100000c09c783b */ /* 0x000eae0000000200 */
[C---:B-1----:R-:W-:Y:S01]  /*15760*/  HMMA.16816.F32 R4, R176.reuse, R180, R4 ;  /* 0x000000b4b004723c */ /* 0x042fe20000001804 */
[----:B------:R-:W1:Y:S07]  /*15770*/  LDSM.16.M88.4 R172, [R192+0x1800] ;  /* 0x00180000c0ac783b */ /* 0x000e6e0000000200 */
[C---:B------:R-:W-:Y:S01]  /*15780*/  HMMA.16816.F32 R8, R176.reuse, R182, R8 ;  /* 0x000000b6b008723c */ /* 0x040fe20000001808 */
[----:B------:R-:W-:Y:S07]  /*15790*/  LDSM.16.M88.4 R180, [R149+0x2000] ;  /* 0x0020000095b4783b */ /* 0x000fee0000000200 */
[C---:B---3--:R-:W-:Y:S08]  /*157a0*/  HMMA.16816.F32 R12, R176.reuse, R184, R12 ;  /* 0x000000b8b00c723c */ /* 0x048ff0000000180c */
[C---:B------:R-:W-:Y:S01]  /*157b0*/  HMMA.16816.F32 R16, R176.reuse, R186, R16 ;  /* 0x000000bab010723c */ /* 0x040fe20000001810 */
[----:B------:R-:W-:Y:S07]  /*157c0*/  LDSM.16.M88.4 R184, [R149+0x2800] ;  /* 0x0028000095b8783b */ /* 0x000fee0000000200 */
[C---:B----4-:R-:W-:Y:S08]  /*157d0*/  HMMA.16816.F32 R20, R176.reuse, R152, R20 ;  /* 0x00000098b014723c */ /* 0x050ff00000001814 */
[C---:B------:R-:W-:Y:S01]  /*157e0*/  HMMA.16816.F32 R24, R176.reuse, R154, R24 ;  /* 0x0000009ab018723c */ /* 0x040fe20000001818 */
[----:B------:R-:W3:Y:S07]  /*157f0*/  LDSM.16.M88.4 R152, [R196+0x4000] ;  /* 0x00400000c498783b */ /* 0x000eee0000000200 */
[C---:B-----5:R-:W-:Y:S08]  /*15800*/  HMMA.16816.F32 R28, R176.reuse, R188, R28 ;  /* 0x000000bcb01c723c */ /* 0x060ff0000000181c */
[----:B------:R-:W-:Y:S01]  /*15810*/  HMMA.16816.F32 R32, R176, R190, R32 ;  /* 0x000000beb020723c */ /* 0x000fe20000001820 */
[----:B------:R-:W4:Y:S07]  /*15820*/  LDSM.16.M88.4 R176, [R149+0x3000] ;  /* 0x0030000095b0783b */ /* 0x000f2e0000000200 */
[C---:B--2---:R-:W-:Y:S01]  /*15830*/  HMMA.16816.F32 R4, R160.reuse, R164, R4 ;  /* 0x000000a4a004723c */ /* 0x044fe20000001804 */
[----:B------:R-:W2:Y:S07]  /*15840*/  LDSM.16.M88.4 R188, [R149+0x3800] ;  /* 0x0038000095bc783b */ /* 0x000eae0000000200 */
[C---:B------:R-:W-:Y:S01]  /*15850*/  HMMA.16816.F32 R8, R160.reuse, R166, R8 ;  /* 0x000000a6a008723c */ /* 0x040fe20000001808 */
[----:B------:R-:W-:Y:S07]  /*15860*/  LDSM.16.M88.4 R164, [R208] ;  /* 0x00000000d0a4783b */ /* 0x000fee0000000200 */
[C---:B------:R-:W-:Y:S08]  /*15870*/  HMMA.16816.F32 R12, R160.reuse, R168, R12 ;  /* 0x000000a8a00c723c */ /* 0x040ff0000000180c */
[C---:B------:R-:W-:Y:S01]  /*15880*/  HMMA.16816.F32 R16, R160.reuse, R170, R16 ;  /* 0x000000aaa010723c */ /* 0x040fe20000001810 */
[----:B------:R-:W-:Y:S07]  /*15890*/  LDSM.16.M88.4 R168, [R207] ;  /* 0x00000000cfa8783b */ /* 0x000fee0000000200 */
[C---:B------:R-:W-:Y:S08]  /*158a0*/  HMMA.16816.F32 R20, R160.reuse, R156, R20 ;  /* 0x0000009ca014723c */ /* 0x040ff00000001814 */
[C---:B------:R-:W-:Y:S01]  /*158b0*/  HMMA.16816.F32 R24, R160.reuse, R158, R24 ;  /* 0x0000009ea018723c */ /* 0x040fe20000001818 */
[----:B------:R-:W5:Y:S07]  /*158c0*/  LDSM.16.M88.4 R156, [R197+0x4000] ;  /* 0x00400000c59c783b */ /* 0x000f6e0000000200 */
[C---:B-1----:R-:W-:Y:S08]  /*158d0*/  HMMA.16816.F32 R28, R160.reuse, R172, R28 ;  /* 0x000000aca01c723c */ /* 0x042ff0000000181c */
[----:B------:R-:W-:Y:S01]  /*158e0*/  HMMA.16816.F32 R32, R160, R174, R32 ;  /* 0x000000aea020723c */ /* 0x000fe20000001820 */
[----:B------:R-:W1:Y:S07]  /*158f0*/  LDSM.16.M88.4 R160, [R206] ;  /* 0x00000000cea0783b */ /* 0x000e6e0000000200 */
[C---:B---3--:R-:W-:Y:S01]  /*15900*/  HMMA.16816.F32 R4, R152.reuse, R180, R4 ;  /* 0x000000b49804723c */ /* 0x048fe20000001804 */
[----:B------:R-:W3:Y:S07]  /*15910*/  LDSM.16.M88.4 R172, [R205] ;  /* 0x00000000cdac783b */ /* 0x000eee0000000200 */
[C---:B------:R-:W-:Y:S01]  /*15920*/  HMMA.16816.F32 R8, R152.reuse, R182, R8 ;  /* 0x000000b69808723c */ /* 0x040fe20000001808 */
[----:B------:R-:W-:Y:S07]  /*15930*/  LDSM.16.M88.4 R180, [R195+0x2000] ;  /* 0x00200000c3b4783b */ /* 0x000fee0000000200 */
[C---:B------:R-:W-:Y:S08]  /*15940*/  HMMA.16816.F32 R12, R152.reuse, R184, R12 ;  /* 0x000000b8980c723c */ /* 0x040ff0000000180c */
[C---:B------:R-:W-:Y:S01]  /*15950*/  HMMA.16816.F32 R16, R152.reuse, R186, R16 ;  /* 0x000000ba9810723c */ /* 0x040fe20000001810 */
[----:B------:R-:W-:Y:S07]  /*15960*/  LDSM.16.M88.4 R184, [R195+0x2800] ;  /* 0x00280000c3b8783b */ /* 0x000fee0000000200 */
[C---:B----4-:R-:W-:Y:S08]  /*15970*/  HMMA.16816.F32 R20, R152.reuse, R176, R20 ;  /* 0x000000b09814723c */ /* 0x050ff00000001814 */
[C---:B------:R-:W-:Y:S01]  /*15980*/  HMMA.16816.F32 R24, R152.reuse, R178, R24 ;  /* 0x000000b29818723c */ /* 0x040fe20000001818 */
[----:B------:R-:W4:Y:S07]  /*15990*/  LDSM.16.M88.4 R176, [R199+0x4000] ;  /* 0x00400000c7b0783b */ /* 0x000f2e0000000200 */
[C---:B--2---:R-:W-:Y:S08]  /*159a0*/  HMMA.16816.F32 R28, R152.reuse, R188, R28 ;  /* 0x000000bc981c723c */ /* 0x044ff0000000181c */
[----:B------:R-:W-:Y:S01]  /*159b0*/  HMMA.16816.F32 R32, R152, R190, R32 ;  /* 0x000000be9820723c */ /* 0x000fe20000001820 */
[----:B------:R-:W2:Y:S07]  /*159c0*/  LDSM.16.M88.4 R152, [R195+0x3000] ;  /* 0x00300000c398783b */ /* 0x000eae0000000200 */
[C---:B-----5:R-:W-:Y:S01]  /*159d0*/  HMMA.16816.F32 R4, R156.reuse, R164, R4 ;  /* 0x000000a49c04723c */ /* 0x060fe20000001804 */
[----:B------:R-:W-:Y:S07]  /*159e0*/  LDSM.16.M88.4 R188, [R192+0x2800] ;  /* 0x00280000c0bc783b */ /* 0x000fee0000000200 */
[C---:B------:R-:W-:Y:S01]  /*159f0*/  HMMA.16816.F32 R8, R156.reuse, R166, R8 ;  /* 0x000000a69c08723c */ /* 0x040fe20000001808 */
[----:B------:R-:W-:Y:S07]  /*15a00*/  LDSM.16.M88.4 R164, [R198+0x4000] ;  /* 0x00400000c6a4783b */ /* 0x000fee0000000200 */
[C---:B------:R-:W-:Y:S08]  /*15a10*/  HMMA.16816.F32 R12, R156.reuse, R168, R12 ;  /* 0x000000a89c0c723c */ /* 0x040ff0000000180c */
[C---:B------:R-:W-:Y:S01]  /*15a20*/  HMMA.16816.F32 R16, R156.reuse, R170, R16 ;  /* 0x000000aa9c10723c */ /* 0x040fe20000001810 */
[----:B------:R-:W-:Y:S07]  /*15a30*/  LDSM.16.M88.4 R168, [R192+0x2000] ;  /* 0x00200000c0a8783b */ /* 0x000fee0000000200 */
[C---:B-1----:R-:W-:Y:S08]  /*15a40*/  HMMA.16816.F32 R20, R156.reuse, R160, R20 ;  /* 0x000000a09c14723c */ /* 0x042ff00000001814 */
[C---:B------:R-:W-:Y:S01]  /*15a50*/  HMMA.16816.F32 R24, R156.reuse, R162, R24 ;  /* 0x000000a29c18723c */ /* 0x040fe20000001818 */
[----:B------:R-:W1:Y:S07]  /*15a60*/  LDSM.16.M88.4 R160, [R195+0x3800] ;  /* 0x00380000c3a0783b */ /* 0x000e6e0000000200 */
[C---:B---3--:R-:W-:Y:S08]  /*15a70*/  HMMA.16816.F32 R28, R156.reuse, R172, R28 ;  /* 0x000000ac9c1c723c */ /* 0x048ff0000000181c */
[----:B------:R-:W-:Y:S01]  /*15a80*/  HMMA.16816.F32 R32, R156, R174, R32 ;  /* 0x000000ae9c20723c */ /* 0x000fe20000001820 */
[----:B------:R-:W3:Y:S07]  /*15a90*/  LDSM.16.M88.4 R156, [R192+0x3000] ;  /* 0x00300000c09c783b */ /* 0x000eee0000000200 */
[C---:B----4-:R-:W-:Y:S01]  /*15aa0*/  HMMA.16816.F32 R4, R176.reuse, R180, R4 ;  /* 0x000000b4b004723c */ /* 0x050fe20000001804 */
[----:B------:R-:W4:Y:S07]  /*15ab0*/  LDSM.16.M88.4 R172, [R192+0x3800] ;  /* 0x00380000c0ac783b */ /* 0x000f2e0000000200 */
[C---:B------:R-:W-:Y:S01]  /*15ac0*/  HMMA.16816.F32 R8, R176.reuse, R182, R8 ;  /* 0x000000b6b008723c */ /* 0x040fe20000001808 */
[----:B------:R-:W-:Y:S07]  /*15ad0*/  LDSM.16.M88.4 R180, [R196+0x8000] ;  /* 0x00800000c4b4783b */ /* 0x000fee0000000200 */
[C---:B------:R-:W-:Y:S08]  /*15ae0*/  HMMA.16816.F32 R12, R176.reuse, R184, R12 ;  /* 0x000000b8b00c723c */ /* 0x040ff0000000180c */
[C---:B------:R-:W-:Y:S01]  /*15af0*/  HMMA.16816.F32 R16, R176.reuse, R186, R16 ;  /* 0x000000bab010723c */ /* 0x040fe20000001810 */
[----:B------:R-:W5:Y:S07]  /*15b00*/  LDSM.16.M88.4 R184, [R149+0x4000] ;  /* 0x0040000095b8783b */ /* 0x000f6e0000000200 */
[C---:B--2---:R-:W-:Y:S08]  /*15b10*/  HMMA.16816.F32 R20, R176.reuse, R152, R20 ;  /* 0x00000098b014723c */ /* 0x044ff00000001814 */
[C---:B------:R-:W-:Y:S01]  /*15b20*/  HMMA.16816.F32 R24, R176.reuse, R154, R24 ;  /* 0x0000009ab018723c */ /* 0x040fe20000001818 */
[----:B------:R-:W2:Y:S07]  /*15b30*/  LDSM.16.M88.4 R152, [R149+0x4800] ;  /* 0x004800009598783b */ /* 0x000eae0000000200 */
[C---:B-1----:R-:W-:Y:S08]  /*15b40*/  HMMA.16816.F32 R28, R176.reuse, R160, R28 ;  /* 0x000000a0b01c723c */ /* 0x042ff0000000181c */
[----:B------:R-:W-:Y:S01]  /*15b50*/  HMMA.16816.F32 R32, R176, R162, R32 ;  /* 0x000000a2b020723c */ /* 0x000fe20000001820 */
[----:B------:R-:W1:Y:S07]  /*15b60*/  LDSM.16.M88.4 R160, [R149+0x5000] ;  /* 0x0050000095a0783b */ /* 0x000e6e0000000200 */
[C---:B------:R-:W-:Y:S01]  /*15b70*/  HMMA.16816.F32 R4, R164.reuse, R168, R4 ;  /* 0x000000a8a404723c */ /* 0x040fe20000001804 */
[----:B------:R-:W-:Y:S07]  /*15b80*/  LDSM.16.M88.4 R176, [R197+0x8000] ;  /* 0x00800000c5b0783b */ /* 0x000fee0000000200 */
[C---:B------:R-:W-:Y:S01]  /*15b90*/  HMMA.16816.F32 R8, R164.reuse, R170, R8 ;  /* 0x000000aaa408723c */ /* 0x040fe20000001808 */
[----:B------:R-:W1:Y:S07]  /*15ba0*/  LDSM.16.M88.4 R168, [R149+0x5800] ;  /* 0x0058000095a8783b */ /* 0x000e6e0000000200 */
[C---:B------:R-:W-:Y:S08]  /*15bb0*/  HMMA.16816.F32 R12, R164.reuse, R188, R12 ;  /* 0x000000bca40c723c */ /* 0x040ff0000000180c */
[C---:B------:R-:W-:Y:S01]  /*15bc0*/  HMMA.16816.F32 R16, R164.reuse, R190, R16 ;  /* 0x000000bea410723c */ /* 0x040fe20000001810 */
[----:B------:R-:W1:Y:S07]  /*15bd0*/  LDSM.16.M88.4 R188, [R204] ;  /* 0x00000000ccbc783b */ /* 0x000e6e0000000200 */
[C---:B---3--:R-:W-:Y:S08]  /*15be0*/  HMMA.16816.F32 R20, R164.reuse, R156, R20 ;  /* 0x0000009ca414723c */ /* 0x048ff00000001814 */
[C---:B------:R-:W-:Y:S01]  /*15bf0*/  HMMA.16816.F32 R24, R164.reuse, R158, R24 ;  /* 0x0000009ea418723c */ /* 0x040fe20000001818 */
[----:B------:R-:W3:Y:S07]  /*15c00*/  LDSM.16.M88.4 R156, [R203] ;  /* 0x00000000cb9c783b */ /* 0x000eee0000000200 */
[C---:B----4-:R-:W-:Y:S08]  /*15c10*/  HMMA.16816.F32 R28, R164.reuse, R172, R28 ;  /* 0x000000aca41c723c */ /* 0x050ff0000000181c */
[----:B------:R-:W-:Y:S01]  /*15c20*/  HMMA.16816.F32 R32, R164, R174, R32 ;  /* 0x000000aea420723c */ /* 0x000fe20000001820 */
[----:B------:R-:W4:Y:S07]  /*15c30*/  LDSM.16.M88.4 R164, [R202] ;  /* 0x00000000caa4783b */ /* 0x000f2e0000000200 */
[C---:B-----5:R-:W-:Y:S01]  /*15c40*/  HMMA.16816.F32 R4, R180.reuse, R184, R4 ;  /* 0x000000b8b404723c */ /* 0x060fe20000001804 */
[----:B------:R-:W-:Y:S07]  /*15c50*/  LDSM.16.M88.4 R172, [R199+0x8000] ;  /* 0x00800000c7ac783b */ /* 0x000fee0000000200 */
[C---:B------:R-:W-:Y:S01]  /*15c60*/  HMMA.16816.F32 R8, R180.reuse, R186, R8 ;  /* 0x000000bab408723c */ /* 0x040fe20000001808 */
[----:B------:R-:W-:Y:S07]  /*15c70*/  LDSM.16.M88.4 R184, [R195+0x4000] ;  /* 0x00400000c3b8783b */ /* 0x000fee0000000200 */
[C---:B--2---:R-:W-:Y:S08]  /*15c80*/  HMMA.16816.F32 R12, R180.reuse, R152, R12 ;  /* 0x00000098b40c723c */ /* 0x044ff0000000180c */
[C---:B------:R-:W-:Y:S01]  /*15c90*/  HMMA.16816.F32 R16, R180.reuse, R154, R16 ;  /* 0x0000009ab410723c */ /* 0x040fe20000001810 */
[----:B------:R-:W2:Y:S07]  /*15ca0*/  LDSM.16.M88.4 R152, [R201] ;  /* 0x00000000c998783b */ /* 0x000eae0000000200 */
[C---:B-1----:R-:W-:Y:S08]  /*15cb0*/  HMMA.16816.F32 R20, R180.reuse, R160, R20 ;  /* 0x000000a0b414723c */ /* 0x042ff00000001814 */
[C---:B------:R-:W-:Y:S01]  /*15cc0*/  HMMA.16816.F32 R24, R180.reuse, R162, R24 ;  /* 0x000000a2b418723c */ /* 0x040fe20000001818 */
[----:B------:R-:W1:Y:S07]  /*15cd0*/  LDSM.16.M88.4 R160, [R195+0x4800] ;  /* 0x00480000c3a0783b */ /* 0x000e6e0000000200 */
[C---:B------:R-:W-:Y:S08]  /*15ce0*/  HMMA.16816.F32 R28, R180.reuse, R168, R28 ;  /* 0x000000a8b41c723c */ /* 0x040ff0000000181c */
[----:B------:R-:W-:Y:S01]  /*15cf0*/  HMMA.16816.F32 R32, R180, R170, R32 ;  /* 0x000000aab420723c */ /* 0x000fe20000001820 */
[----:B------:R-:W5:Y:S07]  /*15d00*/  LDSM.16.M88.4 R168, [R195+0x5000] ;  /* 0x00500000c3a8783b */ /* 0x000f6e0000000200 */
[C---:B------:R-:W-:Y:S01]  /*15d10*/  HMMA.16816.F32 R4, R176.reuse, R188, R4 ;  /* 0x000000bcb004723c */ /* 0x040fe20000001804 */
[----:B------:R-:W-:Y:S07]  /*15d20*/  LDSM.16.M88.4 R180, [R198+0x8000] ;  /* 0x00800000c6b4783b */ /* 0x000fee0000000200 */
[C---:B------:R-:W-:Y:S01]  /*15d30*/  HMMA.16816.F32 R8, R176.reuse, R190, R8 ;  /* 0x000000beb008723c */ /* 0x040fe20000001808 */
[----:B------:R-:W-:Y:S07]  /*15d40*/  LDSM.16.M88.4 R188, [R192+0x4000] ;  /* 0x00400000c0bc783b */ /* 0x000fee0000000200 */
[C---:B---3--:R-:W-:Y:S08]  /*15d50*/  HMMA.16816.F32 R12, R176.reuse, R156, R12 ;  /* 0x0000009cb00c723c */ /* 0x048ff0000000180c */
[C---:B------:R-:W-:Y:S01]  /*15d60*/  HMMA.16816.F32 R16, R176.reuse, R158, R16 ;  /* 0x0000009eb010723c */ /* 0x040fe20000001810 */
[----:B------:R-:W3:Y:S07]  /*15d70*/  LDSM.16.M88.4 R156, [R195+0x5800] ;  /* 0x00580000c39c783b */ /* 0x000eee0000000200 */
[C---:B----4-:R-:W-:Y:S08]  /*15d80*/  HMMA.16816.F32 R20, R176.reuse, R164, R20 ;  /* 0x000000a4b014723c */ /* 0x050ff00000001814 */
[C---:B------:R-:W-:Y:S08]  /*15d90*/  HMMA.16816.F32 R24, R176.reuse, R166, R24 ;  /* 0x000000a6b018723c */ /* 0x040ff00000001818 */
[C---:B--2---:R-:W-:Y:S08]  /*15da0*/  HMMA.16816.F32 R28, R176.reuse, R152, R28 ;  /* 0x00000098b01c723c */ /* 0x044ff0000000181c */
[----:B------:R-:W-:Y:S01]  /*15db0*/  HMMA.16816.F32 R32, R176, R154, R32 ;  /* 0x0000009ab020723c */ /* 0x000fe20000001820 */
[----:B------:R-:W2:Y:S07]  /*15dc0*/  LDSM.16.M88.4 R152, [R192+0x4800] ;  /* 0x00480000c098783b */ /* 0x000eae0000000200 */
[C---:B------:R-:W-:Y:S08]  /*15dd0*/  HMMA.16816.F32 R4, R172.reuse, R184, R4 ;  /* 0x000000b8ac04723c */ /* 0x040ff00000001804 */
[C---:B------:R-:W-:Y:S08]  /*15de0*/  HMMA.16816.F32 R8, R172.reuse, R186, R8 ;  /* 0x000000baac08723c */ /* 0x040ff00000001808 */
[C---:B-1----:R-:W-:Y:S08]  /*15df0*/  HMMA.16816.F32 R12, R172.reuse, R160, R12 ;  /* 0x000000a0ac0c723c */ /* 0x042ff0000000180c */
[C---:B------:R-:W-:Y:S08]  /*15e00*/  HMMA.16816.F32 R16, R172.reuse, R162, R16 ;  /* 0x000000a2ac10723c */ /* 0x040ff00000001810 */
[C---:B-----5:R-:W-:Y:S08]  /*15e10*/  HMMA.16816.F32 R20, R172.reuse, R168, R20 ;  /* 0x000000a8ac14723c */ /* 0x060ff00000001814 */
[C---:B------:R-:W-:Y:S08]  /*15e20*/  HMMA.16816.F32 R24, R172.reuse, R170, R24 ;  /* 0x000000aaac18723c */ /* 0x040ff00000001818 */
[C---:B---3--:R-:W-:Y:S08]  /*15e30*/  HMMA.16816.F32 R28, R172.reuse, R156, R28 ;  /* 0x0000009cac1c723c */ /* 0x048ff0000000181c */
[----:B------:R-:W-:Y:S08]  /*15e40*/  HMMA.16816.F32 R32, R172, R158, R32 ;  /* 0x0000009eac20723c */ /* 0x000ff00000001820 */
[C---:B------:R-:W-:Y:S08]  /*15e50*/  HMMA.16816.F32 R4, R180.reuse, R188, R4 ;  /* 0x000000bcb404723c */ /* 0x040ff00000001804 */
        /* <DEDUP_REMOVED lines=153> */
[----:B------:R-:W-:Y:S01]  /*167f0*/  FMUL.FTZ R48, R2, R48 ;  /* 0x0000003002307220 */ /* 0x000fe20000410000 */
[----:B------:R-:W-:Y:S01]  /*16800*/  @P0 IADD3 R8, P2, R226, 0x80, RZ ;  /* 0x00000080e2080810 */ /* 0x000fe20007f5e0ff */
[C---:B------:R-:W-:Y:S01]  /*16810*/  FMUL.FTZ R49, R2.reuse, R49 ;  /* 0x0000003102317220 */ /* 0x040fe20000410000 */
[----:B------:R-:W-:Y:S01]  /*16820*/  @P0 LEA.HI.X R17, R7, c[0x0][0x1cc], R9, 0x1, P3 ;  /* 0x0000730007110a11 */ /* 0x000fe200018f0c09 */
[----:B------:R-:W-:Y:S01]  /*16830*/  FMUL.FTZ R52, R2, R52 ;  /* 0x0000003402347220 */ /* 0x000fe20000410000 */
[----:B------:R-:W-:Y:S01]  /*16840*/  @P0 IADD3.X R15, RZ, R232, RZ, P2, !PT ;  /* 0x000000e8ff0f0210 */ /* 0x000fe200017fe4ff */
[----:B------:R1:W-:Y:S01]  /*16850*/  MUFU.EX2 R219, R104 ;  /* 0x0000006800db7308 */ /* 0x0003e20000000800 */
[----:B------:R-:W-:Y:S01]  /*16860*/  @P0 IADD3 R9, P4, R4, R14, RZ ;  /* 0x0000000e04090210 */ /* 0x000fe20007f9e0ff */
[C---:B------:R-:W-:Y:S01]  /*16870*/  FMUL.FTZ R53, R2.reuse, R53 ;  /* 0x0000003502357220 */ /* 0x040fe20000410000 */
[----:B------:R-:W-:Y:S01]  /*16880*/  @P0 IADD3.X R7, RZ, R232, RZ, P1, !PT ;  /* 0x000000e8ff070210 */ /* 0x000fe20000ffe4ff */
[----:B------:R-:W-:Y:S01]  /*16890*/  FMUL.FTZ R56, R2, R56 ;  /* 0x0000003802387220 */ /* 0x000fe20000410000 */
[----:B------:R-:W-:Y:S01]  /*168a0*/  @P0 IADD3 R4, P2, R4, R8, RZ ;  /* 0x0000000804040210 */ /* 0x000fe20007f5e0ff */
[C---:B------:R-:W-:Y:S01]  /*168b0*/  FMUL.FTZ R57, R2.reuse, R57 ;  /* 0x0000003902397220 */ /* 0x040fe20000410000 */
[----:B------:R-:W-:Y:S01]  /*168c0*/  @P0 LEA R12, P3, R9, c[0x0][0x1c8], 0x1 ;  /* 0x00007200090c0a11 */ /* 0x000fe200078608ff */
[----:B------:R-:W-:Y:S01]  /*168d0*/  FMUL.FTZ R60, R2, R60 ;  /* 0x0000003c023c7220 */ /* 0x000fe20000410000 */
[----:B--2---:R-:W-:Y:S01]  /*168e0*/  @P0 LEA R10, P1, R4, c[0x0][0x1c8], 0x1 ;  /* 0x00007200040a0a11 */ /* 0x004fe200078208ff */
[----:B------:R-:W2:Y:S01]  /*168f0*/  MUFU.EX2 R0, R0 ;  /* 0x0000000000007308 */ /* 0x000ea20000000800 */
[C---:B------:R-:W-:Y:S01]  /*16900*/  @P0 IADD3.X R11, R3.reuse, R7, RZ, P4, !PT ;  /* 0x00000007030b0210 */ /* 0x040fe200027fe4ff */
[C---:B------:R-:W-:Y:S01]  /*16910*/  FMUL.FTZ R61, R2.reuse, R61 ;  /* 0x0000003d023d7220 */ /* 0x040fe20000410000 */
[----:B------:R-:W-:Y:S01]  /*16920*/  @P0 IADD3.X R3, R3, R15, RZ, P2, !PT ;  /* 0x0000000f03030210 */ /* 0x000fe200017fe4ff */
[C---:B------:R-:W-:Y:S01]  /*16930*/  FMUL.FTZ R64, R2.reuse, R64 ;  /* 0x0000004002407220 */ /* 0x040fe20000410000 */
[----:B---3--:R-:W-:Y:S01]  /*16940*/  @P0 LEA.HI.X R13, R9, c[0x0][0x1cc], R11, 0x1, P3 ;  /* 0x00007300090d0a11 */ /* 0x008fe200018f0c0b */
[----:B------:R-:W-:Y:S01]  /*16950*/  FMUL.FTZ R65, R2, R65 ;  /* 0x0000004102417220 */ /* 0x000fe20000410000 */
[----:B------:R-:W-:Y:S01]  /*16960*/  @P0 LEA.HI.X R11, R4, c[0x0][0x1cc], R3, 0x1, P1 ;  /* 0x00007300040b0a11 */ /* 0x000fe200008f0c03 */
[--C-:B------:R-:W-:Y:S01]  /*16970*/  FFMA.FTZ R3, R152, c[0x0][0x2d0], -R105.reuse ;  /* 0x0000b40098037a23 */ /* 0x100fe20000010869 */
[----:B------:R-:W-:Y:S01]  /*16980*/  @P0 IADD3 R18, P2, R6, R14, RZ ;  /* 0x0000000e06120210 */ /* 0x000fe20007f5e0ff */
[----:B------:R-:W-:Y:S01]  /*16990*/  FMUL.FTZ R68, R2, R68 ;  /* 0x0000004402447220 */ /* 0x000fe20000410000 */
[C---:B------:R-:W-:Y:S01]  /*169a0*/  @P0 IADD3 R9, P3, R6.reuse, R226, RZ ;  /* 0x000000e206090210 */ /* 0x040fe20007f7e0ff */
[----:B------:R3:W4:Y:S01]  /*169b0*/  MUFU.EX2 R220, R3 ;  /* 0x0000000300dc7308 */ /* 0x0007220000000800 */
[----:B------:R-:W-:Y:S01]  /*169c0*/  @P0 IADD3 R14, P1, R6, R8, RZ ;  /* 0x00000008060e0210 */ /* 0x000fe20007f3e0ff */
[----:B-1----:R-:W-:Y:S01]  /*169d0*/  FFMA.FTZ R104, R155, c[0x0][0x2d0], -R105 ;  /* 0x0000b4009b687a23 */ /* 0x002fe20000010869 */
[C---:B------:R-:W-:Y:S01]  /*169e0*/  @P0 IADD3.X R7, R5.reuse, R7, RZ, P2, !PT ;  /* 0x0000000705070210 */ /* 0x040fe200017fe4ff */
[C---:B------:R-:W-:Y:S01]  /*169f0*/  FMUL.FTZ R69, R2.reuse, R69 ;  /* 0x0000004502457220 */ /* 0x040fe20000410000 */
[C---:B------:R-:W-:Y:S01]  /*16a00*/  @P0 IADD3.X R19, R5.reuse, R15, RZ, P1, !PT ;  /* 0x0000000f05130210 */ /* 0x040fe20000ffe4ff */
[C---:B------:R-:W-:Y:S01]  /*16a10*/  FMUL.FTZ R72, R2.reuse, R72 ;  /* 0x0000004802487220 */ /* 0x040fe20000410000 */
[----:B------:R-:W-:Y:S01]  /*16a20*/  @P0 IADD3.X R5, R5, R232, RZ, P3, !PT ;  /* 0x000000e805050210 */ /* 0x000fe20001ffe4ff */
[----:B------:R-:W-:Y:S01]  /*16a30*/  FMUL.FTZ R73, R2, R73 ;  /* 0x0000004902497220 */ /* 0x000fe20000410000 */
[----:B------:R-:W-:Y:S01]  /*16a40*/  LOP3.LUT P3, RZ, R240, 0x1, RZ, 0xc0, !PT ;  /* 0x00000001f0ff7812 */ /* 0x000fe2000786c0ff */
[----:B------:R1:W-:Y:S01]  /*16a50*/  MUFU.EX2 R218, R104 ;  /* 0x0000006800da7308 */ /* 0x0003e20000000800 */
[C---:B------:R-:W-:Y:S01]  /*16a60*/  @P0 LEA R8, P4, R9.reuse, c[0x0][0x1c8], 0x1 ;  /* 0x0000720009080a11 */ /* 0x040fe200078808ff */
[----:B--2---:R-:W-:Y:S01]  /*16a70*/  FMUL.FTZ R26, R0, R130 ;  /* 0x00000082001a7220 */ /* 0x004fe20000410000 */
[----:B------:R-:W-:Y:S01]  /*16a80*/  @P0 LEA R6, P2, R18, c[0x0][0x1c8], 0x1 ;  /* 0x0000720012060a11 */ /* 0x000fe200078408ff */
[C---:B------:R-:W-:Y:S01]  /*16a90*/  FMUL.FTZ R27, R0.reuse, R131 ;  /* 0x00000083001b7220 */ /* 0x040fe20000410000 */
[----:B------:R-:W-:Y:S01]  /*16aa0*/  @P0 LEA.HI.X R9, R9, c[0x0][0x1cc], R5, 0x1, P4 ;  /* 0x0000730009090a11 */ /* 0x000fe200020f0c05 */
[----:B------:R-:W-:Y:S01]  /*16ab0*/  FMUL.FTZ R34, R0, R138 ;  /* 0x0000008a00227220 */ /* 0x000fe20000410000 */
[----:B------:R-:W-:Y:S01]  /*16ac0*/  @P0 LEA.HI.X R7, R18, c[0x0][0x1cc], R7, 0x1, P2 ;  /* 0x0000730012070a11 */ /* 0x000fe200010f0c07 */
[----:B------:R-:W-:Y:S01]  /*16ad0*/  FMUL.FTZ R18, R0, R122 ;  /* 0x0000007a00127220 */ /* 0x000fe20000410000 */
[----:B------:R-:W-:Y:S01]  /*16ae0*/  @P0 LEA R4, P1, R14, c[0x0][0x1c8], 0x1 ;  /* 0x000072000e040a11 */ /* 0x000fe200078208ff */
[----:B------:R-:W-:Y:S02]  /*16af0*/  FMUL.FTZ R35, R0, R139 ;  /* 0x0000008b00237220 */ /* 0x000fe40000410000 */
[----:B------:R2:W-:Y:S01]  /*16b00*/  @P0 LDGSTS.E.BYPASS.LTC128B.128 [R212+0x6100], [R16.64], !P3 ;  /* 0x0610000010d40fae */ /* 0x0005e2000d901d46 */
[----:B------:R-:W-:Y:S01]  /*16b10*/  @P0 LEA.HI.X R5, R14, c[0x0][0x1cc], R19, 0x1, P1 ;  /* 0x000073000e050a11 */ /* 0x000fe200008f0c13 */
[----:B---3--:R-:W-:Y:S02]  /*16b20*/  FMUL.FTZ R3, R100, c[0x0][0x2d0] ;  /* 0x0000b40064037a20 */ /* 0x008fe40000410000 */
[----:B------:R-:W-:Y:S02]  /*16b30*/  FMUL.FTZ R19, R0, R123 ;  /* 0x0000007b00137220 */ /* 0x000fe40000410000 */
[--C-:B------:R-:W-:Y:S02]  /*16b40*/  FFMA.FTZ R15, R161, c[0x0][0x2d0], -R3.reuse ;  /* 0x0000b400a10f7a23 */ /* 0x100fe40000010803 */
[----:B------:R3:W-:Y:S01]  /*16b50*/  @P0 LDGSTS.E.BYPASS.LTC128B.128 [R212+0x8100], [R12.64], !P6 ;  /* 0x081000000cd40fae */ /* 0x0007e2000f101d46 */
[--C-:B------:R-:W-:Y:S01]  /*16b60*/  FFMA.FTZ R14, R160, c[0x0][0x2d0], -R3.reuse ;  /* 0x0000b400a00e7a23 */ /* 0x100fe20000010803 */
[----:B------:R-:W-:Y:S01]  /*16b70*/  MUFU.EX2 R189, R15 ;  /* 0x0000000f00bd7308 */ /* 0x000fe20000000800 */
[----:B------:R-:W-:Y:S02]  /*16b80*/  FMUL.FTZ R38, R0, R38 ;  /* 0x0000002600267220 */ /* 0x000fe40000410000 */
[--C-:B-1----:R-:W-:Y:S02]  /*16b90*/  FFMA.FTZ R104, R162, c[0x0][0x2d0], -R3.reuse ;  /* 0x0000b400a2687a23 */ /* 0x102fe40000010803 */
[C---:B------:R-:W-:Y:S01]  /*16ba0*/  FMUL.FTZ R39, R0.reuse, R39 ;  /* 0x0000002700277220 */ /* 0x040fe20000410000 */
[----:B------:R1:W-:Y:S01]  /*16bb0*/  @P0 LDGSTS.E.BYPASS.LTC128B.128 [R212+0xa100], [R10.64], !P5 ;  /* 0x0a1000000ad40fae */ /* 0x0003e2000e901d46 */
[C---:B------:R-:W-:Y:S02]  /*16bc0*/  FMUL.FTZ R42, R0.reuse, R42 ;  /* 0x0000002a002a7220 */ /* 0x040fe40000410000 */
[C---:B------:R-:W-:Y:S01]  /*16bd0*/  FMUL.FTZ R43, R0.reuse, R43 ;  /* 0x0000002b002b7220 */ /* 0x040fe20000410000 */
[----:B------:R3:W5:Y:S01]  /*16be0*/  MUFU.EX2 R188, R14 ;  /* 0x0000000e00bc7308 */ /* 0x0007620000000800 */
[C---:B------:R-:W-:Y:S02]  /*16bf0*/  FMUL.FTZ R46, R0.reuse, R46 ;  /* 0x0000002e002e7220 */ /* 0x040fe40000410000 */
[C---:B------:R-:W-:Y:S01]  /*16c00*/  FMUL.FTZ R47, R0.reuse, R47 ;  /* 0x0000002f002f7220 */ /* 0x040fe20000410000 */
[----:B------:R4:W-:Y:S01]  /*16c10*/  @P0 LDGSTS.E.BYPASS.LTC128B.128 [R212+0x7100], [R8.64], !P3 ;  /* 0x0710000008d40fae */ /* 0x0009e2000d901d46 */
[----:B------:R-:W-:Y:S02]  /*16c20*/  FMUL.FTZ R50, R0, R50 ;  /* 0x0000003200327220 */ /* 0x000fe40000410000 */
[C---:B--2---:R-:W-:Y:S02]  /*16c30*/  FMUL.FTZ R16, R2.reuse, R120 ;  /* 0x0000007802107220 */ /* 0x044fe40000410000 */
[----:B------:R-:W-:Y:S01]  /*16c40*/  FMUL.FTZ R17, R2, R121 ;  /* 0x0000007902117220 */ /* 0x000fe20000410000 */
[----:B------:R2:W-:Y:S01]  /*16c50*/  MUFU.EX2 R185, R104 ;  /* 0x0000006800b97308 */ /* 0x0005e20000000800 */
[C---:B------:R-:W-:Y:S01]  /*16c60*/  FMUL.FTZ R51, R0.reuse, R51 ;  /* 0x0000003300337220 */ /* 0x040fe20000410000 */
[----:B------:R5:W-:Y:S01]  /*16c70*/  @P0 LDGSTS.E.BYPASS.LTC128B.128 [R212+0x9100], [R6.64], !P6 ;  /* 0x0910000006d40fae */ /* 0x000be2000f101d46 */
[C---:B------:R-:W-:Y:S02]  /*16c80*/  FMUL.FTZ R54, R0.reuse, R54 ;  /* 0x0000003600367220 */ /* 0x040fe40000410000 */
[C---:B------:R-:W-:Y:S02]  /*16c90*/  FMUL.FTZ R55, R0.reuse, R55 ;  /* 0x0000003700377220 */ /* 0x040fe40000410000 */
[C---:B------:R-:W-:Y:S02]  /*16ca0*/  FMUL.FTZ R58, R0.reuse, R58 ;  /* 0x0000003a003a7220 */ /* 0x040fe40000410000 */
[C---:B------:R-:W-:Y:S01]  /*16cb0*/  FMUL.FTZ R59, R0.reuse, R59 ;  /* 0x0000003b003b7220 */ /* 0x040fe20000410000 */
[----:B------:R5:W-:Y:S01]  /*16cc0*/  @P0 LDGSTS.E.BYPASS.LTC128B.128 [R212+0xb100], [R4.64], !P5 ;  /* 0x0b10000004d40fae */ /* 0x000be2000e901d46 */
[C---:B------:R-:W-:Y:S02]  /*16cd0*/  FMUL.FTZ R62, R0.reuse, R62 ;  /* 0x0000003e003e7220 */ /* 0x040fe40000410000 */
[C---:B-1----:R-:W-:Y:S02]  /*16ce0*/  FMUL.FTZ R10, R0.reuse, R114 ;  /* 0x00000072000a7220 */ /* 0x042fe40000410000 */
[C---:B------:R-:W-:Y:S02]  /*16cf0*/  FMUL.FTZ R11, R0.reuse, R115 ;  /* 0x00000073000b7220 */ /* 0x040fe40000410000 */
[C---:B------:R-:W-:Y:S01]  /*16d00*/  FMUL.FTZ R63, R0.reuse, R63 ;  /* 0x0000003f003f7220 */ /* 0x040fe20000410000 */
[----:B---3--:R-:W1:Y:S01]  /*16d10*/  LDSM.16.MT88.4 R12, [R150] ;  /* 0x00000000960c783b */ /* 0x008e620000004200 */
[----:B------:R-:W-:Y:S02]  /*16d20*/  FMUL.FTZ R66, R0, R66 ;  /* 0x0000004200427220 */ /* 0x000fe40000410000 */
[--C-:B----4-:R-:W-:Y:S02]  /*16d30*/  FFMA.FTZ R8, R153, c[0x0][0x2d0], -R3.reuse ;  /* 0x0000b40099087a23 */ /* 0x110fe40000010803 */
[----:B------:R-:W-:Y:S02]  /*16d40*/  FMUL.FTZ R9, R2, R113 ;  /* 0x0000007102097220 */ /* 0x000fe40000410000 */
[----:B------:R3:W-:Y:S01]  /*16d50*/  MUFU.EX2 R187, R8 ;  /* 0x0000000800bb7308 */ /* 0x0007e20000000800 */
[----:B------:R-:W4:Y:S01]  /*16d60*/  LDSM.16.MT88.4 R20, [R151] ;  /* 0x000000009714783b */ /* 0x000f220000004200 */
[--C-:B--2---:R-:W-:Y:S02]  /*16d70*/  FFMA.FTZ R104, R163, c[0x0][0x2d0], -R3.reuse ;  /* 0x0000b400a3687a23 */ /* 0x104fe40000010803 */
[----:B-----5:R-:W-:Y:S01]  /*16d80*/  FMUL.FTZ R6, R0, R110 ;  /* 0x0000006e00067220 */ /* 0x020fe20000410000 */
[----:B------:R-:W-:Y:S01]  /*16d90*/  F2FP.PACK_AB R110, R220, R221 ;  /* 0x000000dddc6e723e */ /* 0x000fe200000000ff */
[C---:B------:R-:W-:Y:S02]  /*16da0*/  FMUL.FTZ R7, R0.reuse, R111 ;  /* 0x0000006f00077220 */ /* 0x040fe40000410000 */
[C---:B------:R-:W-:Y:S01]  /*16db0*/  FMUL.FTZ R67, R0.reuse, R67 ;  /* 0x0000004300437220 */ /* 0x040fe20000410000 */
[----:B------:R-:W2:Y:S01]  /*16dc0*/  LDSM.16.MT88.4 R28, [R194] ;  /* 0x00000000c21c783b */ /* 0x000ea20000004200 */
[----:B------:R5:W-:Y:S01]  /*16dd0*/  MUFU.EX2 R184, R104 ;  /* 0x0000006800b87308 */ /* 0x000be20000000800 */
[----:B------:R-:W-:Y:S02]  /*16de0*/  FMUL.FTZ R70, R0, R70 ;  /* 0x0000004600467220 */ /* 0x000fe40000410000 */
[----:B------:R-:W-:Y:S02]  /*16df0*/  FFMA.FTZ R4, R159, c[0x0][0x2d0], -R3 ;  /* 0x0000b4009f047a23 */ /* 0x000fe40000010803 */
[----:B------:R-:W-:Y:S01]  /*16e00*/  FMUL.FTZ R5, R2, R109 ;  /* 0x0000006d02057220 */ /* 0x000fe20000410000 */
[----:B------:R-:W-:Y:S01]  /*16e10*/  F2FP.PACK_AB R109, R188, R189 ;  /* 0x000000bdbc6d723e */ /* 0x000fe200000000ff */
[----:B------:R-:W-:Y:S01]  /*16e20*/  LDSM.16.MT88.4 R120, [R151+0x2000] ;  /* 0x002000009778783b */ /* 0x000fe20000004200 */
[C---:B------:R-:W-:Y:S02]  /*16e30*/  FMUL.FTZ R71, R0.reuse, R71 ;  /* 0x0000004700477220 */ /* 0x040fe40000410000 */
[----:B------:R-:W1:Y:S01]  /*16e40*/  MUFU.EX2 R186, R4 ;  /* 0x0000000400ba7308 */ /* 0x000e620000000800 */
[C---:B------:R-:W-:Y:S02]  /*16e50*/  FMUL.FTZ R74, R0.reuse, R74 ;  /* 0x0000004a004a7220 */ /* 0x040fe40000410000 */
[----:B------:R-:W-:Y:S02]  /*16e60*/  FMUL.FTZ R75, R0, R75 ;  /* 0x0000004b004b7220 */ /* 0x000fe40000410000 */
[C---:B---3--:R-:W-:Y:S01]  /*16e70*/  FMUL.FTZ R8, R2.reuse, R112 ;  /* 0x0000007002087220 */ /* 0x048fe20000410000 */
[----:B------:R-:W-:Y:S01]  /*16e80*/  LDSM.16.MT88.4 R128, [R193+0x800] ;  /* 0x00080000c180783b */ /* 0x000fe20000004200 */
[C---:B------:R-:W-:Y:S02]  /*16e90*/  FMUL.FTZ R76, R2.reuse, R76 ;  /* 0x0000004c024c7220 */ /* 0x040fe40000410000 */
[----:B------:R-:W-:Y:S02]  /*16ea0*/  FMUL.FTZ R77, R2, R77 ;  /* 0x0000004d024d7220 */ /* 0x000fe40000410000 */
[C---:B------:R-:W-:Y:S02]  /*16eb0*/  FMUL.FTZ R78, R0.reuse, R78 ;  /* 0x0000004e004e7220 */ /* 0x040fe40000410000 */
[----:B------:R-:W-:Y:S01]  /*16ec0*/  FMUL.FTZ R79, R0, R79 ;  /* 0x0000004f004f7220 */ /* 0x000fe20000410000 */
[----:B------:R-:W3:Y:S01]  /*16ed0*/  LDSM.16.MT88.4 R112, [R193] ;  /* 0x00000000c170783b */ /* 0x000ee20000004200 */
[--C-:B-----5:R-:W-:Y:S02]  /*16ee0*/  FFMA.FTZ R104, R164, c[0x0][0x2d0], -R105.reuse ;  /* 0x0000b400a4687a23 */ /* 0x120fe40000010869 */
[C---:B------:R-:W-:Y:S02]  /*16ef0*/  FMUL.FTZ R80, R2.reuse, R80 ;  /* 0x0000005002507220 */ /* 0x040fe40000410000 */
[----:B------:R5:W2:Y:S01]  /*16f00*/  MUFU.EX2 R216, R104 ;  /* 0x0000006800d87308 */ /* 0x000aa20000000800 */
[----:B------:R-:W-:Y:S02]  /*16f10*/  FMUL.FTZ R81, R2, R81 ;  /* 0x0000005102517220 */ /* 0x000fe40000410000 */
[----:B------:R-:W-:Y:S01]  /*16f20*/  LDSM.16.MT88.4 R136, [R151+0x2800] ;  /* 0x002800009788783b */ /* 0x000fe20000004200 */
[----:B------:R-:W-:Y:S01]  /*16f30*/  FMUL.FTZ R82, R0, R82 ;  /* 0x0000005200527220 */ /* 0x000fe20000410000 */
[----:B-1----:R-:W-:Y:S01]  /*16f40*/  F2FP.PACK_AB R111, R186, R187 ;  /* 0x000000bbba6f723e */ /* 0x002fe200000000ff */
        /* <DEDUP_REMOVED lines=8> */
[----:B------:R-:W-:Y:S02]  /*16fd0*/  FMUL.FTZ R86, R0, R86 ;  /* 0x0000005600567220 */ /* 0x000fe40000410000 */
[C---:B------:R-:W-:Y:S04]  /*16fe0*/  HMMA.16816.F32 R8, R108.reuse, R14, R8 ;  /* 0x0000000e6c08723c */ /* 0x040fe80000001808 */
[C---:B------:R-:W-:Y:S01]  /*16ff0*/  FMUL.FTZ R12, R2.reuse, R116 ;  /* 0x00000074020c7220 */ /* 0x040fe20000410000 */
[----:B------:R-:W-:Y:S01]  /*17000*/  LDSM.16.MT88.4 R160, [R151+0x3800] ;  /* 0x0038000097a0783b */ /* 0x000fe20000004200 */
[----:B------:R-:W-:Y:S02]  /*17010*/  FMUL.FTZ R13, R2, R117 ;  /* 0x00000075020d7220 */ /* 0x000fe40000410000 */
[C---:B------:R-:W-:Y:S04]  /*17020*/  FMUL.FTZ R14, R0.reuse, R118 ;  /* 0x00000076000e7220 */ /* 0x040fe80000410000 */
[C---:B------:R-:W-:Y:S01]  /*17030*/  FMUL.FTZ R15, R0.reuse, R119 ;  /* 0x00000077000f7220 */ /* 0x040fe20000410000 */
[----:B------:R-:W0:Y:S01]  /*17040*/  LDGDEPBAR ;  /* 0x00000000000079af */ /* 0x000e220000000000 */
[----:B-----5:R-:W-:Y:S02]  /*17050*/  FFMA.FTZ R104, R165, c[0x0][0x2d0], -R105 ;  /* 0x0000b400a5687a23 */ /* 0x020fe40000010869 */
[----:B------:R-:W-:Y:S02]  /*17060*/  FMUL.FTZ R87, R0, R87 ;  /* 0x0000005700577220 */ /* 0x000fe40000410000 */
[----:B------:R1:W-:Y:S01]  /*17070*/  MUFU.EX2 R217, R104 ;  /* 0x0000006800d97308 */ /* 0x0003e20000000800 */
[C---:B----4-:R-:W-:Y:S02]  /*17080*/  HMMA.16816.F32 R12, R108.reuse, R20, R12 ;  /* 0x000000146c0c723c */ /* 0x050fe4000000180c */
[----:B------:R-:W4:Y:S01]  /*17090*/  LDSM.16.MT88.4 R116, [R150+0x2000] ;  /* 0x002000009674783b */ /* 0x000f220000004200 */
[C---:B------:R-:W-:Y:S02]  /*170a0*/  FMUL.FTZ R88, R2.reuse, R88 ;  /* 0x0000005802587220 */ /* 0x040fe40000410000 */
[C---:B------:R-:W-:Y:S02]  /*170b0*/  FMUL.FTZ R89, R2.reuse, R89 ;  /* 0x0000005902597220 */ /* 0x040fe40000410000 */
        /* <DEDUP_REMOVED lines=8> */
[----:B------:R-:W-:Y:S02]  /*17140*/  FMUL.FTZ R91, R0, R91 ;  /* 0x0000005b005b7220 */ /* 0x000fe40000410000 */
[C---:B--2---:R-:W-:Y:S01]  /*17150*/  HMMA.16816.F32 R20, R108.reuse, R28, R20 ;  /* 0x0000001c6c14723c */ /* 0x044fe20000001814 */
[----:B------:R1:W2:Y:S02]  /*17160*/  MUFU.EX2 R183, R104 ;  /* 0x0000006800b77308 */ /* 0x0002a40000000800 */
[C---:B------:R-:W-:Y:S02]  /*17170*/  FMUL.FTZ R92, R2.reuse, R92 ;  /* 0x0000005c025c7220 */ /* 0x040fe40000410000 */
[C---:B------:R-:W-:Y:S02]  /*17180*/  FMUL.FTZ R93, R2.reuse, R93 ;  /* 0x0000005d025d7220 */ /* 0x040fe40000410000 */
[C---:B------:R-:W-:Y:S01]  /*17190*/  FMUL.FTZ R28, R2.reuse, R132 ;  /* 0x00000084021c7220 */ /* 0x040fe20000410000 */
[C---:B------:R-:W-:Y:S04]  /*171a0*/  HMMA.16816.F32 R24, R108.reuse, R30, R24 ;  /* 0x0000001e6c18723c */ /* 0x040fe80000001818 */
[----:B------:R-:W-:Y:S02]  /*171b0*/  FMUL.FTZ R29, R2, R133 ;  /* 0x00000085021d7220 */ /* 0x000fe40000410000 */
[C---:B------:R-:W-:Y:S02]  /*171c0*/  FMUL.FTZ R94, R0.reuse, R94 ;  /* 0x0000005e005e7220 */ /* 0x040fe40000410000 */
[C---:B------:R-:W-:Y:S04]  /*171d0*/  FMUL.FTZ R30, R0.reuse, R134 ;  /* 0x00000086001e7220 */ /* 0x040fe80000410000 */
[C---:B------:R-:W-:Y:S02]  /*171e0*/  FMUL.FTZ R31, R0.reuse, R135 ;  /* 0x00000087001f7220 */ /* 0x040fe40000410000 */
[----:B------:R-:W-:Y:S01]  /*171f0*/  LDSM.16.MT88.4 R132, [R150+0x2800] ;  /* 0x002800009684783b */ /* 0x000fe20000004200 */
[----:B------:R-:W-:Y:S02]  /*17200*/  FMUL.FTZ R95, R0, R95 ;  /* 0x0000005f005f7220 */ /* 0x000fe40000410000 */
[----:B-1----:R-:W-:Y:S02]  /*17210*/  FFMA.FTZ R104, R167, c[0x0][0x2d0], -R3 ;  /* 0x0000b400a7687a23 */ /* 0x002fe40000010803 */
[C---:B---3--:R-:W-:Y:S02]  /*17220*/  HMMA.16816.F32 R28, R108.reuse, R112, R28 ;  /* 0x000000706c1c723c */ /* 0x048fe4000000181c */
[----:B------:R1:W3:Y:S01]  /*17230*/  MUFU.EX2 R182, R104 ;  /* 0x0000006800b67308 */ /* 0x0002e20000000800 */
[----:B------:R-:W-:Y:S01]  /*17240*/  LDSM.16.MT88.4 R164, [R194+0x3800] ;  /* 0x00380000c2a4783b */ /* 0x000fe20000004200 */
[C---:B------:R-:W-:Y:S02]  /*17250*/  FMUL.FTZ R96, R2.reuse, R96 ;  /* 0x0000006002607220 */ /* 0x040fe40000410000 */
[----:B------:R-:W-:Y:S02]  /*17260*/  FMUL.FTZ R97, R2, R97 ;  /* 0x0000006102617220 */ /* 0x000fe40000410000 */
[C---:B------:R-:W-:Y:S03]  /*17270*/  HMMA.16816.F32 R32, R108.reuse, R114, R32 ;  /* 0x000000726c20723c */ /* 0x040fe60000001820 */
[----:B------:R-:W5:Y:S01]  /*17280*/  LDSM.16.MT88.4 R112, [R194+0x2000] ;  /* 0x00200000c270783b */ /* 0x000f620000004200 */
[C---:B------:R-:W-:Y:S02]  /*17290*/  FMUL.FTZ R98, R0.reuse, R98 ;  /* 0x0000006200627220 */ /* 0x040fe40000410000 */
[----:B------:R-:W-:Y:S02]  /*172a0*/  FMUL.FTZ R99, R0, R99 ;  /* 0x0000006300637220 */ /* 0x000fe40000410000 */
[C---:B----4-:R-:W-:Y:S04]  /*172b0*/  HMMA.16816.F32 R36, R108.reuse, R116, R36 ;  /* 0x000000746c24723c */ /* 0x050fe80000001824 */
[----:B------:R-:W-:Y:S02]  /*172c0*/  FFMA.FTZ R2, R2, R236, R223 ;  /* 0x000000ec02027223 */ /* 0x000fe400000100df */
[----:B------:R-:W-:Y:S02]  /*172d0*/  FFMA.FTZ R0, R0, R237, R189 ;  /* 0x000000ed00007223 */ /* 0x000fe400000100bd */
[C---:B------:R-:W-:Y:S01]  /*172e0*/  HMMA.16816.F32 R40, R108.reuse, R118, R40 ;  /* 0x000000766c28723c */ /* 0x040fe20000001828 */
[----:B------:R-:W4:Y:S03]  /*172f0*/  LDSM.16.MT88.4 R116, [R193+0x2000] ;  /* 0x00200000c174783b */ /* 0x000f260000004200 */
[--C-:B-1----:R-:W-:Y:S02]  /*17300*/  FFMA.FTZ R104, R168, c[0x0][0x2d0], -R105.reuse ;  /* 0x0000b400a8687a23 */ /* 0x102fe40000010869 */
[----:B------:R-:W-:Y:S02]  /*17310*/  FADD.FTZ R2, R222, R2 ;  /* 0x00000002de027221 */ /* 0x000fe40000010000 */
[C---:B------:R-:W-:Y:S01]  /*17320*/  HMMA.16816.F32 R44, R108.reuse, R120, R44 ;  /* 0x000000786c2c723c */ /* 0x040fe2000000182c */
[----:B------:R1:W1:Y:S03]  /*17330*/  MUFU.EX2 R215, R104 ;  /* 0x0000006800d77308 */ /* 0x0002660000000800 */
[----:B------:R-:W-:Y:S02]  /*17340*/  FADD.FTZ R0, R188, R0 ;  /* 0x00000000bc007221 */ /* 0x000fe40000010000 */
[----:B------:R-:W-:Y:S02]  /*17350*/  FADD.FTZ R2, R221, R2 ;  /* 0x00000002dd027221 */ /* 0x000fe40000010000 */
[C---:B------:R-:W-:Y:S01]  /*17360*/  HMMA.16816.F32 R48, R108.reuse, R122, R48 ;  /* 0x0000007a6c30723c */ /* 0x040fe20000001830 */
[----:B------:R-:W3:Y:S03]  /*17370*/  LDSM.16.MT88.4 R120, [R150+0x4000] ;  /* 0x004000009678783b */ /* 0x000ee60000004200 */
[----:B------:R-:W-:Y:S02]  /*17380*/  FADD.FTZ R0, R187, R0 ;  /* 0x00000000bb007221 */ /* 0x000fe40000010000 */
[----:B------:R-:W-:Y:S02]  /*17390*/  FADD.FTZ R2, R220, R2 ;  /* 0x00000002dc027221 */ /* 0x000fe40000010000 */
[----:B------:R-:W-:Y:S01]  /*173a0*/  FADD.FTZ R0, R186, R0 ;  /* 0x00000000ba007221 */ /* 0x000fe20000010000 */
[C---:B-----5:R-:W-:Y:S03]  /*173b0*/  HMMA.16816.F32 R52, R108.reuse, R112, R52 ;  /* 0x000000706c34723c */ /* 0x060fe60000001834 */
[----:B------:R-:W-:Y:S02]  /*173c0*/  FADD.FTZ R2, R219, R2 ;  /* 0x00000002db027221 */ /* 0x000fe40000010000 */
[----:B------:R-:W-:Y:S02]  /*173d0*/  FADD.FTZ R0, R185, R0 ;  /* 0x00000000b9007221 */ /* 0x000fe40000010000 */
[----:B-1----:R-:W-:Y:S01]  /*173e0*/  FFMA.FTZ R104, R169, c[0x0][0x2d0], -R105 ;  /* 0x0000b400a9687a23 */ /* 0x002fe20000010869 */
[C---:B------:R-:W-:Y:S01]  /*173f0*/  HMMA.16816.F32 R56, R108.reuse, R114, R56 ;  /* 0x000000726c38723c */ /* 0x040fe20000001838 */
[----:B------:R-:W1:Y:S02]  /*17400*/  LDSM.16.MT88.4 R112, [R151+0x4000] ;  /* 0x004000009770783b */ /* 0x000e640000004200 */
[----:B------:R5:W5:Y:S01]  /*17410*/  MUFU.EX2 R214, R104 ;  /* 0x0000006800d67308 */ /* 0x000b620000000800 */
[----:B------:R-:W-:Y:S02]  /*17420*/  FADD.FTZ R2, R218, R2 ;  /* 0x00000002da027221 */ /* 0x000fe40000010000 */
[----:B------:R-:W-:Y:S02]  /*17430*/  FADD.FTZ R0, R184, R0 ;  /* 0x00000000b8007221 */ /* 0x000fe40000010000 */
[C---:B----4-:R-:W-:Y:S04]  /*17440*/  HMMA.16816.F32 R60, R108.reuse, R116, R60 ;  /* 0x000000746c3c723c */ /* 0x050fe8000000183c */
[----:B------:R-:W-:Y:S02]  /*17450*/  FADD.FTZ R2, R216, R2 ;  /* 0x00000002d8027221 */ /* 0x000fe40000010000 */
[----:B--2---:R-:W-:Y:S02]  /*17460*/  FADD.FTZ R0, R183, R0 ;  /* 0x00000000b7007221 */ /* 0x004fe40000010000 */
[C---:B------:R-:W-:Y:S01]  /*17470*/  HMMA.16816.F32 R64, R108.reuse, R118, R64 ;  /* 0x000000766c40723c */ /* 0x040fe20000001840 */
[----:B------:R-:W2:Y:S03]  /*17480*/  LDSM.16.MT88.4 R116, [R194+0x4000] ;  /* 0x00400000c274783b */ /* 0x000ea60000004200 */
[----:B------:R-:W-:Y:S02]  /*17490*/  FADD.FTZ R2, R217, R2 ;  /* 0x00000002d9027221 */ /* 0x000fe40000010000 */
[----:B---3--:R-:W-:Y:S02]  /*174a0*/  FADD.FTZ R0, R182, R0 ;  /* 0x00000000b6007221 */ /* 0x008fe40000010000 */
[C---:B------:R-:W-:Y:S04]  /*174b0*/  HMMA.16816.F32 R68, R108.reuse, R120, R68 ;  /* 0x000000786c44723c */ /* 0x040fe80000001844 */
[--C-:B-----5:R-:W-:Y:S02]  /*174c0*/  FFMA.FTZ R104, R170, c[0x0][0x2d0], -R3.reuse ;  /* 0x0000b400aa687a23 */ /* 0x120fe40000010803 */
[----:B------:R-:W-:Y:S02]  /*174d0*/  FADD.FTZ R2, R215, R2 ;  /* 0x00000002d7027221 */ /* 0x000fe40000010000 */
[C---:B------:R-:W-:Y:S01]  /*174e0*/  HMMA.16816.F32 R72, R108.reuse, R122, R72 ;  /* 0x0000007a6c48723c */ /* 0x040fe20000001848 */
[----:B------:R-:W3:Y:S01]  /*174f0*/  LDSM.16.MT88.4 R120, [R193+0x4000] ;  /* 0x00400000c178783b */ /* 0x000ee20000004200 */
[----:B------:R4:W5:Y:S02]  /*17500*/  MUFU.EX2 R177, R104 ;  /* 0x0000006800b17308 */ /* 0x0009640000000800 */
[----:B------:R-:W-:Y:S04]  /*17510*/  FADD.FTZ R2, R214, R2 ;  /* 0x00000002d6027221 */ /* 0x000fe80000010000 */
[C---:B-1----:R-:W-:Y:S08]  /*17520*/  HMMA.16816.F32 R76, R108.reuse, R112, R76 ;  /* 0x000000706c4c723c */ /* 0x042ff0000000184c */
[C---:B------:R-:W-:Y:S01]  /*17530*/  HMMA.16816.F32 R80, R108.reuse, R114, R80 ;  /* 0x000000726c50723c */ /* 0x040fe20000001850 */
[----:B------:R-:W1:Y:S07]  /*17540*/  LDSM.16.MT88.4 R112, [R150+0x800] ;  /* 0x000800009670783b */ /* 0x000e6e0000004200 */
[C---:B--2---:R-:W-:Y:S04]  /*17550*/  HMMA.16816.F32 R84, R108.reuse, R116, R84 ;  /* 0x000000746c54723c */ /* 0x044fe80000001854 */
[----:B----4-:R-:W-:Y:S02]  /*17560*/  FFMA.FTZ R104, R171, c[0x0][0x2d0], -R3 ;  /* 0x0000b400ab687a23 */ /* 0x010fe40000010803 */
[----:B------:R-:W-:Y:S01]  /*17570*/  LDSM.16.MT88.4 R168, [R193+0x3800] ;  /* 0x00380000c1a8783b */ /* 0x000fe20000004200 */
[----:B-----5:R-:W-:Y:S01]  /*17580*/  FADD.FTZ R0, R177, R0 ;  /* 0x00000000b1007221 */ /* 0x020fe20000010000 */
[C---:B------:R-:W-:Y:S01]  /*17590*/  HMMA.16816.F32 R88, R108.reuse, R118, R88 ;  /* 0x000000766c58723c */ /* 0x040fe20000001858 */
[----:B------:R2:W4:Y:S05]  /*175a0*/  MUFU.EX2 R176, R104 ;  /* 0x0000006800b07308 */ /* 0x00052a0000000800 */
[----:B------:R-:W5:Y:S02]  /*175b0*/  LDSM.16.MT88.4 R116, [R194+0x800] ;  /* 0x00080000c274783b */ /* 0x000f640000004200 */
[C---:B---3--:R-:W-:Y:S08]  /*175c0*/  HMMA.16816.F32 R92, R108.reuse, R120, R92 ;  /* 0x000000786c5c723c */ /* 0x048ff0000000185c */
[----:B------:R-:W-:Y:S01]  /*175d0*/  HMMA.16816.F32 R96, R108, R122, R96 ;  /* 0x0000007a6c60723c */ /* 0x000fe20000001860 */
[----:B------:R-:W3:Y:S06]  /*175e0*/  LDSM.16.MT88.4 R120, [R194+0x2800] ;  /* 0x00280000c278783b */ /* 0x000eec0000004200 */
[----:B------:R-:W-:Y:S02]  /*175f0*/  F2FP.PACK_AB R108, R218, R219 ;  /* 0x000000dbda6c723e */ /* 0x000fe400000000ff */
[----:B------:R-:W-:Y:S03]  /*17600*/  F2FP.PACK_AB R109, R184, R185 ;  /* 0x000000b9b86d723e */ /* 0x000fe600000000ff */
[----:B------:R-:W-:Y:S01]  /*17610*/  F2FP.PACK_AB R110, R217, R216 ;  /* 0x000000d8d96e723e */ /* 0x000fe200000000ff */
[--C-:B--2---:R-:W-:Y:S01]  /*17620*/  FFMA.FTZ R104, R172, c[0x0][0x2d0], -R105.reuse ;  /* 0x0000b400ac687a23 */ /* 0x104fe20000010869 */
[----:B------:R-:W-:Y:S01]  /*17630*/  F2FP.PACK_AB R111, R182, R183 ;  /* 0x000000b7b66f723e */ /* 0x000fe200000000ff */
[----:B----4-:R-:W-:Y:S02]  /*17640*/  FADD.FTZ R0, R176, R0 ;  /* 0x00000000b0007221 */ /* 0x010fe40000010000 */
[----:B------:R2:W4:Y:S04]  /*17650*/  MUFU.EX2 R191, R104 ;  /* 0x0000006800bf7308 */ /* 0x0005280000000800 */
[C---:B-1----:R-:W-:Y:S08]  /*17660*/  HMMA.16816.F32 R4, R108.reuse, R112, R4 ;  /* 0x000000706c04723c */ /* 0x042ff00000001804 */
[C---:B------:R-:W-:Y:S01]  /*17670*/  HMMA.16816.F32 R8, R108.reuse, R114, R8 ;  /* 0x000000726c08723c */ /* 0x040fe20000001808 */
[----:B------:R-:W1:Y:S07]  /*17680*/  LDSM.16.MT88.4 R112, [R193+0x2800] ;  /* 0x00280000c170783b */ /* 0x000e6e0000004200 */
[C---:B------:R-:W-:Y:S04]  /*17690*/  HMMA.16816.F32 R12, R108.reuse, R124, R12 ;  /* 0x0000007c6c0c723c */ /* 0x040fe8000000180c */
[----:B--2---:R-:W-:Y:S02]  /*176a0*/  FFMA.FTZ R104, R173, c[0x0][0x2d0], -R105 ;  /* 0x0000b400ad687a23 */ /* 0x004fe40000010869 */
[----:B----4-:R-:W-:Y:S02]  /*176b0*/  FADD.FTZ R2, R191, R2 ;  /* 0x00000002bf027221 */ /* 0x010fe40000010000 */
[C---:B------:R-:W-:Y:S01]  /*176c0*/  HMMA.16816.F32 R16, R108.reuse, R126, R16 ;  /* 0x0000007e6c10723c */ /* 0x040fe20000001810 */
[----:B------:R-:W-:Y:S01]  /*176d0*/  LDSM.16.MT88.4 R124, [R151+0x4800] ;  /* 0x00480000977c783b */ /* 0x000fe20000004200 */
[----:B------:R2:W4:Y:S06]  /*176e0*/  MUFU.EX2 R190, R104 ;  /* 0x0000006800be7308 */ /* 0x00052c0000000800 */
[C---:B-----5:R-:W-:Y:S08]  /*176f0*/  HMMA.16816.F32 R20, R108.reuse, R116, R20 ;  /* 0x000000746c14723c */ /* 0x060ff00000001814 */
[C---:B------:R-:W-:Y:S01]  /*17700*/  HMMA.16816.F32 R24, R108.reuse, R118, R24 ;  /* 0x000000766c18723c */ /* 0x040fe20000001818 */
[----:B------:R-:W5:Y:S07]  /*17710*/  LDSM.16.MT88.4 R116, [R150+0x4800] ;  /* 0x004800009674783b */ /* 0x000f6e0000004200 */
[C---:B------:R-:W-:Y:S04]  /*17720*/  HMMA.16816.F32 R28, R108.reuse, R128, R28 ;  /* 0x000000806c1c723c */ /* 0x040fe8000000181c */
[--C-:B--2---:R-:W-:Y:S02]  /*17730*/  FFMA.FTZ R104, R174, c[0x0][0x2d0], -R3.reuse ;  /* 0x0000b400ae687a23 */ /* 0x104fe40000010803 */
[----:B----4-:R-:W-:Y:S02]  /*17740*/  FADD.FTZ R2, R190, R2 ;  /* 0x00000002be027221 */ /* 0x010fe40000010000 */
[C---:B------:R-:W-:Y:S01]  /*17750*/  HMMA.16816.F32 R32, R108.reuse, R130, R32 ;  /* 0x000000826c20723c */ /* 0x040fe20000001820 */
[----:B------:R-:W-:Y:S01]  /*17760*/  LDSM.16.MT88.4 R128, [R151+0x1000] ;  /* 0x001000009780783b */ /* 0x000fe20000004200 */
[----:B------:R2:W4:Y:S06]  /*17770*/  MUFU.EX2 R175, R104 ;  /* 0x0000006800af7308 */ /* 0x00052c0000000800 */
[C---:B------:R-:W-:Y:S08]  /*17780*/  HMMA.16816.F32 R36, R108.reuse, R132, R36 ;  /* 0x000000846c24723c */ /* 0x040ff00000001824 */
[C---:B------:R-:W-:Y:S01]  /*17790*/  HMMA.16816.F32 R40, R108.reuse, R134, R40 ;  /* 0x000000866c28723c */ /* 0x040fe20000001828 */
[----:B------:R-:W-:Y:S07]  /*177a0*/  LDSM.16.MT88.4 R132, [R193+0x1000] ;  /* 0x00100000c184783b */ /* 0x000fee0000004200 */
[C---:B------:R-:W-:Y:S04]  /*177b0*/  HMMA.16816.F32 R44, R108.reuse, R136, R44 ;  /* 0x000000886c2c723c */ /* 0x040fe8000000182c */
[----:B--2---:R-:W-:Y:S02]  /*177c0*/  FFMA.FTZ R104, R178, c[0x0][0x2d0], -R3 ;  /* 0x0000b400b2687a23 */ /* 0x004fe40000010803 */
[----:B----4-:R-:W-:Y:S02]  /*177d0*/  FADD.FTZ R0, R175, R0 ;  /* 0x00000000af007221 */ /* 0x010fe40000010000 */
[C---:B------:R-:W-:Y:S01]  /*177e0*/  HMMA.16816.F32 R48, R108.reuse, R138, R48 ;  /* 0x0000008a6c30723c */ /* 0x040fe20000001830 */
[----:B------:R-:W-:Y:S01]  /*177f0*/  LDSM.16.MT88.4 R136, [R150+0x3000] ;  /* 0x003000009688783b */ /* 0x000fe20000004200 */
[----:B------:R2:W4:Y:S06]  /*17800*/  MUFU.EX2 R174, R104 ;  /* 0x0000006800ae7308 */ /* 0x00052c0000000800 */
[C---:B---3--:R-:W-:Y:S08]  /*17810*/  HMMA.16816.F32 R52, R108.reuse, R120, R52 ;  /* 0x000000786c34723c */ /* 0x048ff00000001834 */
[C---:B------:R-:W-:Y:S01]  /*17820*/  HMMA.16816.F32 R56, R108.reuse, R122, R56 ;  /* 0x0000007a6c38723c */ /* 0x040fe20000001838 */
[----:B------:R-:W3:Y:S07]  /*17830*/  LDSM.16.MT88.4 R120, [R194+0x4800] ;  /* 0x00480000c278783b */ /* 0x000eee0000004200 */
[C---:B-1----:R-:W-:Y:S04]  /*17840*/  HMMA.16816.F32 R60, R108.reuse, R112, R60 ;  /* 0x000000706c3c723c */ /* 0x042fe8000000183c */
[--C-:B--2---:R-:W-:Y:S04]  /*17850*/  FFMA.FTZ R104, R179, c[0x0][0x2d0], -R105.reuse ;  /* 0x0000b400b3687a23 */ /* 0x104fe80000010869 */
[C---:B------:R-:W-:Y:S01]  /*17860*/  HMMA.16816.F32 R64, R108.reuse, R114, R64 ;  /* 0x000000726c40723c */ /* 0x040fe20000001840 */
[----:B------:R-:W1:Y:S01]  /*17870*/  LDSM.16.MT88.4 R112, [R193+0x4800] ;  /* 0x00480000c170783b */ /* 0x000e620000004200 */
[----:B------:R2:W-:Y:S06]  /*17880*/  MUFU.EX2 R181, R104 ;  /* 0x0000006800b57308 */ /* 0x0005ec0000000800 */
[C---:B-----5:R-:W-:Y:S08]  /*17890*/  HMMA.16816.F32 R68, R108.reuse, R116, R68 ;  /* 0x000000746c44723c */ /* 0x060ff00000001844 */
[C---:B------:R-:W-:Y:S01]  /*178a0*/  HMMA.16816.F32 R72, R108.reuse, R118, R72 ;  /* 0x000000766c48723c */ /* 0x040fe20000001848 */
[----:B------:R-:W5:Y:S07]  /*178b0*/  LDSM.16.MT88.4 R116, [R150+0x1000] ;  /* 0x001000009674783b */ /* 0x000f6e0000004200 */
[C---:B------:R-:W-:Y:S04]  /*178c0*/  HMMA.16816.F32 R76, R108.reuse, R124, R76 ;  /* 0x0000007c6c4c723c */ /* 0x040fe8000000184c */
[----:B--2---:R-:W-:Y:S04]  /*178d0*/  FFMA.FTZ R104, R180, c[0x0][0x2d0], -R105 ;  /* 0x0000b400b4687a23 */ /* 0x004fe80000010869 */
[C---:B------:R-:W-:Y:S01]  /*178e0*/  HMMA.16816.F32 R80, R108.reuse, R126, R80 ;  /* 0x0000007e6c50723c */ /* 0x040fe20000001850 */
[----:B------:R-:W2:Y:S01]  /*178f0*/  LDSM.16.MT88.4 R124, [R194+0x1000] ;  /* 0x00100000c27c783b */ /* 0x000ea20000004200 */
[----:B------:R4:W2:Y:S06]  /*17900*/  MUFU.EX2 R180, R104 ;  /* 0x0000006800b47308 */ /* 0x0008ac0000000800 */
[C---:B---3--:R-:W-:Y:S08]  /*17910*/  HMMA.16816.F32 R84, R108.reuse, R120, R84 ;  /* 0x000000786c54723c */ /* 0x048ff00000001854 */
[C---:B------:R-:W-:Y:S01]  /*17920*/  HMMA.16816.F32 R88, R108.reuse, R122, R88 ;  /* 0x0000007a6c58723c */ /* 0x040fe20000001858 */
[----:B------:R-:W3:Y:S07]  /*17930*/  LDSM.16.MT88.4 R120, [R194+0x3000] ;  /* 0x00300000c278783b */ /* 0x000eee0000004200 */
[C---:B-1----:R-:W-:Y:S04]  /*17940*/  HMMA.16816.F32 R92, R108.reuse, R112, R92 ;  /* 0x000000706c5c723c */ /* 0x042fe8000000185c */
[--C-:B----4-:R-:W-:Y:S04]  /*17950*/  FFMA.FTZ R104, R224, c[0x0][0x2d0], -R3.reuse ;  /* 0x0000b400e0687a23 */ /* 0x110fe80000010803 */
[----:B------:R-:W-:Y:S01]  /*17960*/  HMMA.16816.F32 R96, R108, R114, R96 ;  /* 0x000000726c60723c */ /* 0x000fe20000001860 */
[----:B------:R-:W1:Y:S01]  /*17970*/  LDSM.16.MT88.4 R112, [R193+0x3000] ;  /* 0x00300000c170783b */ /* 0x000e620000004200 */
[----:B------:R4:W-:Y:S05]  /*17980*/  MUFU.EX2 R173, R104 ;  /* 0x0000006800ad7308 */ /* 0x0009ea0000000800 */
[----:B------:R-:W-:Y:S02]  /*17990*/  F2FP.PACK_AB R108, R214, R215 ;  /* 0x000000d7d66c723e */ /* 0x000fe400000000ff */
[----:B------:R-:W-:Y:S03]  /*179a0*/  F2FP.PACK_AB R109, R176, R177 ;  /* 0x000000b1b06d723e */ /* 0x000fe600000000ff */
[----:B------:R-:W-:Y:S02]  /*179b0*/  F2FP.PACK_AB R110, R190, R191 ;  /* 0x000000bfbe6e723e */ /* 0x000fe400000000ff */
[----:B------:R-:W-:Y:S07]  /*179c0*/  F2FP.PACK_AB R111, R174, R175 ;  /* 0x000000afae6f723e */ /* 0x000fee00000000ff */
[C---:B-----5:R-:W-:Y:S03]  /*179d0*/  HMMA.16816.F32 R4, R108.reuse, R116, R4 ;  /* 0x000000746c04723c */ /* 0x060fe60000001804 */
[----:B----4-:R-:W-:Y:S05]  /*179e0*/  FFMA.FTZ R104, R225, c[0x0][0x2d0], -R3 ;  /* 0x0000b400e1687a23 */ /* 0x010fea0000010803 */
[C---:B------:R-:W-:Y:S01]  /*179f0*/  HMMA.16816.F32 R8, R108.reuse, R118, R8 ;  /* 0x000000766c08723c */ /* 0x040fe20000001808 */
[----:B------:R-:W4:Y:S01]  /*17a00*/  LDSM.16.MT88.4 R116, [R150+0x5000] ;  /* 0x005000009674783b */ /* 0x000f220000004200 */
[----:B------:R5:W1:Y:S06]  /*17a10*/  MUFU.EX2 R172, R104 ;  /* 0x0000006800ac7308 */ /* 0x000a6c0000000800 */
[C---:B------:R-:W-:Y:S08]  /*17a20*/  HMMA.16816.F32 R12, R108.reuse, R128, R12 ;  /* 0x000000806c0c723c */ /* 0x040ff0000000180c */
[C---:B------:R-:W-:Y:S01]  /*17a30*/  HMMA.16816.F32 R16, R108.reuse, R130, R16 ;  /* 0x000000826c10723c */ /* 0x040fe20000001810 */
[----:B------:R-:W-:Y:S07]  /*17a40*/  LDSM.16.MT88.4 R128, [R194+0x1800] ;  /* 0x00180000c280783b */ /* 0x000fee0000004200 */
[C---:B--2---:R-:W-:Y:S04]  /*17a50*/  HMMA.16816.F32 R20, R108.reuse, R124, R20 ;  /* 0x0000007c6c14723c */ /* 0x044fe80000001814 */
[--C-:B-----5:R-:W-:Y:S04]  /*17a60*/  FFMA.FTZ R104, R229, c[0x0][0x2d0], -R105.reuse ;  /* 0x0000b400e5687a23 */ /* 0x120fe80000010869 */
[C---:B------:R-:W-:Y:S01]  /*17a70*/  HMMA.16816.F32 R24, R108.reuse, R126, R24 ;  /* 0x0000007e6c18723c */ /* 0x040fe20000001818 */
[----:B------:R-:W2:Y:S01]  /*17a80*/  LDSM.16.MT88.4 R124, [R151+0x5000] ;  /* 0x00500000977c783b */ /* 0x000ea20000004200 */
[----:B------:R5:W-:Y:S06]  /*17a90*/  MUFU.EX2 R179, R104 ;  /* 0x0000006800b37308 */ /* 0x000bec0000000800 */
[C---:B------:R-:W-:Y:S08]  /*17aa0*/  HMMA.16816.F32 R28, R108.reuse, R132, R28 ;  /* 0x000000846c1c723c */ /* 0x040ff0000000181c */
[C---:B------:R-:W-:Y:S08]  /*17ab0*/  HMMA.16816.F32 R32, R108.reuse, R134, R32 ;  /* 0x000000866c20723c */ /* 0x040ff00000001820 */
[C---:B------:R-:W-:Y:S04]  /*17ac0*/  HMMA.16816.F32 R36, R108.reuse, R136, R36 ;  /* 0x000000886c24723c */ /* 0x040fe80000001824 */
[----:B-----5:R-:W-:Y:S04]  /*17ad0*/  FFMA.FTZ R104, R228, c[0x0][0x2d0], -R105 ;  /* 0x0000b400e4687a23 */ /* 0x020fe80000010869 */
[C---:B------:R-:W-:Y:S01]  /*17ae0*/  HMMA.16816.F32 R40, R108.reuse, R138, R40 ;  /* 0x0000008a6c28723c */ /* 0x040fe20000001828 */
[----:B------:R-:W-:Y:S01]  /*17af0*/  LDSM.16.MT88.4 R136, [R193+0x1800] ;  /* 0x00180000c188783b */ /* 0x000fe20000004200 */
[----:B------:R-:W5:Y:S06]  /*17b00*/  MUFU.EX2 R178, R104 ;  /* 0x0000006800b27308 */ /* 0x000f6c0000000800 */
[C---:B------:R-:W-:Y:S07]  /*17b10*/  HMMA.16816.F32 R44, R108.reuse, R152, R44 ;  /* 0x000000986c2c723c */ /* 0x040fee000000182c */
[----:B------:R-:W-:Y:S01]  /*17b20*/  F2FP.PACK_AB R152, R180, R181 ;  /* 0x000000b5b498723e */ /* 0x000fe200000000ff */
[C---:B------:R-:W-:Y:S04]  /*17b30*/  HMMA.16816.F32 R48, R108.reuse, R154, R48 ;  /* 0x0000009a6c30723c */ /* 0x040fe80000001830 */
[----:B-1----:R-:W-:Y:S04]  /*17b40*/  F2FP.PACK_AB R153, R172, R173 ;  /* 0x000000adac99723e */ /* 0x002fe800000000ff */
[C---:B---3--:R-:W-:Y:S04]  /*17b50*/  HMMA.16816.F32 R52, R108.reuse, R120, R52 ;  /* 0x000000786c34723c */ /* 0x048fe80000001834 */
[----:B-----5:R-:W-:Y:S01]  /*17b60*/  F2FP.PACK_AB R154, R178, R179 ;  /* 0x000000b3b29a723e */ /* 0x020fe200000000ff */
[--C-:B------:R-:W-:Y:S02]  /*17b70*/  FFMA.FTZ R104, R140, c[0x0][0x2d0], -R3.reuse ;  /* 0x0000b4008c687a23 */ /* 0x100fe40000010803 */
[----:B------:R-:W-:Y:S01]  /*17b80*/  FFMA.FTZ R3, R141, c[0x0][0x2d0], -R3 ;  /* 0x0000b4008d037a23 */ /* 0x000fe20000010803 */
[C---:B------:R-:W-:Y:S01]  /*17b90*/  HMMA.16816.F32 R56, R108.reuse, R122, R56 ;  /* 0x0000007a6c38723c */ /* 0x040fe20000001838 */
[----:B------:R-:W1:Y:S01]  /*17ba0*/  LDSM.16.MT88.4 R120, [R194+0x5000] ;  /* 0x00500000c278783b */ /* 0x000e620000004200 */
[----:B------:R-:W-:Y:S06]  /*17bb0*/  MUFU.EX2 R105, R104 ;  /* 0x0000006800697308 */ /* 0x000fec0000000800 */
[C---:B------:R-:W-:Y:S04]  /*17bc0*/  HMMA.16816.F32 R60, R108.reuse, R112, R60 ;  /* 0x000000706c3c723c */ /* 0x040fe8000000183c */
[----:B------:R-:W3:Y:S04]  /*17bd0*/  MUFU.EX2 R104, R3 ;  /* 0x0000000300687308 */ /* 0x000ee80000000800 */
[C---:B------:R-:W-:Y:S01]  /*17be0*/  HMMA.16816.F32 R64, R108.reuse, R114, R64 ;  /* 0x000000726c40723c */ /* 0x040fe20000001840 */
[----:B------:R-:W5:Y:S07]  /*17bf0*/  LDSM.16.MT88.4 R112, [R193+0x5000] ;  /* 0x00500000c170783b */ /* 0x000f6e0000004200 */
[C---:B----4-:R-:W-:Y:S08]  /*17c00*/  HMMA.16816.F32 R68, R108.reuse, R116, R68 ;  /* 0x000000746c44723c */ /* 0x050ff00000001844 */
[C---:B------:R-:W-:Y:S01]  /*17c10*/  HMMA.16816.F32 R72, R108.reuse, R118, R72 ;  /* 0x000000766c48723c */ /* 0x040fe20000001848 */
[----:B------:R-:W4:Y:S03]  /*17c20*/  LDSM.16.MT88.4 R116, [R150+0x1800] ;  /* 0x001800009674783b */ /* 0x000f260000004200 */
[----:B---3--:R-:W-:Y:S01]  /*17c30*/  F2FP.PACK_AB R155, R104, R105 ;  /* 0x00000069689b723e */ /* 0x008fe200000000ff */
[----:B------:R-:W-:Y:S02]  /*17c40*/  FADD.FTZ R3, R174, R0 ;  /* 0x00000000ae037221 */ /* 0x000fe40000010000 */
[----:B------:R-:W-:Y:S01]  /*17c50*/  FADD.FTZ R0, R181, R2 ;  /* 0x00000002b5007221 */ /* 0x000fe20000010000 */
[C---:B--2---:R-:W-:Y:S04]  /*17c60*/  HMMA.16816.F32 R76, R108.reuse, R124, R76 ;  /* 0x0000007c6c4c723c */ /* 0x044fe8000000184c */
[----:B------:R-:W-:Y:S02]  /*17c70*/  FADD.FTZ R3, R173, R3 ;  /* 0x00000003ad037221 */ /* 0x000fe40000010000 */
[----:B------:R-:W-:Y:S02]  /*17c80*/  FADD.FTZ R0, R180, R0 ;  /* 0x00000000b4007221 */ /* 0x000fe40000010000 */
[C---:B------:R-:W-:Y:S01]  /*17c90*/  HMMA.16816.F32 R80, R108.reuse, R126, R80 ;  /* 0x0000007e6c50723c */ /* 0x040fe20000001850 */
[----:B------:R-:W2:Y:S03]  /*17ca0*/  LDSM.16.MT88.4 R124, [R151+0x1800] ;  /* 0x00180000977c783b */ /* 0x000ea60000004200 */
[----:B------:R-:W-:Y:S02]  /*17cb0*/  FADD.FTZ R3, R172, R3 ;  /* 0x00000003ac037221 */ /* 0x000fe40000010000 */
[----:B------:R-:W-:Y:S02]  /*17cc0*/  FADD.FTZ R2, R179, R0 ;  /* 0x00000000b3027221 */ /* 0x000fe40000010000 */
[C---:B-1----:R-:W-:Y:S04]  /*17cd0*/  HMMA.16816.F32 R84, R108.reuse, R120, R84 ;  /* 0x000000786c54723c */ /* 0x042fe80000001854 */
[----:B------:R-:W-:Y:S01]  /*17ce0*/  FADD.FTZ R0, R105, R3 ;  /* 0x0000000369007221 */ /* 0x000fe20000010000 */
[----:B------:R-:W-:Y:S01]  /*17cf0*/  MOV R105, R100 ;  /* 0x0000006400697202 */ /* 0x000fe20000000f00 */
[----:B------:R-:W-:Y:S02]  /*17d00*/  FADD.FTZ R236, R178, R2 ;  /* 0x00000002b2ec7221 */ /* 0x000fe40000010000 */
[C---:B------:R-:W-:Y:S04]  /*17d10*/  HMMA.16816.F32 R88, R108.reuse, R122, R88 ;  /* 0x0000007a6c58723c */ /* 0x040fe80000001858 */
[----:B------:R-:W-:Y:S01]  /*17d20*/  FADD.FTZ R237, R104, R0 ;  /* 0x0000000068ed7221 */ /* 0x000fe20000010000 */
[----:B------:R-:W-:Y:S03]  /*17d30*/  MOV R104, R101 ;  /* 0x0000006500687202 */ /* 0x000fe60000000f00 */
[C---:B-----5:R-:W-:Y:S08]  /*17d40*/  HMMA.16816.F32 R92, R108.reuse, R112, R92 ;  /* 0x000000706c5c723c */ /* 0x060ff0000000185c */
[----:B------:R-:W-:Y:S08]  /*17d50*/  HMMA.16816.F32 R96, R108, R114, R96 ;  /* 0x000000726c60723c */ /* 0x000ff00000001860 */
[C---:B----4-:R-:W-:Y:S01]  /*17d60*/  HMMA.16816.F32 R108, R152.reuse, R116, R4 ;  /* 0x00000074986c723c */ /* 0x050fe20000001804 */
        /* <DEDUP_REMOVED lines=21> */
[C---:B---3--:R-:W-:Y:S08]  /*17ec0*/  HMMA.16816.F32 R76, R152.reuse, R8, R76 ;  /* 0x00000008984c723c */ /* 0x048ff0000000184c */
[C---:B------:R-:W-:Y:S08]  /*17ed0*/  HMMA.16816.F32 R80, R152.reuse, R10, R80 ;  /* 0x0000000a9850723c */ /* 0x040ff00000001850 */
[C---:B--2---:R-:W-:Y:S08]  /*17ee0*/  HMMA.16816.F32 R84, R152.reuse, R12, R84 ;  /* 0x0000000c9854723c */ /* 0x044ff00000001854 */
[C---:B------:R-:W-:Y:S08]  /*17ef0*/  HMMA.16816.F32 R88, R152.reuse, R14, R88 ;  /* 0x0000000e9858723c */ /* 0x040ff00000001858 */
[C---:B-1----:R-:W-:Y:S08]  /*17f00*/  HMMA.16816.F32 R92, R152.reuse, R4, R92 ;  /* 0x00000004985c723c */ /* 0x042ff0000000185c */
[----:B------:R-:W-:Y:S01]  /*17f10*/  HMMA.16816.F32 R96, R152, R6, R96 ;  /* 0x000000069860723c */ /* 0x000fe20000001860 */
[----:B------:R-:W-:-:S07]  /*17f20*/  @P0 BRA `(.L_x_1109) ;  /* 0xffffd29000000947 */ /* 0x000fce000383ffff */
.L_x_1108:
[----:B------:R-:W-:Y:S07]  /*17f30*/  @!UPT UIADD3 URZ, URZ, URZ, URZ ;  /* 0x0000003f3f3ff290 */ /* 0x000fee000fffe03f */
[----:B------:R-:W-:Y:S02]  /*17f40*/  MOV R7, 0x1f ;  /* 0x0000001f00077802 */ /* 0x000fe40000000f00 */
[----:B------:R-:W-:Y:S01]  /*17f50*/  MOV R6, 0xffffffff ;  /* 0xffffffff00067802 */ /* 0x000fe20000000f00 */
[----:B------:R-:W-:Y:S06]  /*17f60*/  BRA.DIV ~URZ, `(.L_x_1110) ;  /* 0x000054c27f007947 */ /* 0x000fec000b800000 */
[----:B------:R1:W2:Y:S02]  /*17f70*/  SHFL.BFLY PT, R0, R236, 0x2, 0x1f ;  /* 0x0c401f00ec007f89 */ /* 0x0002a400000e0000 */
.L_x_1183:
[----:B--2---:R-:W-:Y:S01]  /*17f80*/  FADD.FTZ R0, R0, R236 ;  /* 0x000000ec00007221 */ /* 0x004fe20000010000 */
[----:B------:R-:W-:Y:S05]  /*17f90*/  BRA.DIV ~URZ, `(.L_x_1111) ;  /* 0x000054f27f007947 */ /* 0x000fea000b800000 */
[----:B------:R-:W2:Y:S04]  /*17fa0*/  SHFL.BFLY PT, R2, R237, 0x2, 0x1f ;  /* 0x0c401f00ed027f89 */ /* 0x000ea800000e0000 */
[----:B------:R-:W3:Y:S01]  /*17fb0*/  SHFL.BFLY PT, R5, R0, 0x1, 0x1f ;  /* 0x0c201f0000057f89 */ /* 0x000ee200000e0000 */
[----:B--2---:R-:W-:-:S02]  /*17fc0*/  FADD.FTZ R4, R2, R237 ;  /* 0x000000ed02047221 */ /* 0x004fc40000010000 */
[----:B---3--:R-:W-:-:S03]  /*17fd0*/  FADD.FTZ R0, R0, R5 ;  /* 0x0000000500007221 */ /* 0x008fc60000010000 */
[----:B------:R2:W3:Y:S04]  /*17fe0*/  SHFL.BFLY PT, R3, R4, 0x1, 0x1f ;  /* 0x0c201f0004037f89 */ /* 0x0004e800000e0000 */
.L_x_1184:
        /* <DEDUP_REMOVED lines=69> */
[----:B------:R-:W-:Y:S01]  /*18440*/  FMUL.FTZ R93, R0, R123 ;  /* 0x0000007b005d7220 */ /* 0x000fe20000410000 */
[----:B---3--:R-:W-:Y:S01]  /*18450*/  @P0 MOV R3, 0x3f317218 ;  /* 0x3f31721800030802 */ /* 0x008fe20000000f00 */
[----:B-----5:R-:W-:Y:S02]  /*18460*/  @P0 FMUL.FTZ R2, R2, 0.69314718246459960938 ;  /* 0x3f31721802020820 */ /* 0x020fe40000410000 */
        /* <DEDUP_REMOVED lines=45> */
.L_x_1047:
        /* <DEDUP_REMOVED lines=17> */
.L_x_1113:
[----:B------:R-:W-:Y:S05]  /*18850*/  BSYNC B0 ;  /* 0x0000000000007941 */ /* 0x000fea0003800000 */
.L_x_1112:
[----:B------:R-:W-:Y:S01]  /*18860*/  PRMT R0, R0, 0x9910, RZ ;  /* 0x0000991000007816 */ /* 0x000fe200000000ff */
[----:B------:R-:W-:Y:S01]  /*18870*/  BSSY B1, `(.L_x_1114) ;  /* 0x0000347000017945 */ /* 0x000fe20003800000 */
[----:B------:R-:W-:Y:S01]  /*18880*/  IMAD.MOV.U32 R86, RZ, RZ, R248 ;  /* 0x000000ffff567224 */ /* 0x000fe200078e00f8 */
[----:B------:R-:W-:Y:S02]  /*18890*/  IADD3 R4, R242, 0x40, RZ ;  /* 0x00000040f2047810 */ /* 0x000fe40007ffe0ff */
[----:B------:R-:W-:Y:S02]  /*188a0*/  ISETP.NE.AND P0, PT, R0, RZ, PT ;  /* 0x000000ff0000720c */ /* 0x000fe40003f05270 */
[----:B------:R-:W-:-:S11]  /*188b0*/  IADD3 R0, R242, 0x80, RZ ;  /* 0x00000080f2007810 */ /* 0x000fd60007ffe0ff */
[----:B------:R-:W-:Y:S05]  /*188c0*/  @!P0 BRA `(.L_x_1115) ;  /* 0x0000277000008947 */ /* 0x000fea0003800000 */
[----:B------:R-:W2:Y:S04]  /*188d0*/  LDL R6, [R1+0x14] ;  /* 0x0000140001067983 */ /* 0x000ea80000100800 */
[----:B------:R-:W3:Y:S04]  /*188e0*/  LDL R15, [R1+0x24] ;  /* 0x00002400010f7983 */ /* 0x000ee80000100800 */
[----:B------:R-:W4:Y:S01]  /*188f0*/  LDL R14, [R1+0x2c] ;  /* 0x00002c00010e7983 */ /* 0x000f220000100800 */
[----:B------:R-:W-:-:S03]  /*18900*/  SHF.R.S32.HI R2, RZ, 0x1f, R7 ;  /* 0x0000001fff027819 */ /* 0x000fc60000011407 */
[----:B------:R-:W3:Y:S04]  /*18910*/  LDL R12, [R1+0x28] ;  /* 0x00002800010c7983 */ /* 0x000ee80000100800 */
[----:B------:R-:W3:Y:S01]  /*18920*/  LDL R10, [R1+0x3c] ;  /* 0x00003c00010a7983 */ /* 0x000ee20000100800 */
[----:B------:R-:W-:Y:S02]  /*18930*/  SHF.R.S32.HI R5, RZ, 0x1f, R7 ;  /* 0x0000001fff057819 */ /* 0x000fe40000011407 */
[-C--:B------:R-:W-:Y:S01]  /*18940*/  LEA.HI R2, R2, R7.reuse, RZ, 0x5 ;  /* 0x0000000702027211 */ /* 0x080fe200078f28ff */
[----:B------:R-:W3:Y:S04]  /*18950*/  LDL R9, [R1+0x34] ;  /* 0x0000340001097983 */ /* 0x000ee80000100800 */
[----:B------:R-:W3:Y:S04]  /*18960*/  LDL R8, [R1+0x38] ;  /* 0x0000380001087983 */ /* 0x000ee80000100800 */
[----:B------:R-:W4:Y:S04]  /*18970*/  LDL R13, [R1+0x30] ;  /* 0x00003000010d7983 */ /* 0x000f280000100800 */
[----:B------:R-:W4:Y:S01]  /*18980*/  LDL R11, [R1] ;  /* 0x00000000010b7983 */ /* 0x000f220000100800 */
[----:B------:R-:W-:Y:S01]  /*18990*/  LEA.HI R5, R5, R7, RZ, 0x2 ;  /* 0x0000000705057211 */ /* 0x000fe200078f10ff */
[----:B------:R-:W-:Y:S01]  /*189a0*/  WARPSYNC 0xffffffff ;  /* 0xffffffff00007948 */ /* 0x000fe20003800000 */
[----:B------:R-:W-:-:S02]  /*189b0*/  SHF.R.S32.HI R2, RZ, 0x5, R2 ;  /* 0x00000005ff027819 */ /* 0x000fc40000011402 */
[----:B------:R-:W-:-:S03]  /*189c0*/  LOP3.LUT R5, R5, 0xfffffffc, RZ, 0xc0, !PT ;  /* 0xfffffffc05057812 */ /* 0x000fc600078ec0ff */
[----:B------:R-:W-:Y:S02]  /*189d0*/  IMAD.SHL.U32 R2, R2, 0x400, RZ ;  /* 0x0000040002027824 */ /* 0x000fe400078e00ff */
[----:B------:R-:W-:-:S04]  /*189e0*/  IMAD.IADD R5, R7, 0x1, -R5 ;  /* 0x0000000107057824 */ /* 0x000fc800078e0a05 */
        /* <DEDUP_REMOVED lines=8> */
[----:B--2---:R-:W-:-:S04]  /*18a70*/  SHF.R.U32.HI R3, RZ, 0x3, R6 ;  /* 0x00000003ff037819 */ /* 0x004fc80000011606 */
[----:B------:R-:W-:-:S05]  /*18a80*/  LOP3.LUT R3, R3, R6, RZ, 0xfc, !PT ;  /* 0x0000000603037212 */ /* 0x000fca00078efcff */
[----:B------:R-:W-:Y:S01]  /*18a90*/  IMAD.IADD R2, R2, 0x1, R3 ;  /* 0x0000000102027824 */ /* 0x000fe200078e0203 */
[----:B------:R-:W-:-:S04]  /*18aa0*/  F2FP.PACK_AB R3, R161, R160 ;  /* 0x000000a0a103723e */ /* 0x000fc800000000ff */
[----:B------:R-:W-:Y:S02]  /*18ab0*/  LEA R2, R2, 0x80, 0x1 ;  /* 0x0000008002027811 */ /* 0x000fe400078e08ff */
[----:B------:R-:W-:-:S03]  /*18ac0*/  F2FP.PACK_AB R6, R33, R32 ;  /* 0x000000202106723e */ /* 0x000fc600000000ff */
        /* <DEDUP_REMOVED lines=110> */
.L_x_1116:
[----:B--2---:R-:W2:Y:S04]  /*191b0*/  LDL R5, [R1+0x10] ;  /* 0x0000100001057983 */ /* 0x004ea80000100800 */
[----:B------:R-:W3:Y:S04]  /*191c0*/  LDL R24, [R1+0xc] ;  /* 0x00000c0001187983 */ /* 0x000ee80000100800 */
[----:B------:R-:W4:Y:S04]  /*191d0*/  LDL R15, [R1+0x20] ;  /* 0x00002000010f7983 */ /* 0x000f280000100800 */
[----:B------:R-:W4:Y:S01]  /*191e0*/  LDL R25, [R1+0x4c] ;  /* 0x00004c0001197983 */ /* 0x000f220000100800 */
[----:B------:R-:W-:Y:S01]  /*191f0*/  IMAD.MOV.U32 R12, RZ, RZ, 0x368 ;  /* 0x00000368ff0c7424 */ /* 0x000fe200078e00ff */
[----:B------:R-:W-:-:S04]  /*19200*/  ISETP.GT.AND P2, PT, R2, 0x1, PT ;  /* 0x000000010200780c */ /* 0x000fc80003f44270 */
[----:B------:R-:W-:-:S04]  /*19210*/  SEL R12, R12, 0x328, P2 ;  /* 0x000003280c0c7807 */ /* 0x000fc80001000000 */
[----:B------:R-:W1:Y:S08]  /*19220*/  LDC.64 R8, c[0x0][R12+0x170] ;  /* 0x00005c000c087b82 */ /* 0x000e700000000a00 */
[----:B------:R1:W3:Y:S08]  /*19230*/  LDC.64 R16, c[0x0][R12+0x168] ;  /* 0x00005a000c107b82 */ /* 0x0002f00000000a00 */
[----:B------:R1:W2:Y:S08]  /*19240*/  LDC.64 R20, c[0x0][R12+0x178] ;  /* 0x00005e000c147b82 */ /* 0x0002b00000000a00 */
[----:B------:R1:W2:Y:S01]  /*19250*/  LDC.64 R18, c[0x0][R12+0x160] ;  /* 0x000058000c127b82 */ /* 0x0002a20000000a00 */
[----:B------:R-:W-:Y:S01]  /*19260*/  IMAD.MOV.U32 R2, RZ, RZ, c[0x0][0x4e8] ;  /* 0x00013a00ff027624 */ /* 0x000fe200078e00ff */
[----:B------:R-:W-:-:S04]  /*19270*/  ISETP.NE.U32.AND P0, PT, RZ, c[0x0][0x500], PT ;  /* 0x00014000ff007a0c */ /* 0x000fc80003f05070 */
[----:B------:R-:W-:Y:S02]  /*19280*/  ISETP.NE.AND P3, PT, R2, 0x1, PT ;  /* 0x000000010200780c */ /* 0x000fe40003f65270 */
[----:B------:R-:W-:-:S04]  /*19290*/  ISETP.NE.AND.EX P0, PT, RZ, c[0x0][0x504], PT, P0 ;  /* 0x00014100ff007a0c */ /* 0x000fc80003f05300 */
        /* <DEDUP_REMOVED lines=12> */
[----:B------:R-:W-:Y:S01]  /*19360*/  IMAD R13, R17, R24, RZ ;  /* 0x00000018110d7224 */ /* 0x000fe200078e02ff */
[--C-:B-----5:R-:W-:Y:S01]  /*19370*/  IADD3 R16, P1, P0, R8, R10, R3.reuse ;  /* 0x0000000a08107210 */ /* 0x120fe2000783e003 */
[----:B------:R-:W-:Y:S01]  /*19380*/  IMAD.IADD R15, R9, 0x1, R12 ;  /* 0x00000001090f7824 */ /* 0x000fe200078e020c */
[----:B------:R-:W-:Y:S01]  /*19390*/  SHF.R.S32.HI R8, RZ, 0x1f, R3 ;  /* 0x0000001fff087819 */ /* 0x000fe20000011403 */
        /* <DEDUP_REMOVED lines=28> */
[----:B------:R-:W-:-:S03]  /*19560*/  IMAD.IADD R7, R25, 0x1, R249 ;  /* 0x0000000119077824 */ /* 0x000fc600078e02f9 */
        /* <DEDUP_REMOVED lines=61> */
.L_x_1185:
[----:B------:R-:W-:Y:S05]  /*19940*/  BRA.DIV ~URZ, `(.L_x_1119) ;  /* 0x00003cb27f007947 */ /* 0x000fea000b800000 */
[----:B------:R3:W4:Y:S02]  /*19950*/  SHFL.IDX PT, R2, R14, RZ, 0x181f ;  /* 0x00181fff0e027589 */ /* 0x00072400000e0000 */
.L_x_1186:
        /* <DEDUP_REMOVED lines=18> */
.L_x_1121:
[----:B------:R-:W-:Y:S05]  /*19a80*/  BSYNC B0 ;  /* 0x0000000000007941 */ /* 0x000fea0003800000 */
.L_x_1120:
[----:B------:R-:W-:Y:S05]  /*19a90*/  BRA.DIV ~URZ, `(.L_x_1122) ;  /* 0x00003bd27f007947 */ /* 0x000fea000b800000 */
[----:B--2---:R2:W1:Y:S04]  /*19aa0*/  SHFL.IDX PT, R7, R13, 0x1, 0x181f ;  /* 0x00381f000d077f89 */ /* 0x00446800000e0000 */
[----:B----4-:R2:W4:Y:S02]  /*19ab0*/  SHFL.IDX PT, R2, R14, 0x1, 0x181f ;  /* 0x00381f000e027f89 */ /* 0x01052400000e0000 */
.L_x_1187:
        /* <DEDUP_REMOVED lines=8> */
[-C--:B------:R-:W-:Y:S02]  /*19b40*/  @!P1 LEA R8, P4, R4, R2.reuse, 0x1 ;  /* 0x0000000204089211 */ /* 0x080fe400078808ff */
[----:B------:R-:W-:Y:S02]  /*19b50*/  @!P0 LEA R2, P3, R0, R2, 0x1 ;  /* 0x0000000200028211 */ /* 0x000fe400078608ff */
[-C--:B-1----:R-:W-:Y:S02]  /*19b60*/  @!P2 LEA.HI.X R11, R242, R7.reuse, R15, 0x1, P5 ;  /* 0x00000007f20ba211 */ /* 0x082fe400028f0c0f */
[-C--:B------:R-:W-:Y:S02]  /*19b70*/  @!P1 LEA.HI.X R9, R4, R7.reuse, R16, 0x1, P4 ;  /* 0x0000000704099211 */ /* 0x080fe400020f0c10 */
[----:B------:R-:W-:Y:S01]  /*19b80*/  @!P0 LEA.HI.X R3, R0, R7, R17, 0x1, P3 ;  /* 0x0000000700038211 */ /* 0x000fe200018f0c11 */
[----:B------:R1:W-:Y:S04]  /*19b90*/  @!P2 ST.E.128 [R10.64], R40 ;  /* 0x000000280a00a985 */ /* 0x0003e8000c101d06 */
[----:B------:R1:W-:Y:S04]  /*19ba0*/  @!P1 ST.E.128 [R8.64], R36 ;  /* 0x0000002408009985 */ /* 0x0003e8000c101d06 */
[----:B------:R1:W-:Y:S02]  /*19bb0*/  @!P0 ST.E.128 [R2.64], R32 ;  /* 0x0000002002008985 */ /* 0x0003e4000c101d06 */
.L_x_1124:
[----:B------:R-:W-:Y:S05]  /*19bc0*/  BSYNC B0 ;  /* 0x0000000000007941 */ /* 0x000fea0003800000 */
.L_x_1123:
[----:B------:R-:W-:Y:S05]  /*19bd0*/  BRA.DIV ~URZ, `(.L_x_1125) ;  /* 0x00003b627f007947 */ /* 0x000fea000b800000 */
[----:B-1----:R1:W2:Y:S02]  /*19be0*/  SHFL.IDX PT, R7, R13, 0x2, 0x181f ;  /* 0x00581f000d077f89 */ /* 0x0022a400000e0000 */
.L_x_1188:
[----:B------:R-:W-:Y:S05]  /*19bf0*/  BRA.DIV ~URZ, `(.L_x_1126) ;  /* 0x00003bb27f007947 */ /* 0x000fea000b800000 */
[----:B----4-:R4:W1:Y:S02]  /*19c00*/  SHFL.IDX PT, R2, R14, 0x2, 0x181f ;  /* 0x00581f000e027f89 */ /* 0x01086400000e0000 */
.L_x_1189:
        /* <DEDUP_REMOVED lines=16> */
.L_x_1128:
[----:B------:R-:W-:Y:S05]  /*19d10*/  BSYNC B0 ;  /* 0x0000000000007941 */ /* 0x000fea0003800000 */
.L_x_1127:
[----:B------:R-:W-:Y:S05]  /*19d20*/  BRA.DIV ~URZ, `(.L_x_1129) ;  /* 0x00003af27f007947 */ /* 0x000fea000b800000 */
[----:B-1----:R1:W3:Y:S04]  /*19d30*/  SHFL.IDX PT, R10, R13, 0x3, 0x181f ;  /* 0x00781f000d0a7f89 */ /* 0x0022e800000e0000 */
[----:B------:R1:W4:Y:S02]  /*19d40*/  SHFL.IDX PT, R2, R14, 0x3, 0x181f ;  /* 0x00781f000e027f89 */ /* 0x00032400000e0000 */
.L_x_1190:
[----:B------:R-:W-:-:S04]  /*19d50*/  IADD3 R3, R12, 0x60, RZ ;  /* 0x000000600c037810 */ /* 0x000fc80007ffe0ff */
[----:B------:R-:W-:-:S13]  /*19d60*/  ISETP.GE.AND P0, PT, R3, R6, PT ;  /* 0x000000060300720c */ /* 0x000fda0003f06270 */
[----:B------:R-:W-:Y:S05]  /*19d70*/  @P0 BRA `(.L_x_1130) ;  /* 0x00001f6000000947 */ /* 0x000fea0003800000 */
[----:B------:R-:W-:Y:S02]  /*19d80*/  ISETP.GE.AND P1, PT, R242, c[0x0][0x3c8], PT ;  /* 0x0000f200f2007a0c */ /* 0x000fe40003f26270 */
[----:B------:R-:W-:-:S11]  /*19d90*/  ISETP.GE.AND P0, PT, R4, c[0x0][0x3c8], PT ;  /* 0x0000f20004007a0c */ /* 0x000fd60003f06270 */
[-C--:B----4-:R-:W-:Y:S02]  /*19da0*/  @!P1 LEA R8, P3, R242, R2.reuse, 0x1 ;  /* 0x00000002f2089211 */ /* 0x090fe400078608ff */
[----:B------:R-:W-:Y:S02]  /*19db0*/  @!P0 LEA R6, P2, R4, R2, 0x1 ;  /* 0x0000000204068211 */ /* 0x000fe400078408ff */
[-C--:B---3--:R-:W-:Y:S02]  /*19dc0*/  @!P1 LEA.HI.X R9, R242, R10.reuse, R15, 0x1, P3 ;  /* 0x0000000af2099211 */ /* 0x088fe400018f0c0f */
[----:B--2---:R-:W-:-:S03]  /*19dd0*/  @!P0 LEA.HI.X R7, R4, R10, R16, 0x1, P2 ;  /* 0x0000000a04078211 */ /* 0x004fc600010f0c10 */
        /* <DEDUP_REMOVED lines=8> */
.L_x_1117:
        /* <DEDUP_REMOVED lines=34> */
.L_x_1191:
[----:B------:R-:W-:Y:S05]  /*1a080*/  BRA.DIV ~URZ, `(.L_x_1132) ;  /* 0x000038d27f007947 */ /* 0x000fea000b800000 */
[----:B------:R4:W1:Y:S02]  /*1a090*/  SHFL.IDX PT, R0, R37, RZ, 0x1c1f ;  /* 0x001c1fff25007589 */ /* 0x00086400000e0000 */
.L_x_1192:
        /* <DEDUP_REMOVED lines=53> */
[----:B------:R-:W-:Y:S02]  /*1a3f0*/  @!P1 IMAD.MOV.U32 R30, RZ, RZ, R0 ;  /* 0x000000ffff1e9224 */ /* 0x000fe400078e0000 */
[----:B---3--:R-:W-:Y:S01]  /*1a400*/  @!P1 IMAD.MOV.U32 R31, RZ, RZ, R4 ;  /* 0x000000ffff1f9224 */ /* 0x008fe200078e0004 */
[----:B------:R-:W-:-:S03]  /*1a410*/  @!P0 LEA R2, P2, R22, R0, 0x2 ;  /* 0x0000000016028211 */ /* 0x000fc600078410ff */
[----:B------:R-:W-:Y:S01]  /*1a420*/  @!P1 IMAD.WIDE R30, R241, 0x4, R30 ;  /* 0x00000004f11e9825 */ /* 0x000fe200078e021e */
[----:B------:R-:W-:Y:S02]  /*1a430*/  @!P0 LEA.HI.X R3, R22, R4, R39, 0x2, P2 ;  /* 0x0000000416038211 */ /* 0x000fe400010f1427 */
[----:B------:R-:W-:Y:S02]  /*1a440*/  ISETP.GE.AND P2, PT, R19, c[0x0][0x3c8], PT ;  /* 0x0000f20013007a0c */ /* 0x000fe40003f46270 */
        /* <DEDUP_REMOVED lines=63> */
[CC--:B-1----:R-:W-:Y:S02]  /*1a840*/  @!P6 LEA R30, P0, R28.reuse, R0.reuse, 0x2 ;  /* 0x000000001c1ee211 */ /* 0x0c2fe400078010ff */
[C---:B---3--:R-:W-:Y:S02]  /*1a850*/  @!P1 LEA R2, P3, R29.reuse, R0, 0x2 ;  /* 0x000000001d029211 */ /* 0x048fe400078610ff */
        /* <DEDUP_REMOVED lines=21> */
.L_x_1134:
[----:B------:R-:W-:Y:S05]  /*1a9b0*/  BSYNC B0 ;  /* 0x0000000000007941 */ /* 0x000fea0003800000 */
.L_x_1133:
[----:B------:R-:W-:Y:S05]  /*1a9c0*/  BRA.DIV ~URZ, `(.L_x_1135) ;  /* 0x000030027f007947 */ /* 0x000fea000b800000 */
[----:B---3--:R1:W3:Y:S04]  /*1a9d0*/  SHFL.IDX PT, R4, R36, 0x1, 0x1c1f ;  /* 0x003c1f0024047f89 */ /* 0x0082e800000e0000 */
[----:B------:R1:W2:Y:S02]  /*1a9e0*/  SHFL.IDX PT, R0, R37, 0x1, 0x1c1f ;  /* 0x003c1f0025007f89 */ /* 0x0002a400000e0000 */
.L_x_1193:
[----:B------:R-:W-:-:S13]  /*1a9f0*/  ISETP.NE.AND P0, PT, R61, RZ, PT ;  /* 0x000000ff3d00720c */ /* 0x000fda0003f05270 */
[----:B------:R-:W-:Y:S05]  /*1aa00*/  @P0 BRA `(.L_x_1130) ;  /* 0x000012d000000947 */ /* 0x000fea0003800000 */
[----:B------:R-:W-:Y:S02]  /*1aa10*/  ISETP.GE.AND P3, PT, R22, c[0x0][0x3c8], PT ;  /* 0x0000f20016007a0c */ /* 0x000fe40003f66270 */
[----:B------:R-:W-:Y:S02]  /*1aa20*/  ISETP.GE.AND P2, PT, R21, c[0x0][0x3c8], PT ;  /* 0x0000f20015007a0c */ /* 0x000fe40003f46270 */
[----:B------:R-:W-:Y:S02]  /*1aa30*/  ISETP.GE.AND P1, PT, R20, c[0x0][0x3c8], PT ;  /* 0x0000f20014007a0c */ /* 0x000fe40003f26270 */
[----:B------:R-:W-:Y:S02]  /*1aa40*/  ISETP.GE.AND P4, PT, R241, c[0x0][0x3c8], PT ;  /* 0x0000f200f1007a0c */ /* 0x000fe40003f86270 */
[----:B------:R-:W-:-:S05]  /*1aa50*/  ISETP.GE.AND P0, PT, R19, c[0x0][0x3c8], PT ;  /* 0x0000f20013007a0c */ /* 0x000fca0003f06270 */
[CC--:B--2---:R-:W-:Y:S02]  /*1aa60*/  @!P3 LEA R34, P6, R22.reuse, R0.reuse, 0x2 ;  /* 0x000000001622b211 */ /* 0x0c4fe400078c10ff */
[C---:B------:R-:W-:Y:S02]  /*1aa70*/  @!P2 LEA R32, P5, R21.reuse, R0, 0x2 ;  /* 0x000000001520a211 */ /* 0x040fe400078a10ff */
[----:B---3--:R-:W-:Y:S02]  /*1aa80*/  @!P3 LEA.HI.X R35, R22, R4, R39, 0x2, P6 ;  /* 0x000000041623b211 */ /* 0x008fe400030f1427 */
[----:B------:R-:W-:Y:S01]  /*1aa90*/  @!P1 LEA R30, P6, R20, R0, 0x2 ;  /* 0x00000000141e9211 */ /* 0x000fe200078c10ff */
[----:B-1----:R-:W-:Y:S01]  /*1aaa0*/  @!P4 IMAD.MOV.U32 R36, RZ, RZ, R0 ;  /* 0x000000ffff24c224 */ /* 0x002fe200078e0000 */
[----:B------:R-:W-:Y:S01]  /*1aab0*/  @!P2 LEA.HI.X R33, R21, R4, R38, 0x2, P5 ;  /* 0x000000041521a211 */ /* 0x000fe200028f1426 */
[----:B----4-:R-:W-:Y:S01]  /*1aac0*/  @!P4 IMAD.MOV.U32 R37, RZ, RZ, R4 ;  /* 0x000000ffff25c224 */ /* 0x010fe200078e0004 */
        /* <DEDUP_REMOVED lines=8> */
[----:B------:R1:W-:Y:S01]  /*1ab50*/  @!P3 ST.E.64 [R34.64], R168 ;  /* 0x000000a82200b985 */ /* 0x0003e2000c101b06 */
[----:B------:R-:W-:-:S03]  /*1ab60*/  ISETP.GE.AND P3, PT, R11, c[0x0][0x3c8], PT ;  /* 0x0000f2000b007a0c */ /* 0x000fc60003f66270 */
[----:B------:R2:W-:Y:S01]  /*1ab70*/  @!P2 ST.E.64 [R32.64], R114 ;  /* 0x000000722000a985 */ /* 0x0005e2000c101b06 */
[----:B------:R-:W-:-:S03]  /*1ab80*/  ISETP.GE.AND P2, PT, R10, c[0x0][0x3c8], PT ;  /* 0x0000f2000a007a0c */ /* 0x000fc60003f46270 */
[----:B------:R3:W-:Y:S04]  /*1ab90*/  @!P1 ST.E.64 [R30.64], R92 ;  /* 0x0000005c1e009985 */ /* 0x0007e8000c101b06 */
[----:B------:R4:W-:Y:S01]  /*1aba0*/  @!P0 ST.E.64 [R2.64], R84 ;  /* 0x0000005402008985 */ /* 0x0009e2000c101b06 */
[CC--:B-1----:R-:W-:Y:S02]  /*1abb0*/  @!P6 LEA R34, P0, R18.reuse, R0.reuse, 0x2 ;  /* 0x000000001222e211 */ /* 0x0c2fe400078010ff */
[----:B--2---:R-:W-:Y:S02]  /*1abc0*/  @!P5 LEA R32, P1, R15, R0, 0x2 ;  /* 0x000000000f20d211 */ /* 0x004fe400078210ff */
[----:B------:R-:W-:Y:S02]  /*1abd0*/  @!P6 LEA.HI.X R35, R18, R4, R42, 0x2, P0 ;  /* 0x000000041223e211 */ /* 0x000fe400000f142a */
[----:B---3--:R-:W-:-:S02]  /*1abe0*/  @!P4 LEA R30, P0, R13, R0, 0x2 ;  /* 0x000000000d1ec211 */ /* 0x008fc400078010ff */
[-C--:B------:R-:W-:Y:S01]  /*1abf0*/  @!P5 LEA.HI.X R33, R15, R4.reuse, R44, 0x2, P1 ;  /* 0x000000040f21d211 */ /* 0x080fe200008f142c */
[----:B------:R-:W-:Y:S01]  /*1ac00*/  @!P6 ST.E.64 [R34.64], R180 ;  /* 0x000000b42200e985 */ /* 0x000fe2000c101b06 */
[----:B------:R-:W-:Y:S02]  /*1ac10*/  ISETP.GE.AND P1, PT, R8, c[0x0][0x3c8], PT ;  /* 0x0000f20008007a0c */ /* 0x000fe40003f26270 */
[----:B------:R-:W-:Y:S01]  /*1ac20*/  @!P4 LEA.HI.X R31, R13, R4, R43, 0x2, P0 ;  /* 0x000000040d1fc211 */ /* 0x000fe200000f142b */
[----:B------:R-:W-:Y:S01]  /*1ac30*/  @!P5 ST.E.64 [R32.64], R174 ;  /* 0x000000ae2000d985 */ /* 0x000fe2000c101b06 */
[----:B------:R-:W-:Y:S02]  /*1ac40*/  @!P3 LEA R20, P0, R11, R0, 0x2 ;  /* 0x000000000b14b211 */ /* 0x000fe400078010ff */
[----:B------:R-:W-:Y:S01]  /*1ac50*/  ISETP.GE.AND P6, PT, R7, c[0x0][0x3c8], PT ;  /* 0x0000f20007007a0c */ /* 0x000fe20003fc6270 */
[----:B------:R-:W-:Y:S01]  /*1ac60*/  @!P4 ST.E.64 [R30.64], R126 ;  /* 0x0000007e1e00c985 */ /* 0x000fe2000c101b06 */
[----:B------:R-:W-:-:S02]  /*1ac70*/  @!P3 LEA.HI.X R21, R11, R4, R45, 0x2, P0 ;  /* 0x000000040b15b211 */ /* 0x000fc400000f142d */
[----:B------:R-:W-:Y:S02]  /*1ac80*/  @!P2 LEA R18, P0, R10, R0, 0x2 ;  /* 0x000000000a12a211 */ /* 0x000fe400078010ff */
[----:B------:R-:W-:Y:S01]  /*1ac90*/  ISETP.GE.AND P5, PT, R6, c[0x0][0x3c8], PT ;  /* 0x0000f20006007a0c */ /* 0x000fe20003fa6270 */
[----:B------:R1:W-:Y:S01]  /*1aca0*/  @!P3 ST.E.64 [R20.64], R118 ;  /* 0x000000761400b985 */ /* 0x0003e2000c101b06 */
[----:B------:R-:W-:Y:S02]  /*1acb0*/  @!P2 LEA.HI.X R19, R10, R4, R46, 0x2, P0 ;  /* 0x000000040a13a211 */ /* 0x000fe400000f142e */
[----:B----4-:R-:W-:Y:S02]  /*1acc0*/  @!P1 LEA R2, P0, R8, R0, 0x2 ;  /* 0x0000000008029211 */ /* 0x010fe400078010ff */
[----:B------:R-:W-:Y:S01]  /*1acd0*/  ISETP.GE.AND P4, PT, R14, c[0x0][0x3c8], PT ;  /* 0x0000f2000e007a0c */ /* 0x000fe20003f86270 */
[----:B------:R2:W-:Y:S01]  /*1ace0*/  @!P2 ST.E.64 [R18.64], R96 ;  /* 0x000000601200a985 */ /* 0x0005e2000c101b06 */
[----:B------:R-:W-:-:S02]  /*1acf0*/  @!P1 LEA.HI.X R3, R8, R4, R47, 0x2, P0 ;  /* 0x0000000408039211 */ /* 0x000fc400000f142f */
[----:B------:R-:W-:Y:S02]  /*1ad00*/  ISETP.GE.AND P3, PT, R12, c[0x0][0x3c8], PT ;  /* 0x0000f2000c007a0c */ /* 0x000fe40003f66270 */
[----:B------:R-:W-:Y:S01]  /*1ad10*/  ISETP.GE.AND P2, PT, R17, c[0x0][0x3c8], PT ;  /* 0x0000f20011007a0c */ /* 0x000fe20003f46270 */
        /* <DEDUP_REMOVED lines=23> */
[-C--:B------:R-:W-:Y:S01]  /*1ae90*/  @!P6 LEA R14, P0, R29, R0.reuse, 0x2 ;  /* 0x000000001d0ee211 */ /* 0x080fe200078010ff */
[----:B------:R4:W-:Y:S01]  /*1aea0*/  @!P1 ST.E.64 [R2.64], R66 ;  /* 0x0000004202009985 */ /* 0x0009e2000c101b06 */
[----:B------:R-:W-:Y:S02]  /*1aeb0*/  ISETP.GE.AND P2, PT, R25, c[0x0][0x3c8], PT ;  /* 0x0000f20019007a0c */ /* 0x000fe40003f46270 */
[----:B------:R-:W-:-:S02]  /*1aec0*/  @!P5 LEA R12, P1, R28, R0, 0x2 ;  /* 0x000000001c0cd211 */ /* 0x000fc400078210ff */
[-C--:B------:R-:W-:Y:S02]  /*1aed0*/  @!P6 LEA.HI.X R15, R29, R4.reuse, R54, 0x2, P0 ;  /* 0x000000041d0fe211 */ /* 0x080fe400000f1436 */
[----:B------:R-:W-:Y:S02]  /*1aee0*/  @!P5 LEA.HI.X R13, R28, R4, R56, 0x2, P1 ;  /* 0x000000041c0dd211 */ /* 0x000fe400008f1438 */
[----:B------:R-:W-:Y:S01]  /*1aef0*/  ISETP.GE.AND P1, PT, R24, c[0x0][0x3c8], PT ;  /* 0x0000f20018007a0c */ /* 0x000fe20003f26270 */
[----:B------:R4:W-:Y:S01]  /*1af00*/  @!P6 ST.E.64 [R14.64], R178 ;  /* 0x000000b20e00e985 */ /* 0x0009e2000c101b06 */
[----:B-1----:R-:W-:-:S03]  /*1af10*/  @!P4 LEA R10, P0, R27, R0, 0x2 ;  /* 0x000000001b0ac211 */ /* 0x002fc600078010ff */
[----:B------:R1:W-:Y:S01]  /*1af20*/  @!P5 ST.E.64 [R12.64], R170 ;  /* 0x000000aa0c00d985 */ /* 0x0003e2000c101b06 */
[----:B------:R-:W-:Y:S02]  /*1af30*/  @!P4 LEA.HI.X R11, R27, R4, R55, 0x2, P0 ;  /* 0x000000041b0bc211 */ /* 0x000fe400000f1437 */
[----:B--2---:R-:W-:-:S03]  /*1af40*/  @!P3 LEA R8, P0, R26, R0, 0x2 ;  /* 0x000000001a08b211 */ /* 0x004fc600078010ff */
[----:B------:R1:W-:Y:S01]  /*1af50*/  @!P4 ST.E.64 [R10.64], R82 ;  /* 0x000000520a00c985 */ /* 0x0003e2000c101b06 */
[----:B------:R-:W-:Y:S02]  /*1af60*/  @!P3 LEA.HI.X R9, R26, R4, R57, 0x2, P0 ;  /* 0x000000041a09b211 */ /* 0x000fe400000f1439 */
[----:B---3--:R-:W-:-:S03]  /*1af70*/  @!P2 LEA R6, P0, R25, R0, 0x2 ;  /* 0x000000001906a211 */ /* 0x008fc600078010ff */
[----:B------:R1:W-:Y:S01]  /*1af80*/  @!P3 ST.E.64 [R8.64], R78 ;  /* 0x0000004e0800b985 */ /* 0x0003e2000c101b06 */
[----:B------:R-:W-:Y:S02]  /*1af90*/  @!P2 LEA.HI.X R7, R25, R4, R58, 0x2, P0 ;  /* 0x000000041907a211 */ /* 0x000fe400000f143a */
[----:B----4-:R-:W-:-:S03]  /*1afa0*/  @!P1 LEA R2, P0, R24, R0, 0x2 ;  /* 0x0000000018029211 */ /* 0x010fc600078010ff */
        /* <DEDUP_REMOVED lines=9> */
.L_x_1115:
[----:B------:R-:W2:Y:S04]  /*1b040*/  LDL.LU R10, [R1+0x1c] ;  /* 0x00001c00010a7983 */ /* 0x000ea80000300800 */
[----:B------:R-:W3:Y:S01]  /*1b050*/  LDL R5, [R1] ;  /* 0x0000000001057983 */ /* 0x000ee20000100800 */
[----:B------:R-:W-:Y:S01]  /*1b060*/  ISETP.NE.U32.AND P0, PT, RZ, c[0x0][0x508], PT ;  /* 0x00014200ff007a0c */ /* 0x000fe20003f05070 */
[----:B------:R-:W-:Y:S01]  /*1b070*/  IMAD.MOV.U32 R8, RZ, RZ, 0x4 ;  /* 0x00000004ff087424 */ /* 0x000fe200078e00ff */
[----:B------:R-:W-:Y:S01]  /*1b080*/  ISETP.NE.U32.AND P2, PT, RZ, c[0x0][0x500], PT ;  /* 0x00014000ff007a0c */ /* 0x000fe20003f45070 */
[----:B------:R-:W-:Y:S01]  /*1b090*/  IMAD.MOV.U32 R2, RZ, RZ, RZ ;  /* 0x000000ffff027224 */ /* 0x000fe200078e00ff */
[----:B------:R-:W-:Y:S01]  /*1b0a0*/  ISETP.NE.AND.EX P1, PT, RZ, c[0x0][0x50c], PT, P0 ;  /* 0x00014300ff007a0c */ /* 0x000fe20003f25300 */
[----:B------:R-:W-:Y:S01]  /*1b0b0*/  IMAD.MOV.U32 R15, RZ, RZ, c[0x0][0x388] ;  /* 0x0000e200ff0f7624 */ /* 0x000fe200078e00ff */
[----:B------:R-:W-:-:S02]  /*1b0c0*/  ISETP.NE.AND.EX P2, PT, RZ, c[0x0][0x504], PT, P2 ;  /* 0x00014100ff007a0c */ /* 0x000fc40003f45320 */
[----:B---3--:R-:W-:Y:S01]  /*1b0d0*/  SHF.R.S32.HI R3, RZ, 0x1f, R5 ;  /* 0x0000001fff037819 */ /* 0x008fe20000011405 */
[----:B------:R-:W-:-:S08]  /*1b0e0*/  IMAD.WIDE R8, R5, R8, c[0x0][0x500] ;  /* 0x0001400005087625 */ /* 0x000fd000078e0208 */
[----:B------:R-:W-:-:S04]  /*1b0f0*/  @P1 LEA R6, P0, R5, c[0x0][0x508], 0x2 ;  /* 0x0001420005061a11 */ /* 0x000fc800078010ff */
[----:B------:R-:W-:Y:S01]  /*1b100*/  @P1 LEA.HI.X R7, R5, c[0x0][0x50c], R3, 0x2, P0 ;  /* 0x0001430005071a11 */ /* 0x000fe200000f1403 */
        /* <DEDUP_REMOVED lines=9> */
.L_x_1136:
[----:B---3--:R-:W2:Y:S01]  /*1b1a0*/  S2R R6, SR_TID.X ;  /* 0x0000000000067919 */ /* 0x008ea20000002100 */
[----:B------:R-:W-:Y:S01]  /*1b1b0*/  BSSY B0, `(.L_x_1137) ;  /* 0x0000037000007945 */ /* 0x000fe20003800000 */
[----:B------:R-:W-:Y:S02]  /*1b1c0*/  SEL R5, R5, RZ, !P2 ;  /* 0x000000ff05057207 */ /* 0x000fe40005000000 */
[----:B------:R-:W-:-:S02]  /*1b1d0*/  SEL R22, R3, RZ, !P2 ;  /* 0x000000ff03167207 */ /* 0x000fc40005000000 */
[----:B-1---5:R-:W-:Y:S02]  /*1b1e0*/  SHF.R.S32.HI R18, RZ, 0x1f, R2 ;  /* 0x0000001fff127819 */ /* 0x022fe40000011402 */
        /* <DEDUP_REMOVED lines=51> */
.L_x_1138:
[----:B------:R-:W-:Y:S05]  /*1b520*/  BSYNC B0 ;  /* 0x0000000000007941 */ /* 0x000fea0003800000 */
.L_x_1137:
        /* <DEDUP_REMOVED lines=42> */
.L_x_1194:
[----:B------:R-:W-:Y:S05]  /*1b7d0*/  BRA.DIV ~URZ, `(.L_x_1140) ;  /* 0x000023327f007947 */ /* 0x000fea000b800000 */
[----:B------:R3:W4:Y:S02]  /*1b7e0*/  SHFL.IDX PT, R2, R14, RZ, 0x181f ;  /* 0x00181fff0e027589 */ /* 0x00072400000e0000 */
.L_x_1195:
        /* <DEDUP_REMOVED lines=19> */
.L_x_1142:
[----:B------:R-:W-:Y:S05]  /*1b920*/  BSYNC B0 ;  /* 0x0000000000007941 */ /* 0x000fea0003800000 */
.L_x_1141:
[----:B------:R-:W-:Y:S05]  /*1b930*/  BRA.DIV ~URZ, `(.L_x_1143) ;  /* 0x000022427f007947 */ /* 0x000fea000b800000 */
[----:B--2---:R2:W1:Y:S04]  /*1b940*/  SHFL.IDX PT, R10, R11, 0x1, 0x181f ;  /* 0x00381f000b0a7f89 */ /* 0x00446800000e0000 */
[----:B----4-:R2:W4:Y:S02]  /*1b950*/  SHFL.IDX PT, R2, R14, 0x1, 0x181f ;  /* 0x00381f000e027f89 */ /* 0x01052400000e0000 */
.L_x_1196:
        /* <DEDUP_REMOVED lines=13> */
[----:B------:R1:W-:Y:S04]  /*1ba30*/  @!P2 ST.E.128 [R8.64], RZ ;  /* 0x000000ff0800a985 */ /* 0x0003e8000c101d06 */
[----:B------:R1:W-:Y:S04]  /*1ba40*/  @!P1 ST.E.128 [R6.64], RZ ;  /* 0x000000ff06009985 */ /* 0x0003e8000c101d06 */
[----:B------:R1:W-:Y:S02]  /*1ba50*/  @!P0 ST.E.128 [R2.64], RZ ;  /* 0x000000ff02008985 */ /* 0x0003e4000c101d06 */
.L_x_1145:
[----:B------:R-:W-:Y:S05]  /*1ba60*/  BSYNC B0 ;  /* 0x0000000000007941 */ /* 0x000fea0003800000 */
.L_x_1144:
[----:B------:R-:W-:Y:S05]  /*1ba70*/  BRA.DIV ~URZ, `(.L_x_1146) ;  /* 0x000021d27f007947 */ /* 0x000fea000b800000 */
[----:B-1----:R1:W2:Y:S02]  /*1ba80*/  SHFL.IDX PT, R10, R11, 0x2, 0x181f ;  /* 0x00581f000b0a7f89 */ /* 0x0022a400000e0000 */
.L_x_1197:
[----:B------:R-:W-:Y:S05]  /*1ba90*/  BRA.DIV ~URZ, `(.L_x_1147) ;  /* 0x000022227f007947 */ /* 0x000fea000b800000 */
[----:B----4-:R4:W1:Y:S02]  /*1baa0*/  SHFL.IDX PT, R2, R14, 0x2, 0x181f ;  /* 0x00581f000e027f89 */ /* 0x01086400000e0000 */
.L_x_1198:
        /* <DEDUP_REMOVED lines=16> */
.L_x_1149:
[----:B------:R-:W-:Y:S05]  /*1bbb0*/  BSYNC B0 ;  /* 0x0000000000007941 */ /* 0x000fea0003800000 */
.L_x_1148:
[----:B------:R-:W-:Y:S05]  /*1bbc0*/  BRA.DIV ~URZ, `(.L_x_1150) ;  /* 0x000021627f007947 */ /* 0x000fea000b800000 */
[----:B--2---:R2:W3:Y:S04]  /*1bbd0*/  SHFL.IDX PT, R10, R11, 0x3, 0x181f ;  /* 0x00781f000b0a7f89 */ /* 0x0044e800000e0000 */
[----:B-1----:R2:W1:Y:S02]  /*1bbe0*/  SHFL.IDX PT, R2, R14, 0x3, 0x181f ;  /* 0x00781f000e027f89 */ /* 0x00246400000e0000 */
.L_x_1199:
[----:B------:R-:W-:-:S04]  /*1bbf0*/  IADD3 R13, R13, 0x60, RZ ;  /* 0x000000600d0d7810 */ /* 0x000fc80007ffe0ff */
        /* <DEDUP_REMOVED lines=8> */
[-C--:B---3--:R-:W-:Y:S02]  /*1bc80*/  @!P2 LEA.HI.X R9, R242, R10.reuse, R16, 0x1, P5 ;  /* 0x0000000af209a211 */ /* 0x088fe400028f0c10 */
[-C--:B------:R-:W-:Y:S02]  /*1bc90*/  @!P1 LEA.HI.X R7, R4, R10.reuse, R17, 0x1, P4 ;  /* 0x0000000a04079211 */ /* 0x080fe400020f0c11 */
[----:B------:R-:W-:Y:S01]  /*1bca0*/  @!P0 LEA.HI.X R3, R0, R10, R15, 0x1, P3 ;  /* 0x0000000a00038211 */ /* 0x000fe200018f0c0f */
[----:B------:R1:W-:Y:S04]  /*1bcb0*/  @!P2 ST.E.128 [R8.64], RZ ;  /* 0x000000ff0800a985 */ /* 0x0003e8000c101d06 */
[----:B------:R1:W-:Y:S04]  /*1bcc0*/  @!P1 ST.E.128 [R6.64], RZ ;  /* 0x000000ff06009985 */ /* 0x0003e8000c101d06 */
[----:B------:R1:W-:Y:S02]  /*1bcd0*/  @!P0 ST.E.128 [R2.64], RZ ;  /* 0x000000ff02008985 */ /* 0x0003e4000c101d06 */
.L_x_1130:
[----:B------:R-:W-:Y:S05]  /*1bce0*/  BSYNC B1 ;  /* 0x0000000000017941 */ /* 0x000fea0003800000 */
.L_x_1114:
[----:B--2---:R-:W2:Y:S02]  /*1bcf0*/  LDL R0, [R1+0x48] ;  /* 0x0000480001007983 */ /* 0x004ea40000100800 */
[----:B--2---:R-:W-:-:S13]  /*1bd00*/  ISETP.NE.AND P0, PT, R0, RZ, PT ;  /* 0x000000ff0000720c */ /* 0x004fda0003f05270 */
[----:B------:R-:W-:Y:S01]  /*1bd10*/  @P0 WARPSYNC 0xffffffff ;  /* 0xffffffff00000948 */ /* 0x000fe20003800000 */
[----:B------:R-:W-:Y:S06]  /*1bd20*/  @P0 BAR.SYNC.DEFER_BLOCKING 0x5, 0x100 ;  /* 0x0144000000000b1d */ /* 0x000fec0000010000 */
[----:B------:R-:W2:Y:S04]  /*1bd30*/  @P0 LDS.128 R248, [0x18100] ;  /* 0x01810000fff80984 */ /* 0x000ea80000000c00 */
[----:B------:R-:W-:Y:S06]  /*1bd40*/  @P0 BAR.ARV 0x4, 0x100 ;  /* 0x0104000000000b1d */ /* 0x000fec0000002000 */
[----:B------:R-:W-:Y:S05]  /*1bd50*/  @P0 BRA `(.L_x_1151) ;  /* 0x00000f5000000947 */ /* 0x000fea0003800000 */
[----:B------:R-:W5:Y:S01]  /*1bd60*/  S2R R0, SR_TID.X ;  /* 0x0000000000007919 */ /* 0x000f620000002100 */
[----:B-1----:R-:W-:Y:S01]  /*1bd70*/  IMAD.MOV.U32 R7, RZ, RZ, RZ ;  /* 0x000000ffff077224 */ /* 0x002fe200078e00ff */
[----:B-----5:R-:W-:-:S04]  /*1bd80*/  LOP3.LUT R13, R0, 0x1f, RZ, 0xc0, !PT ;  /* 0x0000001f000d7812 */ /* 0x020fc800078ec0ff */
[----:B------:R-:W-:Y:S01]  /*1bd90*/  ISETP.NE.AND P6, PT, R13, 0x1f, PT ;  /* 0x0000001f0d00780c */ /* 0x000fe20003fc5270 */
[----:B------:R-:W-:Y:S10]  /*1bda0*/  BRA.DIV ~URZ, `(.L_x_1152) ;  /* 0x000020527f007947 */ /* 0x000ff4000b800000 */
[----:B---3--:R1:W3:Y:S02]  /*1bdb0*/  SHFL.IDX PT, R10, R86, RZ, 0x1f ;  /* 0x00001fff560a7589 */ /* 0x0082e400000e0000 */
.L_x_1200:
[----:B------:R-:W-:Y:S05]  /*1bdc0*/  BRA.DIV ~URZ, `(.L_x_1153) ;  /* 0x000020a27f007947 */ /* 0x000fea000b800000 */
[----:B------:R1:W4:Y:S02]  /*1bdd0*/  SHFL.IDX PT, R8, R86, 0x1, 0x1f ;  /* 0x00201f0056087f89 */ /* 0x00032400000e0000 */
.L_x_1201:
[----:B--2---:R-:W-:Y:S02]  /*1bde0*/  IMAD.IADD R0, R251, 0x1, R13 ;  /* 0x00000001fb007824 */ /* 0x004fe400078e020d */
[----:B------:R-:W-:-:S03]  /*1bdf0*/  IMAD.MOV.U32 R6, RZ, RZ, RZ ;  /* 0x000000ffff067224 */ /* 0x000fc600078e00ff */
[----:B------:R-:W-:-:S13]  /*1be00*/  ISETP.GE.OR P0, PT, R0, c[0x0][0x53c], !P6 ;  /* 0x00014f0000007a0c */ /* 0x000fda0007706670 */
[----:B----4-:R-:W-:Y:S01]  /*1be10*/  @!P0 MOV R2, 0x4 ;  /* 0x0000000400028802 */ /* 0x010fe20000000f00 */
[----:B------:R-:W-:-:S04]  /*1be20*/  @!P0 IMAD.MOV.U32 R4, RZ, RZ, 0x4 ;  /* 0x00000004ff048424 */ /* 0x000fc800078e00ff */
[----:B------:R-:W-:-:S04]  /*1be30*/  @!P0 IMAD.WIDE R4, R0, R4, c[0x0][0x580] ;  /* 0x0001600000048625 */ /* 0x000fc800078e0204 */
[----:B------:R-:W-:Y:S01]  /*1be40*/  @!P0 IMAD.WIDE R2, R0, R2, c[0x0][0x578] ;  /* 0x00015e0000028625 */ /* 0x000fe200078e0202 */
[----:B------:R-:W2:Y:S04]  /*1be50*/  @!P0 LDG.E R6, [R4.64] ;  /* 0x0000000604068981 */ /* 0x000ea8000c1e1900 */
[----:B------:R-:W2:Y:S01]  /*1be60*/  @!P0 LDG.E R7, [R2.64] ;  /* 0x0000000602078981 */ /* 0x000ea2000c1e1900 */
[C---:B------:R-:W-:Y:S02]  /*1be70*/  ISETP.GE.U32.AND P4, PT, R13.reuse, 0x10, PT ;  /* 0x000000100d00780c */ /* 0x040fe40003f86070 */
[C---:B------:R-:W-:Y:S02]  /*1be80*/  ISETP.GE.U32.AND P3, PT, R13.reuse, 0x8, PT ;  /* 0x000000080d00780c */ /* 0x040fe40003f66070 */
[----:B------:R-:W-:-:S02]  /*1be90*/  ISETP.GE.U32.AND P2, PT, R13, 0x4, PT ;  /* 0x000000040d00780c */ /* 0x000fc40003f46070 */
[C---:B------:R-:W-:Y:S02]  /*1bea0*/  ISETP.GE.U32.AND P1, PT, R13.reuse, 0x2, PT ;  /* 0x000000020d00780c */ /* 0x040fe40003f26070 */
[----:B------:R-:W-:Y:S02]  /*1beb0*/  ISETP.NE.AND P5, PT, R13, RZ, PT ;  /* 0x000000ff0d00720c */ /* 0x000fe40003fa5270 */
[----:B------:R-:W-:Y:S01]  /*1bec0*/  MOV R12, RZ ;  /* 0x000000ff000c7202 */ /* 0x000fe20000000f00 */
[----:B--2---:R-:W-:Y:S01]  /*1bed0*/  IMAD R4, R7, R6, RZ ;  /* 0x0000000607047224 */ /* 0x004fe200078e02ff */
[----:B------:R-:W-:Y:S07]  /*1bee0*/  BRA.DIV ~URZ, `(.L_x_1154) ;  /* 0x00001ff27f007947 */ /* 0x000fee000b800000 */
[----:B------:R2:W4:Y:S02]  /*1bef0*/  SHFL.UP PT, R5, R4, 0x1, RZ ;  /* 0x0420000004057989 */ /* 0x00052400000e00ff */
.L_x_1202:
[----:B----4-:R-:W-:-:S04]  /*1bf00*/  SEL R5, R5, RZ, P5 ;  /* 0x000000ff05057207 */ /* 0x010fc80002800000 */
[----:B--2---:R-:W-:Y:S01]  /*1bf10*/  IADD3 R4, R4, R5, RZ ;  /* 0x0000000504047210 */ /* 0x004fe20007ffe0ff */
[----:B------:R-:W-:Y:S05]  /*1bf20*/  BRA.DIV ~URZ, `(.L_x_1155) ;  /* 0x000020027f007947 */ /* 0x000fea000b800000 */
        /* <DEDUP_REMOVED lines=12> */
[----:B------:R2:W4:Y:S02]  /*1bff0*/  SHFL.IDX PT, R0, R4, 0x1f, 0x1f ;  /* 0x03e01f0004007f89 */ /* 0x00052400000e0000 */
.L_x_1203:
[----:B----4-:R-:W-:Y:S01]  /*1c000*/  IMAD R0, R0, c[0x0][0x538], RZ ;  /* 0x00014e0000007a24 */ /* 0x010fe200078e02ff */
[----:B------:R-:W-:Y:S04]  /*1c010*/  BSSY B1, `(.L_x_1156) ;  /* 0x00000c4000017945 */ /* 0x000fe80003800000 */
[----:B------:R-:W-:-:S04]  /*1c020*/  IADD3 R8, R0, R8, RZ ;  /* 0x0000000800087210 */ /* 0x000fc80007ffe0ff */
[----:B---3--:R-:W-:-:S13]  /*1c030*/  ISETP.GT.AND P0, PT, R8, R10, PT ;  /* 0x0000000a0800720c */ /* 0x008fda0003f04270 */
[----:B------:R-:W-:Y:S05]  /*1c040*/  @P0 BRA `(.L_x_1157) ;  /* 0x0000024000000947 */ /* 0x000fea0003800000 */
.L_x_1161:
[----:B------:R-:W-:-:S04]  /*1c050*/  IADD3 R0, R251, 0x1f, RZ ;  /* 0x0000001ffb007810 */ /* 0x000fc80007ffe0ff */
[----:B------:R-:W-:-:S13]  /*1c060*/  ISETP.GE.AND P0, PT, R0, c[0x0][0x53c], PT ;  /* 0x00014f0000007a0c */ /* 0x000fda0003f06270 */
[----:B------:R-:W-:Y:S05]  /*1c070*/  @P0 BRA `(.L_x_1158) ;  /* 0x00000b9000000947 */ /* 0x000fea0003800000 */
[----:B------:R-:W-:Y:S01]  /*1c080*/  MOV R251, R0 ;  /* 0x0000000000fb7202 */ /* 0x000fe20000000f00 */
[----:B------:R-:W-:-:S03]  /*1c090*/  CS2R R6, SRZ ;  /* 0x0000000000067805 */ /* 0x000fc6000001ff00 */
[----:B------:R-:W-:-:S04]  /*1c0a0*/  IADD3 R0, R251, R13, RZ ;  /* 0x0000000dfb007210 */ /* 0x000fc80007ffe0ff */
[----:B------:R-:W-:-:S13]  /*1c0b0*/  ISETP.GE.OR P0, PT, R0, c[0x0][0x53c], !P6 ;  /* 0x00014f0000007a0c */ /* 0x000fda0007706670 */
[----:B--2---:R-:W-:Y:S02]  /*1c0c0*/  @!P0 MOV R4, 0x4 ;  /* 0x0000000400048802 */ /* 0x004fe40000000f00 */
[----:B------:R-:W-:-:S03]  /*1c0d0*/  @!P0 MOV R2, 0x4 ;  /* 0x0000000400028802 */ /* 0x000fc60000000f00 */
[----:B------:R-:W-:-:S04]  /*1c0e0*/  @!P0 IMAD.WIDE R4, R0, R4, c[0x0][0x580] ;  /* 0x0001600000048625 */ /* 0x000fc800078e0204 */
[----:B------:R-:W-:Y:S01]  /*1c0f0*/  @!P0 IMAD.WIDE R2, R0, R2, c[0x0][0x578] ;  /* 0x00015e0000028625 */ /* 0x000fe200078e0202 */
[----:B------:R-:W2:Y:S04]  /*1c100*/  @!P0 LDG.E R6, [R4.64] ;  /* 0x0000000604068981 */ /* 0x000ea8000c1e1900 */
[----:B------:R-:W2:Y:S02]  /*1c110*/  @!P0 LDG.E R7, [R2.64] ;  /* 0x0000000602078981 */ /* 0x000ea4000c1e1900 */
[----:B--2---:R-:W-:Y:S01]  /*1c120*/  IMAD R0, R7, R6, RZ ;  /* 0x0000000607007224 */ /* 0x004fe200078e02ff */
[----:B------:R-:W-:Y:S05]  /*1c130*/  BRA.DIV ~URZ, `(.L_x_1159) ;  /* 0x00001fe27f007947 */ /* 0x000fea000b800000 */
[----:B------:R2:W3:Y:S02]  /*1c140*/  SHFL.UP PT, R2, R0, 0x1, RZ ;  /* 0x0420000000027989 */ /* 0x0004e400000e00ff */
.L_x_1204:
[----:B---3--:R-:W-:-:S04]  /*1c150*/  SEL R2, R2, RZ, P5 ;  /* 0x000000ff02027207 */ /* 0x008fc80002800000 */
        /* <DEDUP_REMOVED lines=14> */
[----:B------:R2:W3:Y:S02]  /*1c240*/  SHFL.IDX PT, R0, R4, 0x1f, 0x1f ;  /* 0x03e01f0004007f89 */ /* 0x0004e400000e0000 */
.L_x_1205:
[----:B---3--:R-:W-:-:S05]  /*1c250*/  IMAD R0, R0, c[0x0][0x538], RZ ;  /* 0x00014e0000007a24 */ /* 0x008fca00078e02ff */
[----:B------:R-:W-:-:S04]  /*1c260*/  IADD3 R8, R0, R8, RZ ;  /* 0x0000000800087210 */ /* 0x000fc80007ffe0ff */
[----:B------:R-:W-:-:S13]  /*1c270*/  ISETP.GT.AND P0, PT, R8, R10, PT ;  /* 0x0000000a0800720c */ /* 0x000fda0003f04270 */
[----:B-12---:R-:W-:Y:S05]  /*1c280*/  @!P0 BRA `(.L_x_1161) ;  /* 0xfffffdc000008947 */ /* 0x006fea000383ffff */
.L_x_1157:
[----:B------:R-:W-:-:S05]  /*1c290*/  IADD3 R8, -R0, R8, RZ ;  /* 0x0000000800087210 */ /* 0x000fca0007ffe1ff */
[----:B------:R-:W-:-:S05]  /*1c2a0*/  IMAD R0, R4, c[0x0][0x538], R8 ;  /* 0x00014e0004007a24 */ /* 0x000fca00078e0208 */
[----:B------:R-:W-:Y:S01]  /*1c2b0*/  ISETP.GT.AND P0, PT, R0, R10, PT ;  /* 0x0000000a0000720c */ /* 0x000fe20003f04270 */
[----:B------:R-:W-:-:S12]  /*1c2c0*/  BRA.DIV ~URZ, `(.L_x_1162) ;  /* 0x000020727f007947 */ /* 0x000fd8000b800000 */
[----:B------:R-:W-:-:S04]  /*1c2d0*/  VOTE.ANY R11, PT, !P0 ;  /* 0x00000000000b7806 */ /* 0x000fc800040e0100 */
.L_x_1206:
[----:B------:R-:W3:Y:S02]  /*1c2e0*/  POPC R0, R11 ;  /* 0x0000000b00007309 */ /* 0x000ee40000000000 */
[----:B---3--:R-:W-:Y:S01]  /*1c2f0*/  IADD3 R251, R0, R251, RZ ;  /* 0x000000fb00fb7210 */ /* 0x008fe20007ffe0ff */
[----:B------:R-:W-:Y:S05]  /*1c300*/  BRA.DIV ~URZ, `(.L_x_1163) ;  /* 0x000020827f007947 */ /* 0x000fea000b800000 */
[----:B------:R3:W4:Y:S04]  /*1c310*/  SHFL.IDX PT, R6, R6, R0, 0x1f ;  /* 0x00001f0006067589 */ /* 0x00072800000e0000 */
[----:B------:R3:W1:Y:S02]  /*1c320*/  SHFL.IDX PT, R7, R7, R0, 0x1f ;  /* 0x00001f0007077589 */ /* 0x00066400000e0000 */
.L_x_1207:
[----:B------:R-:W-:Y:S01]  /*1c330*/  ISETP.NE.AND P0, PT, R11, RZ, PT ;  /* 0x000000ff0b00720c */ /* 0x000fe20003f05270 */
[----:B------:R-:W-:-:S12]  /*1c340*/  BSSY B0, `(.L_x_1164) ;  /* 0x0000005000007945 */ /* 0x000fd80003800000 */
[----:B------:R-:W-:Y:S05]  /*1c350*/  @!P0 BRA `(.L_x_1165) ;  /* 0x0000003000008947 */ /* 0x000fea0003800000 */
[----:B---3--:R-:W-:Y:S01]  /*1c360*/  IADD3 R0, R0, -0x1, RZ ;  /* 0xffffffff00007810 */ /* 0x008fe20007ffe0ff */
[----:B------:R-:W-:Y:S05]  /*1c370*/  BRA.DIV ~URZ, `(.L_x_1166) ;  /* 0x000020e27f007947 */ /* 0x000fea000b800000 */
[----:B------:R3:W2:Y:S02]  /*1c380*/  SHFL.IDX PT, R12, R4, R0, 0x1f ;  /* 0x00001f00040c7589 */ /* 0x0006a400000e0000 */
.L_x_1165:
[----:B------:R-:W-:Y:S05]  /*1c390*/  BSYNC B0 ;  /* 0x0000000000007941 */ /* 0x000fea0003800000 */
.L_x_1164:
[----:B-1----:R-:W-:Y:S01]  /*1c3a0*/  ISETP.NE.AND P0, PT, R7, 0x1, PT ;  /* 0x000000010700780c */ /* 0x002fe20003f05270 */
[----:B--2---:R-:W-:Y:S01]  /*1c3b0*/  IMAD R248, R12, c[0x0][0x538], R8 ;  /* 0x00014e000cf87a24 */ /* 0x004fe200078e0208 */
[----:B------:R-:W-:Y:S04]  /*1c3c0*/  BSSY B0, `(.L_x_1167) ;  /* 0x0000081000007945 */ /* 0x000fe80003800000 */
[----:B------:R-:W-:-:S07]  /*1c3d0*/  IADD3 R3, -R248, R10, RZ ;  /* 0x0000000af8037210 */ /* 0x000fce0007ffe1ff */
[----:B------:R-:W-:Y:S05]  /*1c3e0*/  @!P0 BRA `(.L_x_1168) ;  /* 0x000003e000008947 */ /* 0x000fea0003800000 */
[-C--:B----4-:R-:W-:Y:S01]  /*1c3f0*/  IABS R2, R6.reuse ;  /* 0x0000000600027213 */ /* 0x090fe20000000000 */
[----:B------:R-:W-:Y:S01]  /*1c400*/  IMAD.MOV.U32 R8, RZ, RZ, RZ ;  /* 0x000000ffff087224 */ /* 0x000fe200078e00ff */
[----:B------:R-:W-:Y:S02]  /*1c410*/  IABS R10, R6 ;  /* 0x00000006000a7213 */ /* 0x000fe40000000000 */
[----:B---3--:R-:W1:Y:S08]  /*1c420*/  I2F.RP R0, R2 ;  /* 0x0000000200007306 */ /* 0x008e700000209400 */
        /* <DEDUP_REMOVED lines=58> */
.L_x_1168:
[----:B---3--:R-:W-:-:S04]  /*1c7d0*/  IMAD.MOV.U32 R4, RZ, RZ, 0x4 ;  /* 0x00000004ff047424 */ /* 0x008fc800078e00ff */
[----:B------:R-:W-:-:S05]  /*1c7e0*/  IMAD.WIDE R4, R251, R4, c[0x0][0x590] ;  /* 0x00016400fb047625 */ /* 0x000fca00078e0204 */
        /* <DEDUP_REMOVED lines=62> */
.L_x_1169:
[----:B------:R-:W-:Y:S05]  /*1cbd0*/  BSYNC B0 ;  /* 0x0000000000007941 */ /* 0x000fea0003800000 */
.L_x_1167:
[----:B------:R-:W-:-:S04]  /*1cbe0*/  LOP3.LUT R2, RZ, R2, RZ, 0x33, !PT ;  /* 0x00000002ff027212 */ /* 0x000fc800078e33ff */
[----:B------:R-:W-:Y:S01]  /*1cbf0*/  IADD3 R249, R2, R6, RZ ;  /* 0x0000000602f97210 */ /* 0x000fe20007ffe0ff */
[----:B------:R-:W-:Y:S05]  /*1cc00*/  BRA `(.L_x_1170) ;  /* 0x0000004000007947 */ /* 0x000fea0003800000 */
.L_x_1158:
[----:B------:R-:W-:Y:S01]  /*1cc10*/  IMAD.MOV.U32 R248, RZ, RZ, R10 ;  /* 0x000000fffff87224 */ /* 0x000fe200078e000a */
[----:B------:R-:W-:Y:S01]  /*1cc20*/  MOV R250, RZ ;  /* 0x000000ff00fa7202 */ /* 0x000fe20000000f00 */
[----:B------:R-:W-:Y:S01]  /*1cc30*/  IMAD.MOV.U32 R249, RZ, RZ, RZ ;  /* 0x000000fffff97224 */ /* 0x000fe200078e00ff */
[----:B------:R-:W-:Y:S02]  /*1cc40*/  MOV R251, c[0x0][0x53c] ;  /* 0x00014f0000fb7a02 */ /* 0x000fe40000000f00 */
.L_x_1170:
[----:B------:R-:W-:Y:S05]  /*1cc50*/  BSYNC B1 ;  /* 0x0000000000017941 */ /* 0x000fea0003800000 */
.L_x_1156:
[----:B------:R-:W-:Y:S01]  /*1cc60*/  WARPSYNC 0xffffffff ;  /* 0xffffffff00007948 */ /* 0x000fe20003800000 */
[----:B------:R-:W-:Y:S01]  /*1cc70*/  BAR.SYNC.DEFER_BLOCKING 0x4, 0x100 ;  /* 0x0104000000007b1d */ /* 0x000fe20000010000 */
[----:B------:R-:W-:-:S13]  /*1cc80*/  ISETP.NE.AND P0, PT, R13, RZ, PT ;  /* 0x000000ff0d00720c */ /* 0x000fda0003f05270 */
[----:B------:R3:W-:Y:S04]  /*1cc90*/  @!P0 STS.128 [0x18100], R248 ;  /* 0x018100f8ff008388 */ /* 0x0007e80000000c00 */
[----:B------:R-:W-:Y:S06]  /*1cca0*/  BAR.ARV 0x5, 0x100 ;  /* 0x0144000000007b1d */ /* 0x000fec0000002000 */
.L_x_1151:
[----:B--2---:R-:W-:-:S13]  /*1ccb0*/  ISETP.GE.AND P0, PT, R251, c[0x0][0x53c], PT ;  /* 0x00014f00fb007a0c */ /* 0x004fda0003f06270 */
[----:B-1-34-:R-:W-:Y:S01]  /*1ccc0*/  @P0 CALL.REL.NOINC `(.L_x_1171) ;  /* 0x0000001000000944 */ /* 0x01afe20003c00000 */
[----:B------:R-:W-:Y:S05]  /*1ccd0*/  BRA `(.L_x_1172) ;  /* 0xfffe4d2000007947 */ /* 0x000fea000383ffff */
.L_x_1171:
[----:B------:R-:W-:Y:S05]  /*1cce0*/  EXIT ;  /* 0x000000000000794d */ /* 0x000fea0003800000 */
.L_x_1002:
[----:B------:R-:W-:Y:S01]  /*1ccf0*/  IMAD.MOV.U32 R0, RZ, RZ, R4 ;  /* 0x000000ffff007224 */ /* 0x000fe200078e0004 */
[----:B------:R-:W-:Y:S02]  /*1cd00*/  MOV R2, 0x1 ;  /* 0x0000000100027802 */ /* 0x000fe40000000f00 */
[----:B------:R-:W-:Y:S02]  /*1cd10*/  MOV R3, 0x1cd30 ;  /* 0x0001cd3000037802 */ /* 0x000fe40000000f00 */
[----:B--2---:R-:W-:Y:S05]  /*1cd20*/  CALL.REL.NOINC `($__internal_24_$__cuda_sm70_shflsync_up_p) ;  /* 0x0000184000007944 */ /* 0x004fea0003c00000 */
[----:B------:R-:W-:Y:S01]  /*1cd30*/  MOV R0, R5 ;  /* 0x0000000500007202 */ /* 0x000fe20000000f00 */
[----:B------:R-:W-:Y:S05]  /*1cd40*/  BRA `(.L_x_1173) ;  /* 0xfffe371000007947 */ /* 0x000fea000383ffff */
.L_x_1003:
[----:B------:R-:W-:Y:S01]  /*1cd50*/  IMAD.MOV.U32 R0, RZ, RZ, R4 ;  /* 0x000000ffff007224 */ /* 0x000fe200078e0004 */
[----:B------:R-:W-:Y:S02]  /*1cd60*/  MOV R2, 0x2 ;  /* 0x0000000200027802 */ /* 0x000fe40000000f00 */
[----:B------:R-:W-:Y:S02]  /*1cd70*/  MOV R3, 0x1cd90 ;  /* 0x0001cd9000037802 */ /* 0x000fe40000000f00 */
[----:B--2---:R-:W-:Y:S05]  /*1cd80*/  CALL.REL.NOINC `($__internal_24_$__cuda_sm70_shflsync_up_p) ;  /* 0x000017e000007944 */ /* 0x004fea0003c00000 */
[----:B------:R-:W-:Y:S02]  /*1cd90*/  SEL R5, R5, RZ, P4 ;  /* 0x000000ff05057207 */ /* 0x000fe40002000000 */
[----:B------:R-:W-:Y:S02]  /*1cda0*/  MOV R2, 0x4 ;  /* 0x0000000400027802 */ /* 0x000fe40000000f00 */
[----:B------:R-:W-:Y:S01]  /*1cdb0*/  MOV R3, 0x1cdf0 ;  /* 0x0001cdf000037802 */ /* 0x000fe20000000f00 */
[----:B------:R-:W-:-:S04]  /*1cdc0*/  IMAD.IADD R4, R4, 0x1, R5 ;  /* 0x0000000104047824 */ /* 0x000fc800078e0205 */
[----:B------:R-:W-:Y:S02]  /*1cdd0*/  IMAD.MOV.U32 R0, RZ, RZ, R4 ;  /* 0x000000ffff007224 */ /* 0x000fe400078e0004 */
[----:B------:R-:W-:Y:S05]  /*1cde0*/  CALL.REL.NOINC `($__internal_24_$__cuda_sm70_shflsync_up_p) ;  /* 0x0000178000007944 */ /* 0x000fea0003c00000 */
        /* <DEDUP_REMOVED lines=15> */
[----:B------:R-:W-:Y:S02]  /*1cee0*/  IMAD.IADD R4, R4, 0x1, R5 ;  /* 0x0000000104047824 */ /* 0x000fe400078e0205 */
[----:B------:R-:W-:Y:S02]  /*1cef0*/  IMAD.MOV.U32 R5, RZ, RZ, 0x1f ;  /* 0x0000001fff057424 */ /* 0x000fe400078e00ff */
[----:B------:R-:W-:Y:S02]  /*1cf00*/  IMAD.MOV.U32 R9, RZ, RZ, R4 ;  /* 0x000000ffff097224 */ /* 0x000fe400078e0004 */
[----:B------:R-:W-:Y:S05]  /*1cf10*/  CALL.REL.NOINC `($__internal_23_$__cuda_sm70_shflsync_idx_p) ;  /* 0x0000160000007944 */ /* 0x000fea0003c00000 */
[----:B------:R-:W-:Y:S01]  /*1cf20*/  MOV R0, R5 ;  /* 0x0000000500007202 */ /* 0x000fe20000000f00 */
[----:B------:R-:W-:Y:S05]  /*1cf30*/  BRA `(.L_x_1174) ;  /* 0xfffe362000007947 */ /* 0x000fea000383ffff */
.L_x_1005:
[----:B------:R-:W-:Y:S02]  /*1cf40*/  SEL R0, RZ, 0x1, P0 ;  /* 0x00000001ff007807 */ /* 0x000fe40000000000 */
[----:B------:R-:W-:-:S02]  /*1cf50*/  MOV R2, 0x1cf70 ;  /* 0x0001cf7000027802 */ /* 0x000fc40000000f00 */
[----:B--2---:R-:W-:Y:S05]  /*1cf60*/  CALL.REL.NOINC `($__internal_25_$__cuda_sm70_votesync_ballot) ;  /* 0x0000167000007944 */ /* 0x004fea0003c00000 */
[----:B------:R-:W-:Y:S01]  /*1cf70*/  MOV R7, R0 ;  /* 0x0000000000077202 */ /* 0x000fe20000000f00 */
[----:B------:R-:W-:Y:S05]  /*1cf80*/  BRA `(.L_x_1175) ;  /* 0xfffe366000007947 */ /* 0x000fea000383ffff */
.L_x_1006:
[----:B------:R-:W-:Y:S01]  /*1cf90*/  IMAD.MOV.U32 R9, RZ, RZ, R10 ;  /* 0x000000ffff097224 */ /* 0x000fe200078e000a */
[----:B------:R-:W-:Y:S01]  /*1cfa0*/  MOV R5, R0 ;  /* 0x0000000000057202 */ /* 0x000fe20000000f00 */
[----:B------:R-:W-:Y:S01]  /*1cfb0*/  IMAD.MOV.U32 R3, RZ, RZ, 0x1f ;  /* 0x0000001fff037424 */ /* 0x000fe200078e00ff */
[----:B------:R-:W-:-:S02]  /*1cfc0*/  MOV R2, 0x1cfe0 ;  /* 0x0001cfe000027802 */ /* 0x000fc40000000f00 */
[----:B------:R-:W-:Y:S05]  /*1cfd0*/  CALL.REL.NOINC `($__internal_23_$__cuda_sm70_shflsync_idx_p) ;  /* 0x0000154000007944 */ /* 0x000fea0003c00000 */
[----:B------:R-:W-:Y:S01]  /*1cfe0*/  IMAD.MOV.U32 R12, RZ, RZ, R5 ;  /* 0x000000ffff0c7224 */ /* 0x000fe200078e0005 */
[----:B------:R-:W-:Y:S01]  /*1cff0*/  MOV R9, R8 ;  /* 0x0000000800097202 */ /* 0x000fe20000000f00 */
[----:B------:R-:W-:Y:S01]  /*1d000*/  IMAD.MOV.U32 R6, RZ, RZ, RZ ;  /* 0x000000ffff067224 */ /* 0x000fe200078e00ff */
[----:B------:R-:W-:Y:S01]  /*1d010*/  MOV R5, R0 ;  /* 0x0000000000057202 */ /* 0x000fe20000000f00 */
[----:B------:R-:W-:Y:S01]  /*1d020*/  IMAD.MOV.U32 R3, RZ, RZ, 0x1f ;  /* 0x0000001fff037424 */ /* 0x000fe200078e00ff */
[----:B------:R-:W-:-:S02]  /*1d030*/  MOV R2, 0x1d050 ;  /* 0x0001d05000027802 */ /* 0x000fc40000000f00 */
[----:B------:R-:W-:Y:S05]  /*1d040*/  CALL.REL.NOINC `($__internal_23_$__cuda_sm70_shflsync_idx_p) ;  /* 0x000014d000007944 */ /* 0x000fea0003c00000 */
[----:B------:R-:W-:Y:S01]  /*1d050*/  MOV R10, R5 ;  /* 0x00000005000a7202 */ /* 0x000fe20000000f00 */
[----:B------:R-:W-:Y:S05]  /*1d060*/  BRA `(.L_x_1176) ;  /* 0xfffe35e000007947 */ /* 0x000fea000383ffff */
.L_x_1009:
[----:B------:R-:W-:Y:S01]  /*1d070*/  IMAD.MOV.U32 R9, RZ, RZ, R4 ;  /* 0x000000ffff097224 */ /* 0x000fe200078e0004 */
[----:B------:R-:W-:-:S02]  /*1d080*/  MOV R3, 0x1f ;  /* 0x0000001f00037802 */ /* 0x000fc40000000f00 */
[----:B------:R-:W-:Y:S02]  /*1d090*/  MOV R2, 0x1d0b0 ;  /* 0x0001d0b000027802 */ /* 0x000fe40000000f00 */
[----:B-123--:R-:W-:Y:S05]  /*1d0a0*/  CALL.REL.NOINC `($__internal_23_$__cuda_sm70_shflsync_idx_p) ;  /* 0x0000147000007944 */ /* 0x00efea0003c00000 */
[----:B------:R-:W-:Y:S01]  /*1d0b0*/  MOV R6, R5 ;  /* 0x0000000500067202 */ /* 0x000fe20000000f00 */
[----:B------:R-:W-:Y:S05]  /*1d0c0*/  BRA `(.L_x_1008) ;  /* 0xfffe35e000007947 */ /* 0x000fea000383ffff */
.L_x_1048:
[----:B------:R-:W-:Y:S01]  /*1d0d0*/  IMAD.MOV.U32 R9, RZ, RZ, R13 ;  /* 0x000000ffff097224 */ /* 0x000fe200078e000d */
[----:B------:R-:W-:Y:S01]  /*1d0e0*/  MOV R5, RZ ;  /* 0x000000ff00057202 */ /* 0x000fe20000000f00 */
[----:B------:R-:W-:Y:S01]  /*1d0f0*/  IMAD.MOV.U32 R3, RZ, RZ, 0x181f ;  /* 0x0000181fff037424 */ /* 0x000fe200078e00ff */
[----:B------:R-:W-:Y:S02]  /*1d100*/  MOV R2, 0x1d120 ;  /* 0x0001d12000027802 */ /* 0x000fe40000000f00 */
[----:B-----5:R-:W-:Y:S05]  /*1d110*/  CALL.REL.NOINC `($__internal_23_$__cuda_sm70_shflsync_idx_p) ;  /* 0x0000140000007944 */ /* 0x020fea0003c00000 */
[----:B------:R-:W-:Y:S01]  /*1d120*/  MOV R10, R5 ;  /* 0x00000005000a7202 */ /* 0x000fe20000000f00 */
[----:B------:R-:W-:Y:S05]  /*1d130*/  BRA `(.L_x_1177) ;  /* 0xfffeadb000007947 */ /* 0x000fea000383ffff */
.L_x_1049:
[----:B------:R-:W-:Y:S01]  /*1d140*/  IMAD.MOV.U32 R9, RZ, RZ, R15 ;  /* 0x000000ffff097224 */ /* 0x000fe200078e000f */
[----:B------:R-:W-:Y:S01]  /*1d150*/  MOV R5, RZ ;  /* 0x000000ff00057202 */ /* 0x000fe20000000f00 */
[----:B------:R-:W-:Y:S01]  /*1d160*/  IMAD.MOV.U32 R3, RZ, RZ, 0x181f ;  /* 0x0000181fff037424 */ /* 0x000fe200078e00ff */
[----:B------:R-:W-:Y:S02]  /*1d170*/  MOV R2, 0x1d190 ;  /* 0x0001d19000027802 */ /* 0x000fe40000000f00 */
[----:B-12--5:R-:W-:Y:S05]  /*1d180*/  CALL.REL.NOINC `($__internal_23_$__cuda_sm70_shflsync_idx_p) ;  /* 0x0000139000007944 */ /* 0x026fea0003c00000 */
[----:B------:R-:W-:Y:S01]  /*1d190*/  MOV R0, R5 ;  /* 0x0000000500007202 */ /* 0x000fe20000000f00 */
[----:B------:R-:W-:Y:S05]  /*1d1a0*/  BRA `(.L_x_1178) ;  /* 0xfffead6000007947 */ /* 0x000fea000383ffff */
.L_x_1052:
[----:B--2---:R-:W-:Y:S01]  /*1d1b0*/  IMAD.MOV.U32 R9, RZ, RZ, R13 ;  /* 0x000000ffff097224 */ /* 0x004fe200078e000d */
[----:B------:R-:W-:Y:S01]  /*1d1c0*/  MOV R5, 0x1 ;  /* 0x0000000100057802 */ /* 0x000fe20000000f00 */
[----:B------:R-:W-:Y:S01]  /*1d1d0*/  IMAD.MOV.U32 R3, RZ, RZ, 0x181f ;  /* 0x0000181fff037424 */ /* 0x000fe200078e00ff */
[----:B------:R-:W-:-:S02]  /*1d1e0*/  MOV R2, 0x1d200 ;  /* 0x0001d20000027802 */ /* 0x000fc40000000f00 */
[----:B-1--45:R-:W-:Y:S05]  /*1d1f0*/  CALL.REL.NOINC `($__internal_23_$__cuda_sm70_shflsync_idx_p) ;  /* 0x0000132000007944 */ /* 0x032fea0003c00000 */
[----:B------:R-:W-:Y:S01]  /*1d200*/  IMAD.MOV.U32 R10, RZ, RZ, R5 ;  /* 0x000000ffff0a7224 */ /* 0x000fe200078e0005 */
[----:B------:R-:W-:Y:S01]  /*1d210*/  MOV R5, 0x1 ;  /* 0x0000000100057802 */ /* 0x000fe20000000f00 */
[----:B------:R-:W-:Y:S01]  /*1d220*/  IMAD.MOV.U32 R9, RZ, RZ, R15 ;  /* 0x000000ffff097224 */ /* 0x000fe200078e000f */
[----:B------:R-:W-:-:S02]  /*1d230*/  MOV R3, 0x181f ;  /* 0x0000181f00037802 */ /* 0x000fc40000000f00 */
[----:B------:R-:W-:Y:S02]  /*1d240*/  MOV R2, 0x1d260 ;  /* 0x0001d26000027802 */ /* 0x000fe40000000f00 */
[----:B------:R-:W-:Y:S05]  /*1d250*/  CALL.REL.NOINC `($__internal_23_$__cuda_sm70_shflsync_idx_p) ;  /* 0x000012c000007944 */ /* 0x000fea0003c00000 */
[----:B------:R-:W-:Y:S01]  /*1d260*/  MOV R0, R5 ;  /* 0x0000000500007202 */ /* 0x000fe20000000f00 */
[----:B------:R-:W-:Y:S05]  /*1d270*/  BRA `(.L_x_1179) ;  /* 0xfffeae0000007947 */ /* 0x000fea000383ffff */
.L_x_1055:
[----:B---3--:R-:W-:Y:S01]  /*1d280*/  IMAD.MOV.U32 R9, RZ, RZ, R13 ;  /* 0x000000ffff097224 */ /* 0x008fe200078e000d */
[----:B------:R-:W-:Y:S01]  /*1d290*/  MOV R5, 0x2 ;  /* 0x0000000200057802 */ /* 0x000fe20000000f00 */
[----:B------:R-:W-:Y:S01]  /*1d2a0*/  IMAD.MOV.U32 R3, RZ, RZ, 0x181f ;  /* 0x0000181fff037424 */ /* 0x000fe200078e00ff */
[----:B------:R-:W-:Y:S02]  /*1d2b0*/  MOV R2, 0x1d2d0 ;  /* 0x0001d2d000027802 */ /* 0x000fe40000000f00 */
[----:B-12-45:R-:W-:Y:S05]  /*1d2c0*/  CALL.REL.NOINC `($__internal_23_$__cuda_sm70_shflsync_idx_p) ;  /* 0x0000125000007944 */ /* 0x036fea0003c00000 */
[----:B------:R-:W-:Y:S01]  /*1d2d0*/  MOV R10, R5 ;  /* 0x00000005000a7202 */ /* 0x000fe20000000f00 */
[----:B------:R-:W-:Y:S05]  /*1d2e0*/  BRA `(.L_x_1180) ;  /* 0xfffeaec000007947 */ /* 0x000fea000383ffff */
.L_x_1056:
[----:B------:R-:W-:Y:S01]  /*1d2f0*/  IMAD.MOV.U32 R9, RZ, RZ, R15 ;  /* 0x000000ffff097224 */ /* 0x000fe200078e000f */
[----:B------:R-:W-:Y:S01]  /*1d300*/  MOV R5, 0x2 ;  /* 0x0000000200057802 */ /* 0x000fe20000000f00 */
[----:B------:R-:W-:Y:S01]  /*1d310*/  IMAD.MOV.U32 R3, RZ, RZ, 0x181f ;  /* 0x0000181fff037424 */ /* 0x000fe200078e00ff */
[----:B------:R-:W-:Y:S02]  /*1d320*/  MOV R2, 0x1d340 ;  /* 0x0001d34000027802 */ /* 0x000fe40000000f00 */
[----:B-12345:R-:W-:Y:S05]  /*1d330*/  CALL.REL.NOINC `($__internal_23_$__cuda_sm70_shflsync_idx_p) ;  /* 0x000011e000007944 */ /* 0x03efea0003c00000 */
[----:B------:R-:W-:Y:S01]  /*1d340*/  MOV R0, R5 ;  /* 0x0000000500007202 */ /* 0x000fe20000000f00 */
[----:B------:R-:W-:Y:S05]  /*1d350*/  BRA `(.L_x_1181) ;  /* 0xfffeae7000007947 */ /* 0x000fea000383ffff */
.L_x_1059:
[----:B-1----:R-:W-:Y:S01]  /*1d360*/  IMAD.MOV.U32 R9, RZ, RZ, R13 ;  /* 0x000000ffff097224 */ /* 0x002fe200078e000d */
[----:B------:R-:W-:Y:S01]  /*1d370*/  MOV R5, 0x3 ;  /* 0x0000000300057802 */ /* 0x000fe20000000f00 */
[----:B------:R-:W-:Y:S01]  /*1d380*/  IMAD.MOV.U32 R3, RZ, RZ, 0x181f ;  /* 0x0000181fff037424 */ /* 0x000fe200078e00ff */
[----:B------:R-:W-:-:S02]  /*1d390*/  MOV R2, 0x1d3b0 ;  /* 0x0001d3b000027802 */ /* 0x000fc40000000f00 */
[----:B--2345:R-:W-:Y:S05]  /*1d3a0*/  CALL.REL.NOINC `($__internal_23_$__cuda_sm70_shflsync_idx_p) ;  /* 0x0000117000007944 */ /* 0x03cfea0003c00000 */
        /* <DEDUP_REMOVED lines=8> */
.L_x_1110:
[----:B------:R-:W-:Y:S01]  /*1d430*/  IMAD.MOV.U32 R2, RZ, RZ, R236 ;  /* 0x000000ffff027224 */ /* 0x000fe200078e00ec */
[----:B------:R-:W-:Y:S02]  /*1d440*/  MOV R5, 0x2 ;  /* 0x0000000200057802 */ /* 0x000fe40000000f00 */
[----:B------:R-:W-:Y:S02]  /*1d450*/  MOV R3, 0x1d470 ;  /* 0x0001d47000037802 */ /* 0x000fe40000000f00 */
[----:B------:R-:W-:Y:S05]  /*1d460*/  CALL.REL.NOINC `($__internal_22_$__cuda_sm70_shflsync_bfly_p) ;  /* 0x0000106000007944 */ /* 0x000fea0003c00000 */
[----:B------:R-:W-:Y:S01]  /*1d470*/  MOV R0, R5 ;  /* 0x0000000500007202 */ /* 0x000fe20000000f00 */
[----:B------:R-:W-:Y:S05]  /*1d480*/  BRA `(.L_x_1183) ;  /* 0xffffaaf000007947 */ /* 0x000fea000383ffff */
.L_x_1111:
[----:B------:R-:W-:Y:S01]  /*1d490*/  IMAD.MOV.U32 R2, RZ, RZ, R0 ;  /* 0x000000ffff027224 */ /* 0x000fe200078e0000 */
[----:B------:R-:W-:Y:S02]  /*1d4a0*/  MOV R5, 0x1 ;  /* 0x0000000100057802 */ /* 0x000fe40000000f00 */
[----:B------:R-:W-:Y:S02]  /*1d4b0*/  MOV R3, 0x1d4d0 ;  /* 0x0001d4d000037802 */ /* 0x000fe40000000f00 */
[----:B-1----:R-:W-:Y:S05]  /*1d4c0*/  CALL.REL.NOINC `($__internal_22_$__cuda_sm70_shflsync_bfly_p) ;  /* 0x0000100000007944 */ /* 0x002fea0003c00000 */
[----:B------:R-:W-:Y:S01]  /*1d4d0*/  FADD.FTZ R0, R0, R5 ;  /* 0x0000000500007221 */ /* 0x000fe20000010000 */
[----:B------:R-:W-:Y:S02]  /*1d4e0*/  MOV R2, R237 ;  /* 0x000000ed00027202 */ /* 0x000fe40000000f00 */
[----:B------:R-:W-:-:S02]  /*1d4f0*/  MOV R5, 0x2 ;  /* 0x0000000200057802 */ /* 0x000fc40000000f00 */
[----:B------:R-:W-:Y:S02]  /*1d500*/  MOV R3, 0x1d520 ;  /* 0x0001d52000037802 */ /* 0x000fe40000000f00 */
[----:B------:R-:W-:Y:S05]  /*1d510*/  CALL.REL.NOINC `($__internal_22_$__cuda_sm70_shflsync_bfly_p) ;  /* 0x00000fb000007944 */ /* 0x000fea0003c00000 */
[----:B------:R-:W-:Y:S01]  /*1d520*/  FADD.FTZ R4, R237, R5 ;  /* 0x00000005ed047221 */ /* 0x000fe20000010000 */
[----:B------:R-:W-:Y:S02]  /*1d530*/  MOV R5, 0x1 ;  /* 0x0000000100057802 */ /* 0x000fe40000000f00 */
[----:B------:R-:W-:Y:S02]  /*1d540*/  MOV R3, 0x1d570 ;  /* 0x0001d57000037802 */ /* 0x000fe40000000f00 */
[----:B------:R-:W-:Y:S02]  /*1d550*/  MOV R2, R4 ;  /* 0x0000000400027202 */ /* 0x000fe40000000f00 */
[----:B------:R-:W-:Y:S05]  /*1d560*/  CALL.REL.NOINC `($__internal_22_$__cuda_sm70_shflsync_bfly_p) ;  /* 0x00000f6000007944 */ /* 0x000fea0003c00000 */
[----:B------:R-:W-:Y:S01]  /*1d570*/  MOV R3, R5 ;  /* 0x0000000500037202 */ /* 0x000fe20000000f00 */
[----:B------:R-:W-:Y:S05]  /*1d580*/  BRA `(.L_x_1184) ;  /* 0xffffaa6000007947 */ /* 0x000fea000383ffff */
.L_x_1118:
[----:B-1-34-:R-:W-:Y:S01]  /*1d590*/  IMAD.MOV.U32 R9, RZ, RZ, R13 ;  /* 0x000000ffff097224 */ /* 0x01afe200078e000d */
[----:B------:R-:W-:Y:S01]  /*1d5a0*/  MOV R5, RZ ;  /* 0x000000ff00057202 */ /* 0x000fe20000000f00 */
[----:B------:R-:W-:Y:S01]  /*1d5b0*/  IMAD.MOV.U32 R3, RZ, RZ, 0x181f ;  /* 0x0000181fff037424 */ /* 0x000fe200078e00ff */
[----:B------:R-:W-:Y:S02]  /*1d5c0*/  MOV R2, 0x1d5e0 ;  /* 0x0001d5e000027802 */ /* 0x000fe40000000f00 */
[----:B------:R-:W-:Y:S05]  /*1d5d0*/  CALL.REL.NOINC `($__internal_23_$__cuda_sm70_shflsync_idx_p) ;  /* 0x00000f4000007944 */ /* 0x000fea0003c00000 */
[----:B------:R-:W-:Y:S01]  /*1d5e0*/  MOV R7, R5 ;  /* 0x0000000500077202 */ /* 0x000fe20000000f00 */
[----:B------:R-:W-:Y:S05]  /*1d5f0*/  BRA `(.L_x_1185) ;  /* 0xffffc34000007947 */ /* 0x000fea000383ffff */
.L_x_1119:
[----:B------:R-:W-:Y:S01]  /*1d600*/  IMAD.MOV.U32 R9, RZ, RZ, R14 ;  /* 0x000000ffff097224 */ /* 0x000fe200078e000e */
[----:B------:R-:W-:Y:S01]  /*1d610*/  MOV R5, RZ ;  /* 0x000000ff00057202 */ /* 0x000fe20000000f00 */
[----:B------:R-:W-:Y:S01]  /*1d620*/  IMAD.MOV.U32 R3, RZ, RZ, 0x181f ;  /* 0x0000181fff037424 */ /* 0x000fe200078e00ff */
[----:B------:R-:W-:-:S02]  /*1d630*/  MOV R2, 0x1d650 ;  /* 0x0001d65000027802 */ /* 0x000fc40000000f00 */
[----:B-12---:R-:W-:Y:S05]  /*1d640*/  CALL.REL.NOINC `($__internal_23_$__cuda_sm70_shflsync_idx_p) ;  /* 0x00000ed000007944 */ /* 0x006fea0003c00000 */
[----:B------:R-:W-:Y:S01]  /*1d650*/  MOV R2, R5 ;  /* 0x0000000500027202 */ /* 0x000fe20000000f00 */
[----:B------:R-:W-:Y:S05]  /*1d660*/  BRA `(.L_x_1186) ;  /* 0xffffc2f000007947 */ /* 0x000fea000383ffff */
.L_x_1122:
[----:B--2---:R-:W-:Y:S01]  /*1d670*/  IMAD.MOV.U32 R9, RZ, RZ, R13 ;  /* 0x000000ffff097224 */ /* 0x004fe200078e000d */
[----:B------:R-:W-:Y:S01]  /*1d680*/  MOV R5, 0x1 ;  /* 0x0000000100057802 */ /* 0x000fe20000000f00 */
[----:B------:R-:W-:Y:S01]  /*1d690*/  IMAD.MOV.U32 R3, RZ, RZ, 0x181f ;  /* 0x0000181fff037424 */ /* 0x000fe200078e00ff */
[----:B----4-:R-:W-:-:S02]  /*1d6a0*/  MOV R2, 0x1d6c0 ;  /* 0x0001d6c000027802 */ /* 0x010fc40000000f00 */
[----:B-1-3--:R-:W-:Y:S05]  /*1d6b0*/  CALL.REL.NOINC `($__internal_23_$__cuda_sm70_shflsync_idx_p) ;  /* 0x00000e6000007944 */ /* 0x00afea0003c00000 */
        /* <DEDUP_REMOVED lines=8> */
.L_x_1125:
[----:B-1----:R-:W-:Y:S01]  /*1d740*/  IMAD.MOV.U32 R9, RZ, RZ, R13 ;  /* 0x000000ffff097224 */ /* 0x002fe200078e000d */
[----:B------:R-:W-:Y:S01]  /*1d750*/  MOV R5, 0x2 ;  /* 0x0000000200057802 */ /* 0x000fe20000000f00 */
[----:B------:R-:W-:Y:S01]  /*1d760*/  IMAD.MOV.U32 R3, RZ, RZ, 0x181f ;  /* 0x0000181fff037424 */ /* 0x000fe200078e00ff */
[----:B----4-:R-:W-:Y:S02]  /*1d770*/  MOV R2, 0x1d790 ;  /* 0x0001d79000027802 */ /* 0x010fe40000000f00 */
[----:B--23--:R-:W-:Y:S05]  /*1d780*/  CALL.REL.NOINC `($__internal_23_$__cuda_sm70_shflsync_idx_p) ;  /* 0x00000d9000007944 */ /* 0x00cfea0003c00000 */
[----:B------:R-:W-:Y:S01]  /*1d790*/  MOV R7, R5 ;  /* 0x0000000500077202 */ /* 0x000fe20000000f00 */
[----:B------:R-:W-:Y:S05]  /*1d7a0*/  BRA `(.L_x_1188) ;  /* 0xffffc44000007947 */ /* 0x000fea000383ffff */
.L_x_1126:
[----:B------:R-:W-:Y:S01]  /*1d7b0*/  IMAD.MOV.U32 R9, RZ, RZ, R14 ;  /* 0x000000ffff097224 */ /* 0x000fe200078e000e */
[----:B------:R-:W-:Y:S01]  /*1d7c0*/  MOV R5, 0x2 ;  /* 0x0000000200057802 */ /* 0x000fe20000000f00 */
[----:B------:R-:W-:Y:S01]  /*1d7d0*/  IMAD.MOV.U32 R3, RZ, RZ, 0x181f ;  /* 0x0000181fff037424 */ /* 0x000fe200078e00ff */
[----:B----4-:R-:W-:Y:S02]  /*1d7e0*/  MOV R2, 0x1d800 ;  /* 0x0001d80000027802 */ /* 0x010fe40000000f00 */
[----:B-123--:R-:W-:Y:S05]  /*1d7f0*/  CALL.REL.NOINC `($__internal_23_$__cuda_sm70_shflsync_idx_p) ;  /* 0x00000d2000007944 */ /* 0x00efea0003c00000 */
[----:B------:R-:W-:Y:S01]  /*1d800*/  MOV R2, R5 ;  /* 0x0000000500027202 */ /* 0x000fe20000000f00 */
[----:B------:R-:W-:Y:S05]  /*1d810*/  BRA `(.L_x_1189) ;  /* 0xffffc3f000007947 */ /* 0x000fea000383ffff */
.L_x_1129:
[----:B-1----:R-:W-:Y:S01]  /*1d820*/  IMAD.MOV.U32 R9, RZ, RZ, R13 ;  /* 0x000000ffff097224 */ /* 0x002fe200078e000d */
[----:B------:R-:W-:Y:S01]  /*1d830*/  MOV R5, 0x3 ;  /* 0x0000000300057802 */ /* 0x000fe20000000f00 */
[----:B------:R-:W-:Y:S01]  /*1d840*/  IMAD.MOV.U32 R3, RZ, RZ, 0x181f ;  /* 0x0000181fff037424 */ /* 0x000fe200078e00ff */
[----:B------:R-:W-:-:S02]  /*1d850*/  MOV R2, 0x1d870 ;  /* 0x0001d87000027802 */ /* 0x000fc40000000f00 */
[----:B--234-:R-:W-:Y:S05]  /*1d860*/  CALL.REL.NOINC `($__internal_23_$__cuda_sm70_shflsync_idx_p) ;  /* 0x00000cb000007944 */ /* 0x01cfea0003c00000 */
        /* <DEDUP_REMOVED lines=8> */
.L_x_1131:
[----:B------:R-:W-:Y:S01]  /*1d8f0*/  IMAD.MOV.U32 R9, RZ, RZ, R36 ;  /* 0x000000ffff097224 */ /* 0x000fe200078e0024 */
[----:B------:R-:W-:Y:S01]  /*1d900*/  MOV R5, RZ ;  /* 0x000000ff00057202 */ /* 0x000fe20000000f00 */
[----:B------:R-:W-:Y:S01]  /*1d910*/  IMAD.MOV.U32 R3, RZ, RZ, 0x1c1f ;  /* 0x00001c1fff037424 */ /* 0x000fe200078e00ff */
[----:B------:R-:W-:Y:S02]  /*1d920*/  MOV R2, 0x1d940 ;  /* 0x0001d94000027802 */ /* 0x000fe40000000f00 */
[----:B-1----:R-:W-:Y:S05]  /*1d930*/  CALL.REL.NOINC `($__internal_23_$__cuda_sm70_shflsync_idx_p) ;  /* 0x00000be000007944 */ /* 0x002fea0003c00000 */
[----:B------:R-:W-:Y:S01]  /*1d940*/  MOV R4, R5 ;  /* 0x0000000500047202 */ /* 0x000fe20000000f00 */
[----:B------:R-:W-:Y:S05]  /*1d950*/  BRA `(.L_x_1191) ;  /* 0xffffc72000007947 */ /* 0x000fea000383ffff */
.L_x_1132:
[----:B------:R-:W-:Y:S01]  /*1d960*/  IMAD.MOV.U32 R9, RZ, RZ, R37 ;  /* 0x000000ffff097224 */ /* 0x000fe200078e0025 */
[----:B------:R-:W-:Y:S01]  /*1d970*/  MOV R5, RZ ;  /* 0x000000ff00057202 */ /* 0x000fe20000000f00 */
[----:B------:R-:W-:Y:S01]  /*1d980*/  IMAD.MOV.U32 R3, RZ, RZ, 0x1c1f ;  /* 0x00001c1fff037424 */ /* 0x000fe200078e00ff */
[----:B------:R-:W-:Y:S02]  /*1d990*/  MOV R2, 0x1d9b0 ;  /* 0x0001d9b000027802 */ /* 0x000fe40000000f00 */
[----:B-123--:R-:W-:Y:S05]  /*1d9a0*/  CALL.REL.NOINC `($__internal_23_$__cuda_sm70_shflsync_idx_p) ;  /* 0x00000b7000007944 */ /* 0x00efea0003c00000 */
[----:B------:R-:W-:Y:S01]  /*1d9b0*/  MOV R0, R5 ;  /* 0x0000000500007202 */ /* 0x000fe20000000f00 */
[----:B------:R-:W-:Y:S05]  /*1d9c0*/  BRA `(.L_x_1192) ;  /* 0xffffc6d000007947 */ /* 0x000fea000383ffff */
.L_x_1135:
[----:B------:R-:W-:Y:S01]  /*1d9d0*/  IMAD.MOV.U32 R9, RZ, RZ, R36 ;  /* 0x000000ffff097224 */ /* 0x000fe200078e0024 */
[----:B------:R-:W-:Y:S01]  /*1d9e0*/  MOV R5, 0x1 ;  /* 0x0000000100057802 */ /* 0x000fe20000000f00 */
[----:B---3--:R-:W-:Y:S01]  /*1d9f0*/  IMAD.MOV.U32 R3, RZ, RZ, 0x1c1f ;  /* 0x00001c1fff037424 */ /* 0x008fe200078e00ff */
[----:B------:R-:W-:-:S02]  /*1da00*/  MOV R2, 0x1da20 ;  /* 0x0001da2000027802 */ /* 0x000fc40000000f00 */
[----:B--2-4-:R-:W-:Y:S05]  /*1da10*/  CALL.REL.NOINC `($__internal_23_$__cuda_sm70_shflsync_idx_p) ;  /* 0x00000b0000007944 */ /* 0x014fea0003c00000 */
        /* <DEDUP_REMOVED lines=8> */
.L_x_1139:
[----:B------:R-:W-:Y:S01]  /*1daa0*/  IMAD.MOV.U32 R9, RZ, RZ, R11 ;  /* 0x000000ffff097224 */ /* 0x000fe200078e000b */
[----:B------:R-:W-:Y:S01]  /*1dab0*/  MOV R5, RZ ;  /* 0x000000ff00057202 */ /* 0x000fe20000000f00 */
[----:B------:R-:W-:Y:S01]  /*1dac0*/  IMAD.MOV.U32 R3, RZ, RZ, 0x181f ;  /* 0x0000181fff037424 */ /* 0x000fe200078e00ff */
[----:B------:R-:W-:Y:S02]  /*1dad0*/  MOV R2, 0x1daf0 ;  /* 0x0001daf000027802 */ /* 0x000fe40000000f00 */
[----:B------:R-:W-:Y:S05]  /*1dae0*/  CALL.REL.NOINC `($__internal_23_$__cuda_sm70_shflsync_idx_p) ;  /* 0x00000a3000007944 */ /* 0x000fea0003c00000 */
[----:B------:R-:W-:Y:S01]  /*1daf0*/  MOV R10, R5 ;  /* 0x00000005000a7202 */ /* 0x000fe20000000f00 */
[----:B------:R-:W-:Y:S05]  /*1db00*/  BRA `(.L_x_1194) ;  /* 0xffffdcc000007947 */ /* 0x000fea000383ffff */
.L_x_1140:
[----:B------:R-:W-:Y:S01]  /*1db10*/  IMAD.MOV.U32 R9, RZ, RZ, R14 ;  /* 0x000000ffff097224 */ /* 0x000fe200078e000e */
[----:B------:R-:W-:Y:S01]  /*1db20*/  MOV R5, RZ ;  /* 0x000000ff00057202 */ /* 0x000fe20000000f00 */
[----:B------:R-:W-:Y:S01]  /*1db30*/  IMAD.MOV.U32 R3, RZ, RZ, 0x181f ;  /* 0x0000181fff037424 */ /* 0x000fe200078e00ff */
[----:B------:R-:W-:Y:S02]  /*1db40*/  MOV R2, 0x1db60 ;  /* 0x0001db6000027802 */ /* 0x000fe40000000f00 */
[----:B-12---:R-:W-:Y:S05]  /*1db50*/  CALL.REL.NOINC `($__internal_23_$__cuda_sm70_shflsync_idx_p) ;  /* 0x000009c000007944 */ /* 0x006fea0003c00000 */
[----:B------:R-:W-:Y:S01]  /*1db60*/  MOV R2, R5 ;  /* 0x0000000500027202 */ /* 0x000fe20000000f00 */
[----:B------:R-:W-:Y:S05]  /*1db70*/  BRA `(.L_x_1195) ;  /* 0xffffdc7000007947 */ /* 0x000fea000383ffff */
.L_x_1143:
        /* <DEDUP_REMOVED lines=13> */
.L_x_1146:
[----:B-1----:R-:W-:Y:S01]  /*1dc50*/  IMAD.MOV.U32 R9, RZ, RZ, R11 ;  /* 0x000000ffff097224 */ /* 0x002fe200078e000b */
[----:B------:R-:W-:Y:S01]  /*1dc60*/  MOV R5, 0x2 ;  /* 0x0000000200057802 */ /* 0x000fe20000000f00 */
[----:B------:R-:W-:Y:S01]  /*1dc70*/  IMAD.MOV.U32 R3, RZ, RZ, 0x181f ;  /* 0x0000181fff037424 */ /* 0x000fe200078e00ff */
[----:B----4-:R-:W-:Y:S02]  /*1dc80*/  MOV R2, 0x1dca0 ;  /* 0x0001dca000027802 */ /* 0x010fe40000000f00 */
[----:B--23--:R-:W-:Y:S05]  /*1dc90*/  CALL.REL.NOINC `($__internal_23_$__cuda_sm70_shflsync_idx_p) ;  /* 0x0000088000007944 */ /* 0x00cfea0003c00000 */
[----:B------:R-:W-:Y:S01]  /*1dca0*/  MOV R10, R5 ;  /* 0x00000005000a7202 */ /* 0x000fe20000000f00 */
[----:B------:R-:W-:Y:S05]  /*1dcb0*/  BRA `(.L_x_1197) ;  /* 0xffffddd000007947 */ /* 0x000fea000383ffff */
.L_x_1147:
[----:B------:R-:W-:Y:S01]  /*1dcc0*/  IMAD.MOV.U32 R9, RZ, RZ, R14 ;  /* 0x000000ffff097224 */ /* 0x000fe200078e000e */
[----:B------:R-:W-:Y:S01]  /*1dcd0*/  MOV R5, 0x2 ;  /* 0x0000000200057802 */ /* 0x000fe20000000f00 */
[----:B------:R-:W-:Y:S01]  /*1dce0*/  IMAD.MOV.U32 R3, RZ, RZ, 0x181f ;  /* 0x0000181fff037424 */ /* 0x000fe200078e00ff */
[----:B----4-:R-:W-:Y:S02]  /*1dcf0*/  MOV R2, 0x1dd10 ;  /* 0x0001dd1000027802 */ /* 0x010fe40000000f00 */
[----:B-123--:R-:W-:Y:S05]  /*1dd00*/  CALL.REL.NOINC `($__internal_23_$__cuda_sm70_shflsync_idx_p) ;  /* 0x0000081000007944 */ /* 0x00efea0003c00000 */
[----:B------:R-:W-:Y:S01]  /*1dd10*/  MOV R2, R5 ;  /* 0x0000000500027202 */ /* 0x000fe20000000f00 */
[----:B------:R-:W-:Y:S05]  /*1dd20*/  BRA `(.L_x_1198) ;  /* 0xffffdd8000007947 */ /* 0x000fea000383ffff */
.L_x_1150:
        /* <DEDUP_REMOVED lines=13> */
.L_x_1152:
[----:B------:R-:W-:Y:S01]  /*1de00*/  IMAD.MOV.U32 R9, RZ, RZ, R86 ;  /* 0x000000ffff097224 */ /* 0x000fe200078e0056 */
[----:B------:R-:W-:Y:S01]  /*1de10*/  MOV R5, RZ ;  /* 0x000000ff00057202 */ /* 0x000fe20000000f00 */
[----:B---3--:R-:W-:Y:S01]  /*1de20*/  IMAD.MOV.U32 R3, RZ, RZ, 0x1f ;  /* 0x0000001fff037424 */ /* 0x008fe200078e00ff */
[----:B----4-:R-:W-:Y:S02]  /*1de30*/  MOV R2, 0x1de50 ;  /* 0x0001de5000027802 */ /* 0x010fe40000000f00 */
[----:B--2---:R-:W-:Y:S05]  /*1de40*/  CALL.REL.NOINC `($__internal_23_$__cuda_sm70_shflsync_idx_p) ;  /* 0x000006d000007944 */ /* 0x004fea0003c00000 */
[----:B------:R-:W-:Y:S01]  /*1de50*/  MOV R10, R5 ;  /* 0x00000005000a7202 */ /* 0x000fe20000000f00 */
[----:B------:R-:W-:Y:S05]  /*1de60*/  BRA `(.L_x_1200) ;  /* 0xffffdf5000007947 */ /* 0x000fea000383ffff */
.L_x_1153:
[----:B------:R-:W-:Y:S01]  /*1de70*/  IMAD.MOV.U32 R9, RZ, RZ, R86 ;  /* 0x000000ffff097224 */ /* 0x000fe200078e0056 */
[----:B------:R-:W-:Y:S01]  /*1de80*/  MOV R5, 0x1 ;  /* 0x0000000100057802 */ /* 0x000fe20000000f00 */
[----:B------:R-:W-:Y:S01]  /*1de90*/  IMAD.MOV.U32 R3, RZ, RZ, 0x1f ;  /* 0x0000001fff037424 */ /* 0x000fe200078e00ff */
[----:B----4-:R-:W-:Y:S02]  /*1dea0*/  MOV R2, 0x1dec0 ;  /* 0x0001dec000027802 */ /* 0x010fe40000000f00 */
[----:B-123--:R-:W-:Y:S05]  /*1deb0*/  CALL.REL.NOINC `($__internal_23_$__cuda_sm70_shflsync_idx_p) ;  /* 0x0000066000007944 */ /* 0x00efea0003c00000 */
[----:B------:R-:W-:Y:S01]  /*1dec0*/  MOV R8, R5 ;  /* 0x0000000500087202 */ /* 0x000fe20000000f00 */
[----:B------:R-:W-:Y:S05]  /*1ded0*/  BRA `(.L_x_1201) ;  /* 0xffffdf0000007947 */ /* 0x000fea000383ffff */
.L_x_1154:
[----:B------:R-:W-:Y:S01]  /*1dee0*/  IMAD.MOV.U32 R0, RZ, RZ, R4 ;  /* 0x000000ffff007224 */ /* 0x000fe200078e0004 */
[----:B------:R-:W-:-:S02]  /*1def0*/  MOV R2, 0x1 ;  /* 0x0000000100027802 */ /* 0x000fc40000000f00 */
[----:B------:R-:W-:Y:S02]  /*1df00*/  MOV R3, 0x1df20 ;  /* 0x0001df2000037802 */ /* 0x000fe40000000f00 */
[----:B-1-3--:R-:W-:Y:S05]  /*1df10*/  CALL.REL.NOINC `($__internal_24_$__cuda_sm70_shflsync_up_p) ;  /* 0x0000065000007944 */ /* 0x00afea0003c00000 */
[----:B------:R-:W-:Y:S05]  /*1df20*/  BRA `(.L_x_1202) ;  /* 0xffffdfd000007947 */ /* 0x000fea000383ffff */
.L_x_1155:
[----:B------:R-:W-:Y:S01]  /*1df30*/  IMAD.MOV.U32 R0, RZ, RZ, R4 ;  /* 0x000000ffff007224 */ /* 0x000fe200078e0004 */
[----:B------:R-:W-:Y:S02]  /*1df40*/  MOV R2, 0x2 ;  /* 0x0000000200027802 */ /* 0x000fe40000000f00 */
[----:B------:R-:W-:Y:S02]  /*1df50*/  MOV R3, 0x1df70 ;  /* 0x0001df7000037802 */ /* 0x000fe40000000f00 */
[----:B-1-3--:R-:W-:Y:S05]  /*1df60*/  CALL.REL.NOINC `($__internal_24_$__cuda_sm70_shflsync_up_p) ;  /* 0x0000060000007944 */ /* 0x00afea0003c00000 */
        /* <DEDUP_REMOVED lines=27> */
.L_x_1159:
[----:B------:R-:W-:Y:S02]  /*1e120*/  MOV R2, 0x1 ;  /* 0x0000000100027802 */ /* 0x000fe40000000f00 */
[----:B------:R-:W-:-:S02]  /*1e130*/  MOV R3, 0x1e150 ;  /* 0x0001e15000037802 */ /* 0x000fc40000000f00 */
[----:B-1----:R-:W-:Y:S05]  /*1e140*/  CALL.REL.NOINC `($__internal_24_$__cuda_sm70_shflsync_up_p) ;  /* 0x0000042000007944 */ /* 0x002fea0003c00000 */
[----:B------:R-:W-:Y:S01]  /*1e150*/  MOV R2, R5 ;  /* 0x0000000500027202 */ /* 0x000fe20000000f00 */
[----:B------:R-:W-:Y:S05]  /*1e160*/  BRA `(.L_x_1204) ;  /* 0xffffdfe000007947 */ /* 0x000fea000383ffff */
.L_x_1160:
[----:B------:R-:W-:Y:S02]  /*1e170*/  MOV R2, 0x2 ;  /* 0x0000000200027802 */ /* 0x000fe40000000f00 */
[----:B------:R-:W-:-:S02]  /*1e180*/  MOV R3, 0x1e1a0 ;  /* 0x0001e1a000037802 */ /* 0x000fc40000000f00 */
[----:B-1----:R-:W-:Y:S05]  /*1e190*/  CALL.REL.NOINC `($__internal_24_$__cuda_sm70_shflsync_up_p) ;  /* 0x000003d000007944 */ /* 0x002fea0003c00000 */
[----:B------:R-:W-:Y:S01]  /*1e1a0*/  SEL R5, R5, RZ, P1 ;  /* 0x000000ff05057207 */ /* 0x000fe20000800000 */
[----:B------:R-:W-:Y:S01]  /*1e1b0*/  IMAD.MOV.U32 R2, RZ, RZ, 0x4 ;  /* 0x00000004ff027424 */ /* 0x000fe200078e00ff */
[----:B------:R-:W-:-:S03]  /*1e1c0*/  MOV R3, 0x1e1f0 ;  /* 0x0001e1f000037802 */ /* 0x000fc60000000f00 */
[----:B------:R-:W-:Y:S02]  /*1e1d0*/  IMAD.IADD R0, R0, 0x1, R5 ;  /* 0x0000000100007824 */ /* 0x000fe400078e0205 */
        /* <DEDUP_REMOVED lines=22> */
.L_x_1162:
[----:B------:R-:W-:Y:S02]  /*1e340*/  SEL R0, RZ, 0x1, P0 ;  /* 0x00000001ff007807 */ /* 0x000fe40000000000 */
[----:B------:R-:W-:-:S02]  /*1e350*/  MOV R2, 0x1e370 ;  /* 0x0001e37000027802 */ /* 0x000fc40000000f00 */
[----:B-12---:R-:W-:Y:S05]  /*1e360*/  CALL.REL.NOINC `($__internal_25_$__cuda_sm70_votesync_ballot) ;  /* 0x0000027000007944 */ /* 0x006fea0003c00000 */
[----:B------:R-:W-:Y:S01]  /*1e370*/  MOV R11, R0 ;  /* 0x00000000000b7202 */ /* 0x000fe20000000f00 */
[----:B------:R-:W-:Y:S05]  /*1e380*/  BRA `(.L_x_1206) ;  /* 0xffffdf5000007947 */ /* 0x000fea000383ffff */
.L_x_1163:
[----:B------:R-:W-:Y:S01]  /*1e390*/  IMAD.MOV.U32 R9, RZ, RZ, R6 ;  /* 0x000000ffff097224 */ /* 0x000fe200078e0006 */
[----:B------:R-:W-:Y:S01]  /*1e3a0*/  MOV R5, R0 ;  /* 0x0000000000057202 */ /* 0x000fe20000000f00 */
[----:B------:R-:W-:Y:S01]  /*1e3b0*/  IMAD.MOV.U32 R3, RZ, RZ, 0x1f ;  /* 0x0000001fff037424 */ /* 0x000fe200078e00ff */
[----:B------:R-:W-:-:S02]  /*1e3c0*/  MOV R2, 0x1e3e0 ;  /* 0x0001e3e000027802 */ /* 0x000fc40000000f00 */
[----:B-12---:R-:W-:Y:S05]  /*1e3d0*/  CALL.REL.NOINC `($__internal_23_$__cuda_sm70_shflsync_idx_p) ;  /* 0x0000014000007944 */ /* 0x006fea0003c00000 */
[----:B------:R-:W-:Y:S01]  /*1e3e0*/  IMAD.MOV.U32 R6, RZ, RZ, R5 ;  /* 0x000000ffff067224 */ /* 0x000fe200078e0005 */
[----:B------:R-:W-:Y:S01]  /*1e3f0*/  MOV R5, R0 ;  /* 0x0000000000057202 */ /* 0x000fe20000000f00 */
[----:B------:R-:W-:Y:S01]  /*1e400*/  IMAD.MOV.U32 R9, RZ, RZ, R7 ;  /* 0x000000ffff097224 */ /* 0x000fe200078e0007 */
[----:B------:R-:W-:-:S02]  /*1e410*/  MOV R3, 0x1f ;  /* 0x0000001f00037802 */ /* 0x000fc40000000f00 */
[----:B------:R-:W-:Y:S02]  /*1e420*/  MOV R2, 0x1e440 ;  /* 0x0001e44000027802 */ /* 0x000fe40000000f00 */
[----:B------:R-:W-:Y:S05]  /*1e430*/  CALL.REL.NOINC `($__internal_23_$__cuda_sm70_shflsync_idx_p) ;  /* 0x000000e000007944 */ /* 0x000fea0003c00000 */
[----:B------:R-:W-:Y:S01]  /*1e440*/  MOV R7, R5 ;  /* 0x0000000500077202 */ /* 0x000fe20000000f00 */
[----:B------:R-:W-:Y:S05]  /*1e450*/  BRA `(.L_x_1207) ;  /* 0xffffded000007947 */ /* 0x000fea000383ffff */
.L_x_1166:
[----:B------:R-:W-:Y:S01]  /*1e460*/  IMAD.MOV.U32 R9, RZ, RZ, R4 ;  /* 0x000000ffff097224 */ /* 0x000fe200078e0004 */
[----:B------:R-:W-:Y:S01]  /*1e470*/  MOV R5, R0 ;  /* 0x0000000000057202 */ /* 0x000fe20000000f00 */
[----:B------:R-:W-:Y:S01]  /*1e480*/  IMAD.MOV.U32 R3, RZ, RZ, 0x1f ;  /* 0x0000001fff037424 */ /* 0x000fe200078e00ff */
[----:B------:R-:W-:Y:S02]  /*1e490*/  MOV R2, 0x1e4b0 ;  /* 0x0001e4b000027802 */ /* 0x000fe40000000f00 */
[----:B-12-4-:R-:W-:Y:S05]  /*1e4a0*/  CALL.REL.NOINC `($__internal_23_$__cuda_sm70_shflsync_idx_p) ;  /* 0x0000007000007944 */ /* 0x016fea0003c00000 */
[----:B------:R-:W-:Y:S01]  /*1e4b0*/  MOV R12, R5 ;  /* 0x00000005000c7202 */ /* 0x000fe20000000f00 */
[----:B------:R-:W-:Y:S05]  /*1e4c0*/  BRA `(.L_x_1165) ;  /* 0xffffdec000007947 */ /* 0x000fea000383ffff */
        .weak           $__internal_22_$__cuda_sm70_shflsync_bfly_p
        .type           $__internal_22_$__cuda_sm70_shflsync_bfly_p,@function
        .size           $__internal_22_$__cuda_sm70_shflsync_bfly_p,($__internal_23_$__cuda_sm70_shflsync_idx_p - $__internal_22_$__cuda_sm70_shflsync_bfly_p)
$__internal_22_$__cuda_sm70_shflsync_bfly_p:
[----:B------:R-:W-:Y:S04]  /*1e4d0*/  WARPSYNC R6 ;  /* 0x0000000600007348 */ /* 0x000fe80003800000 */
[----:B------:R1:W2:Y:S02]  /*1e4e0*/  SHFL.BFLY PT, R5, R2, R5, R7 ;  /* 0x0c00000502057389 */ /* 0x0002a400000e0007 */
[----:B-1----:R-:W-:-:S02]  /*1e4f0*/  MOV R2, R3 ;  /* 0x0000000300027202 */ /* 0x002fc40000000f00 */
[----:B------:R-:W-:-:S04]  /*1e500*/  MOV R3, 0x0 ;  /* 0x0000000000037802 */ /* 0x000fc80000000f00 */
[----:B--2---:R-:W-:Y:S05]  /*1e510*/  RET.REL.NODEC R2 `(_ZN7cutlass13device_kernelIN5flash19enable_sm80_to_sm89INS1_16FlashAttnFwdSm80INS1_25CollectiveMainloopFwdSm80ILi8ELi1ELb0EN4cute5tupleIJNS5_1CILi128EEENS7_ILi64EEENS7_ILi192EEEEEELi192ENS_6half_tEfNS_4arch4Sm80ELb1ELb0ELb1ELb1ELb0ELb1ELb1ELb1EEENS1_21CollectiveEpilogueFwdINS6_IJS8_SA_S9_EEENS6_IJNS7_ILi1EEESI_SI_EEESC_SE_Li256ELb1ELb1ELb1ELb0EEENS1_36VarlenDynamicPersistentTileSchedulerILi128ELi64ELi256ELi256ELb1ELb1ELb0ELb1ELb1ELb1EEEEEEEEEvNT_6ParamsE) ;  /* 0xfffe1ae002007950 */ /* 0x004fea0003c3ffff */
        .weak           $__internal_23_$__cuda_sm70_shflsync_idx_p
        .type           $__internal_23_$__cuda_sm70_shflsync_idx_p,@function
        .size           $__internal_23_$__cuda_sm70_shflsync_idx_p,($__internal_24_$__cuda_sm70_shflsync_up_p - $__internal_23_$__cuda_sm70_shflsync_idx_p)
$__internal_23_$__cuda_sm70_shflsync_idx_p:
[----:B------:R-:W-:-:S04]  /*1e520*/  MOV R87, 0xffffffff ;  /* 0xffffffff00577802 */ /* 0x000fc80000000f00 */
[----:B------:R-:W-:Y:S04]  /*1e530*/  WARPSYNC R87 ;  /* 0x0000005700007348 */ /* 0x000fe80003800000 */
[----:B------:R1:W2:Y:S02]  /*1e540*/  SHFL.IDX PT, R5, R9, R5, R3 ;  /* 0x0000000509057389 */ /* 0x0002a400000e0003 */
[----:B-1----:R-:W-:-:S04]  /*1e550*/  MOV R3, 0x0 ;  /* 0x0000000000037802 */ /* 0x002fc80000000f00 */
[----:B--2---:R-:W-:Y:S05]  /*1e560*/  RET.REL.NODEC R2 `(_ZN7cutlass13device_kernelIN5flash19enable_sm80_to_sm89INS1_16FlashAttnFwdSm80INS1_25CollectiveMainloopFwdSm80ILi8ELi1ELb0EN4cute5tupleIJNS5_1CILi128EEENS7_ILi64EEENS7_ILi192EEEEEELi192ENS_6half_tEfNS_4arch4Sm80ELb1ELb0ELb1ELb1ELb0ELb1ELb1ELb1EEENS1_21CollectiveEpilogueFwdINS6_IJS8_SA_S9_EEENS6_IJNS7_ILi1EEESI_SI_EEESC_SE_Li256ELb1ELb1ELb1ELb0EEENS1_36VarlenDynamicPersistentTileSchedulerILi128ELi64ELi256ELi256ELb1ELb1ELb0ELb1ELb1ELb1EEEEEEEEEvNT_6ParamsE) ;  /* 0xfffe1a9002007950 */ /* 0x004fea0003c3ffff */
        .weak           $__internal_24_$__cuda_sm70_shflsync_up_p
        .type           $__internal_24_$__cuda_sm70_shflsync_up_p,@function
        .size           $__internal_24_$__cuda_sm70_shflsync_up_p,($__internal_25_$__cuda_sm70_votesync_ballot - $__internal_24_$__cuda_sm70_shflsync_up_p)
$__internal_24_$__cuda_sm70_shflsync_up_p:
[----:B------:R-:W-:Y:S02]  /*1e570*/  IMAD.MOV.U32 R5, RZ, RZ, RZ ;  /* 0x000000ffff057224 */ /* 0x000fe400078e00ff */
[----:B------:R-:W-:-:S04]  /*1e580*/  IMAD.MOV.U32 R9, RZ, RZ, -0x1 ;  /* 0xffffffffff097424 */ /* 0x000fc800078e00ff */
[----:B------:R-:W-:Y:S04]  /*1e590*/  WARPSYNC R9 ;  /* 0x0000000900007348 */ /* 0x000fe80003800000 */
[----:B------:R1:W2:Y:S02]  /*1e5a0*/  SHFL.UP PT, R5, R0, R2, R5 ;  /* 0x0400000200057389 */ /* 0x0002a400000e0005 */
[----:B-1----:R-:W-:Y:S02]  /*1e5b0*/  MOV R2, R3 ;  /* 0x0000000300027202 */ /* 0x002fe40000000f00 */
[----:B------:R-:W-:-:S04]  /*1e5c0*/  MOV R3, 0x0 ;  /* 0x0000000000037802 */ /* 0x000fc80000000f00 */
[----:B--2---:R-:W-:Y:S05]  /*1e5d0*/  RET.REL.NODEC R2 `(_ZN7cutlass13device_kernelIN5flash19enable_sm80_to_sm89INS1_16FlashAttnFwdSm80INS1_25CollectiveMainloopFwdSm80ILi8ELi1ELb0EN4cute5tupleIJNS5_1CILi128EEENS7_ILi64EEENS7_ILi192EEEEEELi192ENS_6half_tEfNS_4arch4Sm80ELb1ELb0ELb1ELb1ELb0ELb1ELb1ELb1EEENS1_21CollectiveEpilogueFwdINS6_IJS8_SA_S9_EEENS6_IJNS7_ILi1EEESI_SI_EEESC_SE_Li256ELb1ELb1ELb1ELb0EEENS1_36VarlenDynamicPersistentTileSchedulerILi128ELi64ELi256ELi256ELb1ELb1ELb0ELb1ELb1ELb1EEEEEEEEEvNT_6ParamsE) ;  /* 0xfffe1a2002007950 */ /* 0x004fea0003c3ffff */
        .weak           $__internal_25_$__cuda_sm70_votesync_ballot
        .type           $__internal_25_$__cuda_sm70_votesync_ballot,@function
        .size           $__internal_25_$__cuda_sm70_votesync_ballot,(.L_x_2482 - $__internal_25_$__cuda_sm70_votesync_ballot)
$__internal_25_$__cuda_sm70_votesync_ballot:
[----:B------:R-:W-:Y:S01]  /*1e5e0*/  ISETP.NE.U32.AND P0, PT, R0, 0x1, PT ;  /* 0x000000010000780c */ /* 0x000fe20003f05070 */
[----:B------:R-:W-:-:S04]  /*1e5f0*/  IMAD.MOV.U32 R3, RZ, RZ, -0x1 ;  /* 0xffffffffff037424 */ /* 0x000fc800078e00ff */
[----:B------:R-:W-:Y:S08]  /*1e600*/  WARPSYNC R3 ;  /* 0x0000000300007348 */ /* 0x000ff00003800000 */
[----:B------:R-:W-:-:S04]  /*1e610*/  VOTE.ANY R0, PT, !P0 ;  /* 0x0000000000007806 */ /* 0x000fc800040e0100 */
[----:B------:R-:W-:Y:S01]  /*1e620*/  LOP3.LUT R0, R0, R3, RZ, 0xc0, !PT ;  /* 0x0000000300007212 */ /* 0x000fe200078ec0ff */
[----:B------:R-:W-:-:S04]  /*1e630*/  IMAD.MOV.U32 R3, RZ, RZ, 0x0 ;  /* 0x00000000ff037424 */ /* 0x000fc800078e00ff */
[----:B------:R-:W-:Y:S05]  /*1e640*/  RET.REL.NODEC R2 `(_ZN7cutlass13device_kernelIN5flash19enable_sm80_to_sm89INS1_16FlashAttnFwdSm80INS1_25CollectiveMainloopFwdSm80ILi8ELi1ELb0EN4cute5tupleIJNS5_1CILi128EEENS7_ILi64EEENS7_ILi192EEEEEELi192ENS_6half_tEfNS_4arch4Sm80ELb1ELb0ELb1ELb1ELb0ELb1ELb1ELb1EEENS1_21CollectiveEpilogueFwdINS6_IJS8_SA_S9_EEENS6_IJNS7_ILi1EEESI_SI_EEESC_SE_Li256ELb1ELb1ELb1ELb0EEENS1_36VarlenDynamicPersistentTileSchedulerILi128ELi64ELi256ELi256ELb1ELb1ELb0ELb1ELb1ELb1EEEEEEEEEvNT_6ParamsE) ;  /* 0xfffe19b002007950 */ /* 0x000fea0003c3ffff */
.L_x_1208:
        /* <DEDUP_REMOVED lines=11> */
.L_x_2482:


//--------------------- .text._ZN7cutlass13device_kernelIN5flash19enable_sm80_to_sm89INS1_16FlashAttnFwdSm80INS1_25CollectiveMainloopFwdSm80ILi8ELi2ELb1EN4cute5tupleIJNS5_1CILi128EEENS7_ILi96EEENS7_ILi192EEEEEELi192ENS_6half_tEfNS_4arch4Sm80ELb0ELb0ELb1ELb0ELb0ELb0ELb1ELb1EEENS1_21CollectiveEpilogueFwdINS6_IJS8_SA_S9_EEENS6_IJNS7_ILi1EEESI_SI_EEESC_SE_Li256ELb0ELb1ELb1ELb0EEENS1_19SingleTileSchedulerILb0ELb1ELb1ELi128EEEEEEEEEvNT_6ParamsE --------------------------
	.section	.text._ZN7cutlass13device_kernelIN5flash19enable_sm80_to_sm89INS1_16FlashAttnFwdSm80INS1_25CollectiveMainloopFwdSm80ILi8ELi2ELb1EN4cute5tupleIJNS5_1CILi128EEENS7_ILi96EEENS7_ILi192EEEEEELi192ENS_6half_tEfNS_4arch4Sm80ELb0ELb0ELb1ELb0ELb0ELb0ELb1ELb1EEENS1_21CollectiveEpilogueFwdINS6_IJS8_SA_S9_EEENS6_IJNS7_ILi1EEESI_SI_EEESC_SE_Li256ELb0ELb1ELb1ELb0EEENS1_19SingleTileSchedulerILb0ELb1ELb1ELi128EEEEEEEEEvNT_6ParamsE,"ax",@progbits
	.sectioninfo	@"SHI_REGISTERS=255"
	.align	128
.text._ZN7cutlass13device_kernelIN5flash19enable_sm80_to_sm89INS1_16FlashAttnFwdSm80INS1_25CollectiveMainloopFwdSm80ILi8ELi2ELb1EN4cute5tupleIJNS5_1CILi128EEENS7_ILi96EEENS7_ILi192EEEEEELi192ENS_6half_tEfNS_4arch4Sm80ELb0ELb0ELb1ELb0ELb0ELb0ELb1ELb1EEENS1_21CollectiveEpilogueFwdINS6_IJS8_SA_S9_EEENS6_IJNS7_ILi1EEESI_SI_EEESC_SE_Li256ELb0ELb1ELb1ELb0EEENS1_19SingleTileSchedulerILb0ELb1ELb1ELi128EEEEEEEEEvNT_6ParamsE:
        .type           _ZN7cutlass13device_kernelIN5flash19enable_sm80_to_sm89INS1_16FlashAttnFwdSm80INS1_25CollectiveMainloopFwdSm80ILi8ELi2ELb1EN4cute5tupleIJNS5_1CILi128EEENS7_ILi96EEENS7_ILi192EEEEEELi192ENS_6half_tEfNS_4arch4Sm80ELb0ELb0ELb1ELb0ELb0ELb0ELb1ELb1EEENS1_21CollectiveEpilogueFwdINS6_IJS8_SA_S9_EEENS6_IJNS7_ILi1EEESI_SI_EEESC_SE_Li256ELb0ELb1ELb1ELb0EEENS1_19SingleTileSchedulerILb0ELb1ELb1ELi128EEEEEEEEEvNT_6ParamsE,@function
        .size           _ZN7cutlass13device_kernelIN5flash19enable_sm80_to_sm89INS1_16FlashAttnFwdSm80INS1_25CollectiveMainloopFwdSm80ILi8ELi2ELb1EN4cute5tupleIJNS5_1CILi128EEENS7_ILi96EEENS7_ILi192EEEEEELi192ENS_6half_tEfNS_4arch4Sm80ELb0ELb0ELb1ELb0ELb0ELb0ELb1ELb1EEENS1_21CollectiveEpilogueFwdINS6_IJS8_SA_S9_EEENS6_IJNS7_ILi1EEESI_SI_EEESC_SE_Li256ELb0ELb1ELb1ELb0EEENS1_19SingleTileSchedulerILb0ELb1ELb1ELi128EEEEEEEEEvNT_6ParamsE,(.L_x_2487 - _ZN7cutlass13device_kernelIN5flash19enable_sm80_to_sm89INS1_16FlashAttnFwdSm80INS1_25CollectiveMainloopFwdSm80ILi8ELi2ELb1EN4cute5tupleIJNS5_1CILi128EEENS7_ILi96EEENS7_ILi192EEEEEELi192ENS_6half_tEfNS_4arch4Sm80ELb0ELb0ELb1ELb0ELb0ELb0ELb1ELb1EEENS1_21CollectiveEpilogueFwdINS6_IJS8_SA_S9_EEENS6_IJNS7_ILi1EEESI_SI_EEESC_SE_Li256ELb0ELb1ELb1ELb0EEENS1_19SingleTileSchedulerILb0ELb1ELb1ELi128EEEEEEEEEvNT_6ParamsE)
        .other          _ZN7cutlass13device_kernelIN5flash19enable_sm80_to_sm89INS1_16FlashAttnFwdSm80INS1_25CollectiveMainloopFwdSm80ILi8ELi2ELb1EN4cute5tupleIJNS5_1CILi128EEENS7_ILi96EEENS7_ILi192EEEEEELi192ENS_6half_tEfNS_4arch4Sm80ELb0ELb0ELb1ELb0ELb0ELb0ELb1ELb1EEENS1_21CollectiveEpilogueFwdINS6_IJS8_SA_S9_EEENS6_IJNS7_ILi1EEESI_SI_EEESC_SE_Li256ELb0ELb1ELb1ELb0EEENS1_19SingleTileSchedulerILb0ELb1ELb1ELi128EEEEEEEEEvNT_6ParamsE,@"STO_CUDA_ENTRY STV_DEFAULT"
_ZN7cutlass13device_kernelIN5flash19enable_sm80_to_sm89INS1_16FlashAttnFwdSm80INS1_25CollectiveMainloopFwdSm80ILi8ELi2ELb1EN4cute5tupleIJNS5_1CILi128EEENS7_ILi96EEENS7_ILi192EEEEEELi192ENS_6half_tEfNS_4arch4Sm80ELb0ELb0ELb1ELb0ELb0ELb0ELb1ELb1EEENS1_21CollectiveEpilogueFwdINS6_IJS8_SA_S9_EEENS6_IJNS7_ILi1EEESI_SI_EEESC_SE_Li256ELb0ELb1ELb1ELb0EEENS1_19SingleTileSchedulerILb0ELb1ELb1ELi128EEEEEEEEEvNT_6ParamsE:
        /* <DEDUP_REMOVED lines=18> */
.L_x_1209:
[----:B---3--:R-:W-:Y:S02]  /*0120*/  ULDC.64 UR4, c[0x0][0x550] ;  /* 0x0001540000047ab9 */ /* 0x008fe40000000a00 */
[----:B------:R-:W-:Y:S02]  /*0130*/  UISETP.NE.AND UP0, UPT, UR4, 0x1, UPT ;  /* 0x000000010400788c */ /* 0x000fe4000bf05270 */
[----:B------:R-:W-:-:S02]  /*0140*/  UIMAD.WIDE.U32 UR8, UR6, UR5, URZ ;  /* 0x00000005060872a5 */ /* 0x000fc4000f8e003f */
[----:B------:R-:W-:Y:S02]  /*0150*/  ULDC UR4, c[0x0][0x558] ;  /* 0x0001560000047ab9 */ /* 0x000fe40000000800 */
[----:B------:R-:W-:-:S05]  /*0160*/  UMOV UR11, UR6 ;  /* 0x00000006000b7c82 */ /* 0x000fca0008000000 */
[----:B------:R-:W-:-:S03]  /*0170*/  @UP0 USHF.R.U32.HI UR11, URZ, UR4, UR9 ;  /* 0x000000043f0b0299 */ /* 0x000fc60008011609 */
.L_x_1210:
        /* <DEDUP_REMOVED lines=49> */
.L_x_1211:
[----:B------:R-:W-:Y:S01]  /*0490*/  ULOP3.LUT UR10, UR6, 0xffff, URZ, 0xc0, !UPT ;  /* 0x0000ffff060a7892 */ /* 0x000fe2000f8ec03f */
[----:B------:R-:W-:Y:S01]  /*04a0*/  PLOP3.LUT P2, PT, PT, PT, PT, 0x80, 0x0 ;  /* 0x000000000000781c */ /* 0x000fe20003f4f070 */
[----:B------:R-:W-:Y:S01]  /*04b0*/  CS2R R16, SRZ ;  /* 0x0000000000107805 */ /* 0x000fe2000001ff00 */
        /* <DEDUP_REMOVED lines=16> */
[----:B------:R-:W-:Y:S01]  /*05c0*/  ULDC.64 UR12, c[0x0][0x118] ;  /* 0x00004600000c7ab9 */ /* 0x000fe20000000a00 */
        /* <DEDUP_REMOVED lines=41> */
[----:B------:R-:W-:-:S02]  /*0860*/  UMOV UR15, 0x60 ;  /* 0x00000060000f7882 */ /* 0x000fc40000000000 */
[----:B------:R-:W-:Y:S01]  /*0870*/  ISETP.NE.AND.EX P4, PT, RZ, c[0x0][0x344], PT, P4 ;  /* 0x0000d100ff007a0c */ /* 0x000fe20003f85340 */
[----:B------:R-:W-:Y:S02]  /*0880*/  ULDC.64 UR8, c[0x0][0x1e0] ;  /* 0x0000780000087ab9 */ /* 0x000fe40000000a00 */
[----:B------:R-:W-:Y:S02]  /*0890*/  ULDC.64 UR6, c[0x0][0x1b8] ;  /* 0x00006e0000067ab9 */ /* 0x000fe40000000a00 */
[----:B------:R-:W-:-:S08]  /*08a0*/  ULDC.64 UR4, c[0x0][0x208] ;  /* 0x0000820000047ab9 */ /* 0x000fd00000000a00 */
[----:B------:R-:W-:-:S04]  /*08b0*/  @P4 IMAD.MOV.U32 R0, RZ, RZ, 0x4 ;  /* 0x00000004ff004424 */ /* 0x000fc800078e00ff */
[----:B------:R-:W-:-:S05]  /*08c0*/  @P4 IMAD.WIDE R2, R34, R0, c[0x0][0x340] ;  /* 0x0000d00022024625 */ /* 0x000fca00078e0200 */
[----:B------:R2:W3:Y:S01]  /*08d0*/  @P4 LDG.E R16, [R2.64] ;  /* 0x0000000c02104981 */ /* 0x0004e2000c1e1900 */
[----:B------:R-:W-:Y:S01]  /*08e0*/  SHF.R.S32.HI R33, RZ, 0x1f, R160 ;  /* 0x0000001fff217819 */ /* 0x000fe200000114a0 */
[----:B------:R-:W-:Y:S01]  /*08f0*/  IMAD.MOV.U32 R11, RZ, RZ, c[0x0][0x2c4] ;  /* 0x0000b100ff0b7624 */ /* 0x000fe200078e00ff */
[----:B------:R-:W-:Y:S01]  /*0900*/  UIMAD.WIDE.U32 UR20, UR15, UR8, URZ ;  /* 0x000000080f1472a5 */ /* 0x000fe2000f8e003f */
[----:B------:R-:W-:Y:S01]  /*0910*/  SHF.R.S32.HI R19, RZ, 0x1f, R34 ;  /* 0x0000001fff137819 */ /* 0x000fe20000011422 */
[----:B------:R-:W-:Y:S01]  /*0920*/  USHF.R.S32.HI UR8, URZ, 0x1f, UR11 ;  /* 0x0000001f3f087899 */ /* 0x000fe2000801140b */
[-C--:B------:R-:W-:Y:S01]  /*0930*/  LEA.HI R32, R33, R160.reuse, RZ, 0x3 ;  /* 0x000000a021207211 */ /* 0x080fe200078f18ff */
[----:B------:R-:W-:Y:S01]  /*0940*/  UIMAD.WIDE.U32 UR18, UR15, UR4, URZ ;  /* 0x000000040f1272a5 */ /* 0x000fe2000f8e003f */
[C---:B------:R-:W-:Y:S01]  /*0950*/  ISETP.NE.AND P0, PT, R11.reuse, 0x1, PT ;  /* 0x000000010b00780c */ /* 0x040fe20003f05270 */
[----:B------:R-:W-:Y:S01]  /*0960*/  UIMAD UR16, UR8, UR6, URZ ;  /* 0x00000006081072a4 */ /* 0x000fe2000f8e023f */
[----:B------:R-:W-:Y:S01]  /*0970*/  LOP3.LUT R0, R32, 0xfffffff8, RZ, 0xc0, !PT ;  /* 0xfffffff820007812 */ /* 0x000fe200078ec0ff */
[----:B------:R-:W-:Y:S01]  /*0980*/  UIMAD.WIDE.U32 UR22, UR11, UR6, URZ ;  /* 0x000000060b1672a5 */ /* 0x000fe2000f8e003f */
[----:B------:R-:W-:Y:S01]  /*0990*/  SHF.R.S32.HI R13, RZ, 0x3, R32 ;  /* 0x00000003ff0d7819 */ /* 0x000fe20000011420 */
[----:B------:R-:W-:Y:S01]  /*09a0*/  IMAD R11, R11, c[0x0][0x168], RZ ;  /* 0x00005a000b0b7a24 */ /* 0x000fe200078e02ff */
[----:B------:R-:W-:Y:S01]  /*09b0*/  UIMAD UR6, UR11, UR7, UR16 ;  /* 0x000000070b0672a4 */ /* 0x000fe2000f8e0210 */
[----:B------:R-:W-:Y:S01]  /*09c0*/  IMAD.IADD R26, R160, 0x1, -R0 ;  /* 0x00000001a01a7824 */ /* 0x000fe200078e0a00 */
[-C--:B------:R-:W-:Y:S01]  /*09d0*/  LEA.HI R10, R33, R160.reuse, RZ, 0x4 ;  /* 0x000000a0210a7211 */ /* 0x080fe200078f20ff */
[--C-:B-1----:R-:W-:Y:S01]  /*09e0*/  IMAD R7, R8, 0x80, R13.reuse ;  /* 0x0000008008077824 */ /* 0x102fe200078e020d */
[----:B------:R-:W-:Y:S01]  /*09f0*/  UIADD3 UR6, UR23, UR6, URZ ;  /* 0x0000000617067290 */ /* 0x000fe2000fffe03f */
[--C-:B------:R-:W-:Y:S01]  /*0a00*/  IMAD R0, R26, 0x20, R13.reuse ;  /* 0x000000201a007824 */ /* 0x100fe200078e020d */
[----:B------:R-:W-:Y:S01]  /*0a10*/  SHF.R.S32.HI R9, RZ, 0x4, R10 ;  /* 0x00000004ff097819 */ /* 0x000fe2000001140a */
[----:B------:R-:W-:Y:S01]  /*0a20*/  UIMAD UR16, UR14, -0x60, UR15 ;  /* 0xffffffa00e1078a4 */ /* 0x000fe2000f8e020f */
[C---:B------:R-:W-:Y:S01]  /*0a30*/  IADD3 R5, R7.reuse, 0x20, RZ ;  /* 0x0000002007057810 */ /* 0x040fe20007ffe0ff */
[----:B------:R-:W-:Y:S01]  /*0a40*/  IMAD R8, R8, 0x80, R0 ;  /* 0x0000008008087824 */ /* 0x000fe200078e0200 */
[----:B------:R-:W-:Y:S01]  /*0a50*/  IADD3 R4, R7, 0x40, RZ ;  /* 0x0000004007047810 */ /* 0x000fe20007ffe0ff */
[----:B--2---:R-:W-:Y:S01]  /*0a60*/  IMAD.U32 R2, RZ, RZ, UR20 ;  /* 0x00000014ff027e24 */ /* 0x004fe2000f8e00ff */
[-C--:B------:R-:W-:Y:S01]  /*0a70*/  ISETP.GE.AND P5, PT, R5, R11.reuse, PT ;  /* 0x0000000b0500720c */ /* 0x080fe20003fa6270 */
[----:B------:R-:W-:Y:S01]  /*0a80*/  @P0 IMAD.HI.U32 R5, R8, c[0x0][0x2c8], RZ ;  /* 0x0000b20008050a27 */ /* 0x000fe200078e00ff */
[----:B------:R-:W-:Y:S01]  /*0a90*/  BAR.SYNC.DEFER_BLOCKING 0x0 ;  /* 0x0000000000007b1d */ /* 0x000fe20000010000 */
[----:B------:R-:W-:Y:S01]  /*0aa0*/  ISETP.GE.AND P1, PT, R4, R11, PT ;  /* 0x0000000b0400720c */ /* 0x000fe20003f26270 */
[----:B------:R-:W-:Y:S01]  /*0ab0*/  UIMAD UR9, UR15, UR9, URZ ;  /* 0x000000090f0972a4 */ /* 0x000fe2000f8e023f */
[----:B------:R-:W-:Y:S01]  /*0ac0*/  IMAD.MOV.U32 R31, RZ, RZ, R2 ;  /* 0x000000ffff1f7224 */ /* 0x000fe200078e0002 */
[----:B------:R-:W-:Y:S01]  /*0ad0*/  SHF.R.S32.HI R14, RZ, 0x1f, R13 ;  /* 0x0000001fff0e7819 */ /* 0x000fe2000001140d */
[----:B------:R-:W-:Y:S01]  /*0ae0*/  IMAD.U32 R2, RZ, RZ, UR18 ;  /* 0x00000012ff027e24 */ /* 0x000fe2000f8e00ff */
[----:B------:R-:W-:Y:S01]  /*0af0*/  UIADD3 UR9, UR21, UR9, URZ ;  /* 0x0000000915097290 */ /* 0x000fe2000fffe03f */
[----:B------:R-:W-:Y:S01]  /*0b00*/  IMAD.U32 R3, RZ, RZ, UR21 ;  /* 0x00000015ff037e24 */ /* 0x000fe2000f8e00ff */
[----:B------:R-:W-:Y:S01]  /*0b10*/  LEA.HI R112, R33, R160, RZ, 0x5 ;  /* 0x000000a021707211 */ /* 0x000fe200078f28ff */
[----:B------:R-:W-:-:S02]  /*0b20*/  IMAD.U32 R3, RZ, RZ, UR19 ;  /* 0x00000013ff037e24 */ /* 0x000fc4000f8e00ff */
[----:B------:R-:W-:Y:S02]  /*0b30*/  IMAD.MOV.U32 R36, RZ, RZ, R2 ;  /* 0x000000ffff247224 */ /* 0x000fe400078e0002 */
[----:B------:R-:W-:Y:S02]  /*0b40*/  IMAD.U32 R3, RZ, RZ, UR23 ;  /* 0x00000017ff037e24 */ /* 0x000fe4000f8e00ff */
[----:B------:R-:W-:Y:S01]  /*0b50*/  IMAD.MOV.U32 R0, RZ, RZ, R8 ;  /* 0x000000ffff007224 */ /* 0x000fe200078e0008 */
[----:B------:R-:W-:Y:S01]  /*0b60*/  @P0 SHF.R.U32.HI R0, RZ, c[0x0][0x2cc], R5 ;  /* 0x0000b300ff000a19 */ /* 0x000fe20000011605 */
[----:B------:R-:W-:Y:S01]  /*0b70*/  IMAD.U32 R2, RZ, RZ, UR22 ;  /* 0x00000016ff027e24 */ /* 0x000fe2000f8e00ff */
[----:B------:R-:W-:Y:S01]  /*0b80*/  ISETP.GE.AND P0, PT, R7, R11, PT ;  /* 0x0000000b0700720c */ /* 0x000fe20003f06270 */
[----:B------:R-:W-:Y:S01]  /*0b90*/  IMAD.U32 R3, RZ, RZ, UR6 ;  /* 0x00000006ff037e24 */ /* 0x000fe2000f8e00ff */
[----:B------:R-:W-:Y:S01]  /*0ba0*/  SHF.R.S32.HI R6, RZ, 0x1f, R0 ;  /* 0x0000001fff067819 */ /* 0x000fe20000011400 */
[----:B------:R-:W-:Y:S01]  /*0bb0*/  IMAD R4, R19, c[0x0][0x1c0], RZ ;  /* 0x0000700013047a24 */ /* 0x000fe200078e02ff */
[----:B------:R-:W-:Y:S01]  /*0bc0*/  IADD3 R7, R7, 0x60, RZ ;  /* 0x0000006007077810 */ /* 0x000fe20007ffe0ff */
[----:B------:R-:W-:Y:S01]  /*0bd0*/  IMAD.WIDE.U32 R2, R34, c[0x0][0x1c0], R2 ;  /* 0x0000700022027a25 */ /* 0x000fe200078e0002 */
[----:B------:R-:W-:-:S02]  /*0be0*/  ULDC.64 UR6, c[0x0][0x1e8] ;  /* 0x00007a0000067ab9 */ /* 0x000fc40000000a00 */
[----:B------:R-:W-:Y:S01]  /*0bf0*/  ISETP.GE.AND P2, PT, R7, R11, PT ;  /* 0x0000000b0700720c */ /* 0x000fe20003f46270 */
[----:B------:R-:W-:Y:S01]  /*0c00*/  IMAD R4, R34, c[0x0][0x1c4], R4 ;  /* 0x0000710022047a24 */ /* 0x000fe200078e0204 */
[----:B------:R-:W-:Y:S01]  /*0c10*/  LEA.HI R7, R10, R9, RZ, 0x1 ;  /* 0x000000090a077211 */ /* 0x000fe200078f08ff */
[----:B------:R-:W-:Y:S01]  /*0c20*/  IMAD R6, R6, c[0x0][0x1b0], RZ ;  /* 0x00006c0006067a24 */ /* 0x000fe200078e02ff */
[----:B------:R-:W-:Y:S01]  /*0c30*/  LOP3.LUT R10, R10, 0xfffffff0, RZ, 0xc0, !PT ;  /* 0xfffffff00a0a7812 */ /* 0x000fe200078ec0ff */
[----:B------:R-:W-:Y:S01]  /*0c40*/  IMAD.IADD R5, R3, 0x1, R4 ;  /* 0x0000000103057824 */ /* 0x000fe200078e0204 */
[----:B------:R-:W-:Y:S01]  /*0c50*/  LOP3.LUT R7, R7, 0xfffffffe, RZ, 0xc0, !PT ;  /* 0xfffffffe07077812 */ /* 0x000fe200078ec0ff */
[----:B------:R-:W-:Y:S01]  /*0c60*/  IMAD.MOV.U32 R4, RZ, RZ, R2 ;  /* 0x000000ffff047224 */ /* 0x000fe200078e0002 */
[----:B------:R-:W-:Y:S01]  /*0c70*/  UIMAD UR6, UR8, UR6, URZ ;  /* 0x00000006080672a4 */ /* 0x000fe2000f8e023f */
[C---:B------:R-:W-:Y:S02]  /*0c80*/  IMAD R6, R0.reuse, c[0x0][0x1b4], R6 ;  /* 0x00006d0000067a24 */ /* 0x040fe400078e0206 */
[----:B------:R-:W-:Y:S01]  /*0c90*/  IMAD.WIDE.U32 R4, R0, c[0x0][0x1b0], R4 ;  /* 0x00006c0000047a25 */ /* 0x000fe200078e0004 */
[----:B------:R-:W-:-:S03]  /*0ca0*/  UIMAD UR6, UR11, UR7, UR6 ;  /* 0x000000070b0672a4 */ /* 0x000fc6000f8e0206 */
[----:B------:R-:W-:Y:S02]  /*0cb0*/  IMAD.MOV R0, RZ, RZ, -R0 ;  /* 0x000000ffff007224 */ /* 0x000fe400078e0a00 */
[----:B------:R-:W-:Y:S02]  /*0cc0*/  IMAD.SHL.U32 R3, R13, 0x40, RZ ;  /* 0x000000400d037824 */ /* 0x000fe400078e00ff */
[----:B------:R-:W-:Y:S02]  /*0cd0*/  IMAD R0, R0, c[0x0][0x2c4], R8 ;  /* 0x0000b10000007a24 */ /* 0x000fe400078e0208 */
[----:B------:R-:W-:Y:S01]  /*0ce0*/  IMAD.SHL.U32 R2, R26, 0x8, RZ ;  /* 0x000000081a027824 */ /* 0x000fe200078e00ff */
[----:B------:R-:W-:Y:S01]  /*0cf0*/  LOP3.LUT R3, R3, 0x1c0, RZ, 0xc0, !PT ;  /* 0x000001c003037812 */ /* 0x000fe200078ec0ff */
[----:B------:R-:W-:Y:S01]  /*0d00*/  IMAD.IADD R5, R5, 0x1, R6 ;  /* 0x0000000105057824 */ /* 0x000fe200078e0206 */
[----:B------:R-:W-:Y:S01]  /*0d10*/  SHF.R.S32.HI R6, RZ, 0x1f, R0 ;  /* 0x0000001fff067819 */ /* 0x000fe20000011400 */
[----:B------:R-:W-:Y:S01]  /*0d20*/  IMAD.IADD R30, R9, 0x1, -R7 ;  /* 0x00000001091e7824 */ /* 0x000fe200078e0a07 */
[----:B------:R-:W-:Y:S01]  /*0d30*/  SHF.R.U32.HI R7, RZ, 0x3, R3 ;  /* 0x00000003ff077819 */ /* 0x000fe20000011603 */
[----:B------:R-:W-:Y:S01]  /*0d40*/  IMAD R11, R14, c[0x0][0x1e0], RZ ;  /* 0x000078000e0b7a24 */ /* 0x000fe200078e02ff */
[----:B------:R-:W-:Y:S01]  /*0d50*/  LOP3.LUT R3, R3, 0x38, R2, 0xf8, !PT ;  /* 0x0000003803037812 */ /* 0x000fe200078ef802 */
[----:B------:R-:W-:Y:S01]  /*0d60*/  IMAD R6, R6, c[0x0][0x1a8], RZ ;  /* 0x00006a0006067a24 */ /* 0x000fe200078e02ff */
[----:B------:R-:W-:Y:S01]  /*0d70*/  IADD3 R28, R2, 0x40, RZ ;  /* 0x00000040021c7810 */ /* 0x000fe20007ffe0ff */
[----:B------:R-:W-:Y:S01]  /*0d80*/  IMAD.WIDE.U32 R4, R0, c[0x0][0x1a8], R4 ;  /* 0x00006a0000047a25 */ /* 0x000fe200078e0004 */
[----:B------:R-:W-:-:S02]  /*0d90*/  LOP3.LUT R15, R3, R7, RZ, 0x3c, !PT ;  /* 0x00000007030f7212 */ /* 0x000fc400078e3cff */
[----:B------:R-:W-:Y:S01]  /*0da0*/  SHF.R.S32.HI R3, RZ, 0x1f, R2 ;  /* 0x0000001fff037819 */ /* 0x000fe20000011402 */
[----:B------:R-:W-:Y:S01]  /*0db0*/  IMAD R12, R0, c[0x0][0x1ac], R6 ;  /* 0x00006b00000c7a24 */ /* 0x000fe200078e0206 */
[----:B------:R-:W-:Y:S01]  /*0dc0*/  LEA R18, P3, R4, c[0x0][0x160], 0x1 ;  /* 0x0000580004127a11 */ /* 0x000fe200078608ff */
[----:B------:R-:W-:Y:S01]  /*0dd0*/  IMAD.U32 R7, RZ, RZ, UR16 ;  /* 0x00000010ff077e24 */ /* 0x000fe2000f8e00ff */
[C---:B------:R-:W-:Y:S01]  /*0de0*/  IADD3 R29, R2.reuse, 0x80, RZ ;  /* 0x00000080021d7810 */ /* 0x040fe20007ffe0ff */
[C---:B------:R-:W-:Y:S01]  /*0df0*/  IMAD R11, R13.reuse, c[0x0][0x1e4], R11 ;  /* 0x000079000d0b7a24 */ /* 0x040fe200078e020b */
[----:B------:R-:W-:Y:S01]  /*0e00*/  ISETP.GE.AND P6, PT, R2, c[0x0][0x198], PT ;  /* 0x0000660002007a0c */ /* 0x000fe20003fc6270 */
[----:B------:R-:W-:Y:S01]  /*0e10*/  IMAD.WIDE.U32 R8, R13, c[0x0][0x1e0], R2 ;  /* 0x000078000d087a25 */ /* 0x000fe200078e0002 */
[----:B------:R-:W-:-:S03]  /*0e20*/  IADD3 R22, R7, c[0x0][0x1d0], -R13 ;  /* 0x0000740007167a10 */ /* 0x000fc60007ffe80d */
[----:B------:R-:W-:Y:S02]  /*0e30*/  IMAD R6, R14, c[0x0][0x208], RZ ;  /* 0x000082000e067a24 */ /* 0x000fe400078e02ff */
[----:B------:R-:W-:Y:S01]  /*0e40*/  IMAD.IADD R5, R5, 0x1, R12 ;  /* 0x0000000105057824 */ /* 0x000fe200078e020c */
[----:B------:R-:W-:Y:S01]  /*0e50*/  LEA.HI R12, R33, R160, RZ, 0x6 ;  /* 0x000000a0210c7211 */ /* 0x000fe200078f30ff */
[----:B------:R-:W-:Y:S02]  /*0e60*/  IMAD.IADD R0, R160, 0x1, -R10 ;  /* 0x00000001a0007824 */ /* 0x000fe400078e0a0a */
[----:B------:R-:W-:Y:S01]  /*0e70*/  IMAD.IADD R9, R9, 0x1, R11 ;  /* 0x0000000109097824 */ /* 0x000fe200078e020b */
[----:B------:R-:W-:Y:S01]  /*0e80*/  LEA.HI.X R17, R4, c[0x0][0x164], R5, 0x1, P3 ;  /* 0x0000590004117a11 */ /* 0x000fe200018f0c05 */
[C---:B------:R-:W-:Y:S01]  /*0e90*/  IMAD R7, R13.reuse, c[0x0][0x20c], R6 ;  /* 0x000083000d077a24 */ /* 0x040fe200078e0206 */
[----:B------:R-:W-:Y:S01]  /*0ea0*/  SHF.R.S32.HI R5, RZ, 0x1f, R0 ;  /* 0x0000001fff057819 */ /* 0x000fe20000011400 */
[----:B------:R-:W-:Y:S01]  /*0eb0*/  IMAD.WIDE.U32 R10, R13, c[0x0][0x208], R2 ;  /* 0x000082000d0a7a25 */ /* 0x000fe200078e0002 */
[----:B------:R-:W-:Y:S01]  /*0ec0*/  SHFL.IDX PT, R6, R18, RZ, 0x181f ;  /* 0x00181fff12067589 */ /* 0x000fe200000e0000 */
[----:B------:R-:W-:-:S02]  /*0ed0*/  ISETP.GE.AND P3, PT, R28, c[0x0][0x198], PT ;  /* 0x000066001c007a0c */ /* 0x000fc40003f66270 */
[----:B------:R-:W-:Y:S01]  /*0ee0*/  IMAD.IADD R11, R11, 0x1, R7 ;  /* 0x000000010b0b7824 */ /* 0x000fe200078e0207 */
[----:B------:R-:W-:Y:S01]  /*0ef0*/  LEA.HI R27, R5, R0, RZ, 0x3 ;  /* 0x00000000051b7211 */ /* 0x000fe200078f18ff */
[----:B------:R-:W1:Y:S01]  /*0f00*/  SHFL.IDX PT, R7, R17, RZ, 0x181f ;  /* 0x00181fff11077589 */ /* 0x000e6200000e0000 */
[----:B------:R-:W-:Y:S02]  /*0f10*/  IMAD.U32 R4, RZ, RZ, UR11 ;  /* 0x0000000bff047e24 */ /* 0x000fe4000f8e00ff */
[----:B------:R-:W-:Y:S01]  /*0f20*/  LOP3.LUT R5, R27, 0xfffffff8, RZ, 0xc0, !PT ;  /* 0xfffffff81b057812 */ /* 0x000fe200078ec0ff */
[----:B------:R-:W-:Y:S02]  /*0f30*/  IMAD.SHL.U32 R12, R12, 0x8, RZ ;  /* 0x000000080c0c7824 */ /* 0x000fe400078e00ff */
[----:B------:R-:W-:-:S03]  /*0f40*/  IMAD.WIDE.U32 R8, R4, c[0x0][0x1e8], R8 ;  /* 0x00007a0004087a25 */ /* 0x000fc600078e0008 */
[----:B------:R-:W-:Y:S01]  /*0f50*/  LOP3.LUT R35, R15, 0xfffffe00, R12, 0xf8, !PT ;  /* 0xfffffe000f237812 */ /* 0x000fe200078ef80c */
[----:B------:R-:W-:Y:S01]  /*0f60*/  IMAD.IADD R23, R0, 0x1, -R5 ;  /* 0x0000000100177824 */ /* 0x000fe200078e0a05 */
[----:B------:R-:W-:Y:S01]  /*0f70*/  IADD3 R21, R9, UR6, RZ ;  /* 0x0000000609157c10 */ /* 0x000fe2000fffe0ff */
[----:B------:R-:W-:Y:S01]  /*0f80*/  IMAD.U32 R0, RZ, RZ, UR11 ;  /* 0x0000000bff007e24 */ /* 0x000fe2000f8e00ff */
[----:B------:R-:W-:Y:S01]  /*0f90*/  SHFL.IDX PT, R9, R17, 0x1, 0x181f ;  /* 0x00381f0011097f89 */ /* 0x000fe200000e0000 */
[----:B------:R-:W-:Y:S01]  /*0fa0*/  IMAD.MOV.U32 R20, RZ, RZ, R8 ;  /* 0x000000ffff147224 */ /* 0x000fe200078e0008 */
[----:B------:R-:W-:Y:S01]  /*0fb0*/  @!P0 SHF.R.S32.HI R8, RZ, 0x1f, R28 ;  /* 0x0000001fff088819 */ /* 0x000fe2000001141c */
[----:B------:R-:W-:Y:S01]  /*0fc0*/  IMAD.WIDE.U32 R24, R0, c[0x0][0x210], R10 ;  /* 0x0000840000187a25 */ /* 0x000fe200078e000a */
[----:B------:R-:W-:Y:S01]  /*0fd0*/  @!P0 SHF.R.S32.HI R0, RZ, 0x1f, R29 ;  /* 0x0000001fff008819 */ /* 0x000fe2000001141d */
[----:B------:R-:W-:Y:S01]  /*0fe0*/  ULDC.64 UR6, c[0x0][0x210] ;  /* 0x0000840000067ab9 */ /* 0x000fe20000000a00 */
[----:B------:R-:W-:Y:S01]  /*0ff0*/  @!P0 LEA.HI R8, R8, R28, RZ, 0x3 ;  /* 0x0000001c08088211 */ /* 0x000fe200078f18ff */
[----:B------:R-:W-:Y:S01]  /*1000*/  IMAD.SHL.U32 R37, R35, 0x2, RZ ;  /* 0x0000000223257824 */ /* 0x000fe200078e00ff */
[----:B------:R-:W-:Y:S01]  /*1010*/  @!P0 LEA.HI R0, R0, R29, RZ, 0x3 ;  /* 0x0000001d00008211 */ /* 0x000fe200078f18ff */
[----:B------:R-:W-:Y:S01]  /*1020*/  UIMAD UR8, UR8, UR6, URZ ;  /* 0x00000006080872a4 */ /* 0x000fe2000f8e023f */
[----:B------:R-:W-:Y:S01]  /*1030*/  @!P0 LOP3.LUT R14, R8, 0xfffffff8, RZ, 0xc0, !PT ;  /* 0xfffffff8080e8812 */ /* 0x000fe200078ec0ff */
[----:B------:R-:W-:Y:S01]  /*1040*/  UIADD3 UR6, UR14, -0x1, URZ ;  /* 0xffffffff0e067890 */ /* 0x000fe2000fffe03f */
[----:B------:R-:W-:Y:S01]  /*1050*/  @!P0 LOP3.LUT R0, R0, 0xfffffff8, RZ, 0xc0, !PT ;  /* 0xfffffff800008812 */ /* 0x000fe200078ec0ff */
[----:B------:R-:W2:Y:S01]  /*1060*/  SHFL.IDX PT, R8, R18, 0x1, 0x181f ;  /* 0x00381f0012087f89 */ /* 0x000ea200000e0000 */
[----:B------:R-:W-:Y:S01]  /*1070*/  UIMAD UR8, UR11, UR7, UR8 ;  /* 0x000000070b0872a4 */ /* 0x000fe2000f8e0208 */
[--C-:B-1----:R-:W-:Y:S01]  /*1080*/  @!P0 IMAD.WIDE R14, R14, 0x2, R6.reuse ;  /* 0x000000020e0e8825 */ /* 0x102fe200078e0206 */
[----:B------:R-:W-:Y:S01]  /*1090*/  USHF.R.S32.HI UR7, URZ, 0x1f, UR6 ;  /* 0x0000001f3f077899 */ /* 0x000fe20008011406 */
[----:B------:R1:W-:Y:S01]  /*10a0*/  STL [R1+0x30], R35 ;  /* 0x0000302301007387 */ /* 0x0003e20000100800 */
[----:B------:R-:W-:Y:S01]  /*10b0*/  UIMAD UR17, UR9, UR6, URZ ;  /* 0x00000006091172a4 */ /* 0x000fe2000f8e023f */
[----:B------:R-:W-:Y:S01]  /*10c0*/  @!P0 IMAD.WIDE R12, R0, 0x2, R6 ;  /* 0x00000002000c8825 */ /* 0x000fe200078e0206 */
[----:B------:R-:W-:Y:S01]  /*10d0*/  @!P5 SHF.R.S32.HI R0, RZ, 0x1f, R29 ;  /* 0x0000001fff00d819 */ /* 0x000fe2000001141d */
[----:B------:R-:W-:Y:S01]  /*10e0*/  STL [R1], R37 ;  /* 0x0000002501007387 */ /* 0x000fe20000100800 */
[----:B------:R-:W-:-:S02]  /*10f0*/  UIMAD UR17, UR7, UR20, UR17 ;  /* 0x00000014071172a4 */ /* 0x000fc4000f8e0211 */
[----:B------:R-:W-:Y:S01]  /*1100*/  UISETP.GT.AND UP0, UPT, UR6, UR10, UPT ;  /* 0x0000000a0600728c */ /* 0x000fe2000bf04270 */
[----:B-1----:R-:W-:Y:S01]  /*1110*/  IMAD.MOV.U32 R35, RZ, RZ, c[0x0][0x1e4] ;  /* 0x00007900ff237624 */ /* 0x002fe200078e00ff */
[--C-:B---3--:R-:W-:Y:S01]  /*1120*/  @P4 SHF.R.S32.HI R5, RZ, 0x1f, R16.reuse ;  /* 0x0000001fff054819 */ /* 0x108fe20000011410 */
[----:B------:R-:W-:Y:S02]  /*1130*/  @P4 IMAD.MOV.U32 R4, RZ, RZ, R16 ;  /* 0x000000ffff044224 */ /* 0x000fe400078e0010 */
[----:B------:R-:W-:Y:S02]  /*1140*/  @!P4 IMAD.MOV.U32 R4, RZ, RZ, R34 ;  /* 0x000000ffff04c224 */ /* 0x000fe400078e0022 */
[----:B------:R-:W-:Y:S01]  /*1150*/  @!P4 IMAD.MOV.U32 R5, RZ, RZ, R19 ;  /* 0x000000ffff05c224 */ /* 0x000fe200078e0013 */
[----:B------:R-:W-:Y:S01]  /*1160*/  @!P0 LEA R10, P4, R2, R6, 0x1 ;  /* 0x00000006020a8211 */ /* 0x000fe200078808ff */
[----:B------:R-:W-:Y:S01]  /*1170*/  IMAD.WIDE.U32 R20, R4, c[0x0][0x1f0], R20 ;  /* 0x00007c0004147a25 */ /* 0x000fe200078e0014 */
[----:B------:R-:W-:Y:S02]  /*1180*/  SHFL.IDX PT, R6, R18, 0x2, 0x181f ;  /* 0x00581f0012067f89 */ /* 0x000fe400000e0000 */
[----:B------:R-:W-:Y:S01]  /*1190*/  @!P0 LEA.HI.X R11, R2, R7, R3, 0x1, P4 ;  /* 0x00000007020b8211 */ /* 0x000fe200020f0c03 */
[----:B------:R-:W-:Y:S01]  /*11a0*/  IMAD.MOV.U32 R40, RZ, RZ, R20 ;  /* 0x000000ffff287224 */ /* 0x000fe200078e0014 */
[----:B------:R-:W-:Y:S01]  /*11b0*/  ISETP.GE.AND P4, PT, R29, c[0x0][0x198], PT ;  /* 0x000066001d007a0c */ /* 0x000fe20003f86270 */
[----:B------:R-:W1:Y:S01]  /*11c0*/  SHFL.IDX PT, R7, R17, 0x2, 0x181f ;  /* 0x00581f0011077f89 */ /* 0x000e6200000e0000 */
[----:B------:R-:W-:-:S03]  /*11d0*/  IMAD.MOV.U32 R34, RZ, RZ, c[0x0][0x1e0] ;  /* 0x00007800ff227624 */ /* 0x000fc600078e00ff */
[----:B------:R3:W-:Y:S04]  /*11e0*/  @!P0 LDGSTS.E.BYPASS.LTC128B.128 [R37+0x100], [R10.64], !P6 ;  /* 0x001000000a258fae */ /* 0x0007e8000f101d4c */
[----:B------:R4:W-:Y:S04]  /*11f0*/  @!P0 LDGSTS.E.BYPASS.LTC128B.128 [R37+0x4100], [R14.64], !P3 ;  /* 0x041000000e258fae */ /* 0x0009e8000d901d4c */
[----:B------:R5:W-:Y:S04]  /*1200*/  @!P0 LDGSTS.E.BYPASS.LTC128B.128 [R37+0x8100], [R12.64], !P4 ;  /* 0x081000000c258fae */ /* 0x000be8000e101d4c */
[----:B------:R-:W-:Y:S01]  /*1210*/  STL.64 [R1+0x28], R20 ;  /* 0x0000281401007387 */ /* 0x000fe20000100a00 */
[----:B---3--:R-:W-:-:S02]  /*1220*/  @!P5 SHF.R.S32.HI R10, RZ, 0x1f, R28 ;  /* 0x0000001fff0ad819 */ /* 0x008fc4000001141c */
[----:B------:R-:W-:Y:S02]  /*1230*/  @!P1 SHF.R.S32.HI R11, RZ, 0x1f, R28 ;  /* 0x0000001fff0b9819 */ /* 0x000fe4000001141c */
[-C--:B-----5:R-:W-:Y:S02]  /*1240*/  @!P5 LEA.HI R12, R10, R28.reuse, RZ, 0x3 ;  /* 0x0000001c0a0cd211 */ /* 0x0a0fe400078f18ff */
[----:B------:R-:W-:Y:S02]  /*1250*/  @!P1 SHF.R.S32.HI R13, RZ, 0x1f, R29 ;  /* 0x0000001fff0d9819 */ /* 0x000fe4000001141d */
[-C--:B------:R-:W-:Y:S02]  /*1260*/  @!P5 LEA.HI R10, R0, R29.reuse, RZ, 0x3 ;  /* 0x0000001d000ad211 */ /* 0x080fe400078f18ff */
[----:B------:R-:W-:Y:S02]  /*1270*/  @!P1 LEA.HI R0, R11, R28, RZ, 0x3 ;  /* 0x0000001c0b009211 */ /* 0x000fe400078f18ff */
[----:B------:R-:W-:-:S02]  /*1280*/  @!P1 LEA.HI R11, R13, R29, RZ, 0x3 ;  /* 0x0000001d0d0b9211 */ /* 0x000fc400078f18ff */
[----:B----4-:R-:W-:Y:S02]  /*1290*/  @!P5 LOP3.LUT R14, R10, 0xfffffff8, RZ, 0xc0, !PT ;  /* 0xfffffff80a0ed812 */ /* 0x010fe400078ec0ff */
[----:B------:R3:W4:Y:S01]  /*12a0*/  SHFL.IDX PT, R10, R18, 0x3, 0x181f ;  /* 0x00781f00120a7f89 */ /* 0x00072200000e0000 */
[----:B------:R-:W-:Y:S02]  /*12b0*/  @!P5 LOP3.LUT R16, R12, 0xfffffff8, RZ, 0xc0, !PT ;  /* 0xfffffff80c10d812 */ /* 0x000fe400078ec0ff */
[----:B------:R-:W-:Y:S01]  /*12c0*/  @!P1 LOP3.LUT R0, R0, 0xfffffff8, RZ, 0xc0, !PT ;  /* 0xfffffff800009812 */ /* 0x000fe200078ec0ff */
[----:B--2---:R-:W-:Y:S01]  /*12d0*/  @!P5 IMAD.WIDE R14, R14, 0x2, R8 ;  /* 0x000000020e0ed825 */ /* 0x004fe200078e0208 */
[----:B------:R-:W-:-:S04]  /*12e0*/  @!P5 LEA R12, P0, R2, R8, 0x1 ;  /* 0x00000008020cd211 */ /* 0x000fc800078008ff */
[----:B------:R-:W-:-:S05]  /*12f0*/  @!P5 LEA.HI.X R13, R2, R9, R3, 0x1, P0 ;  /* 0x00000009020dd211 */ /* 0x000fca00000f0c03 */
[----:B------:R2:W-:Y:S01]  /*1300*/  @!P5 LDGSTS.E.BYPASS.LTC128B.128 [R37+0x1100], [R12.64], !P6 ;  /* 0x011000000c25dfae */ /* 0x0005e2000f101d4c */
[----:B---3--:R-:W-:-:S03]  /*1310*/  @!P1 LOP3.LUT R18, R11, 0xfffffff8, RZ, 0xc0, !PT ;  /* 0xfffffff80b129812 */ /* 0x008fc600078ec0ff */
[----:B------:R3:W5:Y:S02]  /*1320*/  SHFL.IDX PT, R11, R17, 0x3, 0x181f ;  /* 0x00781f00110b7f89 */ /* 0x00076400000e0000 */
[----:B-1----:R-:W-:Y:S01]  /*1330*/  @!P1 IMAD.WIDE R18, R18, 0x2, R6 ;  /* 0x0000000212129825 */ /* 0x002fe200078e0206 */
[----:B--2---:R-:W-:-:S03]  /*1340*/  IADD3 R13, R25, UR8, RZ ;  /* 0x00000008190d7c10 */ /* 0x004fc6000fffe0ff */
[----:B------:R-:W-:Y:S01]  /*1350*/  IMAD.MOV.U32 R12, RZ, RZ, R24 ;  /* 0x000000ffff0c7224 */ /* 0x000fe200078e0018 */
[----:B------:R-:W-:-:S04]  /*1360*/  UIMAD UR8, UR15, UR5, URZ ;  /* 0x000000050f0872a4 */ /* 0x000fc8000f8e023f */
[----:B------:R-:W-:Y:S01]  /*1370*/  UIADD3 UR8, UR19, UR8, URZ ;  /* 0x0000000813087290 */ /* 0x000fe2000fffe03f */
[----:B---3--:R-:W-:-:S03]  /*1380*/  @!P5 IMAD.WIDE R16, R16, 0x2, R8 ;  /* 0x000000021010d825 */ /* 0x008fc600078e0208 */
[----:B------:R-:W-:Y:S01]  /*1390*/  UIMAD UR15, UR8, UR6, URZ ;  /* 0x00000006080f72a4 */ /* 0x000fe2000f8e023f */
[----:B------:R-:W-:Y:S01]  /*13a0*/  @!P1 IMAD.WIDE R8, R0, 0x2, R6 ;  /* 0x0000000200089825 */ /* 0x000fe200078e0206 */
[C---:B------:R-:W-:Y:S01]  /*13b0*/  @!P1 LEA R6, P0, R2.reuse, R6, 0x1 ;  /* 0x0000000602069211 */ /* 0x040fe200078008ff */
[----:B------:R1:W-:Y:S01]  /*13c0*/  @!P5 LDGSTS.E.BYPASS.LTC128B.128 [R37+0x5100], [R16.64], !P3 ;  /* 0x051000001025dfae */ /* 0x0003e2000d901d4c */
[----:B------:R-:W-:Y:S01]  /*13d0*/  UIMAD UR15, UR7, UR18, UR15 ;  /* 0x00000012070f72a4 */ /* 0x000fe2000f8e020f */
[C---:B------:R-:W-:Y:S01]  /*13e0*/  IMAD R0, R5.reuse, c[0x0][0x1f0], RZ ;  /* 0x00007c0005007a24 */ /* 0x040fe200078e02ff */
[----:B------:R-:W-:Y:S01]  /*13f0*/  @!P1 LEA.HI.X R7, R2, R7, R3, 0x1, P0 ;  /* 0x0000000702079211 */ /* 0x000fe200000f0c03 */
[----:B------:R2:W-:Y:S01]  /*1400*/  @!P5 LDGSTS.E.BYPASS.LTC128B.128 [R37+0x9100], [R14.64], !P4 ;  /* 0x091000000e25dfae */ /* 0x0005e2000e101d4c */
[----:B------:R-:W-:Y:S01]  /*1410*/  ISETP.GE.AND P5, PT, R22, 0x21, PT ;  /* 0x000000211600780c */ /* 0x000fe20003fa6270 */
[----:B------:R-:W-:Y:S02]  /*1420*/  IMAD R0, R4, c[0x0][0x1f4], R0 ;  /* 0x00007d0004007a24 */ /* 0x000fe400078e0200 */
[----:B------:R4:W-:Y:S01]  /*1430*/  @!P1 LDGSTS.E.BYPASS.LTC128B.128 [R37+0x2100], [R6.64], !P6 ;  /* 0x0210000006259fae */ /* 0x0009e2000f101d4c */
[----:B------:R-:W-:-:S02]  /*1440*/  IMAD R5, R5, c[0x0][0x218], RZ ;  /* 0x0000860005057a24 */ /* 0x000fc400078e02ff */
[----:B------:R-:W-:Y:S01]  /*1450*/  IMAD.IADD R41, R21, 0x1, R0 ;  /* 0x0000000115297824 */ /* 0x000fe200078e0200 */
[----:B------:R3:W-:Y:S01]  /*1460*/  @!P1 LDGSTS.E.BYPASS.LTC128B.128 [R37+0x6100], [R8.64], !P3 ;  /* 0x0610000008259fae */ /* 0x0007e2000d901d4c */
[C---:B------:R-:W-:Y:S02]  /*1470*/  IMAD R5, R4.reuse, c[0x0][0x21c], R5 ;  /* 0x0000870004057a24 */ /* 0x040fe400078e0205 */
[----:B------:R-:W-:Y:S01]  /*1480*/  IMAD.WIDE.U32 R20, R4, c[0x0][0x218], R12 ;  /* 0x0000860004147a25 */ /* 0x000fe200078e000c */
[----:B------:R2:W-:Y:S01]  /*1490*/  @!P1 LDGSTS.E.BYPASS.LTC128B.128 [R37+0xa100], [R18.64], !P4 ;  /* 0x0a10000012259fae */ /* 0x0005e2000e101d4c */
[----:B------:R-:W-:Y:S02]  /*14a0*/  ISETP.GE.AND P1, PT, R22, 0x41, PT ;  /* 0x000000411600780c */ /* 0x000fe40003f26270 */
[----:B------:R-:W-:Y:S01]  /*14b0*/  IMAD.IADD R39, R21, 0x1, R5 ;  /* 0x0000000115277824 */ /* 0x000fe200078e0205 */
[----:B------:R2:W-:Y:S01]  /*14c0*/  STL.64 [R1+0x10], R40 ;  /* 0x0000102801007387 */ /* 0x0005e20000100a00 */
[----:B------:R-:W-:-:S03]  /*14d0*/  IMAD.MOV.U32 R38, RZ, RZ, R20 ;  /* 0x000000ffff267224 */ /* 0x000fc600078e0014 */
[----:B------:R2:W-:Y:S01]  /*14e0*/  STL.64 [R1+0x20], R20 ;  /* 0x0000201401007387 */ /* 0x0005e20000100a00 */
[----:B-1----:R-:W-:-:S03]  /*14f0*/  IMAD.WIDE.U32 R16, R34, 0x40, RZ ;  /* 0x0000004022107825 */ /* 0x002fc600078e00ff */
[----:B------:R1:W-:Y:S01]  /*1500*/  STL.64 [R1+0x18], R38 ;  /* 0x0000182601007387 */ /* 0x0003e20000100a00 */
[----:B----4-:R-:W-:-:S04]  /*1510*/  @!P2 LEA R6, P0, R2, R10, 0x1 ;  /* 0x0000000a0206a211 */ /* 0x010fc800078008ff */
[----:B-----5:R-:W-:Y:S02]  /*1520*/  @!P2 LEA.HI.X R7, R2, R11, R3, 0x1, P0 ;  /* 0x0000000b0207a211 */ /* 0x020fe400000f0c03 */
[----:B---3--:R-:W-:Y:S02]  /*1530*/  @!P2 SHF.R.S32.HI R8, RZ, 0x1f, R28 ;  /* 0x0000001fff08a819 */ /* 0x008fe4000001141c */
[----:B------:R-:W-:Y:S01]  /*1540*/  @!P2 SHF.R.S32.HI R3, RZ, 0x1f, R29 ;  /* 0x0000001fff03a819 */ /* 0x000fe2000001141d */
[----:B------:R3:W-:Y:S01]  /*1550*/  @!P2 LDGSTS.E.BYPASS.LTC128B.128 [R37+0x3100], [R6.64], !P6 ;  /* 0x031000000625afae */ /* 0x0007e2000f101d4c */
[----:B------:R-:W-:Y:S01]  /*1560*/  ISETP.GE.AND P6, PT, R22, 0x1, PT ;  /* 0x000000011600780c */ /* 0x000fe20003fc6270 */
[----:B--2---:R-:W-:Y:S01]  /*1570*/  IMAD.SHL.U32 R19, R35, 0x40, RZ ;  /* 0x0000004023137824 */ /* 0x004fe200078e00ff */
[----:B------:R-:W-:-:S04]  /*1580*/  @!P2 LEA.HI R8, R8, R28, RZ, 0x3 ;  /* 0x0000001c0808a211 */ /* 0x000fc800078f18ff */
[----:B------:R-:W-:Y:S01]  /*1590*/  @!P2 LOP3.LUT R8, R8, 0xfffffff8, RZ, 0xc0, !PT ;  /* 0xfffffff80808a812 */ /* 0x000fe200078ec0ff */
[----:B---3--:R-:W-:-:S05]  /*15a0*/  IMAD.WIDE.U32 R6, R31, UR6, R40 ;  /* 0x000000061f067c25 */ /* 0x008fca000f8e0028 */
[----:B------:R-:W-:Y:S01]  /*15b0*/  IADD3 R0, R7, UR17, RZ ;  /* 0x0000001107007c10 */ /* 0x000fe2000fffe0ff */
[----:B------:R-:W-:Y:S01]  /*15c0*/  UMOV UR17, 0x6 ;  /* 0x0000000600117882 */ /* 0x000fe20000000000 */
[C---:B------:R-:W-:Y:S01]  /*15d0*/  @P6 LEA R14, P0, R6.reuse, c[0x0][0x1c8], 0x1 ;  /* 0x00007200060e6a11 */ /* 0x040fe200078008ff */
[----:B------:R-:W-:Y:S01]  /*15e0*/  USHF.L.U64.HI UR17, UR4, UR17, UR5 ;  /* 0x0000001104117299 */ /* 0x000fe20008010205 */
[----:B------:R-:W-:Y:S02]  /*15f0*/  @!P2 LEA.HI R7, R3, R29, RZ, 0x3 ;  /* 0x0000001d0307a211 */ /* 0x000fe400078f18ff */
[----:B------:R-:W-:Y:S02]  /*1600*/  @P6 LEA.HI.X R15, R6, c[0x0][0x1cc], R0, 0x1, P0 ;  /* 0x00007300060f6a11 */ /* 0x000fe400000f0c00 */
[----:B------:R-:W-:Y:S02]  /*1610*/  @P5 LEA R3, P0, R34, R6, 0x5 ;  /* 0x0000000622035211 */ /* 0x000fe400078028ff */
[----:B------:R-:W-:-:S02]  /*1620*/  @!P2 LOP3.LUT R9, R7, 0xfffffff8, RZ, 0xc0, !PT ;  /* 0xfffffff80709a812 */ /* 0x000fc400078ec0ff */
[----:B------:R-:W-:Y:S02]  /*1630*/  @P5 LEA.HI.X R18, R34, R0, R35, 0x5, P0 ;  /* 0x0000000022125211 */ /* 0x000fe400000f2c23 */
[----:B------:R-:W-:Y:S01]  /*1640*/  @P1 IADD3 R16, P0, R6, R16, RZ ;  /* 0x0000001006101210 */ /* 0x000fe20007f1e0ff */
[----:B------:R-:W-:-:S03]  /*1650*/  @!P2 IMAD.WIDE R6, R8, 0x2, R10 ;  /* 0x000000020806a825 */ /* 0x000fc600078e020a */
[----:B------:R-:W-:Y:S01]  /*1660*/  @P1 IADD3.X R17, R0, R17, R19, P0, !PT ;  /* 0x0000001100111210 */ /* 0x000fe200007fe413 */
[----:B------:R-:W-:Y:S01]  /*1670*/  @!P2 IMAD.WIDE R10, R9, 0x2, R10 ;  /* 0x00000002090aa825 */ /* 0x000fe200078e020a */
[----:B------:R2:W-:Y:S01]  /*1680*/  @!P2 LDGSTS.E.BYPASS.LTC128B.128 [R37+0x7100], [R6.64], !P3 ;  /* 0x071000000625afae */ /* 0x0005e2000d901d4c */
[----:B------:R-:W-:Y:S02]  /*1690*/  ISETP.GE.AND P3, PT, R28, c[0x0][0x1d4], PT ;  /* 0x000075001c007a0c */ /* 0x000fe40003f66270 */
[----:B------:R-:W-:Y:S01]  /*16a0*/  @P5 LEA R8, P0, R3, c[0x0][0x1c8], 0x1 ;  /* 0x0000720003085a11 */ /* 0x000fe200078008ff */
[----:B------:R3:W-:Y:S01]  /*16b0*/  @!P2 LDGSTS.E.BYPASS.LTC128B.128 [R37+0xb100], [R10.64], !P4 ;  /* 0x0b1000000a25afae */ /* 0x0007e2000e101d4c */
[----:B------:R-:W-:Y:S01]  /*16c0*/  ISETP.GE.AND P4, PT, R2, c[0x0][0x1d4], PT ;  /* 0x0000750002007a0c */ /* 0x000fe20003f86270 */
[----:B------:R-:W-:Y:S01]  /*16d0*/  IMAD.SHL.U32 R0, R23, 0x40, RZ ;  /* 0x0000004017007824 */ /* 0x000fe200078e00ff */
[----:B------:R-:W-:Y:S01]  /*16e0*/  ISETP.GE.AND P2, PT, R29, c[0x0][0x1d4], PT ;  /* 0x000075001d007a0c */ /* 0x000fe20003f46270 */
[----:B------:R-:W0:Y:S01]  /*16f0*/  LDGDEPBAR ;  /* 0x00000000000079af */ /* 0x000e220000000000 */
[----:B------:R-:W-:Y:S01]  /*1700*/  @P5 LEA.HI.X R9, R3, c[0x0][0x1cc], R18, 0x1, P0 ;  /* 0x0000730003095a11 */ /* 0x000fe200000f0c12 */
[----:B------:R-:W-:Y:S01]  /*1710*/  IMAD.SHL.U32 R3, R30, 0x8, RZ ;  /* 0x000000081e037824 */ /* 0x000fe200078e00ff */
[----:B------:R-:W-:-:S02]  /*1720*/  @P1 LEA R4, P0, R16, c[0x0][0x1c8], 0x1 ;  /* 0x0000720010041a11 */ /* 0x000fc400078008ff */
[----:B------:R-:W-:Y:S02]  /*1730*/  LOP3.LUT R0, R0, 0x1c0, RZ, 0xc0, !PT ;  /* 0x000001c000007812 */ /* 0x000fe400078ec0ff */
[----:B------:R-:W-:-:S03]  /*1740*/  @P1 LEA.HI.X R5, R16, c[0x0][0x1cc], R17, 0x1, P0 ;  /* 0x0000730010051a11 */ /* 0x000fc600000f0c11 */
[----:B------:R4:W-:Y:S04]  /*1750*/  @P6 LDGSTS.E.BYPASS.LTC128B.128 [R37+0x12100], [R14.64], !P4 ;  /* 0x121000000e256fae */ /* 0x0009e8000e101d4c */
[----:B------:R4:W-:Y:S04]  /*1760*/  @P6 LDGSTS.E.BYPASS.LTC128B.128 [R37+0x15100], [R14.64+0x80], !P3 ;  /* 0x151000800e256fae */ /* 0x0009e8000d901d4c */
[----:B------:R4:W-:Y:S01]  /*1770*/  @P6 LDGSTS.E.BYPASS.LTC128B.128 [R37+0x18100], [R14.64+0x100], !P2 ;  /* 0x181001000e256fae */ /* 0x0009e2000d101d4c */
[----:B--2---:R-:W-:Y:S01]  /*1780*/  IMAD.WIDE.U32 R6, R36, UR6, R38 ;  /* 0x0000000624067c25 */ /* 0x004fe2000f8e0026 */
[----:B------:R-:W-:-:S02]  /*1790*/  ISETP.GE.AND P6, PT, R2, c[0x0][0x1d4], PT ;  /* 0x0000750002007a0c */ /* 0x000fc40003fc6270 */
[----:B------:R2:W-:Y:S01]  /*17a0*/  @P5 LDGSTS.E.BYPASS.LTC128B.128 [R37+0x13100], [R8.64], !P4 ;  /* 0x1310000008255fae */ /* 0x0005e2000e101d4c */
[----:B---3--:R-:W-:Y:S01]  /*17b0*/  LOP3.LUT R11, R0, 0x8, R3, 0xf8, !PT ;  /* 0x00000008000b7812 */ /* 0x008fe200078ef803 */
[----:B------:R-:W-:Y:S01]  /*17c0*/  IMAD.SHL.U32 R2, R27, 0x40, RZ ;  /* 0x000000401b027824 */ /* 0x000fe200078e00ff */
[----:B------:R-:W-:Y:S01]  /*17d0*/  SHF.R.U32.HI R3, RZ, 0x3, R0 ;  /* 0x00000003ff037819 */ /* 0x000fe20000011600 */
[----:B------:R2:W-:Y:S01]  /*17e0*/  @P5 LDGSTS.E.BYPASS.LTC128B.128 [R37+0x16100], [R8.64+0x80], !P3 ;  /* 0x1610008008255fae */ /* 0x0005e2000d901d4c */
[----:B------:R-:W-:Y:S01]  /*17f0*/  IADD3 R0, R7, UR15, RZ ;  /* 0x0000000f07007c10 */ /* 0x000fe2000fffe0ff */
[----:B------:R-:W-:Y:S01]  /*1800*/  USHF.L.U32 UR15, UR4, 0x6, URZ ;  /* 0x00000006040f7899 */ /* 0x000fe2000800063f */
[C---:B------:R-:W-:Y:S01]  /*1810*/  LEA R10, P0, R6.reuse, c[0x0][0x1f8], 0x1 ;  /* 0x00007e00060a7a11 */ /* 0x040fe200078008ff */
[----:B------:R2:W-:Y:S01]  /*1820*/  @P5 LDGSTS.E.BYPASS.LTC128B.128 [R37+0x19100], [R8.64+0x100], !P2 ;  /* 0x1910010008255fae */ /* 0x0005e2000d101d4c */
[----:B------:R-:W-:Y:S02]  /*1830*/  LOP3.LUT R3, R11, R3, RZ, 0x3c, !PT ;  /* 0x000000030b037212 */ /* 0x000fe400078e3cff */
[----:B------:R-:W-:Y:S01]  /*1840*/  LEA.HI.X R11, R6, c[0x0][0x1fc], R0, 0x1, P0 ;  /* 0x00007f00060b7a11 */ /* 0x000fe200000f0c00 */
[----:B------:R3:W-:Y:S01]  /*1850*/  @P1 LDGSTS.E.BYPASS.LTC128B.128 [R37+0x14100], [R4.64], !P4 ;  /* 0x1410000004251fae */ /* 0x0007e2000e101d4c */
[----:B------:R-:W-:Y:S01]  /*1860*/  IMAD.U32 R0, RZ, RZ, UR15 ;  /* 0x0000000fff007e24 */ /* 0x000fe2000f8e00ff */
[----:B------:R-:W-:-:S02]  /*1870*/  LOP3.LUT R2, R3, 0xfffffe00, R2, 0xf8, !PT ;  /* 0xfffffe0003027812 */ /* 0x000fc400078ef802 */
[----:B------:R3:W-:Y:S01]  /*1880*/  @P1 LDGSTS.E.BYPASS.LTC128B.128 [R37+0x17100], [R4.64+0x80], !P3 ;  /* 0x1710008004251fae */ /* 0x0007e2000d901d4c */
[----:B------:R-:W-:-:S03]  /*1890*/  ISETP.GE.AND P5, PT, R28, c[0x0][0x1d4], PT ;  /* 0x000075001c007a0c */ /* 0x000fc60003fa6270 */
[----:B------:R3:W-:Y:S01]  /*18a0*/  @P1 LDGSTS.E.BYPASS.LTC128B.128 [R37+0x1a100], [R4.64+0x100], !P2 ;  /* 0x1a10010004251fae */ /* 0x0007e2000d101d4c */
[C-C-:B------:R-:W-:Y:S01]  /*18b0*/  IADD3 R12, P1, P0, R0.reuse, 0x80, R10.reuse ;  /* 0x00000080000c7810 */ /* 0x140fe2000783e00a */
[----:B----4-:R-:W-:Y:S02]  /*18c0*/  IMAD.MOV.U32 R14, RZ, RZ, 0x20 ;  /* 0x00000020ff0e7424 */ /* 0x010fe400078e00ff */
[----:B------:R-:W0:Y:S01]  /*18d0*/  LDGDEPBAR ;  /* 0x00000000000079af */ /* 0x000e220000000000 */
[----:B------:R-:W-:Y:S02]  /*18e0*/  IADD3.X R13, RZ, UR17, R11, P1, P0 ;  /* 0x00000011ff0d7c10 */ /* 0x000fe40008fe040b */
[----:B--2---:R-:W-:Y:S01]  /*18f0*/  IADD3 R8, P1, P0, R0, 0x100, R10 ;  /* 0x0000010000087810 */ /* 0x004fe2000783e00a */
[----:B------:R-:W-:-:S03]  /*1900*/  IMAD.SHL.U32 R0, R112, 0x20, RZ ;  /* 0x0000002070007824 */ /* 0x000fc600078e00ff */
[----:B------:R-:W-:Y:S02]  /*1910*/  IADD3.X R9, RZ, UR17, R11, P1, P0 ;  /* 0x00000011ff097c10 */ /* 0x000fe40008fe040b */
[----:B------:R-:W-:Y:S02]  /*1920*/  LOP3.LUT R3, R0, 0x7ffffc00, RZ, 0xc0, !PT ;  /* 0x7ffffc0000037812 */ /* 0x000fe400078ec0ff */
[----:B------:R-:W-:Y:S02]  /*1930*/  LOP3.LUT P0, RZ, R23, 0x2, RZ, 0xc0, !PT ;  /* 0x0000000217ff7812 */ /* 0x000fe4000780c0ff */
[----:B------:R-:W-:Y:S01]  /*1940*/  IADD3 R6, P1, R10, UR15, RZ ;  /* 0x0000000f0a067c10 */ /* 0x000fe2000ff3e0ff */
[----:B------:R-:W-:Y:S01]  /*1950*/  IMAD.IADD R3, R2, 0x1, R3 ;  /* 0x0000000102037824 */ /* 0x000fe200078e0203 */
[----:B------:R-:W-:-:S04]  /*1960*/  DEPBAR.LE SB0, 0x1 ;  /* 0x000080400000791a */ /* 0x000fc80000000000 */
[----:B---3--:R-:W-:Y:S01]  /*1970*/  IMAD.MOV.U32 R4, RZ, RZ, 0x10 ;  /* 0x00000010ff047424 */ /* 0x008fe200078e00ff */
[----:B------:R-:W-:Y:S01]  /*1980*/  IADD3.X R7, R11, UR17, RZ, P1, !PT ;  /* 0x000000110b077c10 */ /* 0x000fe20008ffe4ff */
[----:B------:R-:W-:Y:S01]  /*1990*/  IMAD.SHL.U32 R220, R3, 0x2, RZ ;  /* 0x0000000203dc7824 */ /* 0x000fe200078e00ff */
[----:B------:R-:W-:Y:S01]  /*19a0*/  BAR.SYNC.DEFER_BLOCKING 0x0 ;  /* 0x0000000000007b1d */ /* 0x000fe20000010000 */
[----:B------:R-:W-:Y:S02]  /*19b0*/  LOP3.LUT P1, RZ, R23, 0x4, RZ, 0xc0, !PT ;  /* 0x0000000417ff7812 */ /* 0x000fe4000782c0ff */
[----:B------:R-:W-:Y:S02]  /*19c0*/  SEL R0, R4, 0xfffffff0, !P0 ;  /* 0xfffffff004007807 */ /* 0x000fe40004000000 */
[----:B------:R-:W-:Y:S01]  /*19d0*/  LEA R228, R3, 0x100, 0x1 ;  /* 0x0000010003e47811 */ /* 0x000fe200078e08ff */
[----:B------:R-:W-:Y:S01]  /*19e0*/  IMAD.SHL.U32 R3, R26, 0x40, RZ ;  /* 0x000000401a037824 */ /* 0x000fe200078e00ff */
[----:B------:R-:W-:Y:S01]  /*19f0*/  IADD3 R4, P0, R6, UR15, RZ ;  /* 0x0000000f06047c10 */ /* 0x000fe2000ff1e0ff */
[----:B------:R-:W-:Y:S01]  /*1a00*/  IMAD.SHL.U32 R243, R0, 0x2, RZ ;  /* 0x0000000200f37824 */ /* 0x000fe200078e00ff */
[----:B------:R-:W-:-:S02]  /*1a10*/  SEL R0, R14, 0xffffffe0, !P1 ;  /* 0xffffffe00e007807 */ /* 0x000fc40004800000 */
[----:B------:R-:W-:Y:S01]  /*1a20*/  IADD3.X R5, R7, UR17, RZ, P0, !PT ;  /* 0x0000001107057c10 */ /* 0x000fe200087fe4ff */
[----:B------:R-:W-:Y:S01]  /*1a30*/  IMAD.IADD R224, R228, 0x1, R243 ;  /* 0x00000001e4e07824 */ /* 0x000fe200078e02f3 */
[----:B------:R-:W-:Y:S01]  /*1a40*/  ISETP.LT.OR P0, PT, R22, 0x1, P6 ;  /* 0x000000011600780c */ /* 0x000fe20003701670 */
[----:B------:R-:W-:Y:S01]  /*1a50*/  IMAD R228, R0, 0x2, R228 ;  /* 0x0000000200e47824 */ /* 0x000fe200078e02e4 */
[----:B------:R-:W-:Y:S01]  /*1a60*/  ISETP.LT.OR P1, PT, R22, 0x1, P5 ;  /* 0x000000011600780c */ /* 0x000fe20002f21670 */
[----:B------:R-:W-:Y:S01]  /*1a70*/  IMAD R232, R0, 0x2, R224 ;  /* 0x0000000200e87824 */ /* 0x000fe200078e02e0 */
[----:B------:R-:W-:-:S04]  /*1a80*/  LOP3.LUT R3, R3, 0x1c0, RZ, 0xc0, !PT ;  /* 0x000001c003037812 */ /* 0x000fc800078ec0ff */
[----:B------:R-:W-:Y:S01]  /*1a90*/  SHF.R.U32.HI R240, RZ, 0x3, R3 ;  /* 0x00000003fff07819 */ /* 0x000fe20000011603 */
[----:B------:R1:W2:Y:S04]  /*1aa0*/  LDSM.16.M88.4 R152, [R220+0x100] ;  /* 0x00010000dc98783b */ /* 0x0002a80000000200 */
[----:B------:R1:W3:Y:S04]  /*1ab0*/  LDSM.16.M88.4 R200, [R220+0x4100] ;  /* 0x00410000dcc8783b */ /* 0x0002e80000000200 */
[----:B------:R1:W4:Y:S04]  /*1ac0*/  LDSM.16.M88.4 R156, [R224] ;  /* 0x00000000e09c783b */ /* 0x0003280000000200 */
[----:B------:R1:W1:Y:S04]  /*1ad0*/  LDSM.16.M88.4 R208, [R224+0x4000] ;  /* 0x00400000e0d0783b */ /* 0x0002680000000200 */
[----:B------:R1:W1:Y:S04]  /*1ae0*/  LDSM.16.M88.4 R184, [R228] ;  /* 0x00000000e4b8783b */ /* 0x0002680000000200 */
[----:B------:R1:W1:Y:S04]  /*1af0*/  LDSM.16.M88.4 R212, [R228+0x4000] ;  /* 0x00400000e4d4783b */ /* 0x0002680000000200 */
[----:B------:R1:W1:Y:S04]  /*1b00*/  LDSM.16.M88.4 R196, [R232] ;  /* 0x00000000e8c4783b */ /* 0x0002680000000200 */
[----:B------:R1:W1:Y:S04]  /*1b10*/  LDSM.16.M88.4 R216, [R232+0x4000] ;  /* 0x00400000e8d8783b */ /* 0x0002680000000200 */
[----:B------:R-:W1:Y:S04]  /*1b20*/  LDSM.16.M88.4 R220, [R220+0x8100] ;  /* 0x00810000dcdc783b */ /* 0x000e680000000200 */
[----:B------:R-:W1:Y:S04]  /*1b30*/  LDSM.16.M88.4 R224, [R224+0x8000] ;  /* 0x00800000e0e0783b */ /* 0x000e680000000200 */
[----:B------:R-:W1:Y:S04]  /*1b40*/  LDSM.16.M88.4 R228, [R228+0x8000] ;  /* 0x00800000e4e4783b */ /* 0x000e680000000200 */
[----:B------:R-:W1:Y:S04]  /*1b50*/  LDSM.16.M88.4 R232, [R232+0x8000] ;  /* 0x00800000e8e8783b */ /* 0x000e680000000200 */
[----:B------:R-:W-:Y:S06]  /*1b60*/  BAR.SYNC.DEFER_BLOCKING 0x0 ;  /* 0x0000000000007b1d */ /* 0x000fec0000010000 */
[----:B------:R-:W-:Y:S01]  /*1b70*/  @!PT LDS RZ, [RZ] ;  /* 0x00000000fffff984 */ /* 0x000fe20000000800 */
[----:B------:R-:W-:Y:S01]  /*1b80*/  @!PT LDS RZ, [RZ] ;  /* 0x00000000fffff984 */ /* 0x000fe20000000800 */
[----:B------:R-:W-:Y:S01]  /*1b90*/  @!PT LDS RZ, [RZ] ;  /* 0x00000000fffff984 */ /* 0x000fe20000000800 */
[----:B------:R1:W-:Y:S01]  /*1ba0*/  LDGSTS.E.BYPASS.LTC128B.128 [R37+0x100], [R10.64], !P0 ;  /* 0x001000000a257fae */ /* 0x0003e2000c101d4c */
[----:B------:R-:W-:-:S03]  /*1bb0*/  ISETP.GE.AND P0, PT, R29, c[0x0][0x1d4], PT ;  /* 0x000075001d007a0c */ /* 0x000fc60003f06270 */
[----:B------:R1:W-:Y:S01]  /*1bc0*/  LDGSTS.E.BYPASS.LTC128B.128 [R37+0x3100], [R10.64+0x80], !P1 ;  /* 0x031000800a257fae */ /* 0x0003e2000c901d4c */
[----:B------:R-:W-:-:S13]  /*1bd0*/  ISETP.LT.OR P1, PT, R22, 0x1, P0 ;  /* 0x000000011600780c */ /* 0x000fda0000721670 */
[----:B------:R1:W-:Y:S01]  /*1be0*/  LDGSTS.E.BYPASS.LTC128B.128 [R37+0x6100], [R10.64+0x100], !P1 ;  /* 0x061001000a257fae */ /* 0x0003e2000c901d4c */
[C---:B------:R-:W-:Y:S02]  /*1bf0*/  ISETP.LT.OR P1, PT, R22.reuse, 0x21, P6 ;  /* 0x000000211600780c */ /* 0x040fe40003721670 */
[----:B------:R-:W-:-:S11]  /*1c00*/  ISETP.LT.OR P6, PT, R22, 0x41, P6 ;  /* 0x000000411600780c */ /* 0x000fd600037c1670 */
[----:B------:R1:W-:Y:S01]  /*1c10*/  LDGSTS.E.BYPASS.LTC128B.128 [R37+0x1100], [R6.64], !P1 ;  /* 0x0110000006257fae */ /* 0x0003e2000c901d4c */
[C---:B------:R-:W-:Y:S02]  /*1c20*/  ISETP.LT.OR P1, PT, R22.reuse, 0x21, P5 ;  /* 0x000000211600780c */ /* 0x040fe40002f21670 */
[----:B------:R-:W-:-:S11]  /*1c30*/  ISETP.LT.OR P5, PT, R22, 0x41, P5 ;  /* 0x000000411600780c */ /* 0x000fd60002fa1670 */
[----:B------:R1:W-:Y:S01]  /*1c40*/  LDGSTS.E.BYPASS.LTC128B.128 [R37+0x4100], [R12.64], !P1 ;  /* 0x041000000c257fae */ /* 0x0003e2000c901d4c */
[C---:B------:R-:W-:Y:S02]  /*1c50*/  ISETP.LT.OR P1, PT, R22.reuse, 0x21, P0 ;  /* 0x000000211600780c */ /* 0x040fe40000721670 */
[----:B------:R-:W-:-:S11]  /*1c60*/  ISETP.LT.OR P0, PT, R22, 0x41, P0 ;  /* 0x000000411600780c */ /* 0x000fd60000701670 */
[----:B------:R1:W-:Y:S01]  /*1c70*/  LDGSTS.E.BYPASS.LTC128B.128 [R37+0x7100], [R8.64], !P1 ;  /* 0x0710000008257fae */ /* 0x0003e2000c901d4c */
[----:B------:R-:W-:-:S03]  /*1c80*/  LOP3.LUT P1, RZ, R26, 0x4, RZ, 0xc0, !PT ;  /* 0x000000041aff7812 */ /* 0x000fc6000782c0ff */
[----:B------:R5:W-:Y:S04]  /*1c90*/  LDGSTS.E.BYPASS.LTC128B.128 [R37+0x2100], [R4.64], !P6 ;  /* 0x0210000004257fae */ /* 0x000be8000f101d4c */
[----:B------:R5:W-:Y:S01]  /*1ca0*/  LDGSTS.E.BYPASS.LTC128B.128 [R37+0x5100], [R4.64+0x80], !P5 ;  /* 0x0510008004257fae */ /* 0x000be2000e901d4c */
[----:B------:R-:W-:-:S03]  /*1cb0*/  PLOP3.LUT P5, PT, PT, PT, UP0, 0x40, 0x0 ;  /* 0x000000000000781c */ /* 0x000fc60003fae808 */
[----:B------:R5:W-:Y:S01]  /*1cc0*/  LDGSTS.E.BYPASS.LTC128B.128 [R37+0x8100], [R4.64+0x100], !P0 ;  /* 0x0810010004257fae */ /* 0x000be2000c101d4c */
[----:B------:R-:W-:-:S03]  /*1cd0*/  LOP3.LUT P0, RZ, R26, 0x2, RZ, 0xc0, !PT ;  /* 0x000000021aff7812 */ /* 0x000fc6000780c0ff */
[----:B------:R-:W0:Y:S01]  /*1ce0*/  LDGDEPBAR ;  /* 0x00000000000079af */ /* 0x000e220000000000 */
[----:B-----5:R-:W-:-:S04]  /*1cf0*/  LOP3.LUT R4, R3, 0x8, R32, 0xf8, !PT ;  /* 0x0000000803047812 */ /* 0x020fc800078ef820 */
[----:B------:R-:W-:-:S05]  /*1d00*/  LOP3.LUT R240, R4, R240, RZ, 0x3c, !PT ;  /* 0x000000f004f07212 */ /* 0x000fca00078e3cff */
[----:B------:R-:W-:Y:S01]  /*1d10*/  IMAD R240, R30, 0x200, R240 ;  /* 0x000002001ef07824 */ /* 0x000fe200078e02f0 */
[----:B------:R-:W-:Y:S05]  /*1d20*/  @P5 BRA `(.L_x_1213) ;  /* 0x000001b000005947 */ /* 0x000fea0003800000 */
[----:B-1234-:R-:W-:Y:S01]  /*1d30*/  UIADD3 UR5, UR14, -0x2, URZ ;  /* 0xfffffffe0e057890 */ /* 0x01efe2000fffe03f */
[C---:B------:R-:W-:Y:S01]  /*1d40*/  IMAD.SHL.U32 R8, R34.reuse, 0x40, RZ ;  /* 0x0000004022087824 */ /* 0x040fe200078e00ff */
[----:B------:R-:W-:Y:S02]  /*1d50*/  SHF.L.U64.HI R9, R34, 0x6, R35 ;  /* 0x0000000622097819 */ /* 0x000fe40000010223 */
[----:B------:R-:W-:Y:S02]  /*1d60*/  USHF.R.S32.HI UR4, URZ, 0x1f, UR5 ;  /* 0x0000001f3f047899 */ /* 0x000fe40008011405 */
[----:B------:R-:W-:Y:S01]  /*1d70*/  UIMAD UR9, UR9, UR5, URZ ;  /* 0x00000005090972a4 */ /* 0x000fe2000f8e023f */
[----:B------:R-:W-:-:S03]  /*1d80*/  IMAD.WIDE.U32 R6, R31, UR5, R40 ;  /* 0x000000051f067c25 */ /* 0x000fc6000f8e0028 */
[----:B------:R-:W-:Y:S02]  /*1d90*/  UIMAD UR4, UR4, UR20, UR9 ;  /* 0x00000014040472a4 */ /* 0x000fe4000f8e0209 */
[----:B------:R-:W-:-:S04]  /*1da0*/  LEA R4, P5, R6, c[0x0][0x1c8], 0x1 ;  /* 0x0000720006047a11 */ /* 0x000fc800078a08ff */
[----:B------:R-:W-:-:S04]  /*1db0*/  IADD3 R3, R7, UR4, RZ ;  /* 0x0000000407037c10 */ /* 0x000fc8000fffe0ff */
[----:B------:R-:W-:Y:S02]  /*1dc0*/  LEA.HI.X R5, R6, c[0x0][0x1cc], R3, 0x1, P5 ;  /* 0x0000730006057a11 */ /* 0x000fe400028f0c03 */
[----:B------:R-:W-:-:S03]  /*1dd0*/  IADD3 R12, P6, P5, R8, 0x80, R4 ;  /* 0x00000080080c7810 */ /* 0x000fc60007dde004 */
[----:B------:R1:W-:Y:S01]  /*1de0*/  LDGSTS.E.BYPASS.LTC128B.128 [R37+0x1b100], [R4.64], !P4 ;  /* 0x1b10000004257fae */ /* 0x0003e2000e101d4c */
[C-C-:B------:R-:W-:Y:S02]  /*1df0*/  IADD3.X R13, R9.reuse, RZ, R5.reuse, P6, P5 ;  /* 0x000000ff090d7210 */ /* 0x140fe400037ea405 */
[C---:B------:R-:W-:Y:S01]  /*1e00*/  IADD3 R10, P6, P5, R8.reuse, 0x100, R4 ;  /* 0x00000100080a7810 */ /* 0x040fe20007dde004 */
[----:B------:R1:W-:Y:S03]  /*1e10*/  LDGSTS.E.BYPASS.LTC128B.128 [R37+0x1e100], [R4.64+0x80], !P3 ;  /* 0x1e10008004257fae */ /* 0x0003e6000d901d4c */
[----:B------:R-:W-:Y:S01]  /*1e20*/  IADD3.X R11, R9, RZ, R5, P6, P5 ;  /* 0x000000ff090b7210 */ /* 0x000fe200037ea405 */
[----:B------:R1:W-:Y:S01]  /*1e30*/  LDGSTS.E.BYPASS.LTC128B.128 [R37+0x21100], [R4.64+0x100], !P2 ;  /* 0x2110010004257fae */ /* 0x0003e2000d101d4c */
[----:B------:R-:W-:-:S04]  /*1e40*/  IADD3 R6, P6, R8, R4, RZ ;  /* 0x0000000408067210 */ /* 0x000fc80007fde0ff */
[----:B------:R-:W-:Y:S01]  /*1e50*/  IADD3 R8, P5, R6, R8, RZ ;  /* 0x0000000806087210 */ /* 0x000fe20007fbe0ff */
[----:B------:R-:W-:-:S04]  /*1e60*/  IMAD.X R7, R9, 0x1, R5, P6 ;  /* 0x0000000109077824 */ /* 0x000fc800030e0605 */
[----:B------:R-:W-:Y:S01]  /*1e70*/  IMAD.X R9, R7, 0x1, R9, P5 ;  /* 0x0000000107097824 */ /* 0x000fe200028e0609 */
[----:B------:R1:W-:Y:S04]  /*1e80*/  LDGSTS.E.BYPASS.LTC128B.128 [R37+0x1c100], [R6.64], !P4 ;  /* 0x1c10000006257fae */ /* 0x0003e8000e101d4c */
[----:B------:R1:W-:Y:S04]  /*1e90*/  LDGSTS.E.BYPASS.LTC128B.128 [R37+0x1f100], [R12.64], !P3 ;  /* 0x1f1000000c257fae */ /* 0x0003e8000d901d4c */
[----:B------:R1:W-:Y:S04]  /*1ea0*/  LDGSTS.E.BYPASS.LTC128B.128 [R37+0x22100], [R10.64], !P2 ;  /* 0x221000000a257fae */ /* 0x0003e8000d101d4c */
[----:B------:R1:W-:Y:S04]  /*1eb0*/  LDGSTS.E.BYPASS.LTC128B.128 [R37+0x1d100], [R8.64], !P4 ;  /* 0x1d10000008257fae */ /* 0x0003e8000e101d4c */
[----:B------:R1:W-:Y:S04]  /*1ec0*/  LDGSTS.E.BYPASS.LTC128B.128 [R37+0x20100], [R8.64+0x80], !P3 ;  /* 0x2010008008257fae */ /* 0x0003e8000d901d4c */
[----:B------:R1:W-:Y:S02]  /*1ed0*/  LDGSTS.E.BYPASS.LTC128B.128 [R37+0x23100], [R8.64+0x100], !P2 ;  /* 0x2310010008257fae */ /* 0x0003e4000d101d4c */
.L_x_1213:
[----:B-1234-:R-:W0:Y:S01]  /*1ee0*/  LDGDEPBAR ;  /* 0x00000000000079af */ /* 0x01ee220000000000 */
[----:B------:R-:W-:Y:S01]  /*1ef0*/  PLOP3.LUT P5, PT, PT, PT, UP0, 0x40, 0x0 ;  /* 0x000000000000781c */ /* 0x000fe20003fae808 */
[----:B------:R-:W-:Y:S01]  /*1f00*/  IMAD.SHL.U32 R240, R240, 0x2, RZ ;  /* 0x00000002f0f07824 */ /* 0x000fe200078e00ff */
[----:B------:R-:W-:-:S05]  /*1f10*/  SEL R4, R14, 0xffffffe0, !P0 ;  /* 0xffffffe00e047807 */ /* 0x000fca0004000000 */
[----:B------:R-:W-:Y:S01]  /*1f20*/  IMAD.IADD R4, R240, 0x1, R4 ;  /* 0x00000001f0047824 */ /* 0x000fe200078e0204 */
[----:B------:R-:W-:-:S04]  /*1f30*/  DEPBAR.LE SB0, 0x2 ;  /* 0x000080800000791a */ /* 0x000fc80000000000 */
[----:B------:R-:W-:Y:S06]  /*1f40*/  BAR.SYNC.DEFER_BLOCKING 0x0 ;  /* 0x0000000000007b1d */ /* 0x000fec0000010000 */
[----:B------:R1:W2:Y:S04]  /*1f50*/  LDSM.16.M88.4 R16, [R240+0x12100] ;  /* 0x01210000f010783b */ /* 0x0002a80000000200 */
[----:B------:R1:W3:Y:S04]  /*1f60*/  LDSM.16.M88.4 R20, [R240+0x12900] ;  /* 0x01290000f014783b */ /* 0x0002e80000000200 */
[----:B------:R1:W4:Y:S04]  /*1f70*/  LDSM.16.M88.4 R24, [R240+0x13100] ;  /* 0x01310000f018783b */ /* 0x0003280000000200 */
[----:B------:R1:W1:Y:S04]  /*1f80*/  LDSM.16.M88.4 R32, [R240+0x13900] ;  /* 0x01390000f020783b */ /* 0x0002680000000200 */
[----:B------:R1:W1:Y:S04]  /*1f90*/  LDSM.16.M88.4 R52, [R240+0x14100] ;  /* 0x01410000f034783b */ /* 0x0002680000000200 */
[----:B------:R1:W1:Y:S04]  /*1fa0*/  LDSM.16.M88.4 R56, [R240+0x14900] ;  /* 0x01490000f038783b */ /* 0x0002680000000200 */
[----:B------:R1:W1:Y:S04]  /*1fb0*/  LDSM.16.M88.4 R44, [R4+0x12100] ;  /* 0x01210000042c783b */ /* 0x0002680000000200 */
[----:B------:R1:W1:Y:S04]  /*1fc0*/  LDSM.16.M88.4 R60, [R4+0x12900] ;  /* 0x01290000043c783b */ /* 0x0002680000000200 */
[----:B------:R1:W1:Y:S04]  /*1fd0*/  LDSM.16.M88.4 R72, [R4+0x13100] ;  /* 0x013100000448783b */ /* 0x0002680000000200 */
[----:B------:R1:W1:Y:S04]  /*1fe0*/  LDSM.16.M88.4 R80, [R4+0x13900] ;  /* 0x013900000450783b */ /* 0x0002680000000200 */
[----:B------:R1:W1:Y:S04]  /*1ff0*/  LDSM.16.M88.4 R84, [R4+0x14100] ;  /* 0x014100000454783b */ /* 0x0002680000000200 */
[----:B------:R1:W1:Y:S01]  /*2000*/  LDSM.16.M88.4 R100, [R4+0x14900] ;  /* 0x014900000464783b */ /* 0x0002620000000200 */
[----:B------:R-:W-:Y:S05]  /*2010*/  @P5 BRA `(.L_x_1214) ;  /* 0x000001e000005947 */ /* 0x000fea0003800000 */
[----:B--23--:R-:W-:Y:S01]  /*2020*/  UIADD3 UR5, UR14, -0x2, URZ ;  /* 0xfffffffe0e057890 */ /* 0x00cfe2000fffe03f */
[----:B------:R-:W-:-:S03]  /*2030*/  IMAD.U32 R5, RZ, RZ, UR15 ;  /* 0x0000000fff057e24 */ /* 0x000fc6000f8e00ff */
[----:B------:R-:W-:Y:S02]  /*2040*/  USHF.R.S32.HI UR4, URZ, 0x1f, UR5 ;  /* 0x0000001f3f047899 */ /* 0x000fe40008011405 */
[----:B------:R-:W-:Y:S01]  /*2050*/  UIMAD UR8, UR8, UR5, URZ ;  /* 0x00000005080872a4 */ /* 0x000fe2000f8e023f */
[----:B------:R-:W-:-:S03]  /*2060*/  IMAD.WIDE.U32 R8, R36, UR5, R38 ;  /* 0x0000000524087c25 */ /* 0x000fc6000f8e0026 */
[----:B------:R-:W-:Y:S02]  /*2070*/  UIMAD UR4, UR4, UR18, UR8 ;  /* 0x00000012040472a4 */ /* 0x000fe4000f8e0208 */
[----:B------:R-:W-:-:S04]  /*2080*/  LEA R6, P5, R8, c[0x0][0x1f8], 0x1 ;  /* 0x00007e0008067a11 */ /* 0x000fc800078a08ff */
[----:B------:R-:W-:-:S04]  /*2090*/  IADD3 R3, R9, UR4, RZ ;  /* 0x0000000409037c10 */ /* 0x000fc8000fffe0ff */
[----:B------:R-:W-:Y:S01]  /*20a0*/  LEA.HI.X R7, R8, c[0x0][0x1fc], R3, 0x1, P5 ;  /* 0x00007f0008077a11 */ /* 0x000fe200028f0c03 */
[----:B------:R-:W-:Y:S01]  /*20b0*/  IMAD.U32 R3, RZ, RZ, UR15 ;  /* 0x0000000fff037e24 */ /* 0x000fe2000f8e00ff */
[----:B------:R-:W-:-:S03]  /*20c0*/  IADD3 R14, P6, P5, R5, 0x80, R6 ;  /* 0x00000080050e7810 */ /* 0x000fc60007dde006 */
[----:B------:R-:W-:Y:S01]  /*20d0*/  @!PT LDS RZ, [RZ] ;  /* 0x00000000fffff984 */ /* 0x000fe20000000800 */
[----:B------:R-:W-:Y:S01]  /*20e0*/  @!PT LDS RZ, [RZ] ;  /* 0x00000000fffff984 */ /* 0x000fe20000000800 */
[----:B------:R-:W-:Y:S01]  /*20f0*/  @!PT LDS RZ, [RZ] ;  /* 0x00000000fffff984 */ /* 0x000fe20000000800 */
[----:B------:R2:W-:Y:S01]  /*2100*/  LDGSTS.E.BYPASS.LTC128B.128 [R37+0x9100], [R6.64], !P4 ;  /* 0x0910000006257fae */ /* 0x0005e2000e101d4c */
[--C-:B------:R-:W-:Y:S02]  /*2110*/  IADD3.X R15, RZ, UR17, R7.reuse, P6, P5 ;  /* 0x00000011ff0f7c10 */ /* 0x100fe4000b7ea407 */
[----:B------:R-:W-:Y:S01]  /*2120*/  IADD3 R12, P6, P5, R3, 0x100, R6 ;  /* 0x00000100030c7810 */ /* 0x000fe20007dde006 */
[----:B------:R2:W-:Y:S03]  /*2130*/  LDGSTS.E.BYPASS.LTC128B.128 [R37+0xc100], [R6.64+0x80], !P3 ;  /* 0x0c10008006257fae */ /* 0x0005e6000d901d4c */
[----:B------:R-:W-:Y:S01]  /*2140*/  IADD3.X R13, RZ, UR17, R7, P6, P5 ;  /* 0x00000011ff0d7c10 */ /* 0x000fe2000b7ea407 */
[----:B------:R2:W-:Y:S01]  /*2150*/  LDGSTS.E.BYPASS.LTC128B.128 [R37+0xf100], [R6.64+0x100], !P2 ;  /* 0x0f10010006257fae */ /* 0x0005e2000d101d4c */
[----:B------:R-:W-:-:S04]  /*2160*/  IADD3 R8, P6, R6, UR15, RZ ;  /* 0x0000000f06087c10 */ /* 0x000fc8000ffde0ff */
[----:B------:R-:W-:Y:S02]  /*2170*/  IADD3 R10, P5, R8, UR15, RZ ;  /* 0x0000000f080a7c10 */ /* 0x000fe4000ffbe0ff */
[----:B------:R-:W-:-:S04]  /*2180*/  IADD3.X R9, R7, UR17, RZ, P6, !PT ;  /* 0x0000001107097c10 */ /* 0x000fc8000b7fe4ff */
[----:B------:R-:W-:Y:S01]  /*2190*/  IADD3.X R11, R9, UR17, RZ, P5, !PT ;  /* 0x00000011090b7c10 */ /* 0x000fe2000affe4ff */
[----:B------:R2:W-:Y:S04]  /*21a0*/  LDGSTS.E.BYPASS.LTC128B.128 [R37+0xa100], [R8.64], !P4 ;  /* 0x0a10000008257fae */ /* 0x0005e8000e101d4c */
[----:B------:R2:W-:Y:S04]  /*21b0*/  LDGSTS.E.BYPASS.LTC128B.128 [R37+0xd100], [R14.64], !P3 ;  /* 0x0d1000000e257fae */ /* 0x0005e8000d901d4c */
[----:B------:R2:W-:Y:S04]  /*21c0*/  LDGSTS.E.BYPASS.LTC128B.128 [R37+0x10100], [R12.64], !P2 ;  /* 0x101000000c257fae */ /* 0x0005e8000d101d4c */
[----:B------:R2:W-:Y:S04]  /*21d0*/  LDGSTS.E.BYPASS.LTC128B.128 [R37+0xb100], [R10.64], !P4 ;  /* 0x0b1000000a257fae */ /* 0x0005e8000e101d4c */
[----:B------:R2:W-:Y:S04]  /*21e0*/  LDGSTS.E.BYPASS.LTC128B.128 [R37+0xe100], [R10.64+0x80], !P3 ;  /* 0x0e1000800a257fae */ /* 0x0005e8000d901d4c */
[----:B------:R2:W-:Y:S02]  /*21f0*/  LDGSTS.E.BYPASS.LTC128B.128 [R37+0x11100], [R10.64+0x100], !P2 ;  /* 0x111001000a257fae */ /* 0x0005e4000d101d4c */
.L_x_1214:
[----:B--23--:R-:W-:Y:S01]  /*2200*/  IMAD.MOV.U32 R3, RZ, RZ, 0x40 ;  /* 0x00000040ff037424 */ /* 0x00cfe200078e00ff */
[----:B------:R-:W-:Y:S01]  /*2210*/  HMMA.16816.F32 R8, R152, R16, RZ ;  /* 0x000000109808723c */ /* 0x000fe200000018ff */
[----:B------:R-:W-:Y:S01]  /*2220*/  ULDC UR4, c[0x0][0x1d0] ;  /* 0x0000740000047ab9 */ /* 0x000fe20000000800 */
[----:B------:R-:W0:Y:S01]  /*2230*/  LDGDEPBAR ;  /* 0x00000000000079af */ /* 0x000e220000000000 */
[----:B------:R-:W-:Y:S01]  /*2240*/  UIADD3 UR4, UR16, UR4, URZ ;  /* 0x0000000410047290 */ /* 0x000fe2000fffe03f */
[----:B------:R-:W-:-:S04]  /*2250*/  SEL R242, R3, 0xffffffc0, !P1 ;  /* 0xffffffc003f27807 */ /* 0x000fc80004800000 */
[----:B----4-:R-:W-:Y:S01]  /*2260*/  HMMA.16816.F32 R28, R152, R24, RZ ;  /* 0x00000018981c723c */ /* 0x010fe200000018ff */
[----:B------:R-:W-:Y:S01]  /*2270*/  IMAD.IADD R5, R240, 0x1, R242 ;  /* 0x00000001f0057824 */ /* 0x000fe200078e02f2 */
[----:B------:R-:W-:-:S04]  /*2280*/  IADD3 R3, R242, R4, RZ ;  /* 0x00000004f2037210 */ /* 0x000fc80007ffe0ff */
[----:B------:R-:W2:Y:S02]  /*2290*/  LDSM.16.M88.4 R88, [R5+0x12100] ;  /* 0x012100000558783b */ /* 0x000ea40000000200 */
[C---:B------:R-:W-:Y:S02]  /*22a0*/  HMMA.16816.F32 R48, R152.reuse, R18, RZ ;  /* 0x000000129830723c */ /* 0x040fe400000018ff */
[----:B------:R-:W3:Y:S04]  /*22b0*/  LDSM.16.M88.4 R92, [R5+0x12900] ;  /* 0x01290000055c783b */ /* 0x000ee80000000200 */
[----:B------:R-:W-:Y:S02]  /*22c0*/  LDSM.16.M88.4 R104, [R3+0x14900] ;  /* 0x014900000368783b */ /* 0x000fe40000000200 */
[C---:B------:R-:W-:Y:S02]  /*22d0*/  HMMA.16816.F32 R40, R152.reuse, R20, RZ ;  /* 0x000000149828723c */ /* 0x040fe400000018ff */
[----:B------:R-:W-:Y:S06]  /*22e0*/  LDSM.16.M88.4 R108, [R5+0x17900] ;  /* 0x01790000056c783b */ /* 0x000fec0000000200 */
[C---:B------:R-:W-:Y:S08]  /*22f0*/  HMMA.16816.F32 R36, R152.reuse, R22, RZ ;  /* 0x000000169824723c */ /* 0x040ff000000018ff */
[C---:B------:R-:W-:Y:S08]  /*2300*/  HMMA.16816.F32 R24, R152.reuse, R26, RZ ;  /* 0x0000001a9818723c */ /* 0x040ff000000018ff */
[C---:B-1----:R-:W-:Y:S08]  /*2310*/  HMMA.16816.F32 R20, R152.reuse, R32, RZ ;  /* 0x000000209814723c */ /* 0x042ff000000018ff */
[----:B------:R-:W-:Y:S08]  /*2320*/  HMMA.16816.F32 R16, R152, R34, RZ ;  /* 0x000000229810723c */ /* 0x000ff000000018ff */
[----:B------:R-:W-:Y:S08]  /*2330*/  HMMA.16816.F32 R96, R156, R44, R8 ;  /* 0x0000002c9c60723c */ /* 0x000ff00000001808 */
[C---:B------:R-:W-:Y:S08]  /*2340*/  HMMA.16816.F32 R12, R152.reuse, R52, RZ ;  /* 0x00000034980c723c */ /* 0x040ff000000018ff */
[C---:B------:R-:W-:Y:S08]  /*2350*/  HMMA.16816.F32 R8, R152.reuse, R54, RZ ;  /* 0x000000369808723c */ /* 0x040ff000000018ff */
[----:B------:R-:W-:Y:S08]  /*2360*/  HMMA.16816.F32 R68, R152, R58, RZ ;  /* 0x0000003a9844723c */ /* 0x000ff000000018ff */
[C---:B------:R-:W-:Y:S08]  /*2370*/  HMMA.16816.F32 R76, R156.reuse, R46, R48 ;  /* 0x0000002e9c4c723c */ /* 0x040ff00000001830 */
[----:B------:R-:W-:Y:S01]  /*2380*/  HMMA.16816.F32 R52, R156, R74, R24 ;  /* 0x0000004a9c34723c */ /* 0x000fe20000001818 */
[----:B------:R-:W1:Y:S07]  /*2390*/  LDSM.16.M88.4 R24, [R5+0x13100] ;  /* 0x013100000518783b */ /* 0x000e6e0000000200 */
[----:B------:R-:W-:Y:S08]  /*23a0*/  HMMA.16816.F32 R32, R152, R56, RZ ;  /* 0x000000389820723c */ /* 0x000ff000000018ff */
[C---:B------:R-:W-:Y:S01]  /*23b0*/  HMMA.16816.F32 R48, R156.reuse, R80, R20 ;  /* 0x000000509c30723c */ /* 0x040fe20000001814 */
[----:B------:R-:W4:Y:S07]  /*23c0*/  LDSM.16.M88.4 R20, [R5+0x13900] ;  /* 0x013900000514783b */ /* 0x000f2e0000000200 */
[C---:B------:R-:W-:Y:S01]  /*23d0*/  HMMA.16816.F32 R44, R156.reuse, R82, R16 ;  /* 0x000000529c2c723c */ /* 0x040fe20000001810 */
[----:B------:R-:W5:Y:S04]  /*23e0*/  LDSM.16.M88.4 R16, [R5+0x14100] ;  /* 0x014100000510783b */ /* 0x000f680000000200 */
[----:B------:R-:W-:Y:S03]  /*23f0*/  LDSM.16.M88.4 R80, [R3+0x12900] ;  /* 0x012900000350783b */ /* 0x000fe60000000200 */
[C---:B------:R-:W-:Y:S01]  /*2400*/  HMMA.16816.F32 R56, R156.reuse, R72, R28 ;  /* 0x000000489c38723c */ /* 0x040fe2000000181c */
[----:B------:R-:W1:Y:S07]  /*2410*/  LDSM.16.M88.4 R28, [R5+0x14900] ;  /* 0x01490000051c783b */ /* 0x000e6e0000000200 */
[C---:B------:R-:W-:Y:S08]  /*2420*/  HMMA.16816.F32 R64, R156.reuse, R60, R40 ;  /* 0x0000003c9c40723c */ /* 0x040ff00000001828 */
[C---:B------:R-:W-:Y:S08]  /*2430*/  HMMA.16816.F32 R60, R156.reuse, R62, R36 ;  /* 0x0000003e9c3c723c */ /* 0x040ff00000001824 */
[C---:B------:R-:W-:Y:S08]  /*2440*/  HMMA.16816.F32 R40, R156.reuse, R84, R12 ;  /* 0x000000549c28723c */ /* 0x040ff0000000180c */
[C---:B------:R-:W-:Y:S01]  /*2450*/  HMMA.16816.F32 R12, R156.reuse, R86, R8 ;  /* 0x000000569c0c723c */ /* 0x040fe20000001808 */
[----:B------:R-:W1:Y:S07]  /*2460*/  LDSM.16.M88.4 R84, [R3+0x12100] ;  /* 0x012100000354783b */ /* 0x000e6e0000000200 */
[----:B------:R-:W-:Y:S08]  /*2470*/  HMMA.16816.F32 R36, R156, R102, R68 ;  /* 0x000000669c24723c */ /* 0x000ff00000001844 */
[C---:B--2---:R-:W-:Y:S01]  /*2480*/  HMMA.16816.F32 R68, R184.reuse, R88, R96 ;  /* 0x00000058b844723c */ /* 0x044fe20000001860 */
[----:B------:R-:W-:Y:S07]  /*2490*/  LDSM.16.M88.4 R96, [R3+0x13900] ;  /* 0x013900000360783b */ /* 0x000fee0000000200 */
[----:B------:R-:W-:Y:S01]  /*24a0*/  HMMA.16816.F32 R72, R184, R90, R76 ;  /* 0x0000005ab848723c */ /* 0x000fe2000000184c */
[----:B------:R-:W2:Y:S07]  /*24b0*/  LDSM.16.M88.4 R88, [R3+0x13100] ;  /* 0x013100000358783b */ /* 0x000eae0000000200 */
[----:B------:R-:W-:Y:S01]  /*24c0*/  HMMA.16816.F32 R8, R156, R100, R32 ;  /* 0x000000649c08723c */ /* 0x000fe20000001820 */
[----:B------:R-:W2:Y:S07]  /*24d0*/  LDSM.16.M88.4 R100, [R3+0x14100] ;  /* 0x014100000364783b */ /* 0x000eae0000000200 */
[C---:B---3--:R-:W-:Y:S08]  /*24e0*/  HMMA.16816.F32 R64, R184.reuse, R92, R64 ;  /* 0x0000005cb840723c */ /* 0x048ff00000001840 */
[C---:B-1----:R-:W-:Y:S08]  /*24f0*/  HMMA.16816.F32 R52, R184.reuse, R26, R52 ;  /* 0x0000001ab834723c */ /* 0x042ff00000001834 */
[C---:B----4-:R-:W-:Y:S08]  /*2500*/  HMMA.16816.F32 R44, R184.reuse, R22, R44 ;  /* 0x00000016b82c723c */ /* 0x050ff0000000182c */
[C---:B------:R-:W-:Y:S01]  /*2510*/  HMMA.16816.F32 R60, R184.reuse, R94, R60 ;  /* 0x0000005eb83c723c */ /* 0x040fe2000000183c */
[----:B------:R-:W-:Y:S07]  /*2520*/  LDSM.16.M88.4 R92, [R240+0x15900] ;  /* 0x01590000f05c783b */ /* 0x000fee0000000200 */
[C---:B------:R-:W-:Y:S08]  /*2530*/  HMMA.16816.F32 R56, R184.reuse, R24, R56 ;  /* 0x00000018b838723c */ /* 0x040ff00000001838 */
[C---:B------:R-:W-:Y:S08]  /*2540*/  HMMA.16816.F32 R48, R184.reuse, R20, R48 ;  /* 0x00000014b830723c */ /* 0x040ff00000001830 */
[C---:B-----5:R-:W-:Y:S08]  /*2550*/  HMMA.16816.F32 R40, R184.reuse, R16, R40 ;  /* 0x00000010b828723c */ /* 0x060ff00000001828 */
[C---:B------:R-:W-:Y:S01]  /*2560*/  HMMA.16816.F32 R32, R184.reuse, R18, R12 ;  /* 0x00000012b820723c */ /* 0x040fe2000000180c */
[----:B------:R-:W1:Y:S07]  /*2570*/  LDSM.16.M88.4 R16, [R240+0x15100] ;  /* 0x01510000f010783b */ /* 0x000e6e0000000200 */
[C---:B------:R-:W-:Y:S08]  /*2580*/  HMMA.16816.F32 R24, R184.reuse, R28, R8 ;  /* 0x0000001cb818723c */ /* 0x040ff00000001808 */
[----:B------:R-:W-:Y:S01]  /*2590*/  HMMA.16816.F32 R20, R184, R30, R36 ;  /* 0x0000001eb814723c */ /* 0x000fe20000001824 */
[----:B------:R-:W-:Y:S07]  /*25a0*/  LDSM.16.M88.4 R28, [R240+0x17900] ;  /* 0x01790000f01c783b */ /* 0x000fee0000000200 */
[C---:B------:R-:W-:Y:S08]  /*25b0*/  HMMA.16816.F32 R8, R196.reuse, R86, R72 ;  /* 0x00000056c408723c */ /* 0x040ff00000001848 */
[C---:B------:R-:W-:Y:S08]  /*25c0*/  HMMA.16816.F32 R12, R196.reuse, R84, R68 ;  /* 0x00000054c40c723c */ /* 0x040ff00000001844 */
[C---:B------:R-:W-:Y:S08]  /*25d0*/  HMMA.16816.F32 R76, R196.reuse, R80, R64 ;  /* 0x00000050c44c723c */ /* 0x040ff00000001840 */
[C---:B--2---:R-:W-:Y:S01]  /*25e0*/  HMMA.16816.F32 R72, R196.reuse, R90, R52 ;  /* 0x0000005ac448723c */ /* 0x044fe20000001834 */
[----:B------:R-:W2:Y:S07]  /*25f0*/  LDSM.16.M88.4 R52, [R240+0x16100] ;  /* 0x01610000f034783b */ /* 0x000eae0000000200 */
[C---:B------:R-:W-:Y:S01]  /*2600*/  HMMA.16816.F32 R64, R196.reuse, R98, R44 ;  /* 0x00000062c440723c */ /* 0x040fe2000000182c */
[----:B------:R-:W3:Y:S07]  /*2610*/  LDSM.16.M88.4 R44, [R240+0x16900] ;  /* 0x01690000f02c783b */ /* 0x000eee0000000200 */
[C---:B------:R-:W-:Y:S08]  /*2620*/  HMMA.16816.F32 R84, R196.reuse, R82, R60 ;  /* 0x00000052c454723c */ /* 0x040ff0000000183c */
[C---:B------:R-:W-:Y:S01]  /*2630*/  HMMA.16816.F32 R80, R196.reuse, R88, R56 ;  /* 0x00000058c450723c */ /* 0x040fe20000001838 */
[----:B------:R-:W-:Y:S07]  /*2640*/  LDSM.16.M88.4 R88, [R4+0x16100] ;  /* 0x016100000458783b */ /* 0x000fee0000000200 */
[C---:B------:R-:W-:Y:S01]  /*2650*/  HMMA.16816.F32 R68, R196.reuse, R96, R48 ;  /* 0x00000060c444723c */ /* 0x040fe20000001830 */
[----:B------:R-:W-:Y:S07]  /*2660*/  LDSM.16.M88.4 R96, [R4+0x17900] ;  /* 0x017900000460783b */ /* 0x000fee0000000200 */
[C---:B------:R-:W-:Y:S01]  /*2670*/  HMMA.16816.F32 R56, R196.reuse, R102, R32 ;  /* 0x00000066c438723c */ /* 0x040fe20000001820 */
[----:B------:R-:W4:Y:S07]  /*2680*/  LDSM.16.M88.4 R32, [R240+0x17100] ;  /* 0x01710000f020783b */ /* 0x000f2e0000000200 */
[C---:B------:R-:W-:Y:S01]  /*2690*/  HMMA.16816.F32 R60, R196.reuse, R100, R40 ;  /* 0x00000064c43c723c */ /* 0x040fe20000001828 */
[----:B------:R-:W-:Y:S07]  /*26a0*/  LDSM.16.M88.4 R100, [R5+0x17100] ;  /* 0x017100000564783b */ /* 0x000fee0000000200 */
[C---:B------:R-:W-:Y:S01]  /*26b0*/  HMMA.16816.F32 R48, R196.reuse, R104, R24 ;  /* 0x00000068c430723c */ /* 0x040fe20000001818 */
[----:B------:R-:W5:Y:S07]  /*26c0*/  LDSM.16.M88.4 R24, [R4+0x15100] ;  /* 0x015100000418783b */ /* 0x000f6e0000000200 */
[----:B------:R-:W-:Y:S01]  /*26d0*/  HMMA.16816.F32 R40, R196, R106, R20 ;  /* 0x0000006ac428723c */ /* 0x000fe20000001814 */
[----:B------:R-:W3:Y:S04]  /*26e0*/  LDSM.16.M88.4 R20, [R4+0x15900] ;  /* 0x015900000414783b */ /* 0x000ee80000000200 */
[----:B------:R-:W-:Y:S03]  /*26f0*/  LDSM.16.M88.4 R104, [R5+0x15100] ;  /* 0x015100000568783b */ /* 0x000fe60000000200 */
[C---:B-1----:R-:W-:Y:S08]  /*2700*/  HMMA.16816.F32 R36, R200.reuse, R16, R12 ;  /* 0x00000010c824723c */ /* 0x042ff0000000180c */
[C---:B------:R-:W-:Y:S08]  /*2710*/  HMMA.16816.F32 R16, R200.reuse, R18, R8 ;  /* 0x00000012c810723c */ /* 0x040ff00000001808 */
[C---:B------:R-:W-:Y:S08]  /*2720*/  HMMA.16816.F32 R12, R200.reuse, R92, R76 ;  /* 0x0000005cc80c723c */ /* 0x040ff0000000184c */
[C---:B------:R-:W-:Y:S01]  /*2730*/  HMMA.16816.F32 R8, R200.reuse, R94, R84 ;  /* 0x0000005ec808723c */ /* 0x040fe20000001854 */
[----:B------:R-:W1:Y:S04]  /*2740*/  LDSM.16.M88.4 R84, [R4+0x16900] ;  /* 0x016900000454783b */ /* 0x000e680000000200 */
[----:B------:R-:W1:Y:S03]  /*2750*/  LDSM.16.M88.4 R92, [R4+0x17100] ;  /* 0x01710000045c783b */ /* 0x000e660000000200 */
[C---:B--2---:R-:W-:Y:S08]  /*2760*/  HMMA.16816.F32 R76, R200.reuse, R54, R72 ;  /* 0x00000036c84c723c */ /* 0x044ff00000001848 */
[C---:B---3--:R-:W-:Y:S08]  /*2770*/  HMMA.16816.F32 R72, R200.reuse, R44, R68 ;  /* 0x0000002cc848723c */ /* 0x048ff00000001844 */
[C---:B------:R-:W-:Y:S08]  /*2780*/  HMMA.16816.F32 R68, R200.reuse, R46, R64 ;  /* 0x0000002ec844723c */ /* 0x040ff00000001840 */
[C---:B------:R-:W-:Y:S08]  /*2790*/  HMMA.16816.F32 R80, R200.reuse, R52, R80 ;  /* 0x00000034c850723c */ /* 0x040ff00000001850 */
[C---:B----4-:R-:W-:Y:S08]  /*27a0*/  HMMA.16816.F32 R52, R200.reuse, R34, R56 ;  /* 0x00000022c834723c */ /* 0x050ff00000001838 */
[C---:B------:R-:W-:Y:S08]  /*27b0*/  HMMA.16816.F32 R64, R200.reuse, R28, R48 ;  /* 0x0000001cc840723c */ /* 0x040ff00000001830 */
[----:B------:R-:W-:Y:S08]  /*27c0*/  HMMA.16816.F32 R44, R200, R32, R60 ;  /* 0x00000020c82c723c */ /* 0x000ff0000000183c */
[C---:B-----5:R-:W-:Y:S01]  /*27d0*/  HMMA.16816.F32 R56, R208.reuse, R24, R36 ;  /* 0x00000018d038723c */ /* 0x060fe20000001824 */
[----:B------:R-:W-:Y:S07]  /*27e0*/  LDSM.16.M88.4 R36, [R5+0x16900] ;  /* 0x016900000524783b */ /* 0x000fee0000000200 */
[C---:B------:R-:W-:Y:S01]  /*27f0*/  HMMA.16816.F32 R48, R208.reuse, R26, R16 ;  /* 0x0000001ad030723c */ /* 0x040fe20000001810 */
[----:B------:R-:W2:Y:S07]  /*2800*/  LDSM.16.M88.4 R24, [R5+0x15900] ;  /* 0x015900000518783b */ /* 0x000eae0000000200 */
[C---:B------:R-:W-:Y:S08]  /*2810*/  HMMA.16816.F32 R32, R208.reuse, R20, R12 ;  /* 0x00000014d020723c */ /* 0x040ff0000000180c */
[----:B------:R-:W-:Y:S01]  /*2820*/  HMMA.16816.F32 R16, R208, R22, R8 ;  /* 0x00000016d010723c */ /* 0x000fe20000001808 */
[----:B------:R-:W3:Y:S07]  /*2830*/  LDSM.16.M88.4 R20, [R5+0x16100] ;  /* 0x016100000514783b */ /* 0x000eee0000000200 */
[----:B------:R-:W-:Y:S08]  /*2840*/  HMMA.16816.F32 R60, R200, R30, R40 ;  /* 0x0000001ec83c723c */ /* 0x000ff00000001828 */
[C---:B------:R-:W-:Y:S08]  /*2850*/  HMMA.16816.F32 R8, R208.reuse, R90, R76 ;  /* 0x0000005ad008723c */ /* 0x040ff0000000184c */
[C---:B-1----:R-:W-:Y:S08]  /*2860*/  HMMA.16816.F32 R28, R208.reuse, R84, R72 ;  /* 0x00000054d01c723c */ /* 0x042ff00000001848 */
[C---:B------:R-:W-:Y:S01]  /*2870*/  HMMA.16816.F32 R40, R208.reuse, R86, R68 ;  /* 0x00000056d028723c */ /* 0x040fe20000001844 */
[----:B------:R-:W1:Y:S07]  /*2880*/  LDSM.16.M88.4 R84, [R3+0x15100] ;  /* 0x015100000354783b */ /* 0x000e6e0000000200 */
[C---:B------:R-:W-:Y:S01]  /*2890*/  HMMA.16816.F32 R12, R208.reuse, R88, R80 ;  /* 0x00000058d00c723c */ /* 0x040fe20000001850 */
[----:B------:R-:W-:Y:S07]  /*28a0*/  LDSM.16.M88.4 R88, [R3+0x15900] ;  /* 0x015900000358783b */ /* 0x000fee0000000200 */
[C---:B------:R-:W-:Y:S08]  /*28b0*/  HMMA.16816.F32 R44, R208.reuse, R92, R44 ;  /* 0x0000005cd02c723c */ /* 0x040ff0000000182c */
[C---:B------:R-:W-:Y:S01]  /*28c0*/  HMMA.16816.F32 R52, R208.reuse, R94, R52 ;  /* 0x0000005ed034723c */ /* 0x040fe20000001834 */
[----:B------:R-:W4:Y:S07]  /*28d0*/  LDSM.16.M88.4 R92, [R3+0x16100] ;  /* 0x01610000035c783b */ /* 0x000f2e0000000200 */
[C---:B------:R-:W-:Y:S08]  /*28e0*/  HMMA.16816.F32 R64, R208.reuse, R96, R64 ;  /* 0x00000060d040723c */ /* 0x040ff00000001840 */
[----:B------:R-:W-:Y:S01]  /*28f0*/  HMMA.16816.F32 R68, R208, R98, R60 ;  /* 0x00000062d044723c */ /* 0x000fe2000000183c */
[----:B------:R-:W5:Y:S07]  /*2900*/  LDSM.16.M88.4 R96, [R3+0x16900] ;  /* 0x016900000360783b */ /* 0x000f6e0000000200 */
[C---:B------:R-:W-:Y:S08]  /*2910*/  HMMA.16816.F32 R80, R212.reuse, R104, R56 ;  /* 0x00000068d450723c */ /* 0x040ff00000001838 */
[C---:B------:R-:W-:Y:S01]  /*2920*/  HMMA.16816.F32 R76, R212.reuse, R106, R48 ;  /* 0x0000006ad44c723c */ /* 0x040fe20000001830 */
[----:B------:R-:W1:Y:S07]  /*2930*/  LDSM.16.M88.4 R104, [R3+0x17100] ;  /* 0x017100000368783b */ /* 0x000e6e0000000200 */
[C---:B--2---:R-:W-:Y:S01]  /*2940*/  HMMA.16816.F32 R72, R212.reuse, R24, R32 ;  /* 0x00000018d448723c */ /* 0x044fe20000001820 */
[----:B------:R-:W2:Y:S07]  /*2950*/  LDSM.16.M88.4 R32, [R240+0x18100] ;  /* 0x01810000f020783b */ /* 0x000eae0000000200 */
[C---:B------:R-:W-:Y:S08]  /*2960*/  HMMA.16816.F32 R60, R212.reuse, R26, R16 ;  /* 0x0000001ad43c723c */ /* 0x040ff00000001810 */
[C---:B---3--:R-:W-:Y:S08]  /*2970*/  HMMA.16816.F32 R24, R212.reuse, R22, R8 ;  /* 0x00000016d418723c */ /* 0x048ff00000001808 */
[C---:B------:R-:W-:Y:S08]  /*2980*/  HMMA.16816.F32 R56, R212.reuse, R20, R12 ;  /* 0x00000014d438723c */ /* 0x040ff0000000180c */
[C---:B------:R-:W-:Y:S08]  /*2990*/  HMMA.16816.F32 R20, R212.reuse, R36, R28 ;  /* 0x00000024d414723c */ /* 0x040ff0000000181c */
[C---:B------:R-:W-:Y:S01]  /*29a0*/  HMMA.16816.F32 R16, R212.reuse, R38, R40 ;  /* 0x00000026d410723c */ /* 0x040fe20000001828 */
[----:B------:R-:W3:Y:S07]  /*29b0*/  LDSM.16.M88.4 R40, [R3+0x17900] ;  /* 0x017900000328783b */ /* 0x000eee0000000200 */
[----:B------:R-:W-:Y:S08]  /*29c0*/  HMMA.16816.F32 R8, R212, R102, R52 ;  /* 0x00000066d408723c */ /* 0x000ff00000001834 */
[----:B-1----:R-:W-:Y:S08]  /*29d0*/  HMMA.16816.F32 R28, R216, R84, R80 ;  /* 0x00000054d81c723c */ /* 0x002ff00000001850 */
[C---:B------:R-:W-:Y:S08]  /*29e0*/  HMMA.16816.F32 R36, R212.reuse, R108, R64 ;  /* 0x0000006cd424723c */ /* 0x040ff00000001840 */
[----:B------:R-:W-:Y:S08]  /*29f0*/  HMMA.16816.F32 R12, R212, R100, R44 ;  /* 0x00000064d40c723c */ /* 0x000ff0000000182c */
[C---:B----4-:R-:W-:Y:S01]  /*2a00*/  HMMA.16816.F32 R64, R216.reuse, R94, R24 ;  /* 0x0000005ed840723c */ /* 0x050fe20000001818 */
[----:B------:R-:W1:Y:S07]  /*2a10*/  LDSM.16.M88.4 R24, [R4+0x18100] ;  /* 0x018100000418783b */ /* 0x000e6e0000000200 */
[C---:B------:R-:W-:Y:S08]  /*2a20*/  HMMA.16816.F32 R44, R216.reuse, R86, R76 ;  /* 0x00000056d82c723c */ /* 0x040ff0000000184c */
[C---:B------:R-:W-:Y:S08]  /*2a30*/  HMMA.16816.F32 R52, R216.reuse, R88, R72 ;  /* 0x00000058d834723c */ /* 0x040ff00000001848 */
[C---:B-----5:R-:W-:Y:S01]  /*2a40*/  HMMA.16816.F32 R72, R216.reuse, R96, R20 ;  /* 0x00000060d848723c */ /* 0x060fe20000001814 */
[----:B------:R-:W4:Y:S07]  /*2a50*/  LDSM.16.M88.4 R20, [R240+0x18900] ;  /* 0x01890000f014783b */ /* 0x000f2e0000000200 */
[C---:B------:R-:W-:Y:S01]  /*2a60*/  HMMA.16816.F32 R84, R216.reuse, R98, R16 ;  /* 0x00000062d854723c */ /* 0x040fe20000001810 */
[----:B------:R-:W5:Y:S07]  /*2a70*/  LDSM.16.M88.4 R16, [R240+0x19100] ;  /* 0x01910000f010783b */ /* 0x000f6e0000000200 */
[----:B------:R-:W-:Y:S08]  /*2a80*/  HMMA.16816.F32 R80, R216, R106, R8 ;  /* 0x0000006ad850723c */ /* 0x000ff00000001808 */
[----:B--2---:R-:W-:Y:S08]  /*2a90*/  HMMA.16816.F32 R8, R220, R32, R28 ;  /* 0x00000020dc08723c */ /* 0x004ff0000000181c */
[----:B------:R-:W-:Y:S08]  /*2aa0*/  HMMA.16816.F32 R48, R212, R110, R68 ;  /* 0x0000006ed430723c */ /* 0x000ff00000001844 */
[C---:B------:R-:W-:Y:S08]  /*2ab0*/  HMMA.16816.F32 R60, R216.reuse, R90, R60 ;  /* 0x0000005ad83c723c */ /* 0x040ff0000000183c */
[C---:B------:R-:W-:Y:S01]  /*2ac0*/  HMMA.16816.F32 R68, R216.reuse, R92, R56 ;  /* 0x0000005cd844723c */ /* 0x040fe20000001838 */
[----:B------:R-:W-:Y:S07]  /*2ad0*/  LDSM.16.M88.4 R56, [R240+0x19900] ;  /* 0x01990000f038783b */ /* 0x000fee0000000200 */
[C---:B------:R-:W-:Y:S08]  /*2ae0*/  HMMA.16816.F32 R88, R216.reuse, R104, R12 ;  /* 0x00000068d858723c */ /* 0x040ff0000000180c */
[----:B---3--:R-:W-:Y:S01]  /*2af0*/  HMMA.16816.F32 R96, R216, R40, R36 ;  /* 0x00000028d860723c */ /* 0x008fe20000001824 */
[----:B------:R-:W2:Y:S07]  /*2b00*/  LDSM.16.M88.4 R36, [R5+0x18100] ;  /* 0x018100000524783b */ /* 0x000eae0000000200 */
[----:B------:R-:W-:Y:S01]  /*2b10*/  HMMA.16816.F32 R12, R220, R34, R44 ;  /* 0x00000022dc0c723c */ /* 0x000fe2000000182c */
[----:B------:R-:W3:Y:S04]  /*2b20*/  LDSM.16.M88.4 R44, [R4+0x18900] ;  /* 0x01890000042c783b */ /* 0x000ee80000000200 */
[----:B------:R-:W-:Y:S03]  /*2b30*/  LDSM.16.M88.4 R32, [R5+0x18900] ;  /* 0x018900000520783b */ /* 0x000fe60000000200 */
[----:B-1----:R-:W-:Y:S08]  /*2b40*/  HMMA.16816.F32 R8, R224, R24, R8 ;  /* 0x00000018e008723c */ /* 0x002ff00000001808 */
[----:B------:R-:W-:Y:S01]  /*2b50*/  HMMA.16816.F32 R100, R216, R42, R48 ;  /* 0x0000002ad864723c */ /* 0x000fe20000001830 */
[----:B------:R-:W-:Y:S07]  /*2b60*/  LDSM.16.M88.4 R48, [R240+0x1a900] ;  /* 0x01a90000f030783b */ /* 0x000fee0000000200 */
[C---:B----4-:R-:W-:Y:S08]  /*2b70*/  HMMA.16816.F32 R40, R220.reuse, R22, R60 ;  /* 0x00000016dc28723c */ /* 0x050ff0000000183c */
[C---:B------:R-:W-:Y:S01]  /*2b80*/  HMMA.16816.F32 R28, R220.reuse, R20, R52 ;  /* 0x00000014dc1c723c */ /* 0x040fe20000001834 */
[----:B------:R-:W1:Y:S07]  /*2b90*/  LDSM.16.M88.4 R52, [R3+0x18100] ;  /* 0x018100000334783b */ /* 0x000e6e0000000200 */
[C---:B-----5:R-:W-:Y:S08]  /*2ba0*/  HMMA.16816.F32 R60, R220.reuse, R16, R68 ;  /* 0x00000010dc3c723c */ /* 0x060ff00000001844 */
[----:B------:R-:W-:Y:S08]  /*2bb0*/  HMMA.16816.F32 R76, R220, R18, R64 ;  /* 0x00000012dc4c723c */ /* 0x000ff00000001840 */
[----:B------:R-:W-:Y:S01]  /*2bc0*/  HMMA.16816.F32 R16, R224, R26, R12 ;  /* 0x0000001ae010723c */ /* 0x000fe2000000180c */
[----:B------:R-:W4:Y:S07]  /*2bd0*/  LDSM.16.M88.4 R12, [R240+0x1a100] ;  /* 0x01a10000f00c783b */ /* 0x000f2e0000000200 */
[----:B--2---:R-:W-:Y:S08]  /*2be0*/  HMMA.16816.F32 R8, R228, R36, R8 ;  /* 0x00000024e408723c */ /* 0x004ff00000001808 */
[----:B---3--:R-:W-:Y:S08]  /*2bf0*/  HMMA.16816.F32 R24, R224, R44, R28 ;  /* 0x0000002ce018723c */ /* 0x008ff0000000181c */
[----:B------:R-:W-:Y:S01]  /*2c00*/  HMMA.16816.F32 R20, R228, R38, R16 ;  /* 0x00000026e414723c */ /* 0x000fe20000001810 */
[----:B------:R-:W2:Y:S07]  /*2c10*/  LDSM.16.M88.4 R36, [R4+0x19100] ;  /* 0x019100000424783b */ /* 0x000eae0000000200 */
[C---:B------:R-:W-:Y:S08]  /*2c20*/  HMMA.16816.F32 R92, R220.reuse, R56, R72 ;  /* 0x00000038dc5c723c */ /* 0x040ff00000001848 */
[----:B------:R-:W-:Y:S01]  /*2c30*/  HMMA.16816.F32 R64, R220, R58, R84 ;  /* 0x0000003adc40723c */ /* 0x000fe20000001854 */
[----:B------:R-:W3:Y:S07]  /*2c40*/  LDSM.16.M88.4 R56, [R3+0x18900] ;  /* 0x018900000338783b */ /* 0x000eee0000000200 */
[----:B-1----:R-:W-:Y:S08]  /*2c50*/  HMMA.16816.F32 R16, R232, R52, R8 ;  /* 0x00000034e810723c */ /* 0x002ff00000001808 */
[----:B------:R-:W-:Y:S01]  /*2c60*/  HMMA.16816.F32 R8, R224, R46, R40 ;  /* 0x0000002ee008723c */ /* 0x000fe20000001828 */
[----:B------:R-:W-:Y:S04]  /*2c70*/  LDSM.16.M88.4 R44, [R4+0x19900] ;  /* 0x01990000042c783b */ /* 0x000fe80000000200 */
[----:B------:R-:W-:Y:S03]  /*2c80*/  LDSM.16.M88.4 R40, [R4+0x1a100] ;  /* 0x01a100000428783b */ /* 0x000fe60000000200 */
[----:B------:R-:W-:Y:S01]  /*2c90*/  HMMA.16816.F32 R28, R232, R54, R20 ;  /* 0x00000036e81c723c */ /* 0x000fe20000001814 */
[----:B------:R-:W1:Y:S07]  /*2ca0*/  LDSM.16.M88.4 R52, [R5+0x19100] ;  /* 0x019100000534783b */ /* 0x000e6e0000000200 */
[----:B----4-:R-:W-:Y:S01]  /*2cb0*/  HMMA.16816.F32 R72, R220, R12, R88 ;  /* 0x0000000cdc48723c */ /* 0x010fe20000001858 */
[----:B------:R-:W-:-:S04]  /*2cc0*/  FMUL.FTZ R6, R16, c[0x0][0x320] ;  /* 0x0000c80010067a20 */ /* 0x000fc80000410000 */
[----:B------:R4:W5:Y:S03]  /*2cd0*/  MUFU.TANH R104, R6 ;  /* 0x0000000600687308 */ /* 0x0009660000002400 */
[----:B------:R-:W-:Y:S08]  /*2ce0*/  HMMA.16816.F32 R80, R220, R14, R80 ;  /* 0x0000000edc50723c */ /* 0x000ff00000001850 */
[----:B------:R-:W-:Y:S01]  /*2cf0*/  HMMA.16816.F32 R12, R228, R32, R24 ;  /* 0x00000020e40c723c */ /* 0x000fe20000001818 */
[----:B----4-:R-:W-:-:S07]  /*2d00*/  FMUL.FTZ R6, R17, c[0x0][0x320] ;  /* 0x0000c80011067a20 */ /* 0x010fce0000410000 */
[----:B--2---:R-:W-:Y:S08]  /*2d10*/  HMMA.16816.F32 R24, R224, R36, R60 ;  /* 0x00000024e018723c */ /* 0x004ff0000000183c */
[----:B------:R-:W-:Y:S08]  /*2d20*/  HMMA.16816.F32 R20, R228, R34, R8 ;  /* 0x00000022e414723c */ /* 0x000ff00000001808 */
[C---:B------:R-:W-:Y:S01]  /*2d30*/  HMMA.16816.F32 R68, R220.reuse, R48, R96 ;  /* 0x00000030dc44723c */ /* 0x040fe20000001860 */
[----:B------:R2:W4:Y:S07]  /*2d40*/  MUFU.TANH R96, R6 ;  /* 0x0000000600607308 */ /* 0x00052e0000002400 */
[----:B------:R-:W-:Y:S01]  /*2d50*/  HMMA.16816.F32 R60, R220, R50, R100 ;  /* 0x00000032dc3c723c */ /* 0x000fe20000001864 */
[----:B------:R-:W-:Y:S06]  /*2d60*/  LDSM.16.M88.4 R48, [R3+0x19100] ;  /* 0x019100000330783b */ /* 0x000fec0000000200 */
[----:B------:R-:W-:Y:S01]  /*2d70*/  IMAD.SHL.U32 R103, R2, 0x2, RZ ;  /* 0x0000000202677824 */ /* 0x000fe200078e00ff */
[----:B---3--:R-:W-:Y:S01]  /*2d80*/  HMMA.16816.F32 R12, R232, R56, R12 ;  /* 0x00000038e80c723c */ /* 0x008fe2000000180c */
[----:B--2---:R-:W-:-:S02]  /*2d90*/  FMUL.FTZ R6, R18, c[0x0][0x320] ;  /* 0x0000c80012067a20 */ /* 0x004fc40000410000 */
[C---:B------:R-:W-:Y:S01]  /*2da0*/  IMAD.IADD R2, R243.reuse, 0x1, R103 ;  /* 0x00000001f3027824 */ /* 0x040fe200078e0267 */
[----:B------:R-:W-:Y:S01]  /*2db0*/  LEA R241, R0, R103, 0x1 ;  /* 0x0000006700f17211 */ /* 0x000fe200078e08ff */
[----:B------:R2:W3:Y:S03]  /*2dc0*/  MUFU.TANH R91, R6 ;  /* 0x00000006005b7308 */ /* 0x0004e60000002400 */
[----:B------:R-:W-:Y:S01]  /*2dd0*/  HMMA.16816.F32 R8, R224, R38, R76 ;  /* 0x00000026e008723c */ /* 0x000fe2000000184c */
[----:B------:R-:W-:Y:S01]  /*2de0*/  LDSM.16.M88.4 R36, [R5+0x19900] ;  /* 0x019900000524783b */ /* 0x000fe20000000200 */
[----:B------:R-:W-:-:S06]  /*2df0*/  IMAD.IADD R0, R243, 0x1, R241 ;  /* 0x00000001f3007824 */ /* 0x000fcc00078e02f1 */
[----:B------:R-:W-:Y:S01]  /*2e00*/  HMMA.16816.F32 R20, R232, R58, R20 ;  /* 0x0000003ae814723c */ /* 0x000fe20000001814 */
[----:B--2---:R-:W-:-:S07]  /*2e10*/  FMUL.FTZ R6, R19, c[0x0][0x320] ;  /* 0x0000c80013067a20 */ /* 0x004fce0000410000 */
[C---:B-1----:R-:W-:Y:S01]  /*2e20*/  HMMA.16816.F32 R16, R228.reuse, R52, R24 ;  /* 0x00000034e410723c */ /* 0x042fe20000001818 */
[----:B------:R1:W-:Y:S01]  /*2e30*/  MUFU.TANH R90, R6 ;  /* 0x00000006005a7308 */ /* 0x0003e20000002400 */
[----:B------:R-:W-:Y:S06]  /*2e40*/  LDSM.16.M88.4 R24, [R5+0x1a100] ;  /* 0x01a100000518783b */ /* 0x000fec0000000200 */
[----:B------:R-:W-:Y:S08]  /*2e50*/  HMMA.16816.F32 R8, R228, R54, R8 ;  /* 0x00000036e408723c */ /* 0x000ff00000001808 */
[----:B------:R-:W-:Y:S01]  /*2e60*/  HMMA.16816.F32 R32, R224, R44, R92 ;  /* 0x0000002ce020723c */ /* 0x000fe2000000185c */
[----:B-1----:R-:W-:-:S04]  /*2e70*/  FMUL.FTZ R6, R28, c[0x0][0x320] ;  /* 0x0000c8001c067a20 */ /* 0x002fc80000410000 */
[----:B------:R1:W2:Y:S03]  /*2e80*/  MUFU.TANH R89, R6 ;  /* 0x0000000600597308 */ /* 0x0002a60000002400 */
[----:B------:R-:W-:Y:S01]  /*2e90*/  HMMA.16816.F32 R56, R224, R46, R64 ;  /* 0x0000002ee038723c */ /* 0x000fe20000001840 */
[----:B------:R-:W-:Y:S01]  /*2ea0*/  LDSM.16.M88.4 R44, [R3+0x19900] ;  /* 0x01990000032c783b */ /* 0x000fe20000000200 */
[----:B-1----:R-:W-:-:S04]  /*2eb0*/  FMUL.FTZ R6, R29, c[0x0][0x320] ;  /* 0x0000c8001d067a20 */ /* 0x002fc80000410000 */
[----:B------:R1:W1:Y:S02]  /*2ec0*/  MUFU.TANH R88, R6 ;  /* 0x0000000600587308 */ /* 0x0002640000002400 */
[----:B-1----:R-:W-:-:S06]  /*2ed0*/  FMUL.FTZ R6, R30, c[0x0][0x320] ;  /* 0x0000c8001e067a20 */ /* 0x002fcc0000410000 */
[----:B------:R1:W1:Y:S02]  /*2ee0*/  MUFU.TANH R79, R6 ;  /* 0x00000006004f7308 */ /* 0x0002640000002400 */
[----:B-1----:R-:W-:Y:S02]  /*2ef0*/  FMUL.FTZ R6, R31, c[0x0][0x320] ;  /* 0x0000c8001f067a20 */ /* 0x002fe40000410000 */
[----:B------:R1:W2:Y:S04]  /*2f00*/  LDSM.16.M88.4 R28, [R4+0x1a900] ;  /* 0x01a90000041c783b */ /* 0x0002a80000000200 */
[----:B------:R3:W-:Y:S02]  /*2f10*/  MUFU.TANH R78, R6 ;  /* 0x00000006004e7308 */ /* 0x0007e40000002400 */
[----:B---3--:R-:W-:-:S06]  /*2f20*/  FMUL.FTZ R6, R12, c[0x0][0x320] ;  /* 0x0000c8000c067a20 */ /* 0x008fcc0000410000 */
[----:B------:R-:W3:Y:S01]  /*2f30*/  MUFU.TANH R77, R6 ;  /* 0x00000006004d7308 */ /* 0x000ee20000002400 */
[----:B-1----:R-:W-:-:S07]  /*2f40*/  FMUL.FTZ R4, R13, c[0x0][0x320] ;  /* 0x0000c8000d047a20 */ /* 0x002fce0000410000 */
[----:B------:R1:W1:Y:S01]  /*2f50*/  MUFU.TANH R76, R4 ;  /* 0x00000004004c7308 */ /* 0x0002620000002400 */
[----:B--2---:R-:W-:Y:S01]  /*2f60*/  HMMA.16816.F32 R52, R224, R28, R68 ;  /* 0x0000001ce034723c */ /* 0x004fe20000001844 */
[----:B-1----:R-:W-:-:S06]  /*2f70*/  FMUL.FTZ R4, R14, c[0x0][0x320] ;  /* 0x0000c8000e047a20 */ /* 0x002fcc0000410000 */
[----:B------:R1:W2:Y:S02]  /*2f80*/  MUFU.TANH R84, R4 ;  /* 0x0000000400547308 */ /* 0x0002a40000002400 */
[----:B-1----:R-:W-:Y:S02]  /*2f90*/  FMUL.FTZ R4, R15, c[0x0][0x320] ;  /* 0x0000c8000f047a20 */ /* 0x002fe40000410000 */
[----:B------:R-:W-:Y:S04]  /*2fa0*/  HMMA.16816.F32 R12, R232, R48, R16 ;  /* 0x00000030e80c723c */ /* 0x000fe80000001810 */
[----:B------:R1:W-:Y:S04]  /*2fb0*/  MUFU.TANH R86, R4 ;  /* 0x0000000400567308 */ /* 0x0003e80000002400 */
[C---:B------:R-:W-:Y:S08]  /*2fc0*/  HMMA.16816.F32 R16, R224.reuse, R40, R72 ;  /* 0x00000028e010723c */ /* 0x040ff00000001848 */
        /* <DEDUP_REMOVED lines=9> */
[----:B------:R-:W-:Y:S04]  /*3060*/  HMMA.16816.F32 R20, R232, R50, R8 ;  /* 0x00000032e814723c */ /* 0x000fe80000001808 */
[----:B------:R1:W-:Y:S04]  /*3070*/  MUFU.TANH R87, R4 ;  /* 0x0000000400577308 */ /* 0x0003e80000002400 */
[----:B------:R-:W-:Y:S01]  /*3080*/  HMMA.16816.F32 R8, R228, R36, R32 ;  /* 0x00000024e408723c */ /* 0x000fe20000001820 */
[----:B------:R-:W2:Y:S07]  /*3090*/  LDSM.16.M88.4 R32, [R5+0x1a900] ;  /* 0x01a900000520783b */ /* 0x000eae0000000200 */
[----:B------:R-:W-:Y:S01]  /*30a0*/  HMMA.16816.F32 R48, R224, R30, R60 ;  /* 0x0000001ee030723c */ /* 0x000fe2000000183c */
[----:B-1----:R-:W-:-:S04]  /*30b0*/  FMUL.FTZ R4, R12, c[0x0][0x320] ;  /* 0x0000c8000c047a20 */ /* 0x002fc80000410000 */
[----:B------:R1:W1:Y:S03]  /*30c0*/  MUFU.TANH R69, R4 ;  /* 0x0000000400457308 */ /* 0x0002660000002400 */
[----:B------:R-:W-:Y:S01]  /*30d0*/  HMMA.16816.F32 R28, R228, R38, R56 ;  /* 0x00000026e41c723c */ /* 0x000fe20000001838 */
[----:B------:R-:W2:Y:S01]  /*30e0*/  LDSM.16.M88.4 R36, [R3+0x1a100] ;  /* 0x01a100000324783b */ /* 0x000ea20000000200 */
[----:B-1----:R-:W-:-:S04]  /*30f0*/  FMUL.FTZ R4, R13, c[0x0][0x320] ;  /* 0x0000c8000d047a20 */ /* 0x002fc80000410000 */
[----:B------:R1:W1:Y:S11]  /*3100*/  MUFU.TANH R68, R4 ;  /* 0x0000000400447308 */ /* 0x0002760000002400 */
[----:B------:R-:W-:Y:S07]  /*3110*/  @!UPT UIADD3 URZ, URZ, URZ, URZ ;  /* 0x0000003f3f3ff290 */ /* 0x000fee000fffe03f */
[----:B------:R-:W-:Y:S01]  /*3120*/  HMMA.16816.F32 R28, R232, R46, R28 ;  /* 0x0000002ee81c723c */ /* 0x000fe2000000181c */
[----:B-1----:R-:W-:-:S04]  /*3130*/  FMUL.FTZ R4, R14, c[0x0][0x320] ;  /* 0x0000c8000e047a20 */ /* 0x002fc80000410000 */
[----:B------:R1:W1:Y:S02]  /*3140*/  MUFU.TANH R61, R4 ;  /* 0x00000004003d7308 */ /* 0x0002640000002400 */
[----:B-1----:R-:W-:Y:S02]  /*3150*/  FMUL.FTZ R4, R15, c[0x0][0x320] ;  /* 0x0000c8000f047a20 */ /* 0x002fe40000410000 */
[----:B------:R-:W-:Y:S04]  /*3160*/  HMMA.16816.F32 R12, R232, R44, R8 ;  /* 0x0000002ce80c723c */ /* 0x000fe80000001808 */
[----:B------:R1:W-:Y:S04]  /*3170*/  MUFU.TANH R60, R4 ;  /* 0x00000004003c7308 */ /* 0x0003e80000002400 */
[----:B--2---:R-:W-:Y:S01]  /*3180*/  HMMA.16816.F32 R8, R228, R32, R52 ;  /* 0x00000020e408723c */ /* 0x004fe20000001834 */
[----:B-1----:R-:W-:-:S04]  /*3190*/  FMUL.FTZ R4, R20, c[0x0][0x320] ;  /* 0x0000c80014047a20 */ /* 0x002fc80000410000 */
[----:B------:R1:W2:Y:S02]  /*31a0*/  MUFU.TANH R58, R4 ;  /* 0x00000004003a7308 */ /* 0x0002a40000002400 */
[----:B-1----:R-:W-:-:S06]  /*31b0*/  FMUL.FTZ R4, R21, c[0x0][0x320] ;  /* 0x0000c80015047a20 */ /* 0x002fcc0000410000 */
[----:B------:R1:W1:Y:S02]  /*31c0*/  MUFU.TANH R59, R4 ;  /* 0x00000004003b7308 */ /* 0x0002640000002400 */
[----:B-1----:R-:W-:-:S06]  /*31d0*/  FMUL.FTZ R4, R22, c[0x0][0x320] ;  /* 0x0000c80016047a20 */ /* 0x002fcc0000410000 */
[----:B------:R1:W1:Y:S02]  /*31e0*/  MUFU.TANH R57, R4 ;  /* 0x0000000400397308 */ /* 0x0002640000002400 */
[----:B-1----:R-:W-:Y:S01]  /*31f0*/  HMMA.16816.F32 R4, R228, R26, R40 ;  /* 0x0000001ae404723c */ /* 0x002fe20000001828 */
[----:B------:R1:W2:Y:S01]  /*3200*/  LDSM.16.M88.4 R40, [R3+0x1a900] ;  /* 0x01a900000328783b */ /* 0x0002a20000000200 */
[----:B------:R-:W-:-:S06]  /*3210*/  DEPBAR.LE SB0, 0x2 ;  /* 0x000080800000791a */ /* 0x000fcc0000000000 */
[----:B------:R-:W-:Y:S01]  /*3220*/  HMMA.16816.F32 R24, R228, R34, R48 ;  /* 0x00000022e418723c */ /* 0x000fe20000001830 */
[----:B-1----:R-:W-:-:S07]  /*3230*/  FMUL.FTZ R3, R23, c[0x0][0x320] ;  /* 0x0000c80017037a20 */ /* 0x002fce0000410000 */
[C---:B------:R-:W-:Y:S01]  /*3240*/  HMMA.16816.F32 R20, R232.reuse, R36, R16 ;  /* 0x00000024e814723c */ /* 0x040fe20000001810 */
[----:B------:R1:W-:Y:S07]  /*3250*/  MUFU.TANH R56, R3 ;  /* 0x0000000300387308 */ /* 0x0003ee0000002400 */
[----:B------:R-:W-:Y:S07]  /*3260*/  HMMA.16816.F32 R16, R232, R38, R4 ;  /* 0x00000026e810723c */ /* 0x000fee0000001804 */
[----:B------:R-:W-:-:S02]  /*3270*/  FMUL.FTZ R4, R28, c[0x0][0x320] ;  /* 0x0000c8001c047a20 */ /* 0x000fc40000410000 */
[----:B-1----:R-:W-:Y:S01]  /*3280*/  FMUL.FTZ R3, R12, c[0x0][0x320] ;  /* 0x0000c8000c037a20 */ /* 0x002fe20000410000 */
[----:B------:R-:W-:Y:S01]  /*3290*/  LOP3.LUT R12, R112, 0xffffffe0, RZ, 0xc0, !PT ;  /* 0xffffffe0700c7812 */ /* 0x000fe200078ec0ff */
[----:B------:R-:W-:Y:S05]  /*32a0*/  MUFU.TANH R32, R4 ;  /* 0x0000000400207308 */ /* 0x000fea0000002400 */
[----:B------:R-:W-:Y:S02]  /*32b0*/  FMUL.FTZ R6, R22, c[0x0][0x320] ;  /* 0x0000c80016067a20 */ /* 0x000fe40000410000 */
[----:B------:R-:W-:Y:S01]  /*32c0*/  FMUL.FTZ R7, R21, c[0x0][0x320] ;  /* 0x0000c80015077a20 */ /* 0x000fe20000410000 */
[----:B------:R1:W1:Y:S08]  /*32d0*/  MUFU.TANH R45, R3 ;  /* 0x00000003002d7308 */ /* 0x0002700000002400 */
[----:B------:R-:W-:Y:S01]  /*32e0*/  MUFU.TANH R6, R6 ;  /* 0x0000000600067308 */ /* 0x000fe20000002400 */
[----:B-1----:R-:W-:-:S07]  /*32f0*/  FMUL.FTZ R3, R13, c[0x0][0x320] ;  /* 0x0000c8000d037a20 */ /* 0x002fce0000410000 */
[----:B------:R1:W1:Y:S02]  /*3300*/  MUFU.TANH R44, R3 ;  /* 0x00000003002c7308 */ /* 0x0002640000002400 */
[----:B-1----:R-:W-:-:S06]  /*3310*/  FMUL.FTZ R3, R14, c[0x0][0x320] ;  /* 0x0000c8000e037a20 */ /* 0x002fcc0000410000 */
[----:B------:R1:W1:Y:S02]  /*3320*/  MUFU.TANH R34, R3 ;  /* 0x0000000300227308 */ /* 0x0002640000002400 */
[----:B-1----:R-:W-:-:S06]  /*3330*/  FMUL.FTZ R3, R15, c[0x0][0x320] ;  /* 0x0000c8000f037a20 */ /* 0x002fcc0000410000 */
[----:B------:R1:W1:Y:S02]  /*3340*/  MUFU.TANH R33, R3 ;  /* 0x0000000300217308 */ /* 0x0002640000002400 */
[----:B-1----:R-:W-:Y:S02]  /*3350*/  IMAD.IADD R3, R160, 0x1, -R12 ;  /* 0x00000001a0037824 */ /* 0x002fe400078e0a0c */
[----:B--2---:R-:W-:Y:S03]  /*3360*/  HMMA.16816.F32 R12, R232, R40, R8 ;  /* 0x00000028e80c723c */ /* 0x004fe60000001808 */
[----:B------:R-:W-:-:S04]  /*3370*/  SHF.R.S32.HI R5, RZ, 0x1f, R3 ;  /* 0x0000001fff057819 */ /* 0x000fc80000011403 */
[----:B------:R-:W-:Y:S01]  /*3380*/  LEA.HI R4, R5, R3, RZ, 0x2 ;  /* 0x0000000305047211 */ /* 0x000fe200078f10ff */
[----:B------:R-:W-:Y:S01]  /*3390*/  FMUL.FTZ R5, R29, c[0x0][0x320] ;  /* 0x0000c8001d057a20 */ /* 0x000fe20000410000 */
[----:B------:R-:W-:Y:S01]  /*33a0*/  HMMA.16816.F32 R40, R232, R42, R24 ;  /* 0x0000002ae828723c */ /* 0x000fe20000001818 */
[----:B------:R-:W-:Y:S01]  /*33b0*/  FMUL.FTZ R9, R20, c[0x0][0x320] ;  /* 0x0000c80014097a20 */ /* 0x000fe20000410000 */
[----:B------:R-:W-:Y:S01]  /*33c0*/  LOP3.LUT R4, R4, 0x7ffffffc, RZ, 0xc0, !PT ;  /* 0x7ffffffc04047812 */ /* 0x000fe200078ec0ff */
[----:B------:R1:W2:Y:S01]  /*33d0*/  MUFU.TANH R29, R5 ;  /* 0x00000005001d7308 */ /* 0x0002a20000002400 */
[----:B------:R-:W-:Y:S02]  /*33e0*/  FMUL.FTZ R10, R18, c[0x0][0x320] ;  /* 0x0000c800120a7a20 */ /* 0x000fe40000410000 */
[----:B------:R-:W-:Y:S02]  /*33f0*/  FMUL.FTZ R11, R19, c[0x0][0x320] ;  /* 0x0000c800130b7a20 */ /* 0x000fe40000410000 */
[----:B------:R-:W-:-:S02]  /*3400*/  IMAD.IADD R3, R3, 0x1, -R4 ;  /* 0x0000000103037824 */ /* 0x000fc400078e0a04 */
[----:B------:R-:W-:Y:S02]  /*3410*/  FMUL.FTZ R4, R30, c[0x0][0x320] ;  /* 0x0000c8001e047a20 */ /* 0x000fe40000410000 */
[----:B------:R-:W-:Y:S01]  /*3420*/  FMUL.FTZ R8, R17, c[0x0][0x320] ;  /* 0x0000c80011087a20 */ /* 0x000fe20000410000 */
[----:B------:R-:W-:Y:S02]  /*3430*/  MUFU.TANH R11, R11 ;  /* 0x0000000b000b7308 */ /* 0x000fe40000002400 */
[----:B------:R-:W-:Y:S02]  /*3440*/  FMUL.FTZ R27, R15, c[0x0][0x320] ;  /* 0x0000c8000f1b7a20 */ /* 0x000fe40000410000 */
[----:B------:R-:W-:Y:S01]  /*3450*/  FMUL.FTZ R22, R14, c[0x0][0x320] ;  /* 0x0000c8000e167a20 */ /* 0x000fe20000410000 */
[----:B-1----:R-:W-:Y:S01]  /*3460*/  MOV R5, UR4 ;  /* 0x0000000400057c02 */ /* 0x002fe20008000f00 */
[----:B------:R-:W-:Y:S02]  /*3470*/  FMUL.FTZ R12, R12, c[0x0][0x320] ;  /* 0x0000c8000c0c7a20 */ /* 0x000fe40000410000 */
[----:B------:R1:W1:Y:S01]  /*3480*/  MUFU.TANH R28, R4 ;  /* 0x00000004001c7308 */ /* 0x0002620000002400 */
[----:B------:R-:W-:Y:S01]  /*3490*/  UIADD3 UR4, UR14, -0x3, URZ ;  /* 0xfffffffd0e047890 */ /* 0x000fe2000fffe03f */
[----:B------:R-:W-:-:S02]  /*34a0*/  IMAD R3, R3, -0x2, R5 ;  /* 0xfffffffe03037824 */ /* 0x000fc400078e0205 */
[----:B------:R-:W-:Y:S01]  /*34b0*/  FMUL.FTZ R5, R23, c[0x0][0x320] ;  /* 0x0000c80017057a20 */ /* 0x000fe20000410000 */
[----:B------:R-:W-:Y:S01]  /*34c0*/  UISETP.GE.AND UP0, UPT, UR4, UR10, UPT ;  /* 0x0000000a0400728c */ /* 0x000fe2000bf06270 */
[----:B------:R-:W-:Y:S01]  /*34d0*/  BAR.SYNC.DEFER_BLOCKING 0x0 ;  /* 0x0000000000007b1d */ /* 0x000fe20000010000 */
[C---:B------:R-:W-:Y:S02]  /*34e0*/  ISETP.GT.AND P6, PT, R3.reuse, RZ, PT ;  /* 0x000000ff0300720c */ /* 0x040fe40003fc4270 */
[C---:B------:R-:W-:Y:S02]  /*34f0*/  ISETP.GT.AND P5, PT, R3.reuse, 0x1, PT ;  /* 0x000000010300780c */ /* 0x040fe40003fa4270 */
[----:B------:R-:W-:Y:S01]  /*3500*/  ISETP.GT.AND P1, PT, R3, 0x8, PT ;  /* 0x000000080300780c */ /* 0x000fe20003f24270 */
[----:B------:R-:W-:Y:S01]  /*3510*/  MUFU.TANH R17, R9 ;  /* 0x0000000900117308 */ /* 0x000fe20000002400 */
[----:B-----5:R-:W-:Y:S01]  /*3520*/  FSEL R15, R104, -INF , P6 ;  /* 0xff800000680f7808 */ /* 0x020fe20003000000 */
[----:B-1----:R-:W-:Y:S01]  /*3530*/  FMUL.FTZ R4, R31, c[0x0][0x320] ;  /* 0x0000c8001f047a20 */ /* 0x002fe20000410000 */
[----:B----4-:R-:W-:-:S02]  /*3540*/  FSEL R18, R96, -INF , P5 ;  /* 0xff80000060127808 */ /* 0x010fc40002800000 */
[----:B------:R-:W-:-:S03]  /*3550*/  FSEL R23, R91, -INF , P6 ;  /* 0xff8000005b177808 */ /* 0x000fc60003000000 */
[----:B------:R1:W4:Y:S01]  /*3560*/  MUFU.TANH R20, R4 ;  /* 0x0000000400147308 */ /* 0x0003220000002400 */
[----:B------:R-:W-:Y:S02]  /*3570*/  ISETP.GT.AND P6, PT, R3, 0x9, PT ;  /* 0x000000090300780c */ /* 0x000fe40003fc4270 */
[----:B------:R-:W-:Y:S02]  /*3580*/  FSEL R19, R89, -INF , P1 ;  /* 0xff80000059137808 */ /* 0x000fe40000800000 */
[----:B------:R-:W-:Y:S02]  /*3590*/  FSEL R24, R90, -INF , P5 ;  /* 0xff8000005a187808 */ /* 0x000fe40002800000 */
[----:B------:R-:W-:Y:S01]  /*35a0*/  ISETP.GT.AND P5, PT, R3, 0x10, PT ;  /* 0x000000100300780c */ /* 0x000fe20003fa4270 */
[----:B------:R-:W-:Y:S01]  /*35b0*/  MUFU.TANH R9, R5 ;  /* 0x0000000500097308 */ /* 0x000fe20000002400 */
[----:B------:R-:W-:Y:S02]  /*35c0*/  FSEL R21, R88, -INF , P6 ;  /* 0xff80000058157808 */ /* 0x000fe40003000000 */
[----:B------:R-:W-:-:S02]  /*35d0*/  FSEL R26, R79, -INF , P1 ;  /* 0xff8000004f1a7808 */ /* 0x000fc40000800000 */
[----:B------:R-:W-:Y:S02]  /*35e0*/  ISETP.GT.AND P1, PT, R3, 0x11, PT ;  /* 0x000000110300780c */ /* 0x000fe40003f24270 */
[----:B---3--:R-:W-:Y:S01]  /*35f0*/  FSEL R64, R77, -INF , P5 ;  /* 0xff8000004d407808 */ /* 0x008fe20002800000 */
[----:B-1----:R-:W-:Y:S01]  /*3600*/  FMUL.FTZ R4, R16, c[0x0][0x320] ;  /* 0x0000c80010047a20 */ /* 0x002fe20000410000 */
[----:B------:R-:W-:Y:S01]  /*3610*/  FSEL R36, R78, -INF , P6 ;  /* 0xff8000004e247808 */ /* 0x000fe20003000000 */
[----:B------:R-:W-:Y:S01]  /*3620*/  FMUL.FTZ R16, R13, c[0x0][0x320] ;  /* 0x0000c8000d107a20 */ /* 0x000fe20000410000 */
[----:B------:R-:W-:Y:S01]  /*3630*/  ISETP.GT.AND P6, PT, R3, 0x18, PT ;  /* 0x000000180300780c */ /* 0x000fe20003fc4270 */
[----:B------:R1:W-:Y:S01]  /*3640*/  MUFU.TANH R14, R4 ;  /* 0x00000004000e7308 */ /* 0x0003e20000002400 */
[----:B------:R-:W-:Y:S02]  /*3650*/  FSEL R65, R76, -INF , P1 ;  /* 0xff8000004c417808 */ /* 0x000fe40000800000 */
[----:B------:R-:W-:-:S02]  /*3660*/  FSEL R84, R84, -INF , P5 ;  /* 0xff80000054547808 */ /* 0x000fc40002800000 */
[C---:B------:R-:W-:Y:S02]  /*3670*/  ISETP.GT.AND P5, PT, R3.reuse, 0x19, PT ;  /* 0x000000190300780c */ /* 0x040fe40003fa4270 */
[----:B------:R-:W-:Y:S01]  /*3680*/  FSEL R66, R66, -INF , P6 ;  /* 0xff80000042427808 */ /* 0x000fe20003000000 */
[----:B------:R-:W3:Y:S01]  /*3690*/  MUFU.TANH R13, R7 ;  /* 0x00000007000d7308 */ /* 0x000ee20000002400 */
[----:B------:R-:W-:Y:S02]  /*36a0*/  FSEL R86, R86, -INF , P1 ;  /* 0xff80000056567808 */ /* 0x000fe40000800000 */
[----:B------:R-:W-:Y:S02]  /*36b0*/  ISETP.GT.AND P1, PT, R3, 0x20, PT ;  /* 0x000000200300780c */ /* 0x000fe40003f24270 */
[----:B------:R-:W-:Y:S02]  /*36c0*/  FSEL R67, R67, -INF , P5 ;  /* 0xff80000043437808 */ /* 0x000fe40002800000 */
[----:B------:R-:W-:Y:S01]  /*36d0*/  FSEL R85, R85, -INF , P6 ;  /* 0xff80000055557808 */ /* 0x000fe20003000000 */
[----:B------:R-:W5:Y:S01]  /*36e0*/  MUFU.TANH R7, R10 ;  /* 0x0000000a00077308 */ /* 0x000f620000002400 */
[----:B-1----:R-:W-:-:S02]  /*36f0*/  FMNMX.FTZ R4, R15, R18, !PT ;  /* 0x000000120f047209 */ /* 0x002fc40007810000 */
[----:B------:R-:W-:Y:S02]  /*3700*/  ISETP.GT.AND P6, PT, R3, 0x21, PT ;  /* 0x000000210300780c */ /* 0x000fe40003fc4270 */
[----:B------:R-:W-:Y:S02]  /*3710*/  FMNMX.FTZ R4, R19, R4, !PT ;  /* 0x0000000413047209 */ /* 0x000fe40007810000 */
[----:B------:R-:W-:Y:S01]  /*3720*/  FSEL R101, R69, -INF , P1 ;  /* 0xff80000045657808 */ /* 0x000fe20000800000 */
[----:B------:R-:W1:Y:S01]  /*3730*/  MUFU.TANH R25, R8 ;  /* 0x0000000800197308 */ /* 0x000e620000002400 */
[----:B------:R-:W-:Y:S02]  /*3740*/  FMNMX.FTZ R4, R21, R4, !PT ;  /* 0x0000000415047209 */ /* 0x000fe40007810000 */
[----:B------:R-:W-:Y:S02]  /*3750*/  FMNMX.FTZ R5, R23, R24, !PT ;  /* 0x0000001817057209 */ /* 0x000fe40007810000 */
[----:B------:R-:W-:-:S02]  /*3760*/  FMNMX.FTZ R4, R64, R4, !PT ;  /* 0x0000000440047209 */ /* 0x000fc40007810000 */
[----:B------:R-:W-:Y:S01]  /*3770*/  FSEL R87, R87, -INF , P5 ;  /* 0xff80000057577808 */ /* 0x000fe20002800000 */
[----:B------:R-:W-:Y:S01]  /*3780*/  MUFU.TANH R12, R12 ;  /* 0x0000000c000c7308 */ /* 0x000fe20000002400 */
[----:B------:R-:W-:Y:S02]  /*3790*/  FMNMX.FTZ R4, R65, R4, !PT ;  /* 0x0000000441047209 */ /* 0x000fe40007810000 */
[----:B------:R-:W-:Y:S02]  /*37a0*/  ISETP.GT.AND P5, PT, R3, 0x28, PT ;  /* 0x000000280300780c */ /* 0x000fe40003fa4270 */
[----:B------:R-:W-:Y:S02]  /*37b0*/  FMNMX.FTZ R4, R66, R4, !PT ;  /* 0x0000000442047209 */ /* 0x000fe40007810000 */
[----:B------:R-:W-:Y:S01]  /*37c0*/  FSEL R102, R68, -INF , P6 ;  /* 0xff80000044667808 */ /* 0x000fe20003000000 */
[----:B------:R-:W1:Y:S01]  /*37d0*/  MUFU.TANH R8, R22 ;  /* 0x0000001600087308 */ /* 0x000e620000002400 */
[----:B------:R-:W-:-:S02]  /*37e0*/  FMNMX.FTZ R4, R67, R4, !PT ;  /* 0x0000000443047209 */ /* 0x000fc40007810000 */
[----:B------:R-:W-:Y:S02]  /*37f0*/  FMNMX.FTZ R5, R26, R5, !PT ;  /* 0x000000051a057209 */ /* 0x000fe40007810000 */
[----:B------:R-:W-:Y:S02]  /*3800*/  FMNMX.FTZ R4, R101, R4, !PT ;  /* 0x0000000465047209 */ /* 0x000fe40007810000 */
[----:B------:R-:W-:Y:S01]  /*3810*/  FSEL R126, R61, -INF , P1 ;  /* 0xff8000003d7e7808 */ /* 0x000fe20000800000 */
[----:B------:R-:W1:Y:S01]  /*3820*/  MUFU.TANH R10, R16 ;  /* 0x00000010000a7308 */ /* 0x000e620000002400 */
        /* <DEDUP_REMOVED lines=25> */
[----:B------:R-:W-:Y:S01]  /*39c0*/  ISETP.GT.AND P5, PT, R3, 0x40, PT ;  /* 0x000000400300780c */ /* 0x000fe20003fa4270 */
[----:B------:R-:W-:Y:S01]  /*39d0*/  LDSM.16.MT88.4 R32, [R2+0x100] ;  /* 0x000100000220783b */ /* 0x000fe20000004200 */
[----:B--2---:R-:W-:-:S02]  /*39e0*/  FSEL R193, R29, -INF , P6 ;  /* 0xff8000001dc17808 */ /* 0x004fc40003000000 */
[----:B------:R-:W-:Y:S02]  /*39f0*/  FMNMX.FTZ R4, R192, R4, !PT ;  /* 0x00000004c0047209 */ /* 0x000fe40007810000 */
[----:B------:R-:W-:Y:S02]  /*3a00*/  FMNMX.FTZ R5, R126, R5, !PT ;  /* 0x000000057e057209 */ /* 0x000fe40007810000 */
[----:B------:R-:W-:Y:S02]  /*3a10*/  FSEL R195, R28, -INF , P1 ;  /* 0xff8000001cc37808 */ /* 0x000fe40000800000 */
[----:B------:R-:W-:Y:S01]  /*3a20*/  ISETP.GT.AND P1, PT, R3, 0x41, PT ;  /* 0x000000410300780c */ /* 0x000fe20003f24270 */
[----:B------:R-:W-:Y:S01]  /*3a30*/  LDSM.16.MT88.4 R28, [R2+0x3100] ;  /* 0x00310000021c783b */ /* 0x000fe20000004200 */
[----:B----4-:R-:W-:Y:S02]  /*3a40*/  FSEL R205, R20, -INF , P6 ;  /* 0xff80000014cd7808 */ /* 0x010fe40003000000 */
[----:B------:R-:W-:-:S02]  /*3a50*/  FSEL R236, R17, -INF , P5 ;  /* 0xff80000011ec7808 */ /* 0x000fc40002800000 */
[----:B------:R-:W-:Y:S02]  /*3a60*/  FMNMX.FTZ R100, R193, R4, !PT ;  /* 0x00000004c1647209 */ /* 0x000fe40007810000 */
[----:B------:R-:W-:Y:S02]  /*3a70*/  ISETP.GT.AND P6, PT, R3, 0x48, PT ;  /* 0x000000480300780c */ /* 0x000fe40003fc4270 */
[----:B------:R-:W-:Y:S01]  /*3a80*/  FSEL R239, R6, -INF , P5 ;  /* 0xff80000006ef7808 */ /* 0x000fe20002800000 */
[----:B------:R-:W-:Y:S01]  /*3a90*/  FMUL.FTZ R6, R40, c[0x0][0x320] ;  /* 0x0000c80028067a20 */ /* 0x000fe20000410000 */
[----:B------:R-:W-:Y:S02]  /*3aa0*/  FMNMX.FTZ R5, R164, R5, !PT ;  /* 0x00000005a4057209 */ /* 0x000fe40007810000 */
[----:B---3--:R-:W-:Y:S02]  /*3ab0*/  FSEL R207, R13, -INF , P1 ;  /* 0xff8000000dcf7808 */ /* 0x008fe40000800000 */
[----:B------:R-:W-:Y:S01]  /*3ac0*/  FMNMX.FTZ R100, R236, R100, !PT ;  /* 0x00000064ec647209 */ /* 0x000fe20007810000 */
[----:B------:R-:W2:Y:S01]  /*3ad0*/  MUFU.TANH R6, R6 ;  /* 0x0000000600067308 */ /* 0x000ea20000002400 */
[----:B-----5:R-:W-:Y:S01]  /*3ae0*/  FSEL R238, R7, -INF , P6 ;  /* 0xff80000007ee7808 */ /* 0x020fe20003000000 */
[----:B------:R-:W-:Y:S01]  /*3af0*/  FMUL.FTZ R7, R41, c[0x0][0x320] ;  /* 0x0000c80029077a20 */ /* 0x000fe20000410000 */
[----:B------:R-:W-:-:S02]  /*3b00*/  FMNMX.FTZ R4, R127, R5, !PT ;  /* 0x000000057f047209 */ /* 0x000fc40007810000 */
[----:B------:R-:W-:Y:S02]  /*3b10*/  ISETP.GT.AND P5, PT, R3, 0x49, PT ;  /* 0x000000490300780c */ /* 0x000fe40003fa4270 */
[----:B------:R-:W-:Y:S01]  /*3b20*/  FSEL R206, R14, -INF , P6 ;  /* 0xff8000000ece7808 */ /* 0x000fe20003000000 */
[----:B------:R-:W3:Y:S01]  /*3b30*/  MUFU.TANH R7, R7 ;  /* 0x0000000700077308 */ /* 0x000ee20000002400 */
[----:B------:R-:W-:Y:S02]  /*3b40*/  FMNMX.FTZ R100, R207, R100, !PT ;  /* 0x00000064cf647209 */ /* 0x000fe40007810000 */
[----:B------:R-:W-:Y:S02]  /*3b50*/  FMNMX.FTZ R4, R165, R4, !PT ;  /* 0x00000004a5047209 */ /* 0x000fe40007810000 */
[----:B------:R-:W-:Y:S02]  /*3b60*/  FSEL R244, R9, -INF , P1 ;  /* 0xff80000009f47808 */ /* 0x000fe40000800000 */
[----:B------:R-:W-:-:S02]  /*3b70*/  ISETP.GT.AND P1, PT, R3, 0x50, PT ;  /* 0x000000500300780c */ /* 0x000fc40003f24270 */
[----:B------:R-:W-:Y:S02]  /*3b80*/  FSEL R237, R11, -INF , P5 ;  /* 0xff8000000bed7808 */ /* 0x000fe40002800000 */
[----:B-1----:R-:W-:Y:S02]  /*3b90*/  FSEL R11, R25, -INF , P5 ;  /* 0xff800000190b7808 */ /* 0x002fe40002800000 */
[----:B------:R-:W-:Y:S02]  /*3ba0*/  FMNMX.FTZ R100, R206, R100, !PT ;  /* 0x00000064ce647209 */ /* 0x000fe40007810000 */
[----:B------:R-:W-:Y:S02]  /*3bb0*/  FMNMX.FTZ R4, R194, R4, !PT ;  /* 0x00000004c2047209 */ /* 0x000fe40007810000 */
[----:B------:R-:W-:Y:S02]  /*3bc0*/  FSEL R136, R8, -INF , P1 ;  /* 0xff80000008887808 */ /* 0x000fe40000800000 */
[----:B------:R-:W-:Y:S01]  /*3bd0*/  FSEL R251, R12, -INF , P1 ;  /* 0xff8000000cfb7808 */ /* 0x000fe20000800000 */
[----:B------:R-:W1:Y:S01]  /*3be0*/  MUFU.TANH R8, R27 ;  /* 0x0000001b00087308 */ /* 0x000e620000002400 */
[----:B------:R-:W-:-:S02]  /*3bf0*/  ISETP.GT.AND P6, PT, R3, 0x51, PT ;  /* 0x000000510300780c */ /* 0x000fc40003fc4270 */
[C---:B------:R-:W-:Y:S02]  /*3c00*/  ISETP.GT.AND P5, PT, R3.reuse, 0x58, PT ;  /* 0x000000580300780c */ /* 0x040fe40003fa4270 */
[----:B------:R-:W-:Y:S02]  /*3c10*/  ISETP.GT.AND P1, PT, R3, 0x59, PT ;  /* 0x000000590300780c */ /* 0x000fe40003f24270 */
[----:B------:R-:W-:Y:S02]  /*3c20*/  FMNMX.FTZ R100, R11, R100, !PT ;  /* 0x000000640b647209 */ /* 0x000fe40007810000 */
[----:B------:R-:W-:Y:S01]  /*3c30*/  FMNMX.FTZ R3, R204, R4, !PT ;  /* 0x00000004cc037209 */ /* 0x000fe20007810000 */
[----:B------:R-:W-:Y:S01]  /*3c40*/  FMUL.FTZ R4, R42, c[0x0][0x320] ;  /* 0x0000c8002a047a20 */ /* 0x000fe20000410000 */
[----:B------:R-:W-:Y:S02]  /*3c50*/  FSEL R246, R10, -INF , P6 ;  /* 0xff8000000af67808 */ /* 0x000fe40003000000 */
[----:B------:R-:W-:-:S02]  /*3c60*/  FMNMX.FTZ R100, R251, R100, !PT ;  /* 0x00000064fb647209 */ /* 0x000fc40007810000 */
[----:B------:R-:W-:Y:S02]  /*3c70*/  FMNMX.FTZ R3, R195, R3, !PT ;  /* 0x00000003c3037209 */ /* 0x000fe40007810000 */
[----:B--2---:R-:W-:Y:S02]  /*3c80*/  FSEL R146, R6, -INF , P5 ;  /* 0xff80000006927808 */ /* 0x004fe40002800000 */
[----:B------:R-:W-:Y:S01]  /*3c90*/  FMNMX.FTZ R100, R246, R100, !PT ;  /* 0x00000064f6647209 */ /* 0x000fe20007810000 */
[----:B------:R2:W4:Y:S01]  /*3ca0*/  MUFU.TANH R6, R4 ;  /* 0x0000000400067308 */ /* 0x0005220000002400 */
[----:B------:R-:W-:Y:S02]  /*3cb0*/  FMNMX.FTZ R3, R205, R3, !PT ;  /* 0x00000003cd037209 */ /* 0x000fe40007810000 */
[----:B---3--:R-:W-:Y:S02]  /*3cc0*/  FSEL R245, R7, -INF , P1 ;  /* 0xff80000007f57808 */ /* 0x008fe40000800000 */
[----:B------:R-:W-:-:S02]  /*3cd0*/  FMNMX.FTZ R100, R146, R100, !PT ;  /* 0x0000006492647209 */ /* 0x000fc40007810000 */
[----:B------:R-:W-:Y:S02]  /*3ce0*/  FMNMX.FTZ R3, R239, R3, !PT ;  /* 0x00000003ef037209 */ /* 0x000fe40007810000 */
[----:B------:R-:W-:Y:S02]  /*3cf0*/  FMNMX.FTZ R100, R245, R100, !PT ;  /* 0x00000064f5647209 */ /* 0x000fe40007810000 */
[----:B------:R-:W-:Y:S02]  /*3d00*/  FMNMX.FTZ R3, R244, R3, !PT ;  /* 0x00000003f4037209 */ /* 0x000fe40007810000 */
[----:B-1----:R-:W-:Y:S01]  /*3d10*/  FSEL R248, R8, -INF , P6 ;  /* 0xff80000008f87808 */ /* 0x002fe20003000000 */
[----:B------:R-:W1:Y:S01]  /*3d20*/  SHFL.BFLY PT, R5, R100, 0x2, 0x1f ;  /* 0x0c401f0064057f89 */ /* 0x000e6200000e0000 */
[----:B------:R-:W-:Y:S01]  /*3d30*/  FMNMX.FTZ R3, R238, R3, !PT ;  /* 0x00000003ee037209 */ /* 0x000fe20007810000 */
[----:B--2---:R-:W-:Y:S01]  /*3d40*/  FMUL.FTZ R4, R43, c[0x0][0x320] ;  /* 0x0000c8002b047a20 */ /* 0x004fe20000410000 */
[----:B----4-:R-:W-:-:S02]  /*3d50*/  FSEL R139, R6, -INF , P5 ;  /* 0xff800000068b7808 */ /* 0x010fc40002800000 */
[----:B------:R-:W-:-:S03]  /*3d60*/  FMNMX.FTZ R3, R237, R3, !PT ;  /* 0x00000003ed037209 */ /* 0x000fc60007810000 */
[----:B------:R-:W2:Y:S01]  /*3d70*/  MUFU.TANH R4, R4 ;  /* 0x0000000400047308 */ /* 0x000ea20000002400 */
[----:B------:R-:W-:-:S04]  /*3d80*/  FMNMX.FTZ R3, R136, R3, !PT ;  /* 0x0000000388037209 */ /* 0x000fc80007810000 */
[----:B------:R-:W-:-:S04]  /*3d90*/  FMNMX.FTZ R3, R248, R3, !PT ;  /* 0x00000003f8037209 */ /* 0x000fc80007810000 */
[----:B------:R-:W-:Y:S02]  /*3da0*/  FMNMX.FTZ R3, R139, R3, !PT ;  /* 0x000000038b037209 */ /* 0x000fe40007810000 */
[----:B--2---:R-:W-:Y:S02]  /*3db0*/  FSEL R177, R4, -INF , P1 ;  /* 0xff80000004b17808 */ /* 0x004fe40000800000 */
        /* <DEDUP_REMOVED lines=11> */
[----:B------:R-:W2:Y:S01]  /*3e70*/  LDSM.16.MT88.4 R12, [R0+0x100] ;  /* 0x00010000000c783b */ /* 0x000ea20000004200 */
[--C-:B------:R-:W-:Y:S01]  /*3e80*/  FFMA.FTZ R10, R64, c[0x0][0x2d0], -R9.reuse ;  /* 0x0000b400400a7a23 */ /* 0x100fe20000010809 */
[----:B------:R3:W-:Y:S08]  /*3e90*/  MUFU.EX2 R138, R4 ;  /* 0x00000004008a7308 */ /* 0x0007f00000000800 */
[----:B------:R4:W-:Y:S01]  /*3ea0*/  MUFU.EX2 R137, R10 ;  /* 0x0000000a00897308 */ /* 0x0009e20000000800 */
[----:B-1----:R-:W-:Y:S01]  /*3eb0*/  FMNMX.FTZ R3, R3, R5, !PT ;  /* 0x0000000503037209 */ /* 0x002fe20007810000 */
[----:B---3--:R-:W-:-:S03]  /*3ec0*/  FFMA.FTZ R4, R18, c[0x0][0x2d0], -R9 ;  /* 0x0000b40012047a23 */ /* 0x008fc60000010809 */
[C---:B------:R-:W-:Y:S01]  /*3ed0*/  FSETP.NEU.FTZ.AND P1, PT, R3.reuse, -INF , PT ;  /* 0xff8000000300780b */ /* 0x040fe20003f3d000 */
[----:B------:R-:W-:Y:S02]  /*3ee0*/  FMUL.FTZ R8, R3, c[0x0][0x2d0] ;  /* 0x0000b40003087a20 */ /* 0x000fe40000410000 */
[----:B------:R1:W-:Y:S03]  /*3ef0*/  MUFU.EX2 R140, R4 ;  /* 0x00000004008c7308 */ /* 0x0003e60000000800 */
[----:B------:R-:W-:Y:S01]  /*3f00*/  FSEL R8, R8, RZ, P1 ;  /* 0x000000ff08087208 */ /* 0x000fe20000800000 */
[----:B----4-:R-:W-:Y:S01]  /*3f10*/  FFMA.FTZ R10, R65, c[0x0][0x2d0], -R9 ;  /* 0x0000b400410a7a23 */ /* 0x010fe20000010809 */
[----:B------:R-:W-:-:S03]  /*3f20*/  PLOP3.LUT P1, PT, PT, PT, UP0, 0x80, 0x0 ;  /* 0x000000000000781c */ /* 0x000fc60003f2f008 */
[----:B------:R3:W-:Y:S01]  /*3f30*/  MUFU.EX2 R143, R10 ;  /* 0x0000000a008f7308 */ /* 0x0007e20000000800 */
[--C-:B-1----:R-:W-:Y:S02]  /*3f40*/  FFMA.FTZ R4, R19, c[0x0][0x2d0], -R9.reuse ;  /* 0x0000b40013047a23 */ /* 0x102fe40000010809 */
[----:B------:R-:W1:Y:S05]  /*3f50*/  LDSM.16.MT88.4 R16, [R241+0x100] ;  /* 0x00010000f110783b */ /* 0x000e6a0000004200 */
[----:B------:R4:W-:Y:S01]  /*3f60*/  MUFU.EX2 R247, R4 ;  /* 0x0000000400f77308 */ /* 0x0009e20000000800 */
[----:B---3--:R-:W-:-:S07]  /*3f70*/  FFMA.FTZ R10, R66, c[0x0][0x2d0], -R9 ;  /* 0x0000b400420a7a23 */ /* 0x008fce0000010809 */
[----:B------:R3:W-:Y:S01]  /*3f80*/  MUFU.EX2 R145, R10 ;  /* 0x0000000a00917308 */ /* 0x0007e20000000800 */
[----:B----4-:R-:W-:-:S07]  /*3f90*/  FFMA.FTZ R4, R21, c[0x0][0x2d0], -R9 ;  /* 0x0000b40015047a23 */ /* 0x010fce0000010809 */
[----:B------:R4:W5:Y:S01]  /*3fa0*/  MUFU.EX2 R252, R4 ;  /* 0x0000000400fc7308 */ /* 0x0009620000000800 */
[----:B---3--:R-:W-:-:S07]  /*3fb0*/  FFMA.FTZ R10, R67, c[0x0][0x2d0], -R9 ;  /* 0x0000b400430a7a23 */ /* 0x008fce0000010809 */
[----:B------:R3:W-:Y:S01]  /*3fc0*/  MUFU.EX2 R179, R10 ;  /* 0x0000000a00b37308 */ /* 0x0007e20000000800 */
[--C-:B----4-:R-:W-:Y:S01]  /*3fd0*/  FFMA.FTZ R4, R23, c[0x0][0x2d0], -R8.reuse ;  /* 0x0000b40017047a23 */ /* 0x110fe20000010808 */
[----:B-----5:R-:W-:Y:S01]  /*3fe0*/  F2FP.PACK_AB R6, R252, R247 ;  /* 0x000000f7fc06723e */ /* 0x020fe200000000ff */
[----:B------:R-:W4:Y:S05]  /*3ff0*/  LDSM.16.MT88.4 R20, [R2+0x6100] ;  /* 0x006100000214783b */ /* 0x000f2a0000004200 */
[----:B------:R5:W-:Y:S01]  /*4000*/  MUFU.EX2 R142, R4 ;  /* 0x00000004008e7308 */ /* 0x000be20000000800 */
[----:B---3--:R-:W-:-:S07]  /*4010*/  FFMA.FTZ R10, R84, c[0x0][0x2d0], -R8 ;  /* 0x0000b400540a7a23 */ /* 0x008fce0000010808 */
[----:B------:R3:W-:Y:S01]  /*4020*/  MUFU.EX2 R141, R10 ;  /* 0x0000000a008d7308 */ /* 0x0007e20000000800 */
[----:B-----5:R-:W-:-:S07]  /*4030*/  FFMA.FTZ R4, R24, c[0x0][0x2d0], -R8 ;  /* 0x0000b40018047a23 */ /* 0x020fce0000010808 */
[----:B------:R5:W1:Y:S01]  /*4040*/  MUFU.EX2 R176, R4 ;  /* 0x0000000400b07308 */ /* 0x000a620000000800 */
[----:B---3--:R-:W-:-:S07]  /*4050*/  FFMA.FTZ R10, R86, c[0x0][0x2d0], -R8 ;  /* 0x0000b400560a7a23 */ /* 0x008fce0000010808 */
[----:B------:R3:W-:Y:S01]  /*4060*/  MUFU.EX2 R144, R10 ;  /* 0x0000000a00907308 */ /* 0x0007e20000000800 */
[--C-:B-----5:R-:W-:Y:S01]  /*4070*/  FFMA.FTZ R4, R26, c[0x0][0x2d0], -R8.reuse ;  /* 0x0000b4001a047a23 */ /* 0x120fe20000010808 */
[----:B-1----:R-:W-:Y:S01]  /*4080*/  F2FP.PACK_AB R5, R176, R142 ;  /* 0x0000008eb005723e */ /* 0x002fe200000000ff */
[----:B------:R-:W1:Y:S05]  /*4090*/  LDSM.16.MT88.4 R24, [R103+0x100] ;  /* 0x000100006718783b */ /* 0x000e6a0000004200 */
[----:B------:R5:W-:Y:S01]  /*40a0*/  MUFU.EX2 R249, R4 ;  /* 0x0000000400f97308 */ /* 0x000be20000000800 */
[----:B---3--:R-:W-:-:S07]  /*40b0*/  FFMA.FTZ R10, R85, c[0x0][0x2d0], -R8 ;  /* 0x0000b400550a7a23 */ /* 0x008fce0000010808 */
[----:B------:R3:W-:Y:S01]  /*40c0*/  MUFU.EX2 R147, R10 ;  /* 0x0000000a00937308 */ /* 0x0007e20000000800 */
[--C-:B-----5:R-:W-:Y:S02]  /*40d0*/  FFMA.FTZ R4, R36, c[0x0][0x2d0], -R8.reuse ;  /* 0x0000b40024047a23 */ /* 0x120fe40000010808 */
[----:B------:R-:W-:Y:S05]  /*40e0*/  LDSM.16.MT88.4 R36, [R103+0x3100] ;  /* 0x003100006724783b */ /* 0x000fea0000004200 */
[----:B------:R5:W1:Y:S01]  /*40f0*/  MUFU.EX2 R250, R4 ;  /* 0x0000000400fa7308 */ /* 0x000a620000000800 */
[----:B---3--:R-:W-:-:S07]  /*4100*/  FFMA.FTZ R10, R87, c[0x0][0x2d0], -R8 ;  /* 0x0000b400570a7a23 */ /* 0x008fce0000010808 */
[----:B------:R3:W2:Y:S01]  /*4110*/  MUFU.EX2 R178, R10 ;  /* 0x0000000a00b27308 */ /* 0x0006a20000000800 */
[----:B-----5:R-:W-:Y:S02]  /*4120*/  F2FP.PACK_AB R4, R140, R138 ;  /* 0x0000008a8c04723e */ /* 0x020fe400000000ff */
[----:B-1----:R-:W-:-:S07]  /*4130*/  F2FP.PACK_AB R7, R250, R249 ;  /* 0x000000f9fa07723e */ /* 0x002fce00000000ff */
[----:B--2---:R-:W-:Y:S01]  /*4140*/  HMMA.16816.F32 R92, R4, R12, RZ ;  /* 0x0000000c045c723c */ /* 0x004fe200000018ff */
[----:B---3--:R-:W-:-:S07]  /*4150*/  MOV R10, R146 ;  /* 0x00000092000a7202 */ /* 0x008fce0000000f00 */
[C---:B------:R-:W-:Y:S01]  /*4160*/  HMMA.16816.F32 R88, R4.reuse, R14, RZ ;  /* 0x0000000e0458723c */ /* 0x040fe200000018ff */
[----:B------:R-:W1:Y:S07]  /*4170*/  LDSM.16.MT88.4 R12, [R103+0x6100] ;  /* 0x00610000670c783b */ /* 0x000e6e0000004200 */
[C---:B------:R-:W-:Y:S08]  /*4180*/  HMMA.16816.F32 R72, R4.reuse, R28, RZ ;  /* 0x0000001c0448723c */ /* 0x040ff000000018ff */
[C---:B------:R-:W-:Y:S01]  /*4190*/  HMMA.16816.F32 R48, R4.reuse, R30, RZ ;  /* 0x0000001e0430723c */ /* 0x040fe200000018ff */
[----:B------:R-:W2:Y:S07]  /*41a0*/  LDSM.16.MT88.4 R28, [R0+0x3100] ;  /* 0x00310000001c783b */ /* 0x000eae0000004200 */
[C---:B------:R-:W-:Y:S08]  /*41b0*/  HMMA.16816.F32 R76, R4.reuse, R16, RZ ;  /* 0x00000010044c723c */ /* 0x040ff000000018ff */
[C---:B------:R-:W-:Y:S01]  /*41c0*/  HMMA.16816.F32 R52, R4.reuse, R18, RZ ;  /* 0x000000120434723c */ /* 0x040fe200000018ff */
[----:B------:R-:W3:Y:S07]  /*41d0*/  LDSM.16.MT88.4 R16, [R241+0x6100] ;  /* 0x00610000f110783b */ /* 0x000eee0000004200 */
[C---:B------:R-:W-:Y:S08]  /*41e0*/  HMMA.16816.F32 R80, R4.reuse, R32, RZ ;  /* 0x000000200450723c */ /* 0x040ff000000018ff */
[C---:B------:R-:W-:Y:S01]  /*41f0*/  HMMA.16816.F32 R56, R4.reuse, R34, RZ ;  /* 0x000000220438723c */ /* 0x040fe200000018ff */
[----:B------:R-:W5:Y:S07]  /*4200*/  LDSM.16.MT88.4 R32, [R241+0x3100] ;  /* 0x00310000f120783b */ /* 0x000f6e0000004200 */
[C---:B----4-:R-:W-:Y:S08]  /*4210*/  HMMA.16816.F32 R68, R4.reuse, R20, RZ ;  /* 0x000000140444723c */ /* 0x050ff000000018ff */
[C---:B------:R-:W-:Y:S01]  /*4220*/  HMMA.16816.F32 R44, R4.reuse, R22, RZ ;  /* 0x00000016042c723c */ /* 0x040fe200000018ff */
[----:B------:R-:W4:Y:S07]  /*4230*/  LDSM.16.MT88.4 R20, [R0+0x6100] ;  /* 0x006100000014783b */ /* 0x000f2e0000004200 */
[C---:B------:R-:W-:Y:S08]  /*4240*/  HMMA.16816.F32 R40, R4.reuse, R24, RZ ;  /* 0x000000180428723c */ /* 0x040ff000000018ff */
[C---:B------:R-:W-:Y:S01]  /*4250*/  HMMA.16816.F32 R60, R4.reuse, R26, RZ ;  /* 0x0000001a043c723c */ /* 0x040fe200000018ff */
[----:B------:R-:W4:Y:S07]  /*4260*/  LDSM.16.MT88.4 R24, [R2+0x900] ;  /* 0x000900000218783b */ /* 0x000f2e0000004200 */
[C---:B-1----:R-:W-:Y:S08]  /*4270*/  HMMA.16816.F32 R112, R4.reuse, R12, RZ ;  /* 0x0000000c0470723c */ /* 0x042ff000000018ff */
[C---:B------:R-:W-:Y:S01]  /*4280*/  HMMA.16816.F32 R116, R4.reuse, R14, RZ ;  /* 0x0000000e0474723c */ /* 0x040fe200000018ff */
[----:B------:R-:W1:Y:S07]  /*4290*/  LDSM.16.MT88.4 R12, [R2+0x6900] ;  /* 0x00690000020c783b */ /* 0x000e6e0000004200 */
[C---:B--2---:R-:W-:Y:S08]  /*42a0*/  HMMA.16816.F32 R64, R4.reuse, R28, RZ ;  /* 0x0000001c0440723c */ /* 0x044ff000000018ff */
[C---:B------:R-:W-:Y:S01]  /*42b0*/  HMMA.16816.F32 R108, R4.reuse, R30, RZ ;  /* 0x0000001e046c723c */ /* 0x040fe200000018ff */
[----:B------:R-:W2:Y:S07]  /*42c0*/  LDSM.16.MT88.4 R28, [R2+0x3900] ;  /* 0x00390000021c783b */ /* 0x000eae0000004200 */
[C---:B---3--:R-:W-:Y:S08]  /*42d0*/  HMMA.16816.F32 R84, R4.reuse, R16, RZ ;  /* 0x000000100454723c */ /* 0x048ff000000018ff */
[C---:B------:R-:W-:Y:S01]  /*42e0*/  HMMA.16816.F32 R120, R4.reuse, R18, RZ ;  /* 0x000000120478723c */ /* 0x040fe200000018ff */
[----:B------:R-:W3:Y:S07]  /*42f0*/  LDSM.16.MT88.4 R16, [R103+0x900] ;  /* 0x000900006710783b */ /* 0x000eee0000004200 */
[C---:B------:R-:W-:Y:S08]  /*4300*/  HMMA.16816.F32 R96, R4.reuse, R36, RZ ;  /* 0x000000240460723c */ /* 0x040ff000000018ff */
[C---:B------:R-:W-:Y:S08]  /*4310*/  HMMA.16816.F32 R104, R4.reuse, R38, RZ ;  /* 0x000000260468723c */ /* 0x040ff000000018ff */
[C---:B-----5:R-:W-:Y:S08]  /*4320*/  HMMA.16816.F32 R36, R4.reuse, R32, RZ ;  /* 0x000000200424723c */ /* 0x060ff000000018ff */
[C---:B------:R-:W-:Y:S08]  /*4330*/  HMMA.16816.F32 R32, R4.reuse, R34, RZ ;  /* 0x000000220420723c */ /* 0x040ff000000018ff */
[C---:B----4-:R-:W-:Y:S08]  /*4340*/  HMMA.16816.F32 R128, R4.reuse, R20, RZ ;  /* 0x000000140480723c */ /* 0x050ff000000018ff */
[----:B------:R-:W-:Y:S01]  /*4350*/  HMMA.16816.F32 R132, R4, R22, RZ ;  /* 0x000000160484723c */ /* 0x000fe200000018ff */
[----:B------:R-:W-:Y:S06]  /*4360*/  LDSM.16.MT88.4 R20, [R0+0x900] ;  /* 0x000900000014783b */ /* 0x000fec0000004200 */
[----:B------:R-:W-:-:S02]  /*4370*/  F2FP.PACK_AB R4, R143, R137 ;  /* 0x000000898f04723e */ /* 0x000fc400000000ff */
[----:B------:R-:W-:Y:S02]  /*4380*/  F2FP.PACK_AB R5, R144, R141 ;  /* 0x0000008d9005723e */ /* 0x000fe400000000ff */
[----:B------:R-:W-:Y:S02]  /*4390*/  F2FP.PACK_AB R6, R179, R145 ;  /* 0x00000091b306723e */ /* 0x000fe400000000ff */
[----:B------:R-:W-:-:S07]  /*43a0*/  F2FP.PACK_AB R7, R178, R147 ;  /* 0x00000093b207723e */ /* 0x000fce00000000ff */
[C---:B------:R-:W-:Y:S07]  /*43b0*/  HMMA.16816.F32 R188, R4.reuse, R24, R80 ;  /* 0x0000001804bc723c */ /* 0x040fee0000001850 */
[----:B------:R-:W-:Y:S01]  /*43c0*/  IMAD.MOV.U32 R83, RZ, RZ, R147 ;  /* 0x000000ffff537224 */ /* 0x000fe200078e0093 */
[----:B------:R-:W-:Y:S01]  /*43d0*/  MOV R80, R143 ;  /* 0x0000008f00507202 */ /* 0x000fe20000000f00 */
[----:B------:R-:W-:Y:S01]  /*43e0*/  IMAD.MOV.U32 R82, RZ, RZ, R145 ;  /* 0x000000ffff527224 */ /* 0x000fe200078e0091 */
[----:B-1----:R-:W-:Y:S01]  /*43f0*/  HMMA.16816.F32 R168, R4, R12, R68 ;  /* 0x0000000c04a8723c */ /* 0x002fe20000001844 */
[----:B------:R-:W-:-:S07]  /*4400*/  IMAD.MOV.U32 R81, RZ, RZ, R144 ;  /* 0x000000ffff517224 */ /* 0x000fce00078e0090 */
[C---:B------:R-:W-:Y:S01]  /*4410*/  HMMA.16816.F32 R144, R4.reuse, R26, R56 ;  /* 0x0000001a0490723c */ /* 0x040fe20000001838 */
[----:B------:R-:W1:Y:S06]  /*4420*/  LDSM.16.MT88.4 R24, [R241+0x900] ;  /* 0x00090000f118783b */ /* 0x000e6c0000004200 */
[----:B------:R-:W-:Y:S01]  /*4430*/  IMAD.MOV.U32 R56, RZ, RZ, R142 ;  /* 0x000000ffff387224 */ /* 0x000fe200078e008e */
[----:B------:R-:W-:Y:S01]  /*4440*/  MOV R58, R140 ;  /* 0x0000008c003a7202 */ /* 0x000fe20000000f00 */
[----:B------:R-:W-:Y:S01]  /*4450*/  IMAD.MOV.U32 R57, RZ, RZ, R141 ;  /* 0x000000ffff397224 */ /* 0x000fe200078e008d */
[----:B--2---:R-:W-:Y:S01]  /*4460*/  HMMA.16816.F32 R172, R4, R28, R72 ;  /* 0x0000001c04ac723c */ /* 0x004fe20000001848 */
[----:B------:R-:W-:-:S06]  /*4470*/  IMAD.MOV.U32 R59, RZ, RZ, R139 ;  /* 0x000000ffff3b7224 */ /* 0x000fcc00078e008b */
[----:B------:R-:W-:Y:S01]  /*4480*/  IMAD.MOV.U32 R73, RZ, RZ, R138 ;  /* 0x000000ffff497224 */ /* 0x000fe200078e008a */
[----:B------:R-:W-:Y:S01]  /*4490*/  HMMA.16816.F32 R140, R4, R14, R44 ;  /* 0x0000000e048c723c */ /* 0x000fe2000000182c */
[----:B------:R-:W2:Y:S01]  /*44a0*/  LDSM.16.MT88.4 R12, [R103+0x3900] ;  /* 0x00390000670c783b */ /* 0x000ea20000004200 */
[----:B------:R-:W-:Y:S01]  /*44b0*/  MOV R74, R137 ;  /* 0x00000089004a7202 */ /* 0x000fe20000000f00 */
[----:B------:R-:W-:-:S05]  /*44c0*/  IMAD.MOV.U32 R75, RZ, RZ, R136 ;  /* 0x000000ffff4b7224 */ /* 0x000fca00078e0088 */
[C---:B---3--:R-:W-:Y:S08]  /*44d0*/  HMMA.16816.F32 R136, R4.reuse, R16, R40 ;  /* 0x000000100488723c */ /* 0x048ff00000001828 */
[C---:B------:R-:W-:Y:S01]  /*44e0*/  HMMA.16816.F32 R160, R4.reuse, R18, R60 ;  /* 0x0000001204a0723c */ /* 0x040fe2000000183c */
[----:B------:R-:W3:Y:S07]  /*44f0*/  LDSM.16.MT88.4 R16, [R241+0x3900] ;  /* 0x00390000f110783b */ /* 0x000eee0000004200 */
[C---:B------:R-:W-:Y:S01]  /*4500*/  HMMA.16816.F32 R148, R4.reuse, R30, R48 ;  /* 0x0000001e0494723c */ /* 0x040fe20000001830 */
[----:B------:R-:W4:Y:S07]  /*4510*/  LDSM.16.MT88.4 R28, [R0+0x3900] ;  /* 0x00390000001c783b */ /* 0x000f2e0000004200 */
[C---:B-1----:R-:W-:Y:S07]  /*4520*/  HMMA.16816.F32 R180, R4.reuse, R24, R76 ;  /* 0x0000001804b4723c */ /* 0x042fee000000184c */
[----:B------:R-:W-:Y:S01]  /*4530*/  IMAD.MOV.U32 R79, RZ, RZ, R179 ;  /* 0x000000ffff4f7224 */ /* 0x000fe200078e00b3 */
[----:B------:R-:W-:Y:S01]  /*4540*/  HMMA.16816.F32 R48, R4, R22, R88 ;  /* 0x000000160430723c */ /* 0x000fe20000001858 */
[----:B------:R-:W-:Y:S01]  /*4550*/  MOV R78, R178 ;  /* 0x000000b2004e7202 */ /* 0x000fe20000000f00 */
[----:B------:R-:W-:-:S02]  /*4560*/  IMAD.MOV.U32 R77, RZ, RZ, R177 ;  /* 0x000000ffff4d7224 */ /* 0x000fc400078e00b1 */
[----:B------:R-:W-:-:S03]  /*4570*/  IMAD.MOV.U32 R76, RZ, RZ, R176 ;  /* 0x000000ffff4c7224 */ /* 0x000fc600078e00b0 */
[----:B------:R-:W-:Y:S01]  /*4580*/  IMAD.MOV.U32 R88, RZ, RZ, R10 ;  /* 0x000000ffff587224 */ /* 0x000fe200078e000a */
[C---:B------:R-:W-:Y:S01]  /*4590*/  HMMA.16816.F32 R176, R4.reuse, R20, R92 ;  /* 0x0000001404b0723c */ /* 0x040fe2000000185c */
[----:B------:R-:W-:Y:S01]  /*45a0*/  FFMA.FTZ R10, R101, c[0x0][0x2d0], -R9 ;  /* 0x0000b400650a7a23 */ /* 0x000fe20000010809 */
[----:B------:R-:W-:Y:S01]  /*45b0*/  MOV R91, R57 ;  /* 0x00000039005b7202 */ /* 0x000fe20000000f00 */
[----:B------:R-:W-:Y:S01]  /*45c0*/  IMAD.MOV.U32 R90, RZ, RZ, R58 ;  /* 0x000000ffff5a7224 */ /* 0x000fe200078e003a */
[----:B------:R-:W-:Y:S01]  /*45d0*/  MOV R89, R59 ;  /* 0x0000003b00597202 */ /* 0x000fe20000000f00 */
[----:B------:R-:W-:Y:S01]  /*45e0*/  LDSM.16.MT88.4 R20, [R241+0x6900] ;  /* 0x00690000f114783b */ /* 0x000fe20000004200 */
[----:B------:R-:W-:Y:S01]  /*45f0*/  IMAD.MOV.U32 R101, RZ, RZ, R82 ;  /* 0x000000ffff657224 */ /* 0x000fe200078e0052 */
[----:B------:R-:W-:Y:S01]  /*4600*/  MOV R95, R73 ;  /* 0x00000049005f7202 */ /* 0x000fe20000000f00 */
[----:B------:R-:W-:Y:S01]  /*4610*/  IMAD.MOV.U32 R92, RZ, RZ, R56 ;  /* 0x000000ffff5c7224 */ /* 0x000fe200078e0038 */
[----:B------:R-:W-:Y:S01]  /*4620*/  HMMA.16816.F32 R52, R4, R26, R52 ;  /* 0x0000001a0434723c */ /* 0x000fe20000001834 */
[----:B------:R-:W1:Y:S01]  /*4630*/  LDSM.16.MT88.4 R24, [R103+0x6900] ;  /* 0x006900006718783b */ /* 0x000e620000004200 */
[----:B------:R-:W-:Y:S01]  /*4640*/  IMAD.MOV.U32 R94, RZ, RZ, R74 ;  /* 0x000000ffff5e7224 */ /* 0x000fe200078e004a */
[----:B------:R-:W-:-:S05]  /*4650*/  MOV R93, R75 ;  /* 0x0000004b005d7202 */ /* 0x000fca0000000f00 */
[C---:B--2---:R-:W-:Y:S07]  /*4660*/  HMMA.16816.F32 R56, R4.reuse, R12, R96 ;  /* 0x0000000c0438723c */ /* 0x044fee0000001860 */
[----:B------:R-:W-:Y:S01]  /*4670*/  MOV R99, R252 ;  /* 0x000000fc00637202 */ /* 0x000fe20000000f00 */
[----:B------:R-:W-:Y:S01]  /*4680*/  IMAD.MOV.U32 R98, RZ, RZ, R251 ;  /* 0x000000ffff627224 */ /* 0x000fe200078e00fb */
[----:B------:R2:W-:Y:S01]  /*4690*/  MUFU.EX2 R252, R10 ;  /* 0x0000000a00fc7308 */ /* 0x0005e20000000800 */
[----:B------:R-:W-:Y:S01]  /*46a0*/  MOV R97, R250 ;  /* 0x000000fa00617202 */ /* 0x000fe20000000f00 */
[----:B------:R-:W-:Y:S01]  /*46b0*/  HMMA.16816.F32 R44, R4, R14, R104 ;  /* 0x0000000e042c723c */ /* 0x000fe20000001868 */
[----:B------:R-:W5:Y:S01]  /*46c0*/  LDSM.16.MT88.4 R12, [R0+0x6900] ;  /* 0x00690000000c783b */ /* 0x000f620000004200 */
[----:B------:R-:W-:-:S05]  /*46d0*/  IMAD.MOV.U32 R96, RZ, RZ, R249 ;  /* 0x000000ffff607224 */ /* 0x000fca00078e00f9 */
[----:B------:R-:W-:Y:S01]  /*46e0*/  MOV R106, R248 ;  /* 0x000000f8006a7202 */ /* 0x000fe20000000f00 */
[C---:B---3--:R-:W-:Y:S01]  /*46f0*/  HMMA.16816.F32 R36, R4.reuse, R16, R36 ;  /* 0x000000100424723c */ /* 0x048fe20000001824 */
[----:B------:R-:W-:Y:S01]  /*4700*/  IMAD.MOV.U32 R107, RZ, RZ, R247 ;  /* 0x000000ffff6b7224 */ /* 0x000fe200078e00f7 */
[----:B------:R-:W-:Y:S01]  /*4710*/  MOV R104, R81 ;  /* 0x0000005100687202 */ /* 0x000fe20000000f00 */
[----:B------:R-:W-:Y:S02]  /*4720*/  IMAD.MOV.U32 R105, RZ, RZ, R80 ;  /* 0x000000ffff697224 */ /* 0x000fe400078e0050 */
[--C-:B--2---:R-:W-:Y:S01]  /*4730*/  FFMA.FTZ R10, R102, c[0x0][0x2d0], -R9.reuse ;  /* 0x0000b400660a7a23 */ /* 0x104fe20000010809 */
[----:B------:R-:W-:Y:S02]  /*4740*/  MOV R102, R91 ;  /* 0x0000005b00667202 */ /* 0x000fe40000000f00 */
[C---:B------:R-:W-:Y:S01]  /*4750*/  HMMA.16816.F32 R40, R4.reuse, R18, R32 ;  /* 0x000000120428723c */ /* 0x040fe20000001820 */
[----:B------:R-:W2:Y:S01]  /*4760*/  LDSM.16.MT88.4 R16, [R2+0x7100] ;  /* 0x007100000210783b */ /* 0x000ea20000004200 */
[----:B------:R3:W1:Y:S06]  /*4770*/  MUFU.EX2 R251, R10 ;  /* 0x0000000a00fb7308 */ /* 0x00066c0000000800 */
[C---:B----4-:R-:W-:Y:S08]  /*4780*/  HMMA.16816.F32 R32, R4.reuse, R28, R64 ;  /* 0x0000001c0420723c */ /* 0x050ff00000001840 */
[----:B------:R-:W-:Y:S01]  /*4790*/  HMMA.16816.F32 R60, R4, R30, R108 ;  /* 0x0000001e043c723c */ /* 0x000fe2000000186c */
[----:B------:R-:W4:Y:S01]  /*47a0*/  LDSM.16.MT88.4 R28, [R2+0x1100] ;  /* 0x00110000021c783b */ /* 0x000f220000004200 */
[----:B---3--:R-:W-:Y:S01]  /*47b0*/  FFMA.FTZ R10, R124, c[0x0][0x2d0], -R9 ;  /* 0x0000b4007c0a7a23 */ /* 0x008fe20000010809 */
[----:B------:R-:W-:Y:S01]  /*47c0*/  MOV R124, R107 ;  /* 0x0000006b007c7202 */ /* 0x000fe20000000f00 */
[----:B------:R-:W-:-:S02]  /*47d0*/  IMAD.MOV.U32 R107, RZ, RZ, R98 ;  /* 0x000000ffff6b7224 */ /* 0x000fc400078e0062 */
[----:B------:R3:W-:Y:S01]  /*47e0*/  MUFU.EX2 R250, R10 ;  /* 0x0000000a00fa7308 */ /* 0x0007e20000000800 */
[----:B------:R-:W-:Y:S01]  /*47f0*/  IMAD.MOV.U32 R110, RZ, RZ, R245 ;  /* 0x000000ffff6e7224 */ /* 0x000fe200078e00f5 */
[----:B------:R-:W-:Y:S01]  /*4800*/  MOV R111, R97 ;  /* 0x00000061006f7202 */ /* 0x000fe20000000f00 */
[----:B------:R-:W-:Y:S01]  /*4810*/  IMAD.MOV.U32 R98, RZ, RZ, R94 ;  /* 0x000000ffff627224 */ /* 0x000fe200078e005e */
[----:B------:R-:W-:Y:S01]  /*4820*/  MOV R97, R93 ;  /* 0x0000005d00617202 */ /* 0x000fe20000000f00 */
[----:B-1----:R-:W-:Y:S01]  /*4830*/  HMMA.16816.F32 R64, R4, R24, R112 ;  /* 0x000000180440723c */ /* 0x002fe20000001870 */
[----:B------:R-:W-:Y:S01]  /*4840*/  MOV R93, R77 ;  /* 0x0000004d005d7202 */ /* 0x000fe20000000f00 */
[----:B------:R-:W-:Y:S01]  /*4850*/  IMAD.MOV.U32 R94, RZ, RZ, R78 ;  /* 0x000000ffff5e7224 */ /* 0x000fe200078e004e */
[----:B------:R-:W-:Y:S01]  /*4860*/  MOV R109, R83 ;  /* 0x00000053006d7202 */ /* 0x000fe20000000f00 */
[----:B------:R-:W-:-:S04]  /*4870*/  IMAD.MOV.U32 R108, RZ, RZ, R90 ;  /* 0x000000ffff6c7224 */ /* 0x000fc800078e005a */
[C---:B------:R-:W-:Y:S01]  /*4880*/  HMMA.16816.F32 R68, R4.reuse, R26, R116 ;  /* 0x0000001a0444723c */ /* 0x040fe20000001874 */
[----:B------:R-:W1:Y:S01]  /*4890*/  LDSM.16.MT88.4 R24, [R2+0x4100] ;  /* 0x004100000218783b */ /* 0x000e620000004200 */
[----:B---3--:R-:W-:Y:S02]  /*48a0*/  FFMA.FTZ R10, R125, c[0x0][0x2d0], -R9 ;  /* 0x0000b4007d0a7a23 */ /* 0x008fe40000010809 */
[----:B------:R-:W-:Y:S02]  /*48b0*/  IMAD.MOV.U32 R125, RZ, RZ, R96 ;  /* 0x000000ffff7d7224 */ /* 0x000fe400078e0060 */
[----:B------:R3:W-:Y:S01]  /*48c0*/  MUFU.EX2 R249, R10 ;  /* 0x0000000a00f97308 */ /* 0x0007e20000000800 */
[----:B------:R-:W-:Y:S01]  /*48d0*/  IMAD.MOV.U32 R96, RZ, RZ, R92 ;  /* 0x000000ffff607224 */ /* 0x000fe200078e005c */
[----:B------:R-:W-:Y:S01]  /*48e0*/  HMMA.16816.F32 R72, R4, R20, R84 ;  /* 0x000000140448723c */ /* 0x000fe20000001854 */
[----:B------:R-:W-:Y:S02]  /*48f0*/  IMAD.MOV.U32 R92, RZ, RZ, R76 ;  /* 0x000000ffff5c7224 */ /* 0x000fe400078e004c */
[----:B------:R-:W-:-:S05]  /*4900*/  IMAD.MOV.U32 R119, RZ, RZ, R88 ;  /* 0x000000ffff777224 */ /* 0x000fca00078e0058 */
[----:B-----5:R-:W-:Y:S01]  /*4910*/  HMMA.16816.F32 R80, R4, R12, R128 ;  /* 0x0000000c0450723c */ /* 0x020fe20000001880 */
[----:B---3--:R-:W-:Y:S01]  /*4920*/  FFMA.FTZ R10, R126, c[0x0][0x2d0], -R8 ;  /* 0x0000b4007e0a7a23 */ /* 0x008fe20000010808 */
[----:B------:R-:W-:-:S06]  /*4930*/  MOV R126, R89 ;  /* 0x00000059007e7202 */ /* 0x000fcc0000000f00 */
[----:B------:R-:W-:Y:S01]  /*4940*/  HMMA.16816.F32 R84, R4, R14, R132 ;  /* 0x0000000e0454723c */ /* 0x000fe20000001884 */
[----:B------:R-:W3:Y:S01]  /*4950*/  LDSM.16.MT88.4 R12, [R103+0x1100] ;  /* 0x00110000670c783b */ /* 0x000ee20000004200 */
[----:B------:R5:W-:Y:S05]  /*4960*/  MUFU.EX2 R248, R10 ;  /* 0x0000000a00f87308 */ /* 0x000bea0000000800 */
[----:B------:R-:W-:Y:S01]  /*4970*/  IMAD.MOV.U32 R132, RZ, RZ, R102 ;  /* 0x000000ffff847224 */ /* 0x000fe200078e0066 */
[----:B------:R-:W-:Y:S01]  /*4980*/  MOV R133, R96 ;  /* 0x0000006000857202 */ /* 0x000fe20000000f00 */
[----:B------:R-:W-:Y:S01]  /*4990*/  IMAD.MOV.U32 R102, RZ, RZ, R97 ;  /* 0x000000ffff667224 */ /* 0x000fe200078e0061 */
[----:B------:R-:W-:Y:S01]  /*49a0*/  MOV R134, R98 ;  /* 0x0000006200867202 */ /* 0x000fe20000000f00 */
[----:B-----5:R-:W-:Y:S01]  /*49b0*/  FFMA.FTZ R10, R164, c[0x0][0x2d0], -R8 ;  /* 0x0000b400a40a7a23 */ /* 0x020fe20000010808 */
[----:B------:R-:W-:-:S03]  /*49c0*/  MOV R164, R246 ;  /* 0x000000f600a47202 */ /* 0x000fc60000000f00 */
[----:B------:R5:W1:Y:S02]  /*49d0*/  MUFU.EX2 R247, R10 ;  /* 0x0000000a00f77308 */ /* 0x000a640000000800 */
[----:B-----5:R-:W-:-:S06]  /*49e0*/  FFMA.FTZ R10, R127, c[0x0][0x2d0], -R8 ;  /* 0x0000b4007f0a7a23 */ /* 0x020fcc0000010808 */
[----:B------:R5:W-:Y:S02]  /*49f0*/  MUFU.EX2 R246, R10 ;  /* 0x0000000a00f67308 */ /* 0x000be40000000800 */
[----:B-----5:R-:W-:Y:S02]  /*4a00*/  FFMA.FTZ R10, R165, c[0x0][0x2d0], -R8 ;  /* 0x0000b400a50a7a23 */ /* 0x020fe40000010808 */
[----:B------:R-:W-:Y:S01]  /*4a10*/  IMAD.MOV.U32 R165, RZ, RZ, R106 ;  /* 0x000000ffffa57224 */ /* 0x000fe200078e006a */
[----:B------:R-:W-:-:S03]  /*4a20*/  MOV R106, R99 ;  /* 0x00000063006a7202 */ /* 0x000fc60000000f00 */
[----:B------:R-:W5:Y:S01]  /*4a30*/  MUFU.EX2 R245, R10 ;  /* 0x0000000a00f57308 */ /* 0x000f620000000800 */
[----:B------:R-:W-:Y:S02]  /*4a40*/  MOV R99, R95 ;  /* 0x0000005f00637202 */ /* 0x000fe40000000f00 */
[----:B------:R-:W-:Y:S02]  /*4a50*/  MOV R95, R79 ;  /* 0x0000004f005f7202 */ /* 0x000fe40000000f00 */
[----:B------:R-:W-:Y:S01]  /*4a60*/  HMMA.16816.F32 R76, R4, R22, R120 ;  /* 0x00000016044c723c */ /* 0x000fe20000001878 */
[----:B------:R-:W-:Y:S01]  /*4a70*/  IMAD.MOV.U32 R135, RZ, RZ, R99 ;  /* 0x000000ffff877224 */ /* 0x000fe200078e0063 */
[----:B------:R-:W-:Y:S05]  /*4a80*/  LDSM.16.MT88.4 R20, [R0+0x1100] ;  /* 0x001100000014783b */ /* 0x000fea0000004200 */
[----:B------:R-:W-:-:S02]  /*4a90*/  F2FP.PACK_AB R4, R251, R252 ;  /* 0x000000fcfb04723e */ /* 0x000fc400000000ff */
[----:B-1----:R-:W-:Y:S02]  /*4aa0*/  F2FP.PACK_AB R5, R247, R248 ;  /* 0x000000f8f705723e */ /* 0x002fe400000000ff */
[----:B------:R-:W-:Y:S02]  /*4ab0*/  F2FP.PACK_AB R6, R249, R250 ;  /* 0x000000faf906723e */ /* 0x000fe400000000ff */
[----:B-----5:R-:W-:Y:S02]  /*4ac0*/  F2FP.PACK_AB R7, R245, R246 ;  /* 0x000000f6f507723e */ /* 0x020fe400000000ff */
[----:B------:R-:W-:-:S05]  /*4ad0*/  MOV R10, R92 ;  /* 0x0000005c000a7202 */ /* 0x000fca0000000f00 */
[C---:B--2---:R-:W-:Y:S07]  /*4ae0*/  HMMA.16816.F32 R96, R4.reuse, R16, R168 ;  /* 0x000000100460723c */ /* 0x044fee00000018a8 */
[----:B------:R-:W-:Y:S01]  /*4af0*/  MOV R170, R101 ;  /* 0x0000006500aa7202 */ /* 0x000fe20000000f00 */
[----:B----4-:R-:W-:Y:S01]  /*4b00*/  HMMA.16816.F32 R112, R4, R28, R188 ;  /* 0x0000001c0470723c */ /* 0x010fe200000018bc */
[----:B------:R-:W-:Y:S01]  /*4b10*/  IMAD.MOV.U32 R169, RZ, RZ, R104 ;  /* 0x000000ffffa97224 */ /* 0x000fe200078e0068 */
[----:B------:R-:W-:-:S02]  /*4b20*/  MOV R168, R105 ;  /* 0x0000006900a87202 */ /* 0x000fc40000000f00 */
[----:B------:R-:W-:Y:S02]  /*4b30*/  MOV R101, R107 ;  /* 0x0000006b00657202 */ /* 0x000fe40000000f00 */
[----:B------:R-:W-:Y:S01]  /*4b40*/  MOV R171, R109 ;  /* 0x0000006d00ab7202 */ /* 0x000fe20000000f00 */
[----:B------:R-:W-:Y:S01]  /*4b50*/  IMAD.MOV.U32 R188, RZ, RZ, R106 ;  /* 0x000000ffffbc7224 */ /* 0x000fe200078e006a */
[----:B------:R-:W-:Y:S01]  /*4b60*/  HMMA.16816.F32 R88, R4, R30, R144 ;  /* 0x0000001e0458723c */ /* 0x000fe20000001890 */
[----:B------:R-:W-:Y:S01]  /*4b70*/  LDSM.16.MT88.4 R28, [R241+0x1100] ;  /* 0x00110000f11c783b */ /* 0x000fe20000004200 */
[----:B------:R-:W-:Y:S01]  /*4b80*/  IMAD.MOV.U32 R189, RZ, RZ, R110 ;  /* 0x000000ffffbd7224 */ /* 0x000fe200078e006e */
[----:B------:R-:W-:Y:S01]  /*4b90*/  MOV R191, R94 ;  /* 0x0000005e00bf7202 */ /* 0x000fe20000000f00 */
[----:B------:R-:W-:-:S04]  /*4ba0*/  IMAD.MOV.U32 R190, RZ, RZ, R95 ;  /* 0x000000ffffbe7224 */ /* 0x000fc800078e005f */
[C---:B------:R-:W-:Y:S01]  /*4bb0*/  HMMA.16816.F32 R104, R4.reuse, R18, R140 ;  /* 0x000000120468723c */ /* 0x040fe2000000188c */
[----:B------:R-:W1:Y:S06]  /*4bc0*/  LDSM.16.MT88.4 R16, [R103+0x4100] ;  /* 0x004100006710783b */ /* 0x000e6c0000004200 */
[----:B------:R-:W-:Y:S01]  /*4bd0*/  IMAD.MOV.U32 R143, RZ, RZ, R111 ;  /* 0x000000ffff8f7224 */ /* 0x000fe200078e006f */
[C---:B------:R-:W-:Y:S07]  /*4be0*/  HMMA.16816.F32 R144, R4.reuse, R24, R172 ;  /* 0x000000180490723c */ /* 0x040fee00000018ac */
[----:B------:R-:W-:Y:S01]  /*4bf0*/  MOV R175, R119 ;  /* 0x0000007700af7202 */ /* 0x000fe20000000f00 */
[----:B------:R-:W-:Y:S01]  /*4c00*/  IMAD.MOV.U32 R172, RZ, RZ, R93 ;  /* 0x000000ffffac7224 */ /* 0x000fe200078e005d */
[----:B------:R-:W-:Y:S01]  /*4c10*/  MOV R173, R108 ;  /* 0x0000006c00ad7202 */ /* 0x000fe20000000f00 */
[----:B---3--:R-:W-:Y:S01]  /*4c20*/  HMMA.16816.F32 R116, R4, R14, R160 ;  /* 0x0000000e0474723c */ /* 0x008fe200000018a0 */
[----:B------:R-:W-:-:S07]  /*4c30*/  IMAD.MOV.U32 R174, RZ, RZ, R126 ;  /* 0x000000ffffae7224 */ /* 0x000fce00078e007e */
[C---:B------:R-:W-:Y:S01]  /*4c40*/  HMMA.16816.F32 R108, R4.reuse, R12, R136 ;  /* 0x0000000c046c723c */ /* 0x040fe20000001888 */
[----:B------:R-:W2:Y:S07]  /*4c50*/  LDSM.16.MT88.4 R12, [R241+0x4100] ;  /* 0x00410000f10c783b */ /* 0x000eae0000004200 */
[C---:B------:R-:W-:Y:S01]  /*4c60*/  HMMA.16816.F32 R92, R4.reuse, R26, R148 ;  /* 0x0000001a045c723c */ /* 0x040fe20000001894 */
[----:B------:R-:W3:Y:S07]  /*4c70*/  LDSM.16.MT88.4 R24, [R0+0x4100] ;  /* 0x004100000018783b */ /* 0x000eee0000004200 */
[C---:B-1----:R-:W-:Y:S08]  /*4c80*/  HMMA.16816.F32 R160, R4.reuse, R16, R56 ;  /* 0x0000001004a0723c */ /* 0x042ff00000001838 */
[C---:B------:R-:W-:Y:S01]  /*4c90*/  HMMA.16816.F32 R148, R4.reuse, R18, R44 ;  /* 0x000000120494723c */ /* 0x040fe2000000182c */
[----:B------:R-:W1:Y:S07]  /*4ca0*/  LDSM.16.MT88.4 R16, [R241+0x7100] ;  /* 0x00710000f110783b */ /* 0x000e6e0000004200 */
[C---:B------:R-:W-:Y:S07]  /*4cb0*/  HMMA.16816.F32 R120, R4.reuse, R28, R180 ;  /* 0x0000001c0478723c */ /* 0x040fee00000018b4 */
[----:B------:R-:W-:Y:S01]  /*4cc0*/  MOV R180, R10 ;  /* 0x0000000a00b47202 */ /* 0x000fe20000000f00 */
[----:B------:R-:W-:Y:S01]  /*4cd0*/  FFMA.FTZ R10, R166, c[0x0][0x2d0], -R9 ;  /* 0x0000b400a60a7a23 */ /* 0x000fe20000010809 */
[----:B------:R-:W-:Y:S01]  /*4ce0*/  MOV R29, R189 ;  /* 0x000000bd001d7202 */ /* 0x000fe20000000f00 */
[----:B------:R-:W-:Y:S01]  /*4cf0*/  HMMA.16816.F32 R128, R4, R20, R176 ;  /* 0x000000140480723c */ /* 0x000fe200000018b0 */
[----:B------:R-:W-:Y:S01]  /*4d00*/  MOV R183, R125 ;  /* 0x0000007d00b77202 */ /* 0x000fe20000000f00 */
[----:B------:R4:W-:Y:S01]  /*4d10*/  MUFU.EX2 R189, R10 ;  /* 0x0000000a00bd7308 */ /* 0x0009e20000000800 */
[----:B------:R-:W-:-:S02]  /*4d20*/  IMAD.MOV.U32 R181, RZ, RZ, R133 ;  /* 0x000000ffffb57224 */ /* 0x000fc400078e0085 */
[----:B------:R-:W-:Y:S02]  /*4d30*/  IMAD.MOV.U32 R28, RZ, RZ, R135 ;  /* 0x000000ffff1c7224 */ /* 0x000fe400078e0087 */
[----:B------:R-:W-:Y:S01]  /*4d40*/  MOV R177, R132 ;  /* 0x0000008400b17202 */ /* 0x000fe20000000f00 */
[----:B------:R-:W-:Y:S01]  /*4d50*/  IMAD.MOV.U32 R166, RZ, RZ, R143 ;  /* 0x000000ffffa67224 */ /* 0x000fe200078e008f */
[----:B------:R-:W-:Y:S01]  /*4d60*/  MOV R176, R134 ;  /* 0x0000008600b07202 */ /* 0x000fe20000000f00 */
[----:B--2---:R-:W-:Y:S01]  /*4d70*/  HMMA.16816.F32 R140, R4, R14, R40 ;  /* 0x0000000e048c723c */ /* 0x004fe20000001828 */
[----:B------:R-:W-:Y:S02]  /*4d80*/  IMAD.MOV.U32 R182, RZ, RZ, R124 ;  /* 0x000000ffffb67224 */ /* 0x000fe400078e007c */
[----:B----4-:R-:W-:-:S05]  /*4d90*/  FFMA.FTZ R10, R167, c[0x0][0x2d0], -R9 ;  /* 0x0000b400a70a7a23 */ /* 0x010fca0000010809 */
[C---:B------:R-:W-:Y:S01]  /*4da0*/  HMMA.16816.F32 R132, R4.reuse, R12, R36 ;  /* 0x0000000c0484723c */ /* 0x040fe20000001824 */
[----:B------:R-:W-:Y:S01]  /*4db0*/  IMAD.MOV.U32 R167, RZ, RZ, R188 ;  /* 0x000000ffffa77224 */ /* 0x000fe200078e00bc */
[----:B------:R-:W2:Y:S01]  /*4dc0*/  LDSM.16.MT88.4 R12, [R0+0x7100] ;  /* 0x00710000000c783b */ /* 0x000ea20000004200 */
[----:B------:R4:W5:Y:S05]  /*4dd0*/  MUFU.EX2 R188, R10 ;  /* 0x0000000a00bc7308 */ /* 0x00096a0000000800 */
[C---:B------:R-:W-:Y:S01]  /*4de0*/  HMMA.16816.F32 R136, R4.reuse, R22, R48 ;  /* 0x000000160488723c */ /* 0x040fe20000001830 */
[----:B------:R-:W2:Y:S07]  /*4df0*/  LDSM.16.MT88.4 R20, [R103+0x7100] ;  /* 0x007100006714783b */ /* 0x000eae0000004200 */
[----:B---3--:R-:W-:Y:S01]  /*4e00*/  HMMA.16816.F32 R40, R4, R24, R32 ;  /* 0x000000180428723c */ /* 0x008fe20000001820 */
[----:B----4-:R-:W-:Y:S01]  /*4e10*/  FFMA.FTZ R10, R192, c[0x0][0x2d0], -R9 ;  /* 0x0000b400c00a7a23 */ /* 0x010fe20000010809 */
[----:B------:R-:W-:-:S03]  /*4e20*/  MOV R192, R183 ;  /* 0x000000b700c07202 */ /* 0x000fc60000000f00 */
[----:B------:R3:W-:Y:S03]  /*4e30*/  MUFU.EX2 R183, R10 ;  /* 0x0000000a00b77308 */ /* 0x0007e60000000800 */
[C---:B------:R-:W-:Y:S01]  /*4e40*/  HMMA.16816.F32 R56, R4.reuse, R26, R60 ;  /* 0x0000001a0438723c */ /* 0x040fe2000000183c */
[----:B------:R-:W4:Y:S07]  /*4e50*/  LDSM.16.MT88.4 R24, [R2+0x1900] ;  /* 0x001900000218783b */ /* 0x000f2e0000004200 */
[----:B-1----:R-:W-:Y:S01]  /*4e60*/  HMMA.16816.F32 R44, R4, R16, R72 ;  /* 0x00000010042c723c */ /* 0x002fe20000001848 */
[----:B---3--:R-:W-:-:S07]  /*4e70*/  FFMA.FTZ R10, R193, c[0x0][0x2d0], -R9 ;  /* 0x0000b400c10a7a23 */ /* 0x008fce0000010809 */
[C---:B------:R-:W-:Y:S01]  /*4e80*/  HMMA.16816.F32 R60, R4.reuse, R18, R76 ;  /* 0x00000012043c723c */ /* 0x040fe2000000184c */
[----:B------:R-:W-:Y:S01]  /*4e90*/  IMAD.MOV.U32 R193, RZ, RZ, R182 ;  /* 0x000000ffffc17224 */ /* 0x000fe200078e00b6 */
[----:B------:R-:W1:Y:S01]  /*4ea0*/  LDSM.16.MT88.4 R16, [R2+0x7900] ;  /* 0x007900000210783b */ /* 0x000e620000004200 */
[----:B------:R3:W1:Y:S05]  /*4eb0*/  MUFU.EX2 R182, R10 ;  /* 0x0000000a00b67308 */ /* 0x00066a0000000800 */
[C---:B------:R-:W-:Y:S08]  /*4ec0*/  HMMA.16816.F32 R124, R4.reuse, R30, R52 ;  /* 0x0000001e047c723c */ /* 0x040ff00000001834 */
[----:B--2---:R-:W-:Y:S01]  /*4ed0*/  HMMA.16816.F32 R32, R4, R12, R80 ;  /* 0x0000000c0420723c */ /* 0x004fe20000001850 */
[----:B---3--:R-:W-:Y:S01]  /*4ee0*/  FFMA.FTZ R10, R194, c[0x0][0x2d0], -R8 ;  /* 0x0000b400c20a7a23 */ /* 0x008fe20000010808 */
[----:B------:R-:W-:-:S03]  /*4ef0*/  MOV R194, R181 ;  /* 0x000000b500c27202 */ /* 0x000fc60000000f00 */
[----:B------:R2:W-:Y:S03]  /*4f00*/  MUFU.EX2 R181, R10 ;  /* 0x0000000a00b57308 */ /* 0x0005e60000000800 */
[C---:B------:R-:W-:Y:S01]  /*4f10*/  HMMA.16816.F32 R48, R4.reuse, R14, R84 ;  /* 0x0000000e0430723c */ /* 0x040fe20000001854 */
[----:B------:R-:W3:Y:S07]  /*4f20*/  LDSM.16.MT88.4 R12, [R103+0x1900] ;  /* 0x00190000670c783b */ /* 0x000eee0000004200 */
[----:B------:R-:W-:Y:S01]  /*4f30*/  HMMA.16816.F32 R36, R4, R20, R64 ;  /* 0x000000140424723c */ /* 0x000fe20000001840 */
[----:B--2---:R-:W-:-:S07]  /*4f40*/  FFMA.FTZ R10, R204, c[0x0][0x2d0], -R8 ;  /* 0x0000b400cc0a7a23 */ /* 0x004fce0000010808 */
[----:B------:R-:W-:Y:S01]  /*4f50*/  HMMA.16816.F32 R52, R4, R22, R68 ;  /* 0x000000160434723c */ /* 0x000fe20000001844 */
[----:B------:R-:W-:Y:S01]  /*4f60*/  IMAD.MOV.U32 R204, RZ, RZ, R180 ;  /* 0x000000ffffcc7224 */ /* 0x000fe200078e00b4 */
[----:B------:R-:W2:Y:S01]  /*4f70*/  LDSM.16.MT88.4 R20, [R2+0x4900] ;  /* 0x004900000214783b */ /* 0x000ea20000004200 */
[----:B------:R4:W4:Y:S04]  /*4f80*/  MUFU.EX2 R180, R10 ;  /* 0x0000000a00b47308 */ /* 0x0009280000000800 */
[----:B-----5:R-:W-:Y:S02]  /*4f90*/  F2FP.PACK_AB R4, R188, R189 ;  /* 0x000000bdbc04723e */ /* 0x020fe400000000ff */
[----:B-1----:R-:W-:Y:S01]  /*4fa0*/  F2FP.PACK_AB R6, R182, R183 ;  /* 0x000000b7b606723e */ /* 0x002fe200000000ff */
[----:B----4-:R-:W-:Y:S01]  /*4fb0*/  FFMA.FTZ R10, R195, c[0x0][0x2d0], -R8 ;  /* 0x0000b400c30a7a23 */ /* 0x010fe20000010808 */
[----:B------:R-:W-:-:S02]  /*4fc0*/  F2FP.PACK_AB R5, R180, R181 ;  /* 0x000000b5b405723e */ /* 0x000fc400000000ff */
[----:B------:R-:W-:Y:S01]  /*4fd0*/  MOV R195, R28 ;  /* 0x0000001c00c37202 */ /* 0x000fe20000000f00 */
[----:B------:R1:W-:Y:S02]  /*4fe0*/  MUFU.EX2 R179, R10 ;  /* 0x0000000a00b37308 */ /* 0x0003e40000000800 */
[----:B-1----:R-:W-:Y:S02]  /*4ff0*/  FFMA.FTZ R10, R205, c[0x0][0x2d0], -R8 ;  /* 0x0000b400cd0a7a23 */ /* 0x002fe40000010808 */
[----:B------:R-:W-:-:S04]  /*5000*/  IMAD.MOV.U32 R205, RZ, RZ, R29 ;  /* 0x000000ffffcd7224 */ /* 0x000fc800078e001d */
[----:B------:R-:W1:Y:S01]  /*5010*/  MUFU.EX2 R178, R10 ;  /* 0x0000000a00b27308 */ /* 0x000e620000000800 */
[----:B------:R-:W-:Y:S01]  /*5020*/  LDSM.16.MT88.4 R28, [R241+0x1900] ;  /* 0x00190000f11c783b */ /* 0x000fe20000004200 */
[----:B-1----:R-:W-:Y:S01]  /*5030*/  F2FP.PACK_AB R7, R178, R179 ;  /* 0x000000b3b207723e */ /* 0x002fe200000000ff */
[----:B------:R-:W-:Y:S02]  /*5040*/  FFMA.FTZ R10, R236, c[0x0][0x2d0], -R9 ;  /* 0x0000b400ec0a7a23 */ /* 0x000fe40000010809 */
[----:B------:R-:W-:-:S04]  /*5050*/  IMAD.MOV.U32 R236, RZ, RZ, R166 ;  /* 0x000000ffffec7224 */ /* 0x000fc800078e00a6 */
[C---:B------:R-:W-:Y:S08]  /*5060*/  HMMA.16816.F32 R112, R4.reuse, R24, R112 ;  /* 0x000000180470723c */ /* 0x040ff00000001870 */
[C---:B------:R-:W-:Y:S01]  /*5070*/  HMMA.16816.F32 R64, R4.reuse, R26, R88 ;  /* 0x0000001a0440723c */ /* 0x040fe20000001858 */
[----:B------:R-:W1:Y:S07]  /*5080*/  LDSM.16.MT88.4 R24, [R0+0x1900] ;  /* 0x001900000018783b */ /* 0x000e6e0000004200 */
[C---:B------:R-:W-:Y:S08]  /*5090*/  HMMA.16816.F32 R76, R4.reuse, R16, R96 ;  /* 0x00000010044c723c */ /* 0x040ff00000001860 */
[C---:B------:R-:W-:Y:S01]  /*50a0*/  HMMA.16816.F32 R72, R4.reuse, R18, R104 ;  /* 0x000000120448723c */ /* 0x040fe20000001868 */
[----:B------:R-:W4:Y:S07]  /*50b0*/  LDSM.16.MT88.4 R16, [R103+0x4900] ;  /* 0x004900006710783b */ /* 0x000f2e0000004200 */
        /* <DEDUP_REMOVED lines=9> */
[C---:B----4-:R-:W-:Y:S07]  /*5150*/  HMMA.16816.F32 R136, R4.reuse, R16, R160 ;  /* 0x000000100488723c */ /* 0x050fee00000018a0 */
[----:B------:R-:W-:Y:S01]  /*5160*/  IMAD.MOV.U32 R162, RZ, RZ, R195 ;  /* 0x000000ffffa27224 */ /* 0x000fe200078e00c3 */
[C---:B------:R-:W-:Y:S01]  /*5170*/  HMMA.16816.F32 R92, R4.reuse, R18, R148 ;  /* 0x00000012045c723c */ /* 0x040fe20000001894 */
[----:B------:R-:W4:Y:S01]  /*5180*/  LDSM.16.MT88.4 R16, [R241+0x7900] ;  /* 0x00790000f110783b */ /* 0x000f220000004200 */
[----:B------:R-:W-:Y:S01]  /*5190*/  IMAD.MOV.U32 R195, RZ, RZ, R177 ;  /* 0x000000ffffc37224 */ /* 0x000fe200078e00b1 */
[----:B------:R-:W-:Y:S01]  /*51a0*/  MOV R163, R205 ;  /* 0x000000cd00a37202 */ /* 0x000fe20000000f00 */
[----:B------:R5:W-:Y:S01]  /*51b0*/  MUFU.EX2 R177, R10 ;  /* 0x0000000a00b17308 */ /* 0x000be20000000800 */
[----:B------:R-:W-:Y:S01]  /*51c0*/  MOV R205, R176 ;  /* 0x000000b000cd7202 */ /* 0x000fe20000000f00 */
[----:B------:R-:W-:Y:S01]  /*51d0*/  IMAD.MOV.U32 R160, RZ, RZ, R194 ;  /* 0x000000ffffa07224 */ /* 0x000fe200078e00c2 */
[----:B------:R-:W-:Y:S01]  /*51e0*/  MOV R161, R204 ;  /* 0x000000cc00a17202 */ /* 0x000fe20000000f00 */
[C---:B---3--:R-:W-:Y:S01]  /*51f0*/  HMMA.16816.F32 R96, R4.reuse, R12, R132 ;  /* 0x0000000c0460723c */ /* 0x048fe20000001884 */
[----:B------:R-:W-:Y:S01]  /*5200*/  MOV R150, R193 ;  /* 0x000000c100967202 */ /* 0x000fe20000000f00 */
[----:B------:R-:W-:Y:S01]  /*5210*/  IMAD.MOV.U32 R149, RZ, RZ, R192 ;  /* 0x000000ffff957224 */ /* 0x000fe200078e00c0 */
[----:B------:R-:W-:Y:S01]  /*5220*/  MOV R148, R167 ;  /* 0x000000a700947202 */ /* 0x000fe20000000f00 */
[----:B------:R-:W-:Y:S01]  /*5230*/  IMAD.MOV.U32 R194, RZ, RZ, R169 ;  /* 0x000000ffffc27224 */ /* 0x000fe200078e00a9 */
[----:B------:R-:W-:Y:S01]  /*5240*/  MOV R204, R168 ;  /* 0x000000a800cc7202 */ /* 0x000fe20000000f00 */
[----:B------:R-:W-:Y:S01]  /*5250*/  IMAD.MOV.U32 R192, RZ, RZ, R171 ;  /* 0x000000ffffc07224 */ /* 0x000fe200078e00ab */
[----:B------:R-:W-:Y:S01]  /*5260*/  MOV R193, R170 ;  /* 0x000000aa00c17202 */ /* 0x000fe20000000f00 */
[----:B------:R-:W-:Y:S01]  /*5270*/  HMMA.16816.F32 R116, R4, R14, R140 ;  /* 0x0000000e0474723c */ /* 0x000fe2000000188c */
[----:B------:R-:W3:Y:S01]  /*5280*/  LDSM.16.MT88.4 R12, [R0+0x7900] ;  /* 0x00790000000c783b */ /* 0x000ee20000004200 */
[----:B------:R-:W-:-:S02]  /*5290*/  IMAD.MOV.U32 R151, RZ, RZ, R173 ;  /* 0x000000ffff977224 */ /* 0x000fc400078e00ad */
[----:B-----5:R-:W-:Y:S02]  /*52a0*/  FFMA.FTZ R10, R207, c[0x0][0x2d0], -R9 ;  /* 0x0000b400cf0a7a23 */ /* 0x020fe40000010809 */
[----:B------:R-:W-:Y:S01]  /*52b0*/  IMAD.MOV.U32 R207, RZ, RZ, R164 ;  /* 0x000000ffffcf7224 */ /* 0x000fe200078e00a4 */
[----:B------:R-:W-:Y:S01]  /*52c0*/  MOV R142, R174 ;  /* 0x000000ae008e7202 */ /* 0x000fe20000000f00 */
[----:B------:R5:W1:Y:S01]  /*52d0*/  MUFU.EX2 R176, R10 ;  /* 0x0000000a00b07308 */ /* 0x000a620000000800 */
[----:B------:R-:W-:Y:S01]  /*52e0*/  IMAD.MOV.U32 R141, RZ, RZ, R175 ;  /* 0x000000ffff8d7224 */ /* 0x000fe200078e00af */
[----:B------:R-:W-:Y:S01]  /*52f0*/  HMMA.16816.F32 R84, R4, R30, R124 ;  /* 0x0000001e0454723c */ /* 0x000fe2000000187c */
[----:B------:R-:W-:Y:S02]  /*5300*/  MOV R140, R165 ;  /* 0x000000a5008c7202 */ /* 0x000fe40000000f00 */
[----:B------:R-:W-:-:S05]  /*5310*/  MOV R143, R172 ;  /* 0x000000ac008f7202 */ /* 0x000fca0000000f00 */
[----:B--2---:R-:W-:Y:S01]  /*5320*/  HMMA.16816.F32 R108, R4, R20, R40 ;  /* 0x00000014046c723c */ /* 0x004fe20000001828 */
[----:B-----5:R-:W-:Y:S01]  /*5330*/  FFMA.FTZ R10, R206, c[0x0][0x2d0], -R9 ;  /* 0x0000b400ce0a7a23 */ /* 0x020fe20000010809 */
[----:B------:R-:W-:-:S06]  /*5340*/  MOV R206, R102 ;  /* 0x0000006600ce7202 */ /* 0x000fcc0000000f00 */
[C---:B------:R-:W-:Y:S01]  /*5350*/  HMMA.16816.F32 R56, R4.reuse, R22, R56 ;  /* 0x000000160438723c */ /* 0x040fe20000001838 */
[----:B------:R-:W2:Y:S01]  /*5360*/  LDSM.16.MT88.4 R20, [R2+0x2100] ;  /* 0x002100000214783b */ /* 0x000ea20000004200 */
[----:B------:R5:W-:Y:S06]  /*5370*/  MUFU.EX2 R175, R10 ;  /* 0x0000000a00af7308 */ /* 0x000bec0000000800 */
[C---:B-1----:R-:W-:Y:S08]  /*5380*/  HMMA.16816.F32 R164, R4.reuse, R24, R36 ;  /* 0x0000001804a4723c */ /* 0x042ff00000001824 */
[----:B------:R-:W-:Y:S01]  /*5390*/  HMMA.16816.F32 R124, R4, R26, R52 ;  /* 0x0000001a047c723c */ /* 0x000fe20000001834 */
[----:B------:R-:W1:Y:S01]  /*53a0*/  LDSM.16.MT88.4 R24, [R2+0x5100] ;  /* 0x005100000218783b */ /* 0x000e620000004200 */
[----:B-----5:R-:W-:-:S02]  /*53b0*/  FFMA.FTZ R10, R11, c[0x0][0x2d0], -R9 ;  /* 0x0000b4000b0a7a23 */ /* 0x020fc40000010809 */
[----:B------:R-:W-:Y:S02]  /*53c0*/  IMAD.MOV.U32 R11, RZ, RZ, R101 ;  /* 0x000000ffff0b7224 */ /* 0x000fe400078e0065 */
[----:B------:R5:W1:Y:S02]  /*53d0*/  MUFU.EX2 R174, R10 ;  /* 0x0000000a00ae7308 */ /* 0x000a640000000800 */
[C---:B----4-:R-:W-:Y:S08]  /*53e0*/  HMMA.16816.F32 R168, R4.reuse, R16, R44 ;  /* 0x0000001004a8723c */ /* 0x050ff0000000182c */
[----:B------:R-:W-:Y:S01]  /*53f0*/  HMMA.16816.F32 R132, R4, R18, R60 ;  /* 0x000000120484723c */ /* 0x000fe2000000183c */
[----:B------:R-:W4:Y:S01]  /*5400*/  LDSM.16.MT88.4 R16, [R103+0x2100] ;  /* 0x002100006710783b */ /* 0x000f220000004200 */
[----:B-----5:R-:W-:-:S06]  /*5410*/  FFMA.FTZ R10, R239, c[0x0][0x2d0], -R8 ;  /* 0x0000b400ef0a7a23 */ /* 0x020fcc0000010808 */
[C---:B---3--:R-:W-:Y:S01]  /*5420*/  HMMA.16816.F32 R36, R4.reuse, R12, R32 ;  /* 0x0000000c0424723c */ /* 0x048fe20000001820 */
[----:B------:R3:W-:Y:S07]  /*5430*/  MUFU.EX2 R173, R10 ;  /* 0x0000000a00ad7308 */ /* 0x0007ee0000000800 */
[C---:B------:R-:W-:Y:S01]  /*5440*/  HMMA.16816.F32 R120, R4.reuse, R28, R120 ;  /* 0x0000001c0478723c */ /* 0x040fe20000001878 */
[----:B------:R-:W-:Y:S07]  /*5450*/  LDSM.16.MT88.4 R28, [R2+0x8100] ;  /* 0x00810000021c783b */ /* 0x000fee0000004200 */
[----:B------:R-:W-:Y:S01]  /*5460*/  HMMA.16816.F32 R32, R4, R14, R48 ;  /* 0x0000000e0420723c */ /* 0x000fe20000001830 */
[----:B------:R-:W5:Y:S01]  /*5470*/  LDSM.16.MT88.4 R12, [R241+0x2100] ;  /* 0x00210000f10c783b */ /* 0x000f620000004200 */
[----:B---3--:R-:W-:-:S04]  /*5480*/  FFMA.FTZ R10, R244, c[0x0][0x2d0], -R8 ;  /* 0x0000b400f40a7a23 */ /* 0x008fc80000010808 */
[----:B------:R3:W2:Y:S01]  /*5490*/  MUFU.EX2 R172, R10 ;  /* 0x0000000a00ac7308 */ /* 0x0006a20000000800 */
[----:B------:R-:W-:Y:S02]  /*54a0*/  F2FP.PACK_AB R4, R176, R177 ;  /* 0x000000b1b004723e */ /* 0x000fe400000000ff */
[----:B-1----:R-:W-:Y:S01]  /*54b0*/  F2FP.PACK_AB R6, R174, R175 ;  /* 0x000000afae06723e */ /* 0x002fe200000000ff */
[----:B---3--:R-:W-:Y:S01]  /*54c0*/  FFMA.FTZ R10, R238, c[0x0][0x2d0], -R8 ;  /* 0x0000b400ee0a7a23 */ /* 0x008fe20000010808 */
[----:B--2---:R-:W-:-:S03]  /*54d0*/  F2FP.PACK_AB R5, R172, R173 ;  /* 0x000000adac05723e */ /* 0x004fc600000000ff */
[----:B------:R1:W-:Y:S02]  /*54e0*/  MUFU.EX2 R102, R10 ;  /* 0x0000000a00667308 */ /* 0x0003e40000000800 */
[----:B-1----:R-:W-:Y:S01]  /*54f0*/  FFMA.FTZ R10, R237, c[0x0][0x2d0], -R8 ;  /* 0x0000b400ed0a7a23 */ /* 0x002fe20000010808 */
[----:B------:R-:W-:-:S05]  /*5500*/  MOV R237, R151 ;  /* 0x0000009700ed7202 */ /* 0x000fca0000000f00 */
[----:B------:R-:W1:Y:S02]  /*5510*/  MUFU.EX2 R101, R10 ;  /* 0x0000000a00657308 */ /* 0x000e640000000800 */
[----:B-1----:R-:W-:Y:S01]  /*5520*/  F2FP.PACK_AB R7, R101, R102 ;  /* 0x000000666507723e */ /* 0x002fe200000000ff */
[----:B------:R-:W-:Y:S01]  /*5530*/  FFMA.FTZ R10, R11, c[0x0][0x2d0], -R9 ;  /* 0x0000b4000b0a7a23 */ /* 0x000fe20000010809 */
[----:B------:R-:W-:Y:S01]  /*5540*/  MOV R11, R206 ;  /* 0x000000ce000b7202 */ /* 0x000fe20000000f00 */
[----:B------:R-:W-:-:S03]  /*5550*/  IMAD.MOV.U32 R206, RZ, RZ, R140 ;  /* 0x000000ffffce7224 */ /* 0x000fc600078e008c */
[----:B------:R1:W-:Y:S01]  /*5560*/  MUFU.EX2 R51, R10 ;  /* 0x0000000a00337308 */ /* 0x0003e20000000800 */
[----:B------:R-:W-:Y:S01]  /*5570*/  IMAD.MOV.U32 R140, RZ, RZ, R143 ;  /* 0x000000ffff8c7224 */ /* 0x000fe200078e008f */
[----:B------:R-:W-:Y:S01]  /*5580*/  HMMA.16816.F32 R112, R4, R20, R112 ;  /* 0x000000140470723c */ /* 0x000fe20000001870 */
[----:B------:R-:W-:Y:S01]  /*5590*/  MOV R143, R150 ;  /* 0x00000096008f7202 */ /* 0x000fe20000000f00 */
[----:B------:R-:W-:-:S04]  /*55a0*/  IMAD.MOV.U32 R150, RZ, RZ, R162 ;  /* 0x000000ffff967224 */ /* 0x000fc800078e00a2 */
[----:B------:R-:W-:Y:S02]  /*55b0*/  IMAD.MOV.U32 R238, RZ, RZ, R150 ;  /* 0x000000ffffee7224 */ /* 0x000fe400078e0096 */
[C---:B------:R-:W-:Y:S01]  /*55c0*/  HMMA.16816.F32 R40, R4.reuse, R22, R64 ;  /* 0x000000160428723c */ /* 0x040fe20000001840 */
[----:B------:R-:W2:Y:S04]  /*55d0*/  LDSM.16.MT88.4 R20, [R0+0x2100] ;  /* 0x002100000014783b */ /* 0x000ea80000004200 */
[----:B------:R-:W-:Y:S01]  /*55e0*/  LDSM.16.MT88.4 R64, [R0+0x5900] ;  /* 0x005900000040783b */ /* 0x000fe20000004200 */
[----:B-1----:R-:W-:Y:S01]  /*55f0*/  FFMA.FTZ R10, R207, c[0x0][0x2d0], -R9 ;  /* 0x0000b400cf0a7a23 */ /* 0x002fe20000010809 */
[----:B------:R-:W-:Y:S01]  /*5600*/  MOV R207, R142 ;  /* 0x0000008e00cf7202 */ /* 0x000fe20000000f00 */
[----:B------:R-:W-:Y:S01]  /*5610*/  HMMA.16816.F32 R144, R4, R24, R144 ;  /* 0x000000180490723c */ /* 0x000fe20000001890 */
[----:B------:R-:W-:Y:S01]  /*5620*/  IMAD.MOV.U32 R142, RZ, RZ, R149 ;  /* 0x000000ffff8e7224 */ /* 0x000fe200078e0095 */
[----:B------:R1:W3:Y:S01]  /*5630*/  MUFU.EX2 R50, R10 ;  /* 0x0000000a00327308 */ /* 0x0002e20000000800 */
[----:B------:R-:W-:-:S04]  /*5640*/  MOV R149, R161 ;  /* 0x000000a100957202 */ /* 0x000fc80000000f00 */
[----:B------:R-:W-:Y:S01]  /*5650*/  MOV R244, R149 ;  /* 0x0000009500f47202 */ /* 0x000fe20000000f00 */
[C---:B------:R-:W-:Y:S01]  /*5660*/  HMMA.16816.F32 R44, R4.reuse, R26, R68 ;  /* 0x0000001a042c723c */ /* 0x040fe20000001844 */
[----:B------:R-:W2:Y:S07]  /*5670*/  LDSM.16.MT88.4 R24, [R103+0x5100] ;  /* 0x005100006718783b */ /* 0x000eae0000004200 */
[----:B----4-:R-:W-:Y:S01]  /*5680*/  HMMA.16816.F32 R104, R4, R16, R104 ;  /* 0x000000100468723c */ /* 0x010fe20000001868 */
[--C-:B-1----:R-:W-:Y:S01]  /*5690*/  FFMA.FTZ R10, R141, c[0x0][0x2d0], -R9.reuse ;  /* 0x0000b4008d0a7a23 */ /* 0x102fe20000010809 */
[----:B------:R-:W-:Y:S01]  /*56a0*/  MOV R141, R148 ;  /* 0x00000094008d7202 */ /* 0x000fe20000000f00 */
[----:B------:R-:W-:-:S02]  /*56b0*/  FFMA.FTZ R9, R163, c[0x0][0x2d0], -R9 ;  /* 0x0000b400a3097a23 */ /* 0x000fc40000010809 */
[----:B------:R-:W-:Y:S01]  /*56c0*/  IMAD.MOV.U32 R148, RZ, RZ, R160 ;  /* 0x000000ffff947224 */ /* 0x000fe200078e00a0 */
[----:B------:R-:W-:Y:S02]  /*56d0*/  MUFU.EX2 R49, R10 ;  /* 0x0000000a00317308 */ /* 0x000fe40000000800 */
[----:B------:R-:W-:Y:S01]  /*56e0*/  HMMA.16816.F32 R52, R4, R18, R80 ;  /* 0x000000120434723c */ /* 0x000fe20000001850 */
[----:B------:R-:W1:Y:S01]  /*56f0*/  LDSM.16.MT88.4 R16, [R241+0x5100] ;  /* 0x00510000f110783b */ /* 0x000e620000004200 */
[----:B------:R-:W-:-:S03]  /*5700*/  IMAD.MOV.U32 R239, RZ, RZ, R148 ;  /* 0x000000ffffef7224 */ /* 0x000fc600078e0094 */
[----:B------:R-:W-:Y:S01]  /*5710*/  LDSM.16.MT88.4 R148, [R2+0x5900] ;  /* 0x005900000294783b */ /* 0x000fe20000004200 */
[----:B------:R4:W1:Y:S02]  /*5720*/  MUFU.EX2 R48, R9 ;  /* 0x0000000900307308 */ /* 0x0008640000000800 */
[C---:B-----5:R-:W-:Y:S01]  /*5730*/  HMMA.16816.F32 R120, R4.reuse, R12, R120 ;  /* 0x0000000c0478723c */ /* 0x060fe20000001878 */
[----:B------:R-:W-:Y:S07]  /*5740*/  LDSM.16.MT88.4 R80, [R2+0x8900] ;  /* 0x008900000250783b */ /* 0x000fee0000004200 */
[----:B------:R-:W-:Y:S01]  /*5750*/  HMMA.16816.F32 R60, R4, R14, R84 ;  /* 0x0000000e043c723c */ /* 0x000fe20000001854 */
[----:B------:R-:W5:Y:S01]  /*5760*/  LDSM.16.MT88.4 R12, [R0+0x5100] ;  /* 0x00510000000c783b */ /* 0x000f620000004200 */
[----:B----4-:R-:W-:-:S06]  /*5770*/  FFMA.FTZ R9, R11, c[0x0][0x2d0], -R8 ;  /* 0x0000b4000b097a23 */ /* 0x010fcc0000010808 */
[----:B------:R-:W-:Y:S01]  /*5780*/  HMMA.16816.F32 R76, R4, R28, R76 ;  /* 0x0000001c044c723c */ /* 0x000fe2000000184c */
[----:B------:R-:W-:-:S07]  /*5790*/  MOV R11, R143 ;  /* 0x0000008f000b7202 */ /* 0x000fce0000000f00 */
[C---:B------:R-:W-:Y:S08]  /*57a0*/  HMMA.16816.F32 R28, R4.reuse, R30, R72 ;  /* 0x0000001e041c723c */ /* 0x040ff00000001848 */
[C---:B--2---:R-:W-:Y:S08]  /*57b0*/  HMMA.16816.F32 R128, R4.reuse, R20, R128 ;  /* 0x000000140480723c */ /* 0x044ff00000001880 */
[C---:B------:R-:W-:Y:S01]  /*57c0*/  HMMA.16816.F32 R68, R4.reuse, R22, R88 ;  /* 0x000000160444723c */ /* 0x040fe20000001858 */
[----:B------:R-:W2:Y:S07]  /*57d0*/  LDSM.16.MT88.4 R20, [R103+0x8100] ;  /* 0x008100006714783b */ /* 0x000eae0000004200 */
[C---:B------:R-:W-:Y:S08]  /*57e0*/  HMMA.16816.F32 R136, R4.reuse, R24, R136 ;  /* 0x000000180488723c */ /* 0x040ff00000001888 */
[C---:B------:R-:W-:Y:S01]  /*57f0*/  HMMA.16816.F32 R72, R4.reuse, R26, R92 ;  /* 0x0000001a0448723c */ /* 0x040fe2000000185c */
[----:B------:R-:W4:Y:S07]  /*5800*/  LDSM.16.MT88.4 R24, [R241+0x8100] ;  /* 0x00810000f118783b */ /* 0x000f2e0000004200 */
[C---:B-1----:R-:W-:Y:S07]  /*5810*/  HMMA.16816.F32 R84, R4.reuse, R16, R96 ;  /* 0x000000100454723c */ /* 0x042fee0000001860 */
[----:B---3--:R-:W-:Y:S01]  /*5820*/  F2FP.PACK_AB R96, R50, R51 ;  /* 0x000000333260723e */ /* 0x008fe200000000ff */
[----:B------:R-:W-:Y:S01]  /*5830*/  HMMA.16816.F32 R88, R4, R18, R116 ;  /* 0x000000120458723c */ /* 0x000fe20000001874 */
[----:B------:R-:W1:Y:S01]  /*5840*/  LDSM.16.MT88.4 R16, [R0+0x8100] ;  /* 0x008100000010783b */ /* 0x000e620000004200 */
[----:B------:R-:W-:-:S03]  /*5850*/  F2FP.PACK_AB R98, R48, R49 ;  /* 0x000000313062723e */ /* 0x000fc600000000ff */
[----:B------:R3:W-:Y:S03]  /*5860*/  LDSM.16.MT88.4 R116, [R2+0x2900] ;  /* 0x002900000274783b */ /* 0x0007e60000004200 */
[C---:B-----5:R-:W-:Y:S01]  /*5870*/  HMMA.16816.F32 R160, R4.reuse, R14, R56 ;  /* 0x0000000e04a0723c */ /* 0x060fe20000001838 */
[----:B------:R5:W-:Y:S01]  /*5880*/  MUFU.EX2 R15, R9 ;  /* 0x00000009000f7308 */ /* 0x000be20000000800 */
[----:B------:R-:W-:Y:S06]  /*5890*/  LDSM.16.MT88.4 R56, [R241+0x5900] ;  /* 0x00590000f138783b */ /* 0x000fec0000004200 */
[C---:B--2---:R-:W-:Y:S08]  /*58a0*/  HMMA.16816.F32 R164, R4.reuse, R20, R164 ;  /* 0x0000001404a4723c */ /* 0x044ff000000018a4 */
[----:B------:R-:W-:Y:S01]  /*58b0*/  HMMA.16816.F32 R92, R4, R12, R108 ;  /* 0x0000000c045c723c */ /* 0x000fe2000000186c */
[----:B-----5:R-:W-:Y:S01]  /*58c0*/  FFMA.FTZ R9, R206, c[0x0][0x2d0], -R8 ;  /* 0x0000b400ce097a23 */ /* 0x020fe20000010808 */
[----:B------:R-:W2:Y:S01]  /*58d0*/  LDSM.16.MT88.4 R108, [R103+0x2900] ;  /* 0x00290000676c783b */ /* 0x000ea20000004200 */
[----:B------:R-:W-:-:S02]  /*58e0*/  IMAD.MOV.U32 R206, RZ, RZ, R142 ;  /* 0x000000ffffce7224 */ /* 0x000fc400078e008e */
[----:B------:R5:W1:Y:S01]  /*58f0*/  MUFU.EX2 R14, R9 ;  /* 0x00000009000e7308 */ /* 0x000a620000000800 */
[----:B---3--:R-:W-:Y:S02]  /*5900*/  FADD.FTZ R2, R239, R244 ;  /* 0x000000f4ef027221 */ /* 0x008fe40000010000 */
[----:B----4-:R-:W-:Y:S02]  /*5910*/  HMMA.16816.F32 R168, R4, R24, R168 ;  /* 0x0000001804a8723c */ /* 0x010fe400000018a8 */
[----:B------:R-:W-:-:S04]  /*5920*/  FADD.FTZ R2, R206, R2 ;  /* 0x00000002ce027221 */ /* 0x000fc80000010000 */
[----:B------:R-:W-:Y:S02]  /*5930*/  FADD.FTZ R2, R236, R2 ;  /* 0x00000002ec027221 */ /* 0x000fe40000010000 */
[C---:B------:R-:W-:Y:S01]  /*5940*/  HMMA.16816.F32 R20, R4.reuse, R22, R124 ;  /* 0x000000160414723c */ /* 0x040fe2000000187c */
[----:B------:R-:W-:Y:S01]  /*5950*/  LDSM.16.MT88.4 R124, [R241+0x2900] ;  /* 0x00290000f17c783b */ /* 0x000fe20000004200 */
[----:B------:R-:W-:Y:S02]  /*5960*/  FADD.FTZ R2, R195, R2 ;  /* 0x00000002c3027221 */ /* 0x000fe40000010000 */
[----:B-----5:R-:W-:Y:S01]  /*5970*/  FFMA.FTZ R9, R207, c[0x0][0x2d0], -R8 ;  /* 0x0000b400cf097a23 */ /* 0x020fe20000010808 */
[----:B------:R-:W-:Y:S01]  /*5980*/  MOV R207, R141 ;  /* 0x0000008d00cf7202 */ /* 0x000fe20000000f00 */
[----:B------:R-:W-:Y:S02]  /*5990*/  FADD.FTZ R2, R194, R2 ;  /* 0x00000002c2027221 */ /* 0x000fe40000010000 */
[----:B------:R-:W-:Y:S01]  /*59a0*/  HMMA.16816.F32 R24, R4, R26, R132 ;  /* 0x0000001a0418723c */ /* 0x000fe20000001884 */
[----:B------:R-:W-:Y:S01]  /*59b0*/  FFMA.FTZ R8, R140, c[0x0][0x2d0], -R8 ;  /* 0x0000b4008c087a23 */ /* 0x000fe20000010808 */
[----:B------:R-:W-:Y:S01]  /*59c0*/  MUFU.EX2 R13, R9 ;  /* 0x00000009000d7308 */ /* 0x000fe20000000800 */
[----:B------:R-:W-:Y:S01]  /*59d0*/  LDSM.16.MT88.4 R132, [R0+0x2900] ;  /* 0x002900000084783b */ /* 0x000fe20000004200 */
[----:B-1----:R-:W-:-:S03]  /*59e0*/  F2FP.PACK_AB R97, R14, R15 ;  /* 0x0000000f0e61723e */ /* 0x002fc600000000ff */
[----:B------:R-:W1:Y:S01]  /*59f0*/  LDSM.16.MT88.4 R140, [R103+0x5900] ;  /* 0x00590000678c783b */ /* 0x000e620000004200 */
[C---:B------:R-:W-:Y:S02]  /*5a00*/  HMMA.16816.F32 R36, R4.reuse, R16, R36 ;  /* 0x000000100424723c */ /* 0x040fe40000001824 */
[----:B------:R-:W3:Y:S06]  /*5a10*/  MUFU.EX2 R12, R8 ;  /* 0x00000008000c7308 */ /* 0x000eec0000000800 */
[----:B------:R-:W-:Y:S07]  /*5a20*/  HMMA.16816.F32 R32, R4, R18, R32 ;  /* 0x000000120420723c */ /* 0x000fee0000001820 */
[----:B------:R-:W-:Y:S01]  /*5a30*/  FADD.FTZ R4, R238, R237 ;  /* 0x000000edee047221 */ /* 0x000fe20000010000 */
[----:B---3--:R-:W-:-:S03]  /*5a40*/  F2FP.PACK_AB R99, R12, R13 ;  /* 0x0000000d0c63723e */ /* 0x008fc600000000ff */
[----:B------:R-:W-:Y:S02]  /*5a50*/  FADD.FTZ R4, R11, R4 ;  /* 0x000000040b047221 */ /* 0x000fe40000010000 */
[----:B------:R3:W-:Y:S02]  /*5a60*/  LDSM.16.MT88.4 R8, [R0+0x8900] ;  /* 0x008900000008783b */ /* 0x0007e40000004200 */
[----:B------:R-:W-:Y:S01]  /*5a70*/  FADD.FTZ R4, R207, R4 ;  /* 0x00000004cf047221 */ /* 0x000fe20000010000 */
[----:B--2---:R-:W-:Y:S03]  /*5a80*/  HMMA.16816.F32 R104, R96, R108, R104 ;  /* 0x0000006c6068723c */ /* 0x004fe60000001868 */
[----:B------:R-:W-:-:S04]  /*5a90*/  FADD.FTZ R4, R205, R4 ;  /* 0x00000004cd047221 */ /* 0x000fc80000010000 */
[----:B------:R-:W-:Y:S01]  /*5aa0*/  FADD.FTZ R4, R204, R4 ;  /* 0x00000004cc047221 */ /* 0x000fe20000010000 */
[C---:B------:R-:W-:Y:S03]  /*5ab0*/  HMMA.16816.F32 R108, R96.reuse, R110, R52 ;  /* 0x0000006e606c723c */ /* 0x040fe60000001834 */
[----:B------:R-:W-:Y:S02]  /*5ac0*/  FADD.FTZ R5, R193, R4 ;  /* 0x00000004c1057221 */ /* 0x000fe40000010000 */
[----:B------:R-:W-:Y:S02]  /*5ad0*/  FADD.FTZ R4, R192, R2 ;  /* 0x00000002c0047221 */ /* 0x000fe40000010000 */
[----:B------:R-:W-:Y:S01]  /*5ae0*/  FADD.FTZ R2, R190, R5 ;  /* 0x00000005be027221 */ /* 0x000fe20000010000 */
[----:B-1----:R-:W-:Y:S03]  /*5af0*/  HMMA.16816.F32 R136, R96, R140, R136 ;  /* 0x0000008c6088723c */ /* 0x002fe60000001888 */
[----:B------:R-:W-:-:S02]  /*5b00*/  FADD.FTZ R2, R252, R2 ;  /* 0x00000002fc027221 */ /* 0x000fc40000010000 */
[----:B---3--:R-:W-:Y:S02]  /*5b10*/  FADD.FTZ R0, R191, R4 ;  /* 0x00000004bf007221 */ /* 0x008fe40000010000 */
        /* <DEDUP_REMOVED lines=8> */
[----:B------:R-:W-:Y:S01]  /*5ba0*/  FADD.FTZ R2, R189, R2 ;  /* 0x00000002bd027221 */ /* 0x000fe20000010000 */
[----:B------:R-:W1:Y:S01]  /*5bb0*/  LDSM.16.MT88.4 R72, [R103+0x8900] ;  /* 0x008900006748783b */ /* 0x000e620000004200 */
[----:B------:R-:W-:Y:S02]  /*5bc0*/  FADD.FTZ R0, R245, R0 ;  /* 0x00000000f5007221 */ /* 0x000fe40000010000 */
[----:B------:R-:W-:Y:S02]  /*5bd0*/  FADD.FTZ R2, R188, R2 ;  /* 0x00000002bc027221 */ /* 0x000fe40000010000 */
[----:B------:R-:W-:Y:S01]  /*5be0*/  FADD.FTZ R0, R181, R0 ;  /* 0x00000000b5007221 */ /* 0x000fe20000010000 */
[----:B------:R-:W-:Y:S01]  /*5bf0*/  HMMA.16816.F32 R56, R96, R58, R88 ;  /* 0x0000003a6038723c */ /* 0x000fe20000001858 */
[----:B------:R-:W-:Y:S01]  /*5c00*/  FADD.FTZ R2, R183, R2 ;  /* 0x00000002b7027221 */ /* 0x000fe20000010000 */
[----:B------:R-:W2:Y:S01]  /*5c10*/  LDSM.16.MT88.4 R88, [R241+0x8900] ;  /* 0x00890000f158783b */ /* 0x000ea20000004200 */
        /* <DEDUP_REMOVED lines=10> */
[----:B------:R-:W-:-:S04]  /*5cc0*/  FADD.FTZ R0, R172, R0 ;  /* 0x00000000ac007221 */ /* 0x000fc80000010000 */
        /* <DEDUP_REMOVED lines=12> */
[----:B------:R-:W-:Y:S02]  /*5d90*/  FADD.FTZ R4, R48, R0 ;  /* 0x0000000030047221 */ /* 0x000fe40000010000 */
[----:B------:R-:W-:-:S05]  /*5da0*/  FADD.FTZ R0, R12, R2 ;  /* 0x000000020c007221 */ /* 0x000fca0000010000 */
[----:B------:R3:W-:Y:S01]  /*5db0*/  STL [R1+0x8], R0 ;  /* 0x0000080001007387 */ /* 0x0007e20000100800 */
[C---:B------:R-:W-:Y:S03]  /*5dc0*/  HMMA.16816.F32 R144, R96.reuse, R148, R144 ;  /* 0x000000946090723c */ /* 0x040fe60000001890 */
[----:B------:R3:W-:Y:S05]  /*5dd0*/  STL [R1+0x4], R4 ;  /* 0x0000040401007387 */ /* 0x0007ea0000100800 */
[C---:B------:R-:W-:Y:S08]  /*5de0*/  HMMA.16816.F32 R76, R96.reuse, R80, R76 ;  /* 0x00000050604c723c */ /* 0x040ff0000000184c */
[C---:B------:R-:W-:Y:S08]  /*5df0*/  HMMA.16816.F32 R60, R96.reuse, R64, R92 ;  /* 0x00000040603c723c */ /* 0x040ff0000000185c */
        /* <DEDUP_REMOVED lines=11> */
[----:B---3--:R-:W2:Y:S04]  /*5eb0*/  LDL.64 R194, [R1+0x10] ;  /* 0x0000100001c27983 */ /* 0x008ea80000100a00 */
[----:B------:R-:W3:Y:S01]  /*5ec0*/  LDL R191, [R1] ;  /* 0x0000000001bf7983 */ /* 0x000ee20000100800 */
[----:B------:R-:W-:-:S02]  /*5ed0*/  IMAD.MOV.U32 R192, RZ, RZ, c[0x0][0x1e4] ;  /* 0x00007900ffc07624 */ /* 0x000fc400078e00ff */
[----:B------:R-:W-:Y:S02]  /*5ee0*/  IMAD.MOV.U32 R190, RZ, RZ, c[0x0][0x1e0] ;  /* 0x00007800ffbe7624 */ /* 0x000fe400078e00ff */
[----:B------:R-:W-:Y:S02]  /*5ef0*/  IMAD R0, R192, 0x60, RZ ;  /* 0x00000060c0007824 */ /* 0x000fe400078e02ff */
[----:B------:R-:W-:Y:S01]  /*5f00*/  IMAD.WIDE.U32 R4, R190, 0x60, RZ ;  /* 0x00000060be047825 */ /* 0x000fe200078e00ff */
[----:B------:R-:W-:-:S04]  /*5f10*/  USHF.R.S32.HI UR5, URZ, 0x1f, UR4 ;  /* 0x0000001f3f057899 */ /* 0x000fc80008011404 */
[----:B------:R-:W-:-:S05]  /*5f20*/  IADD3 R0, R5, R0, RZ ;  /* 0x0000000005007210 */ /* 0x000fca0007ffe0ff */
[----:B------:R-:W-:-:S04]  /*5f30*/  IMAD R0, R0, UR4, RZ ;  /* 0x0000000400007c24 */ /* 0x000fc8000f8e02ff */
[----:B------:R-:W-:Y:S02]  /*5f40*/  IMAD R0, R4, UR5, R0 ;  /* 0x0000000504007c24 */ /* 0x000fe4000f8e0200 */
[C---:B------:R-:W-:Y:S01]  /*5f50*/  IMAD.SHL.U32 R8, R190.reuse, 0x40, RZ ;  /* 0x00000040be087824 */ /* 0x040fe200078e00ff */
[----:B------:R-:W-:Y:S01]  /*5f60*/  SHF.L.U64.HI R2, R190, 0x6, R192 ;  /* 0x00000006be027819 */ /* 0x000fe200000102c0 */
[----:B--2---:R-:W-:-:S05]  /*5f70*/  IMAD.WIDE.U32 R6, R4, UR4, R194 ;  /* 0x0000000404067c25 */ /* 0x004fca000f8e00c2 */
[----:B------:R-:W-:Y:S02]  /*5f80*/  LEA R4, P1, R6, c[0x0][0x1c8], 0x1 ;  /* 0x0000720006047a11 */ /* 0x000fe400078208ff */
[----:B------:R-:W-:Y:S02]  /*5f90*/  IADD3 R0, R7, R0, RZ ;  /* 0x0000000007007210 */ /* 0x000fe40007ffe0ff */
[----:B------:R-:W-:Y:S02]  /*5fa0*/  IADD3 R12, P6, P5, R8, 0x80, R4 ;  /* 0x00000080080c7810 */ /* 0x000fe40007dde004 */
[----:B------:R-:W-:Y:S02]  /*5fb0*/  LEA.HI.X R5, R6, c[0x0][0x1cc], R0, 0x1, P1 ;  /* 0x0000730006057a11 */ /* 0x000fe400008f0c00 */
[-C--:B------:R-:W-:Y:S02]  /*5fc0*/  IADD3 R6, P1, R4, R8.reuse, RZ ;  /* 0x0000000804067210 */ /* 0x080fe40007f3e0ff */
[--C-:B------:R-:W-:Y:S01]  /*5fd0*/  IADD3.X R13, R2, RZ, R5.reuse, P6, P5 ;  /* 0x000000ff020d7210 */ /* 0x100fe200037ea405 */
[----:B------:R-:W-:Y:S01]  /*5fe0*/  @!PT LDS RZ, [RZ] ;  /* 0x00000000fffff984 */ /* 0x000fe20000000800 */
[----:B------:R-:W-:Y:S01]  /*5ff0*/  @!PT LDS RZ, [RZ] ;  /* 0x00000000fffff984 */ /* 0x000fe20000000800 */
[----:B------:R-:W-:Y:S01]  /*6000*/  @!PT LDS RZ, [RZ] ;  /* 0x00000000fffff984 */ /* 0x000fe20000000800 */
[----:B---3--:R1:W-:Y:S01]  /*6010*/  LDGSTS.E.BYPASS.LTC128B.128 [R191+0x12100], [R4.64], !P4 ;  /* 0x1210000004bf7fae */ /* 0x0083e2000e101d4c */
[----:B------:R-:W-:Y:S01]  /*6020*/  IADD3 R10, P6, P5, R8, 0x100, R4 ;  /* 0x00000100080a7810 */ /* 0x000fe20007dde004 */
[----:B------:R-:W-:Y:S01]  /*6030*/  IMAD.X R7, R5, 0x1, R2, P1 ;  /* 0x0000000105077824 */ /* 0x000fe200008e0602 */
[----:B------:R-:W-:Y:S01]  /*6040*/  IADD3 R8, P1, R6, R8, RZ ;  /* 0x0000000806087210 */ /* 0x000fe20007f3e0ff */
[----:B------:R1:W-:Y:S01]  /*6050*/  LDGSTS.E.BYPASS.LTC128B.128 [R191+0x15100], [R4.64+0x80], !P3 ;  /* 0x1510008004bf7fae */ /* 0x0003e2000d901d4c */
[----:B------:R-:W-:-:S02]  /*6060*/  IADD3.X R11, R2, RZ, R5, P6, P5 ;  /* 0x000000ff020b7210 */ /* 0x000fc400037ea405 */
[----:B------:R-:W-:Y:S01]  /*6070*/  IADD3.X R9, R7, R2, RZ, P1, !PT ;  /* 0x0000000207097210 */ /* 0x000fe20000ffe4ff */
[----:B------:R1:W-:Y:S04]  /*6080*/  LDGSTS.E.BYPASS.LTC128B.128 [R191+0x18100], [R4.64+0x100], !P2 ;  /* 0x1810010004bf7fae */ /* 0x0003e8000d101d4c */
[----:B------:R1:W-:Y:S04]  /*6090*/  LDGSTS.E.BYPASS.LTC128B.128 [R191+0x13100], [R6.64], !P4 ;  /* 0x1310000006bf7fae */ /* 0x0003e8000e101d4c */
[----:B------:R1:W-:Y:S04]  /*60a0*/  LDGSTS.E.BYPASS.LTC128B.128 [R191+0x16100], [R12.64], !P3 ;  /* 0x161000000cbf7fae */ /* 0x0003e8000d901d4c */
[----:B------:R1:W-:Y:S04]  /*60b0*/  LDGSTS.E.BYPASS.LTC128B.128 [R191+0x19100], [R10.64], !P2 ;  /* 0x191000000abf7fae */ /* 0x0003e8000d101d4c */
[----:B------:R1:W-:Y:S04]  /*60c0*/  LDGSTS.E.BYPASS.LTC128B.128 [R191+0x14100], [R8.64], !P4 ;  /* 0x1410000008bf7fae */ /* 0x0003e8000e101d4c */
[----:B------:R1:W-:Y:S04]  /*60d0*/  LDGSTS.E.BYPASS.LTC128B.128 [R191+0x17100], [R8.64+0x80], !P3 ;  /* 0x1710008008bf7fae */ /* 0x0003e8000d901d4c */
[----:B------:R1:W-:Y:S02]  /*60e0*/  LDGSTS.E.BYPASS.LTC128B.128 [R191+0x1a100], [R8.64+0x100], !P2 ;  /* 0x1a10010008bf7fae */ /* 0x0003e4000d101d4c */
.L_x_1215:
[----:B---3--:R-:W-:Y:S01]  /*60f0*/  UIADD3 UR20, UR14, -0x2, URZ ;  /* 0xfffffffe0e147890 */ /* 0x008fe2000fffe03f */
[----:B------:R-:W0:Y:S03]  /*6100*/  LDGDEPBAR ;  /* 0x00000000000079af */ /* 0x000e260000000000 */
[----:B------:R-:W-:-:S06]  /*6110*/  UISETP.GE.AND UP0, UPT, UR20, UR10, UPT ;  /* 0x0000000a1400728c */ /* 0x000fcc000bf06270 */
[----:B------:R-:W-:-:S13]  /*6120*/  PLOP3.LUT P1, PT, PT, PT, UP0, 0x80, 0x0 ;  /* 0x000000000000781c */ /* 0x000fda0003f2f008 */
[----:B------:R-:W-:Y:S05]  /*6130*/  @!P1 BRA `(.L_x_1216) ;  /* 0x0000404000009947 */ /* 0x000fea0003800000 */
[----:B------:R-:W-:Y:S01]  /*6140*/  IMAD.MOV.U32 R244, RZ, RZ, 0x20 ;  /* 0x00000020fff47424 */ /* 0x000fe200078e00ff */
[----:B------:R-:W-:Y:S01]  /*6150*/  MOV R101, R3 ;  /* 0x0000000300657202 */ /* 0x000fe20000000f00 */
[----:B------:R-:W-:Y:S01]  /*6160*/  IMAD.MOV.U32 R0, RZ, RZ, R100 ;  /* 0x000000ffff007224 */ /* 0x000fe200078e0064 */
[----:B------:R-:W-:Y:S02]  /*6170*/  UMOV UR19, URZ ;  /* 0x0000003f00137c82 */ /* 0x000fe40008000000 */
[----:B------:R-:W-:Y:S01]  /*6180*/  SEL R244, R244, 0xffffffe0, !P0 ;  /* 0xffffffe0f4f47807 */ /* 0x000fe20004000000 */
[----:B------:R-:W-:Y:S02]  /*6190*/  UMOV UR5, 0x1 ;  /* 0x0000000100057882 */ /* 0x000fe40000000000 */
[----:B------:R-:W-:Y:S02]  /*61a0*/  ULDC.64 UR8, c[0x0][0x208] ;  /* 0x0000820000087ab9 */ /* 0x000fe40000000a00 */
[----:B------:R-:W-:-:S02]  /*61b0*/  ULDC.64 UR6, c[0x0][0x1e0] ;  /* 0x0000780000067ab9 */ /* 0x000fc40000000a00 */
.L_x_1217:
[----:B------:R-:W2:Y:S01]  /*61c0*/  LDL.64 R22, [R1+0x18] ;  /* 0x0000180001167983 */ /* 0x000ea20000100a00 */
[----:B------:R-:W-:Y:S04]  /*61d0*/  DEPBAR.LE SB0, 0x2 ;  /* 0x000080800000791a */ /* 0x000fe80000000000 */
[----:B------:R-:W-:Y:S01]  /*61e0*/  UISETP.GE.AND UP0, UPT, UR10, UR20, UPT ;  /* 0x000000140a00728c */ /* 0x000fe2000bf06270 */
[----:B------:R-:W3:Y:S01]  /*61f0*/  LDL.64 R20, [R1+0x20] ;  /* 0x0000200001147983 */ /* 0x000ee20000100a00 */
[----:B------:R-:W-:Y:S01]  /*6200*/  UIADD3 UR18, UR20, -0x1, URZ ;  /* 0xffffffff14127890 */ /* 0x000fe2000fffe03f */
[----:B------:R-:W-:Y:S01]  /*6210*/  MOV R44, UR19 ;  /* 0x00000013002c7c02 */ /* 0x000fe20008000f00 */
[----:B------:R-:W-:Y:S03]  /*6220*/  UIMAD UR4, UR5, 0x9000, URZ ;  /* 0x00009000050478a4 */ /* 0x000fe6000f8e023f */
[----:B------:R-:W-:Y:S01]  /*6230*/  BAR.SYNC.DEFER_BLOCKING 0x0 ;  /* 0x0000000000007b1d */ /* 0x000fe20000010000 */
[----:B------:R-:W-:Y:S01]  /*6240*/  PLOP3.LUT P0, PT, PT, PT, UP0, 0x80, 0x0 ;  /* 0x000000000000781c */ /* 0x000fe20003f0f008 */
[----:B------:R-:W-:Y:S01]  /*6250*/  UISETP.GE.AND UP1, UPT, UR19, 0x1, UPT ;  /* 0x000000011300788c */ /* 0x000fe2000bf26270 */
[----:B------:R-:W-:Y:S01]  /*6260*/  IADD3 R100, R240, UR4, RZ ;  /* 0x00000004f0647c10 */ /* 0x000fe2000fffe0ff */
[----:B------:R-:W-:Y:S02]  /*6270*/  @!UP0 USHF.R.S32.HI UR14, URZ, 0x1f, UR18 ;  /* 0x0000001f3f0e8899 */ /* 0x000fe40008011412 */
[----:B------:R-:W-:Y:S02]  /*6280*/  @!UP0 UIMAD.WIDE.U32 UR22, UR18, UR8, URZ ;  /* 0x00000008121682a5 */ /* 0x000fe4000f8e003f */
[----:B------:R-:W-:Y:S04]  /*6290*/  @!UP0 UIMAD UR14, UR14, UR8, URZ ;  /* 0x000000080e0e82a4 */ /* 0x000fe8000f8e023f */
[----:B------:R-:W-:Y:S01]  /*62a0*/  @!UP0 UIMAD UR14, UR18, UR9, UR14 ;  /* 0x00000009120e82a4 */ /* 0x000fe2000f8e020e */
[----:B-1----:R-:W-:Y:S03]  /*62b0*/  MOV R2, UR22 ;  /* 0x0000001600027c02 */ /* 0x002fe60008000f00 */
[----:B------:R-:W-:Y:S04]  /*62c0*/  @!UP0 UIADD3 UR14, UR23, UR14, URZ ;  /* 0x0000000e170e8290 */ /* 0x000fe8000fffe03f */
[----:B------:R-:W-:Y:S01]  /*62d0*/  @!UP0 UIMAD UR14, UR14, 0x60, URZ ;  /* 0x000000600e0e88a4 */ /* 0x000fe2000f8e023f */
[----:B-1----:R-:W1:Y:S08]  /*62e0*/  LDSM.16.M88.4 R8, [R240+UR4+0x12100] ;  /* 0x01210004f008783b */ /* 0x002e700008000200 */
[----:B------:R-:W4:Y:S04]  /*62f0*/  LDL R30, [R1] ;  /* 0x00000000011e7983 */ /* 0x000f280000100800 */
[----:B------:R-:W5:Y:S08]  /*6300*/  LDSM.16.M88.4 R16, [R240+UR4+0x12900] ;  /* 0x01290004f010783b */ /* 0x000f700008000200 */
[----:B------:R-:W2:Y:S08]  /*6310*/  LDSM.16.M88.4 R24, [R240+UR4+0x13100] ;  /* 0x01310004f018783b */ /* 0x000eb00008000200 */
[----:B------:R-:W2:Y:S08]  /*6320*/  LDSM.16.M88.4 R32, [R240+UR4+0x13900] ;  /* 0x01390004f020783b */ /* 0x000eb00008000200 */
[----:B------:R-:W2:Y:S01]  /*6330*/  LDSM.16.M88.4 R40, [R240+UR4+0x14100] ;  /* 0x01410004f028783b */ /* 0x000ea20008000200 */
[C---:B-1----:R-:W-:Y:S07]  /*6340*/  HMMA.16816.F32 R4, R152.reuse, R8, RZ ;  /* 0x000000089804723c */ /* 0x042fee00000018ff */
[----:B------:R-:W1:Y:S01]  /*6350*/  LDSM.16.M88.4 R48, [R240+UR4+0x14900] ;  /* 0x01490004f030783b */ /* 0x000e620008000200 */
[C---:B------:R-:W-:Y:S08]  /*6360*/  HMMA.16816.F32 R8, R152.reuse, R10, RZ ;  /* 0x0000000a9808723c */ /* 0x040ff000000018ff */
[C---:B-----5:R-:W-:Y:S08]  /*6370*/  HMMA.16816.F32 R12, R152.reuse, R16, RZ ;  /* 0x00000010980c723c */ /* 0x060ff000000018ff */
[C---:B------:R-:W-:Y:S01]  /*6380*/  HMMA.16816.F32 R16, R152.reuse, R18, RZ ;  /* 0x000000129810723c */ /* 0x040fe200000018ff */
[----:B--2---:R-:W-:Y:S03]  /*6390*/  @!P0 MOV R29, R23 ;  /* 0x00000017001d8202 */ /* 0x004fe60000000f00 */
[----:B---3--:R-:W-:Y:S04]  /*63a0*/  @!P0 MOV R28, R20 ;  /* 0x00000014001c8202 */ /* 0x008fe80000000f00 */
[C---:B------:R-:W-:Y:S01]  /*63b0*/  HMMA.16816.F32 R20, R152.reuse, R24, RZ ;  /* 0x000000189814723c */ /* 0x040fe200000018ff */
[----:B------:R-:W-:Y:S03]  /*63c0*/  @!P0 IMAD.WIDE.U32 R28, R2, 0x60, R28 ;  /* 0x00000060021c8825 */ /* 0x000fe600078e001c */
[----:B------:R-:W-:Y:S04]  /*63d0*/  IADD3 R2, R244, R100, RZ ;  /* 0x00000064f4027210 */ /* 0x000fe80007ffe0ff */
[C---:B------:R-:W-:Y:S01]  /*63e0*/  HMMA.16816.F32 R24, R152.reuse, R26, RZ ;  /* 0x0000001a9818723c */ /* 0x040fe200000018ff */
[----:B------:R-:W-:Y:S01]  /*63f0*/  @!P0 IADD3 R38, R29, UR14, RZ ;  /* 0x0000000e1d268c10 */ /* 0x000fe2000fffe0ff */
[----:B------:R-:W2:Y:S01]  /*6400*/  LDSM.16.M88.4 R160, [R2+0x12100] ;  /* 0x0121000002a0783b */ /* 0x000ea20000000200 */
[----:B------:R-:W-:Y:S01]  /*6410*/  UIADD3 UR14, UR20, -0x2, URZ ;  /* 0xfffffffe140e7890 */ /* 0x000fe2000fffe03f */
[C---:B------:R-:W-:Y:S02]  /*6420*/  @!P0 SHF.L.U32 R3, R28.reuse, 0x1, RZ ;  /* 0x000000011c038819 */ /* 0x040fe400000006ff */
[----:B------:R-:W-:Y:S01]  /*6430*/  @!P0 SHF.L.U64.HI R38, R28, 0x1, R38 ;  /* 0x000000011c268819 */ /* 0x000fe20000010226 */
[----:B------:R-:W-:Y:S01]  /*6440*/  UISETP.GE.AND UP0, UPT, UR14, UR10, UPT ;  /* 0x0000000a0e00728c */ /* 0x000fe2000bf06270 */
[C---:B------:R-:W-:Y:S02]  /*6450*/  @!P0 IADD3 R36, P1, R3.reuse, c[0x0][0x1f8], RZ ;  /* 0x00007e0003248a10 */ /* 0x040fe40007f3e0ff */
[----:B------:R-:W3:Y:S02]  /*6460*/  LDSM.16.M88.4 R164, [R2+0x12900] ;  /* 0x0129000002a4783b */ /* 0x000ee40000000200 */
[----:B------:R-:W-:Y:S02]  /*6470*/  @!P0 IADD3.X R37, R38, c[0x0][0x1fc], RZ, P1, !PT ;  /* 0x00007f0026258a10 */ /* 0x000fe40000ffe4ff */
[C---:B------:R-:W-:Y:S02]  /*6480*/  @!P0 IADD3 R188, P5, R3.reuse, 0x80, RZ ;  /* 0x0000008003bc8810 */ /* 0x040fe40007fbe0ff */
[----:B------:R-:W-:Y:S02]  /*6490*/  @!P0 IADD3 R3, P6, R3, 0x100, RZ ;  /* 0x0000010003038810 */ /* 0x000fe40007fde0ff */
[----:B------:R-:W5:Y:S01]  /*64a0*/  LDSM.16.M88.4 R168, [R2+0x13100] ;  /* 0x0131000002a8783b */ /* 0x000f620000000200 */
[----:B------:R-:W-:Y:S01]  /*64b0*/  @!P0 IADD3 R188, P1, R188, c[0x0][0x1f8], RZ ;  /* 0x00007e00bcbc8a10 */ /* 0x000fe20007f3e0ff */
[----:B------:R-:W-:Y:S01]  /*64c0*/  @UP0 UIMAD.WIDE.U32 UR22, UR14, UR6, URZ ;  /* 0x000000060e1602a5 */ /* 0x000fe2000f8e003f */
[----:B------:R-:W-:Y:S01]  /*64d0*/  IADD3 R236, R242, R2, RZ ;  /* 0x00000002f2ec7210 */ /* 0x000fe20007ffe0ff */
[----:B------:R-:W-:Y:S01]  /*64e0*/  @UP0 USHF.R.S32.HI UR16, URZ, 0x1f, UR14 ;  /* 0x0000001f3f100899 */ /* 0x000fe2000801140e */
[----:B------:R-:W-:Y:S02]  /*64f0*/  @!P0 IADD3.X R189, RZ, c[0x0][0x1fc], R38, P1, P5 ;  /* 0x00007f00ffbd8a10 */ /* 0x000fe40000fea426 */
[----:B------:R-:W-:Y:S01]  /*6500*/  @!P0 IADD3 R190, P5, R3, c[0x0][0x1f8], RZ ;  /* 0x00007e0003be8a10 */ /* 0x000fe20007fbe0ff */
[----:B------:R-:W1:Y:S01]  /*6510*/  LDSM.16.M88.4 R172, [R2+0x13900] ;  /* 0x0139000002ac783b */ /* 0x000e620000000200 */
[----:B------:R-:W-:Y:S01]  /*6520*/  @!P0 IADD3 R46, P1, R36, UR15, RZ ;  /* 0x0000000f242e8c10 */ /* 0x000fe2000ff3e0ff */
[----:B----4-:R-:W-:Y:S01]  /*6530*/  @!P0 IMAD R44, R44, 0x9000, R30 ;  /* 0x000090002c2c8824 */ /* 0x010fe200078e021e */
[----:B------:R-:W-:Y:S01]  /*6540*/  @!P0 IADD3.X R191, RZ, c[0x0][0x1fc], R38, P5, P6 ;  /* 0x00007f00ffbf8a10 */ /* 0x000fe20002fec426 */
[C---:B------:R-:W-:Y:S01]  /*6550*/  HMMA.16816.F32 R28, R152.reuse, R32, RZ ;  /* 0x00000020981c723c */ /* 0x040fe200000018ff */
[----:B------:R-:W-:Y:S01]  /*6560*/  @!P0 IADD3.X R47, R37, UR17, RZ, P1, !PT ;  /* 0x00000011252f8c10 */ /* 0x000fe20008ffe4ff */
[----:B------:R-:W-:Y:S01]  /*6570*/  @UP0 UIMAD UR16, UR16, UR6, URZ ;  /* 0x00000006101002a4 */ /* 0x000fe2000f8e023f */
[-C--:B------:R-:W-:Y:S01]  /*6580*/  IADD3 R3, R242, R100.reuse, RZ ;  /* 0x00000064f2037210 */ /* 0x080fe20007ffe0ff */
[----:B------:R-:W4:Y:S01]  /*6590*/  LDSM.16.M88.4 R176, [R2+0x14100] ;  /* 0x0141000002b0783b */ /* 0x000f220000000200 */
[----:B------:R-:W-:Y:S01]  /*65a0*/  IADD3 R100, R244, R100, R242 ;  /* 0x00000064f4647210 */ /* 0x000fe20007ffe0f2 */
[----:B------:R-:W-:Y:S02]  /*65b0*/  @UP0 UIMAD UR16, UR14, UR7, UR16 ;  /* 0x000000070e1002a4 */ /* 0x000fe4000f8e0210 */
[C---:B------:R-:W-:Y:S01]  /*65c0*/  HMMA.16816.F32 R32, R152.reuse, R34, RZ ;  /* 0x000000229820723c */ /* 0x040fe200000018ff */
[----:B------:R-:W-:Y:S02]  /*65d0*/  UIADD3 UR14, UR19, 0x1, URZ ;  /* 0x00000001130e7890 */ /* 0x000fe4000fffe03f */
[----:B------:R-:W-:Y:S01]  /*65e0*/  @UP0 UIADD3 UR16, UR23, UR16, URZ ;  /* 0x0000001017100290 */ /* 0x000fe2000fffe03f */
[----:B------:R-:W1:Y:S01]  /*65f0*/  LDSM.16.M88.4 R180, [R2+0x14900] ;  /* 0x0149000002b4783b */ /* 0x000e620000000200 */
[----:B------:R-:W-:Y:S02]  /*6600*/  USEL UR19, UR14, URZ, !UP1 ;  /* 0x0000003f0e137287 */ /* 0x000fe4000c800000 */
[----:B------:R-:W-:Y:S02]  /*6610*/  @UP0 USHF.L.U32 UR14, UR6, 0x6, URZ ;  /* 0x00000006060e0899 */ /* 0x000fe4000800063f */
[----:B------:R-:W-:Y:S02]  /*6620*/  @UP0 UIMAD UR16, UR16, 0x60, URZ ;  /* 0x00000060101008a4 */ /* 0x000fe4000f8e023f */
[----:B------:R-:W-:Y:S01]  /*6630*/  UISETP.GE.AND UP1, UPT, UR5, 0x1, UPT ;  /* 0x000000010500788c */ /* 0x000fe2000bf26270 */
[----:B------:R-:W-:Y:S01]  /*6640*/  @!PT LDS RZ, [RZ] ;  /* 0x00000000fffff984 */ /* 0x000fe20000000800 */
[----:B------:R-:W-:Y:S01]  /*6650*/  @!PT LDS RZ, [RZ] ;  /* 0x00000000fffff984 */ /* 0x000fe20000000800 */
[----:B------:R-:W-:Y:S01]  /*6660*/  @!PT LDS RZ, [RZ] ;  /* 0x00000000fffff984 */ /* 0x000fe20000000800 */
[----:B------:R2:W-:Y:S08]  /*6670*/  @!P0 LDGSTS.E.BYPASS.LTC128B.128 [R44+0x100], [R36.64], !P4 ;  /* 0x00100000242c8fae */ /* 0x0005f0000e101d4c */
[----:B------:R1:W-:Y:S08]  /*6680*/  @!P0 LDGSTS.E.BYPASS.LTC128B.128 [R44+0x3100], [R188.64], !P3 ;  /* 0x03100000bc2c8fae */ /* 0x0003f0000d901d4c */
[----:B------:R3:W-:Y:S08]  /*6690*/  @!P0 LDGSTS.E.BYPASS.LTC128B.128 [R44+0x6100], [R190.64], !P2 ;  /* 0x06100000be2c8fae */ /* 0x0007f0000d101d4c */
[----:B------:R3:W-:Y:S01]  /*66a0*/  @!P0 LDGSTS.E.BYPASS.LTC128B.128 [R44+0x1100], [R46.64], !P4 ;  /* 0x011000002e2c8fae */ /* 0x0007e2000e101d4c */
[C---:B--2---:R-:W-:Y:S07]  /*66b0*/  HMMA.16816.F32 R36, R152.reuse, R40, RZ ;  /* 0x000000289824723c */ /* 0x044fee00000018ff */
[----:B------:R3:W-:Y:S01]  /*66c0*/  @!P0 LDGSTS.E.BYPASS.LTC128B.128 [R44+0x4100], [R46.64+0x80], !P3 ;  /* 0x041000802e2c8fae */ /* 0x0007e2000d901d4c */
[C---:B------:R-:W-:Y:S01]  /*66d0*/  HMMA.16816.F32 R40, R152.reuse, R42, RZ ;  /* 0x0000002a9828723c */ /* 0x040fe200000018ff */
[----:B-1----:R-:W-:Y:S06]  /*66e0*/  @!P0 IADD3 R188, P1, R46, UR15, RZ ;  /* 0x0000000f2ebc8c10 */ /* 0x002fec000ff3e0ff */
[----:B------:R3:W-:Y:S01]  /*66f0*/  @!P0 LDGSTS.E.BYPASS.LTC128B.128 [R44+0x7100], [R46.64+0x100], !P2 ;  /* 0x071001002e2c8fae */ /* 0x0007e2000d101d4c */
[----:B------:R-:W-:Y:S07]  /*6700*/  @!P0 IADD3.X R189, R47, UR17, RZ, P1, !PT ;  /* 0x000000112fbd8c10 */ /* 0x000fee0008ffe4ff */
[----:B------:R3:W-:Y:S08]  /*6710*/  @!P0 LDGSTS.E.BYPASS.LTC128B.128 [R44+0x2100], [R188.64], !P4 ;  /* 0x02100000bc2c8fae */ /* 0x0007f0000e101d4c */
[----:B------:R3:W-:Y:S08]  /*6720*/  @!P0 LDGSTS.E.BYPASS.LTC128B.128 [R44+0x5100], [R188.64+0x80], !P3 ;  /* 0x05100080bc2c8fae */ /* 0x0007f0000d901d4c */
[----:B------:R3:W-:Y:S01]  /*6730*/  @!P0 LDGSTS.E.BYPASS.LTC128B.128 [R44+0x8100], [R188.64+0x100], !P2 ;  /* 0x08100100bc2c8fae */ /* 0x0007e2000d101d4c */
[----:B------:R-:W-:Y:S07]  /*6740*/  PLOP3.LUT P0, PT, PT, PT, UP0, 0x80, 0x0 ;  /* 0x000000000000781c */ /* 0x000fee0003f0f008 */
[----:B------:R-:W-:Y:S08]  /*6750*/  LDSM.16.M88.4 R192, [R3+0x12900] ;  /* 0x0129000003c0783b */ /* 0x000ff00000000200 */
[----:B------:R-:W0:Y:S08]  /*6760*/  LDGDEPBAR ;  /* 0x00000000000079af */ /* 0x000e300000000000 */
[----:B------:R-:W-:Y:S01]  /*6770*/  LDSM.16.M88.4 R204, [R240+UR4+0x16100] ;  /* 0x01610004f0cc783b */ /* 0x000fe20008000200 */
[C---:B---3--:R-:W-:Y:S07]  /*6780*/  HMMA.16816.F32 R44, R152.reuse, R48, RZ ;  /* 0x00000030982c723c */ /* 0x048fee00000018ff */
[----:B------:R-:W1:Y:S01]  /*6790*/  LDSM.16.M88.4 R188, [R3+0x12100] ;  /* 0x0121000003bc783b */ /* 0x000e620000000200 */
[----:B------:R-:W-:Y:S08]  /*67a0*/  HMMA.16816.F32 R48, R152, R50, RZ ;  /* 0x000000329830723c */ /* 0x000ff000000018ff */
[C---:B------:R-:W-:Y:S08]  /*67b0*/  HMMA.16816.F32 R4, R156.reuse, R160, R4 ;  /* 0x000000a09c04723c */ /* 0x040ff00000001804 */
[C---:B------:R-:W-:Y:S01]  /*67c0*/  HMMA.16816.F32 R8, R156.reuse, R162, R8 ;  /* 0x000000a29c08723c */ /* 0x040fe20000001808 */
[----:B------:R-:W2:Y:S07]  /*67d0*/  LDSM.16.M88.4 R160, [R3+0x13100] ;  /* 0x0131000003a0783b */ /* 0x000eae0000000200 */
[C---:B------:R-:W-:Y:S08]  /*67e0*/  HMMA.16816.F32 R12, R156.reuse, R164, R12 ;  /* 0x000000a49c0c723c */ /* 0x040ff0000000180c */
[C---:B------:R-:W-:Y:S01]  /*67f0*/  HMMA.16816.F32 R16, R156.reuse, R166, R16 ;  /* 0x000000a69c10723c */ /* 0x040fe20000001810 */
[----:B------:R-:W3:Y:S07]  /*6800*/  LDSM.16.M88.4 R164, [R3+0x13900] ;  /* 0x0139000003a4783b */ /* 0x000eee0000000200 */
[C---:B-----5:R-:W-:Y:S08]  /*6810*/  HMMA.16816.F32 R20, R156.reuse, R168, R20 ;  /* 0x000000a89c14723c */ /* 0x060ff00000001814 */
[C---:B------:R-:W-:Y:S01]  /*6820*/  HMMA.16816.F32 R24, R156.reuse, R170, R24 ;  /* 0x000000aa9c18723c */ /* 0x040fe20000001818 */
[----:B------:R-:W5:Y:S07]  /*6830*/  LDSM.16.M88.4 R168, [R3+0x14100] ;  /* 0x0141000003a8783b */ /* 0x000f6e0000000200 */
[C---:B------:R-:W-:Y:S08]  /*6840*/  HMMA.16816.F32 R28, R156.reuse, R172, R28 ;  /* 0x000000ac9c1c723c */ /* 0x040ff0000000181c */
[C---:B------:R-:W-:Y:S01]  /*6850*/  HMMA.16816.F32 R32, R156.reuse, R174, R32 ;  /* 0x000000ae9c20723c */ /* 0x040fe20000001820 */
[----:B------:R-:W2:Y:S07]  /*6860*/  LDSM.16.M88.4 R172, [R3+0x14900] ;  /* 0x0149000003ac783b */ /* 0x000eae0000000200 */
[C---:B----4-:R-:W-:Y:S08]  /*6870*/  HMMA.16816.F32 R36, R156.reuse, R176, R36 ;  /* 0x000000b09c24723c */ /* 0x050ff00000001824 */
[C---:B------:R-:W-:Y:S01]  /*6880*/  HMMA.16816.F32 R40, R156.reuse, R178, R40 ;  /* 0x000000b29c28723c */ /* 0x040fe20000001828 */
[----:B------:R-:W4:Y:S07]  /*6890*/  LDSM.16.M88.4 R176, [R236+0x12100] ;  /* 0x01210000ecb0783b */ /* 0x000f2e0000000200 */
[C---:B------:R-:W-:Y:S08]  /*68a0*/  HMMA.16816.F32 R44, R156.reuse, R180, R44 ;  /* 0x000000b49c2c723c */ /* 0x040ff0000000182c */
[----:B------:R-:W-:Y:S01]  /*68b0*/  HMMA.16816.F32 R48, R156, R182, R48 ;  /* 0x000000b69c30723c */ /* 0x000fe20000001830 */
[----:B------:R-:W-:Y:S07]  /*68c0*/  LDSM.16.M88.4 R180, [R236+0x14900] ;  /* 0x01490000ecb4783b */ /* 0x000fee0000000200 */
[C---:B-1----:R-:W-:Y:S08]  /*68d0*/  HMMA.16816.F32 R4, R184.reuse, R188, R4 ;  /* 0x000000bcb804723c */ /* 0x042ff00000001804 */
[C---:B------:R-:W-:Y:S01]  /*68e0*/  HMMA.16816.F32 R8, R184.reuse, R190, R8 ;  /* 0x000000beb808723c */ /* 0x040fe20000001808 */
[----:B------:R-:W-:Y:S07]  /*68f0*/  LDSM.16.M88.4 R188, [R240+UR4+0x15100] ;  /* 0x01510004f0bc783b */ /* 0x000fee0008000200 */
[C---:B------:R-:W-:Y:S08]  /*6900*/  HMMA.16816.F32 R12, R184.reuse, R192, R12 ;  /* 0x000000c0b80c723c */ /* 0x040ff0000000180c */
[C---:B------:R-:W-:Y:S01]  /*6910*/  HMMA.16816.F32 R16, R184.reuse, R194, R16 ;  /* 0x000000c2b810723c */ /* 0x040fe20000001810 */
[----:B------:R-:W-:Y:S07]  /*6920*/  LDSM.16.M88.4 R192, [R240+UR4+0x15900] ;  /* 0x01590004f0c0783b */ /* 0x000fee0008000200 */
[C---:B--2---:R-:W-:Y:S08]  /*6930*/  HMMA.16816.F32 R20, R184.reuse, R160, R20 ;  /* 0x000000a0b814723c */ /* 0x044ff00000001814 */
[C---:B------:R-:W-:Y:S01]  /*6940*/  HMMA.16816.F32 R24, R184.reuse, R162, R24 ;  /* 0x000000a2b818723c */ /* 0x040fe20000001818 */
[----:B------:R-:W1:Y:S07]  /*6950*/  LDSM.16.M88.4 R160, [R236+0x12900] ;  /* 0x01290000eca0783b */ /* 0x000e6e0000000200 */
[C---:B---3--:R-:W-:Y:S08]  /*6960*/  HMMA.16816.F32 R28, R184.reuse, R164, R28 ;  /* 0x000000a4b81c723c */ /* 0x048ff0000000181c */
[C---:B------:R-:W-:Y:S01]  /*6970*/  HMMA.16816.F32 R32, R184.reuse, R166, R32 ;  /* 0x000000a6b820723c */ /* 0x040fe20000001820 */
[----:B------:R-:W2:Y:S07]  /*6980*/  LDSM.16.M88.4 R164, [R236+0x13100] ;  /* 0x01310000eca4783b */ /* 0x000eae0000000200 */
[C---:B-----5:R-:W-:Y:S08]  /*6990*/  HMMA.16816.F32 R36, R184.reuse, R168, R36 ;  /* 0x000000a8b824723c */ /* 0x060ff00000001824 */
[C---:B------:R-:W-:Y:S01]  /*69a0*/  HMMA.16816.F32 R40, R184.reuse, R170, R40 ;  /* 0x000000aab828723c */ /* 0x040fe20000001828 */
[----:B------:R-:W3:Y:S07]  /*69b0*/  LDSM.16.M88.4 R168, [R236+0x13900] ;  /* 0x01390000eca8783b */ /* 0x000eee0000000200 */
[C---:B------:R-:W-:Y:S08]  /*69c0*/  HMMA.16816.F32 R44, R184.reuse, R172, R44 ;  /* 0x000000acb82c723c */ /* 0x040ff0000000182c */
[----:B------:R-:W-:Y:S01]  /*69d0*/  HMMA.16816.F32 R48, R184, R174, R48 ;  /* 0x000000aeb830723c */ /* 0x000fe20000001830 */
[----:B------:R-:W5:Y:S07]  /*69e0*/  LDSM.16.M88.4 R172, [R236+0x14100] ;  /* 0x01410000ecac783b */ /* 0x000f6e0000000200 */
[C---:B----4-:R-:W-:Y:S08]  /*69f0*/  HMMA.16816.F32 R4, R196.reuse, R176, R4 ;  /* 0x000000b0c404723c */ /* 0x050ff00000001804 */
[C---:B------:R-:W-:Y:S01]  /*6a00*/  HMMA.16816.F32 R8, R196.reuse, R178, R8 ;  /* 0x000000b2c408723c */ /* 0x040fe20000001808 */
[----:B------:R-:W-:Y:S07]  /*6a10*/  LDSM.16.M88.4 R176, [R2+0x15900] ;  /* 0x0159000002b0783b */ /* 0x000fee0000000200 */
[C---:B-1----:R-:W-:Y:S08]  /*6a20*/  HMMA.16816.F32 R12, R196.reuse, R160, R12 ;  /* 0x000000a0c40c723c */ /* 0x042ff0000000180c */
[C---:B------:R-:W-:Y:S01]  /*6a30*/  HMMA.16816.F32 R16, R196.reuse, R162, R16 ;  /* 0x000000a2c410723c */ /* 0x040fe20000001810 */
[----:B------:R-:W1:Y:S07]  /*6a40*/  LDSM.16.M88.4 R160, [R240+UR4+0x16900] ;  /* 0x01690004f0a0783b */ /* 0x000e6e0008000200 */
[C---:B--2---:R-:W-:Y:S08]  /*6a50*/  HMMA.16816.F32 R20, R196.reuse, R164, R20 ;  /* 0x000000a4c414723c */ /* 0x044ff00000001814 */
[C---:B------:R-:W-:Y:S01]  /*6a60*/  HMMA.16816.F32 R24, R196.reuse, R166, R24 ;  /* 0x000000a6c418723c */ /* 0x040fe20000001818 */
[----:B------:R-:W2:Y:S07]  /*6a70*/  LDSM.16.M88.4 R164, [R240+UR4+0x17100] ;  /* 0x01710004f0a4783b */ /* 0x000eae0008000200 */
[C---:B---3--:R-:W-:Y:S08]  /*6a80*/  HMMA.16816.F32 R28, R196.reuse, R168, R28 ;  /* 0x000000a8c41c723c */ /* 0x048ff0000000181c */
[C---:B------:R-:W-:Y:S01]  /*6a90*/  HMMA.16816.F32 R32, R196.reuse, R170, R32 ;  /* 0x000000aac420723c */ /* 0x040fe20000001820 */
[----:B------:R-:W3:Y:S07]  /*6aa0*/  LDSM.16.M88.4 R168, [R240+UR4+0x17900] ;  /* 0x01790004f0a8783b */ /* 0x000eee0008000200 */
[C---:B-----5:R-:W-:Y:S08]  /*6ab0*/  HMMA.16816.F32 R36, R196.reuse, R172, R36 ;  /* 0x000000acc424723c */ /* 0x060ff00000001824 */
[C---:B------:R-:W-:Y:S01]  /*6ac0*/  HMMA.16816.F32 R40, R196.reuse, R174, R40 ;  /* 0x000000aec428723c */ /* 0x040fe20000001828 */
[----:B------:R-:W4:Y:S07]  /*6ad0*/  LDSM.16.M88.4 R172, [R2+0x15100] ;  /* 0x0151000002ac783b */ /* 0x000f2e0000000200 */
[C---:B------:R-:W-:Y:S08]  /*6ae0*/  HMMA.16816.F32 R44, R196.reuse, R180, R44 ;  /* 0x000000b4c42c723c */ /* 0x040ff0000000182c */
[----:B------:R-:W-:Y:S01]  /*6af0*/  HMMA.16816.F32 R48, R196, R182, R48 ;  /* 0x000000b6c430723c */ /* 0x000fe20000001830 */
        /* <DEDUP_REMOVED lines=37> */
[----:B------:R-:W-:Y:S07]  /*6d50*/  LDSM.16.M88.4 R192, [R2+0x19100] ;  /* 0x0191000002c0783b */ /* 0x000fee0000000200 */
[C---:B--2---:R-:W-:Y:S08]  /*6d60*/  HMMA.16816.F32 R4, R212.reuse, R164, R4 ;  /* 0x000000a4d404723c */ /* 0x044ff00000001804 */
[C---:B------:R-:W-:Y:S01]  /*6d70*/  HMMA.16816.F32 R8, R212.reuse, R166, R8 ;  /* 0x000000a6d408723c */ /* 0x040fe20000001808 */
[----:B------:R-:W2:Y:S07]  /*6d80*/  LDSM.16.M88.4 R164, [R3+0x17100] ;  /* 0x0171000003a4783b */ /* 0x000eae0000000200 */
[C---:B---3--:R-:W-:Y:S08]  /*6d90*/  HMMA.16816.F32 R12, R212.reuse, R168, R12 ;  /* 0x000000a8d40c723c */ /* 0x048ff0000000180c */
[C---:B------:R-:W-:Y:S01]  /*6da0*/  HMMA.16816.F32 R16, R212.reuse, R170, R16 ;  /* 0x000000aad410723c */ /* 0x040fe20000001810 */
[----:B------:R-:W3:Y:S07]  /*6db0*/  LDSM.16.M88.4 R168, [R3+0x17900] ;  /* 0x0179000003a8783b */ /* 0x000eee0000000200 */
[C---:B----4-:R-:W-:Y:S08]  /*6dc0*/  HMMA.16816.F32 R20, R212.reuse, R172, R20 ;  /* 0x000000acd414723c */ /* 0x050ff00000001814 */
[C---:B------:R-:W-:Y:S01]  /*6dd0*/  HMMA.16816.F32 R24, R212.reuse, R174, R24 ;  /* 0x000000aed418723c */ /* 0x040fe20000001818 */
[----:B------:R-:W4:Y:S07]  /*6de0*/  LDSM.16.M88.4 R172, [R100+0x16900] ;  /* 0x0169000064ac783b */ /* 0x000f2e0000000200 */
        /* <DEDUP_REMOVED lines=8> */
[----:B------:R-:W3:Y:S07]  /*6e70*/  LDSM.16.M88.4 R168, [R240+UR4+0x18100] ;  /* 0x01810004f0a8783b */ /* 0x000eee0008000200 */
[C---:B------:R-:W-:Y:S08]  /*6e80*/  HMMA.16816.F32 R4, R216.reuse, R176, R4 ;  /* 0x000000b0d804723c */ /* 0x040ff00000001804 */
[C---:B------:R-:W-:Y:S01]  /*6e90*/  HMMA.16816.F32 R8, R216.reuse, R178, R8 ;  /* 0x000000b2d808723c */ /* 0x040fe20000001808 */
[----:B------:R-:W5:Y:S07]  /*6ea0*/  LDSM.16.M88.4 R176, [R240+UR4+0x18900] ;  /* 0x01890004f0b0783b */ /* 0x000f6e0008000200 */
[C---:B------:R-:W-:Y:S08]  /*6eb0*/  HMMA.16816.F32 R12, R216.reuse, R180, R12 ;  /* 0x000000b4d80c723c */ /* 0x040ff0000000180c */
[C---:B------:R-:W-:Y:S01]  /*6ec0*/  HMMA.16816.F32 R16, R216.reuse, R182, R16 ;  /* 0x000000b6d810723c */ /* 0x040fe20000001810 */
[----:B------:R-:W-:Y:S07]  /*6ed0*/  LDSM.16.M88.4 R180, [R240+UR4+0x1a100] ;  /* 0x01a10004f0b4783b */ /* 0x000fee0008000200 */
[C---:B------:R-:W-:Y:S08]  /*6ee0*/  HMMA.16816.F32 R20, R216.reuse, R188, R20 ;  /* 0x000000bcd814723c */ /* 0x040ff00000001814 */
[C---:B------:R-:W-:Y:S01]  /*6ef0*/  HMMA.16816.F32 R24, R216.reuse, R190, R24 ;  /* 0x000000bed818723c */ /* 0x040fe20000001818 */
[----:B------:R-:W-:Y:S07]  /*6f00*/  LDSM.16.M88.4 R188, [R2+0x18900] ;  /* 0x0189000002bc783b */ /* 0x000fee0000000200 */
[C---:B----4-:R-:W-:Y:S08]  /*6f10*/  HMMA.16816.F32 R28, R216.reuse, R172, R28 ;  /* 0x000000acd81c723c */ /* 0x050ff0000000181c */
[C---:B------:R-:W-:Y:S01]  /*6f20*/  HMMA.16816.F32 R32, R216.reuse, R174, R32 ;  /* 0x000000aed820723c */ /* 0x040fe20000001820 */
[----:B------:R-:W4:Y:S07]  /*6f30*/  LDSM.16.M88.4 R172, [R240+UR4+0x19100] ;  /* 0x01910004f0ac783b */ /* 0x000f2e0008000200 */
[C---:B-1----:R-:W-:Y:S08]  /*6f40*/  HMMA.16816.F32 R36, R216.reuse, R160, R36 ;  /* 0x000000a0d824723c */ /* 0x042ff00000001824 */
[C---:B------:R-:W-:Y:S01]  /*6f50*/  HMMA.16816.F32 R40, R216.reuse, R162, R40 ;  /* 0x000000a2d828723c */ /* 0x040fe20000001828 */
[----:B------:R-:W1:Y:S07]  /*6f60*/  LDSM.16.M88.4 R160, [R240+UR4+0x19900] ;  /* 0x01990004f0a0783b */ /* 0x000e6e0008000200 */
[C---:B--2---:R-:W-:Y:S08]  /*6f70*/  HMMA.16816.F32 R44, R216.reuse, R164, R44 ;  /* 0x000000a4d82c723c */ /* 0x044ff0000000182c */
[----:B------:R-:W-:Y:S01]  /*6f80*/  HMMA.16816.F32 R48, R216, R166, R48 ;  /* 0x000000a6d830723c */ /* 0x000fe20000001830 */
[----:B------:R-:W2:Y:S07]  /*6f90*/  LDSM.16.M88.4 R164, [R240+UR4+0x1a900] ;  /* 0x01a90004f0a4783b */ /* 0x000eae0008000200 */
[C---:B---3--:R-:W-:Y:S08]  /*6fa0*/  HMMA.16816.F32 R4, R220.reuse, R168, R4 ;  /* 0x000000a8dc04723c */ /* 0x048ff00000001804 */
[C---:B------:R-:W-:Y:S01]  /*6fb0*/  HMMA.16816.F32 R8, R220.reuse, R170, R8 ;  /* 0x000000aadc08723c */ /* 0x040fe20000001808 */
[----:B------:R-:W3:Y:S07]  /*6fc0*/  LDSM.16.M88.4 R168, [R2+0x18100] ;  /* 0x0181000002a8783b */ /* 0x000eee0000000200 */
[C---:B-----5:R-:W-:Y:S08]  /*6fd0*/  HMMA.16816.F32 R12, R220.reuse, R176, R12 ;  /* 0x000000b0dc0c723c */ /* 0x060ff0000000180c */
[C---:B------:R-:W-:Y:S01]  /*6fe0*/  HMMA.16816.F32 R16, R220.reuse, R178, R16 ;  /* 0x000000b2dc10723c */ /* 0x040fe20000001810 */
[----:B------:R-:W5:Y:S07]  /*6ff0*/  LDSM.16.M88.4 R176, [R2+0x19900] ;  /* 0x0199000002b0783b */ /* 0x000f6e0000000200 */
        /* <DEDUP_REMOVED lines=8> */
[----:B------:R-:W4:Y:S07]  /*7080*/  LDSM.16.M88.4 R180, [R3+0x18100] ;  /* 0x0181000003b4783b */ /* 0x000f2e0000000200 */
[C---:B--2---:R-:W-:Y:S08]  /*7090*/  HMMA.16816.F32 R44, R220.reuse, R164, R44 ;  /* 0x000000a4dc2c723c */ /* 0x044ff0000000182c */
[----:B------:R-:W-:Y:S01]  /*70a0*/  HMMA.16816.F32 R48, R220, R166, R48 ;  /* 0x000000a6dc30723c */ /* 0x000fe20000001830 */
[----:B------:R-:W2:Y:S07]  /*70b0*/  LDSM.16.M88.4 R164, [R3+0x18900] ;  /* 0x0189000003a4783b */ /* 0x000eae0000000200 */
[C---:B---3--:R-:W-:Y:S08]  /*70c0*/  HMMA.16816.F32 R4, R224.reuse, R168, R4 ;  /* 0x000000a8e004723c */ /* 0x048ff00000001804 */
[C---:B------:R-:W-:Y:S01]  /*70d0*/  HMMA.16816.F32 R8, R224.reuse, R170, R8 ;  /* 0x000000aae008723c */ /* 0x040fe20000001808 */
[----:B------:R-:W3:Y:S07]  /*70e0*/  LDSM.16.M88.4 R168, [R3+0x19100] ;  /* 0x0191000003a8783b */ /* 0x000eee0000000200 */
[C---:B------:R-:W-:Y:S08]  /*70f0*/  HMMA.16816.F32 R12, R224.reuse, R188, R12 ;  /* 0x000000bce00c723c */ /* 0x040ff0000000180c */
[C---:B------:R-:W-:Y:S01]  /*7100*/  HMMA.16816.F32 R16, R224.reuse, R190, R16 ;  /* 0x000000bee010723c */ /* 0x040fe20000001810 */
[----:B------:R-:W2:Y:S07]  /*7110*/  LDSM.16.M88.4 R188, [R3+0x19900] ;  /* 0x0199000003bc783b */ /* 0x000eae0000000200 */
[C---:B------:R-:W-:Y:S08]  /*7120*/  HMMA.16816.F32 R20, R224.reuse, R192, R20 ;  /* 0x000000c0e014723c */ /* 0x040ff00000001814 */
[C---:B------:R-:W-:Y:S01]  /*7130*/  HMMA.16816.F32 R24, R224.reuse, R194, R24 ;  /* 0x000000c2e018723c */ /* 0x040fe20000001818 */
[----:B------:R-:W2:Y:S07]  /*7140*/  LDSM.16.M88.4 R192, [R3+0x1a100] ;  /* 0x01a1000003c0783b */ /* 0x000eae0000000200 */
[C---:B-----5:R-:W-:Y:S08]  /*7150*/  HMMA.16816.F32 R28, R224.reuse, R176, R28 ;  /* 0x000000b0e01c723c */ /* 0x060ff0000000181c */
[C---:B------:R-:W-:Y:S08]  /*7160*/  HMMA.16816.F32 R32, R224.reuse, R178, R32 ;  /* 0x000000b2e020723c */ /* 0x040ff00000001820 */
[C---:B-1----:R-:W-:Y:S08]  /*7170*/  HMMA.16816.F32 R36, R224.reuse, R160, R36 ;  /* 0x000000a0e024723c */ /* 0x042ff00000001824 */
[C---:B------:R-:W-:Y:S01]  /*7180*/  HMMA.16816.F32 R40, R224.reuse, R162, R40 ;  /* 0x000000a2e028723c */ /* 0x040fe20000001828 */
[----:B------:R-:W1:Y:S07]  /*7190*/  LDSM.16.M88.4 R160, [R100+0x18900] ;  /* 0x0189000064a0783b */ /* 0x000e6e0000000200 */
[C---:B------:R-:W-:Y:S08]  /*71a0*/  HMMA.16816.F32 R44, R224.reuse, R172, R44 ;  /* 0x000000ace02c723c */ /* 0x040ff0000000182c */
[----:B------:R-:W-:Y:S08]  /*71b0*/  HMMA.16816.F32 R48, R224, R174, R48 ;  /* 0x000000aee030723c */ /* 0x000ff00000001830 */
[C---:B----4-:R-:W-:Y:S08]  /*71c0*/  HMMA.16816.F32 R4, R228.reuse, R180, R4 ;  /* 0x000000b4e404723c */ /* 0x050ff00000001804 */
[C---:B------:R-:W-:Y:S08]  /*71d0*/  HMMA.16816.F32 R8, R228.reuse, R182, R8 ;  /* 0x000000b6e408723c */ /* 0x040ff00000001808 */
[C---:B--2---:R-:W-:Y:S08]  /*71e0*/  HMMA.16816.F32 R12, R228.reuse, R164, R12 ;  /* 0x000000a4e40c723c */ /* 0x044ff0000000180c */
[C---:B------:R-:W-:Y:S08]  /*71f0*/  HMMA.16816.F32 R16, R228.reuse, R166, R16 ;  /* 0x000000a6e410723c */ /* 0x040ff00000001810 */
[C---:B---3--:R-:W-:Y:S08]  /*7200*/  HMMA.16816.F32 R20, R228.reuse, R168, R20 ;  /* 0x000000a8e414723c */ /* 0x048ff00000001814 */
[C---:B------:R-:W-:Y:S08]  /*7210*/  HMMA.16816.F32 R24, R228.reuse, R170, R24 ;  /* 0x000000aae418723c */ /* 0x040ff00000001818 */
[C---:B------:R-:W-:Y:S08]  /*7220*/  HMMA.16816.F32 R28, R228.reuse, R188, R28 ;  /* 0x000000bce41c723c */ /* 0x040ff0000000181c */
[C---:B------:R-:W-:Y:S08]  /*7230*/  HMMA.16816.F32 R32, R228.reuse, R190, R32 ;  /* 0x000000bee420723c */ /* 0x040ff00000001820 */
[C---:B------:R-:W-:Y:S08]  /*7240*/  HMMA.16816.F32 R36, R228.reuse, R192, R36 ;  /* 0x000000c0e424723c */ /* 0x040ff00000001824 */
        /* <DEDUP_REMOVED lines=34> */
[----:B------:R-:W-:Y:S01]  /*7470*/  MUFU.TANH R164, R10 ;  /* 0x0000000a00a47308 */ /* 0x000fe20000002400 */
[----:B--2---:R-:W-:Y:S09]  /*7480*/  FMNMX.FTZ R2, R166, R2, !PT ;  /* 0x00000002a6027209 */ /* 0x004ff20007810000 */
[----:B------:R2:W-:Y:S10]  /*7490*/  MUFU.TANH R165, R11 ;  /* 0x0000000b00a57308 */ /* 0x0005f40000002400 */
[----:B------:R-:W4:Y:S10]  /*74a0*/  MUFU.TANH R162, R12 ;  /* 0x0000000c00a27308 */ /* 0x000f340000002400 */
[----:B------:R-:W5:Y:S01]  /*74b0*/  MUFU.TANH R163, R13 ;  /* 0x0000000d00a37308 */ /* 0x000f620000002400 */
[C---:B-1----:R-:W-:Y:S01]  /*74c0*/  HMMA.16816.F32 R20, R232.reuse, R4, R20 ;  /* 0x00000004e814723c */ /* 0x042fe20000001814 */
[----:B--2---:R-:W1:Y:S08]  /*74d0*/  LDSM.16.M88.4 R8, [R100+0x19900] ;  /* 0x019900006408783b */ /* 0x004e700000000200 */
[----:B------:R-:W-:Y:S01]  /*74e0*/  MUFU.TANH R173, R14 ;  /* 0x0000000e00ad7308 */ /* 0x000fe20000002400 */
[C---:B------:R-:W-:Y:S01]  /*74f0*/  HMMA.16816.F32 R24, R232.reuse, R6, R24 ;  /* 0x00000006e818723c */ /* 0x040fe20000001818 */
[----:B------:R-:W2:Y:S08]  /*7500*/  LDSM.16.M88.4 R4, [R100+0x1a100] ;  /* 0x01a100006404783b */ /* 0x000eb00000000200 */
[----:B------:R1:W-:Y:S05]  /*7510*/  MUFU.TANH R175, R15 ;  /* 0x0000000f00af7308 */ /* 0x0003ea0000002400 */
[----:B------:R-:W-:Y:S02]  /*7520*/  FMUL.FTZ R21, R21, c[0x0][0x320] ;  /* 0x0000c80015157a20 */ /* 0x000fe40000410000 */
[----:B------:R-:W-:Y:S03]  /*7530*/  FMUL.FTZ R22, R22, c[0x0][0x320] ;  /* 0x0000c80016167a20 */ /* 0x000fe60000410000 */
[----:B------:R-:W2:Y:S01]  /*7540*/  MUFU.TANH R171, R16 ;  /* 0x0000001000ab7308 */ /* 0x000ea20000002400 */
        /* <DEDUP_REMOVED lines=10> */
[----:B------:R3:W1:Y:S01]  /*75f0*/  LDSM.16.M88.4 R8, [R100+0x1a900] ;  /* 0x01a900006408783b */ /* 0x0006620000000200 */
[----:B------:R-:W-:Y:S06]  /*7600*/  DEPBAR.LE SB0, 0x2 ;  /* 0x000080800000791a */ /* 0x000fec0000000000 */
[C---:B--2---:R-:W-:Y:S01]  /*7610*/  HMMA.16816.F32 R36, R232.reuse, R4, R36 ;  /* 0x00000004e824723c */ /* 0x044fe20000001824 */
[----:B------:R-:W2:Y:S01]  /*7620*/  MUFU.TANH R172, R17 ;  /* 0x0000001100ac7308 */ /* 0x000ea20000002400 */
[----:B------:R-:W-:Y:S06]  /*7630*/  BAR.SYNC.DEFER_BLOCKING 0x0 ;  /* 0x0000000000007b1d */ /* 0x000fec0000010000 */
[C---:B------:R-:W-:Y:S04]  /*7640*/  HMMA.16816.F32 R40, R232.reuse, R6, R40 ;  /* 0x00000006e828723c */ /* 0x040fe80000001828 */
[----:B------:R-:W-:Y:S02]  /*7650*/  FMUL.FTZ R28, R28, c[0x0][0x320] ;  /* 0x0000c8001c1c7a20 */ /* 0x000fe40000410000 */
[----:B------:R-:W-:Y:S01]  /*7660*/  FMUL.FTZ R29, R29, c[0x0][0x320] ;  /* 0x0000c8001d1d7a20 */ /* 0x000fe20000410000 */
[----:B---3--:R-:W-:Y:S01]  /*7670*/  FMNMX.FTZ R100, R102, R2, !PT ;  /* 0x0000000266647209 */ /* 0x008fe20007810000 */
[----:B------:R-:W-:Y:S04]  /*7680*/  FMUL.FTZ R30, R30, c[0x0][0x320] ;  /* 0x0000c8001e1e7a20 */ /* 0x000fe80000410000 */
[----:B----4-:R-:W-:Y:S01]  /*7690*/  FMNMX.FTZ R100, R162, R100, !PT ;  /* 0x00000064a2647209 */ /* 0x010fe20007810000 */
[----:B------:R-:W-:Y:S01]  /*76a0*/  FMUL.FTZ R31, R31, c[0x0][0x320] ;  /* 0x0000c8001f1f7a20 */ /* 0x000fe20000410000 */
[----:B------:R-:W-:Y:S01]  /*76b0*/  FMNMX.FTZ R2, R164, R3, !PT ;  /* 0x00000003a4027209 */ /* 0x000fe20007810000 */
[----:B------:R-:W-:Y:S01]  /*76c0*/  FMUL.FTZ R32, R32, c[0x0][0x320] ;  /* 0x0000c80020207a20 */ /* 0x000fe20000410000 */
[----:B-----5:R-:W-:Y:S01]  /*76d0*/  FMNMX.FTZ R100, R163, R100, !PT ;  /* 0x00000064a3647209 */ /* 0x020fe20007810000 */
[----:B------:R-:W-:Y:S01]  /*76e0*/  FMUL.FTZ R36, R36, c[0x0][0x320] ;  /* 0x0000c80024247a20 */ /* 0x000fe20000410000 */
[----:B------:R-:W3:Y:S01]  /*76f0*/  MUFU.TANH R177, R20 ;  /* 0x0000001400b17308 */ /* 0x000ee20000002400 */
[----:B------:R-:W-:Y:S01]  /*7700*/  LDSM.16.MT88.4 R12, [R103+UR4+0x100] ;  /* 0x00010004670c783b */ /* 0x000fe20008004200 */
[----:B------:R-:W-:Y:S01]  /*7710*/  FMNMX.FTZ R100, R171, R100, !PT ;  /* 0x00000064ab647209 */ /* 0x000fe20007810000 */
[----:B------:R-:W-:Y:S01]  /*7720*/  FMUL.FTZ R37, R37, c[0x0][0x320] ;  /* 0x0000c80025257a20 */ /* 0x000fe20000410000 */
[----:B------:R-:W-:Y:S01]  /*7730*/  FMNMX.FTZ R2, R165, R2, !PT ;  /* 0x00000002a5027209 */ /* 0x000fe20007810000 */
[----:B------:R-:W-:Y:S01]  /*7740*/  FMUL.FTZ R38, R38, c[0x0][0x320] ;  /* 0x0000c80026267a20 */ /* 0x000fe20000410000 */
[----:B--2---:R-:W-:Y:S01]  /*7750*/  FMNMX.FTZ R100, R172, R100, !PT ;  /* 0x00000064ac647209 */ /* 0x004fe20007810000 */
[C---:B-1----:R-:W-:Y:S03]  /*7760*/  HMMA.16816.F32 R44, R232.reuse, R8, R44 ;  /* 0x00000008e82c723c */ /* 0x042fe6000000182c */
[----:B------:R-:W1:Y:S01]  /*7770*/  MUFU.TANH R178, R24 ;  /* 0x0000001800b27308 */ /* 0x000e620000002400 */
[----:B------:R-:W-:Y:S01]  /*7780*/  FMUL.FTZ R33, R33, c[0x0][0x320] ;  /* 0x0000c80021217a20 */ /* 0x000fe20000410000 */
[----:B------:R-:W-:Y:S01]  /*7790*/  FMNMX.FTZ R2, R173, R2, !PT ;  /* 0x00000002ad027209 */ /* 0x000fe20007810000 */
[----:B------:R-:W-:Y:S02]  /*77a0*/  FMUL.FTZ R39, R39, c[0x0][0x320] ;  /* 0x0000c80027277a20 */ /* 0x000fe40000410000 */
[----:B------:R-:W-:Y:S04]  /*77b0*/  HMMA.16816.F32 R48, R232, R10, R48 ;  /* 0x0000000ae830723c */ /* 0x000fe80000001830 */
[----:B------:R-:W-:Y:S01]  /*77c0*/  FMUL.FTZ R40, R40, c[0x0][0x320] ;  /* 0x0000c80028287a20 */ /* 0x000fe20000410000 */
[----:B------:R-:W2:Y:S01]  /*77d0*/  MUFU.TANH R180, R25 ;  /* 0x0000001900b47308 */ /* 0x000ea20000002400 */
[----:B------:R-:W-:Y:S01]  /*77e0*/  FMUL.FTZ R41, R41, c[0x0][0x320] ;  /* 0x0000c80029297a20 */ /* 0x000fe20000410000 */
[----:B------:R-:W-:Y:S01]  /*77f0*/  FMNMX.FTZ R2, R175, R2, !PT ;  /* 0x00000002af027209 */ /* 0x000fe20007810000 */
[----:B------:R-:W-:Y:S01]  /*7800*/  FMUL.FTZ R34, R34, c[0x0][0x320] ;  /* 0x0000c80022227a20 */ /* 0x000fe20000410000 */
[----:B---3--:R-:W-:Y:S03]  /*7810*/  FMNMX.FTZ R100, R177, R100, !PT ;  /* 0x00000064b1647209 */ /* 0x008fe60007810000 */
[----:B------:R-:W-:Y:S01]  /*7820*/  FMUL.FTZ R35, R35, c[0x0][0x320] ;  /* 0x0000c80023237a20 */ /* 0x000fe20000410000 */
[----:B------:R-:W-:Y:S01]  /*7830*/  FMNMX.FTZ R100, R179, R100, !PT ;  /* 0x00000064b3647209 */ /* 0x000fe20007810000 */
[----:B------:R-:W-:Y:S01]  /*7840*/  FMUL.FTZ R42, R42, c[0x0][0x320] ;  /* 0x0000c8002a2a7a20 */ /* 0x000fe20000410000 */
[----:B------:R-:W3:Y:S01]  /*7850*/  MUFU.TANH R189, R28 ;  /* 0x0000001c00bd7308 */ /* 0x000ee20000002400 */
[----:B------:R-:W-:Y:S02]  /*7860*/  FMUL.FTZ R44, R44, c[0x0][0x320] ;  /* 0x0000c8002c2c7a20 */ /* 0x000fe40000410000 */
[----:B------:R-:W-:Y:S01]  /*7870*/  FMUL.FTZ R45, R45, c[0x0][0x320] ;  /* 0x0000c8002d2d7a20 */ /* 0x000fe20000410000 */
[----:B-1----:R-:W-:Y:S01]  /*7880*/  FMNMX.FTZ R100, R178, R100, !PT ;  /* 0x00000064b2647209 */ /* 0x002fe20007810000 */
[----:B------:R-:W-:Y:S02]  /*7890*/  FMUL.FTZ R43, R43, c[0x0][0x320] ;  /* 0x0000c8002b2b7a20 */ /* 0x000fe40000410000 */
[----:B------:R-:W-:Y:S02]  /*78a0*/  FMUL.FTZ R46, R46, c[0x0][0x320] ;  /* 0x0000c8002e2e7a20 */ /* 0x000fe40000410000 */
[----:B------:R-:W-:Y:S01]  /*78b0*/  FMUL.FTZ R48, R48, c[0x0][0x320] ;  /* 0x0000c80030307a20 */ /* 0x000fe20000410000 */
[----:B------:R-:W1:Y:S01]  /*78c0*/  MUFU.TANH R191, R29 ;  /* 0x0000001d00bf7308 */ /* 0x000e620000002400 */
[----:B------:R-:W-:Y:S02]  /*78d0*/  FMUL.FTZ R49, R49, c[0x0][0x320] ;  /* 0x0000c80031317a20 */ /* 0x000fe40000410000 */
[----:B------:R-:W-:Y:S01]  /*78e0*/  FMUL.FTZ R47, R47, c[0x0][0x320] ;  /* 0x0000c8002f2f7a20 */ /* 0x000fe20000410000 */
[----:B--2---:R-:W-:Y:S01]  /*78f0*/  FMNMX.FTZ R100, R180, R100, !PT ;  /* 0x00000064b4647209 */ /* 0x004fe20007810000 */
[----:B------:R-:W-:Y:S02]  /*7900*/  FMUL.FTZ R50, R50, c[0x0][0x320] ;  /* 0x0000c80032327a20 */ /* 0x000fe40000410000 */
[----:B------:R-:W-:Y:S03]  /*7910*/  FMUL.FTZ R51, R51, c[0x0][0x320] ;  /* 0x0000c80033337a20 */ /* 0x000fe60000410000 */
[----:B------:R-:W2:Y:S01]  /*7920*/  MUFU.TANH R190, R32 ;  /* 0x0000002000be7308 */ /* 0x000ea20000002400 */
[----:B---3--:R-:W-:Y:S09]  /*7930*/  FMNMX.FTZ R100, R189, R100, !PT ;  /* 0x00000064bd647209 */ /* 0x008ff20007810000 */
[----:B------:R-:W3:Y:S01]  /*7940*/  MUFU.TANH R245, R33 ;  /* 0x0000002100f57308 */ /* 0x000ee20000002400 */
[----:B-1----:R-:W-:Y:S09]  /*7950*/  FMNMX.FTZ R100, R191, R100, !PT ;  /* 0x00000064bf647209 */ /* 0x002ff20007810000 */
[----:B------:R-:W1:Y:S01]  /*7960*/  MUFU.TANH R16, R36 ;  /* 0x0000002400107308 */ /* 0x000e620000002400 */
[----:B--2---:R-:W-:Y:S09]  /*7970*/  FMNMX.FTZ R100, R190, R100, !PT ;  /* 0x00000064be647209 */ /* 0x004ff20007810000 */
        /* <DEDUP_REMOVED lines=17> */
[----:B--2---:R-:W-:Y:S05]  /*7a90*/  FMNMX.FTZ R100, R237, R100, !PT ;  /* 0x00000064ed647209 */ /* 0x004fea0007810000 */
[----:B------:R-:W2:Y:S04]  /*7aa0*/  SHFL.BFLY PT, R4, R100, 0x2, 0x1f ;  /* 0x0c401f0064047f89 */ /* 0x000ea800000e0000 */
[----:B------:R-:W4:Y:S01]  /*7ab0*/  MUFU.TANH R183, R23 ;  /* 0x0000001700b77308 */ /* 0x000f220000002400 */
[----:B---3--:R-:W-:Y:S09]  /*7ac0*/  FMNMX.FTZ R2, R174, R2, !PT ;  /* 0x00000002ae027209 */ /* 0x008ff20007810000 */
[----:B------:R-:W3:Y:S01]  /*7ad0*/  MUFU.TANH R181, R26 ;  /* 0x0000001a00b57308 */ /* 0x000ee20000002400 */
[----:B-1----:R-:W-:Y:S04]  /*7ae0*/  FMNMX.FTZ R2, R176, R2, !PT ;  /* 0x00000002b0027209 */ /* 0x002fe80007810000 */
[----:B------:R-:W-:Y:S05]  /*7af0*/  FMNMX.FTZ R2, R182, R2, !PT ;  /* 0x00000002b6027209 */ /* 0x000fea0007810000 */
[----:B------:R-:W1:Y:S01]  /*7b00*/  MUFU.TANH R188, R27 ;  /* 0x0000001b00bc7308 */ /* 0x000e620000002400 */
[----:B--2---:R-:W-:Y:S02]  /*7b10*/  FMNMX.FTZ R100, R100, R4, !PT ;  /* 0x0000000464647209 */ /* 0x004fe40007810000 */
[----:B----4-:R-:W-:Y:S03]  /*7b20*/  FMNMX.FTZ R2, R183, R2, !PT ;  /* 0x00000002b7027209 */ /* 0x010fe60007810000 */
[----:B------:R-:W2:Y:S04]  /*7b30*/  SHFL.BFLY PT, R4, R100, 0x1, 0x1f ;  /* 0x0c201f0064047f89 */ /* 0x000ea800000e0000 */
[----:B------:R-:W4:Y:S01]  /*7b40*/  MUFU.TANH R252, R30 ;  /* 0x0000001e00fc7308 */ /* 0x000f220000002400 */
[----:B---3--:R-:W-:Y:S09]  /*7b50*/  FMNMX.FTZ R2, R181, R2, !PT ;  /* 0x00000002b5027209 */ /* 0x008ff20007810000 */
[----:B------:R-:W3:Y:S01]  /*7b60*/  MUFU.TANH R25, R31 ;  /* 0x0000001f00197308 */ /* 0x000ee20000002400 */
[----:B-1----:R-:W-:Y:S09]  /*7b70*/  FMNMX.FTZ R2, R188, R2, !PT ;  /* 0x00000002bc027209 */ /* 0x002ff20007810000 */
[----:B------:R-:W1:Y:S01]  /*7b80*/  MUFU.TANH R24, R34 ;  /* 0x0000002200187308 */ /* 0x000e620000002400 */
[----:B--2---:R-:W-:Y:S02]  /*7b90*/  FMNMX.FTZ R100, R100, R4, !PT ;  /* 0x0000000464647209 */ /* 0x004fe40007810000 */
[----:B----4-:R-:W-:Y:S03]  /*7ba0*/  FMNMX.FTZ R2, R252, R2, !PT ;  /* 0x00000002fc027209 */ /* 0x010fe60007810000 */
[C---:B------:R-:W-:Y:S02]  /*7bb0*/  FMUL.FTZ R160, R100.reuse, c[0x0][0x2d0] ;  /* 0x0000b40064a07a20 */ /* 0x040fe40000410000 */
[----:B------:R-:W-:Y:S02]  /*7bc0*/  FADD.FTZ R0, -R100, R0 ;  /* 0x0000000064007221 */ /* 0x000fe40000010100 */
[----:B------:R-:W2:Y:S01]  /*7bd0*/  MUFU.TANH R248, R35 ;  /* 0x0000002300f87308 */ /* 0x000ea20000002400 */
[--C-:B------:R-:W-:Y:S02]  /*7be0*/  FFMA.FTZ R4, R169, c[0x0][0x2d0], -R160.reuse ;  /* 0x0000b400a9047a23 */ /* 0x100fe400000108a0 */
[----:B------:R-:W-:Y:S01]  /*7bf0*/  FMUL.FTZ R0, R0, c[0x0][0x2d0] ;  /* 0x0000b40000007a20 */ /* 0x000fe20000410000 */
[----:B---3--:R-:W-:Y:S01]  /*7c00*/  FMNMX.FTZ R2, R25, R2, !PT ;  /* 0x0000000219027209 */ /* 0x008fe20007810000 */
[----:B------:R-:W-:Y:S05]  /*7c10*/  LDSM.16.MT88.4 R28, [R241+UR4+0x100] ;  /* 0x00010004f11c783b */ /* 0x000fea0008004200 */
[----:B------:R-:W3:Y:S01]  /*7c20*/  MUFU.TANH R194, R38 ;  /* 0x0000002600c27308 */ /* 0x000ee20000002400 */
[----:B-1----:R-:W-:Y:S09]  /*7c30*/  FMNMX.FTZ R2, R24, R2, !PT ;  /* 0x0000000218027209 */ /* 0x002ff20007810000 */
[----:B------:R-:W1:Y:S01]  /*7c40*/  MUFU.TANH R195, R39 ;  /* 0x0000002700c37308 */ /* 0x000e620000002400 */
[----:B--2---:R-:W-:Y:S09]  /*7c50*/  FMNMX.FTZ R2, R248, R2, !PT ;  /* 0x00000002f8027209 */ /* 0x004ff20007810000 */
[----:B------:R-:W2:Y:S01]  /*7c60*/  MUFU.TANH R247, R42 ;  /* 0x0000002a00f77308 */ /* 0x000ea20000002400 */
[----:B---3--:R-:W-:Y:S09]  /*7c70*/  FMNMX.FTZ R2, R194, R2, !PT ;  /* 0x00000002c2027209 */ /* 0x008ff20007810000 */
[----:B------:R3:W-:Y:S01]  /*7c80*/  MUFU.EX2 R249, R4 ;  /* 0x0000000400f97308 */ /* 0x0007e20000000800 */
[----:B-1----:R-:W-:Y:S09]  /*7c90*/  FMNMX.FTZ R2, R195, R2, !PT ;  /* 0x00000002c3027209 */ /* 0x002ff20007810000 */
[----:B------:R-:W1:Y:S01]  /*7ca0*/  MUFU.TANH R18, R43 ;  /* 0x0000002b00127308 */ /* 0x000e620000002400 */
[----:B--2---:R-:W-:Y:S09]  /*7cb0*/  FMNMX.FTZ R2, R247, R2, !PT ;  /* 0x00000002f7027209 */ /* 0x004ff20007810000 */
[----:B------:R-:W2:Y:S01]  /*7cc0*/  MUFU.TANH R204, R46 ;  /* 0x0000002e00cc7308 */ /* 0x000ea20000002400 */
[--C-:B---3--:R-:W-:Y:S09]  /*7cd0*/  FFMA.FTZ R4, R167, c[0x0][0x2d0], -R160.reuse ;  /* 0x0000b400a7047a23 */ /* 0x108ff200000108a0 */
[----:B------:R-:W3:Y:S01]  /*7ce0*/  MUFU.TANH R207, R47 ;  /* 0x0000002f00cf7308 */ /* 0x000ee20000002400 */
[----:B-1----:R-:W-:Y:S02]  /*7cf0*/  FMNMX.FTZ R2, R18, R2, !PT ;  /* 0x0000000212027209 */ /* 0x002fe40007810000 */
[----:B------:R-:W-:Y:S07]  /*7d00*/  MOV R167, R18 ;  /* 0x0000001200a77202 */ /* 0x000fee0000000f00 */
[----:B------:R-:W1:Y:S01]  /*7d10*/  MUFU.TANH R238, R50 ;  /* 0x0000003200ee7308 */ /* 0x000e620000002400 */
[----:B--2---:R-:W-:Y:S09]  /*7d20*/  FMNMX.FTZ R2, R204, R2, !PT ;  /* 0x00000002cc027209 */ /* 0x004ff20007810000 */
[----:B------:R-:W2:Y:S01]  /*7d30*/  MUFU.TANH R19, R51 ;  /* 0x0000003300137308 */ /* 0x000ea20000002400 */
[----:B---3--:R-:W-:Y:S01]  /*7d40*/  FMNMX.FTZ R2, R207, R2, !PT ;  /* 0x00000002cf027209 */ /* 0x008fe20007810000 */
[----:B------:R-:W-:Y:S08]  /*7d50*/  LDSM.16.MT88.4 R44, [R103+UR4+0x3100] ;  /* 0x00310004672c783b */ /* 0x000ff00008004200 */
[----:B------:R3:W-:Y:S01]  /*7d60*/  MUFU.EX2 R236, R4 ;  /* 0x0000000400ec7308 */ /* 0x0007e20000000800 */
[----:B-1----:R-:W-:Y:S04]  /*7d70*/  FMNMX.FTZ R2, R238, R2, !PT ;  /* 0x00000002ee027209 */ /* 0x002fe80007810000 */
[----:B--2---:R-:W-:Y:S02]  /*7d80*/  FMNMX.FTZ R2, R19, R2, !PT ;  /* 0x0000000213027209 */ /* 0x004fe40007810000 */
[----:B------:R-:W-:Y:S02]  /*7d90*/  MOV R169, R19 ;  /* 0x0000001300a97202 */ /* 0x000fe40000000f00 */
[----:B------:R-:W-:Y:S01]  /*7da0*/  MOV R51, R24 ;  /* 0x0000001800337202 */ /* 0x000fe20000000f00 */
[----:B------:R-:W1:Y:S01]  /*7db0*/  SHFL.BFLY PT, R3, R2, 0x2, 0x1f ;  /* 0x0c401f0002037f89 */ /* 0x000e6200000e0000 */
[--C-:B---3--:R-:W-:Y:S01]  /*7dc0*/  FFMA.FTZ R4, R166, c[0x0][0x2d0], -R160.reuse ;  /* 0x0000b400a6047a23 */ /* 0x108fe200000108a0 */
[----:B------:R-:W-:Y:S03]  /*7dd0*/  MOV R166, R17 ;  /* 0x0000001100a67202 */ /* 0x000fe60000000f00 */
[----:B------:R2:W-:Y:S01]  /*7de0*/  MUFU.EX2 R239, R4 ;  /* 0x0000000400ef7308 */ /* 0x0005e20000000800 */
[----:B-1----:R-:W-:Y:S05]  /*7df0*/  FMNMX.FTZ R2, R2, R3, !PT ;  /* 0x0000000302027209 */ /* 0x002fea0007810000 */
[----:B------:R-:W1:Y:S01]  /*7e00*/  SHFL.BFLY PT, R3, R2, 0x1, 0x1f ;  /* 0x0c201f0002037f89 */ /* 0x000e6200000e0000 */
[--C-:B--2---:R-:W-:Y:S01]  /*7e10*/  FFMA.FTZ R4, R102, c[0x0][0x2d0], -R160.reuse ;  /* 0x0000b40066047a23 */ /* 0x104fe200000108a0 */
[----:B------:R-:W-:Y:S03]  /*7e20*/  IADD3 R102, R103, UR4, RZ ;  /* 0x0000000467667c10 */ /* 0x000fe6000fffe0ff */
[----:B------:R2:W-:Y:S01]  /*7e30*/  MUFU.EX2 R20, R4 ;  /* 0x0000000400147308 */ /* 0x0005e20000000800 */
[----:B------:R-:W-:Y:S02]  /*7e40*/  IADD3 R102, R243, R102, RZ ;  /* 0x00000066f3667210 */ /* 0x000fe40007ffe0ff */
[----:B-1----:R-:W-:Y:S07]  /*7e50*/  FMNMX.FTZ R3, R2, R3, !PT ;  /* 0x0000000302037209 */ /* 0x002fee0007810000 */
[----:B------:R1:W3:Y:S01]  /*7e60*/  MUFU.EX2 R2, R0 ;  /* 0x0000000000027308 */ /* 0x0002e20000000800 */
[C---:B------:R-:W-:Y:S04]  /*7e70*/  FMUL.FTZ R161, R3.reuse, c[0x0][0x2d0] ;  /* 0x0000b40003a17a20 */ /* 0x040fe80000410000 */
[----:B--2---:R-:W-:Y:S01]  /*7e80*/  FFMA.FTZ R4, R170, c[0x0][0x2d0], -R161 ;  /* 0x0000b400aa047a23 */ /* 0x004fe200000108a1 */
[----:B------:R-:W-:Y:S04]  /*7e90*/  MOV R170, R16 ;  /* 0x0000001000aa7202 */ /* 0x000fe80000000f00 */
[----:B------:R2:W-:Y:S01]  /*7ea0*/  MUFU.EX2 R251, R4 ;  /* 0x0000000400fb7308 */ /* 0x0005e20000000800 */
[----:B-1----:R-:W-:Y:S01]  /*7eb0*/  FADD.FTZ R0, -R3, R101 ;  /* 0x0000006503007221 */ /* 0x002fe20000010100 */
[----:B------:R-:W-:Y:S01]  /*7ec0*/  IADD3 R101, R241, UR4, RZ ;  /* 0x00000004f1657c10 */ /* 0x000fe2000fffe0ff */
[----:B---3--:R-:W-:Y:S02]  /*7ed0*/  FMUL.FTZ R5, R2, R105 ;  /* 0x0000006902057220 */ /* 0x008fe40000410000 */
[----:B------:R-:W-:Y:S01]  /*7ee0*/  FMUL.FTZ R0, R0, c[0x0][0x2d0] ;  /* 0x0000b40000007a20 */ /* 0x000fe20000410000 */
[----:B------:R-:W-:Y:S01]  /*7ef0*/  IADD3 R101, R243, R101, RZ ;  /* 0x00000065f3657210 */ /* 0x000fe20007ffe0ff */
[C---:B------:R-:W-:Y:S02]  /*7f00*/  FMUL.FTZ R8, R2.reuse, R108 ;  /* 0x0000006c02087220 */ /* 0x040fe40000410000 */
[----:B------:R-:W-:Y:S02]  /*7f10*/  FMUL.FTZ R9, R2, R109 ;  /* 0x0000006d02097220 */ /* 0x000fe40000410000 */
[----:B------:R-:W1:Y:S01]  /*7f20*/  MUFU.EX2 R0, R0 ;  /* 0x0000000000007308 */ /* 0x000e620000000800 */
[--C-:B--2---:R-:W-:Y:S01]  /*7f30*/  FFMA.FTZ R4, R168, c[0x0][0x2d0], -R161.reuse ;  /* 0x0000b400a8047a23 */ /* 0x104fe200000108a1 */
[----:B------:R-:W-:Y:S01]  /*7f40*/  MOV R168, R252 ;  /* 0x000000fc00a87202 */ /* 0x000fe20000000f00 */
[C---:B------:R-:W-:Y:S01]  /*7f50*/  FMUL.FTZ R16, R2.reuse, R116 ;  /* 0x0000007402107220 */ /* 0x040fe20000410000 */
[----:B------:R-:W-:Y:S01]  /*7f60*/  LDSM.16.MT88.4 R36, [R101+0x100] ;  /* 0x000100006524783b */ /* 0x000fe20000004200 */
[C---:B------:R-:W-:Y:S02]  /*7f70*/  FMUL.FTZ R17, R2.reuse, R117 ;  /* 0x0000007502117220 */ /* 0x040fe40000410000 */
[C---:B------:R-:W-:Y:S02]  /*7f80*/  FMUL.FTZ R24, R2.reuse, R124 ;  /* 0x0000007c02187220 */ /* 0x040fe40000410000 */
[C---:B------:R-:W-:Y:S01]  /*7f90*/  FMUL.FTZ R32, R2.reuse, R132 ;  /* 0x0000008402207220 */ /* 0x040fe20000410000 */
[----:B------:R-:W2:Y:S01]  /*7fa0*/  MUFU.EX2 R250, R4 ;  /* 0x0000000400fa7308 */ /* 0x000ea20000000800 */
[C---:B------:R-:W-:Y:S02]  /*7fb0*/  FMUL.FTZ R33, R2.reuse, R133 ;  /* 0x0000008502217220 */ /* 0x040fe40000410000 */
        /* <DEDUP_REMOVED lines=10> */
[----:B------:R-:W-:Y:S01]  /*8060*/  FMUL.FTZ R53, R2, R53 ;  /* 0x0000003502357220 */ /* 0x000fe20000410000 */
[----:B------:R-:W-:Y:S01]  /*8070*/  MOV R148, R170 ;  /* 0x000000aa00947202 */ /* 0x000fe20000000f00 */
[C---:B-1----:R-:W-:Y:S01]  /*8080*/  FMUL.FTZ R6, R0.reuse, R106 ;  /* 0x0000006a00067220 */ /* 0x042fe20000410000 */
[----:B------:R-:W-:Y:S01]  /*8090*/  MOV R170, R205 ;  /* 0x000000cd00aa7202 */ /* 0x000fe20000000f00 */
[C---:B------:R-:W-:Y:S02]  /*80a0*/  FMUL.FTZ R7, R0.reuse, R107 ;  /* 0x0000006b00077220 */ /* 0x040fe40000410000 */
[C---:B------:R-:W-:Y:S02]  /*80b0*/  FMUL.FTZ R10, R0.reuse, R110 ;  /* 0x0000006e000a7220 */ /* 0x040fe40000410000 */
[C---:B------:R-:W-:Y:S02]  /*80c0*/  FMUL.FTZ R11, R0.reuse, R111 ;  /* 0x0000006f000b7220 */ /* 0x040fe40000410000 */
[----:B------:R-:W-:Y:S01]  /*80d0*/  FMUL.FTZ R18, R0, R118 ;  /* 0x0000007600127220 */ /* 0x000fe20000410000 */
[----:B--2---:R-:W-:Y:S01]  /*80e0*/  F2FP.PACK_AB R105, R250, R251 ;  /* 0x000000fbfa69723e */ /* 0x004fe200000000ff */
[--C-:B------:R-:W-:Y:S01]  /*80f0*/  FFMA.FTZ R4, R164, c[0x0][0x2d0], -R161.reuse ;  /* 0x0000b400a4047a23 */ /* 0x100fe200000108a1 */
[----:B------:R-:W-:Y:S01]  /*8100*/  MOV R164, R249 ;  /* 0x000000f900a47202 */ /* 0x000fe20000000f00 */
[C---:B------:R-:W-:Y:S01]  /*8110*/  FMUL.FTZ R19, R0.reuse, R119 ;  /* 0x0000007700137220 */ /* 0x040fe20000410000 */
[----:B------:R-:W-:Y:S01]  /*8120*/  LDSM.16.MT88.4 R108, [R102+0x3100] ;  /* 0x00310000666c783b */ /* 0x000fe20000004200 */
[----:B------:R1:W-:Y:S01]  /*8130*/  MUFU.EX2 R249, R4 ;  /* 0x0000000400f97308 */ /* 0x0003e20000000800 */
[C---:B------:R-:W-:Y:S02]  /*8140*/  FMUL.FTZ R26, R0.reuse, R126 ;  /* 0x0000007e001a7220 */ /* 0x040fe40000410000 */
[C---:B------:R-:W-:Y:S02]  /*8150*/  FMUL.FTZ R27, R0.reuse, R127 ;  /* 0x0000007f001b7220 */ /* 0x040fe40000410000 */
[C---:B------:R-:W-:Y:S02]  /*8160*/  FMUL.FTZ R34, R0.reuse, R134 ;  /* 0x0000008600227220 */ /* 0x040fe40000410000 */
[C---:B------:R-:W-:Y:S01]  /*8170*/  FMUL.FTZ R35, R0.reuse, R135 ;  /* 0x0000008700237220 */ /* 0x040fe20000410000 */
[----:B------:R-:W-:Y:S01]  /*8180*/  LDSM.16.MT88.4 R116, [R101+0x3100] ;  /* 0x003100006574783b */ /* 0x000fe20000004200 */
[C---:B------:R-:W-:Y:S01]  /*8190*/  FMUL.FTZ R42, R0.reuse, R142 ;  /* 0x0000008e002a7220 */ /* 0x040fe20000410000 */
[----:B------:R-:W-:Y:S01]  /*81a0*/  MOV R142, R247 ;  /* 0x000000f7008e7202 */ /* 0x000fe20000000f00 */
[C---:B------:R-:W-:Y:S01]  /*81b0*/  FMUL.FTZ R43, R0.reuse, R143 ;  /* 0x0000008f002b7220 */ /* 0x040fe20000410000 */
[----:B------:R-:W-:Y:S01]  /*81c0*/  MOV R143, R193 ;  /* 0x000000c1008f7202 */ /* 0x000fe20000000f00 */
[C---:B------:R-:W-:Y:S01]  /*81d0*/  FMUL.FTZ R50, R0.reuse, R150 ;  /* 0x0000009600327220 */ /* 0x040fe20000410000 */
[----:B------:R-:W-:Y:S01]  /*81e0*/  MOV R150, R51 ;  /* 0x0000003300967202 */ /* 0x000fe20000000f00 */
[C---:B------:R-:W-:Y:S01]  /*81f0*/  FMUL.FTZ R51, R0.reuse, R151 ;  /* 0x0000009700337220 */ /* 0x040fe20000410000 */
[----:B------:R-:W-:Y:S01]  /*8200*/  LDSM.16.MT88.4 R132, [R102+0x3900] ;  /* 0x003900006684783b */ /* 0x000fe20000004200 */
[C---:B------:R-:W-:Y:S02]  /*8210*/  FMUL.FTZ R54, R0.reuse, R54 ;  /* 0x0000003600367220 */ /* 0x040fe40000410000 */
[----:B------:R-:W-:Y:S02]  /*8220*/  FMUL.FTZ R55, R0, R55 ;  /* 0x0000003700377220 */ /* 0x000fe40000410000 */
[C---:B------:R-:W-:Y:S02]  /*8230*/  FMUL.FTZ R56, R2.reuse, R56 ;  /* 0x0000003802387220 */ /* 0x040fe40000410000 */
[----:B------:R-:W-:Y:S02]  /*8240*/  FMUL.FTZ R57, R2, R57 ;  /* 0x0000003902397220 */ /* 0x000fe40000410000 */
[--C-:B-1----:R-:W-:Y:S01]  /*8250*/  FFMA.FTZ R4, R165, c[0x0][0x2d0], -R161.reuse ;  /* 0x0000b400a5047a23 */ /* 0x102fe200000108a1 */
[----:B------:R-:W-:Y:S01]  /*8260*/  MOV R165, R20 ;  /* 0x0000001400a57202 */ /* 0x000fe20000000f00 */
[C---:B------:R-:W-:Y:S01]  /*8270*/  FMUL.FTZ R58, R0.reuse, R58 ;  /* 0x0000003a003a7220 */ /* 0x040fe20000410000 */
[----:B------:R-:W1:Y:S01]  /*8280*/  LDSM.16.MT88.4 R20, [R102+0x100] ;  /* 0x000100006614783b */ /* 0x000e620000004200 */
[----:B------:R-:W2:Y:S01]  /*8290*/  MUFU.EX2 R252, R4 ;  /* 0x0000000400fc7308 */ /* 0x000ea20000000800 */
[----:B------:R-:W-:Y:S01]  /*82a0*/  F2FP.PACK_AB R106, R165, R239 ;  /* 0x000000efa56a723e */ /* 0x000fe200000000ff */
[----:B------:R-:W-:Y:S02]  /*82b0*/  FMUL.FTZ R59, R0, R59 ;  /* 0x0000003b003b7220 */ /* 0x000fe40000410000 */
[C---:B------:R-:W-:Y:S02]  /*82c0*/  FMUL.FTZ R60, R2.reuse, R60 ;  /* 0x0000003c023c7220 */ /* 0x040fe40000410000 */
        /* <DEDUP_REMOVED lines=8> */
[----:B------:R-:W-:Y:S01]  /*8350*/  FMUL.FTZ R69, R2, R69 ;  /* 0x0000004502457220 */ /* 0x000fe20000410000 */
[----:B--2---:R-:W-:Y:S01]  /*8360*/  F2FP.PACK_AB R107, R252, R249 ;  /* 0x000000f9fc6b723e */ /* 0x004fe200000000ff */
[----:B------:R-:W-:Y:S01]  /*8370*/  FMUL.FTZ R4, R2, R104 ;  /* 0x0000006802047220 */ /* 0x000fe20000410000 */
[----:B------:R-:W-:Y:S01]  /*8380*/  F2FP.PACK_AB R104, R236, R164 ;  /* 0x000000a4ec68723e */ /* 0x000fe200000000ff */
[--C-:B------:R-:W-:Y:S02]  /*8390*/  FFMA.FTZ R124, R176, c[0x0][0x2d0], -R161.reuse ;  /* 0x0000b400b07c7a23 */ /* 0x100fe400000108a1 */
[C---:B------:R-:W-:Y:S02]  /*83a0*/  FMUL.FTZ R70, R0.reuse, R70 ;  /* 0x0000004600467220 */ /* 0x040fe40000410000 */
[----:B------:R-:W-:Y:S02]  /*83b0*/  FMUL.FTZ R71, R0, R71 ;  /* 0x0000004700477220 */ /* 0x000fe40000410000 */
[C---:B------:R-:W-:Y:S05]  /*83c0*/  HMMA.16816.F32 R4, R104.reuse, R12, R4 ;  /* 0x0000000c6804723c */ /* 0x040fea0000001804 */
[C---:B------:R-:W-:Y:S02]  /*83d0*/  FMUL.FTZ R72, R2.reuse, R72 ;  /* 0x0000004802487220 */ /* 0x040fe40000410000 */
[C---:B------:R-:W-:Y:S01]  /*83e0*/  FMUL.FTZ R12, R2.reuse, R112 ;  /* 0x00000070020c7220 */ /* 0x040fe20000410000 */
[C---:B------:R-:W-:Y:S04]  /*83f0*/  HMMA.16816.F32 R8, R104.reuse, R14, R8 ;  /* 0x0000000e6808723c */ /* 0x040fe80000001808 */
[C---:B------:R-:W-:Y:S02]  /*8400*/  FMUL.FTZ R13, R2.reuse, R113 ;  /* 0x00000071020d7220 */ /* 0x040fe40000410000 */
[----:B------:R-:W-:Y:S02]  /*8410*/  FMUL.FTZ R73, R2, R73 ;  /* 0x0000004902497220 */ /* 0x000fe40000410000 */
[C---:B------:R-:W-:Y:S04]  /*8420*/  FMUL.FTZ R14, R0.reuse, R114 ;  /* 0x00000072000e7220 */ /* 0x040fe80000410000 */
[C---:B------:R-:W-:Y:S02]  /*8430*/  FMUL.FTZ R15, R0.reuse, R115 ;  /* 0x00000073000f7220 */ /* 0x040fe40000410000 */
[----:B------:R-:W2:Y:S01]  /*8440*/  LDSM.16.MT88.4 R112, [R241+UR4+0x3100] ;  /* 0x00310004f170783b */ /* 0x000ea20008004200 */
[C---:B------:R-:W-:Y:S02]  /*8450*/  FMUL.FTZ R74, R0.reuse, R74 ;  /* 0x0000004a004a7220 */ /* 0x040fe40000410000 */
[----:B------:R-:W-:Y:S02]  /*8460*/  FMUL.FTZ R75, R0, R75 ;  /* 0x0000004b004b7220 */ /* 0x000fe40000410000 */
[C---:B-1----:R-:W-:Y:S03]  /*8470*/  HMMA.16816.F32 R12, R104.reuse, R20, R12 ;  /* 0x00000014680c723c */ /* 0x042fe6000000180c */
[C---:B------:R-:W-:Y:S02]  /*8480*/  FMUL.FTZ R76, R2.reuse, R76 ;  /* 0x0000004c024c7220 */ /* 0x040fe40000410000 */
[C---:B------:R-:W-:Y:S02]  /*8490*/  FMUL.FTZ R77, R2.reuse, R77 ;  /* 0x0000004d024d7220 */ /* 0x040fe40000410000 */
[C---:B------:R-:W-:Y:S01]  /*84a0*/  FMUL.FTZ R21, R2.reuse, R121 ;  /* 0x0000007902157220 */ /* 0x040fe20000410000 */
[C---:B------:R-:W-:Y:S04]  /*84b0*/  HMMA.16816.F32 R16, R104.reuse, R22, R16 ;  /* 0x000000166810723c */ /* 0x040fe80000001810 */
[C---:B------:R-:W-:Y:S01]  /*84c0*/  FMUL.FTZ R20, R2.reuse, R120 ;  /* 0x0000007802147220 */ /* 0x040fe20000410000 */
[----:B------:R-:W-:Y:S01]  /*84d0*/  MOV R120, R25 ;  /* 0x0000001900787202 */ /* 0x000fe20000000f00 */
[----:B------:R-:W-:Y:S02]  /*84e0*/  FMUL.FTZ R25, R2, R125 ;  /* 0x0000007d02197220 */ /* 0x000fe40000410000 */
[C---:B------:R-:W-:Y:S01]  /*84f0*/  FMUL.FTZ R22, R0.reuse, R122 ;  /* 0x0000007a00167220 */ /* 0x040fe20000410000 */
[----:B------:R-:W-:Y:S03]  /*8500*/  MOV R151, R120 ;  /* 0x0000007800977202 */ /* 0x000fe60000000f00 */
[C---:B------:R-:W-:Y:S02]  /*8510*/  FMUL.FTZ R23, R0.reuse, R123 ;  /* 0x0000007b00177220 */ /* 0x040fe40000410000 */
[----:B------:R-:W-:Y:S01]  /*8520*/  LDSM.16.MT88.4 R120, [R241+UR4+0x900] ;  /* 0x00090004f178783b */ /* 0x000fe20008004200 */
        /* <DEDUP_REMOVED lines=11> */
[----:B------:R-:W-:Y:S01]  /*85e0*/  LDSM.16.MT88.4 R128, [R103+UR4+0x3900] ;  /* 0x003900046780783b */ /* 0x000fe20008004200 */
[----:B------:R-:W-:Y:S02]  /*85f0*/  FMUL.FTZ R83, R0, R83 ;  /* 0x0000005300537220 */ /* 0x000fe40000410000 */
[C---:B------:R-:W-:Y:S02]  /*8600*/  FMUL.FTZ R84, R2.reuse, R84 ;  /* 0x0000005402547220 */ /* 0x040fe40000410000 */
[C---:B------:R-:W-:Y:S03]  /*8610*/  HMMA.16816.F32 R28, R104.reuse, R36, R28 ;  /* 0x00000024681c723c */ /* 0x040fe6000000181c */
[----:B------:R-:W-:Y:S02]  /*8620*/  FMUL.FTZ R85, R2, R85 ;  /* 0x0000005502557220 */ /* 0x000fe40000410000 */
[C---:B------:R-:W-:Y:S02]  /*8630*/  FMUL.FTZ R86, R0.reuse, R86 ;  /* 0x0000005600567220 */ /* 0x040fe40000410000 */
[----:B------:R-:W-:Y:S01]  /*8640*/  FMUL.FTZ R87, R0, R87 ;  /* 0x0000005700577220 */ /* 0x000fe20000410000 */
[C---:B------:R-:W-:Y:S04]  /*8650*/  HMMA.16816.F32 R32, R104.reuse, R38, R32 ;  /* 0x000000266820723c */ /* 0x040fe80000001820 */
[C---:B------:R-:W-:Y:S01]  /*8660*/  FMUL.FTZ R36, R2.reuse, R136 ;  /* 0x0000008802247220 */ /* 0x040fe20000410000 */
[----:B------:R-:W-:Y:S01]  /*8670*/  MOV R136, R239 ;  /* 0x000000ef00887202 */ /* 0x000fe20000000f00 */
[----:B------:R-:W-:Y:S01]  /*8680*/  FMUL.FTZ R37, R2, R137 ;  /* 0x0000008902257220 */ /* 0x000fe20000410000 */
[----:B------:R-:W-:Y:S01]  /*8690*/  MOV R137, R236 ;  /* 0x000000ec00897202 */ /* 0x000fe20000000f00 */
[C---:B------:R-:W-:Y:S01]  /*86a0*/  FMUL.FTZ R38, R0.reuse, R138 ;  /* 0x0000008a00267220 */ /* 0x040fe20000410000 */
[----:B------:R-:W-:Y:S01]  /*86b0*/  MOV R138, R237 ;  /* 0x000000ed008a7202 */ /* 0x000fe20000000f00 */
[----:B------:R1:W-:Y:S02]  /*86c0*/  MUFU.EX2 R236, R124 ;  /* 0x0000007c00ec7308 */ /* 0x0003e40000000800 */
[----:B------:R-:W-:Y:S01]  /*86d0*/  FMUL.FTZ R39, R0, R139 ;  /* 0x0000008b00277220 */ /* 0x000fe20000410000 */
[----:B------:R-:W-:Y:S01]  /*86e0*/  MOV R139, R169 ;  /* 0x000000a9008b7202 */ /* 0x000fe20000000f00 */
[C---:B------:R-:W-:Y:S01]  /*86f0*/  FMUL.FTZ R88, R2.reuse, R88 ;  /* 0x0000005802587220 */ /* 0x040fe20000410000 */
[----:B------:R-:W-:Y:S01]  /*8700*/  MOV R169, R204 ;  /* 0x000000cc00a97202 */ /* 0x000fe20000000f00 */
[----:B------:R-:W-:Y:S02]  /*8710*/  FMUL.FTZ R89, R2, R89 ;  /* 0x0000005902597220 */ /* 0x000fe40000410000 */
[C---:B------:R-:W-:Y:S01]  /*8720*/  FMUL.FTZ R90, R0.reuse, R90 ;  /* 0x0000005a005a7220 */ /* 0x040fe20000410000 */
[C---:B------:R-:W-:Y:S03]  /*8730*/  HMMA.16816.F32 R36, R104.reuse, R44, R36 ;  /* 0x0000002c6824723c */ /* 0x040fe60000001824 */
[----:B------:R-:W-:Y:S02]  /*8740*/  FMUL.FTZ R91, R0, R91 ;  /* 0x0000005b005b7220 */ /* 0x000fe40000410000 */
[C---:B------:R-:W-:Y:S02]  /*8750*/  FMUL.FTZ R92, R2.reuse, R92 ;  /* 0x0000005c025c7220 */ /* 0x040fe40000410000 */
[C---:B------:R-:W-:Y:S01]  /*8760*/  FMUL.FTZ R44, R2.reuse, R144 ;  /* 0x00000090022c7220 */ /* 0x040fe20000410000 */
[C---:B------:R-:W-:Y:S04]  /*8770*/  HMMA.16816.F32 R40, R104.reuse, R46, R40 ;  /* 0x0000002e6828723c */ /* 0x040fe80000001828 */
[C---:B------:R-:W-:Y:S01]  /*8780*/  FMUL.FTZ R45, R2.reuse, R145 ;  /* 0x00000091022d7220 */ /* 0x040fe20000410000 */
[----:B------:R-:W-:Y:S01]  /*8790*/  MOV R144, R192 ;  /* 0x000000c000907202 */ /* 0x000fe20000000f00 */
[----:B------:R-:W-:Y:S01]  /*87a0*/  FMUL.FTZ R93, R2, R93 ;  /* 0x0000005d025d7220 */ /* 0x000fe20000410000 */
[----:B-1----:R-:W-:Y:S01]  /*87b0*/  LDSM.16.MT88.4 R124, [R101+0x900] ;  /* 0x00090000657c783b */ /* 0x002fe20000004200 */
[C---:B------:R-:W-:Y:S01]  /*87c0*/  FMUL.FTZ R46, R0.reuse, R146 ;  /* 0x00000092002e7220 */ /* 0x040fe20000410000 */
[----:B------:R-:W-:Y:S03]  /*87d0*/  MOV R146, R194 ;  /* 0x000000c200927202 */ /* 0x000fe60000000f00 */
[C---:B------:R-:W-:Y:S01]  /*87e0*/  FMUL.FTZ R47, R0.reuse, R147 ;  /* 0x00000093002f7220 */ /* 0x040fe20000410000 */
        /* <DEDUP_REMOVED lines=8> */
[----:B------:R-:W-:Y:S01]  /*8870*/  FMUL.FTZ R99, R0, R99 ;  /* 0x0000006300637220 */ /* 0x000fe20000410000 */
[C---:B------:R-:W-:Y:S01]  /*8880*/  HMMA.16816.F32 R48, R104.reuse, R110, R48 ;  /* 0x0000006e6830723c */ /* 0x040fe20000001830 */
[----:B------:R-:W1:Y:S07]  /*8890*/  LDSM.16.MT88.4 R108, [R103+UR4+0x6100] ;  /* 0x00610004676c783b */ /* 0x000e6e0008004200 */
[C---:B--2---:R-:W-:Y:S08]  /*88a0*/  HMMA.16816.F32 R52, R104.reuse, R112, R52 ;  /* 0x000000706834723c */ /* 0x044ff00000001834 */
[C---:B------:R-:W-:Y:S01]  /*88b0*/  HMMA.16816.F32 R56, R104.reuse, R114, R56 ;  /* 0x000000726838723c */ /* 0x040fe20000001838 */
[----:B------:R-:W2:Y:S07]  /*88c0*/  LDSM.16.MT88.4 R112, [R102+0x6100] ;  /* 0x006100006670783b */ /* 0x000eae0000004200 */
[C---:B------:R-:W-:Y:S07]  /*88d0*/  HMMA.16816.F32 R60, R104.reuse, R116, R60 ;  /* 0x00000074683c723c */ /* 0x040fee000000183c */
[--C-:B------:R-:W-:Y:S01]  /*88e0*/  FFMA.FTZ R116, R162, c[0x0][0x2d0], -R160.reuse ;  /* 0x0000b400a2747a23 */ /* 0x100fe200000108a0 */
[C---:B------:R-:W-:Y:S03]  /*88f0*/  HMMA.16816.F32 R64, R104.reuse, R118, R64 ;  /* 0x000000766840723c */ /* 0x040fe60000001840 */
[----:B------:R3:W-:Y:S01]  /*8900*/  MUFU.EX2 R248, R116 ;  /* 0x0000007400f87308 */ /* 0x0007e20000000800 */
[----:B------:R-:W-:Y:S02]  /*8910*/  MOV R162, R168 ;  /* 0x000000a800a27202 */ /* 0x000fe40000000f00 */
[----:B------:R-:W-:Y:S02]  /*8920*/  MOV R168, R207 ;  /* 0x000000cf00a87202 */ /* 0x000fe40000000f00 */
[C---:B-1----:R-:W-:Y:S07]  /*8930*/  HMMA.16816.F32 R68, R104.reuse, R108, R68 ;  /* 0x0000006c6844723c */ /* 0x042fee0000001844 */
[--C-:B------:R-:W-:Y:S01]  /*8940*/  FFMA.FTZ R108, R171, c[0x0][0x2d0], -R160.reuse ;  /* 0x0000b400ab6c7a23 */ /* 0x100fe200000108a0 */
[C---:B------:R-:W-:Y:S03]  /*8950*/  HMMA.16816.F32 R72, R104.reuse, R110, R72 ;  /* 0x0000006e6848723c */ /* 0x040fe60000001848 */
[----:B------:R1:W-:Y:S05]  /*8960*/  MUFU.EX2 R246, R108 ;  /* 0x0000006c00f67308 */ /* 0x0003ea0000000800 */
[C---:B--2---:R-:W-:Y:S04]  /*8970*/  HMMA.16816.F32 R76, R104.reuse, R112, R76 ;  /* 0x00000070684c723c */ /* 0x044fe8000000184c */
[--C-:B---3--:R-:W-:Y:S01]  /*8980*/  FFMA.FTZ R116, R163, c[0x0][0x2d0], -R160.reuse ;  /* 0x0000b400a3747a23 */ /* 0x108fe200000108a0 */
[----:B------:R-:W-:Y:S02]  /*8990*/  MOV R163, R245 ;  /* 0x000000f500a37202 */ /* 0x000fe40000000f00 */
[--C-:B------:R-:W-:Y:S01]  /*89a0*/  FFMA.FTZ R112, R173, c[0x0][0x2d0], -R161.reuse ;  /* 0x0000b400ad707a23 */ /* 0x100fe200000108a1 */
[C---:B------:R-:W-:Y:S01]  /*89b0*/  HMMA.16816.F32 R80, R104.reuse, R114, R80 ;  /* 0x000000726850723c */ /* 0x040fe20000001850 */
[----:B------:R2:W3:Y:S10]  /*89c0*/  MUFU.EX2 R247, R116 ;  /* 0x0000007400f77308 */ /* 0x0004f40000000800 */
[----:B------:R4:W-:Y:S01]  /*89d0*/  MUFU.EX2 R239, R112 ;  /* 0x0000007000ef7308 */ /* 0x0009e20000000800 */
[--C-:B-1----:R-:W-:Y:S09]  /*89e0*/  FFMA.FTZ R108, R172, c[0x0][0x2d0], -R160.reuse ;  /* 0x0000b400ac6c7a23 */ /* 0x102ff200000108a0 */
[----:B------:R1:W5:Y:S01]  /*89f0*/  MUFU.EX2 R245, R108 ;  /* 0x0000006c00f57308 */ /* 0x0003620000000800 */
[----:B--2---:R-:W2:Y:S01]  /*8a00*/  LDSM.16.MT88.4 R116, [R241+UR4+0x6100] ;  /* 0x00610004f174783b */ /* 0x004ea20008004200 */
[--C-:B----4-:R-:W-:Y:S08]  /*8a10*/  FFMA.FTZ R112, R175, c[0x0][0x2d0], -R161.reuse ;  /* 0x0000b400af707a23 */ /* 0x110ff000000108a1 */
[----:B------:R4:W2:Y:S01]  /*8a20*/  MUFU.EX2 R238, R112 ;  /* 0x0000007000ee7308 */ /* 0x0008a20000000800 */
[----:B-1----:R-:W1:Y:S08]  /*8a30*/  LDSM.16.MT88.4 R108, [R101+0x6100] ;  /* 0x00610000656c783b */ /* 0x002e700000004200 */
[----:B----4-:R-:W4:Y:S01]  /*8a40*/  LDSM.16.MT88.4 R112, [R103+UR4+0x900] ;  /* 0x000900046770783b */ /* 0x010f220008004200 */
[C---:B--2---:R-:W-:Y:S07]  /*8a50*/  HMMA.16816.F32 R84, R104.reuse, R116, R84 ;  /* 0x000000746854723c */ /* 0x044fee0000001854 */
[--C-:B------:R-:W-:Y:S01]  /*8a60*/  FFMA.FTZ R116, R174, c[0x0][0x2d0], -R161.reuse ;  /* 0x0000b400ae747a23 */ /* 0x100fe200000108a1 */
[C---:B------:R-:W-:Y:S03]  /*8a70*/  HMMA.16816.F32 R88, R104.reuse, R118, R88 ;  /* 0x000000766858723c */ /* 0x040fe60000001858 */
[----:B------:R2:W2:Y:S05]  /*8a80*/  MUFU.EX2 R237, R116 ;  /* 0x0000007400ed7308 */ /* 0x0004aa0000000800 */
[C---:B-1----:R-:W-:Y:S08]  /*8a90*/  HMMA.16816.F32 R92, R104.reuse, R108, R92 ;  /* 0x0000006c685c723c */ /* 0x042ff0000000185c */
[----:B------:R-:W-:Y:S01]  /*8aa0*/  HMMA.16816.F32 R96, R104, R110, R96 ;  /* 0x0000006e6860723c */ /* 0x000fe20000001860 */
[----:B------:R-:W-:Y:S06]  /*8ab0*/  LDSM.16.MT88.4 R108, [R241+UR4+0x3900] ;  /* 0x00390004f16c783b */ /* 0x000fec0008004200 */
[----:B---3--:R-:W-:Y:S02]  /*8ac0*/  F2FP.PACK_AB R104, R247, R248 ;  /* 0x000000f8f768723e */ /* 0x008fe400000000ff */
[----:B--2---:R-:W1:Y:S03]  /*8ad0*/  LDSM.16.MT88.4 R116, [R102+0x900] ;  /* 0x000900006674783b */ /* 0x004e660000004200 */
[----:B-----5:R-:W-:Y:S02]  /*8ae0*/  F2FP.PACK_AB R106, R245, R246 ;  /* 0x000000f6f56a723e */ /* 0x020fe400000000ff */
[----:B------:R-:W-:Y:S02]  /*8af0*/  F2FP.PACK_AB R105, R238, R239 ;  /* 0x000000efee69723e */ /* 0x000fe400000000ff */
[----:B------:R-:W-:Y:S07]  /*8b00*/  F2FP.PACK_AB R107, R236, R237 ;  /* 0x000000edec6b723e */ /* 0x000fee00000000ff */
[C---:B----4-:R-:W-:Y:S08]  /*8b10*/  HMMA.16816.F32 R4, R104.reuse, R112, R4 ;  /* 0x000000706804723c */ /* 0x050ff00000001804 */
[C---:B------:R-:W-:Y:S01]  /*8b20*/  HMMA.16816.F32 R8, R104.reuse, R114, R8 ;  /* 0x000000726808723c */ /* 0x040fe20000001808 */
[----:B------:R-:W2:Y:S07]  /*8b30*/  LDSM.16.MT88.4 R112, [R101+0x3900] ;  /* 0x003900006570783b */ /* 0x000eae0000004200 */
[C---:B-1----:R-:W-:Y:S08]  /*8b40*/  HMMA.16816.F32 R12, R104.reuse, R116, R12 ;  /* 0x00000074680c723c */ /* 0x042ff0000000180c */
[C---:B------:R-:W-:Y:S01]  /*8b50*/  HMMA.16816.F32 R16, R104.reuse, R118, R16 ;  /* 0x000000766810723c */ /* 0x040fe20000001810 */
[----:B------:R-:W1:Y:S07]  /*8b60*/  LDSM.16.MT88.4 R116, [R103+UR4+0x6900] ;  /* 0x006900046774783b */ /* 0x000e6e0008004200 */
[C---:B------:R-:W-:Y:S07]  /*8b70*/  HMMA.16816.F32 R20, R104.reuse, R120, R20 ;  /* 0x000000786814723c */ /* 0x040fee0000001814 */
[--C-:B------:R-:W-:Y:S01]  /*8b80*/  FFMA.FTZ R120, R177, c[0x0][0x2d0], -R160.reuse ;  /* 0x0000b400b1787a23 */ /* 0x100fe200000108a0 */
[C---:B------:R-:W-:Y:S03]  /*8b90*/  HMMA.16816.F32 R24, R104.reuse, R122, R24 ;  /* 0x0000007a6818723c */ /* 0x040fe60000001818 */
[----:B------:R3:W-:Y:S05]  /*8ba0*/  MUFU.EX2 R207, R120 ;  /* 0x0000007800cf7308 */ /* 0x0007ea0000000800 */
[C---:B------:R-:W-:Y:S07]  /*8bb0*/  HMMA.16816.F32 R28, R104.reuse, R124, R28 ;  /* 0x0000007c681c723c */ /* 0x040fee000000181c */
[--C-:B------:R-:W-:Y:S01]  /*8bc0*/  FFMA.FTZ R124, R182, c[0x0][0x2d0], -R161.reuse ;  /* 0x0000b400b67c7a23 */ /* 0x100fe200000108a1 */
[C---:B------:R-:W-:Y:S03]  /*8bd0*/  HMMA.16816.F32 R32, R104.reuse, R126, R32 ;  /* 0x0000007e6820723c */ /* 0x040fe60000001820 */
[----:B------:R4:W-:Y:S05]  /*8be0*/  MUFU.EX2 R195, R124 ;  /* 0x0000007c00c37308 */ /* 0x0009ea0000000800 */
[C---:B------:R-:W-:Y:S01]  /*8bf0*/  HMMA.16816.F32 R36, R104.reuse, R128, R36 ;  /* 0x000000806824723c */ /* 0x040fe20000001824 */
[----:B---3--:R-:W3:Y:S07]  /*8c00*/  LDSM.16.MT88.4 R120, [R102+0x6900] ;  /* 0x006900006678783b */ /* 0x008eee0000004200 */
[C---:B------:R-:W-:Y:S01]  /*8c10*/  HMMA.16816.F32 R40, R104.reuse, R130, R40 ;  /* 0x000000826828723c */ /* 0x040fe20000001828 */
[----:B------:R-:W-:Y:S07]  /*8c20*/  LDSM.16.MT88.4 R128, [R103+UR4+0x4100] ;  /* 0x004100046780783b */ /* 0x000fee0008004200 */
[C---:B------:R-:W-:Y:S01]  /*8c30*/  HMMA.16816.F32 R44, R104.reuse, R132, R44 ;  /* 0x00000084682c723c */ /* 0x040fe2000000182c */
[----:B----4-:R-:W-:Y:S07]  /*8c40*/  LDSM.16.MT88.4 R124, [R241+UR4+0x1100] ;  /* 0x00110004f17c783b */ /* 0x010fee0008004200 */
[C---:B------:R-:W-:Y:S01]  /*8c50*/  HMMA.16816.F32 R48, R104.reuse, R134, R48 ;  /* 0x000000866830723c */ /* 0x040fe20000001830 */
[----:B------:R-:W-:Y:S07]  /*8c60*/  LDSM.16.MT88.4 R132, [R102+0x4100] ;  /* 0x004100006684783b */ /* 0x000fee0000004200 */
[C---:B------:R-:W-:Y:S07]  /*8c70*/  HMMA.16816.F32 R52, R104.reuse, R108, R52 ;  /* 0x0000006c6834723c */ /* 0x040fee0000001834 */
[--C-:B------:R-:W-:Y:S01]  /*8c80*/  FFMA.FTZ R108, R179, c[0x0][0x2d0], -R160.reuse ;  /* 0x0000b400b36c7a23 */ /* 0x100fe200000108a0 */
[C---:B------:R-:W-:Y:S03]  /*8c90*/  HMMA.16816.F32 R56, R104.reuse, R110, R56 ;  /* 0x0000006e6838723c */ /* 0x040fe60000001838 */
[----:B------:R4:W5:Y:S05]  /*8ca0*/  MUFU.EX2 R206, R108 ;  /* 0x0000006c00ce7308 */ /* 0x00096a0000000800 */
[C---:B--2---:R-:W-:Y:S07]  /*8cb0*/  HMMA.16816.F32 R60, R104.reuse, R112, R60 ;  /* 0x00000070683c723c */ /* 0x044fee000000183c */
[--C-:B------:R-:W-:Y:S01]  /*8cc0*/  FFMA.FTZ R112, R180, c[0x0][0x2d0], -R160.reuse ;  /* 0x0000b400b4707a23 */ /* 0x100fe200000108a0 */
[C---:B------:R-:W-:Y:S03]  /*8cd0*/  HMMA.16816.F32 R64, R104.reuse, R114, R64 ;  /* 0x000000726840723c */ /* 0x040fe60000001840 */
[----:B------:R2:W-:Y:S05]  /*8ce0*/  MUFU.EX2 R204, R112 ;  /* 0x0000007000cc7308 */ /* 0x0005ea0000000800 */
[C---:B-1----:R-:W-:Y:S04]  /*8cf0*/  HMMA.16816.F32 R68, R104.reuse, R116, R68 ;  /* 0x000000746844723c */ /* 0x042fe80000001844 */
[--C-:B----4-:R-:W-:Y:S03]  /*8d00*/  FFMA.FTZ R108, R178, c[0x0][0x2d0], -R160.reuse ;  /* 0x0000b400b26c7a23 */ /* 0x110fe600000108a0 */
[--C-:B------:R-:W-:Y:S01]  /*8d10*/  FFMA.FTZ R116, R183, c[0x0][0x2d0], -R161.reuse ;  /* 0x0000b400b7747a23 */ /* 0x100fe200000108a1 */
[C---:B------:R-:W-:Y:S01]  /*8d20*/  HMMA.16816.F32 R72, R104.reuse, R118, R72 ;  /* 0x000000766848723c */ /* 0x040fe20000001848 */
[----:B------:R1:W4:Y:S07]  /*8d30*/  MUFU.EX2 R205, R108 ;  /* 0x0000006c00cd7308 */ /* 0x00032e0000000800 */
[C---:B---3--:R-:W-:Y:S03]  /*8d40*/  HMMA.16816.F32 R76, R104.reuse, R120, R76 ;  /* 0x00000078684c723c */ /* 0x048fe6000000184c */
[----:B------:R3:W3:Y:S01]  /*8d50*/  MUFU.EX2 R194, R116 ;  /* 0x0000007400c27308 */ /* 0x0006e20000000800 */
[----:B--2---:R-:W-:Y:S03]  /*8d60*/  LDSM.16.MT88.4 R112, [R101+0x6900] ;  /* 0x006900006570783b */ /* 0x004fe60000004200 */
[--C-:B------:R-:W-:Y:S01]  /*8d70*/  FFMA.FTZ R120, R188, c[0x0][0x2d0], -R161.reuse ;  /* 0x0000b400bc787a23 */ /* 0x100fe200000108a1 */
[C---:B------:R-:W-:Y:S05]  /*8d80*/  HMMA.16816.F32 R80, R104.reuse, R122, R80 ;  /* 0x0000007a6850723c */ /* 0x040fea0000001850 */
[----:B------:R2:W-:Y:S01]  /*8d90*/  MUFU.EX2 R193, R120 ;  /* 0x0000007800c17308 */ /* 0x0005e20000000800 */
[----:B-1----:R-:W1:Y:S01]  /*8da0*/  LDSM.16.MT88.4 R108, [R241+UR4+0x6900] ;  /* 0x00690004f16c783b */ /* 0x002e620008004200 */
[--C-:B---3--:R-:W-:Y:S08]  /*8db0*/  FFMA.FTZ R116, R181, c[0x0][0x2d0], -R161.reuse ;  /* 0x0000b400b5747a23 */ /* 0x108ff000000108a1 */
[----:B------:R3:W1:Y:S01]  /*8dc0*/  MUFU.EX2 R192, R116 ;  /* 0x0000007400c07308 */ /* 0x0006620000000800 */
[----:B--2---:R-:W-:Y:S08]  /*8dd0*/  LDSM.16.MT88.4 R120, [R102+0x1100] ;  /* 0x001100006678783b */ /* 0x004ff00000004200 */
[----:B---3--:R-:W2:Y:S01]  /*8de0*/  LDSM.16.MT88.4 R116, [R103+UR4+0x1100] ;  /* 0x001100046774783b */ /* 0x008ea20008004200 */
[C---:B-1----:R-:W-:Y:S08]  /*8df0*/  HMMA.16816.F32 R84, R104.reuse, R108, R84 ;  /* 0x0000006c6854723c */ /* 0x042ff00000001854 */
[C---:B------:R-:W-:Y:S01]  /*8e00*/  HMMA.16816.F32 R88, R104.reuse, R110, R88 ;  /* 0x0000006e6858723c */ /* 0x040fe20000001858 */
[----:B------:R-:W1:Y:S07]  /*8e10*/  LDSM.16.MT88.4 R108, [R101+0x1100] ;  /* 0x00110000656c783b */ /* 0x000e6e0000004200 */
[C---:B------:R-:W-:Y:S08]  /*8e20*/  HMMA.16816.F32 R92, R104.reuse, R112, R92 ;  /* 0x00000070685c723c */ /* 0x040ff0000000185c */
[----:B------:R-:W-:Y:S01]  /*8e30*/  HMMA.16816.F32 R96, R104, R114, R96 ;  /* 0x000000726860723c */ /* 0x000fe20000001860 */
[----:B------:R-:W3:Y:S06]  /*8e40*/  LDSM.16.MT88.4 R112, [R241+UR4+0x4100] ;  /* 0x00410004f170783b */ /* 0x000eec0008004200 */
[----:B-----5:R-:W-:Y:S02]  /*8e50*/  F2FP.PACK_AB R104, R206, R207 ;  /* 0x000000cfce68723e */ /* 0x020fe400000000ff */
[----:B----4-:R-:W-:Y:S03]  /*8e60*/  F2FP.PACK_AB R106, R204, R205 ;  /* 0x000000cdcc6a723e */ /* 0x010fe600000000ff */
[----:B------:R-:W-:Y:S02]  /*8e70*/  F2FP.PACK_AB R105, R194, R195 ;  /* 0x000000c3c269723e */ /* 0x000fe400000000ff */
[----:B------:R-:W-:Y:S07]  /*8e80*/  F2FP.PACK_AB R107, R193, R192 ;  /* 0x000000c0c16b723e */ /* 0x000fee00000000ff */
[C---:B--2---:R-:W-:Y:S08]  /*8e90*/  HMMA.16816.F32 R4, R104.reuse, R116, R4 ;  /* 0x000000746804723c */ /* 0x044ff00000001804 */
[C---:B------:R-:W-:Y:S01]  /*8ea0*/  HMMA.16816.F32 R8, R104.reuse, R118, R8 ;  /* 0x000000766808723c */ /* 0x040fe20000001808 */
[----:B------:R-:W2:Y:S07]  /*8eb0*/  LDSM.16.MT88.4 R116, [R101+0x4100] ;  /* 0x004100006574783b */ /* 0x000eae0000004200 */
[C---:B------:R-:W-:Y:S08]  /*8ec0*/  HMMA.16816.F32 R12, R104.reuse, R120, R12 ;  /* 0x00000078680c723c */ /* 0x040ff0000000180c */
[C---:B------:R-:W-:Y:S01]  /*8ed0*/  HMMA.16816.F32 R16, R104.reuse, R122, R16 ;  /* 0x0000007a6810723c */ /* 0x040fe20000001810 */
[----:B------:R-:W4:Y:S07]  /*8ee0*/  LDSM.16.MT88.4 R120, [R103+UR4+0x7100] ;  /* 0x007100046778783b */ /* 0x000f2e0008004200 */
[C---:B------:R-:W-:Y:S07]  /*8ef0*/  HMMA.16816.F32 R20, R104.reuse, R124, R20 ;  /* 0x0000007c6814723c */ /* 0x040fee0000001814 */
[--C-:B------:R-:W-:Y:S01]  /*8f00*/  FFMA.FTZ R124, R149, c[0x0][0x2d0], -R161.reuse ;  /* 0x0000b400957c7a23 */ /* 0x100fe200000108a1 */
[C---:B------:R-:W-:Y:S03]  /*8f10*/  HMMA.16816.F32 R24, R104.reuse, R126, R24 ;  /* 0x0000007e6818723c */ /* 0x040fe60000001818 */
[----:B------:R5:W-:Y:S05]  /*8f20*/  MUFU.EX2 R181, R124 ;  /* 0x0000007c00b57308 */ /* 0x000bea0000000800 */
[C---:B-1----:R-:W-:Y:S08]  /*8f30*/  HMMA.16816.F32 R28, R104.reuse, R108, R28 ;  /* 0x0000006c681c723c */ /* 0x042ff0000000181c */
[C---:B------:R-:W-:Y:S01]  /*8f40*/  HMMA.16816.F32 R32, R104.reuse, R110, R32 ;  /* 0x0000006e6820723c */ /* 0x040fe20000001820 */
[----:B------:R-:W1:Y:S07]  /*8f50*/  LDSM.16.MT88.4 R108, [R102+0x7100] ;  /* 0x00710000666c783b */ /* 0x000e6e0000004200 */
[C---:B------:R-:W-:Y:S01]  /*8f60*/  HMMA.16816.F32 R36, R104.reuse, R128, R36 ;  /* 0x000000806824723c */ /* 0x040fe20000001824 */
[----:B-----5:R-:W-:Y:S07]  /*8f70*/  LDSM.16.MT88.4 R124, [R241+UR4+0x1900] ;  /* 0x00190004f17c783b */ /* 0x020fee0008004200 */
[C---:B------:R-:W-:Y:S01]  /*8f80*/  HMMA.16816.F32 R40, R104.reuse, R130, R40 ;  /* 0x000000826828723c */ /* 0x040fe20000001828 */
[----:B------:R-:W-:Y:S07]  /*8f90*/  LDSM.16.MT88.4 R128, [R101+0x1900] ;  /* 0x001900006580783b */ /* 0x000fee0000004200 */
[C---:B------:R-:W-:Y:S08]  /*8fa0*/  HMMA.16816.F32 R44, R104.reuse, R132, R44 ;  /* 0x00000084682c723c */ /* 0x040ff0000000182c */
[C---:B------:R-:W-:Y:S01]  /*8fb0*/  HMMA.16816.F32 R48, R104.reuse, R134, R48 ;  /* 0x000000866830723c */ /* 0x040fe20000001830 */
[----:B------:R-:W-:Y:S07]  /*8fc0*/  LDSM.16.MT88.4 R132, [R103+UR4+0x4900] ;  /* 0x004900046784783b */ /* 0x000fee0008004200 */
[C---:B---3--:R-:W-:Y:S07]  /*8fd0*/  HMMA.16816.F32 R52, R104.reuse, R112, R52 ;  /* 0x000000706834723c */ /* 0x048fee0000001834 */
[--C-:B------:R-:W-:Y:S01]  /*8fe0*/  FFMA.FTZ R112, R189, c[0x0][0x2d0], -R160.reuse ;  /* 0x0000b400bd707a23 */ /* 0x100fe200000108a0 */
[C---:B------:R-:W-:Y:S03]  /*8ff0*/  HMMA.16816.F32 R56, R104.reuse, R114, R56 ;  /* 0x000000726838723c */ /* 0x040fe60000001838 */
[----:B------:R3:W-:Y:S05]  /*9000*/  MUFU.EX2 R188, R112 ;  /* 0x0000007000bc7308 */ /* 0x0007ea0000000800 */
[C---:B--2---:R-:W-:Y:S07]  /*9010*/  HMMA.16816.F32 R60, R104.reuse, R116, R60 ;  /* 0x00000074683c723c */ /* 0x044fee000000183c */
[--C-:B------:R-:W-:Y:S01]  /*9020*/  FFMA.FTZ R116, R190, c[0x0][0x2d0], -R160.reuse ;  /* 0x0000b400be747a23 */ /* 0x100fe200000108a0 */
[C---:B------:R-:W-:Y:S03]  /*9030*/  HMMA.16816.F32 R64, R104.reuse, R118, R64 ;  /* 0x000000766840723c */ /* 0x040fe60000001840 */
[----:B------:R2:W-:Y:S05]  /*9040*/  MUFU.EX2 R190, R116 ;  /* 0x0000007400be7308 */ /* 0x0005ea0000000800 */
[C---:B----4-:R-:W-:Y:S04]  /*9050*/  HMMA.16816.F32 R68, R104.reuse, R120, R68 ;  /* 0x000000786844723c */ /* 0x050fe80000001844 */
[--C-:B---3--:R-:W-:Y:S03]  /*9060*/  FFMA.FTZ R112, R191, c[0x0][0x2d0], -R160.reuse ;  /* 0x0000b400bf707a23 */ /* 0x108fe600000108a0 */
[--C-:B------:R-:W-:Y:S01]  /*9070*/  FFMA.FTZ R120, R151, c[0x0][0x2d0], -R161.reuse ;  /* 0x0000b40097787a23 */ /* 0x100fe200000108a1 */
[C---:B------:R-:W-:Y:S01]  /*9080*/  HMMA.16816.F32 R72, R104.reuse, R122, R72 ;  /* 0x0000007a6848723c */ /* 0x040fe20000001848 */
[----:B------:R3:W4:Y:S07]  /*9090*/  MUFU.EX2 R191, R112 ;  /* 0x0000007000bf7308 */ /* 0x00072e0000000800 */
[C---:B-1----:R-:W-:Y:S03]  /*90a0*/  HMMA.16816.F32 R76, R104.reuse, R108, R76 ;  /* 0x0000006c684c723c */ /* 0x042fe6000000184c */
[----:B------:R1:W-:Y:S01]  /*90b0*/  MUFU.EX2 R182, R120 ;  /* 0x0000007800b67308 */ /* 0x0003e20000000800 */
[--C-:B--2---:R-:W-:Y:S03]  /*90c0*/  FFMA.FTZ R116, R163, c[0x0][0x2d0], -R160.reuse ;  /* 0x0000b400a3747a23 */ /* 0x104fe600000108a0 */
[--C-:B------:R-:W-:Y:S01]  /*90d0*/  FFMA.FTZ R108, R150, c[0x0][0x2d0], -R161.reuse ;  /* 0x0000b400966c7a23 */ /* 0x100fe200000108a1 */
[C---:B------:R-:W-:Y:S05]  /*90e0*/  HMMA.16816.F32 R80, R104.reuse, R110, R80 ;  /* 0x0000006e6850723c */ /* 0x040fea0000001850 */
[----:B------:R2:W5:Y:S01]  /*90f0*/  MUFU.EX2 R189, R116 ;  /* 0x0000007400bd7308 */ /* 0x0005620000000800 */
[----:B---3--:R-:W3:Y:S09]  /*9100*/  LDSM.16.MT88.4 R112, [R241+UR4+0x7100] ;  /* 0x00710004f170783b */ /* 0x008ef20008004200 */
[----:B------:R4:W-:Y:S01]  /*9110*/  MUFU.EX2 R180, R108 ;  /* 0x0000006c00b47308 */ /* 0x0009e20000000800 */
[----:B-1----:R-:W-:Y:S01]  /*9120*/  LDSM.16.MT88.4 R120, [R102+0x1900] ;  /* 0x001900006678783b */ /* 0x002fe20000004200 */
[--C-:B--2---:R-:W-:Y:S08]  /*9130*/  FFMA.FTZ R116, R162, c[0x0][0x2d0], -R161.reuse ;  /* 0x0000b400a2747a23 */ /* 0x104ff000000108a1 */
[----:B------:R1:W2:Y:S01]  /*9140*/  MUFU.EX2 R183, R116 ;  /* 0x0000007400b77308 */ /* 0x0002a20000000800 */
[----:B----4-:R-:W-:Y:S01]  /*9150*/  LDSM.16.MT88.4 R108, [R103+UR4+0x1900] ;  /* 0x00190004676c783b */ /* 0x010fe20008004200 */
[C---:B---3--:R-:W-:Y:S08]  /*9160*/  HMMA.16816.F32 R84, R104.reuse, R112, R84 ;  /* 0x000000706854723c */ /* 0x048ff00000001854 */
[C---:B------:R-:W-:Y:S01]  /*9170*/  HMMA.16816.F32 R88, R104.reuse, R114, R88 ;  /* 0x000000726858723c */ /* 0x040fe20000001858 */
[----:B-1----:R-:W1:Y:S08]  /*9180*/  LDSM.16.MT88.4 R116, [R101+0x7100] ;  /* 0x007100006574783b */ /* 0x002e700000004200 */
[----:B------:R-:W3:Y:S01]  /*9190*/  LDSM.16.MT88.4 R112, [R102+0x4900] ;  /* 0x004900006670783b */ /* 0x000ee20000004200 */
[C---:B-1----:R-:W-:Y:S08]  /*91a0*/  HMMA.16816.F32 R92, R104.reuse, R116, R92 ;  /* 0x00000074685c723c */ /* 0x042ff0000000185c */
[----:B------:R-:W-:Y:S01]  /*91b0*/  HMMA.16816.F32 R96, R104, R118, R96 ;  /* 0x000000766860723c */ /* 0x000fe20000001860 */
[----:B------:R-:W1:Y:S06]  /*91c0*/  LDSM.16.MT88.4 R116, [R241+UR4+0x4900] ;  /* 0x00490004f174783b */ /* 0x000e6c0008004200 */
[----:B------:R-:W-:Y:S02]  /*91d0*/  F2FP.PACK_AB R104, R191, R188 ;  /* 0x000000bcbf68723e */ /* 0x000fe400000000ff */
[----:B-----5:R-:W-:Y:S03]  /*91e0*/  F2FP.PACK_AB R106, R189, R190 ;  /* 0x000000bebd6a723e */ /* 0x020fe600000000ff */
[----:B--2---:R-:W-:Y:S02]  /*91f0*/  F2FP.PACK_AB R105, R182, R183 ;  /* 0x000000b7b669723e */ /* 0x004fe400000000ff */
[----:B------:R-:W-:Y:S07]  /*9200*/  F2FP.PACK_AB R107, R181, R180 ;  /* 0x000000b4b56b723e */ /* 0x000fee00000000ff */
[C---:B------:R-:W-:Y:S08]  /*9210*/  HMMA.16816.F32 R4, R104.reuse, R108, R4 ;  /* 0x0000006c6804723c */ /* 0x040ff00000001804 */
        /* <DEDUP_REMOVED lines=9> */
[C---:B------:R-:W-:Y:S08]  /*92b0*/  HMMA.16816.F32 R28, R104.reuse, R128, R28 ;  /* 0x00000080681c723c */ /* 0x040ff0000000181c */
[C---:B------:R-:W-:Y:S01]  /*92c0*/  HMMA.16816.F32 R32, R104.reuse, R130, R32 ;  /* 0x000000826820723c */ /* 0x040fe20000001820 */
[----:B------:R-:W-:Y:S07]  /*92d0*/  LDSM.16.MT88.4 R128, [R101+0x2100] ;  /* 0x002100006580783b */ /* 0x000fee0000004200 */
[C---:B------:R-:W-:Y:S01]  /*92e0*/  HMMA.16816.F32 R36, R104.reuse, R132, R36 ;  /* 0x000000846824723c */ /* 0x040fe20000001824 */
[----:B-----5:R-:W-:Y:S07]  /*92f0*/  LDSM.16.MT88.4 R124, [R241+UR4+0x2100] ;  /* 0x00210004f17c783b */ /* 0x020fee0008004200 */
[C---:B------:R-:W-:Y:S01]  /*9300*/  HMMA.16816.F32 R40, R104.reuse, R134, R40 ;  /* 0x000000866828723c */ /* 0x040fe20000001828 */
[----:B------:R-:W-:Y:S07]  /*9310*/  LDSM.16.MT88.4 R132, [R102+0x5100] ;  /* 0x005100006684783b */ /* 0x000fee0000004200 */
[C---:B---3--:R-:W-:Y:S07]  /*9320*/  HMMA.16816.F32 R44, R104.reuse, R112, R44 ;  /* 0x00000070682c723c */ /* 0x048fee000000182c */
[--C-:B------:R-:W-:Y:S01]  /*9330*/  FFMA.FTZ R112, R148, c[0x0][0x2d0], -R160.reuse ;  /* 0x0000b40094707a23 */ /* 0x100fe200000108a0 */
[C---:B------:R-:W-:Y:S01]  /*9340*/  HMMA.16816.F32 R48, R104.reuse, R114, R48 ;  /* 0x000000726830723c */ /* 0x040fe20000001830 */
[----:B------:R-:W-:Y:S02]  /*9350*/  LDSM.16.MT88.4 R148, [R102+0x5900] ;  /* 0x005900006694783b */ /* 0x000fe40000004200 */
[----:B------:R3:W-:Y:S05]  /*9360*/  MUFU.EX2 R178, R112 ;  /* 0x0000007000b27308 */ /* 0x0007ea0000000800 */
[C---:B-1----:R-:W-:Y:S07]  /*9370*/  HMMA.16816.F32 R52, R104.reuse, R116, R52 ;  /* 0x000000746834723c */ /* 0x042fee0000001834 */
[--C-:B------:R-:W-:Y:S01]  /*9380*/  FFMA.FTZ R116, R147, c[0x0][0x2d0], -R160.reuse ;  /* 0x0000b40093747a23 */ /* 0x100fe200000108a0 */
[C---:B------:R-:W-:Y:S03]  /*9390*/  HMMA.16816.F32 R56, R104.reuse, R118, R56 ;  /* 0x000000766838723c */ /* 0x040fe60000001838 */
[----:B------:R1:W5:Y:S05]  /*93a0*/  MUFU.EX2 R179, R116 ;  /* 0x0000007400b37308 */ /* 0x00036a0000000800 */
[C---:B--2---:R-:W-:Y:S01]  /*93b0*/  HMMA.16816.F32 R60, R104.reuse, R108, R60 ;  /* 0x0000006c683c723c */ /* 0x044fe2000000183c */
[----:B---3--:R-:W2:Y:S06]  /*93c0*/  LDSM.16.MT88.4 R112, [R102+0x7900] ;  /* 0x007900006670783b */ /* 0x008eac0000004200 */
[--C-:B------:R-:W-:Y:S01]  /*93d0*/  FFMA.FTZ R108, R145, c[0x0][0x2d0], -R161.reuse ;  /* 0x0000b400916c7a23 */ /* 0x100fe200000108a1 */
[C---:B------:R-:W-:Y:S01]  /*93e0*/  HMMA.16816.F32 R64, R104.reuse, R110, R64 ;  /* 0x0000006e6840723c */ /* 0x040fe20000001840 */
[----:B------:R-:W3:Y:S02]  /*93f0*/  LDL.LU R145, [R1+0x4] ;  /* 0x0000040001917983 */ /* 0x000ee40000300800 */
[----:B------:R5:W-:Y:S02]  /*9400*/  MUFU.EX2 R176, R108 ;  /* 0x0000006c00b07308 */ /* 0x000be40000000800 */
[----:B------:R-:W3:Y:S03]  /*9410*/  LDL.LU R144, [R1+0x8] ;  /* 0x0000080001907983 */ /* 0x000ee60000300800 */
[C---:B----4-:R-:W-:Y:S04]  /*9420*/  HMMA.16816.F32 R68, R104.reuse, R120, R68 ;  /* 0x000000786844723c */ /* 0x050fe80000001844 */
[--C-:B-1----:R-:W-:Y:S01]  /*9430*/  FFMA.FTZ R116, R146, c[0x0][0x2d0], -R161.reuse ;  /* 0x0000b40092747a23 */ /* 0x102fe200000108a1 */
[----:B------:R-:W-:Y:S02]  /*9440*/  MOV R146, R164 ;  /* 0x000000a400927202 */ /* 0x000fe40000000f00 */
[--C-:B------:R-:W-:Y:S01]  /*9450*/  FFMA.FTZ R120, R143, c[0x0][0x2d0], -R160.reuse ;  /* 0x0000b4008f787a23 */ /* 0x100fe200000108a0 */
[C---:B------:R-:W-:Y:S01]  /*9460*/  HMMA.16816.F32 R72, R104.reuse, R122, R72 ;  /* 0x0000007a6848723c */ /* 0x040fe20000001848 */
[----:B------:R1:W4:Y:S10]  /*9470*/  MUFU.EX2 R174, R116 ;  /* 0x0000007400ae7308 */ /* 0x0003340000000800 */
[----:B------:R4:W4:Y:S01]  /*9480*/  MUFU.EX2 R175, R120 ;  /* 0x0000007800af7308 */ /* 0x0009220000000800 */
[----:B-----5:R-:W-:Y:S01]  /*9490*/  LDSM.16.MT88.4 R108, [R101+0x7900] ;  /* 0x00790000656c783b */ /* 0x020fe20000004200 */
[C---:B--2---:R-:W-:Y:S07]  /*94a0*/  HMMA.16816.F32 R76, R104.reuse, R112, R76 ;  /* 0x00000070684c723c */ /* 0x044fee000000184c */
[----:B-1----:R-:W1:Y:S01]  /*94b0*/  LDSM.16.MT88.4 R116, [R241+UR4+0x7900] ;  /* 0x00790004f174783b */ /* 0x002e620008004200 */
[--C-:B------:R-:W-:Y:S01]  /*94c0*/  FFMA.FTZ R112, R141, c[0x0][0x2d0], -R161.reuse ;  /* 0x0000b4008d707a23 */ /* 0x100fe200000108a1 */
[C---:B------:R-:W-:Y:S03]  /*94d0*/  HMMA.16816.F32 R80, R104.reuse, R114, R80 ;  /* 0x000000726850723c */ /* 0x040fe60000001850 */
[----:B------:R2:W-:Y:S01]  /*94e0*/  MUFU.EX2 R172, R112 ;  /* 0x0000007000ac7308 */ /* 0x0005e20000000800 */
[--C-:B----4-:R-:W-:Y:S09]  /*94f0*/  FFMA.FTZ R120, R142, c[0x0][0x2d0], -R161.reuse ;  /* 0x0000b4008e787a23 */ /* 0x110ff200000108a1 */
[----:B------:R4:W5:Y:S01]  /*9500*/  MUFU.EX2 R173, R120 ;  /* 0x0000007800ad7308 */ /* 0x0009620000000800 */
[----:B--2---:R-:W-:Y:S08]  /*9510*/  LDSM.16.MT88.4 R112, [R102+0x2100] ;  /* 0x002100006670783b */ /* 0x004ff00000004200 */
[----:B----4-:R-:W2:Y:S01]  /*9520*/  LDSM.16.MT88.4 R120, [R103+UR4+0x2100] ;  /* 0x002100046778783b */ /* 0x010ea20008004200 */
[C---:B-1----:R-:W-:Y:S08]  /*9530*/  HMMA.16816.F32 R84, R104.reuse, R116, R84 ;  /* 0x000000746854723c */ /* 0x042ff00000001854 */
[C---:B------:R-:W-:Y:S01]  /*9540*/  HMMA.16816.F32 R88, R104.reuse, R118, R88 ;  /* 0x000000766858723c */ /* 0x040fe20000001858 */
[----:B------:R-:W1:Y:S07]  /*9550*/  LDSM.16.MT88.4 R116, [R103+UR4+0x5100] ;  /* 0x005100046774783b */ /* 0x000e6e0008004200 */
[C---:B------:R-:W-:Y:S08]  /*9560*/  HMMA.16816.F32 R92, R104.reuse, R108, R92 ;  /* 0x0000006c685c723c */ /* 0x040ff0000000185c */
[----:B------:R-:W-:Y:S01]  /*9570*/  HMMA.16816.F32 R96, R104, R110, R96 ;  /* 0x0000006e6860723c */ /* 0x000fe20000001860 */
[----:B------:R-:W4:Y:S06]  /*9580*/  LDSM.16.MT88.4 R108, [R241+UR4+0x5100] ;  /* 0x00510004f16c783b */ /* 0x000f2c0008004200 */
[----:B------:R-:W-:Y:S02]  /*9590*/  F2FP.PACK_AB R104, R179, R178 ;  /* 0x000000b2b368723e */ /* 0x000fe400000000ff */
[----:B------:R-:W-:Y:S03]  /*95a0*/  F2FP.PACK_AB R105, R176, R174 ;  /* 0x000000aeb069723e */ /* 0x000fe600000000ff */
[----:B------:R-:W-:Y:S02]  /*95b0*/  F2FP.PACK_AB R106, R175, R177 ;  /* 0x000000b1af6a723e */ /* 0x000fe400000000ff */
[----:B-----5:R-:W-:Y:S07]  /*95c0*/  F2FP.PACK_AB R107, R172, R173 ;  /* 0x000000adac6b723e */ /* 0x020fee00000000ff */
[C---:B--2---:R-:W-:Y:S08]  /*95d0*/  HMMA.16816.F32 R4, R104.reuse, R120, R4 ;  /* 0x000000786804723c */ /* 0x044ff00000001804 */
[C---:B------:R-:W-:Y:S01]  /*95e0*/  HMMA.16816.F32 R8, R104.reuse, R122, R8 ;  /* 0x0000007a6808723c */ /* 0x040fe20000001808 */
[----:B------:R-:W2:Y:S07]  /*95f0*/  LDSM.16.MT88.4 R120, [R101+0x5100] ;  /* 0x005100006578783b */ /* 0x000eae0000004200 */
[C---:B------:R-:W-:Y:S08]  /*9600*/  HMMA.16816.F32 R12, R104.reuse, R112, R12 ;  /* 0x00000070680c723c */ /* 0x040ff0000000180c */
[C---:B------:R-:W-:Y:S01]  /*9610*/  HMMA.16816.F32 R16, R104.reuse, R114, R16 ;  /* 0x000000726810723c */ /* 0x040fe20000001810 */
[----:B------:R-:W5:Y:S07]  /*9620*/  LDSM.16.MT88.4 R112, [R103+UR4+0x8100] ;  /* 0x008100046770783b */ /* 0x000f6e0008004200 */
[C---:B------:R-:W-:Y:S08]  /*9630*/  HMMA.16816.F32 R20, R104.reuse, R124, R20 ;  /* 0x0000007c6814723c */ /* 0x040ff00000001814 */
[C---:B------:R-:W-:Y:S01]  /*9640*/  HMMA.16816.F32 R24, R104.reuse, R126, R24 ;  /* 0x0000007e6818723c */ /* 0x040fe20000001818 */
[----:B------:R-:W-:Y:S07]  /*9650*/  LDSM.16.MT88.4 R124, [R241+UR4+0x2900] ;  /* 0x00290004f17c783b */ /* 0x000fee0008004200 */
[C---:B------:R-:W-:Y:S08]  /*9660*/  HMMA.16816.F32 R28, R104.reuse, R128, R28 ;  /* 0x00000080681c723c */ /* 0x040ff0000000181c */
[C---:B------:R-:W-:Y:S08]  /*9670*/  HMMA.16816.F32 R32, R104.reuse, R130, R32 ;  /* 0x000000826820723c */ /* 0x040ff00000001820 */
[C---:B-1----:R-:W-:Y:S08]  /*9680*/  HMMA.16816.F32 R36, R104.reuse, R116, R36 ;  /* 0x000000746824723c */ /* 0x042ff00000001824 */
[C---:B------:R-:W-:Y:S01]  /*9690*/  HMMA.16816.F32 R40, R104.reuse, R118, R40 ;  /* 0x000000766828723c */ /* 0x040fe20000001828 */
[----:B------:R-:W1:Y:S07]  /*96a0*/  LDSM.16.MT88.4 R116, [R102+0x8100] ;  /* 0x008100006674783b */ /* 0x000e6e0000004200 */
[C---:B------:R-:W-:Y:S08]  /*96b0*/  HMMA.16816.F32 R44, R104.reuse, R132, R44 ;  /* 0x00000084682c723c */ /* 0x040ff0000000182c */
[C---:B------:R-:W-:Y:S01]  /*96c0*/  HMMA.16816.F32 R48, R104.reuse, R134, R48 ;  /* 0x000000866830723c */ /* 0x040fe20000001830 */
[----:B------:R-:W-:Y:S07]  /*96d0*/  LDSM.16.MT88.4 R132, [R101+0x2900] ;  /* 0x002900006584783b */ /* 0x000fee0000004200 */
[C---:B----4-:R-:W-:Y:S07]  /*96e0*/  HMMA.16816.F32 R52, R104.reuse, R108, R52 ;  /* 0x0000006c6834723c */ /* 0x050fee0000001834 */
[--C-:B------:R-:W-:Y:S01]  /*96f0*/  FFMA.FTZ R108, R140, c[0x0][0x2d0], -R160.reuse ;  /* 0x0000b4008c6c7a23 */ /* 0x100fe200000108a0 */
[C---:B------:R-:W-:Y:S01]  /*9700*/  HMMA.16816.F32 R56, R104.reuse, R110, R56 ;  /* 0x0000006e6838723c */ /* 0x040fe20000001838 */
[----:B------:R-:W-:Y:S02]  /*9710*/  LDSM.16.MT88.4 R140, [R103+UR4+0x5900] ;  /* 0x00590004678c783b */ /* 0x000fe40008004200 */
[----:B------:R4:W-:Y:S05]  /*9720*/  MUFU.EX2 R171, R108 ;  /* 0x0000006c00ab7308 */ /* 0x0009ea0000000800 */
[C---:B--2---:R-:W-:Y:S07]  /*9730*/  HMMA.16816.F32 R60, R104.reuse, R120, R60 ;  /* 0x00000078683c723c */ /* 0x044fee000000183c */
[--C-:B------:R-:W-:Y:S01]  /*9740*/  FFMA.FTZ R120, R169, c[0x0][0x2d0], -R161.reuse ;  /* 0x0000b400a9787a23 */ /* 0x100fe200000108a1 */
[C---:B------:R-:W-:Y:S03]  /*9750*/  HMMA.16816.F32 R64, R104.reuse, R122, R64 ;  /* 0x0000007a6840723c */ /* 0x040fe60000001840 */
[----:B------:R2:W-:Y:S05]  /*9760*/  MUFU.EX2 R169, R120 ;  /* 0x0000007800a97308 */ /* 0x0005ea0000000800 */
[C---:B-----5:R-:W-:Y:S04]  /*9770*/  HMMA.16816.F32 R68, R104.reuse, R112, R68 ;  /* 0x000000706844723c */ /* 0x060fe80000001844 */
[--C-:B----4-:R-:W-:Y:S03]  /*9780*/  FFMA.FTZ R108, R170, c[0x0][0x2d0], -R160.reuse ;  /* 0x0000b400aa6c7a23 */ /* 0x110fe600000108a0 */
[--C-:B------:R-:W-:Y:S01]  /*9790*/  FFMA.FTZ R112, R167, c[0x0][0x2d0], -R160.reuse ;  /* 0x0000b400a7707a23 */ /* 0x100fe200000108a0 */
[C---:B------:R-:W-:Y:S01]  /*97a0*/  HMMA.16816.F32 R72, R104.reuse, R114, R72 ;  /* 0x000000726848723c */ /* 0x040fe20000001848 */
[----:B------:R4:W5:Y:S07]  /*97b0*/  MUFU.EX2 R170, R108 ;  /* 0x0000006c00aa7308 */ /* 0x00096e0000000800 */
[C---:B-1----:R-:W-:Y:S03]  /*97c0*/  HMMA.16816.F32 R76, R104.reuse, R116, R76 ;  /* 0x00000074684c723c */ /* 0x042fe6000000184c */
[----:B------:R1:W-:Y:S01]  /*97d0*/  MUFU.EX2 R167, R112 ;  /* 0x0000007000a77308 */ /* 0x0003e20000000800 */
[--C-:B--2---:R-:W-:Y:S03]  /*97e0*/  FFMA.FTZ R120, R168, c[0x0][0x2d0], -R161.reuse ;  /* 0x0000b400a8787a23 */ /* 0x104fe600000108a1 */
[----:B------:R-:W-:Y:S01]  /*97f0*/  FFMA.FTZ R116, R139, c[0x0][0x2d0], -R161 ;  /* 0x0000b4008b747a23 */ /* 0x000fe200000108a1 */
[C---:B------:R-:W-:Y:S05]  /*9800*/  HMMA.16816.F32 R80, R104.reuse, R118, R80 ;  /* 0x000000766850723c */ /* 0x040fea0000001850 */
[----:B------:R2:W2:Y:S01]  /*9810*/  MUFU.EX2 R168, R120 ;  /* 0x0000007800a87308 */ /* 0x0004a20000000800 */
[----:B----4-:R-:W4:Y:S09]  /*9820*/  LDSM.16.MT88.4 R108, [R241+UR4+0x8100] ;  /* 0x00810004f16c783b */ /* 0x010f320008004200 */
[----:B------:R2:W-:Y:S01]  /*9830*/  MUFU.EX2 R164, R116 ;  /* 0x0000007400a47308 */ /* 0x0005e20000000800 */
[----:B-1----:R-:W-:Y:S01]  /*9840*/  FFMA.FTZ R112, R138, c[0x0][0x2d0], -R160 ;  /* 0x0000b4008a707a23 */ /* 0x002fe200000108a0 */
[----:B------:R-:W-:Y:S02]  /*9850*/  MOV R138, R137 ;  /* 0x00000089008a7202 */ /* 0x000fe40000000f00 */
[----:B------:R-:W-:Y:S02]  /*9860*/  MOV R137, R136 ;  /* 0x0000008800897202 */ /* 0x000fe40000000f00 */
[----:B------:R-:W-:Y:S01]  /*9870*/  MOV R136, R165 ;  /* 0x000000a500887202 */ /* 0x000fe20000000f00 */
[----:B---3--:R-:W-:Y:S03]  /*9880*/  FFMA.FTZ R2, R2, R145, R146 ;  /* 0x0000009102027223 */ /* 0x008fe60000010092 */
[----:B------:R1:W3:Y:S01]  /*9890*/  MUFU.EX2 R165, R112 ;  /* 0x0000007000a57308 */ /* 0x0002e20000000800 */
[----:B-----5:R-:W-:Y:S01]  /*98a0*/  F2FP.PACK_AB R160, R170, R171 ;  /* 0x000000abaaa0723e */ /* 0x020fe200000000ff */
[----:B--2---:R-:W2:Y:S01]  /*98b0*/  LDSM.16.MT88.4 R120, [R101+0x8100] ;  /* 0x008100006578783b */ /* 0x004ea20000004200 */
[----:B------:R-:W-:Y:S07]  /*98c0*/  FFMA.FTZ R0, R0, R144, R251 ;  /* 0x0000009000007223 */ /* 0x000fee00000100fb */
[----:B------:R-:W-:Y:S01]  /*98d0*/  LDSM.16.MT88.4 R116, [R102+0x2900] ;  /* 0x002900006674783b */ /* 0x000fe20000004200 */
[C---:B----4-:R-:W-:Y:S03]  /*98e0*/  HMMA.16816.F32 R84, R104.reuse, R108, R84 ;  /* 0x0000006c6854723c */ /* 0x050fe60000001854 */
[----:B-1----:R-:W-:Y:S01]  /*98f0*/  FFMA.FTZ R112, R166, c[0x0][0x2d0], -R161 ;  /* 0x0000b400a6707a23 */ /* 0x002fe200000108a1 */
[----:B------:R-:W-:Y:S02]  /*9900*/  F2FP.PACK_AB R161, R168, R169 ;  /* 0x000000a9a8a1723e */ /* 0x000fe400000000ff */
[----:B---3--:R-:W-:Y:S01]  /*9910*/  F2FP.PACK_AB R162, R165, R167 ;  /* 0x000000a7a5a2723e */ /* 0x008fe200000000ff */
[----:B------:R1:W3:Y:S01]  /*9920*/  MUFU.EX2 R166, R112 ;  /* 0x0000007000a67308 */ /* 0x0002e20000000800 */
[C---:B------:R-:W-:Y:S08]  /*9930*/  HMMA.16816.F32 R88, R104.reuse, R110, R88 ;  /* 0x0000006e6858723c */ /* 0x040ff00000001858 */
[C---:B--2---:R-:W-:Y:S08]  /*9940*/  HMMA.16816.F32 R92, R104.reuse, R120, R92 ;  /* 0x00000078685c723c */ /* 0x044ff0000000185c */
[----:B------:R-:W-:Y:S01]  /*9950*/  HMMA.16816.F32 R96, R104, R122, R96 ;  /* 0x0000007a6860723c */ /* 0x000fe20000001860 */
[----:B-1----:R-:W1:Y:S03]  /*9960*/  LDSM.16.MT88.4 R112, [R103+UR4+0x2900] ;  /* 0x002900046770783b */ /* 0x002e660008004200 */
[----:B---3--:R-:W-:Y:S07]  /*9970*/  F2FP.PACK_AB R163, R164, R166 ;  /* 0x000000a6a4a3723e */ /* 0x008fee00000000ff */
[C---:B-1----:R-:W-:Y:S01]  /*9980*/  HMMA.16816.F32 R104, R160.reuse, R112, R4 ;  /* 0x00000070a068723c */ /* 0x042fe20000001804 */
[----:B------:R-:W1:Y:S07]  /*9990*/  LDSM.16.MT88.4 R4, [R241+UR4+0x5900] ;  /* 0x00590004f104783b */ /* 0x000e6e0008004200 */
[C---:B------:R-:W-:Y:S01]  /*99a0*/  HMMA.16816.F32 R108, R160.reuse, R114, R8 ;  /* 0x00000072a06c723c */ /* 0x040fe20000001808 */
[----:B------:R-:W2:Y:S07]  /*99b0*/  LDSM.16.MT88.4 R8, [R101+0x5900] ;  /* 0x005900006508783b */ /* 0x000eae0000004200 */
[C---:B------:R-:W-:Y:S07]  /*99c0*/  HMMA.16816.F32 R112, R160.reuse, R116, R12 ;  /* 0x00000074a070723c */ /* 0x040fee000000180c */
[----:B------:R-:W-:Y:S01]  /*99d0*/  MOV R13, R138 ;  /* 0x0000008a000d7202 */ /* 0x000fe20000000f00 */
[C---:B------:R-:W-:Y:S01]  /*99e0*/  HMMA.16816.F32 R116, R160.reuse, R118, R16 ;  /* 0x00000076a074723c */ /* 0x040fe20000001810 */
[----:B------:R-:W3:Y:S03]  /*99f0*/  LDL.64 R16, [R1+0x10] ;  /* 0x0000100001107983 */ /* 0x000ee60000100a00 */
[----:B------:R-:W-:Y:S01]  /*9a00*/  MOV R14, R137 ;  /* 0x00000089000e7202 */ /* 0x000fe20000000f00 */
[----:B------:R-:W-:Y:S01]  /*9a10*/  FADD.FTZ R12, R13, R2 ;  /* 0x000000020d0c7221 */ /* 0x000fe20000010000 */
[----:B------:R-:W-:Y:S01]  /*9a20*/  MOV R15, R136 ;  /* 0x00000088000f7202 */ /* 0x000fe20000000f00 */
[----:B------:R-:W4:Y:S01]  /*9a30*/  LDL.64 R18, [R1+0x28] ;  /* 0x0000280001127983 */ /* 0x000f220000100a00 */
[C---:B------:R-:W-:Y:S04]  /*9a40*/  HMMA.16816.F32 R120, R160.reuse, R124, R20 ;  /* 0x0000007ca078723c */ /* 0x040fe80000001814 */
[----:B------:R-:W-:Y:S01]  /*9a50*/  FADD.FTZ R2, R250, R0 ;  /* 0x00000000fa027221 */ /* 0x000fe20000010000 */
[----:B------:R-:W5:Y:S01]  /*9a60*/  LDL R21, [R1+0x30] ;  /* 0x0000300001157983 */ /* 0x000f620000100800 */
[----:B------:R-:W-:Y:S02]  /*9a70*/  FADD.FTZ R0, R14, R12 ;  /* 0x0000000c0e007221 */ /* 0x000fe40000010000 */
[C---:B------:R-:W-:Y:S04]  /*9a80*/  HMMA.16816.F32 R124, R160.reuse, R126, R24 ;  /* 0x0000007ea07c723c */ /* 0x040fe80000001818 */
[----:B------:R-:W-:Y:S02]  /*9a90*/  FADD.FTZ R0, R15, R0 ;  /* 0x000000000f007221 */ /* 0x000fe40000010000 */
[----:B------:R-:W1:Y:S01]  /*9aa0*/  LDSM.16.MT88.4 R12, [R103+UR4+0x8900] ;  /* 0x00890004670c783b */ /* 0x000e620008004200 */
[----:B------:R-:W-:Y:S01]  /*9ab0*/  FADD.FTZ R2, R249, R2 ;  /* 0x00000002f9027221 */ /* 0x000fe20000010000 */
        /* <DEDUP_REMOVED lines=14> */
[C---:B-1----:R-:W-:Y:S07]  /*9ba0*/  HMMA.16816.F32 R52, R160.reuse, R4, R52 ;  /* 0x00000004a034723c */ /* 0x042fee0000001834 */
[----:B------:R-:W-:Y:S01]  /*9bb0*/  MOV R4, UR22 ;  /* 0x0000001600047c02 */ /* 0x000fe20008000f00 */
[C---:B------:R-:W-:Y:S01]  /*9bc0*/  HMMA.16816.F32 R56, R160.reuse, R6, R56 ;  /* 0x00000006a038723c */ /* 0x040fe20000001838 */
[----:B------:R-:W-:Y:S07]  /*9bd0*/  MOV R5, UR23 ;  /* 0x0000001700057c02 */ /* 0x000fee0008000f00 */
[C---:B--2---:R-:W-:Y:S08]  /*9be0*/  HMMA.16816.F32 R60, R160.reuse, R8, R60 ;  /* 0x00000008a03c723c */ /* 0x044ff0000000183c */
[C---:B------:R-:W-:Y:S01]  /*9bf0*/  HMMA.16816.F32 R64, R160.reuse, R10, R64 ;  /* 0x0000000aa040723c */ /* 0x040fe20000001840 */
[----:B------:R-:W-:Y:S07]  /*9c00*/  LDSM.16.MT88.4 R8, [R241+UR4+0x8900] ;  /* 0x00890004f108783b */ /* 0x000fee0008004200 */
[C---:B------:R-:W-:Y:S08]  /*9c10*/  HMMA.16816.F32 R68, R160.reuse, R12, R68 ;  /* 0x0000000ca044723c */ /* 0x040ff00000001844 */
[C---:B------:R-:W-:Y:S01]  /*9c20*/  HMMA.16816.F32 R72, R160.reuse, R14, R72 ;  /* 0x0000000ea048723c */ /* 0x040fe20000001848 */
[----:B------:R1:W-:Y:S03]  /*9c30*/  LDSM.16.MT88.4 R12, [R101+0x8900] ;  /* 0x00890000650c783b */ /* 0x0003e60000004200 */
[----:B-1----:R-:W-:Y:S01]  /*9c40*/  MOV R101, R3 ;  /* 0x0000000300657202 */ /* 0x002fe20000000f00 */
[----:B---3--:R-:W-:Y:S02]  /*9c50*/  FADD.FTZ R16, R236, R2 ;  /* 0x00000002ec107221 */ /* 0x008fe40000010000 */
[----:B------:R-:W-:Y:S02]  /*9c60*/  FADD.FTZ R2, R207, R0 ;  /* 0x00000000cf027221 */ /* 0x000fe40000010000 */
[----:B------:R-:W-:Y:S03]  /*9c70*/  FADD.FTZ R0, R195, R16 ;  /* 0x00000010c3007221 */ /* 0x000fe60000010000 */
[----:B----4-:R-:W-:Y:S01]  /*9c80*/  @P0 MOV R19, R17 ;  /* 0x0000001100130202 */ /* 0x010fe20000000f00 */
[----:B------:R-:W-:Y:S02]  /*9c90*/  FADD.FTZ R2, R206, R2 ;  /* 0x00000002ce027221 */ /* 0x000fe40000010000 */
[----:B------:R-:W-:Y:S02]  /*9ca0*/  FADD.FTZ R16, R194, R0 ;  /* 0x00000000c2107221 */ /* 0x000fe40000010000 */
[----:B------:R-:W-:Y:S02]  /*9cb0*/  @P0 IMAD.WIDE.U32 R18, R4, 0x60, R18 ;  /* 0x0000006004120825 */ /* 0x000fe400078e0012 */
[----:B------:R-:W1:Y:S02]  /*9cc0*/  LDSM.16.MT88.4 R4, [R102+0x8900] ;  /* 0x008900006604783b */ /* 0x000e640000004200 */
[----:B------:R-:W-:Y:S01]  /*9cd0*/  FADD.FTZ R0, R205, R2 ;  /* 0x00000002cd007221 */ /* 0x000fe20000010000 */
[----:B------:R-:W-:Y:S01]  /*9ce0*/  @P0 SHF.L.U32 R2, R18, 0x1, RZ ;  /* 0x0000000112020819 */ /* 0x000fe200000006ff */
[----:B------:R-:W-:Y:S01]  /*9cf0*/  FADD.FTZ R20, R192, R16 ;  /* 0x00000010c0147221 */ /* 0x000fe20000010000 */
[----:B------:R-:W-:Y:S01]  /*9d00*/  @P0 IADD3 R16, R19, UR16, RZ ;  /* 0x0000001013100c10 */ /* 0x000fe2000fffe0ff */
[----:B------:R-:W-:Y:S01]  /*9d10*/  FADD.FTZ R17, R204, R0 ;  /* 0x00000000cc117221 */ /* 0x000fe20000010000 */
[----:B------:R-:W-:Y:S01]  /*9d20*/  MOV R0, UR19 ;  /* 0x0000001300007c02 */ /* 0x000fe20008000f00 */
[----:B------:R-:W-:Y:S01]  /*9d30*/  FADD.FTZ R19, R193, R20 ;  /* 0x00000014c1137221 */ /* 0x000fe20000010000 */
[----:B------:R-:W-:Y:S01]  /*9d40*/  @P0 SHF.L.U64.HI R18, R18, 0x1, R16 ;  /* 0x0000000112120819 */ /* 0x000fe20000010210 */
[----:B------:R-:W-:Y:S01]  /*9d50*/  FADD.FTZ R22, R188, R17 ;  /* 0x00000011bc167221 */ /* 0x000fe20000010000 */
[----:B------:R-:W-:Y:S01]  /*9d60*/  @P0 IADD3 R16, P6, R2, c[0x0][0x1c8], RZ ;  /* 0x0000720002100a10 */ /* 0x000fe20007fde0ff */
[----:B-----5:R-:W-:Y:S01]  /*9d70*/  @P0 IMAD R0, R0, 0x4800, R21 ;  /* 0x0000480000000824 */ /* 0x020fe200078e0215 */
[----:B------:R-:W-:Y:S01]  /*9d80*/  @P0 IADD3 R20, P5, R2, 0x80, RZ ;  /* 0x0000008002140810 */ /* 0x000fe20007fbe0ff */
[----:B------:R-:W-:Y:S01]  /*9d90*/  FADD.FTZ R22, R191, R22 ;  /* 0x00000016bf167221 */ /* 0x000fe20000010000 */
[----:B------:R-:W-:Y:S01]  /*9da0*/  @P0 IADD3.X R17, R18, c[0x0][0x1cc], RZ, P6, !PT ;  /* 0x0000730012110a10 */ /* 0x000fe200037fe4ff */
[----:B------:R-:W-:Y:S01]  /*9db0*/  FADD.FTZ R19, R183, R19 ;  /* 0x00000013b7137221 */ /* 0x000fe20000010000 */
[----:B------:R-:W-:Y:S01]  /*9dc0*/  @P0 SHF.L.U32 R0, R0, 0x1, RZ ;  /* 0x0000000100000819 */ /* 0x000fe200000006ff */
[----:B------:R-:W-:Y:S01]  /*9dd0*/  @UP0 USHF.L.U64.HI UR16, UR6, 0x6, UR7 ;  /* 0x0000000606100899 */ /* 0x000fe20008010207 */
[----:B------:R-:W-:Y:S01]  /*9de0*/  @P0 IADD3 R20, P1, R20, c[0x0][0x1c8], RZ ;  /* 0x0000720014140a10 */ /* 0x000fe20007f3e0ff */
[----:B------:R-:W-:Y:S02]  /*9df0*/  UISETP.GE.AND UP0, UPT, UR10, UR20, UPT ;  /* 0x000000140a00728c */ /* 0x000fe4000bf06270 */
[----:B------:R-:W-:Y:S01]  /*9e00*/  @!PT LDS RZ, [RZ] ;  /* 0x00000000fffff984 */ /* 0x000fe20000000800 */
[----:B------:R-:W-:Y:S01]  /*9e10*/  @!PT LDS RZ, [RZ] ;  /* 0x00000000fffff984 */ /* 0x000fe20000000800 */
[----:B------:R-:W-:Y:S01]  /*9e20*/  @!PT LDS RZ, [RZ] ;  /* 0x00000000fffff984 */ /* 0x000fe20000000800 */
[----:B------:R2:W-:Y:S01]  /*9e30*/  @P0 LDGSTS.E.BYPASS.LTC128B.128 [R0+0x12100], [R16.64], !P4 ;  /* 0x1210000010000fae */ /* 0x0005e2000e101d4c */
[----:B------:R-:W-:Y:S01]  /*9e40*/  @P0 IADD3.X R21, RZ, c[0x0][0x1cc], R18, P1, P5 ;  /* 0x00007300ff150a10 */ /* 0x000fe20000fea412 */
[----:B------:R-:W-:Y:S01]  /*9e50*/  UMOV UR20, UR18 ;  /* 0x0000001200147c82 */ /* 0x000fe20008000000 */
[----:B------:R-:W-:Y:S05]  /*9e60*/  @P0 IADD3 R2, P5, R2, 0x100, RZ ;  /* 0x0000010002020810 */ /* 0x000fea0007fbe0ff */
[----:B------:R2:W-:Y:S01]  /*9e70*/  @P0 LDGSTS.E.BYPASS.LTC128B.128 [R0+0x15100], [R20.64], !P3 ;  /* 0x1510000014000fae */ /* 0x0005e2000d901d4c */
[C---:B-1----:R-:W-:Y:S07]  /*9e80*/  HMMA.16816.F32 R76, R160.reuse, R4, R76 ;  /* 0x00000004a04c723c */ /* 0x042fee000000184c */
[----:B------:R-:W-:Y:S01]  /*9e90*/  FADD.FTZ R4, R190, R22 ;  /* 0x00000016be047221 */ /* 0x000fe20000010000 */
[C---:B------:R-:W-:Y:S04]  /*9ea0*/  HMMA.16816.F32 R80, R160.reuse, R6, R80 ;  /* 0x00000006a050723c */ /* 0x040fe80000001850 */
[----:B------:R-:W-:Y:S02]  /*9eb0*/  FADD.FTZ R5, R182, R19 ;  /* 0x00000013b6057221 */ /* 0x000fe40000010000 */
[----:B------:R-:W-:Y:S01]  /*9ec0*/  FADD.FTZ R4, R189, R4 ;  /* 0x00000004bd047221 */ /* 0x000fe20000010000 */
[----:B------:R-:W-:Y:S01]  /*9ed0*/  @P0 IADD3 R6, P1, R2, c[0x0][0x1c8], RZ ;  /* 0x0000720002060a10 */ /* 0x000fe20007f3e0ff */
[----:B------:R-:W-:Y:S01]  /*9ee0*/  FADD.FTZ R5, R180, R5 ;  /* 0x00000005b4057221 */ /* 0x000fe20000010000 */
[C---:B------:R-:W-:Y:S03]  /*9ef0*/  HMMA.16816.F32 R84, R160.reuse, R8, R84 ;  /* 0x00000008a054723c */ /* 0x040fe60000001854 */
[----:B------:R-:W-:Y:S01]  /*9f00*/  @P0 IADD3.X R7, RZ, c[0x0][0x1cc], R18, P1, P5 ;  /* 0x00007300ff070a10 */ /* 0x000fe20000fea412 */
[----:B------:R-:W-:Y:S02]  /*9f10*/  FADD.FTZ R2, R181, R5 ;  /* 0x00000005b5027221 */ /* 0x000fe40000010000 */
[----:B------:R-:W-:Y:S01]  /*9f20*/  FADD.FTZ R5, R178, R4 ;  /* 0x00000004b2057221 */ /* 0x000fe20000010000 */
[----:B------:R-:W-:Y:S01]  /*9f30*/  @P0 IADD3 R4, P1, R16, UR14, RZ ;  /* 0x0000000e10040c10 */ /* 0x000fe2000ff3e0ff */
[----:B------:R1:W-:Y:S01]  /*9f40*/  @P0 LDGSTS.E.BYPASS.LTC128B.128 [R0+0x18100], [R6.64], !P2 ;  /* 0x1810000006000fae */ /* 0x0003e2000d101d4c */
[----:B------:R-:W-:Y:S01]  /*9f50*/  FADD.FTZ R18, R174, R2 ;  /* 0x00000002ae127221 */ /* 0x000fe20000010000 */
[C---:B------:R-:W-:Y:S03]  /*9f60*/  HMMA.16816.F32 R88, R160.reuse, R10, R88 ;  /* 0x0000000aa058723c */ /* 0x040fe60000001858 */
[----:B------:R-:W-:Y:S01]  /*9f70*/  FADD.FTZ R2, R179, R5 ;  /* 0x00000005b3027221 */ /* 0x000fe20000010000 */
[----:B------:R-:W-:Y:S01]  /*9f80*/  @P0 IADD3.X R5, R17, UR16, RZ, P1, !PT ;  /* 0x0000001011050c10 */ /* 0x000fe20008ffe4ff */
[----:B------:R-:W-:Y:S02]  /*9f90*/  FADD.FTZ R8, R176, R18 ;  /* 0x00000012b0087221 */ /* 0x000fe40000010000 */
[----:B------:R-:W-:Y:S01]  /*9fa0*/  FADD.FTZ R2, R177, R2 ;  /* 0x00000002b1027221 */ /* 0x000fe20000010000 */
[C---:B------:R-:W-:Y:S01]  /*9fb0*/  HMMA.16816.F32 R92, R160.reuse, R12, R92 ;  /* 0x0000000ca05c723c */ /* 0x040fe2000000185c */
[----:B------:R3:W-:Y:S03]  /*9fc0*/  @P0 LDGSTS.E.BYPASS.LTC128B.128 [R0+0x13100], [R4.64], !P4 ;  /* 0x1310000004000fae */ /* 0x0007e6000e101d4c */
[----:B------:R-:W-:Y:S04]  /*9fd0*/  FADD.FTZ R2, R175, R2 ;  /* 0x00000002af027221 */ /* 0x000fe80000010000 */
[----:B------:R-:W-:Y:S01]  /*9fe0*/  FADD.FTZ R2, R171, R2 ;  /* 0x00000002ab027221 */ /* 0x000fe20000010000 */
[----:B------:R3:W-:Y:S01]  /*9ff0*/  @P0 LDGSTS.E.BYPASS.LTC128B.128 [R0+0x16100], [R4.64+0x80], !P3 ;  /* 0x1610008004000fae */ /* 0x0007e2000d901d4c */
[----:B------:R-:W-:Y:S03]  /*a000*/  HMMA.16816.F32 R96, R160, R14, R96 ;  /* 0x0000000ea060723c */ /* 0x000fe60000001860 */
[----:B------:R-:W-:Y:S04]  /*a010*/  FADD.FTZ R2, R170, R2 ;  /* 0x00000002aa027221 */ /* 0x000fe80000010000 */
[----:B------:R3:W-:Y:S01]  /*a020*/  @P0 LDGSTS.E.BYPASS.LTC128B.128 [R0+0x19100], [R4.64+0x100], !P2 ;  /* 0x1910010004000fae */ /* 0x0007e2000d101d4c */
[----:B-1----:R-:W-:Y:S01]  /*a030*/  @P0 IADD3 R6, P1, R4, UR14, RZ ;  /* 0x0000000e04060c10 */ /* 0x002fe2000ff3e0ff */
[----:B------:R-:W-:Y:S01]  /*a040*/  FADD.FTZ R2, R167, R2 ;  /* 0x00000002a7027221 */ /* 0x000fe20000010000 */
[----:B------:R-:W-:Y:S02]  /*a050*/  UIADD3 UR14, UR5, 0x1, URZ ;  /* 0x00000001050e7890 */ /* 0x000fe4000fffe03f */
[----:B------:R-:W-:Y:S02]  /*a060*/  @P0 IADD3.X R7, R5, UR16, RZ, P1, !PT ;  /* 0x0000001005070c10 */ /* 0x000fe40008ffe4ff */
[----:B------:R-:W-:Y:S03]  /*a070*/  USEL UR5, UR14, URZ, !UP1 ;  /* 0x0000003f0e057287 */ /* 0x000fe6000c800000 */
[----:B------:R2:W-:Y:S08]  /*a080*/  @P0 LDGSTS.E.BYPASS.LTC128B.128 [R0+0x14100], [R6.64], !P4 ;  /* 0x1410000006000fae */ /* 0x0005f0000e101d4c */
[----:B------:R2:W-:Y:S08]  /*a090*/  @P0 LDGSTS.E.BYPASS.LTC128B.128 [R0+0x17100], [R6.64+0x80], !P3 ;  /* 0x1710008006000fae */ /* 0x0005f0000d901d4c */
[----:B------:R2:W-:Y:S01]  /*a0a0*/  @P0 LDGSTS.E.BYPASS.LTC128B.128 [R0+0x1a100], [R6.64+0x100], !P2 ;  /* 0x1a10010006000fae */ /* 0x0005e2000d101d4c */
[----:B---3--:R-:W-:Y:S01]  /*a0b0*/  FADD.FTZ R4, R173, R8 ;  /* 0x00000008ad047221 */ /* 0x008fe20000010000 */
[----:B------:R-:W-:Y:S06]  /*a0c0*/  PLOP3.LUT P0, PT, PT, PT, UP0, 0x80, 0x0 ;  /* 0x000000000000781c */ /* 0x000fec0003f0f008 */
[----:B------:R-:W0:Y:S01]  /*a0d0*/  LDGDEPBAR ;  /* 0x00000000000079af */ /* 0x000e220000000000 */
[----:B--2---:R-:W-:Y:S02]  /*a0e0*/  FADD.FTZ R0, R172, R4 ;  /* 0x00000004ac007221 */ /* 0x004fe40000010000 */
[----:B------:R-:W-:Y:S02]  /*a0f0*/  FADD.FTZ R4, R165, R2 ;  /* 0x00000002a5047221 */ /* 0x000fe40000010000 */
[----:B------:R-:W-:Y:S03]  /*a100*/  FADD.FTZ R0, R169, R0 ;  /* 0x00000000a9007221 */ /* 0x000fe60000010000 */
[----:B------:R1:W-:Y:S01]  /*a110*/  STL [R1+0x4], R4 ;  /* 0x0000040401007387 */ /* 0x0003e20000100800 */
[----:B------:R-:W-:Y:S04]  /*a120*/  FADD.FTZ R0, R168, R0 ;  /* 0x00000000a8007221 */ /* 0x000fe80000010000 */
[----:B------:R-:W-:Y:S04]  /*a130*/  FADD.FTZ R0, R166, R0 ;  /* 0x00000000a6007221 */ /* 0x000fe80000010000 */
[----:B------:R-:W-:Y:S01]  /*a140*/  FADD.FTZ R2, R164, R0 ;  /* 0x00000000a4027221 */ /* 0x000fe20000010000 */
[----:B------:R-:W-:Y:S04]  /*a150*/  MOV R0, R100 ;  /* 0x0000006400007202 */ /* 0x000fe80000000f00 */
[----:B------:R1:W-:Y:S01]  /*a160*/  STL [R1+0x8], R2 ;  /* 0x0000080201007387 */ /* 0x0003e20000100800 */
[----:B------:R-:W-:-:S05]  /*a170*/  @!P0 BRA `(.L_x_1217) ;  /* 0xffffc04000008947 */ /* 0x000fca000383ffff */
.L_x_1216:
[----:B-1----:R-:W2:Y:S04]  /*a180*/  LDL.LU R4, [R1+0x4] ;  /* 0x0000040001047983 */ /* 0x002ea80000300800 */
        /* <DEDUP_REMOVED lines=124> */
.L_x_1212:
        /* <DEDUP_REMOVED lines=121> */
[C---:B------:R-:W-:Y:S02]  /*b0e0*/  ISETP.GE.AND P1, PT, R0.reuse, c[0x0][0x3c8], PT ;  /* 0x0000f20000007a0c */ /* 0x040fe40003f26270 */
[C---:B-1----:R-:W-:Y:S02]  /*b0f0*/  IADD3 R7, R0.reuse, 0x8, RZ ;  /* 0x0000000800077810 */ /* 0x042fe40007ffe0ff */
[C---:B------:R-:W-:Y:S02]  /*b100*/  IADD3 R6, R0.reuse, 0x10, RZ ;  /* 0x0000001000067810 */ /* 0x040fe40007ffe0ff */
[C---:B------:R-:W-:Y:S02]  /*b110*/  IADD3 R5, R0.reuse, 0x18, RZ ;  /* 0x0000001800057810 */ /* 0x040fe40007ffe0ff */
[----:B------:R-:W-:Y:S02]  /*b120*/  IADD3 R4, R0, 0x20, RZ ;  /* 0x0000002000047810 */ /* 0x000fe40007ffe0ff */
[----:B------:R-:W-:-:S02]  /*b130*/  ISETP.GE.AND P5, PT, R7, c[0x0][0x3c8], PT ;  /* 0x0000f20007007a0c */ /* 0x000fc40003fa6270 */
[----:B------:R-:W-:Y:S01]  /*b140*/  ISETP.GE.AND P4, PT, R6, c[0x0][0x3c8], PT ;  /* 0x0000f20006007a0c */ /* 0x000fe20003f86270 */
[----:B--23--:R-:W-:Y:S01]  /*b150*/  @!P1 IMAD.WIDE R8, R0, 0x4, R2 ;  /* 0x0000000400089825 */ /* 0x00cfe200078e0202 */
[----:B------:R-:W-:Y:S02]  /*b160*/  ISETP.GE.AND P3, PT, R5, c[0x0][0x3c8], PT ;  /* 0x0000f20005007a0c */ /* 0x000fe40003f66270 */
[----:B------:R-:W-:Y:S02]  /*b170*/  ISETP.GE.AND P2, PT, R4, c[0x0][0x3c8], PT ;  /* 0x0000f20004007a0c */ /* 0x000fe40003f46270 */
[C---:B------:R-:W-:Y:S01]  /*b180*/  IADD3 R13, R0.reuse, 0x28, RZ ;  /* 0x00000028000d7810 */ /* 0x040fe20007ffe0ff */
[----:B------:R1:W-:Y:S01]  /*b190*/  @!P1 ST.E.64 [R8.64], R104 ;  /* 0x0000006808009985 */ /* 0x0003e2000c101b0c */
[----:B------:R-:W-:Y:S02]  /*b1a0*/  IADD3 R12, R0, 0x30, RZ ;  /* 0x00000030000c7810 */ /* 0x000fe40007ffe0ff */
[----:B------:R-:W-:-:S02]  /*b1b0*/  ISETP.GE.AND P6, PT, R13, c[0x0][0x3c8], PT ;  /* 0x0000f2000d007a0c */ /* 0x000fc40003fc6270 */
[----:B------:R-:W-:Y:S02]  /*b1c0*/  @!P5 LEA.HI R7, R7, R7, RZ, 0x1 ;  /* 0x000000070707d211 */ /* 0x000fe400078f08ff */
[----:B------:R-:W-:-:S03]  /*b1d0*/  ISETP.GE.AND P1, PT, R12, c[0x0][0x3c8], PT ;  /* 0x0000f2000c007a0c */ /* 0x000fc60003f26270 */
[----:B------:R-:W-:-:S04]  /*b1e0*/  @!P2 LEA.HI R4, R4, R4, RZ, 0x1 ;  /* 0x000000040404a211 */ /* 0x000fc800078f08ff */
[----:B------:R-:W-:Y:S02]  /*b1f0*/  @!P2 LOP3.LUT R4, R4, 0xfffffffe, RZ, 0xc0, !PT ;  /* 0xfffffffe0404a812 */ /* 0x000fe400078ec0ff */
[----:B-1----:R-:W-:Y:S02]  /*b200*/  @!P4 LEA.HI R8, R6, R6, RZ, 0x1 ;  /* 0x000000060608c211 */ /* 0x002fe400078f08ff */
        /* <DEDUP_REMOVED lines=12> */
[----:B-1----:R-:W-:-:S02]  /*b2d0*/  IADD3 R10, R0, 0x48, RZ ;  /* 0x00000048000a7810 */ /* 0x002fc40007ffe0ff */
[C---:B------:R-:W-:Y:S02]  /*b2e0*/  IADD3 R11, R0.reuse, 0x50, RZ ;  /* 0x00000050000b7810 */ /* 0x040fe40007ffe0ff */
[C---:B--2---:R-:W-:Y:S02]  /*b2f0*/  IADD3 R8, R0.reuse, 0x38, RZ ;  /* 0x0000003800087810 */ /* 0x044fe40007ffe0ff */
[----:B------:R-:W-:Y:S02]  /*b300*/  IADD3 R9, R0, 0x40, RZ ;  /* 0x0000004000097810 */ /* 0x000fe40007ffe0ff */
[----:B---3--:R-:W-:Y:S02]  /*b310*/  @!P6 LEA.HI R6, R13, R13, RZ, 0x1 ;  /* 0x0000000d0d06e211 */ /* 0x008fe400078f08ff */
[----:B------:R-:W-:Y:S02]  /*b320*/  ISETP.GE.AND P5, PT, R8, c[0x0][0x3c8], PT ;  /* 0x0000f20008007a0c */ /* 0x000fe40003fa6270 */
[----:B----4-:R-:W-:-:S02]  /*b330*/  @!P1 LEA.HI R4, R12, R12, RZ, 0x1 ;  /* 0x0000000c0c049211 */ /* 0x010fc400078f08ff */
[----:B------:R-:W-:Y:S02]  /*b340*/  ISETP.GE.AND P4, PT, R9, c[0x0][0x3c8], PT ;  /* 0x0000f20009007a0c */ /* 0x000fe40003f86270 */
[----:B------:R-:W-:Y:S02]  /*b350*/  @!P6 LOP3.LUT R6, R6, 0xfffffffe, RZ, 0xc0, !PT ;  /* 0xfffffffe0606e812 */ /* 0x000fe400078ec0ff */
[----:B------:R-:W-:Y:S02]  /*b360*/  @!P1 LOP3.LUT R4, R4, 0xfffffffe, RZ, 0xc0, !PT ;  /* 0xfffffffe04049812 */ /* 0x000fe400078ec0ff */
[----:B------:R-:W-:Y:S01]  /*b370*/  ISETP.GE.AND P3, PT, R10, c[0x0][0x3c8], PT ;  /* 0x0000f2000a007a0c */ /* 0x000fe20003f66270 */
[--C-:B------:R-:W-:Y:S01]  /*b380*/  @!P6 IMAD.WIDE R6, R6, 0x4, R2.reuse ;  /* 0x000000040606e825 */ /* 0x100fe200078e0202 */
[----:B------:R-:W-:Y:S02]  /*b390*/  ISETP.GE.AND P2, PT, R11, c[0x0][0x3c8], PT ;  /* 0x0000f2000b007a0c */ /* 0x000fe40003f46270 */
[----:B------:R-:W-:Y:S01]  /*b3a0*/  IADD3 R12, R0, 0x58, RZ ;  /* 0x00000058000c7810 */ /* 0x000fe20007ffe0ff */
[----:B------:R-:W-:Y:S01]  /*b3b0*/  @!P1 IMAD.WIDE R4, R4, 0x4, R2 ;  /* 0x0000000404049825 */ /* 0x000fe200078e0202 */
[----:B------:R1:W-:Y:S01]  /*b3c0*/  @!P6 ST.E.64 [R6.64], R124 ;  /* 0x0000007c0600e985 */ /* 0x0003e2000c101b0c */
[----:B------:R-:W-:-:S03]  /*b3d0*/  IADD3 R13, R0, 0x60, RZ ;  /* 0x00000060000d7810 */ /* 0x000fc60007ffe0ff */
[----:B------:R2:W-:Y:S01]  /*b3e0*/  @!P1 ST.E.64 [R4.64], R128 ;  /* 0x0000008004009985 */ /* 0x0005e2000c101b0c */
[----:B------:R-:W-:Y:S02]  /*b3f0*/  ISETP.GE.AND P1, PT, R12, c[0x0][0x3c8], PT ;  /* 0x0000f2000c007a0c */ /* 0x000fe40003f26270 */
[----:B------:R-:W-:Y:S02]  /*b400*/  ISETP.GE.AND P6, PT, R13, c[0x0][0x3c8], PT ;  /* 0x0000f2000d007a0c */ /* 0x000fe40003fc6270 */
[----:B-1----:R-:W-:Y:S02]  /*b410*/  @!P4 LEA.HI R7, R9, R9, RZ, 0x1 ;  /* 0x000000090907c211 */ /* 0x002fe400078f08ff */
[----:B------:R-:W-:Y:S02]  /*b420*/  @!P3 LEA.HI R6, R10, R10, RZ, 0x1 ;  /* 0x0000000a0a06b211 */ /* 0x000fe400078f08ff */
[----:B--2---:R-:W-:Y:S02]  /*b430*/  @!P5 LEA.HI R4, R8, R8, RZ, 0x1 ;  /* 0x000000080804d211 */ /* 0x004fe400078f08ff */
[----:B------:R-:W-:-:S02]  /*b440*/  @!P4 LOP3.LUT R7, R7, 0xfffffffe, RZ, 0xc0, !PT ;  /* 0xfffffffe0707c812 */ /* 0x000fc400078ec0ff */
[----:B------:R-:W-:Y:S02]  /*b450*/  @!P5 LOP3.LUT R4, R4, 0xfffffffe, RZ, 0xc0, !PT ;  /* 0xfffffffe0404d812 */ /* 0x000fe400078ec0ff */
[----:B------:R-:W-:Y:S02]  /*b460*/  @!P2 LEA.HI R5, R11, R11, RZ, 0x1 ;  /* 0x0000000b0b05a211 */ /* 0x000fe400078f08ff */
[----:B------:R-:W-:Y:S01]  /*b470*/  @!P3 LOP3.LUT R10, R6, 0xfffffffe, RZ, 0xc0, !PT ;  /* 0xfffffffe060ab812 */ /* 0x000fe200078ec0ff */
[----:B------:R-:W-:Y:S01]  /*b480*/  @!P5 IMAD.WIDE R8, R4, 0x4, R2 ;  /* 0x000000040408d825 */ /* 0x000fe200078e0202 */
[----:B------:R-:W-:-:S03]  /*b490*/  @!P2 LOP3.LUT R11, R5, 0xfffffffe, RZ, 0xc0, !PT ;  /* 0xfffffffe050ba812 */ /* 0x000fc600078ec0ff */
        /* <DEDUP_REMOVED lines=9> */
[----:B--2---:R-:W-:Y:S02]  /*b530*/  IADD3 R7, R0, 0x68, RZ ;  /* 0x0000006800077810 */ /* 0x004fe40007ffe0ff */
[----:B------:R-:W-:Y:S02]  /*b540*/  @!P6 LEA.HI R6, R13, R13, RZ, 0x1 ;  /* 0x0000000d0d06e211 */ /* 0x000fe400078f08ff */
[----:B---3--:R-:W-:Y:S02]  /*b550*/  @!P1 LEA.HI R4, R12, R12, RZ, 0x1 ;  /* 0x0000000c0c049211 */ /* 0x008fe400078f08ff */
[----:B------:R-:W-:Y:S02]  /*b560*/  ISETP.GE.AND P5, PT, R7, c[0x0][0x3c8], PT ;  /* 0x0000f20007007a0c */ /* 0x000fe40003fa6270 */
[----:B------:R-:W-:-:S02]  /*b570*/  @!P1 LOP3.LUT R4, R4, 0xfffffffe, RZ, 0xc0, !PT ;  /* 0xfffffffe04049812 */ /* 0x000fc400078ec0ff */
[C---:B----4-:R-:W-:Y:S02]  /*b580*/  IADD3 R10, R0.reuse, 0x80, RZ ;  /* 0x00000080000a7810 */ /* 0x050fe40007ffe0ff */
[----:B------:R-:W-:Y:S01]  /*b590*/  IADD3 R12, R0, 0x88, RZ ;  /* 0x00000088000c7810 */ /* 0x000fe20007ffe0ff */
[----:B------:R-:W-:Y:S01]  /*b5a0*/  @!P1 IMAD.WIDE R4, R4, 0x4, R2 ;  /* 0x0000000404049825 */ /* 0x000fe200078e0202 */
[----:B------:R-:W-:Y:S02]  /*b5b0*/  ISETP.GE.AND P4, PT, R8, c[0x0][0x3c8], PT ;  /* 0x0000f20008007a0c */ /* 0x000fe40003f86270 */
[----:B------:R-:W-:Y:S02]  /*b5c0*/  ISETP.GE.AND P3, PT, R9, c[0x0][0x3c8], PT ;  /* 0x0000f20009007a0c */ /* 0x000fe40003f66270 */
[----:B------:R-:W-:Y:S01]  /*b5d0*/  @!P6 LOP3.LUT R6, R6, 0xfffffffe, RZ, 0xc0, !PT ;  /* 0xfffffffe0606e812 */ /* 0x000fe200078ec0ff */
[----:B------:R1:W-:Y:S01]  /*b5e0*/  @!P1 ST.E.64 [R4.64], R148 ;  /* 0x0000009404009985 */ /* 0x0003e2000c101b0c */
[----:B------:R-:W-:-:S02]  /*b5f0*/  ISETP.GE.AND P2, PT, R10, c[0x0][0x3c8], PT ;  /* 0x0000f2000a007a0c */ /* 0x000fc40003f46270 */
[----:B------:R-:W-:-:S13]  /*b600*/  ISETP.GE.AND P1, PT, R12, c[0x0][0x3c8], PT ;  /* 0x0000f2000c007a0c */ /* 0x000fda0003f26270 */
[----:B------:R-:W-:-:S04]  /*b610*/  @!P1 LEA.HI R12, R12, R12, RZ, 0x1 ;  /* 0x0000000c0c0c9211 */ /* 0x000fc800078f08ff */
[----:B------:R-:W-:Y:S01]  /*b620*/  @!P1 LOP3.LUT R12, R12, 0xfffffffe, RZ, 0xc0, !PT ;  /* 0xfffffffe0c0c9812 */ /* 0x000fe200078ec0ff */
[----:B-1----:R-:W-:Y:S01]  /*b630*/  @!P6 IMAD.WIDE R4, R6, 0x4, R2 ;  /* 0x000000040604e825 */ /* 0x002fe200078e0202 */
[----:B------:R-:W-:Y:S02]  /*b640*/  @!P5 LEA.HI R6, R7, R7, RZ, 0x1 ;  /* 0x000000070706d211 */ /* 0x000fe400078f08ff */
[----:B------:R-:W-:Y:S02]  /*b650*/  @!P2 LEA.HI R7, R10, R10, RZ, 0x1 ;  /* 0x0000000a0a07a211 */ /* 0x000fe400078f08ff */
[----:B------:R1:W-:Y:S01]  /*b660*/  @!P6 ST.E.64 [R4.64], R52 ;  /* 0x000000340400e985 */ /* 0x0003e2000c101b0c */
[----:B------:R-:W-:Y:S02]  /*b670*/  @!P5 LOP3.LUT R6, R6, 0xfffffffe, RZ, 0xc0, !PT ;  /* 0xfffffffe0606d812 */ /* 0x000fe400078ec0ff */
[----:B------:R-:W-:Y:S02]  /*b680*/  @!P2 LOP3.LUT R7, R7, 0xfffffffe, RZ, 0xc0, !PT ;  /* 0xfffffffe0707a812 */ /* 0x000fe400078ec0ff */
[----:B-1----:R-:W-:-:S02]  /*b690*/  @!P4 LEA.HI R5, R8, R8, RZ, 0x1 ;  /* 0x000000080805c211 */ /* 0x002fc400078f08ff */
[----:B------:R-:W-:Y:S02]  /*b6a0*/  @!P3 LEA.HI R4, R9, R9, RZ, 0x1 ;  /* 0x000000090904b211 */ /* 0x000fe400078f08ff */
[----:B------:R-:W-:Y:S02]  /*b6b0*/  @!P4 LOP3.LUT R8, R5, 0xfffffffe, RZ, 0xc0, !PT ;  /* 0xfffffffe0508c812 */ /* 0x000fe400078ec0ff */
[----:B------:R-:W-:Y:S01]  /*b6c0*/  @!P3 LOP3.LUT R10, R4, 0xfffffffe, RZ, 0xc0, !PT ;  /* 0xfffffffe040ab812 */ /* 0x000fe200078ec0ff */
[----:B------:R-:W-:-:S04]  /*b6d0*/  @!P5 IMAD.WIDE R4, R6, 0x4, R2 ;  /* 0x000000040604d825 */ /* 0x000fc800078e0202 */
[--C-:B------:R-:W-:Y:S01]  /*b6e0*/  @!P4 IMAD.WIDE R8, R8, 0x4, R2.reuse ;  /* 0x000000040808c825 */ /* 0x100fe200078e0202 */
[----:B------:R1:W-:Y:S03]  /*b6f0*/  @!P5 ST.E.64 [R4.64], R56 ;  /* 0x000000380400d985 */ /* 0x0003e6000c101b0c */
[--C-:B------:R-:W-:Y:S01]  /*b700*/  @!P3 IMAD.WIDE R10, R10, 0x4, R2.reuse ;  /* 0x000000040a0ab825 */ /* 0x100fe200078e0202 */
[----:B------:R2:W-:Y:S03]  /*b710*/  @!P4 ST.E.64 [R8.64], R60 ;  /* 0x0000003c0800c985 */ /* 0x0005e6000c101b0c */
[--C-:B------:R-:W-:Y:S01]  /*b720*/  @!P2 IMAD.WIDE R6, R7, 0x4, R2.reuse ;  /* 0x000000040706a825 */ /* 0x100fe200078e0202 */
[----:B------:R-:W-:Y:S04]  /*b730*/  @!P3 ST.E.64 [R10.64], R64 ;  /* 0x000000400a00b985 */ /* 0x000fe8000c101b0c */
[----:B------:R3:W-:Y:S01]  /*b740*/  @!P2 ST.E.64 [R6.64], R68 ;  /* 0x000000440600a985 */ /* 0x0007e2000c101b0c */
[----:B-1----:R-:W-:Y:S01]  /*b750*/  @!P1 IMAD.WIDE R4, R12, 0x4, R2 ;  /* 0x000000040c049825 */ /* 0x002fe200078e0202 */
[----:B--2---:R-:W-:-:S04]  /*b760*/  IADD3 R9, R0, 0x90, RZ ;  /* 0x0000009000097810 */ /* 0x004fc80007ffe0ff */
[----:B------:R1:W-:Y:S01]  /*b770*/  @!P1 ST.E.64 [R4.64], R72 ;  /* 0x0000004804009985 */ /* 0x0003e2000c101b0c */
[----:B------:R-:W-:Y:S02]  /*b780*/  IADD3 R8, R0, 0x98, RZ ;  /* 0x0000009800087810 */ /* 0x000fe40007ffe0ff */
[----:B------:R-:W-:Y:S02]  /*b790*/  ISETP.GE.AND P6, PT, R9, c[0x0][0x3c8], PT ;  /* 0x0000f20009007a0c */ /* 0x000fe40003fc6270 */
[----:B------:R-:W-:Y:S02]  /*b7a0*/  ISETP.GE.AND P5, PT, R8, c[0x0][0x3c8], PT ;  /* 0x0000f20008007a0c */ /* 0x000fe40003fa6270 */
[C---:B---3--:R-:W-:Y:S02]  /*b7b0*/  IADD3 R7, R0.reuse, 0xa0, RZ ;  /* 0x000000a000077810 */ /* 0x048fe40007ffe0ff */
[----:B------:R-:W-:Y:S02]  /*b7c0*/  IADD3 R6, R0, 0xa8, RZ ;  /* 0x000000a800067810 */ /* 0x000fe40007ffe0ff */
[----:B------:R-:W-:-:S02]  /*b7d0*/  ISETP.GE.AND P4, PT, R7, c[0x0][0x3c8], PT ;  /* 0x0000f20007007a0c */ /* 0x000fc40003f86270 */
[----:B------:R-:W-:-:S03]  /*b7e0*/  ISETP.GE.AND P3, PT, R6, c[0x0][0x3c8], PT ;  /* 0x0000f20006007a0c */ /* 0x000fc60003f66270 */
[----:B------:R-:W-:Y:S02]  /*b7f0*/  @!P6 LEA.HI R9, R9, R9, RZ, 0x1 ;  /* 0x000000090909e211 */ /* 0x000fe400078f08ff */
[----:B------:R-:W-:-:S04]  /*b800*/  @!P5 LEA.HI R10, R8, R8, RZ, 0x1 ;  /* 0x00000008080ad211 */ /* 0x000fc800078f08ff */
[----:B------:R-:W-:Y:S02]  /*b810*/  @!P5 LOP3.LUT R10, R10, 0xfffffffe, RZ, 0xc0, !PT ;  /* 0xfffffffe0a0ad812 */ /* 0x000fe400078ec0ff */
[----:B------:R-:W-:Y:S02]  /*b820*/  @!P4 LEA.HI R8, R7, R7, RZ, 0x1 ;  /* 0x000000070708c211 */ /* 0x000fe400078f08ff */
[----:B------:R-:W-:Y:S01]  /*b830*/  @!P3 LEA.HI R7, R6, R6, RZ, 0x1 ;  /* 0x000000060607b211 */ /* 0x000fe200078f08ff */
[----:B------:R-:W-:Y:S01]  /*b840*/  @!P5 IMAD.WIDE R10, R10, 0x4, R2 ;  /* 0x000000040a0ad825 */ /* 0x000fe200078e0202 */
[----:B------:R-:W-:Y:S02]  /*b850*/  @!P4 LOP3.LUT R8, R8, 0xfffffffe, RZ, 0xc0, !PT ;  /* 0xfffffffe0808c812 */ /* 0x000fe400078ec0ff */
[C---:B-1----:R-:W-:Y:S02]  /*b860*/  IADD3 R5, R0.reuse, 0xb0, RZ ;  /* 0x000000b000057810 */ /* 0x042fe40007ffe0ff */
[----:B------:R-:W-:-:S02]  /*b870*/  IADD3 R4, R0, 0xb8, RZ ;  /* 0x000000b800047810 */ /* 0x000fc40007ffe0ff */
[----:B------:R-:W-:Y:S02]  /*b880*/  ISETP.GE.AND P2, PT, R5, c[0x0][0x3c8], PT ;  /* 0x0000f20005007a0c */ /* 0x000fe40003f46270 */
[----:B------:R-:W-:Y:S02]  /*b890*/  ISETP.GE.AND P1, PT, R4, c[0x0][0x3c8], PT ;  /* 0x0000f20004007a0c */ /* 0x000fe40003f26270 */
[----:B------:R-:W-:-:S09]  /*b8a0*/  @!P3 LOP3.LUT R7, R7, 0xfffffffe, RZ, 0xc0, !PT ;  /* 0xfffffffe0707b812 */ /* 0x000fd200078ec0ff */
[----:B------:R-:W-:Y:S02]  /*b8b0*/  @!P2 LEA.HI R6, R5, R5, RZ, 0x1 ;  /* 0x000000050506a211 */ /* 0x000fe400078f08ff */
[----:B------:R-:W-:Y:S01]  /*b8c0*/  @!P6 LOP3.LUT R5, R9, 0xfffffffe, RZ, 0xc0, !PT ;  /* 0xfffffffe0905e812 */ /* 0x000fe200078ec0ff */
[--C-:B------:R-:W-:Y:S01]  /*b8d0*/  @!P4 IMAD.WIDE R8, R8, 0x4, R2.reuse ;  /* 0x000000040808c825 */ /* 0x100fe200078e0202 */
        /* <DEDUP_REMOVED lines=10> */
[----:B------:R1:W-:Y:S04]  /*b980*/  @!P3 ST.E.64 [R6.64], R88 ;  /* 0x000000580600b985 */ /* 0x0003e8000c101b0c */
[----:B------:R1:W-:Y:S04]  /*b990*/  @!P2 ST.E.64 [R4.64], R92 ;  /* 0x0000005c0400a985 */ /* 0x0003e8000c101b0c */
[----:B------:R1:W-:Y:S02]  /*b9a0*/  @!P1 ST.E.64 [R2.64], R96 ;  /* 0x0000006002009985 */ /* 0x0003e4000c101b0c */
.L_x_1220:
[----:B------:R-:W-:Y:S05]  /*b9b0*/  BSYNC B0 ;  /* 0x0000000000007941 */ /* 0x000fea0003800000 */
.L_x_1219:
[----:B-1-3--:R1:W3:Y:S04]  /*b9c0*/  SHFL.IDX PT, R3, R19, 0x1, 0x1c1f ;  /* 0x003c1f0013037f89 */ /* 0x00a2e800000e0000 */
[----:B--2---:R1:W2:Y:S01]  /*b9d0*/  SHFL.IDX PT, R2, R20, 0x1, 0x1c1f ;  /* 0x003c1f0014027f89 */ /* 0x0042a200000e0000 */
[----:B------:R-:W-:Y:S05]  /*b9e0*/  @P0 EXIT ;  /* 0x000000000000094d */ /* 0x000fea0003800000 */
[C---:B------:R-:W-:Y:S02]  /*b9f0*/  IADD3 R4, R0.reuse, 0x8, RZ ;  /* 0x0000000800047810 */ /* 0x040fe40007ffe0ff */
[----:B------:R-:W-:-:S02]  /*ba00*/  ISETP.GE.AND P1, PT, R0, c[0x0][0x3c8], PT ;  /* 0x0000f20000007a0c */ /* 0x000fc40003f26270 */
[----:B------:R-:W-:Y:S02]  /*ba10*/  ISETP.GE.AND P0, PT, R4, c[0x0][0x3c8], PT ;  /* 0x0000f20004007a0c */ /* 0x000fe40003f06270 */
[C---:B------:R-:W-:Y:S02]  /*ba20*/  IADD3 R8, R0.reuse, 0x10, RZ ;  /* 0x0000001000087810 */ /* 0x040fe40007ffe0ff */
[----:B------:R-:W-:Y:S02]  /*ba30*/  IADD3 R9, R0, 0x18, RZ ;  /* 0x0000001800097810 */ /* 0x000fe40007ffe0ff */
[----:B------:R-:W-:Y:S02]  /*ba40*/  ISETP.GE.AND P6, PT, R8, c[0x0][0x3c8], PT ;  /* 0x0000f20008007a0c */ /* 0x000fe40003fc6270 */
[----:B------:R-:W-:Y:S02]  /*ba50*/  ISETP.GE.AND P5, PT, R9, c[0x0][0x3c8], PT ;  /* 0x0000f20009007a0c */ /* 0x000fe40003fa6270 */
[C---:B------:R-:W-:Y:S01]  /*ba60*/  IADD3 R10, R0.reuse, 0x20, RZ ;  /* 0x00000020000a7810 */ /* 0x040fe20007ffe0ff */
[C---:B--23--:R-:W-:Y:S01]  /*ba70*/  @!P1 IMAD.WIDE R6, R0.reuse, 0x4, R2 ;  /* 0x0000000400069825 */ /* 0x04cfe200078e0202 */
[----:B------:R-:W-:-:S02]  /*ba80*/  IADD3 R11, R0, 0x28, RZ ;  /* 0x00000028000b7810 */ /* 0x000fc40007ffe0ff */
[----:B------:R-:W-:Y:S02]  /*ba90*/  @!P0 LEA.HI R4, R4, R4, RZ, 0x1 ;  /* 0x0000000404048211 */ /* 0x000fe400078f08ff */
[----:B------:R-:W-:Y:S01]  /*baa0*/  @!P1 ST.E.64 [R6.64], R106 ;  /* 0x0000006a06009985 */ /* 0x000fe2000c101b0c */
[----:B------:R-:W-:Y:S02]  /*bab0*/  IADD3 R12, R0, 0x30, RZ ;  /* 0x00000030000c7810 */ /* 0x000fe40007ffe0ff */
[----:B------:R-:W-:Y:S02]  /*bac0*/  @!P0 LOP3.LUT R4, R4, 0xfffffffe, RZ, 0xc0, !PT ;  /* 0xfffffffe04048812 */ /* 0x000fe400078ec0ff */
[C---:B------:R-:W-:Y:S02]  /*bad0*/  IADD3 R13, R0.reuse, 0x38, RZ ;  /* 0x00000038000d7810 */ /* 0x040fe40007ffe0ff */
[----:B------:R-:W-:Y:S01]  /*bae0*/  IADD3 R14, R0, 0x40, RZ ;  /* 0x00000040000e7810 */ /* 0x000fe20007ffe0ff */
[----:B------:R-:W-:Y:S01]  /*baf0*/  @!P0 IMAD.WIDE R4, R4, 0x4, R2 ;  /* 0x0000000404048825 */ /* 0x000fe200078e0202 */
[----:B------:R-:W-:-:S02]  /*bb00*/  ISETP.GE.AND P4, PT, R10, c[0x0][0x3c8], PT ;  /* 0x0000f2000a007a0c */ /* 0x000fc40003f86270 */
[----:B------:R-:W-:Y:S02]  /*bb10*/  ISETP.GE.AND P3, PT, R11, c[0x0][0x3c8], PT ;  /* 0x0000f2000b007a0c */ /* 0x000fe40003f66270 */
[----:B------:R2:W-:Y:S01]  /*bb20*/  @!P0 ST.E.64 [R4.64], R110 ;  /* 0x0000006e04008985 */ /* 0x0005e2000c101b0c */
[----:B------:R-:W-:Y:S02]  /*bb30*/  ISETP.GE.AND P2, PT, R12, c[0x0][0x3c8], PT ;  /* 0x0000f2000c007a0c */ /* 0x000fe40003f46270 */
[----:B------:R-:W-:Y:S02]  /*bb40*/  ISETP.GE.AND P1, PT, R13, c[0x0][0x3c8], PT ;  /* 0x0000f2000d007a0c */ /* 0x000fe40003f26270 */
[----:B------:R-:W-:Y:S02]  /*bb50*/  ISETP.GE.AND P0, PT, R14, c[0x0][0x3c8], PT ;  /* 0x0000f2000e007a0c */ /* 0x000fe40003f06270 */
[C---:B------:R-:W-:Y:S02]  /*bb60*/  IADD3 R15, R0.reuse, 0x48, RZ ;  /* 0x00000048000f7810 */ /* 0x040fe40007ffe0ff */
[----:B------:R-:W-:-:S02]  /*bb70*/  IADD3 R16, R0, 0x50, RZ ;  /* 0x0000005000107810 */ /* 0x000fc40007ffe0ff */
[----:B--2---:R-:W-:Y:S02]  /*bb80*/  @!P6 LEA.HI R4, R8, R8, RZ, 0x1 ;  /* 0x000000080804e211 */ /* 0x004fe400078f08ff */
[----:B------:R-:W-:Y:S02]  /*bb90*/  @!P5 LEA.HI R5, R9, R9, RZ, 0x1 ;  /* 0x000000090905d211 */ /* 0x000fe400078f08ff */
[----:B------:R-:W-:Y:S02]  /*bba0*/  @!P6 LOP3.LUT R4, R4, 0xfffffffe, RZ, 0xc0, !PT ;  /* 0xfffffffe0404e812 */ /* 0x000fe400078ec0ff */
[----:B------:R-:W-:Y:S02]  /*bbb0*/  @!P5 LOP3.LUT R5, R5, 0xfffffffe, RZ, 0xc0, !PT ;  /* 0xfffffffe0505d812 */ /* 0x000fe400078ec0ff */
[----:B------:R-:W-:Y:S01]  /*bbc0*/  @!P3 LEA.HI R8, R11, R11, RZ, 0x1 ;  /* 0x0000000b0b08b211 */ /* 0x000fe200078f08ff */
[----:B------:R-:W-:-:S03]  /*bbd0*/  @!P6 IMAD.WIDE R6, R4, 0x4, R2 ;  /* 0x000000040406e825 */ /* 0x000fc600078e0202 */
[----:B------:R-:W-:Y:S01]  /*bbe0*/  @!P3 LOP3.LUT R8, R8, 0xfffffffe, RZ, 0xc0, !PT ;  /* 0xfffffffe0808b812 */ /* 0x000fe200078ec0ff */
[----:B------:R-:W-:Y:S01]  /*bbf0*/  @!P5 IMAD.WIDE R4, R5, 0x4, R2 ;  /* 0x000000040504d825 */ /* 0x000fe200078e0202 */
[----:B------:R2:W-:Y:S01]  /*bc00*/  @!P6 ST.E.64 [R6.64], R114 ;  /* 0x000000720600e985 */ /* 0x0005e2000c101b0c */
[----:B------:R-:W-:-:S03]  /*bc10*/  ISETP.GE.AND P6, PT, R15, c[0x0][0x3c8], PT ;  /* 0x0000f2000f007a0c */ /* 0x000fc60003fc6270 */
[----:B------:R3:W-:Y:S01]  /*bc20*/  @!P5 ST.E.64 [R4.64], R118 ;  /* 0x000000760400d985 */ /* 0x0007e2000c101b0c */
[----:B------:R-:W-:Y:S02]  /*bc30*/  ISETP.GE.AND P5, PT, R16, c[0x0][0x3c8], PT ;  /* 0x0000f20010007a0c */ /* 0x000fe40003fa6270 */
[----:B--2---:R-:W-:Y:S02]  /*bc40*/  @!P2 LEA.HI R7, R12, R12, RZ, 0x1 ;  /* 0x0000000c0c07a211 */ /* 0x004fe400078f08ff */
[----:B------:R-:W-:Y:S02]  /*bc50*/  @!P1 LEA.HI R6, R13, R13, RZ, 0x1 ;  /* 0x0000000d0d069211 */ /* 0x000fe400078f08ff */
[----:B---3--:R-:W-:Y:S01]  /*bc60*/  @!P4 LEA.HI R4, R10, R10, RZ, 0x1 ;  /* 0x0000000a0a04c211 */ /* 0x008fe200078f08ff */
[----:B------:R-:W-:Y:S01]  /*bc70*/  @!P3 IMAD.WIDE R10, R8, 0x4, R2 ;  /* 0x00000004080ab825 */ /* 0x000fe200078e0202 */
[----:B------:R-:W-:Y:S02]  /*bc80*/  @!P0 LEA.HI R5, R14, R14, RZ, 0x1 ;  /* 0x0000000e0e058211 */ /* 0x000fe400078f08ff */
[----:B------:R-:W-:-:S02]  /*bc90*/  @!P4 LOP3.LUT R4, R4, 0xfffffffe, RZ, 0xc0, !PT ;  /* 0xfffffffe0404c812 */ /* 0x000fc400078ec0ff */
[----:B------:R-:W-:Y:S02]  /*bca0*/  @!P2 LOP3.LUT R7, R7, 0xfffffffe, RZ, 0xc0, !PT ;  /* 0xfffffffe0707a812 */ /* 0x000fe400078ec0ff */
[----:B------:R-:W-:Y:S01]  /*bcb0*/  @!P1 LOP3.LUT R6, R6, 0xfffffffe, RZ, 0xc0, !PT ;  /* 0xfffffffe06069812 */ /* 0x000fe200078ec0ff */
[--C-:B------:R-:W-:Y:S01]  /*bcc0*/  @!P4 IMAD.WIDE R12, R4, 0x4, R2.reuse ;  /* 0x00000004040cc825 */ /* 0x100fe200078e0202 */
[----:B------:R-:W-:Y:S02]  /*bcd0*/  @!P0 LOP3.LUT R5, R5, 0xfffffffe, RZ, 0xc0, !PT ;  /* 0xfffffffe05058812 */ /* 0x000fe400078ec0ff */
[----:B------:R-:W-:Y:S01]  /*bce0*/  IADD3 R14, R0, 0x80, RZ ;  /* 0x00000080000e7810 */ /* 0x000fe20007ffe0ff */
[--C-:B------:R-:W-:Y:S01]  /*bcf0*/  @!P2 IMAD.WIDE R8, R7, 0x4, R2.reuse ;  /* 0x000000040708a825 */ /* 0x100fe200078e0202 */
[----:B------:R2:W-:Y:S03]  /*bd00*/  @!P4 ST.E.64 [R12.64], R122 ;  /* 0x0000007a0c00c985 */ /* 0x0005e6000c101b0c */
[--C-:B------:R-:W-:Y:S01]  /*bd10*/  @!P1 IMAD.WIDE R6, R6, 0x4, R2.reuse ;  /* 0x0000000406069825 */ /* 0x100fe200078e0202 */
[----:B------:R3:W-:Y:S03]  /*bd20*/  @!P3 ST.E.64 [R10.64], R126 ;  /* 0x0000007e0a00b985 */ /* 0x0007e6000c101b0c */
[----:B------:R-:W-:Y:S01]  /*bd30*/  @!P0 IMAD.WIDE R4, R5, 0x4, R2 ;  /* 0x0000000405048825 */ /* 0x000fe200078e0202 */
[----:B------:R4:W-:Y:S04]  /*bd40*/  @!P2 ST.E.64 [R8.64], R130 ;  /* 0x000000820800a985 */ /* 0x0009e8000c101b0c */
[----:B------:R-:W-:Y:S04]  /*bd50*/  @!P1 ST.E.64 [R6.64], R134 ;  /* 0x0000008606009985 */ /* 0x000fe8000c101b0c */
[----:B------:R5:W-:Y:S01]  /*bd60*/  @!P0 ST.E.64 [R4.64], R138 ;  /* 0x0000008a04008985 */ /* 0x000be2000c101b0c */
[----:B--2---:R-:W-:-:S02]  /*bd70*/  IADD3 R12, R0, 0x78, RZ ;  /* 0x00000078000c7810 */ /* 0x004fc40007ffe0ff */
[C---:B---3--:R-:W-:Y:S02]  /*bd80*/  IADD3 R10, R0.reuse, 0x68, RZ ;  /* 0x00000068000a7810 */ /* 0x048fe40007ffe0ff */
[C---:B------:R-:W-:Y:S02]  /*bd90*/  IADD3 R11, R0.reuse, 0x70, RZ ;  /* 0x00000070000b7810 */ /* 0x040fe40007ffe0ff */
[C---:B----4-:R-:W-:Y:S02]  /*bda0*/  IADD3 R8, R0.reuse, 0x58, RZ ;  /* 0x0000005800087810 */ /* 0x050fe40007ffe0ff */
[----:B------:R-:W-:Y:S02]  /*bdb0*/  IADD3 R9, R0, 0x60, RZ ;  /* 0x0000006000097810 */ /* 0x000fe40007ffe0ff */
[----:B------:R-:W-:Y:S02]  /*bdc0*/  ISETP.GE.AND P4, PT, R8, c[0x0][0x3c8], PT ;  /* 0x0000f20008007a0c */ /* 0x000fe40003f86270 */
[----:B------:R-:W-:-:S02]  /*bdd0*/  ISETP.GE.AND P3, PT, R9, c[0x0][0x3c8], PT ;  /* 0x0000f20009007a0c */ /* 0x000fc40003f66270 */
[----:B-----5:R-:W-:Y:S02]  /*bde0*/  @!P6 LEA.HI R4, R15, R15, RZ, 0x1 ;  /* 0x0000000f0f04e211 */ /* 0x020fe400078f08ff */
[----:B------:R-:W-:Y:S02]  /*bdf0*/  @!P5 LEA.HI R5, R16, R16, RZ, 0x1 ;  /* 0x000000101005d211 */ /* 0x000fe400078f08ff */
[----:B------:R-:W-:Y:S02]  /*be00*/  @!P6 LOP3.LUT R4, R4, 0xfffffffe, RZ, 0xc0, !PT ;  /* 0xfffffffe0404e812 */ /* 0x000fe400078ec0ff */
[----:B------:R-:W-:Y:S02]  /*be10*/  @!P5 LOP3.LUT R5, R5, 0xfffffffe, RZ, 0xc0, !PT ;  /* 0xfffffffe0505d812 */ /* 0x000fe400078ec0ff */
[----:B------:R-:W-:Y:S01]  /*be20*/  ISETP.GE.AND P2, PT, R10, c[0x0][0x3c8], PT ;  /* 0x0000f2000a007a0c */ /* 0x000fe20003f46270 */
[----:B------:R-:W-:Y:S01]  /*be30*/  @!P6 IMAD.WIDE R6, R4, 0x4, R2 ;  /* 0x000000040406e825 */ /* 0x000fe200078e0202 */
[----:B------:R-:W-:-:S02]  /*be40*/  ISETP.GE.AND P1, PT, R11, c[0x0][0x3c8], PT ;  /* 0x0000f2000b007a0c */ /* 0x000fc40003f26270 */
[----:B------:R-:W-:Y:S01]  /*be50*/  ISETP.GE.AND P0, PT, R12, c[0x0][0x3c8], PT ;  /* 0x0000f2000c007a0c */ /* 0x000fe20003f06270 */
[----:B------:R-:W-:Y:S01]  /*be60*/  @!P5 IMAD.WIDE R4, R5, 0x4, R2 ;  /* 0x000000040504d825 */ /* 0x000fe200078e0202 */
[----:B------:R2:W-:Y:S01]  /*be70*/  @!P6 ST.E.64 [R6.64], R142 ;  /* 0x0000008e0600e985 */ /* 0x0005e2000c101b0c */
[----:B------:R-:W-:Y:S02]  /*be80*/  IADD3 R15, R0, 0x88, RZ ;  /* 0x00000088000f7810 */ /* 0x000fe40007ffe0ff */
[----:B------:R-:W-:Y:S01]  /*be90*/  ISETP.GE.AND P6, PT, R14, c[0x0][0x3c8], PT ;  /* 0x0000f2000e007a0c */ /* 0x000fe20003fc6270 */
[----:B------:R3:W-:Y:S01]  /*bea0*/  @!P5 ST.E.64 [R4.64], R146 ;  /* 0x000000920400d985 */ /* 0x0007e2000c101b0c */
[----:B------:R-:W-:Y:S02]  /*beb0*/  ISETP.GE.AND P5, PT, R15, c[0x0][0x3c8], PT ;  /* 0x0000f2000f007a0c */ /* 0x000fe40003fa6270 */
[----:B--2---:R-:W-:Y:S02]  /*bec0*/  @!P2 LEA.HI R7, R10, R10, RZ, 0x1 ;  /* 0x0000000a0a07a211 */ /* 0x004fe400078f08ff */
[----:B------:R-:W-:-:S02]  /*bed0*/  @!P1 LEA.HI R6, R11, R11, RZ, 0x1 ;  /* 0x0000000b0b069211 */ /* 0x000fc400078f08ff */
[----:B---3--:R-:W-:Y:S02]  /*bee0*/  @!P4 LEA.HI R4, R8, R8, RZ, 0x1 ;  /* 0x000000080804c211 */ /* 0x008fe400078f08ff */
[----:B------:R-:W-:Y:S02]  /*bef0*/  @!P3 LEA.HI R8, R9, R9, RZ, 0x1 ;  /* 0x000000090908b211 */ /* 0x000fe400078f08ff */
[----:B------:R-:W-:Y:S02]  /*bf00*/  @!P0 LEA.HI R5, R12, R12, RZ, 0x1 ;  /* 0x0000000c0c058211 */ /* 0x000fe400078f08ff */
[----:B------:R-:W-:Y:S02]  /*bf10*/  @!P4 LOP3.LUT R4, R4, 0xfffffffe, RZ, 0xc0, !PT ;  /* 0xfffffffe0404c812 */ /* 0x000fe400078ec0ff */
[----:B------:R-:W-:Y:S02]  /*bf20*/  @!P3 LOP3.LUT R8, R8, 0xfffffffe, RZ, 0xc0, !PT ;  /* 0xfffffffe0808b812 */ /* 0x000fe400078ec0ff */
[----:B------:R-:W-:Y:S01]  /*bf30*/  @!P2 LOP3.LUT R7, R7, 0xfffffffe, RZ, 0xc0, !PT ;  /* 0xfffffffe0707a812 */ /* 0x000fe200078ec0ff */
[----:B------:R-:W-:Y:S01]  /*bf40*/  @!P4 IMAD.WIDE R12, R4, 0x4, R2 ;  /* 0x00000004040cc825 */ /* 0x000fe200078e0202 */
[----:B------:R-:W-:-:S02]  /*bf50*/  @!P1 LOP3.LUT R6, R6, 0xfffffffe, RZ, 0xc0, !PT ;  /* 0xfffffffe06069812 */ /* 0x000fc400078ec0ff */
[----:B------:R-:W-:Y:S01]  /*bf60*/  @!P0 LOP3.LUT R5, R5, 0xfffffffe, RZ, 0xc0, !PT ;  /* 0xfffffffe05058812 */ /* 0x000fe200078ec0ff */
[--C-:B------:R-:W-:Y:S01]  /*bf70*/  @!P3 IMAD.WIDE R10, R8, 0x4, R2.reuse ;  /* 0x00000004080ab825 */ /* 0x100fe200078e0202 */
[----:B------:R2:W-:Y:S03]  /*bf80*/  @!P4 ST.E.64 [R12.64], R150 ;  /* 0x000000960c00c985 */ /* 0x0005e6000c101b0c */
[--C-:B------:R-:W-:Y:S01]  /*bf90*/  @!P2 IMAD.WIDE R8, R7, 0x4, R2.reuse ;  /* 0x000000040708a825 */ /* 0x100fe200078e0202 */
[----:B------:R3:W-:Y:S03]  /*bfa0*/  @!P3 ST.E.64 [R10.64], R54 ;  /* 0x000000360a00b985 */ /* 0x0007e6000c101b0c */
[--C-:B------:R-:W-:Y:S01]  /*bfb0*/  @!P1 IMAD.WIDE R6, R6, 0x4, R2.reuse ;  /* 0x0000000406069825 */ /* 0x100fe200078e0202 */
[----:B------:R4:W-:Y:S03]  /*bfc0*/  @!P2 ST.E.64 [R8.64], R58 ;  /* 0x0000003a0800a985 */ /* 0x0009e6000c101b0c */
[----:B------:R-:W-:Y:S01]  /*bfd0*/  @!P0 IMAD.WIDE R4, R5, 0x4, R2 ;  /* 0x0000000405048825 */ /* 0x000fe200078e0202 */
        /* <DEDUP_REMOVED lines=12> */
[----:B------:R-:W-:Y:S02]  /*c0a0*/  ISETP.GE.AND P2, PT, R10, c[0x0][0x3c8], PT ;  /* 0x0000f2000a007a0c */ /* 0x000fe40003f46270 */
[----:B------:R-:W-:Y:S01]  /*c0b0*/  @!P5 LOP3.LUT R5, R5, 0xfffffffe, RZ, 0xc0, !PT ;  /* 0xfffffffe0505d812 */ /* 0x000fe200078ec0ff */
[----:B------:R-:W-:Y:S01]  /*c0c0*/  @!P6 IMAD.WIDE R6, R4, 0x4, R2 ;  /* 0x000000040406e825 */ /* 0x000fe200078e0202 */
[----:B------:R-:W-:-:S02]  /*c0d0*/  ISETP.GE.AND P1, PT, R11, c[0x0][0x3c8], PT ;  /* 0x0000f2000b007a0c */ /* 0x000fc40003f26270 */
[----:B------:R-:W-:Y:S01]  /*c0e0*/  ISETP.GE.AND P0, PT, R12, c[0x0][0x3c8], PT ;  /* 0x0000f2000c007a0c */ /* 0x000fe20003f06270 */
[----:B------:R-:W-:Y:S01]  /*c0f0*/  @!P5 IMAD.WIDE R4, R5, 0x4, R2 ;  /* 0x000000040504d825 */ /* 0x000fe200078e0202 */
[----:B------:R2:W-:Y:S01]  /*c100*/  @!P6 ST.E.64 [R6.64], R70 ;  /* 0x000000460600e985 */ /* 0x0005e2000c101b0c */
[----:B------:R-:W-:-:S03]  /*c110*/  IADD3 R0, R0, 0xb8, RZ ;  /* 0x000000b800007810 */ /* 0x000fc60007ffe0ff */
[----:B------:R3:W-:Y:S01]  /*c120*/  @!P5 ST.E.64 [R4.64], R74 ;  /* 0x0000004a0400d985 */ /* 0x0007e2000c101b0c */
[----:B--2---:R-:W-:-:S04]  /*c130*/  @!P2 LEA.HI R7, R10, R10, RZ, 0x1 ;  /* 0x0000000a0a07a211 */ /* 0x004fc800078f08ff */
[----:B------:R-:W-:Y:S02]  /*c140*/  @!P1 LEA.HI R6, R11, R11, RZ, 0x1 ;  /* 0x0000000b0b069211 */ /* 0x000fe400078f08ff */
[----:B---3--:R-:W-:Y:S02]  /*c150*/  @!P4 LEA.HI R4, R8, R8, RZ, 0x1 ;  /* 0x000000080804c211 */ /* 0x008fe400078f08ff */
[----:B------:R-:W-:Y:S02]  /*c160*/  @!P3 LEA.HI R8, R9, R9, RZ, 0x1 ;  /* 0x000000090908b211 */ /* 0x000fe400078f08ff */
[----:B------:R-:W-:Y:S02]  /*c170*/  @!P0 LEA.HI R5, R12, R12, RZ, 0x1 ;  /* 0x0000000c0c058211 */ /* 0x000fe400078f08ff */
[----:B------:R-:W-:Y:S02]  /*c180*/  @!P4 LOP3.LUT R4, R4, 0xfffffffe, RZ, 0xc0, !PT ;  /* 0xfffffffe0404c812 */ /* 0x000fe400078ec0ff */
[----:B------:R-:W-:-:S02]  /*c190*/  @!P3 LOP3.LUT R8, R8, 0xfffffffe, RZ, 0xc0, !PT ;  /* 0xfffffffe0808b812 */ /* 0x000fc400078ec0ff */
[----:B------:R-:W-:Y:S01]  /*c1a0*/  @!P2 LOP3.LUT R7, R7, 0xfffffffe, RZ, 0xc0, !PT ;  /* 0xfffffffe0707a812 */ /* 0x000fe200078ec0ff */
[--C-:B------:R-:W-:Y:S01]  /*c1b0*/  @!P4 IMAD.WIDE R12, R4, 0x4, R2.reuse ;  /* 0x00000004040cc825 */ /* 0x100fe200078e0202 */
[----:B------:R-:W-:Y:S02]  /*c1c0*/  @!P1 LOP3.LUT R6, R6, 0xfffffffe, RZ, 0xc0, !PT ;  /* 0xfffffffe06069812 */ /* 0x000fe400078ec0ff */
        /* <DEDUP_REMOVED lines=17> */
.L_x_1218:
        /* <DEDUP_REMOVED lines=50> */
.L_x_1221:
        /* <DEDUP_REMOVED lines=16> */
.L_x_2487:


//--------------------- .text._ZN7cutlass13device_kernelIN5flash19enable_sm80_to_sm89INS1_16FlashAttnFwdSm80INS1_25CollectiveMainloopFwdSm80ILi8ELi2ELb0EN4cute5tupleIJNS5_1CILi128EEENS7_ILi64EEENS7_ILi192EEEEEELi192ENS_6half_tEfNS_4arch4Sm80ELb0ELb0ELb1ELb1ELb0ELb0ELb1ELb1EEENS1_21CollectiveEpilogueFwdINS6_IJS8_SA_S9_EEENS6_IJNS7_ILi1EEESI_SI_EEESC_SE_Li256ELb1ELb1ELb1ELb0EEENS1_36VarlenDynamicPersistentTileSchedulerILi128ELi64ELi256ELi256ELb1ELb1ELb0ELb0ELb1ELb1EEEEEEEEEvNT_6ParamsE --------------------------
	.section	.text._ZN7cutlass13device_kernelIN5flash19enable_sm80_to_sm89INS1_16FlashAttnFwdSm80INS1_25CollectiveMainloopFwdSm80ILi8ELi2ELb0EN4cute5tupleIJNS5_1CILi128EEENS7_ILi64EEENS7_ILi192EEEEEELi192ENS_6half_tEfNS_4arch4Sm80ELb0ELb0ELb1ELb1ELb0ELb0ELb1ELb1EEENS1_21CollectiveEpilogueFwdINS6_IJS8_SA_S9_EEENS6_IJNS7_ILi1EEESI_SI_EEESC_SE_Li256ELb1ELb1ELb1ELb0EEENS1_36VarlenDynamicPersistentTileSchedulerILi128ELi64ELi256ELi256ELb1ELb1ELb0ELb0ELb1ELb1EEEEEEEEEvNT_6ParamsE,"ax",@progbits
	.sectioninfo	@"SHI_REGISTERS=255"
	.align	128
.text._ZN7cutlass13device_kernelIN5flash19enable_sm80_to_sm89INS1_16FlashAttnFwdSm80INS1_25CollectiveMainloopFwdSm80ILi8ELi2ELb0EN4cute5tupleIJNS5_1CILi128EEENS7_ILi64EEENS7_ILi192EEEEEELi192ENS_6half_tEfNS_4arch4Sm80ELb0ELb0ELb1ELb1ELb0ELb0ELb1ELb1EEENS1_21CollectiveEpilogueFwdINS6_IJS8_SA_S9_EEENS6_IJNS7_ILi1EEESI_SI_EEESC_SE_Li256ELb1ELb1ELb1ELb0EEENS1_36VarlenDynamicPersistentTileSchedulerILi128ELi64ELi256ELi256ELb1ELb1ELb0ELb0ELb1ELb1EEEEEEEEEvNT_6ParamsE:
        .type           _ZN7cutlass13device_kernelIN5flash19enable_sm80_to_sm89INS1_16FlashAttnFwdSm80INS1_25CollectiveMainloopFwdSm80ILi8ELi2ELb0EN4cute5tupleIJNS5_1CILi128EEENS7_ILi64EEENS7_ILi192EEEEEELi192ENS_6half_tEfNS_4arch4Sm80ELb0ELb0ELb1ELb1ELb0ELb0ELb1ELb1EEENS1_21CollectiveEpilogueFwdINS6_IJS8_SA_S9_EEENS6_IJNS7_ILi1EEESI_SI_EEESC_SE_Li256ELb1ELb1ELb1ELb0EEENS1_36VarlenDynamicPersistentTileSchedulerILi128ELi64ELi256ELi256ELb1ELb1ELb0ELb0ELb1ELb1EEEEEEEEEvNT_6ParamsE,@function
        .size           _ZN7cutlass13device_kernelIN5flash19enable_sm80_to_sm89INS1_16FlashAttnFwdSm80INS1_25CollectiveMainloopFwdSm80ILi8ELi2ELb0EN4cute5tupleIJNS5_1CILi128EEENS7_ILi64EEENS7_ILi192EEEEEELi192ENS_6half_tEfNS_4arch4Sm80ELb0ELb0ELb1ELb1ELb0ELb0ELb1ELb1EEENS1_21CollectiveEpilogueFwdINS6_IJS8_SA_S9_EEENS6_IJNS7_ILi1EEESI_SI_EEESC_SE_Li256ELb1ELb1ELb1ELb0EEENS1_36VarlenDynamicPersistentTileSchedulerILi128ELi64ELi256ELi256ELb1ELb1ELb0ELb0ELb1ELb1EEEEEEEEEvNT_6ParamsE,(.L_x_2488 - _ZN7cutlass13device_kernelIN5flash19enable_sm80_to_sm89INS1_16FlashAttnFwdSm80INS1_25CollectiveMainloopFwdSm80ILi8ELi2ELb0EN4cute5tupleIJNS5_1CILi128EEENS7_ILi64EEENS7_ILi192EEEEEELi192ENS_6half_tEfNS_4arch4Sm80ELb0ELb0ELb1ELb1ELb0ELb0ELb1ELb1EEENS1_21CollectiveEpilogueFwdINS6_IJS8_SA_S9_EEENS6_IJNS7_ILi1EEESI_SI_EEESC_SE_Li256ELb1ELb1ELb1ELb0EEENS1_36VarlenDynamicPersistentTileSchedulerILi128ELi64ELi256ELi256ELb1ELb1ELb0ELb0ELb1ELb1EEEEEEEEEvNT_6ParamsE)
        .other          _ZN7cutlass13device_kernelIN5flash19enable_sm80_to_sm89INS1_16FlashAttnFwdSm80INS1_25CollectiveMainloopFwdSm80ILi8ELi2ELb0EN4cute5tupleIJNS5_1CILi128EEENS7_ILi64EEENS7_ILi192EEEEEELi192ENS_6half_tEfNS_4arch4Sm80ELb0ELb0ELb1ELb1ELb0ELb0ELb1ELb1EEENS1_21CollectiveEpilogueFwdINS6_IJS8_SA_S9_EEENS6_IJNS7_ILi1EEESI_SI_EEESC_SE_Li256ELb1ELb1ELb1ELb0EEENS1_36VarlenDynamicPersistentTileSchedulerILi128ELi64ELi256ELi256ELb1ELb1ELb0ELb0ELb1ELb1EEEEEEEEEvNT_6ParamsE,@"STO_CUDA_ENTRY STV_DEFAULT"
_ZN7cutlass13device_kernelIN5flash19enable_sm80_to_sm89INS1_16FlashAttnFwdSm80INS1_25CollectiveMainloopFwdSm80ILi8ELi2ELb0EN4cute5tupleIJNS5_1CILi128EEENS7_ILi64EEENS7_ILi192EEEEEELi192ENS_6half_tEfNS_4arch4Sm80ELb0ELb0ELb1ELb1ELb0ELb0ELb1ELb1EEENS1_21CollectiveEpilogueFwdINS6_IJS8_SA_S9_EEENS6_IJNS7_ILi1EEESI_SI_EEESC_SE_Li256ELb1ELb1ELb1ELb0EEENS1_36VarlenDynamicPersistentTileSchedulerILi128ELi64ELi256ELi256ELb1ELb1ELb0ELb0ELb1ELb1EEEEEEEEEvNT_6ParamsE:
        /* <DEDUP_REMOVED lines=52> */
.L_x_1227:
        /* <DEDUP_REMOVED lines=17> */
.L_x_1320:
        /* <DEDUP_REMOVED lines=16> */
.L_x_1321:
[----:B---3--:R-:W-:-:S05]  /*0550*/  IMAD R0, R0, c[0x0][0x538], RZ ;  /* 0x00014e0000007a24 */ /* 0x008fca00078e02ff */
[----:B------:R-:W-:-:S04]  /*0560*/  IADD3 R6, R0, R6, RZ ;  /* 0x0000000600067210 */ /* 0x000fc80007ffe0ff */
[----:B------:R-:W-:-:S13]  /*0570*/  ISETP.GT.AND P0, PT, R6, UR4, PT ;  /* 0x0000000406007c0c */ /* 0x000fda000bf04270 */
[----:B-12---:R-:W-:Y:S05]  /*0580*/  @!P0 BRA `(.L_x_1227) ;  /* 0xfffffdb000008947 */ /* 0x006fea000383ffff */
.L_x_1223:
[----:B------:R-:W-:-:S05]  /*0590*/  IADD3 R12, -R0, R6, RZ ;  /* 0x00000006000c7210 */ /* 0x000fca0007ffe1ff */
[----:B------:R-:W-:-:S05]  /*05a0*/  IMAD R0, R4, c[0x0][0x538], R12 ;  /* 0x00014e0004007a24 */ /* 0x000fca00078e020c */
[----:B------:R-:W-:Y:S01]  /*05b0*/  ISETP.GT.AND P0, PT, R0, UR4, PT ;  /* 0x0000000400007c0c */ /* 0x000fe2000bf04270 */
[----:B------:R-:W-:-:S12]  /*05c0*/  BRA.DIV ~URZ, `(.L_x_1228) ;  /* 0x0000c4a27f007947 */ /* 0x000fd8000b800000 */
[----:B------:R-:W-:-:S04]  /*05d0*/  VOTE.ANY R6, PT, !P0 ;  /* 0x0000000000067806 */ /* 0x000fc800040e0100 */
.L_x_1322:
[----:B--2---:R1:W2:Y:S01]  /*05e0*/  POPC R231, R6 ;  /* 0x0000000600e77309 */ /* 0x0042a20000000000 */
[----:B------:R-:W-:Y:S05]  /*05f0*/  BRA.DIV ~URZ, `(.L_x_1229) ;  /* 0x0000c4c27f007947 */ /* 0x000fea000b800000 */
[----:B--2---:R2:W3:Y:S01]  /*0600*/  SHFL.IDX PT, R11, R8, R231, 0x1f ;  /* 0x00001fe7080b7589 */ /* 0x0044e200000e0000 */
[----:B------:R-:W-:-:S03]  /*0610*/  MOV R228, RZ ;  /* 0x000000ff00e47202 */ /* 0x000fc60000000f00 */
[----:B------:R2:W4:Y:S04]  /*0620*/  SHFL.IDX PT, R10, R7, R231, 0x1f ;  /* 0x00001fe7070a7589 */ /* 0x00052800000e0000 */
.L_x_1323:
[----:B------:R-:W-:Y:S01]  /*0630*/  ISETP.NE.AND P0, PT, R6, RZ, PT ;  /* 0x000000ff0600720c */ /* 0x000fe20003f05270 */
[----:B------:R-:W-:-:S12]  /*0640*/  BSSY B0, `(.L_x_1230) ;  /* 0x0000005000007945 */ /* 0x000fd80003800000 */
[----:B------:R-:W-:Y:S05]  /*0650*/  @!P0 BRA `(.L_x_1231) ;  /* 0x0000003000008947 */ /* 0x000fea0003800000 */
[----:B------:R-:W-:Y:S01]  /*0660*/  IADD3 R3, R231, -0x1, RZ ;  /* 0xffffffffe7037810 */ /* 0x000fe20007ffe0ff */
[----:B------:R-:W-:Y:S05]  /*0670*/  BRA.DIV ~URZ, `(.L_x_1232) ;  /* 0x0000c5227f007947 */ /* 0x000fea000b800000 */
[----:B------:R1:W2:Y:S02]  /*0680*/  SHFL.IDX PT, R228, R4, R3, 0x1f ;  /* 0x00001f0304e47589 */ /* 0x0002a400000e0000 */
.L_x_1231:
[----:B------:R-:W-:Y:S05]  /*0690*/  BSYNC B0 ;  /* 0x0000000000007941 */ /* 0x000fea0003800000 */
.L_x_1230:
[-C--:B-1-3--:R-:W-:Y:S01]  /*06a0*/  IABS R4, R11.reuse ;  /* 0x0000000b00047213 */ /* 0x08afe20000000000 */
[----:B--2---:R-:W-:Y:S01]  /*06b0*/  IMAD R228, R228, c[0x0][0x538], R12 ;  /* 0x00014e00e4e47a24 */ /* 0x004fe200078e020c */
[----:B----4-:R-:W-:Y:S01]  /*06c0*/  IABS R0, R10 ;  /* 0x0000000a00007213 */ /* 0x010fe20000000000 */
[----:B------:R-:W-:Y:S01]  /*06d0*/  IMAD.IADD R231, R231, 0x1, R9 ;  /* 0x00000001e7e77824 */ /* 0x000fe200078e0209 */
[----:B------:R-:W1:Y:S02]  /*06e0*/  I2F.RP R2, R4 ;  /* 0x0000000400027306 */ /* 0x000e640000209400 */
[----:B------:R-:W-:Y:S01]  /*06f0*/  IADD3 R229, -R228, UR4, RZ ;  /* 0x00000004e4e57c10 */ /* 0x000fe2000fffe1ff */
[----:B------:R-:W-:Y:S01]  /*0700*/  IMAD.MOV.U32 R6, RZ, RZ, R0 ;  /* 0x000000ffff067224 */ /* 0x000fe200078e0000 */
[----:B------:R-:W-:Y:S02]  /*0710*/  IABS R0, R11 ;  /* 0x0000000b00007213 */ /* 0x000fe40000000000 */
[----:B------:R-:W-:-:S02]  /*0720*/  IABS R7, R229 ;  /* 0x000000e500077213 */ /* 0x000fc40000000000 */
[----:B------:R-:W-:Y:S08]  /*0730*/  I2F.RP R8, R6 ;  /* 0x0000000600087306 */ /* 0x000ff00000209400 */
[----:B-1----:R-:W1:Y:S02]  /*0740*/  MUFU.RCP R2, R2 ;  /* 0x0000000200027308 */ /* 0x002e640000001000 */
[----:B-1----:R-:W-:-:S06]  /*0750*/  IADD3 R2, R2, 0xffffffe, RZ ;  /* 0x0ffffffe02027810 */ /* 0x002fcc0007ffe0ff */
[----:B------:R-:W1:Y:S02]  /*0760*/  F2I.FTZ.U32.TRUNC.NTZ R3, R2 ;  /* 0x0000000200037305 */ /* 0x000e64000021f000 */
[----:B-1----:R-:W-:-:S04]  /*0770*/  IMAD.MOV R2, RZ, RZ, -R3 ;  /* 0x000000ffff027224 */ /* 0x002fc800078e0a03 */
[----:B------:R-:W-:Y:S02]  /*0780*/  IMAD R5, R2, R4, RZ ;  /* 0x0000000402057224 */ /* 0x000fe400078e02ff */
[----:B------:R-:W-:-:S04]  /*0790*/  IMAD.MOV.U32 R2, RZ, RZ, RZ ;  /* 0x000000ffff027224 */ /* 0x000fc800078e00ff */
[----:B------:R-:W-:-:S04]  /*07a0*/  IMAD.HI.U32 R5, R3, R5, R2 ;  /* 0x0000000503057227 */ /* 0x000fc800078e0002 */
[----:B------:R-:W-:Y:S01]  /*07b0*/  IMAD.MOV R2, RZ, RZ, -R0 ;  /* 0x000000ffff027224 */ /* 0x000fe200078e0a00 */
[----:B------:R-:W-:-:S03]  /*07c0*/  MOV R0, R7 ;  /* 0x0000000700007202 */ /* 0x000fc60000000f00 */
[----:B------:R-:W-:Y:S02]  /*07d0*/  IMAD.MOV.U32 R3, RZ, RZ, R2 ;  /* 0x000000ffff037224 */ /* 0x000fe400078e0002 */
        /* <DEDUP_REMOVED lines=45> */
.L_x_1224:
[----:B--2---:R-:W-:Y:S01]  /*0ab0*/  IMAD.MOV.U32 R229, RZ, RZ, RZ ;  /* 0x000000ffffe57224 */ /* 0x004fe200078e00ff */
[----:B------:R-:W-:Y:S01]  /*0ac0*/  MOV R230, RZ ;  /* 0x000000ff00e67202 */ /* 0x000fe20000000f00 */
[----:B------:R-:W-:Y:S01]  /*0ad0*/  IMAD.U32 R228, RZ, RZ, UR4 ;  /* 0x00000004ffe47e24 */ /* 0x000fe2000f8e00ff */
[----:B------:R-:W-:Y:S02]  /*0ae0*/  MOV R231, c[0x0][0x53c] ;  /* 0x00014f0000e77a02 */ /* 0x000fe40000000f00 */
.L_x_1233:
[----:B------:R-:W-:Y:S01]  /*0af0*/  ISETP.NE.AND P0, PT, R13, RZ, PT ;  /* 0x000000ff0d00720c */ /* 0x000fe20003f05270 */
[----:B------:R-:W-:-:S12]  /*0b00*/  WARPSYNC 0xffffffff ;  /* 0xffffffff00007948 */ /* 0x000fd80003800000 */
[----:B------:R1:W-:Y:S04]  /*0b10*/  @!P0 STS.128 [0x24100], R228 ;  /* 0x024100e4ff008388 */ /* 0x0003e80000000c00 */
[----:B------:R-:W-:Y:S06]  /*0b20*/  BAR.ARV 0x5, 0x100 ;  /* 0x0144000000007b1d */ /* 0x000fec0000002000 */
.L_x_1222:
[----:B-12---:R-:W-:-:S13]  /*0b30*/  ISETP.GE.AND P0, PT, R231, c[0x0][0x53c], PT ;  /* 0x00014f00e7007a0c */ /* 0x006fda0003f06270 */
[----:B------:R-:W-:Y:S05]  /*0b40*/  @P0 EXIT ;  /* 0x000000000000094d */ /* 0x000fea0003800000 */
[----:B------:R-:W-:-:S04]  /*0b50*/  SHF.R.S32.HI R7, RZ, 0x1f, R196 ;  /* 0x0000001fff077819 */ /* 0x000fc800000114c4 */
[CC--:B------:R-:W-:Y:S02]  /*0b60*/  LEA.HI R3, R7.reuse, R196.reuse, RZ, 0x4 ;  /* 0x000000c407037211 */ /* 0x0c0fe400078f20ff */
[----:B------:R-:W-:Y:S02]  /*0b70*/  LEA.HI R13, R7, R196, RZ, 0x2 ;  /* 0x000000c4070d7211 */ /* 0x000fe400078f10ff */
[----:B------:R-:W-:Y:S02]  /*0b80*/  SHF.R.S32.HI R4, RZ, 0x4, R3 ;  /* 0x00000004ff047819 */ /* 0x000fe40000011403 */
[--C-:B------:R-:W-:Y:S02]  /*0b90*/  SHF.R.S32.HI R10, RZ, 0x2, R13.reuse ;  /* 0x00000002ff0a7819 */ /* 0x100fe4000001140d */
[----:B------:R-:W-:Y:S02]  /*0ba0*/  SHF.R.S32.HI R0, RZ, 0x1f, R13 ;  /* 0x0000001fff007819 */ /* 0x000fe4000001140d */
[----:B------:R-:W-:-:S02]  /*0bb0*/  LEA.HI R2, R3, R4, RZ, 0x1 ;  /* 0x0000000403027211 */ /* 0x000fc400078f08ff */
[----:B------:R-:W-:Y:S02]  /*0bc0*/  LEA.HI R0, R0, R10, RZ, 0x3 ;  /* 0x0000000a00007211 */ /* 0x000fe400078f18ff */
[----:B------:R-:W-:Y:S02]  /*0bd0*/  LOP3.LUT R2, R2, 0xfffffffe, RZ, 0xc0, !PT ;  /* 0xfffffffe02027812 */ /* 0x000fe400078ec0ff */
[----:B------:R-:W-:Y:S02]  /*0be0*/  LOP3.LUT R0, R0, 0xfffffff8, RZ, 0xc0, !PT ;  /* 0xfffffff800007812 */ /* 0x000fe400078ec0ff */
[----:B------:R-:W-:Y:S01]  /*0bf0*/  LEA.HI R11, R7, R196, RZ, 0x3 ;  /* 0x000000c4070b7211 */ /* 0x000fe200078f18ff */
[----:B------:R-:W-:Y:S01]  /*0c00*/  IMAD.IADD R14, R4, 0x1, -R2 ;  /* 0x00000001040e7824 */ /* 0x000fe200078e0a02 */
[----:B------:R-:W-:Y:S01]  /*0c10*/  LOP3.LUT R2, R3, 0xfffffff0, RZ, 0xc0, !PT ;  /* 0xfffffff003027812 */ /* 0x000fe200078ec0ff */
[----:B------:R-:W-:Y:S01]  /*0c20*/  IMAD.IADD R10, R10, 0x1, -R0 ;  /* 0x000000010a0a7824 */ /* 0x000fe200078e0a00 */
[----:B------:R-:W-:-:S02]  /*0c30*/  SHF.R.S32.HI R251, RZ, 0x3, R11 ;  /* 0x00000003fffb7819 */ /* 0x000fc4000001140b */
[----:B------:R-:W-:Y:S01]  /*0c40*/  LOP3.LUT R0, R11, 0xfffffff8, RZ, 0xc0, !PT ;  /* 0xfffffff80b007812 */ /* 0x000fe200078ec0ff */
[C---:B------:R-:W-:Y:S01]  /*0c50*/  IMAD.IADD R2, R196.reuse, 0x1, -R2 ;  /* 0x00000001c4027824 */ /* 0x040fe200078e0a02 */
[-C--:B------:R-:W-:Y:S01]  /*0c60*/  LEA.HI R3, R7, R196.reuse, RZ, 0x6 ;  /* 0x000000c407037211 */ /* 0x080fe200078f30ff */
[----:B------:R-:W-:Y:S01]  /*0c70*/  IMAD.SHL.U32 R4, R251, 0x40, RZ ;  /* 0x00000040fb047824 */ /* 0x000fe200078e00ff */
[----:B------:R-:W-:Y:S01]  /*0c80*/  LEA.HI R7, R7, R196, RZ, 0x5 ;  /* 0x000000c407077211 */ /* 0x000fe200078f28ff */
[----:B------:R-:W-:Y:S01]  /*0c90*/  IMAD.IADD R195, R196, 0x1, -R0 ;  /* 0x00000001c4c37824 */ /* 0x000fe200078e0a00 */
[----:B------:R-:W-:Y:S01]  /*0ca0*/  SHF.R.S32.HI R12, RZ, 0x1f, R2 ;  /* 0x0000001fff0c7819 */ /* 0x000fe20000011402 */
[----:B------:R-:W-:Y:S01]  /*0cb0*/  IMAD.SHL.U32 R3, R3, 0x8, RZ ;  /* 0x0000000803037824 */ /* 0x000fe200078e00ff */
[----:B------:R-:W-:Y:S01]  /*0cc0*/  LOP3.LUT R0, R4, 0x1c0, RZ, 0xc0, !PT ;  /* 0x000001c004007812 */ /* 0x000fe200078ec0ff */
[----:B------:R-:W-:Y:S01]  /*0cd0*/  IMAD.SHL.U32 R224, R195, 0x8, RZ ;  /* 0x00000008c3e07824 */ /* 0x000fe200078e00ff */
[----:B------:R-:W-:-:S02]  /*0ce0*/  LEA.HI R12, R12, R2, RZ, 0x3 ;  /* 0x000000020c0c7211 */ /* 0x000fc400078f18ff */
[----:B------:R-:W-:Y:S02]  /*0cf0*/  LOP3.LUT R6, R3, 0x7ffffe00, RZ, 0xc0, !PT ;  /* 0x7ffffe0003067812 */ /* 0x000fe400078ec0ff */
[----:B------:R-:W-:Y:S02]  /*0d00*/  SHF.R.U32.HI R5, RZ, 0x3, R0 ;  /* 0x00000003ff057819 */ /* 0x000fe40000011600 */
[----:B------:R-:W-:Y:S01]  /*0d10*/  LOP3.LUT R3, R0, 0x38, R224, 0xf8, !PT ;  /* 0x0000003800037812 */ /* 0x000fe200078ef8e0 */
[----:B------:R-:W-:Y:S01]  /*0d20*/  IMAD.SHL.U32 R0, R195, 0x40, RZ ;  /* 0x00000040c3007824 */ /* 0x000fe200078e00ff */
[----:B------:R-:W-:Y:S02]  /*0d30*/  LOP3.LUT R4, R12, 0xfffffff8, RZ, 0xc0, !PT ;  /* 0xfffffff80c047812 */ /* 0x000fe400078ec0ff */
[----:B------:R-:W-:Y:S02]  /*0d40*/  LOP3.LUT R216, R6, R3, R5, 0xf6, !PT ;  /* 0x0000000306d87212 */ /* 0x000fe400078ef605 */
[----:B------:R-:W-:Y:S01]  /*0d50*/  LOP3.LUT R0, R0, 0x1c0, RZ, 0xc0, !PT ;  /* 0x000001c000007812 */ /* 0x000fe200078ec0ff */
[----:B------:R-:W-:Y:S01]  /*0d60*/  IMAD.IADD R9, R2, 0x1, -R4 ;  /* 0x0000000102097824 */ /* 0x000fe200078e0a04 */
[----:B------:R-:W-:Y:S01]  /*0d70*/  LOP3.LUT R2, R7, 0xffffffe0, RZ, 0xc0, !PT ;  /* 0xffffffe007027812 */ /* 0x000fe200078ec0ff */
[----:B------:R-:W-:Y:S01]  /*0d80*/  IMAD.SHL.U32 R216, R216, 0x2, RZ ;  /* 0x00000002d8d87824 */ /* 0x000fe200078e00ff */
[----:B------:R-:W-:-:S02]  /*0d90*/  LOP3.LUT R4, R0, 0x8, R11, 0xf8, !PT ;  /* 0x0000000800047812 */ /* 0x000fc400078ef80b */
[----:B------:R-:W-:Y:S01]  /*0da0*/  SHF.R.U32.HI R3, RZ, 0x3, R0 ;  /* 0x00000003ff037819 */ /* 0x000fe20000011600 */
[----:B------:R-:W-:Y:S01]  /*0db0*/  IMAD.IADD R16, R196, 0x1, -R2 ;  /* 0x00000001c4107824 */ /* 0x000fe200078e0a02 */
[--C-:B------:R-:W-:Y:S02]  /*0dc0*/  SHF.R.S32.HI R8, RZ, 0x5, R7.reuse ;  /* 0x00000005ff087819 */ /* 0x100fe40000011407 */
[----:B------:R-:W-:Y:S01]  /*0dd0*/  SHF.R.S32.HI R0, RZ, 0x1f, R7 ;  /* 0x0000001fff007819 */ /* 0x000fe20000011407 */
[----:B------:R-:W-:Y:S01]  /*0de0*/  IMAD.SHL.U32 R7, R14, 0x8, RZ ;  /* 0x000000080e077824 */ /* 0x000fe200078e00ff */
[----:B------:R-:W-:Y:S02]  /*0df0*/  LOP3.LUT R2, R13, 0xfffffffc, RZ, 0xc0, !PT ;  /* 0xfffffffc0d027812 */ /* 0x000fe400078ec0ff */
[----:B------:R-:W-:Y:S02]  /*0e00*/  LEA.HI R0, R0, R8, RZ, 0x3 ;  /* 0x0000000800007211 */ /* 0x000fe400078f18ff */
[----:B------:R-:W-:Y:S01]  /*0e10*/  LOP3.LUT R13, R4, R3, RZ, 0x3c, !PT ;  /* 0x00000003040d7212 */ /* 0x000fe200078e3cff */
[----:B------:R-:W-:Y:S01]  /*0e20*/  IMAD.IADD R4, R196, 0x1, -R2 ;  /* 0x00000001c4047824 */ /* 0x000fe200078e0a02 */
[----:B------:R-:W-:Y:S01]  /*0e30*/  SHF.R.S32.HI R11, RZ, 0x1f, R16 ;  /* 0x0000001fff0b7819 */ /* 0x000fe20000011410 */
[----:B------:R-:W-:Y:S01]  /*0e40*/  IMAD.SHL.U32 R3, R9, 0x40, RZ ;  /* 0x0000004009037824 */ /* 0x000fe200078e00ff */
[----:B------:R-:W-:-:S02]  /*0e50*/  LOP3.LUT R2, R0, 0xffffff8, RZ, 0xc0, !PT ;  /* 0x0ffffff800027812 */ /* 0x000fc400078ec0ff */
[----:B------:R-:W-:Y:S02]  /*0e60*/  LEA.HI R11, R11, R16, RZ, 0x2 ;  /* 0x000000100b0b7211 */ /* 0x000fe400078f10ff */
[----:B------:R-:W-:Y:S01]  /*0e70*/  LOP3.LUT R0, R3, 0x1c0, RZ, 0xc0, !PT ;  /* 0x000001c003007812 */ /* 0x000fe200078ec0ff */
[----:B------:R-:W-:Y:S01]  /*0e80*/  IMAD.IADD R3, R8, 0x1, -R2 ;  /* 0x0000000108037824 */ /* 0x000fe200078e0a02 */
[----:B------:R-:W-:Y:S02]  /*0e90*/  SHF.R.S32.HI R2, RZ, 0x2, R11 ;  /* 0x00000002ff027819 */ /* 0x000fe4000001140b */
[----:B------:R-:W-:Y:S02]  /*0ea0*/  LOP3.LUT R7, R0, 0x8, R7, 0xf8, !PT ;  /* 0x0000000800077812 */ /* 0x000fe400078ef807 */
[----:B------:R-:W-:Y:S01]  /*0eb0*/  SHF.R.U32.HI R6, RZ, 0x3, R0 ;  /* 0x00000003ff067819 */ /* 0x000fe20000011600 */
[----:B------:R-:W-:Y:S01]  /*0ec0*/  IMAD R15, R3, 0x10, R2 ;  /* 0x00000010030f7824 */ /* 0x000fe200078e0202 */
[C---:B------:R-:W-:Y:S01]  /*0ed0*/  LOP3.LUT R5, R10.reuse, 0x1, RZ, 0xc0, !PT ;  /* 0x000000010a057812 */ /* 0x040fe200078ec0ff */
[----:B------:R-:W-:Y:S01]  /*0ee0*/  IMAD.SHL.U32 R2, R10, 0x40, RZ ;  /* 0x000000400a027824 */ /* 0x000fe200078e00ff */
[----:B------:R-:W-:Y:S01]  /*0ef0*/  LEA.HI R0, R4, R4, RZ, 0x1 ;  /* 0x0000000404007211 */ /* 0x000fe200078f08ff */
[----:B------:R-:W-:Y:S01]  /*0f00*/  IMAD.SHL.U32 R3, R8, 0x400, RZ ;  /* 0x0000040008037824 */ /* 0x000fe200078e00ff */
[----:B------:R-:W-:Y:S01]  /*0f10*/  ISETP.NE.U32.AND P3, PT, R5, 0x1, PT ;  /* 0x000000010500780c */ /* 0x000fe20003f65070 */
[----:B------:R-:W-:Y:S01]  /*0f20*/  IMAD.SHL.U32 R8, R12, 0x40, RZ ;  /* 0x000000400c087824 */ /* 0x000fe200078e00ff */
[----:B------:R-:W-:Y:S01]  /*0f30*/  LOP3.LUT R0, R0, 0x1ffffffe, RZ, 0xc0, !PT ;  /* 0x1ffffffe00007812 */ /* 0x000fe200078ec0ff */
[----:B------:R-:W-:Y:S01]  /*0f40*/  IMAD R5, R4, 0x2, R3 ;  /* 0x0000000204057824 */ /* 0x000fe200078e0203 */
[----:B------:R-:W-:Y:S01]  /*0f50*/  LOP3.LUT R7, R7, R6, RZ, 0x3c, !PT ;  /* 0x0000000607077212 */ /* 0x000fe200078e3cff */
[----:B------:R-:W-:Y:S01]  /*0f60*/  STL [R1+0x2c], R15 ;  /* 0x00002c0f01007387 */ /* 0x000fe20000100800 */
[----:B------:R-:W-:-:S02]  /*0f70*/  LOP3.LUT R6, R2, 0x1c0, RZ, 0xc0, !PT ;  /* 0x000001c002067812 */ /* 0x000fc400078ec0ff */
[----:B------:R-:W-:Y:S01]  /*0f80*/  R2P PR, R10, 0x6 ;  /* 0x000000060a007804 */ /* 0x000fe20000000000 */
[----:B------:R-:W-:Y:S01]  /*0f90*/  IMAD.IADD R10, R4, 0x1, -R0 ;  /* 0x00000001040a7824 */ /* 0x000fe200078e0a00 */
[----:B------:R-:W-:Y:S01]  /*0fa0*/  LEA.HI R4, R6, R6, RZ, 0x1d ;  /* 0x0000000606047211 */ /* 0x000fe200078fe8ff */
[----:B------:R-:W-:Y:S01]  /*0fb0*/  IMAD R0, R14, 0x200, R13 ;  /* 0x000002000e007824 */ /* 0x000fe200078e020d */
[----:B------:R-:W-:Y:S02]  /*0fc0*/  LOP3.LUT R2, R8, 0xfffffe00, RZ, 0xc0, !PT ;  /* 0xfffffe0008027812 */ /* 0x000fe400078ec0ff */
[----:B------:R-:W-:Y:S01]  /*0fd0*/  LOP3.LUT P0, RZ, R9, 0x2, RZ, 0xc0, !PT ;  /* 0x0000000209ff7812 */ /* 0x000fe2000780c0ff */
[----:B------:R-:W-:Y:S01]  /*0fe0*/  IMAD.IADD R8, R5, 0x1, R4 ;  /* 0x0000000105087824 */ /* 0x000fe200078e0204 */
[----:B------:R-:W-:Y:S01]  /*0ff0*/  LOP3.LUT R5, R11, 0x7ffffffc, RZ, 0xc0, !PT ;  /* 0x7ffffffc0b057812 */ /* 0x000fe200078ec0ff */
[----:B------:R-:W-:Y:S01]  /*1000*/  IMAD.MOV.U32 R4, RZ, RZ, 0x20 ;  /* 0x00000020ff047424 */ /* 0x000fe200078e00ff */
[----:B------:R-:W-:-:S02]  /*1010*/  IADD3 R3, R7, R2, R3 ;  /* 0x0000000207037210 */ /* 0x000fc40007ffe003 */
[----:B------:R-:W-:Y:S01]  /*1020*/  LOP3.LUT R2, R7, R2, RZ, 0xfc, !PT ;  /* 0x0000000207027212 */ /* 0x000fe200078efcff */
[----:B------:R-:W-:Y:S01]  /*1030*/  IMAD.IADD R7, R16, 0x1, -R5 ;  /* 0x0000000110077824 */ /* 0x000fe200078e0a05 */
[----:B------:R-:W-:Y:S01]  /*1040*/  LOP3.LUT P4, RZ, R9, 0x4, RZ, 0xc0, !PT ;  /* 0x0000000409ff7812 */ /* 0x000fe2000788c0ff */
[----:B------:R-:W-:Y:S01]  /*1050*/  IMAD.MOV.U32 R9, RZ, RZ, 0x40 ;  /* 0x00000040ff097424 */ /* 0x000fe200078e00ff */
[----:B------:R-:W-:Y:S01]  /*1060*/  SEL R6, R4, 0xffffffe0, !P1 ;  /* 0xffffffe004067807 */ /* 0x000fe20004800000 */
[----:B------:R-:W-:Y:S01]  /*1070*/  IMAD.SHL.U32 R226, R7, 0x2, RZ ;  /* 0x0000000207e27824 */ /* 0x000fe200078e00ff */
[----:B------:R-:W-:Y:S01]  /*1080*/  LEA R8, R8, 0x80, 0x1 ;  /* 0x0000008008087811 */ /* 0x000fe200078e08ff */
[----:B------:R-:W-:Y:S01]  /*1090*/  IMAD R7, R10, 0x8, R15 ;  /* 0x000000080a077824 */ /* 0x000fe200078e020f */
[----:B------:R-:W-:Y:S02]  /*10a0*/  SEL R5, R9, 0xffffffc0, !P2 ;  /* 0xffffffc009057807 */ /* 0x000fe40005000000 */
[----:B------:R-:W-:-:S02]  /*10b0*/  IADD3 R13, R226, 0xa8, RZ ;  /* 0x000000a8e20d7810 */ /* 0x000fc40007ffe0ff */
[----:B------:R-:W-:Y:S01]  /*10c0*/  SEL R191, R4, 0xffffffe0, !P0 ;  /* 0xffffffe004bf7807 */ /* 0x000fe20004000000 */
[----:B------:R1:W-:Y:S01]  /*10d0*/  STL [R1+0x30], R7 ;  /* 0x0000300701007387 */ /* 0x0003e20000100800 */
[----:B------:R-:W-:Y:S02]  /*10e0*/  IADD3 R12, R226, 0xb0, RZ ;  /* 0x000000b0e20c7810 */ /* 0x000fe40007ffe0ff */
[----:B------:R-:W-:Y:S01]  /*10f0*/  SHF.R.S32.HI R4, RZ, 0x1f, R13 ;  /* 0x0000001fff047819 */ /* 0x000fe2000001140d */
[----:B------:R-:W-:Y:S01]  /*1100*/  IMAD.IADD R4, R8, 0x1, R6 ;  /* 0x0000000108047824 */ /* 0x000fe200078e0206 */
[----:B------:R-:W-:Y:S01]  /*1110*/  LEA R192, R0, 0xc100, 0x1 ;  /* 0x0000c10000c07811 */ /* 0x000fe200078e08ff */
[----:B------:R2:W-:Y:S01]  /*1120*/  STL [R1+0x4], R8 ;  /* 0x0000040801007387 */ /* 0x0005e20000100800 */
[----:B------:R-:W-:Y:S02]  /*1130*/  SEL R0, R9, 0xffffffc0, !P4 ;  /* 0xffffffc009007807 */ /* 0x000fe40006000000 */
[----:B------:R-:W-:Y:S01]  /*1140*/  SHF.R.S32.HI R9, RZ, 0x1f, R12 ;  /* 0x0000001fff097819 */ /* 0x000fe2000001140c */
[----:B------:R-:W-:Y:S01]  /*1150*/  IMAD.IADD R9, R8, 0x1, R5 ;  /* 0x0000000108097824 */ /* 0x000fe200078e0205 */
[----:B------:R3:W-:Y:S01]  /*1160*/  STL [R1+0x10], R4 ;  /* 0x0000100401007387 */ /* 0x0007e20000100800 */
[----:B------:R-:W-:-:S02]  /*1170*/  LEA R193, R2, 0x100, 0x1 ;  /* 0x0000010002c17811 */ /* 0x000fc400078e08ff */
[----:B------:R-:W-:Y:S01]  /*1180*/  LEA R186, R3, 0x18100, 0x1 ;  /* 0x0001810003ba7811 */ /* 0x000fe200078e08ff */
[----:B------:R-:W-:Y:S01]  /*1190*/  STL [R1+0x20], R9 ;  /* 0x0000200901007387 */ /* 0x000fe20000100800 */
[----:B------:R-:W-:Y:S01]  /*11a0*/  IADD3 R215, R224, 0x40, RZ ;  /* 0x00000040e0d77810 */ /* 0x000fe20007ffe0ff */
[----:B------:R-:W-:Y:S01]  /*11b0*/  IMAD.IADD R194, R0, 0x1, R193 ;  /* 0x0000000100c27824 */ /* 0x000fe200078e02c1 */
[----:B------:R-:W-:Y:S01]  /*11c0*/  IADD3 R212, R224, 0x80, RZ ;  /* 0x00000080e0d47810 */ /* 0x000fe20007ffe0ff */
[----:B------:R-:W-:Y:S01]  /*11d0*/  IMAD.IADD R187, R186, 0x1, R191 ;  /* 0x00000001babb7824 */ /* 0x000fe200078e02bf */
[----:B------:R-:W-:Y:S01]  /*11e0*/  IADD3 R11, R226, 0xb8, RZ ;  /* 0x000000b8e20b7810 */ /* 0x000fe20007ffe0ff */
[----:B------:R-:W-:Y:S01]  /*11f0*/  IMAD.IADD R189, R186, 0x1, R0 ;  /* 0x00000001babd7824 */ /* 0x000fe200078e0200 */
[----:B------:R-:W-:Y:S01]  /*1200*/  SHF.R.S32.HI R225, RZ, 0x1f, R224 ;  /* 0x0000001fffe17819 */ /* 0x000fe200000114e0 */
[----:B------:R-:W-:Y:S01]  /*1210*/  IMAD.IADD R188, R187, 0x1, R0 ;  /* 0x00000001bbbc7824 */ /* 0x000fe200078e0200 */
[----:B------:R-:W-:-:S02]  /*1220*/  SHF.R.S32.HI R250, RZ, 0x1f, R215 ;  /* 0x0000001ffffa7819 */ /* 0x000fc400000114d7 */
[C---:B-1----:R-:W-:Y:S02]  /*1230*/  IADD3 R7, R8.reuse, -0x10, RZ ;  /* 0xfffffff008077810 */ /* 0x042fe40007ffe0ff */
[----:B------:R-:W-:Y:S02]  /*1240*/  @P3 IADD3 R7, R8, 0x10, RZ ;  /* 0x0000001008073810 */ /* 0x000fe40007ffe0ff */
[----:B------:R-:W-:Y:S01]  /*1250*/  SHF.R.S32.HI R249, RZ, 0x1f, R212 ;  /* 0x0000001ffff97819 */ /* 0x000fe200000114d4 */
[----:B--2---:R-:W-:Y:S01]  /*1260*/  IMAD.IADD R8, R4, 0x1, R5 ;  /* 0x0000000104087824 */ /* 0x004fe200078e0205 */
[C---:B------:R-:W-:Y:S01]  /*1270*/  IADD3 R247, R216.reuse, 0x100, RZ ;  /* 0x00000100d8f77810 */ /* 0x040fe20007ffe0ff */
[--C-:B------:R-:W-:Y:S01]  /*1280*/  IMAD.IADD R2, R5, 0x1, R7.reuse ;  /* 0x0000000105027824 */ /* 0x100fe200078e0207 */
[----:B------:R-:W-:Y:S01]  /*1290*/  STL [R1+0x8], R7 ;  /* 0x0000080701007387 */ /* 0x000fe20000100800 */
[----:B------:R-:W-:Y:S01]  /*12a0*/  IADD3 R246, R216, 0xc100, RZ ;  /* 0x0000c100d8f67810 */ /* 0x000fe20007ffe0ff */
[----:B---3--:R-:W-:Y:S01]  /*12b0*/  IMAD.IADD R4, R6, 0x1, R7 ;  /* 0x0000000106047824 */ /* 0x008fe200078e0207 */
[----:B------:R-:W-:Y:S01]  /*12c0*/  SHF.R.S32.HI R10, RZ, 0x1f, R11 ;  /* 0x0000001fff0a7819 */ /* 0x000fe2000001140b */
[----:B------:R-:W-:Y:S02]  /*12d0*/  STL [R1+0x1c], R8 ;  /* 0x00001c0801007387 */ /* 0x000fe40000100800 */
[----:B------:R-:W-:-:S02]  /*12e0*/  IMAD.IADD R3, R4, 0x1, R5 ;  /* 0x0000000104037824 */ /* 0x000fc400078e0205 */
[----:B------:R-:W-:Y:S04]  /*12f0*/  STL [R1+0xc], R4 ;  /* 0x00000c0401007387 */ /* 0x000fe80000100800 */
[----:B------:R1:W-:Y:S04]  /*1300*/  STL [R1+0x18], R2 ;  /* 0x0000180201007387 */ /* 0x0003e80000100800 */
[----:B------:R2:W-:Y:S01]  /*1310*/  STL [R1+0x14], R3 ;  /* 0x0000140301007387 */ /* 0x0005e20000100800 */
[----:B-1----:R-:W-:-:S04]  /*1320*/  IMAD.IADD R2, R191, 0x1, R193 ;  /* 0x00000001bf027824 */ /* 0x002fc800078e02c1 */
[----:B------:R-:W-:-:S05]  /*1330*/  IMAD.IADD R2, R0, 0x1, R2 ;  /* 0x0000000100027824 */ /* 0x000fca00078e0202 */
[----:B------:R2:W-:Y:S02]  /*1340*/  STL [R1+0x24], R2 ;  /* 0x0000240201007387 */ /* 0x0005e40000100800 */
.L_x_1319:
        /* <DEDUP_REMOVED lines=34> */
.L_x_1234:
[----:B------:R-:W-:-:S04]  /*1570*/  ISETP.NE.U32.AND P1, PT, RZ, c[0x0][0x368], PT ;  /* 0x0000da00ff007a0c */ /* 0x000fc80003f25070 */
[----:B------:R-:W-:-:S13]  /*1580*/  ISETP.NE.AND.EX P1, PT, RZ, c[0x0][0x36c], PT, P1 ;  /* 0x0000db00ff007a0c */ /* 0x000fda0003f25310 */
[----:B------:R-:W-:Y:S05]  /*1590*/  @!P1 BRA `(.L_x_1235) ;  /* 0x0000004000009947 */ /* 0x000fea0003800000 */
[----:B--2---:R-:W-:-:S04]  /*15a0*/  LEA R2, P1, R223, c[0x0][0x368], 0x2 ;  /* 0x0000da00df027a11 */ /* 0x004fc800078210ff */
[----:B------:R-:W-:-:S05]  /*15b0*/  LEA.HI.X R3, R223, c[0x0][0x36c], R248, 0x2, P1 ;  /* 0x0000db00df037a11 */ /* 0x000fca00008f14f8 */
[----:B------:R1:W5:Y:S01]  /*15c0*/  LDG.E R0, [R2.64] ;  /* 0x0000000802007981 */ /* 0x000362000c1e1900 */
[----:B------:R-:W-:Y:S05]  /*15d0*/  BRA `(.L_x_1236) ;  /* 0x0000005000007947 */ /* 0x000fea0003800000 */
.L_x_1235:
[----:B------:R-:W-:Y:S01]  /*15e0*/  MOV R0, c[0x0][0x1d0] ;  /* 0x0000740000007a02 */ /* 0x000fe20000000f00 */
[----:B------:R-:W-:Y:S05]  /*15f0*/  @!P0 BRA `(.L_x_1236) ;  /* 0x0000003000008947 */ /* 0x000fea0003800000 */
[----:B--2---:R-:W2:Y:S04]  /*1600*/  LDG.E R4, [R2.64] ;  /* 0x0000000802047981 */ /* 0x004ea8000c1e1900 */
[----:B------:R-:W2:Y:S02]  /*1610*/  LDG.E R0, [R2.64+0x4] ;  /* 0x0000040802007981 */ /* 0x000ea4000c1e1900 */
[----:B--2---:R-:W-:-:S04]  /*1620*/  IADD3 R0, -R4, R0, RZ ;  /* 0x0000000004007210 */ /* 0x004fc80007ffe1ff */
.L_x_1236:
[----:B-12---:R-:W-:Y:S01]  /*1630*/  LOP3.LUT R2, R230, 0xff000000, RZ, 0xc0, !PT ;  /* 0xff000000e6027812 */ /* 0x006fe200078ec0ff */
[----:B-----5:R-:W-:Y:S01]  /*1640*/  IMAD.IADD R90, R0, 0x1, -R8 ;  /* 0x00000001005a7824 */ /* 0x020fe200078e0a08 */
        /* <DEDUP_REMOVED lines=8> */
[----:B------:R-:W-:Y:S02]  /*16d0*/  SHF.R.S32.HI R2, RZ, 0x1f, R0 ;  /* 0x0000001fff027819 */ /* 0x000fe40000011400 */
[----:B------:R-:W-:Y:S01]  /*16e0*/  SHF.R.U32.HI R252, RZ, 0x10, R3 ;  /* 0x00000010fffc7819 */ /* 0x000fe20000011603 */
[----:B------:R1:W-:Y:S01]  /*16f0*/  STL [R1], R14 ;  /* 0x0000000e01007387 */ /* 0x0003e20000100800 */
[----:B------:R-:W-:Y:S01]  /*1700*/  LEA.HI R0, R2, R0, RZ, 0x6 ;  /* 0x0000000002007211 */ /* 0x000fe200078f30ff */
[----:B------:R-:W-:-:S03]  /*1710*/  IMAD.MOV.U32 R2, RZ, RZ, RZ ;  /* 0x000000ffff027224 */ /* 0x000fc600078e00ff */
[----:B------:R-:W-:Y:S01]  /*1720*/  SHF.R.S32.HI R10, RZ, 0x6, R0 ;  /* 0x00000006ff0a7819 */ /* 0x000fe20000011400 */
[----:B------:R-:W-:Y:S05]  /*1730*/  @!P1 BRA `(.L_x_1238) ;  /* 0x000001e000009947 */ /* 0x000fea0003800000 */
[----:B------:R-:W-:Y:S01]  /*1740*/  ISETP.NE.AND P1, PT, R252, RZ, PT ;  /* 0x000000fffc00720c */ /* 0x000fe20003f25270 */
[----:B------:R-:W-:-:S03]  /*1750*/  IMAD.MOV.U32 R4, RZ, RZ, RZ ;  /* 0x000000ffff047224 */ /* 0x000fc600078e00ff */
[----:B------:R-:W-:-:S04]  /*1760*/  SEL R0, R252, c[0x0][0x338], P1 ;  /* 0x0000ce00fc007a07 */ /* 0x000fc80000800000 */
[----:B------:R-:W-:Y:S02]  /*1770*/  IABS R3, R0 ;  /* 0x0000000000037213 */ /* 0x000fe40000000000 */
[----:B------:R-:W-:Y:S02]  /*1780*/  IADD3 R6, R10, -0x1, R0 ;  /* 0xffffffff0a067810 */ /* 0x000fe40007ffe000 */
[----:B------:R-:W2:Y:S02]  /*1790*/  I2F.RP R2, R3 ;  /* 0x0000000300027306 */ /* 0x000ea40000209400 */
[----:B------:R-:W-:-:S06]  /*17a0*/  IABS R9, R6 ;  /* 0x0000000600097213 */ /* 0x000fcc0000000000 */
[----:B--2---:R-:W2:Y:S02]  /*17b0*/  MUFU.RCP R2, R2 ;  /* 0x0000000200027308 */ /* 0x004ea40000001000 */
[----:B--2---:R-:W-:-:S06]  /*17c0*/  IADD3 R2, R2, 0xffffffe, RZ ;  /* 0x0ffffffe02027810 */ /* 0x004fcc0007ffe0ff */
[----:B------:R-:W2:Y:S02]  /*17d0*/  F2I.FTZ.U32.TRUNC.NTZ R5, R2 ;  /* 0x0000000200057305 */ /* 0x000ea4000021f000 */
[----:B--2---:R-:W-:-:S04]  /*17e0*/  IMAD.MOV R2, RZ, RZ, -R5 ;  /* 0x000000ffff027224 */ /* 0x004fc800078e0a05 */
        /* <DEDUP_REMOVED lines=19> */
.L_x_1238:
[----:B------:R-:W-:Y:S05]  /*1920*/  BSYNC B0 ;  /* 0x0000000000007941 */ /* 0x000fea0003800000 */
.L_x_1237:
[----:B------:R-:W-:Y:S01]  /*1930*/  IMAD R206, R14, R2, RZ ;  /* 0x000000020ece7224 */ /* 0x000fe200078e02ff */
[----:B------:R-:W-:Y:S01]  /*1940*/  PRMT R0, RZ, 0x7610, R0 ;  /* 0x00007610ff007816 */ /* 0x000fe20000000000 */
[----:B------:R-:W-:Y:S01]  /*1950*/  IMAD.MOV.U32 R20, RZ, RZ, RZ ;  /* 0x000000ffff147224 */ /* 0x000fe200078e00ff */
[----:B------:R-:W-:Y:S01]  /*1960*/  MOV R15, RZ ;  /* 0x000000ff000f7202 */ /* 0x000fe20000000f00 */
        /* <DEDUP_REMOVED lines=52> */
[----:B------:R-:W-:-:S04]  /*1cb0*/  ISETP.NE.U32.AND P3, PT, RZ, c[0x0][0x340], PT ;  /* 0x0000d000ff007a0c */ /* 0x000fc80003f65070 */
[----:B------:R-:W-:-:S13]  /*1cc0*/  ISETP.NE.AND.EX P3, PT, RZ, c[0x0][0x344], PT, P3 ;  /* 0x0000d100ff007a0c */ /* 0x000fda0003f65330 */
[----:B------:R-:W-:-:S05]  /*1cd0*/  @P3 IMAD.WIDE R2, R223, R13, c[0x0][0x340] ;  /* 0x0000d000df023625 */ /* 0x000fca00078e020d */
[----:B-1----:R1:W2:Y:S01]  /*1ce0*/  @P3 LDG.E R14, [R2.64] ;  /* 0x00000008020e3981 */ /* 0x0022a2000c1e1900 */
[----:B------:R-:W-:Y:S02]  /*1cf0*/  SHF.R.S32.HI R0, RZ, 0x1f, R11 ;  /* 0x0000001fff007819 */ /* 0x000fe4000001140b */
[----:B------:R-:W-:Y:S02]  /*1d00*/  SHF.R.S32.HI R4, RZ, 0x1f, R12 ;  /* 0x0000001fff047819 */ /* 0x000fe4000001140c */
[----:B------:R-:W-:Y:S01]  /*1d10*/  SEL R9, R223, RZ, !P5 ;  /* 0x000000ffdf097207 */ /* 0x000fe20006800000 */
[----:B------:R-:W-:Y:S01]  /*1d20*/  IMAD R0, R0, c[0x0][0x178], RZ ;  /* 0x00005e0000007a24 */ /* 0x000fe200078e02ff */
[----:B------:R-:W-:Y:S02]  /*1d30*/  ISETP.GE.AND P6, PT, R224, c[0x0][0x198], PT ;  /* 0x00006600e0007a0c */ /* 0x000fe40003fc6270 */
[----:B------:R-:W-:Y:S01]  /*1d40*/  ISETP.GE.AND P4, PT, R212, c[0x0][0x198], PT ;  /* 0x00006600d4007a0c */ /* 0x000fe20003f86270 */
[----:B------:R-:W-:Y:S01]  /*1d50*/  IMAD R0, R11, c[0x0][0x17c], R0 ;  /* 0x00005f000b007a24 */ /* 0x000fe200078e0200 */
[----:B------:R-:W-:-:S02]  /*1d60*/  IADD3 R88, R245, -0x1, RZ ;  /* 0xfffffffff5587810 */ /* 0x000fc40007ffe0ff */
[----:B-1----:R-:W-:-:S04]  /*1d70*/  MOV R2, c[0x0][0x2c4] ;  /* 0x0000b10000027a02 */ /* 0x002fc80000000f00 */
[----:B------:R-:W-:Y:S02]  /*1d80*/  ISETP.NE.AND P2, PT, R2, 0x1, PT ;  /* 0x000000010200780c */ /* 0x000fe40003f45270 */
[----:B------:R-:W-:-:S04]  /*1d90*/  LEA R2, R195, R251, 0x5 ;  /* 0x000000fbc3027211 */ /* 0x000fc800078e28ff */
[----:B------:R-:W-:Y:S01]  /*1da0*/  LEA R10, R229, R2, 0x7 ;  /* 0x00000002e50a7211 */ /* 0x000fe200078e38ff */
[----:B------:R-:W-:-:S04]  /*1db0*/  IMAD.WIDE.U32 R2, R11, c[0x0][0x178], RZ ;  /* 0x00005e000b027a25 */ /* 0x000fc800078e00ff */
[----:B------:R-:W-:Y:S01]  /*1dc0*/  IMAD.MOV.U32 R8, RZ, RZ, R10 ;  /* 0x000000ffff087224 */ /* 0x000fe200078e000a */
[----:B------:R-:W-:Y:S01]  /*1dd0*/  IADD3 R3, R3, R0, RZ ;  /* 0x0000000003037210 */ /* 0x000fe20007ffe0ff */
[----:B------:R-:W-:Y:S01]  /*1de0*/  @P2 IMAD.HI.U32 R5, R10, c[0x0][0x2c8], RZ ;  /* 0x0000b2000a052a27 */ /* 0x000fe200078e00ff */
[----:B------:R-:W-:-:S03]  /*1df0*/  IADD3 R0, P1, R251, R12, RZ ;  /* 0x0000000cfb007210 */ /* 0x000fc60007f3e0ff */
[----:B------:R-:W-:Y:S01]  /*1e00*/  IMAD.WIDE.U32 R2, R227, c[0x0][0x1b8], R2 ;  /* 0x00006e00e3027a25 */ /* 0x000fe200078e0002 */
[----:B------:R-:W-:Y:S02]  /*1e10*/  @P2 SHF.R.U32.HI R8, RZ, c[0x0][0x2cc], R5 ;  /* 0x0000b300ff082a19 */ /* 0x000fe40000011605 */
[----:B------:R-:W-:Y:S01]  /*1e20*/  LEA.HI.X.SX32 R4, R251, R4, 0x1, P1 ;  /* 0x00000004fb047211 */ /* 0x000fe200008f0eff */
[----:B------:R-:W-:Y:S01]  /*1e30*/  IMAD R3, R227, c[0x0][0x1bc], R3 ;  /* 0x00006f00e3037a24 */ /* 0x000fe200078e0203 */
[----:B------:R-:W-:Y:S01]  /*1e40*/  SEL R5, R248, RZ, !P5 ;  /* 0x000000fff8057207 */ /* 0x000fe20006800000 */
[----:B------:R-:W-:Y:S01]  /*1e50*/  IMAD.WIDE.U32 R6, R0, c[0x0][0x1e0], R224 ;  /* 0x0000780000067a25 */ /* 0x000fe200078e00e0 */
[----:B------:R-:W-:Y:S02]  /*1e60*/  ISETP.GE.AND P1, PT, R224, c[0x0][0x1d4], PT ;  /* 0x00007500e0007a0c */ /* 0x000fe40003f26270 */
[C---:B------:R-:W-:Y:S01]  /*1e70*/  ISETP.GE.AND P2, PT, R215.reuse, c[0x0][0x1d4], PT ;  /* 0x00007500d7007a0c */ /* 0x040fe20003f46270 */
[C---:B------:R-:W-:Y:S01]  /*1e80*/  IMAD R12, R4.reuse, c[0x0][0x1e0], RZ ;  /* 0x00007800040c7a24 */ /* 0x040fe200078e02ff */
[----:B------:R-:W-:Y:S01]  /*1e90*/  ISETP.GE.AND P5, PT, R215, c[0x0][0x198], PT ;  /* 0x00006600d7007a0c */ /* 0x000fe20003fa6270 */
[----:B------:R-:W-:-:S02]  /*1ea0*/  IMAD R11, R4, c[0x0][0x208], RZ ;  /* 0x00008200040b7a24 */ /* 0x000fc400078e02ff */
[----:B------:R-:W-:Y:S02]  /*1eb0*/  IMAD R15, R5, c[0x0][0x1c0], RZ ;  /* 0x00007000050f7a24 */ /* 0x000fe400078e02ff */
[----:B------:R-:W-:-:S04]  /*1ec0*/  IMAD.WIDE.U32 R4, R0, c[0x0][0x208], R224 ;  /* 0x0000820000047a25 */ /* 0x000fc800078e00e0 */
[C---:B------:R-:W-:Y:S02]  /*1ed0*/  IMAD R12, R0.reuse, c[0x0][0x1e4], R12 ;  /* 0x00007900000c7a24 */ /* 0x040fe400078e020c */
[----:B------:R-:W-:Y:S01]  /*1ee0*/  IMAD R13, R0, c[0x0][0x20c], R11 ;  /* 0x00008300000d7a24 */ /* 0x000fe200078e020b */
[----:B------:R-:W-:Y:S01]  /*1ef0*/  IADD3 R0, -R8, RZ, RZ ;  /* 0x000000ff08007210 */ /* 0x000fe20007ffe1ff */
[C---:B------:R-:W-:Y:S02]  /*1f00*/  IMAD R11, R9.reuse, c[0x0][0x1c4], R15 ;  /* 0x00007100090b7a24 */ /* 0x040fe400078e020f */
[----:B------:R-:W-:Y:S01]  /*1f10*/  IMAD.WIDE.U32 R2, R9, c[0x0][0x1c0], R2 ;  /* 0x0000700009027a25 */ /* 0x000fe200078e0002 */
[----:B------:R-:W-:Y:S02]  /*1f20*/  SHF.R.S32.HI R9, RZ, 0x1f, R8 ;  /* 0x0000001fff097819 */ /* 0x000fe40000011408 */
[----:B------:R-:W-:Y:S01]  /*1f30*/  IADD3 R5, R5, R13, RZ ;  /* 0x0000000d05057210 */ /* 0x000fe20007ffe0ff */
[----:B------:R-:W-:Y:S01]  /*1f40*/  IMAD R10, R0, c[0x0][0x2c4], R10 ;  /* 0x0000b100000a7a24 */ /* 0x000fe200078e020a */
[----:B------:R-:W-:Y:S01]  /*1f50*/  IADD3 R3, R3, R11, RZ ;  /* 0x0000000b03037210 */ /* 0x000fe20007ffe0ff */
[----:B------:R-:W-:-:S02]  /*1f60*/  IMAD R0, R9, c[0x0][0x1b0], RZ ;  /* 0x00006c0009007a24 */ /* 0x000fc400078e02ff */
[----:B------:R-:W-:Y:S02]  /*1f70*/  IMAD.IADD R7, R7, 0x1, R12 ;  /* 0x0000000107077824 */ /* 0x000fe400078e020c */
[C---:B------:R-:W-:Y:S02]  /*1f80*/  IMAD R0, R8.reuse, c[0x0][0x1b4], R0 ;  /* 0x00006d0008007a24 */ /* 0x040fe400078e0200 */
[----:B------:R-:W-:-:S04]  /*1f90*/  IMAD.WIDE.U32 R8, R8, c[0x0][0x1b0], R2 ;  /* 0x00006c0008087a25 */ /* 0x000fc800078e0002 */
[----:B------:R-:W-:Y:S01]  /*1fa0*/  IMAD.WIDE.U32 R2, R227, c[0x0][0x210], R4 ;  /* 0x00008400e3027a25 */ /* 0x000fe200078e0004 */
[----:B------:R-:W-:-:S03]  /*1fb0*/  SHF.R.S32.HI R4, RZ, 0x1f, R10 ;  /* 0x0000001fff047819 */ /* 0x000fc6000001140a */
[----:B------:R-:W-:Y:S01]  /*1fc0*/  IMAD R5, R227, c[0x0][0x214], R3 ;  /* 0x00008500e3057a24 */ /* 0x000fe200078e0203 */
[----:B------:R-:W-:Y:S01]  /*1fd0*/  IADD3 R3, R9, R0, RZ ;  /* 0x0000000009037210 */ /* 0x000fe20007ffe0ff */
[----:B------:R-:W-:Y:S02]  /*1fe0*/  IMAD R9, R4, c[0x0][0x1a8], RZ ;  /* 0x00006a0004097a24 */ /* 0x000fe400078e02ff */
[----:B------:R-:W-:Y:S01]  /*1ff0*/  IMAD.MOV.U32 R4, RZ, RZ, R2 ;  /* 0x000000ffff047224 */ /* 0x000fe200078e0002 */
[----:B------:R-:W-:Y:S01]  /*2000*/  MOV R2, R8 ;  /* 0x0000000800027202 */ /* 0x000fe20000000f00 */
[----:B------:R-:W-:-:S04]  /*2010*/  IMAD.WIDE.U32 R6, R227, c[0x0][0x1e8], R6 ;  /* 0x00007a00e3067a25 */ /* 0x000fc800078e0006 */
[----:B------:R-:W-:Y:S02]  /*2020*/  IMAD R7, R227, c[0x0][0x1ec], R7 ;  /* 0x00007b00e3077a24 */ /* 0x000fe400078e0207 */
[C---:B------:R-:W-:Y:S02]  /*2030*/  IMAD R9, R10.reuse, c[0x0][0x1ac], R9 ;  /* 0x00006b000a097a24 */ /* 0x040fe400078e0209 */
[----:B------:R-:W-:Y:S01]  /*2040*/  IMAD.WIDE.U32 R2, R10, c[0x0][0x1a8], R2 ;  /* 0x00006a000a027a25 */ /* 0x000fe200078e0002 */
[----:B------:R-:W-:-:S03]  /*2050*/  LEA R10, R229, R251, 0x7 ;  /* 0x000000fbe50a7211 */ /* 0x000fc600078e38ff */
[----:B------:R-:W-:Y:S01]  /*2060*/  IMAD.IADD R3, R3, 0x1, R9 ;  /* 0x0000000103037824 */ /* 0x000fe200078e0209 */
[----:B--2---:R-:W-:Y:S02]  /*2070*/  @P3 SHF.R.S32.HI R0, RZ, 0x1f, R14 ;  /* 0x0000001fff003819 */ /* 0x004fe4000001140e */
[----:B------:R-:W-:Y:S02]  /*2080*/  @!P3 MOV R0, R248 ;  /* 0x000000f80000b202 */ /* 0x000fe40000000f00 */
[----:B------:R-:W-:Y:S02]  /*2090*/  @!P3 MOV R14, R223 ;  /* 0x000000df000eb202 */ /* 0x000fe40000000f00 */
[----:B------:R-:W-:Y:S02]  /*20a0*/  SEL R8, R0, RZ, !P0 ;  /* 0x000000ff00087207 */ /* 0x000fe40004000000 */
[----:B------:R-:W-:Y:S02]  /*20b0*/  SEL R0, R14, RZ, !P0 ;  /* 0x000000ff0e007207 */ /* 0x000fe40004000000 */
[----:B------:R-:W-:Y:S01]  /*20c0*/  LEA R12, P0, R2, c[0x0][0x160], 0x1 ;  /* 0x00005800020c7a11 */ /* 0x000fe200078008ff */
[----:B------:R-:W-:-:S02]  /*20d0*/  IMAD R11, R8, c[0x0][0x1f0], RZ ;  /* 0x00007c00080b7a24 */ /* 0x000fc400078e02ff */
[----:B------:R-:W-:Y:S01]  /*20e0*/  IMAD R8, R8, c[0x0][0x218], RZ ;  /* 0x0000860008087a24 */ /* 0x000fe200078e02ff */
[----:B------:R-:W-:Y:S01]  /*20f0*/  LEA.HI.X R9, R2, c[0x0][0x164], R3, 0x1, P0 ;  /* 0x0000590002097a11 */ /* 0x000fe200000f0c03 */
[C---:B------:R-:W-:Y:S02]  /*2100*/  IMAD R11, R0.reuse, c[0x0][0x1f4], R11 ;  /* 0x00007d00000b7a24 */ /* 0x040fe400078e020b */
[C---:B------:R-:W-:Y:S02]  /*2110*/  IMAD R8, R0.reuse, c[0x0][0x21c], R8 ;  /* 0x0000870000087a24 */ /* 0x040fe400078e0208 */
[----:B------:R-:W-:-:S04]  /*2120*/  IMAD.WIDE.U32 R218, R0, c[0x0][0x1f0], R6 ;  /* 0x00007c0000da7a25 */ /* 0x000fc800078e0006 */
[----:B------:R-:W-:Y:S01]  /*2130*/  IMAD.WIDE.U32 R220, R0, c[0x0][0x218], R4 ;  /* 0x0000860000dc7a25 */ /* 0x000fe200078e0004 */
[----:B------:R-:W-:-:S04]  /*2140*/  IADD3 R217, R219, R11, RZ ;  /* 0x0000000bdbd97210 */ /* 0x000fc80007ffe0ff */
[----:B------:R-:W-:Y:S01]  /*2150*/  IADD3 R222, R221, R8, RZ ;  /* 0x00000008ddde7210 */ /* 0x000fe20007ffe0ff */
[----:B------:R-:W-:Y:S05]  /*2160*/  BRA.DIV ~URZ, `(.L_x_1240) ;  /* 0x0000aa927f007947 */ /* 0x000fea000b800000 */
[----:B------:R1:W2:Y:S02]  /*2170*/  SHFL.IDX PT, R8, R9, RZ, 0x181f ;  /* 0x00181fff09087589 */ /* 0x0002a400000e0000 */
.L_x_1324:
[----:B------:R-:W-:Y:S05]  /*2180*/  BRA.DIV ~URZ, `(.L_x_1241) ;  /* 0x0000aae27f007947 */ /* 0x000fea000b800000 */
[----:B------:R3:W4:Y:S02]  /*2190*/  SHFL.IDX PT, R0, R12, RZ, 0x181f ;  /* 0x00181fff0c007589 */ /* 0x00072400000e0000 */
.L_x_1325:
[----:B------:R-:W-:Y:S01]  /*21a0*/  IMAD R11, R16, c[0x0][0x2c4], RZ ;  /* 0x0000b100100b7a24 */ /* 0x000fe200078e02ff */
[----:B------:R-:W-:Y:S04]  /*21b0*/  BSSY B0, `(.L_x_1242) ;  /* 0x000000f000007945 */ /* 0x000fe80003800000 */
[----:B------:R-:W-:-:S13]  /*21c0*/  ISETP.GE.AND P0, PT, R10, R11, PT ;  /* 0x0000000b0a00720c */ /* 0x000fda0003f06270 */
[----:B------:R-:W-:Y:S05]  /*21d0*/  @P0 BRA `(.L_x_1243) ;  /* 0x000000c000000947 */ /* 0x000fea0003800000 */
[CC--:B----4-:R-:W-:Y:S02]  /*21e0*/  LEA R6, P0, R224.reuse, R0.reuse, 0x1 ;  /* 0x00000000e0067211 */ /* 0x0d0fe400078008ff */
[C---:B------:R-:W-:Y:S02]  /*21f0*/  LEA R4, P3, R215.reuse, R0, 0x1 ;  /* 0x00000000d7047211 */ /* 0x040fe400078608ff */
[----:B--2---:R-:W-:Y:S02]  /*2200*/  LEA.HI.X R7, R224, R8, R225, 0x1, P0 ;  /* 0x00000008e0077211 */ /* 0x004fe400000f0ce1 */
[C---:B------:R-:W-:Y:S02]  /*2210*/  LEA R2, P0, R212.reuse, R0, 0x1 ;  /* 0x00000000d4027211 */ /* 0x040fe400078008ff */
[-C--:B------:R-:W-:Y:S01]  /*2220*/  LEA.HI.X R5, R215, R8.reuse, R250, 0x1, P3 ;  /* 0x00000008d7057211 */ /* 0x080fe200018f0cfa */
[----:B------:R-:W-:Y:S01]  /*2230*/  @!PT LDS RZ, [RZ] ;  /* 0x00000000fffff984 */ /* 0x000fe20000000800 */
[----:B------:R-:W-:Y:S01]  /*2240*/  @!PT LDS RZ, [RZ] ;  /* 0x00000000fffff984 */ /* 0x000fe20000000800 */
[----:B------:R-:W-:Y:S01]  /*2250*/  @!PT LDS RZ, [RZ] ;  /* 0x00000000fffff984 */ /* 0x000fe20000000800 */
[----:B------:R2:W-:Y:S01]  /*2260*/  LDGSTS.E.BYPASS.LTC128B.128 [R216+0x18100], [R6.64], !P6 ;  /* 0x1810000006d87fae */ /* 0x0005e2000f101d48 */
[----:B------:R-:W-:-:S03]  /*2270*/  LEA.HI.X R3, R212, R8, R249, 0x1, P0 ;  /* 0x00000008d4037211 */ /* 0x000fc600000f0cf9 */
[----:B------:R2:W-:Y:S04]  /*2280*/  LDGSTS.E.BYPASS.LTC128B.128 [R216+0x1c100], [R4.64], !P5 ;  /* 0x1c10000004d87fae */ /* 0x0005e8000e901d48 */
[----:B------:R2:W-:Y:S02]  /*2290*/  LDGSTS.E.BYPASS.LTC128B.128 [R216+0x20100], [R2.64], !P4 ;  /* 0x2010000002d87fae */ /* 0x0005e4000e101d48 */
.L_x_1243:
[----:B------:R-:W-:Y:S05]  /*22a0*/  BSYNC B0 ;  /* 0x0000000000007941 */ /* 0x000fea0003800000 */
.L_x_1242:
[----:B------:R-:W-:Y:S05]  /*22b0*/  BRA.DIV ~URZ, `(.L_x_1244) ;  /* 0x0000aa127f007947 */ /* 0x000fea000b800000 */
[----:B--2---:R2:W1:Y:S04]  /*22c0*/  SHFL.IDX PT, R8, R9, 0x1, 0x181f ;  /* 0x00381f0009087f89 */ /* 0x00446800000e0000 */
[----:B----4-:R2:W4:Y:S02]  /*22d0*/  SHFL.IDX PT, R0, R12, 0x1, 0x181f ;  /* 0x00381f000c007f89 */ /* 0x01052400000e0000 */
.L_x_1326:
[----:B------:R-:W-:Y:S01]  /*22e0*/  IADD3 R2, R10, 0x20, RZ ;  /* 0x000000200a027810 */ /* 0x000fe20007ffe0ff */
[----:B------:R-:W-:Y:S03]  /*22f0*/  BSSY B0, `(.L_x_1245) ;  /* 0x000000f000007945 */ /* 0x000fe60003800000 */
[----:B------:R-:W-:-:S13]  /*2300*/  ISETP.GE.AND P0, PT, R2, R11, PT ;  /* 0x0000000b0200720c */ /* 0x000fda0003f06270 */
[----:B------:R-:W-:Y:S05]  /*2310*/  @P0 BRA `(.L_x_1246) ;  /* 0x000000c000000947 */ /* 0x000fea0003800000 */
[CC--:B----4-:R-:W-:Y:S02]  /*2320*/  LEA R6, P0, R224.reuse, R0.reuse, 0x1 ;  /* 0x00000000e0067211 */ /* 0x0d0fe400078008ff */
[C---:B------:R-:W-:Y:S02]  /*2330*/  LEA R4, P3, R215.reuse, R0, 0x1 ;  /* 0x00000000d7047211 */ /* 0x040fe400078608ff */
[----:B-1----:R-:W-:Y:S02]  /*2340*/  LEA.HI.X R7, R224, R8, R225, 0x1, P0 ;  /* 0x00000008e0077211 */ /* 0x002fe400000f0ce1 */
        /* <DEDUP_REMOVED lines=9> */
.L_x_1246:
[----:B------:R-:W-:Y:S05]  /*23e0*/  BSYNC B0 ;  /* 0x0000000000007941 */ /* 0x000fea0003800000 */
.L_x_1245:
[----:B------:R-:W-:Y:S05]  /*23f0*/  BRA.DIV ~URZ, `(.L_x_1247) ;  /* 0x0000a9927f007947 */ /* 0x000fea000b800000 */
[----:B-1----:R1:W2:Y:S02]  /*2400*/  SHFL.IDX PT, R8, R9, 0x2, 0x181f ;  /* 0x00581f0009087f89 */ /* 0x0022a400000e0000 */
.L_x_1327:
[----:B------:R-:W-:Y:S05]  /*2410*/  BRA.DIV ~URZ, `(.L_x_1248) ;  /* 0x0000a9e27f007947 */ /* 0x000fea000b800000 */
[----:B----4-:R4:W1:Y:S02]  /*2420*/  SHFL.IDX PT, R0, R12, 0x2, 0x181f ;  /* 0x00581f000c007f89 */ /* 0x01086400000e0000 */
.L_x_1328:
[----:B------:R-:W-:Y:S01]  /*2430*/  IADD3 R2, R10, 0x40, RZ ;  /* 0x000000400a027810 */ /* 0x000fe20007ffe0ff */
[----:B------:R-:W-:Y:S03]  /*2440*/  BSSY B0, `(.L_x_1249) ;  /* 0x000000f000007945 */ /* 0x000fe60003800000 */
[----:B------:R-:W-:-:S13]  /*2450*/  ISETP.GE.AND P0, PT, R2, R11, PT ;  /* 0x0000000b0200720c */ /* 0x000fda0003f06270 */
[----:B------:R-:W-:Y:S05]  /*2460*/  @P0 BRA `(.L_x_1250) ;  /* 0x000000c000000947 */ /* 0x000fea0003800000 */
[CC--:B-1----:R-:W-:Y:S02]  /*2470*/  LEA R6, P0, R224.reuse, R0.reuse, 0x1 ;  /* 0x00000000e0067211 */ /* 0x0c2fe400078008ff */
        /* <DEDUP_REMOVED lines=11> */
.L_x_1250:
[----:B------:R-:W-:Y:S05]  /*2530*/  BSYNC B0 ;  /* 0x0000000000007941 */ /* 0x000fea0003800000 */
.L_x_1249:
[----:B------:R-:W-:Y:S05]  /*2540*/  BRA.DIV ~URZ, `(.L_x_1251) ;  /* 0x0000a9127f007947 */ /* 0x000fea000b800000 */
[----:B--2---:R2:W3:Y:S04]  /*2550*/  SHFL.IDX PT, R8, R9, 0x3, 0x181f ;  /* 0x00781f0009087f89 */ /* 0x0044e800000e0000 */
[----:B-1----:R2:W1:Y:S02]  /*2560*/  SHFL.IDX PT, R0, R12, 0x3, 0x181f ;  /* 0x00781f000c007f89 */ /* 0x00246400000e0000 */
.L_x_1329:
[----:B------:R-:W-:-:S04]  /*2570*/  IADD3 R2, R10, 0x60, RZ ;  /* 0x000000600a027810 */ /* 0x000fc80007ffe0ff */
[----:B------:R-:W-:-:S13]  /*2580*/  ISETP.GE.AND P3, PT, R2, R11, PT ;  /* 0x0000000b0200720c */ /* 0x000fda0003f66270 */
[----:B-1----:R-:W-:-:S04]  /*2590*/  @!P3 LEA R6, P0, R224, R0, 0x1 ;  /* 0x00000000e006b211 */ /* 0x002fc800078008ff */
[----:B---3--:R-:W-:Y:S02]  /*25a0*/  @!P3 LEA.HI.X R7, R224, R8, R225, 0x1, P0 ;  /* 0x00000008e007b211 */ /* 0x008fe400000f0ce1 */
[----:B------:R-:W-:-:S03]  /*25b0*/  @!P3 LEA R4, P0, R215, R0, 0x1 ;  /* 0x00000000d704b211 */ /* 0x000fc600078008ff */
[----:B------:R-:W-:Y:S01]  /*25c0*/  @!PT LDS RZ, [RZ] ;  /* 0x00000000fffff984 */ /* 0x000fe20000000800 */
[----:B------:R-:W-:Y:S01]  /*25d0*/  @!PT LDS RZ, [RZ] ;  /* 0x00000000fffff984 */ /* 0x000fe20000000800 */
[----:B------:R-:W-:Y:S01]  /*25e0*/  @!PT LDS RZ, [RZ] ;  /* 0x00000000fffff984 */ /* 0x000fe20000000800 */
[----:B------:R1:W-:Y:S01]  /*25f0*/  @!P3 LDGSTS.E.BYPASS.LTC128B.128 [R216+0x1b100], [R6.64], !P6 ;  /* 0x1b10000006d8bfae */ /* 0x0003e2000f101d48 */
[----:B------:R-:W-:Y:S02]  /*2600*/  @!P3 LEA.HI.X R5, R215, R8, R250, 0x1, P0 ;  /* 0x00000008d705b211 */ /* 0x000fe400000f0cfa */
[----:B------:R-:W-:-:S03]  /*2610*/  @!P3 LEA R2, P0, R212, R0, 0x1 ;  /* 0x00000000d402b211 */ /* 0x000fc600078008ff */
[----:B------:R1:W-:Y:S01]  /*2620*/  @!P3 LDGSTS.E.BYPASS.LTC128B.128 [R216+0x1f100], [R4.64], !P5 ;  /* 0x1f10000004d8bfae */ /* 0x0003e2000e901d48 */
[----:B------:R-:W-:-:S05]  /*2630*/  @!P3 LEA.HI.X R3, R212, R8, R249, 0x1, P0 ;  /* 0x00000008d403b211 */ /* 0x000fca00000f0cf9 */
[----:B------:R1:W-:Y:S04]  /*2640*/  @!P3 LDGSTS.E.BYPASS.LTC128B.128 [R216+0x23100], [R2.64], !P4 ;  /* 0x2310000002d8bfae */ /* 0x0003e8000e101d48 */
[----:B------:R-:W0:Y:S01]  /*2650*/  LDGDEPBAR ;  /* 0x00000000000079af */ /* 0x000e220000000000 */
[----:B------:R-:W-:Y:S02]  /*2660*/  WARPSYNC 0xffffffff ;  /* 0xffffffff00007948 */ /* 0x000fe40003800000 */
[----:B-1----:R-:W-:Y:S01]  /*2670*/  IMAD.IADD R2, R90, 0x1, -R251 ;  /* 0x000000015a027824 */ /* 0x002fe200078e0afb */
[----:B------:R-:W-:Y:S01]  /*2680*/  SHF.R.S32.HI R4, RZ, 0x1f, R88 ;  /* 0x0000001fff047819 */ /* 0x000fe20000011458 */
[C---:B------:R-:W-:Y:S01]  /*2690*/  IMAD.WIDE.U32 R6, R88.reuse, c[0x0][0x1e0], RZ ;  /* 0x0000780058067a25 */ /* 0x040fe200078e00ff */
[----:B------:R-:W-:Y:S03]  /*26a0*/  BAR.SYNC.DEFER_BLOCKING 0x0 ;  /* 0x0000000000007b1d */ /* 0x000fe60000010000 */
[----:B------:R-:W-:Y:S01]  /*26b0*/  IMAD R2, R88, -0x40, R2 ;  /* 0xffffffc058027824 */ /* 0x000fe200078e0202 */
[----:B------:R-:W-:Y:S01]  /*26c0*/  LEA R3, P0, R6, R218, 0x6 ;  /* 0x000000da06037211 */ /* 0x000fe200078030ff */
[----:B------:R-:W-:Y:S01]  /*26d0*/  IMAD R0, R4, c[0x0][0x1e0], RZ ;  /* 0x0000780004007a24 */ /* 0x000fe200078e02ff */
[----:B------:R-:W-:Y:S01]  /*26e0*/  ULDC.64 UR4, c[0x0][0x208] ;  /* 0x0000820000047ab9 */ /* 0x000fe20000000a00 */
[----:B------:R-:W-:Y:S01]  /*26f0*/  IMAD.WIDE.U32 R10, R88, c[0x0][0x208], RZ ;  /* 0x00008200580a7a25 */ /* 0x000fe200078e00ff */
[C---:B------:R-:W-:Y:S01]  /*2700*/  ISETP.GE.AND P3, PT, R2.reuse, 0x21, PT ;  /* 0x000000210200780c */ /* 0x040fe20003f66270 */
[----:B------:R-:W-:Y:S01]  /*2710*/  USHF.L.U32 UR7, UR4, 0x6, URZ ;  /* 0x0000000604077899 */ /* 0x000fe2000800063f */
[----:B------:R-:W-:Y:S01]  /*2720*/  ISETP.GE.AND P6, PT, R2, 0x1, PT ;  /* 0x000000010200780c */ /* 0x000fe20003fc6270 */
[----:B------:R-:W-:Y:S01]  /*2730*/  IMAD R5, R88, c[0x0][0x1e4], R0 ;  /* 0x0000790058057a24 */ /* 0x000fe200078e0200 */
[----:B------:R-:W-:Y:S01]  /*2740*/  UMOV UR6, 0x6 ;  /* 0x0000000600067882 */ /* 0x000fe20000000000 */
[----:B------:R-:W-:Y:S01]  /*2750*/  IMAD.MOV.U32 R0, RZ, RZ, 0x20 ;  /* 0x00000020ff007424 */ /* 0x000fe200078e00ff */
[----:B------:R-:W-:Y:S01]  /*2760*/  USHF.L.U64.HI UR5, UR4, UR6, UR5 ;  /* 0x0000000604057299 */ /* 0x000fe20008010205 */
[----:B------:R-:W-:Y:S01]  /*2770*/  IMAD.IADD R5, R7, 0x1, R5 ;  /* 0x0000000107057824 */ /* 0x000fe200078e0205 */
[----:B------:R-:W-:Y:S01]  /*2780*/  BSSY B0, `(.L_x_1252) ;  /* 0x0000047000007945 */ /* 0x000fe20003800000 */
[----:B--2---:R-:W-:-:S03]  /*2790*/  IMAD.WIDE.U32 R8, R0, c[0x0][0x1e0], RZ ;  /* 0x0000780000087a25 */ /* 0x004fc600078e00ff */
[----:B------:R-:W-:Y:S01]  /*27a0*/  LEA.HI.X R5, R6, R217, R5, 0x6, P0 ;  /* 0x000000d906057211 */ /* 0x000fe200000f3405 */
[----:B------:R-:W-:Y:S01]  /*27b0*/  IMAD R6, R4, c[0x0][0x208], RZ ;  /* 0x0000820004067a24 */ /* 0x000fe200078e02ff */
[C---:B------:R-:W-:Y:S01]  /*27c0*/  @P3 IADD3 R4, P0, R3.reuse, R8, RZ ;  /* 0x0000000803043210 */ /* 0x040fe20007f1e0ff */
[----:B------:R-:W-:Y:S01]  /*27d0*/  IMAD R7, R0, c[0x0][0x1e4], RZ ;  /* 0x0000790000077a24 */ /* 0x000fe200078e02ff */
[----:B------:R-:W-:Y:S01]  /*27e0*/  @P6 LEA R8, P4, R3, c[0x0][0x1c8], 0x1 ;  /* 0x0000720003086a11 */ /* 0x000fe200078808ff */
[----:B------:R-:W-:Y:S02]  /*27f0*/  IMAD R6, R88, c[0x0][0x20c], R6 ;  /* 0x0000830058067a24 */ /* 0x000fe400078e0206 */
[----:B------:R-:W-:Y:S01]  /*2800*/  IMAD.MOV.U32 R16, RZ, RZ, 0x40 ;  /* 0x00000040ff107424 */ /* 0x000fe200078e00ff */
[----:B------:R-:W-:Y:S02]  /*2810*/  @P3 IADD3.X R7, R5, R9, R7, P0, !PT ;  /* 0x0000000905073210 */ /* 0x000fe400007fe407 */
[----:B------:R-:W-:Y:S01]  /*2820*/  @P6 LEA.HI.X R9, R3, c[0x0][0x1cc], R5, 0x1, P4 ;  /* 0x0000730003096a11 */ /* 0x000fe200020f0c05 */
[----:B------:R-:W-:Y:S01]  /*2830*/  IMAD.IADD R5, R11, 0x1, R6 ;  /* 0x000000010b057824 */ /* 0x000fe200078e0206 */
[----:B------:R-:W-:-:S02]  /*2840*/  LEA R3, P0, R10, R220, 0x6 ;  /* 0x000000dc0a037211 */ /* 0x000fc400078030ff */
[----:B------:R-:W-:Y:S01]  /*2850*/  @P3 LEA R6, P5, R4, c[0x0][0x1c8], 0x1 ;  /* 0x0000720004063a11 */ /* 0x000fe200078a08ff */
[----:B------:R-:W-:Y:S01]  /*2860*/  @!PT LDS RZ, [RZ] ;  /* 0x00000000fffff984 */ /* 0x000fe20000000800 */
[----:B------:R-:W-:Y:S01]  /*2870*/  @!PT LDS RZ, [RZ] ;  /* 0x00000000fffff984 */ /* 0x000fe20000000800 */
[----:B------:R-:W-:Y:S01]  /*2880*/  @!PT LDS RZ, [RZ] ;  /* 0x00000000fffff984 */ /* 0x000fe20000000800 */
[----:B------:R1:W-:Y:S01]  /*2890*/  @P6 LDGSTS.E.BYPASS.LTC128B.128 [R216+0xc100], [R8.64], !P1 ;  /* 0x0c10000008d86fae */ /* 0x0003e2000c901d48 */
[----:B------:R-:W-:Y:S02]  /*28a0*/  @P6 ISETP.GE.AND P4, PT, R212, c[0x0][0x1d4], PT ;  /* 0x00007500d4006a0c */ /* 0x000fe40003f86270 */
[----:B------:R-:W-:Y:S01]  /*28b0*/  LEA.HI.X R5, R10, R222, R5, 0x6, P0 ;  /* 0x000000de0a057211 */ /* 0x000fe200000f3405 */
[----:B------:R1:W-:Y:S01]  /*28c0*/  @P6 LDGSTS.E.BYPASS.LTC128B.128 [R216+0xe100], [R8.64+0x80], !P2 ;  /* 0x0e10008008d86fae */ /* 0x0003e2000d101d48 */
[----:B------:R-:W-:Y:S02]  /*28d0*/  @P3 LEA.HI.X R7, R4, c[0x0][0x1cc], R7, 0x1, P5 ;  /* 0x0000730004073a11 */ /* 0x000fe400028f0c07 */
[----:B------:R-:W-:Y:S02]  /*28e0*/  LEA R4, P5, R3, c[0x0][0x1f8], 0x1 ;  /* 0x00007e0003047a11 */ /* 0x000fe400078a08ff */
[----:B------:R-:W-:-:S02]  /*28f0*/  @P3 ISETP.GE.AND P0, PT, R212, c[0x0][0x1d4], PT ;  /* 0x00007500d4003a0c */ /* 0x000fc40003f06270 */
[----:B------:R-:W-:Y:S02]  /*2900*/  LEA.HI.X R5, R3, c[0x0][0x1fc], R5, 0x1, P5 ;  /* 0x00007f0003057a11 */ /* 0x000fe400028f0c05 */
[----:B------:R-:W-:Y:S01]  /*2910*/  ISETP.GE.AND P5, PT, R224, c[0x0][0x1d4], PT ;  /* 0x00007500e0007a0c */ /* 0x000fe20003fa6270 */
[----:B------:R1:W-:Y:S01]  /*2920*/  @P6 LDGSTS.E.BYPASS.LTC128B.128 [R216+0x10100], [R8.64+0x100], !P4 ;  /* 0x1010010008d86fae */ /* 0x0003e2000e101d48 */
[----:B------:R-:W-:Y:S02]  /*2930*/  ISETP.GE.AND P4, PT, R215, c[0x0][0x1d4], PT ;  /* 0x00007500d7007a0c */ /* 0x000fe40003f86270 */
[C---:B------:R-:W-:Y:S01]  /*2940*/  ISETP.LT.OR P6, PT, R2.reuse, 0x1, P5 ;  /* 0x000000010200780c */ /* 0x040fe20002fc1670 */
[----:B------:R1:W-:Y:S01]  /*2950*/  @P3 LDGSTS.E.BYPASS.LTC128B.128 [R216+0xd100], [R6.64], !P1 ;  /* 0x0d10000006d83fae */ /* 0x0003e2000c901d48 */
[----:B------:R-:W-:-:S03]  /*2960*/  ISETP.LT.OR P5, PT, R2, 0x21, P5 ;  /* 0x000000210200780c */ /* 0x000fc60002fa1670 */
[----:B------:R1:W-:Y:S04]  /*2970*/  @P3 LDGSTS.E.BYPASS.LTC128B.128 [R216+0xf100], [R6.64+0x80], !P2 ;  /* 0x0f10008006d83fae */ /* 0x0003e8000d101d48 */
[----:B------:R1:W-:Y:S01]  /*2980*/  @P3 LDGSTS.E.BYPASS.LTC128B.128 [R216+0x11100], [R6.64+0x100], !P0 ;  /* 0x1110010006d83fae */ /* 0x0003e2000c101d48 */
[----:B------:R-:W-:Y:S02]  /*2990*/  ISETP.LT.OR P0, PT, R2, 0x1, P4 ;  /* 0x000000010200780c */ /* 0x000fe40002701670 */
[----:B------:R-:W-:Y:S01]  /*29a0*/  ISETP.GE.AND P3, PT, R212, c[0x0][0x1d4], PT ;  /* 0x00007500d4007a0c */ /* 0x000fe20003f66270 */
[----:B------:R-:W0:Y:S01]  /*29b0*/  LDGDEPBAR ;  /* 0x00000000000079af */ /* 0x000e220000000000 */
[----:B------:R-:W-:-:S03]  /*29c0*/  ISETP.LT.OR P4, PT, R2, 0x21, P4 ;  /* 0x000000210200780c */ /* 0x000fc60002781670 */
[----:B------:R1:W-:Y:S01]  /*29d0*/  LDGSTS.E.BYPASS.LTC128B.128 [R216+0x100], [R4.64], !P6 ;  /* 0x0010000004d87fae */ /* 0x0003e2000f101d48 */
[C---:B------:R-:W-:Y:S02]  /*29e0*/  ISETP.LT.OR P6, PT, R2.reuse, 0x1, P3 ;  /* 0x000000010200780c */ /* 0x040fe40001fc1670 */
[----:B------:R-:W-:-:S03]  /*29f0*/  ISETP.LT.OR P3, PT, R2, 0x21, P3 ;  /* 0x000000210200780c */ /* 0x000fc60001f61670 */
[----:B------:R1:W-:Y:S01]  /*2a00*/  LDGSTS.E.BYPASS.LTC128B.128 [R216+0x2100], [R4.64+0x80], !P0 ;  /* 0x0210008004d87fae */ /* 0x0003e2000c101d48 */
[----:B------:R-:W-:-:S04]  /*2a10*/  IADD3 R2, P0, R4, UR7, RZ ;  /* 0x0000000704027c10 */ /* 0x000fc8000ff1e0ff */
[----:B------:R-:W-:-:S03]  /*2a20*/  IADD3.X R3, R5, UR5, RZ, P0, !PT ;  /* 0x0000000505037c10 */ /* 0x000fc600087fe4ff */
[----:B------:R1:W-:Y:S04]  /*2a30*/  LDGSTS.E.BYPASS.LTC128B.128 [R216+0x4100], [R4.64+0x100], !P6 ;  /* 0x0410010004d87fae */ /* 0x0003e8000f101d48 */
[----:B------:R1:W-:Y:S04]  /*2a40*/  LDGSTS.E.BYPASS.LTC128B.128 [R216+0x1100], [R2.64], !P5 ;  /* 0x0110000002d87fae */ /* 0x0003e8000e901d48 */
[----:B------:R1:W-:Y:S04]  /*2a50*/  LDGSTS.E.BYPASS.LTC128B.128 [R216+0x3100], [R2.64+0x80], !P4 ;  /* 0x0310008002d87fae */ /* 0x0003e8000e101d48 */
[----:B------:R1:W-:Y:S01]  /*2a60*/  LDGSTS.E.BYPASS.LTC128B.128 [R216+0x5100], [R2.64+0x100], !P3 ;  /* 0x0510010002d87fae */ /* 0x0003e2000d901d48 */
[----:B------:R-:W-:-:S03]  /*2a70*/  ISETP.GT.AND P3, PT, R88, R206, PT ;  /* 0x000000ce5800720c */ /* 0x000fc60003f64270 */
[----:B------:R-:W0:Y:S10]  /*2a80*/  LDGDEPBAR ;  /* 0x00000000000079af */ /* 0x000e340000000000 */
[----:B------:R-:W-:Y:S05]  /*2a90*/  @!P3 BRA `(.L_x_1253) ;  /* 0x000001500000b947 */ /* 0x000fea0003800000 */
[----:B-1----:R-:W-:Y:S01]  /*2aa0*/  IADD3 R2, R245, -0x2, RZ ;  /* 0xfffffffef5027810 */ /* 0x002fe20007ffe0ff */
[----:B------:R-:W-:-:S03]  /*2ab0*/  IMAD.WIDE.U32 R6, R16, c[0x0][0x1e0], RZ ;  /* 0x0000780010067a25 */ /* 0x000fc600078e00ff */
[----:B------:R-:W-:Y:S01]  /*2ac0*/  SHF.R.S32.HI R3, RZ, 0x1f, R2 ;  /* 0x0000001fff037819 */ /* 0x000fe20000011402 */
[----:B------:R-:W-:-:S04]  /*2ad0*/  IMAD.WIDE.U32 R4, R2, c[0x0][0x1e0], RZ ;  /* 0x0000780002047a25 */ /* 0x000fc800078e00ff */
[----:B------:R-:W-:-:S04]  /*2ae0*/  IMAD R3, R3, c[0x0][0x1e0], RZ ;  /* 0x0000780003037a24 */ /* 0x000fc800078e02ff */
[----:B------:R-:W-:Y:S01]  /*2af0*/  IMAD R2, R2, c[0x0][0x1e4], R3 ;  /* 0x0000790002027a24 */ /* 0x000fe200078e0203 */
[----:B------:R-:W-:-:S03]  /*2b00*/  LEA R3, P0, R4, R218, 0x6 ;  /* 0x000000da04037211 */ /* 0x000fc600078030ff */
[----:B------:R-:W-:Y:S01]  /*2b10*/  IMAD.IADD R5, R5, 0x1, R2 ;  /* 0x0000000105057824 */ /* 0x000fe200078e0202 */
[----:B------:R-:W-:-:S04]  /*2b20*/  LEA R2, P4, R3, c[0x0][0x1c8], 0x1 ;  /* 0x0000720003027a11 */ /* 0x000fc800078808ff */
[----:B------:R-:W-:Y:S01]  /*2b30*/  LEA.HI.X R4, R4, R217, R5, 0x6, P0 ;  /* 0x000000d904047211 */ /* 0x000fe200000f3405 */
[----:B------:R-:W-:Y:S01]  /*2b40*/  IMAD R5, R16, c[0x0][0x1e4], RZ ;  /* 0x0000790010057a24 */ /* 0x000fe200078e02ff */
[----:B------:R-:W-:Y:S02]  /*2b50*/  ISETP.GE.AND P0, PT, R212, c[0x0][0x1d4], PT ;  /* 0x00007500d4007a0c */ /* 0x000fe40003f06270 */
[----:B------:R-:W-:Y:S02]  /*2b60*/  LEA.HI.X R3, R3, c[0x0][0x1cc], R4, 0x1, P4 ;  /* 0x0000730003037a11 */ /* 0x000fe400020f0c04 */
[----:B------:R-:W-:-:S03]  /*2b70*/  IADD3 R4, P4, R6, R2, RZ ;  /* 0x0000000206047210 */ /* 0x000fc60007f9e0ff */
[----:B------:R1:W-:Y:S01]  /*2b80*/  LDGSTS.E.BYPASS.LTC128B.128 [R216+0x12100], [R2.64], !P1 ;  /* 0x1210000002d87fae */ /* 0x0003e2000c901d48 */
[----:B------:R-:W-:-:S03]  /*2b90*/  IADD3.X R5, R3, R7, R5, P4, !PT ;  /* 0x0000000703057210 */ /* 0x000fc600027fe405 */
[----:B------:R1:W-:Y:S04]  /*2ba0*/  LDGSTS.E.BYPASS.LTC128B.128 [R216+0x14100], [R2.64+0x80], !P2 ;  /* 0x1410008002d87fae */ /* 0x0003e8000d101d48 */
[----:B------:R1:W-:Y:S04]  /*2bb0*/  LDGSTS.E.BYPASS.LTC128B.128 [R216+0x16100], [R2.64+0x100], !P0 ;  /* 0x1610010002d87fae */ /* 0x0003e8000c101d48 */
[----:B------:R1:W-:Y:S04]  /*2bc0*/  LDGSTS.E.BYPASS.LTC128B.128 [R216+0x13100], [R4.64], !P1 ;  /* 0x1310000004d87fae */ /* 0x0003e8000c901d48 */
[----:B------:R1:W-:Y:S04]  /*2bd0*/  LDGSTS.E.BYPASS.LTC128B.128 [R216+0x15100], [R4.64+0x80], !P2 ;  /* 0x1510008004d87fae */ /* 0x0003e8000d101d48 */
[----:B------:R1:W-:Y:S02]  /*2be0*/  LDGSTS.E.BYPASS.LTC128B.128 [R216+0x17100], [R4.64+0x100], !P0 ;  /* 0x1710010004d87fae */ /* 0x0003e4000c101d48 */
.L_x_1253:
[----:B------:R-:W-:Y:S05]  /*2bf0*/  BSYNC B0 ;  /* 0x0000000000007941 */ /* 0x000fea0003800000 */
.L_x_1252:
[----:B------:R-:W0:Y:S01]  /*2c00*/  LDGDEPBAR ;  /* 0x00000000000079af */ /* 0x000e220000000000 */
[----:B------:R-:W-:Y:S01]  /*2c10*/  LOP3.LUT P0, RZ, R195, 0x2, RZ, 0xc0, !PT ;  /* 0x00000002c3ff7812 */ /* 0x000fe2000780c0ff */
[----:B------:R-:W-:Y:S03]  /*2c20*/  BSSY B0, `(.L_x_1254) ;  /* 0x0000027000007945 */ /* 0x000fe60003800000 */
[----:B------:R-:W-:-:S05]  /*2c30*/  SEL R190, R0, 0xffffffe0, !P0 ;  /* 0xffffffe000be7807 */ /* 0x000fca0004000000 */
[----:B------:R-:W-:Y:S01]  /*2c40*/  IMAD.IADD R24, R192, 0x1, R190 ;  /* 0x00000001c0187824 */ /* 0x000fe200078e02be */
[----:B------:R-:W-:-:S04]  /*2c50*/  DEPBAR.LE SB0, 0x3 ;  /* 0x000080c00000791a */ /* 0x000fc80000000000 */
[----:B------:R-:W-:-:S04]  /*2c60*/  DEPBAR.LE SB0, 0x2 ;  /* 0x000080800000791a */ /* 0x000fc80000000000 */
[----:B------:R-:W-:Y:S06]  /*2c70*/  BAR.SYNC.DEFER_BLOCKING 0x0 ;  /* 0x0000000000007b1d */ /* 0x000fec0000010000 */
[----:B-1----:R1:W2:Y:S04]  /*2c80*/  LDSM.16.M88.4 R8, [R186] ;  /* 0x00000000ba08783b */ /* 0x0022a80000000200 */
[----:B------:R1:W3:Y:S04]  /*2c90*/  LDSM.16.M88.4 R28, [R192] ;  /* 0x00000000c01c783b */ /* 0x0002e80000000200 */
[----:B------:R1:W4:Y:S04]  /*2ca0*/  LDSM.16.M88.4 R32, [R192+0x800] ;  /* 0x00080000c020783b */ /* 0x0003280000000200 */
[----:B------:R1:W1:Y:S04]  /*2cb0*/  LDSM.16.M88.4 R44, [R192+0x1000] ;  /* 0x00100000c02c783b */ /* 0x0002680000000200 */
[----:B------:R1:W1:Y:S04]  /*2cc0*/  LDSM.16.M88.4 R52, [R192+0x1800] ;  /* 0x00180000c034783b */ /* 0x0002680000000200 */
[----:B------:R1:W1:Y:S04]  /*2cd0*/  LDSM.16.M88.4 R4, [R187] ;  /* 0x00000000bb04783b */ /* 0x0002680000000200 */
[----:B------:R1:W1:Y:S04]  /*2ce0*/  LDSM.16.M88.4 R40, [R24] ;  /* 0x000000001828783b */ /* 0x0002680000000200 */
[----:B------:R1:W1:Y:S04]  /*2cf0*/  LDSM.16.M88.4 R56, [R24+0x800] ;  /* 0x000800001838783b */ /* 0x0002680000000200 */
[----:B------:R1:W1:Y:S04]  /*2d00*/  LDSM.16.M88.4 R64, [R24+0x1000] ;  /* 0x001000001840783b */ /* 0x0002680000000200 */
[----:B------:R1:W1:Y:S01]  /*2d10*/  LDSM.16.M88.4 R80, [R24+0x1800] ;  /* 0x001800001850783b */ /* 0x0002620000000200 */
[----:B------:R-:W-:Y:S05]  /*2d20*/  @!P3 BRA `(.L_x_1255) ;  /* 0x000001600000b947 */ /* 0x000fea0003800000 */
[----:B------:R-:W-:-:S04]  /*2d30*/  IADD3 R0, R245, -0x2, RZ ;  /* 0xfffffffef5007810 */ /* 0x000fc80007ffe0ff */
[----:B------:R-:W-:Y:S01]  /*2d40*/  SHF.R.S32.HI R2, RZ, 0x1f, R0 ;  /* 0x0000001fff027819 */ /* 0x000fe20000011400 */
[----:B----4-:R-:W-:-:S04]  /*2d50*/  IMAD.WIDE.U32 R12, R0, c[0x0][0x208], RZ ;  /* 0x00008200000c7a25 */ /* 0x010fc800078e00ff */
[----:B------:R-:W-:-:S04]  /*2d60*/  IMAD R2, R2, c[0x0][0x208], RZ ;  /* 0x0000820002027a24 */ /* 0x000fc800078e02ff */
[----:B------:R-:W-:Y:S01]  /*2d70*/  IMAD R2, R0, c[0x0][0x20c], R2 ;  /* 0x0000830000027a24 */ /* 0x000fe200078e0202 */
[----:B------:R-:W-:-:S03]  /*2d80*/  LEA R0, P0, R12, R220, 0x6 ;  /* 0x000000dc0c007211 */ /* 0x000fc600078030ff */
[----:B------:R-:W-:Y:S01]  /*2d90*/  IMAD.IADD R3, R13, 0x1, R2 ;  /* 0x000000010d037824 */ /* 0x000fe200078e0202 */
[----:B------:R-:W-:-:S04]  /*2da0*/  LEA R2, P4, R0, c[0x0][0x1f8], 0x1 ;  /* 0x00007e0000027a11 */ /* 0x000fc800078808ff */
[----:B------:R-:W-:Y:S02]  /*2db0*/  LEA.HI.X R3, R12, R222, R3, 0x6, P0 ;  /* 0x000000de0c037211 */ /* 0x000fe400000f3403 */
[----:B------:R-:W-:Y:S02]  /*2dc0*/  ISETP.GE.AND P0, PT, R212, c[0x0][0x1d4], PT ;  /* 0x00007500d4007a0c */ /* 0x000fe40003f06270 */
[----:B------:R-:W-:Y:S02]  /*2dd0*/  IADD3 R12, P3, R2, UR7, RZ ;  /* 0x00000007020c7c10 */ /* 0x000fe4000ff7e0ff */
[----:B------:R-:W-:-:S04]  /*2de0*/  LEA.HI.X R3, R0, c[0x0][0x1fc], R3, 0x1, P4 ;  /* 0x00007f0000037a11 */ /* 0x000fc800020f0c03 */
[----:B------:R-:W-:Y:S01]  /*2df0*/  IADD3.X R13, R3, UR5, RZ, P3, !PT ;  /* 0x00000005030d7c10 */ /* 0x000fe20009ffe4ff */
        /* <DEDUP_REMOVED lines=9> */
.L_x_1255:
[----:B------:R-:W-:Y:S05]  /*2e90*/  BSYNC B0 ;  /* 0x0000000000007941 */ /* 0x000fea0003800000 */
.L_x_1254:
[----:B------:R-:W-:Y:S01]  /*2ea0*/  LOP3.LUT P0, RZ, R195, 0x4, RZ, 0xc0, !PT ;  /* 0x00000004c3ff7812 */ /* 0x000fe2000780c0ff */
[----:B--234-:R-:W-:Y:S01]  /*2eb0*/  HMMA.16816.F32 R12, R8, R28, RZ ;  /* 0x0000001c080c723c */ /* 0x01cfe200000018ff */
[----:B------:R-:W-:Y:S02]  /*2ec0*/  LDSM.16.M88.4 R100, [R192+0x2000] ;  /* 0x00200000c064783b */ /* 0x000fe40000000200 */
[----:B------:R-:W-:-:S02]  /*2ed0*/  SEL R0, R16, 0xffffffc0, !P0 ;  /* 0xffffffc010007807 */ /* 0x000fc40004000000 */
[----:B------:R-:W-:Y:S03]  /*2ee0*/  LDSM.16.M88.4 R16, [R189] ;  /* 0x00000000bd10783b */ /* 0x000fe60000000200 */
[----:B------:R-:W-:Y:S01]  /*2ef0*/  IMAD.IADD R2, R192, 0x1, R0 ;  /* 0x00000001c0027824 */ /* 0x000fe200078e0200 */
[C---:B------:R-:W-:Y:S01]  /*2f00*/  HMMA.16816.F32 R20, R8.reuse, R32, RZ ;  /* 0x000000200814723c */ /* 0x040fe200000018ff */
[----:B------:R-:W-:Y:S04]  /*2f10*/  LDSM.16.M88.4 R96, [R24+0x2000] ;  /* 0x002000001860783b */ /* 0x000fe80000000200 */
[----:B------:R-:W2:Y:S03]  /*2f20*/  LDSM.16.M88.4 R68, [R2] ;  /* 0x000000000244783b */ /* 0x000ea60000000200 */
[----:B------:R-:W-:Y:S01]  /*2f30*/  HMMA.16816.F32 R28, R8, R30, RZ ;  /* 0x0000001e081c723c */ /* 0x000fe200000018ff */
[----:B------:R-:W3:Y:S01]  /*2f40*/  LDSM.16.M88.4 R72, [R2+0x800] ;  /* 0x000800000248783b */ /* 0x000ee20000000200 */
[----:B------:R-:W-:-:S03]  /*2f50*/  IADD3 R0, R0, R192, R190 ;  /* 0x000000c000007210 */ /* 0x000fc60007ffe0be */
[----:B------:R-:W4:Y:S03]  /*2f60*/  LDSM.16.M88.4 R76, [R2+0x1000] ;  /* 0x00100000024c783b */ /* 0x000f260000000200 */
[C---:B------:R-:W-:Y:S01]  /*2f70*/  HMMA.16816.F32 R32, R8.reuse, R34, RZ ;  /* 0x000000220820723c */ /* 0x040fe200000018ff */
[----:B------:R-:W-:Y:S04]  /*2f80*/  LDSM.16.M88.4 R92, [R0] ;  /* 0x00000000005c783b */ /* 0x000fe80000000200 */
[----:B------:R-:W-:Y:S03]  /*2f90*/  LDSM.16.M88.4 R84, [R2+0x1800] ;  /* 0x001800000254783b */ /* 0x000fe60000000200 */
[----:B-1----:R-:W-:Y:S01]  /*2fa0*/  HMMA.16816.F32 R36, R8, R44, RZ ;  /* 0x0000002c0824723c */ /* 0x002fe200000018ff */
[----:B------:R-:W5:Y:S01]  /*2fb0*/  LDL R120, [R1+0x24] ;  /* 0x0000240001787983 */ /* 0x000f620000100800 */
[----:B------:R-:W-:Y:S03]  /*2fc0*/  BSSY B0, `(.L_x_1256) ;  /* 0x0000242000007945 */ /* 0x000fe60003800000 */
[----:B------:R-:W0:Y:S03]  /*2fd0*/  LDGDEPBAR ;  /* 0x00000000000079af */ /* 0x000e260000000000 */
[----:B------:R-:W-:Y:S01]  /*2fe0*/  HMMA.16816.F32 R60, R4, R40, R12 ;  /* 0x00000028043c723c */ /* 0x000fe2000000180c */
[----:B------:R-:W1:Y:S07]  /*2ff0*/  LDSM.16.M88.4 R12, [R188] ;  /* 0x00000000bc0c783b */ /* 0x000e6e0000000200 */
[C---:B------:R-:W-:Y:S08]  /*3000*/  HMMA.16816.F32 R44, R8.reuse, R46, RZ ;  /* 0x0000002e082c723c */ /* 0x040ff000000018ff */
[C---:B------:R-:W-:Y:S08]  /*3010*/  HMMA.16816.F32 R48, R8.reuse, R52, RZ ;  /* 0x000000340830723c */ /* 0x040ff000000018ff */
[----:B------:R-:W-:Y:S08]  /*3020*/  HMMA.16816.F32 R8, R8, R54, RZ ;  /* 0x000000360808723c */ /* 0x000ff000000018ff */
[C---:B------:R-:W-:Y:S08]  /*3030*/  HMMA.16816.F32 R52, R4.reuse, R42, R28 ;  /* 0x0000002a0434723c */ /* 0x040ff0000000181c */
[C---:B------:R-:W-:Y:S08]  /*3040*/  HMMA.16816.F32 R28, R4.reuse, R56, R20 ;  /* 0x00000038041c723c */ /* 0x040ff00000001814 */
[C---:B------:R-:W-:Y:S01]  /*3050*/  HMMA.16816.F32 R20, R4.reuse, R58, R32 ;  /* 0x0000003a0414723c */ /* 0x040fe20000001820 */
[----:B------:R-:W-:Y:S07]  /*3060*/  LDSM.16.M88.4 R56, [R0+0x1000] ;  /* 0x001000000038783b */ /* 0x000fee0000000200 */
[C---:B------:R-:W-:Y:S08]  /*3070*/  HMMA.16816.F32 R36, R4.reuse, R64, R36 ;  /* 0x000000400424723c */ /* 0x040ff00000001824 */
[----:B------:R-:W-:Y:S01]  /*3080*/  HMMA.16816.F32 R44, R4, R66, R44 ;  /* 0x00000042042c723c */ /* 0x000fe2000000182c */
[----:B------:R-:W1:Y:S07]  /*3090*/  LDSM.16.M88.4 R64, [R0+0x800] ;  /* 0x000800000040783b */ /* 0x000e6e0000000200 */
[----:B--2---:R-:W-:Y:S08]  /*30a0*/  HMMA.16816.F32 R60, R16, R68, R60 ;  /* 0x00000044103c723c */ /* 0x004ff0000000183c */
[C---:B------:R-:W-:Y:S08]  /*30b0*/  HMMA.16816.F32 R48, R4.reuse, R80, R48 ;  /* 0x000000500430723c */ /* 0x040ff00000001830 */
[----:B------:R-:W-:Y:S01]  /*30c0*/  HMMA.16816.F32 R4, R4, R82, R8 ;  /* 0x000000520404723c */ /* 0x000fe20000001808 */
[----:B------:R-:W2:Y:S04]  /*30d0*/  LDSM.16.M88.4 R8, [R186+0x4000] ;  /* 0x00400000ba08783b */ /* 0x000ea80000000200 */
[----:B------:R-:W1:Y:S03]  /*30e0*/  LDSM.16.M88.4 R80, [R0+0x1800] ;  /* 0x001800000050783b */ /* 0x000e660000000200 */
[C---:B------:R-:W-:Y:S01]  /*30f0*/  HMMA.16816.F32 R52, R16.reuse, R70, R52 ;  /* 0x000000461034723c */ /* 0x040fe20000001834 */
[----:B------:R-:W-:Y:S07]  /*3100*/  LDSM.16.M88.4 R68, [R24+0x2800] ;  /* 0x002800001844783b */ /* 0x000fee0000000200 */
[C---:B---3--:R-:W-:Y:S08]  /*3110*/  HMMA.16816.F32 R40, R16.reuse, R72, R28 ;  /* 0x000000481028723c */ /* 0x048ff0000000181c */
[C---:B------:R-:W-:Y:S01]  /*3120*/  HMMA.16816.F32 R32, R16.reuse, R74, R20 ;  /* 0x0000004a1020723c */ /* 0x040fe20000001814 */
[----:B------:R-:W-:Y:S07]  /*3130*/  LDSM.16.M88.4 R72, [R192+0x3000] ;  /* 0x00300000c048783b */ /* 0x000fee0000000200 */
[C---:B----4-:R-:W-:Y:S08]  /*3140*/  HMMA.16816.F32 R28, R16.reuse, R76, R36 ;  /* 0x0000004c101c723c */ /* 0x050ff00000001824 */
[----:B------:R-:W-:Y:S01]  /*3150*/  HMMA.16816.F32 R20, R16, R78, R44 ;  /* 0x0000004e1014723c */ /* 0x000fe2000000182c */
[----:B------:R-:W3:Y:S07]  /*3160*/  LDSM.16.M88.4 R76, [R192+0x2800] ;  /* 0x00280000c04c783b */ /* 0x000eee0000000200 */
[----:B-1----:R-:W-:Y:S08]  /*3170*/  HMMA.16816.F32 R60, R12, R92, R60 ;  /* 0x0000005c0c3c723c */ /* 0x002ff0000000183c */
[C---:B------:R-:W-:Y:S01]  /*3180*/  HMMA.16816.F32 R36, R16.reuse, R86, R4 ;  /* 0x000000561024723c */ /* 0x040fe20000001804 */
[----:B------:R-:W1:Y:S07]  /*3190*/  LDSM.16.M88.4 R4, [R187+0x4000] ;  /* 0x00400000bb04783b */ /* 0x000e6e0000000200 */
[----:B------:R-:W-:Y:S01]  /*31a0*/  HMMA.16816.F32 R48, R16, R84, R48 ;  /* 0x000000541030723c */ /* 0x000fe20000001830 */
[----:B------:R-:W4:Y:S07]  /*31b0*/  LDSM.16.M88.4 R84, [R192+0x3800] ;  /* 0x00380000c054783b */ /* 0x000f2e0000000200 */
[C---:B------:R-:W-:Y:S01]  /*31c0*/  HMMA.16816.F32 R52, R12.reuse, R94, R52 ;  /* 0x0000005e0c34723c */ /* 0x040fe20000001834 */
[----:B------:R-:W-:Y:S07]  /*31d0*/  LDSM.16.M88.4 R92, [R2+0x2000] ;  /* 0x00200000025c783b */ /* 0x000fee0000000200 */
[C---:B------:R-:W-:Y:S08]  /*31e0*/  HMMA.16816.F32 R44, R12.reuse, R64, R40 ;  /* 0x000000400c2c723c */ /* 0x040ff00000001828 */
[C---:B------:R-:W-:Y:S01]  /*31f0*/  HMMA.16816.F32 R40, R12.reuse, R66, R32 ;  /* 0x000000420c28723c */ /* 0x040fe20000001820 */
[----:B------:R-:W-:Y:S07]  /*3200*/  LDSM.16.M88.4 R64, [R24+0x3000] ;  /* 0x003000001840783b */ /* 0x000fee0000000200 */
[----:B------:R-:W-:Y:S01]  /*3210*/  HMMA.16816.F32 R32, R12, R56, R28 ;  /* 0x000000380c20723c */ /* 0x000fe2000000181c */
[----:B------:R-:W1:Y:S07]  /*3220*/  LDSM.16.M88.4 R28, [R189+0x4000] ;  /* 0x00400000bd1c783b */ /* 0x000e6e0000000200 */
[----:B--2---:R-:W-:Y:S08]  /*3230*/  HMMA.16816.F32 R60, R8, R100, R60 ;  /* 0x00000064083c723c */ /* 0x004ff0000000183c */
[C---:B------:R-:W-:Y:S08]  /*3240*/  HMMA.16816.F32 R20, R12.reuse, R58, R20 ;  /* 0x0000003a0c14723c */ /* 0x040ff00000001814 */
[----:B------:R-:W-:Y:S08]  /*3250*/  HMMA.16816.F32 R16, R12, R80, R48 ;  /* 0x000000500c10723c */ /* 0x000ff00000001830 */
[C---:B------:R-:W-:Y:S01]  /*3260*/  HMMA.16816.F32 R56, R8.reuse, R102, R52 ;  /* 0x000000660838723c */ /* 0x040fe20000001834 */
[----:B------:R-:W-:Y:S07]  /*3270*/  LDSM.16.M88.4 R100, [R0+0x3800] ;  /* 0x003800000064783b */ /* 0x000fee0000000200 */
[C---:B---3--:R-:W-:Y:S08]  /*3280*/  HMMA.16816.F32 R48, R8.reuse, R76, R44 ;  /* 0x0000004c0830723c */ /* 0x048ff0000000182c */
[----:B------:R-:W-:Y:S08]  /*3290*/  HMMA.16816.F32 R44, R8, R72, R32 ;  /* 0x00000048082c723c */ /* 0x000ff00000001820 */
[----:B-1----:R-:W-:Y:S01]  /*32a0*/  HMMA.16816.F32 R32, R4, R96, R60 ;  /* 0x000000600420723c */ /* 0x002fe2000000183c */
[----:B------:R-:W1:Y:S07]  /*32b0*/  LDSM.16.M88.4 R60, [R2+0x2800] ;  /* 0x00280000023c783b */ /* 0x000e6e0000000200 */
[----:B------:R-:W-:Y:S01]  /*32c0*/  HMMA.16816.F32 R12, R12, R82, R36 ;  /* 0x000000520c0c723c */ /* 0x000fe20000001824 */
[----:B------:R-:W2:Y:S07]  /*32d0*/  LDSM.16.M88.4 R80, [R24+0x3800] ;  /* 0x003800001850783b */ /* 0x000eae0000000200 */
[C---:B------:R-:W-:Y:S01]  /*32e0*/  HMMA.16816.F32 R52, R8.reuse, R78, R40 ;  /* 0x0000004e0834723c */ /* 0x040fe20000001828 */
[----:B------:R-:W-:Y:S07]  /*32f0*/  LDSM.16.M88.4 R76, [R0+0x2000] ;  /* 0x00200000004c783b */ /* 0x000fee0000000200 */
[C---:B------:R-:W-:Y:S01]  /*3300*/  HMMA.16816.F32 R40, R8.reuse, R74, R20 ;  /* 0x0000004a0828723c */ /* 0x040fe20000001814 */
[----:B------:R-:W3:Y:S07]  /*3310*/  LDSM.16.M88.4 R20, [R188+0x4000] ;  /* 0x00400000bc14783b */ /* 0x000eee0000000200 */
[----:B----4-:R-:W-:Y:S08]  /*3320*/  HMMA.16816.F32 R36, R8, R84, R16 ;  /* 0x000000540824723c */ /* 0x010ff00000001810 */
[C---:B------:R-:W-:Y:S08]  /*3330*/  HMMA.16816.F32 R16, R4.reuse, R98, R56 ;  /* 0x000000620410723c */ /* 0x040ff00000001838 */
[----:B------:R-:W-:Y:S08]  /*3340*/  HMMA.16816.F32 R48, R4, R68, R48 ;  /* 0x000000440430723c */ /* 0x000ff00000001830 */
[----:B------:R-:W-:Y:S01]  /*3350*/  HMMA.16816.F32 R8, R8, R86, R12 ;  /* 0x000000560808723c */ /* 0x000fe2000000180c */
[----:B------:R-:W-:Y:S04]  /*3360*/  LDSM.16.M88.4 R12, [R186+0x8000] ;  /* 0x00800000ba0c783b */ /* 0x000fe80000000200 */
[----:B------:R-:W-:Y:S03]  /*3370*/  LDSM.16.M88.4 R84, [R2+0x3800] ;  /* 0x003800000254783b */ /* 0x000fe60000000200 */
[----:B------:R-:W-:Y:S08]  /*3380*/  HMMA.16816.F32 R32, R28, R92, R32 ;  /* 0x0000005c1c20723c */ /* 0x000ff00000001820 */
[C---:B------:R-:W-:Y:S08]  /*3390*/  HMMA.16816.F32 R52, R4.reuse, R70, R52 ;  /* 0x000000460434723c */ /* 0x040ff00000001834 */
[----:B------:R-:W-:Y:S01]  /*33a0*/  HMMA.16816.F32 R72, R4, R64, R44 ;  /* 0x000000400448723c */ /* 0x000fe2000000182c */
[----:B------:R-:W4:Y:S07]  /*33b0*/  LDSM.16.M88.4 R44, [R192+0x4000] ;  /* 0x00400000c02c783b */ /* 0x000f2e0000000200 */
[----:B------:R-:W-:Y:S08]  /*33c0*/  HMMA.16816.F32 R16, R28, R94, R16 ;  /* 0x0000005e1c10723c */ /* 0x000ff00000001810 */
[----:B------:R-:W-:Y:S08]  /*33d0*/  HMMA.16816.F32 R64, R4, R66, R40 ;  /* 0x000000420440723c */ /* 0x000ff00000001828 */
[----:B-1----:R-:W-:Y:S01]  /*33e0*/  HMMA.16816.F32 R40, R28, R60, R48 ;  /* 0x0000003c1c28723c */ /* 0x002fe20000001830 */
[----:B------:R-:W1:Y:S07]  /*33f0*/  LDSM.16.M88.4 R48, [R0+0x2800] ;  /* 0x002800000030783b */ /* 0x000e6e0000000200 */
[C---:B--2---:R-:W-:Y:S01]  /*3400*/  HMMA.16816.F32 R68, R4.reuse, R80, R36 ;  /* 0x000000500444723c */ /* 0x044fe20000001824 */
[----:B------:R-:W2:Y:S07]  /*3410*/  LDSM.16.M88.4 R36, [R2+0x3000] ;  /* 0x003000000224783b */ /* 0x000eae0000000200 */
[----:B------:R-:W-:Y:S01]  /*3420*/  HMMA.16816.F32 R108, R4, R82, R8 ;  /* 0x00000052046c723c */ /* 0x000fe20000001808 */
[----:B------:R-:W-:Y:S04]  /*3430*/  LDSM.16.M88.4 R8, [R187+0x8000] ;  /* 0x00800000bb08783b */ /* 0x000fe80000000200 */
[----:B------:R-:W-:Y:S03]  /*3440*/  LDSM.16.M88.4 R80, [R0+0x4000] ;  /* 0x004000000050783b */ /* 0x000fe60000000200 */
[----:B---3--:R-:W-:Y:S08]  /*3450*/  HMMA.16816.F32 R4, R20, R76, R32 ;  /* 0x0000004c1404723c */ /* 0x008ff00000001820 */
[----:B------:R-:W-:Y:S01]  /*3460*/  HMMA.16816.F32 R56, R28, R62, R52 ;  /* 0x0000003e1c38723c */ /* 0x000fe20000001834 */
[----:B------:R-:W3:Y:S04]  /*3470*/  LDSM.16.M88.4 R60, [R24+0x4000] ;  /* 0x00400000183c783b */ /* 0x000ee80000000200 */
[----:B------:R-:W-:Y:S03]  /*3480*/  LDSM.16.M88.4 R52, [R0+0x3000] ;  /* 0x003000000034783b */ /* 0x000fe60000000200 */
[----:B------:R-:W-:Y:S01]  /*3490*/  HMMA.16816.F32 R32, R20, R78, R16 ;  /* 0x0000004e1420723c */ /* 0x000fe20000001810 */
[----:B------:R-:W3:Y:S07]  /*34a0*/  LDSM.16.M88.4 R76, [R192+0x4800] ;  /* 0x00480000c04c783b */ /* 0x000eee0000000200 */
[----:B----4-:R-:W-:Y:S01]  /*34b0*/  HMMA.16816.F32 R16, R12, R44, R4 ;  /* 0x0000002c0c10723c */ /* 0x010fe20000001804 */
[----:B------:R-:W-:Y:S07]  /*34c0*/  LDSM.16.M88.4 R4, [R189+0x8000] ;  /* 0x00800000bd04783b */ /* 0x000fee0000000200 */
[----:B-1----:R-:W-:Y:S08]  /*34d0*/  HMMA.16816.F32 R40, R20, R48, R40 ;  /* 0x000000301428723c */ /* 0x002ff00000001828 */
[C---:B--2---:R-:W-:Y:S01]  /*34e0*/  HMMA.16816.F32 R96, R28.reuse, R36, R72 ;  /* 0x000000241c60723c */ /* 0x044fe20000001848 */
[----:B------:R-:W-:Y:S07]  /*34f0*/  LDSM.16.M88.4 R72, [R24+0x4800] ;  /* 0x004800001848783b */ /* 0x000fee0000000200 */
[----:B------:R-:W-:Y:S01]  /*3500*/  HMMA.16816.F32 R92, R28, R38, R64 ;  /* 0x000000261c5c723c */ /* 0x000fe20000001840 */
[----:B------:R-:W1:Y:S07]  /*3510*/  LDSM.16.M88.4 R64, [R2+0x4000] ;  /* 0x004000000240783b */ /* 0x000e6e0000000200 */
[----:B------:R-:W-:Y:S08]  /*3520*/  HMMA.16816.F32 R36, R12, R46, R32 ;  /* 0x0000002e0c24723c */ /* 0x000ff00000001820 */
[----:B---3--:R-:W-:Y:S01]  /*3530*/  HMMA.16816.F32 R32, R8, R60, R16 ;  /* 0x0000003c0820723c */ /* 0x008fe20000001810 */
[----:B------:R-:W2:Y:S07]  /*3540*/  LDSM.16.M88.4 R16, [R188+0x8000] ;  /* 0x00800000bc10783b */ /* 0x000eae0000000200 */
[----:B------:R-:W-:Y:S08]  /*3550*/  HMMA.16816.F32 R48, R20, R50, R56 ;  /* 0x000000321430723c */ /* 0x000ff00000001838 */
[----:B------:R-:W-:Y:S08]  /*3560*/  HMMA.16816.F32 R44, R12, R76, R40 ;  /* 0x0000004c0c2c723c */ /* 0x000ff00000001828 */
[----:B------:R-:W-:Y:S01]  /*3570*/  HMMA.16816.F32 R40, R8, R62, R36 ;  /* 0x0000003e0828723c */ /* 0x000fe20000001824 */
[----:B------:R-:W3:Y:S07]  /*3580*/  LDSM.16.M88.4 R60, [R192+0x5000] ;  /* 0x00500000c03c783b */ /* 0x000eee0000000200 */
[----:B------:R-:W-:Y:S01]  /*3590*/  HMMA.16816.F32 R104, R28, R84, R68 ;  /* 0x000000541c68723c */ /* 0x000fe20000001844 */
[----:B------:R-:W4:Y:S07]  /*35a0*/  LDSM.16.M88.4 R68, [R2+0x4800] ;  /* 0x004800000244783b */ /* 0x000f2e0000000200 */
[----:B-1----:R-:W-:Y:S08]  /*35b0*/  HMMA.16816.F32 R32, R4, R64, R32 ;  /* 0x000000400420723c */ /* 0x002ff00000001820 */
[----:B------:R-:W-:Y:S08]  /*35c0*/  HMMA.16816.F32 R108, R28, R86, R108 ;  /* 0x000000561c6c723c */ /* 0x000ff0000000186c */
[----:B------:R-:W-:Y:S08]  /*35d0*/  HMMA.16816.F32 R28, R20, R52, R96 ;  /* 0x00000034141c723c */ /* 0x000ff00000001860 */
[----:B------:R-:W-:Y:S01]  /*35e0*/  HMMA.16816.F32 R36, R12, R78, R48 ;  /* 0x0000004e0c24723c */ /* 0x000fe20000001830 */
[----:B------:R-:W-:Y:S07]  /*35f0*/  LDSM.16.M88.4 R76, [R0+0x4800] ;  /* 0x00480000004c783b */ /* 0x000fee0000000200 */
[----:B------:R-:W-:Y:S08]  /*3600*/  HMMA.16816.F32 R44, R8, R72, R44 ;  /* 0x00000048082c723c */ /* 0x000ff0000000182c */
[----:B------:R-:W-:Y:S08]  /*3610*/  HMMA.16816.F32 R56, R20, R54, R92 ;  /* 0x000000361438723c */ /* 0x000ff0000000185c */
[----:B------:R-:W-:Y:S01]  /*3620*/  HMMA.16816.F32 R40, R4, R66, R40 ;  /* 0x000000420428723c */ /* 0x000fe20000001828 */
[----:B------:R-:W1:Y:S07]  /*3630*/  LDSM.16.M88.4 R64, [R24+0x5000] ;  /* 0x005000001840783b */ /* 0x000e6e0000000200 */
[----:B--2---:R-:W-:Y:S08]  /*3640*/  HMMA.16816.F32 R52, R16, R80, R32 ;  /* 0x000000501034723c */ /* 0x004ff00000001820 */
[----:B---3--:R-:W-:Y:S08]  /*3650*/  HMMA.16816.F32 R32, R12, R60, R28 ;  /* 0x0000003c0c20723c */ /* 0x008ff0000000181c */
[----:B------:R-:W-:Y:S01]  /*3660*/  HMMA.16816.F32 R28, R8, R74, R36 ;  /* 0x0000004a081c723c */ /* 0x000fe20000001824 */
[----:B------:R-:W-:Y:S07]  /*3670*/  LDSM.16.M88.4 R72, [R2+0x5000] ;  /* 0x005000000248783b */ /* 0x000fee0000000200 */
[----:B----4-:R-:W-:Y:S01]  /*3680*/  HMMA.16816.F32 R36, R4, R68, R44 ;  /* 0x000000440424723c */ /* 0x010fe2000000182c */
[----:B------:R-:W-:-:S07]  /*3690*/  FMUL.FTZ R3, R52, c[0x0][0x320] ;  /* 0x0000c80034037a20 */ /* 0x000fce0000410000 */
[----:B------:R-:W-:Y:S01]  /*36a0*/  HMMA.16816.F32 R44, R12, R62, R56 ;  /* 0x0000003e0c2c723c */ /* 0x000fe20000001838 */
[----:B------:R-:W2:Y:S04]  /*36b0*/  LDSM.16.M88.4 R60, [R192+0x5800] ;  /* 0x00580000c03c783b */ /* 0x000ea80000000200 */
[----:B------:R2:W3:Y:S03]  /*36c0*/  LDSM.16.M88.4 R56, [R24+0x5800] ;  /* 0x005800001838783b */ /* 0x0004e60000000200 */
[----:B------:R-:W-:Y:S08]  /*36d0*/  HMMA.16816.F32 R84, R20, R100, R104 ;  /* 0x000000641454723c */ /* 0x000ff00000001868 */
[----:B------:R-:W-:Y:S01]  /*36e0*/  HMMA.16816.F32 R48, R16, R82, R40 ;  /* 0x000000521030723c */ /* 0x000fe20000001828 */
[----:B------:R4:W2:Y:S07]  /*36f0*/  MUFU.TANH R83, R3 ;  /* 0x0000000300537308 */ /* 0x0008ae0000002400 */
[----:B-1----:R-:W-:Y:S08]  /*3700*/  HMMA.16816.F32 R40, R8, R64, R32 ;  /* 0x000000400828723c */ /* 0x002ff00000001820 */
[----:B------:R-:W-:Y:S01]  /*3710*/  HMMA.16816.F32 R28, R4, R70, R28 ;  /* 0x00000046041c723c */ /* 0x000fe2000000181c */
[----:B------:R-:W1:Y:S01]  /*3720*/  LDSM.16.M88.4 R68, [R0+0x5000] ;  /* 0x005000000044783b */ /* 0x000e620000000200 */
[----:B----4-:R-:W-:-:S04]  /*3730*/  FMUL.FTZ R3, R53, c[0x0][0x320] ;  /* 0x0000c80035037a20 */ /* 0x010fc80000410000 */
[----:B------:R4:W1:Y:S02]  /*3740*/  MUFU.TANH R82, R3 ;  /* 0x0000000300527308 */ /* 0x0008640000002400 */
[----:B------:R-:W-:Y:S08]  /*3750*/  HMMA.16816.F32 R20, R20, R102, R108 ;  /* 0x000000661414723c */ /* 0x000ff0000000186c */
[----:B--2---:R-:W-:Y:S01]  /*3760*/  HMMA.16816.F32 R24, R12, R60, R84 ;  /* 0x0000003c0c18723c */ /* 0x004fe20000001854 */
[----:B----4-:R-:W-:-:S07]  /*3770*/  FMUL.FTZ R3, R54, c[0x0][0x320] ;  /* 0x0000c80036037a20 */ /* 0x010fce0000410000 */
[----:B------:R-:W-:Y:S01]  /*3780*/  HMMA.16816.F32 R32, R8, R66, R44 ;  /* 0x000000420820723c */ /* 0x000fe2000000182c */
[----:B------:R2:W4:Y:S01]  /*3790*/  LDSM.16.M88.4 R44, [R2+0x5800] ;  /* 0x00580000022c783b */ /* 0x0005220000000200 */
[----:B------:R1:W-:Y:S06]  /*37a0*/  MUFU.TANH R81, R3 ;  /* 0x0000000300517308 */ /* 0x0003ec0000002400 */
[----:B------:R-:W-:Y:S08]  /*37b0*/  HMMA.16816.F32 R12, R12, R62, R20 ;  /* 0x0000003e0c0c723c */ /* 0x000ff00000001814 */
[----:B---3--:R-:W-:Y:S01]  /*37c0*/  HMMA.16816.F32 R24, R8, R56, R24 ;  /* 0x000000380818723c */ /* 0x008fe20000001818 */
[----:B-1----:R-:W-:-:S04]  /*37d0*/  FMUL.FTZ R3, R55, c[0x0][0x320] ;  /* 0x0000c80037037a20 */ /* 0x002fc80000410000 */
[----:B------:R1:W-:Y:S03]  /*37e0*/  MUFU.TANH R80, R3 ;  /* 0x0000000300507308 */ /* 0x0003e60000002400 */
[----:B------:R-:W-:Y:S08]  /*37f0*/  HMMA.16816.F32 R52, R16, R76, R36 ;  /* 0x0000004c1034723c */ /* 0x000ff00000001824 */
[----:B------:R-:W-:Y:S01]  /*3800*/  HMMA.16816.F32 R36, R4, R72, R40 ;  /* 0x000000480424723c */ /* 0x000fe20000001828 */
[----:B-1----:R-:W-:-:S07]  /*3810*/  FMUL.FTZ R3, R48, c[0x0][0x320] ;  /* 0x0000c80030037a20 */ /* 0x002fce0000410000 */
[----:B------:R-:W-:Y:S01]  /*3820*/  HMMA.16816.F32 R40, R16, R78, R28 ;  /* 0x0000004e1028723c */ /* 0x000fe2000000181c */
[----:B------:R1:W3:Y:S01]  /*3830*/  LDSM.16.M88.4 R28, [R0+0x5800] ;  /* 0x00580000001c783b */ /* 0x0002e20000000200 */
[----:B------:R4:W1:Y:S01]  /*3840*/  MUFU.TANH R77, R3 ;  /* 0x00000003004d7308 */ /* 0x0008620000002400 */
[----:B------:R-:W-:-:S05]  /*3850*/  DEPBAR.LE SB0, 0x2 ;  /* 0x000080800000791a */ /* 0x000fca0000000000 */
[----:B------:R-:W-:Y:S01]  /*3860*/  HMMA.16816.F32 R20, R4, R74, R32 ;  /* 0x0000004a0414723c */ /* 0x000fe20000001820 */
[----:B--2---:R-:W-:-:S07]  /*3870*/  FMUL.FTZ R2, R55, c[0x0][0x320] ;  /* 0x0000c80037027a20 */ /* 0x004fce0000410000 */
[----:B------:R-:W-:Y:S01]  /*3880*/  HMMA.16816.F32 R36, R16, R68, R36 ;  /* 0x000000441024723c */ /* 0x000fe20000001824 */
[----:B----4-:R-:W-:Y:S02]  /*3890*/  FMUL.FTZ R3, R49, c[0x0][0x320] ;  /* 0x0000c80031037a20 */ /* 0x010fe40000410000 */
[----:B------:R2:W-:Y:S05]  /*38a0*/  MUFU.TANH R49, R2 ;  /* 0x0000000200317308 */ /* 0x0005ea0000002400 */
[----:B------:R-:W-:Y:S01]  /*38b0*/  HMMA.16816.F32 R8, R8, R58, R12 ;  /* 0x0000003a0808723c */ /* 0x000fe2000000180c */
[----:B-1----:R-:W-:Y:S02]  /*38c0*/  FMUL.FTZ R0, R42, c[0x0][0x320] ;  /* 0x0000c8002a007a20 */ /* 0x002fe40000410000 */
[----:B------:R1:W4:Y:S05]  /*38d0*/  MUFU.TANH R76, R3 ;  /* 0x00000003004c7308 */ /* 0x00032a0000002400 */
[----:B------:R-:W-:Y:S03]  /*38e0*/  HMMA.16816.F32 R12, R4, R44, R24 ;  /* 0x0000002c040c723c */ /* 0x000fe60000001818 */
[----:B------:R3:W-:Y:S01]  /*38f0*/  MUFU.TANH R34, R0 ;  /* 0x0000000000227308 */ /* 0x0007e20000002400 */
[----:B--2---:R-:W-:-:S04]  /*3900*/  FMUL.FTZ R2, R40, c[0x0][0x320] ;  /* 0x0000c80028027a20 */ /* 0x004fc80000410000 */
[----:B------:R-:W-:Y:S01]  /*3910*/  HMMA.16816.F32 R20, R16, R70, R20 ;  /* 0x000000461014723c */ /* 0x000fe20000001814 */
[----:B-1----:R-:W-:Y:S02]  /*3920*/  FMUL.FTZ R3, R50, c[0x0][0x320] ;  /* 0x0000c80032037a20 */ /* 0x002fe40000410000 */
[----:B------:R1:W-:Y:S05]  /*3930*/  MUFU.TANH R48, R2 ;  /* 0x0000000200307308 */ /* 0x0003ea0000002400 */
[----:B------:R-:W-:Y:S01]  /*3940*/  HMMA.16816.F32 R4, R4, R46, R8 ;  /* 0x0000002e0404723c */ /* 0x000fe20000001808 */
[----:B---3--:R-:W-:Y:S02]  /*3950*/  FMUL.FTZ R0, R43, c[0x0][0x320] ;  /* 0x0000c8002b007a20 */ /* 0x008fe40000410000 */
[----:B------:R2:W-:Y:S05]  /*3960*/  MUFU.TANH R65, R3 ;  /* 0x0000000300417308 */ /* 0x0005ea0000002400 */
[----:B------:R-:W-:Y:S03]  /*3970*/  HMMA.16816.F32 R12, R16, R28, R12 ;  /* 0x0000001c100c723c */ /* 0x000fe6000000180c */
[----:B------:R3:W-:Y:S01]  /*3980*/  MUFU.TANH R40, R0 ;  /* 0x0000000000287308 */ /* 0x0007e20000002400 */
[----:B-1----:R-:W-:-:S02]  /*3990*/  FMUL.FTZ R2, R41, c[0x0][0x320] ;  /* 0x0000c80029027a20 */ /* 0x002fc40000410000 */
[----:B--2---:R-:W-:-:S05]  /*39a0*/  FMUL.FTZ R3, R51, c[0x0][0x320] ;  /* 0x0000c80033037a20 */ /* 0x004fca0000410000 */
[----:B------:R1:W-:Y:S05]  /*39b0*/  MUFU.TANH R41, R2 ;  /* 0x0000000200297308 */ /* 0x0003ea0000002400 */
[----:B------:R-:W-:Y:S01]  /*39c0*/  HMMA.16816.F32 R4, R16, R30, R4 ;  /* 0x0000001e1004723c */ /* 0x000fe20000001804 */
[----:B------:R-:W-:Y:S01]  /*39d0*/  BAR.SYNC.DEFER_BLOCKING 0x0 ;  /* 0x0000000000007b1d */ /* 0x000fe20000010000 */
[----:B---3--:R-:W-:-:S05]  /*39e0*/  FMUL.FTZ R0, R36, c[0x0][0x320] ;  /* 0x0000c80024007a20 */ /* 0x008fca0000410000 */
[----:B------:R2:W-:Y:S01]  /*39f0*/  MUFU.TANH R64, R3 ;  /* 0x0000000300407308 */ /* 0x0005e20000002400 */
[----:B-1----:R-:W-:-:S07]  /*3a00*/  FMUL.FTZ R2, R21, c[0x0][0x320] ;  /* 0x0000c80015027a20 */ /* 0x002fce0000410000 */
[----:B------:R1:W-:Y:S01]  /*3a10*/  MUFU.TANH R35, R0 ;  /* 0x0000000000237308 */ /* 0x0003e20000002400 */
[----:B--2---:R-:W-:-:S07]  /*3a20*/  FMUL.FTZ R3, R52, c[0x0][0x320] ;  /* 0x0000c80034037a20 */ /* 0x004fce0000410000 */
[----:B------:R2:W-:Y:S01]  /*3a30*/  MUFU.TANH R25, R2 ;  /* 0x0000000200197308 */ /* 0x0005e20000002400 */
[----:B------:R-:W-:Y:S01]  /*3a40*/  FMUL.FTZ R5, R5, c[0x0][0x320] ;  /* 0x0000c80005057a20 */ /* 0x000fe20000410000 */
[----:B------:R-:W-:Y:S01]  /*3a50*/  LDSM.16.MT88.4 R28, [R194+0x2000] ;  /* 0x00200000c21c783b */ /* 0x000fe20000004200 */
[----:B-1----:R-:W-:-:S05]  /*3a60*/  FMUL.FTZ R0, R37, c[0x0][0x320] ;  /* 0x0000c80025007a20 */ /* 0x002fca0000410000 */
[----:B------:R1:W3:Y:S08]  /*3a70*/  MUFU.TANH R51, R3 ;  /* 0x0000000300337308 */ /* 0x0002f00000002400 */
[----:B------:R3:W-:Y:S01]  /*3a80*/  MUFU.TANH R33, R0 ;  /* 0x0000000000217308 */ /* 0x0007e20000002400 */
[----:B--2---:R-:W-:Y:S02]  /*3a90*/  FMUL.FTZ R2, R23, c[0x0][0x320] ;  /* 0x0000c80017027a20 */ /* 0x004fe40000410000 */
[----:B-1----:R-:W-:-:S05]  /*3aa0*/  FMUL.FTZ R3, R53, c[0x0][0x320] ;  /* 0x0000c80035037a20 */ /* 0x002fca0000410000 */
[----:B------:R1:W-:Y:S01]  /*3ab0*/  MUFU.TANH R26, R2 ;  /* 0x00000002001a7308 */ /* 0x0003e20000002400 */
[----:B---3--:R-:W-:-:S07]  /*3ac0*/  FMUL.FTZ R0, R38, c[0x0][0x320] ;  /* 0x0000c80026007a20 */ /* 0x008fce0000410000 */
[----:B------:R2:W3:Y:S08]  /*3ad0*/  MUFU.TANH R50, R3 ;  /* 0x0000000300327308 */ /* 0x0004f00000002400 */
[----:B------:R3:W-:Y:S01]  /*3ae0*/  MUFU.TANH R24, R0 ;  /* 0x0000000000187308 */ /* 0x0007e20000002400 */
[----:B-1----:R-:W-:Y:S02]  /*3af0*/  FMUL.FTZ R2, R12, c[0x0][0x320] ;  /* 0x0000c8000c027a20 */ /* 0x002fe40000410000 */
[----:B--2---:R-:W-:-:S05]  /*3b00*/  FMUL.FTZ R3, R54, c[0x0][0x320] ;  /* 0x0000c80036037a20 */ /* 0x004fca0000410000 */
[----:B------:R1:W-:Y:S01]  /*3b10*/  MUFU.TANH R21, R2 ;  /* 0x0000000200157308 */ /* 0x0003e20000002400 */
[----:B---3--:R-:W-:-:S07]  /*3b20*/  FMUL.FTZ R0, R39, c[0x0][0x320] ;  /* 0x0000c80027007a20 */ /* 0x008fce0000410000 */
[----:B------:R2:W3:Y:S01]  /*3b30*/  MUFU.TANH R61, R3 ;  /* 0x00000003003d7308 */ /* 0x0004e20000002400 */
[----:B------:R-:W-:Y:S07]  /*3b40*/  LDSM.16.MT88.4 R36, [R193] ;  /* 0x00000000c124783b */ /* 0x000fee0000004200 */
[----:B------:R3:W3:Y:S01]  /*3b50*/  MUFU.TANH R27, R0 ;  /* 0x00000000001b7308 */ /* 0x0006e20000002400 */
[----:B-1----:R-:W-:Y:S02]  /*3b60*/  FMUL.FTZ R2, R13, c[0x0][0x320] ;  /* 0x0000c8000d027a20 */ /* 0x002fe40000410000 */
[----:B--2---:R-:W-:-:S05]  /*3b70*/  FMUL.FTZ R3, R22, c[0x0][0x320] ;  /* 0x0000c80016037a20 */ /* 0x004fca0000410000 */
[----:B------:R-:W-:Y:S01]  /*3b80*/  MUFU.TANH R13, R5 ;  /* 0x00000005000d7308 */ /* 0x000fe20000002400 */
[----:B---3--:R-:W-:-:S07]  /*3b90*/  FMUL.FTZ R0, R20, c[0x0][0x320] ;  /* 0x0000c80014007a20 */ /* 0x008fce0000410000 */
[----:B------:R-:W-:Y:S08]  /*3ba0*/  MUFU.TANH R22, R2 ;  /* 0x0000000200167308 */ /* 0x000ff00000002400 */
[----:B------:R1:W-:Y:S08]  /*3bb0*/  MUFU.TANH R32, R0 ;  /* 0x0000000000207308 */ /* 0x0003f00000002400 */
[----:B------:R2:W3:Y:S01]  /*3bc0*/  MUFU.TANH R20, R3 ;  /* 0x0000000300147308 */ /* 0x0004e20000002400 */
[----:B-1----:R-:W-:-:S04]  /*3bd0*/  IMAD R0, R88, -0x40, R90 ;  /* 0xffffffc058007824 */ /* 0x002fc800078e025a */
[----:B------:R-:W-:Y:S02]  /*3be0*/  IMAD.IADD R0, R0, 0x1, -R226 ;  /* 0x0000000100007824 */ /* 0x000fe400078e0ae2 */
[----:B--2---:R-:W-:-:S03]  /*3bf0*/  FMUL.FTZ R3, R14, c[0x0][0x320] ;  /* 0x0000c8000e037a20 */ /* 0x004fc60000410000 */
[C---:B------:R-:W-:Y:S02]  /*3c00*/  ISETP.GT.AND P0, PT, R0.reuse, RZ, PT ;  /* 0x000000ff0000720c */ /* 0x040fe40003f04270 */
[C---:B------:R-:W-:Y:S01]  /*3c10*/  ISETP.GT.AND P6, PT, R0.reuse, 0x1, PT ;  /* 0x000000010000780c */ /* 0x040fe20003fc4270 */
[----:B------:R1:W-:Y:S01]  /*3c20*/  MUFU.TANH R23, R3 ;  /* 0x0000000300177308 */ /* 0x0003e20000002400 */
[----:B------:R-:W-:Y:S02]  /*3c30*/  ISETP.GT.AND P5, PT, R0, 0x8, PT ;  /* 0x000000080000780c */ /* 0x000fe40003fa4270 */
[----:B------:R-:W-:Y:S02]  /*3c40*/  FSEL R8, R83, -INF , P0 ;  /* 0xff80000053087808 */ /* 0x000fe40000000000 */
[----:B------:R-:W-:Y:S02]  /*3c50*/  FSEL R9, R82, -INF , P6 ;  /* 0xff80000052097808 */ /* 0x000fe40003000000 */
[----:B------:R-:W-:-:S02]  /*3c60*/  ISETP.GT.AND P4, PT, R0, 0x9, PT ;  /* 0x000000090000780c */ /* 0x000fc40003f84270 */
[----:B------:R-:W-:Y:S02]  /*3c70*/  FSEL R10, R77, -INF , P5 ;  /* 0xff8000004d0a7808 */ /* 0x000fe40002800000 */
[----:B------:R-:W-:Y:S02]  /*3c80*/  FMNMX.FTZ R2, R8, R9, !PT ;  /* 0x0000000908027209 */ /* 0x000fe40007810000 */
[----:B------:R-:W-:Y:S02]  /*3c90*/  ISETP.GT.AND P3, PT, R0, 0x10, PT ;  /* 0x000000100000780c */ /* 0x000fe40003f64270 */
[----:B----4-:R-:W-:Y:S01]  /*3ca0*/  FSEL R11, R76, -INF , P4 ;  /* 0xff8000004c0b7808 */ /* 0x010fe20002000000 */
[----:B-1----:R-:W-:Y:S01]  /*3cb0*/  FMUL.FTZ R3, R4, c[0x0][0x320] ;  /* 0x0000c80004037a20 */ /* 0x002fe20000410000 */
[----:B------:R-:W-:Y:S01]  /*3cc0*/  FMNMX.FTZ R2, R10, R2, !PT ;  /* 0x000000020a027209 */ /* 0x000fe20007810000 */
[----:B------:R-:W-:Y:S01]  /*3cd0*/  FMUL.FTZ R4, R15, c[0x0][0x320] ;  /* 0x0000c8000f047a20 */ /* 0x000fe20000410000 */
[----:B------:R-:W-:Y:S01]  /*3ce0*/  FSEL R16, R81, -INF , P0 ;  /* 0xff80000051107808 */ /* 0x000fe20000000000 */
[----:B------:R1:W2:Y:S01]  /*3cf0*/  MUFU.TANH R14, R3 ;  /* 0x00000003000e7308 */ /* 0x0002a20000002400 */
[----:B------:R-:W-:-:S02]  /*3d00*/  ISETP.GT.AND P0, PT, R0, 0x11, PT ;  /* 0x000000110000780c */ /* 0x000fc40003f04270 */
[----:B------:R-:W-:Y:S02]  /*3d10*/  FSEL R45, R51, -INF , P3 ;  /* 0xff800000332d7808 */ /* 0x000fe40001800000 */
[----:B------:R-:W-:Y:S02]  /*3d20*/  FMNMX.FTZ R2, R11, R2, !PT ;  /* 0x000000020b027209 */ /* 0x000fe40007810000 */
[----:B------:R-:W-:Y:S01]  /*3d30*/  FSEL R17, R80, -INF , P6 ;  /* 0xff80000050117808 */ /* 0x000fe20003000000 */
[----:B------:R-:W4:Y:S01]  /*3d40*/  MUFU.TANH R12, R4 ;  /* 0x00000004000c7308 */ /* 0x000f220000002400 */
[----:B------:R-:W-:Y:S02]  /*3d50*/  ISETP.GT.AND P6, PT, R0, 0x18, PT ;  /* 0x000000180000780c */ /* 0x000fe40003fc4270 */
[----:B------:R-:W-:Y:S02]  /*3d60*/  FSEL R44, R50, -INF , P0 ;  /* 0xff800000322c7808 */ /* 0x000fe40000000000 */
[----:B------:R-:W-:-:S02]  /*3d70*/  FMNMX.FTZ R2, R45, R2, !PT ;  /* 0x000000022d027209 */ /* 0x000fc40007810000 */
[----:B------:R-:W-:Y:S02]  /*3d80*/  FSEL R18, R65, -INF , P5 ;  /* 0xff80000041127808 */ /* 0x000fe40002800000 */
[----:B------:R-:W-:Y:S02]  /*3d90*/  ISETP.GT.AND P5, PT, R0, 0x19, PT ;  /* 0x000000190000780c */ /* 0x000fe40003fa4270 */
[----:B------:R-:W-:Y:S02]  /*3da0*/  FSEL R46, R48, -INF , P6 ;  /* 0xff800000302e7808 */ /* 0x000fe40003000000 */
[----:B------:R-:W-:Y:S02]  /*3db0*/  FMNMX.FTZ R2, R44, R2, !PT ;  /* 0x000000022c027209 */ /* 0x000fe40007810000 */
[----:B------:R-:W-:Y:S02]  /*3dc0*/  FSEL R19, R64, -INF , P4 ;  /* 0xff80000040137808 */ /* 0x000fe40002000000 */
[----:B------:R-:W-:-:S02]  /*3dd0*/  ISETP.GT.AND P4, PT, R0, 0x20, PT ;  /* 0x000000200000780c */ /* 0x000fc40003f84270 */
[----:B------:R-:W-:Y:S02]  /*3de0*/  FSEL R47, R41, -INF , P5 ;  /* 0xff800000292f7808 */ /* 0x000fe40002800000 */
[----:B-1----:R-:W-:Y:S02]  /*3df0*/  FMNMX.FTZ R3, R16, R17, !PT ;  /* 0x0000001110037209 */ /* 0x002fe40007810000 */
        /* <DEDUP_REMOVED lines=12> */
[----:B------:R-:W-:Y:S02]  /*3ec0*/  FSEL R63, R40, -INF , P5 ;  /* 0xff800000283f7808 */ /* 0x000fe40002800000 */
[----:B------:R-:W-:Y:S02]  /*3ed0*/  FSEL R140, R24, -INF , P4 ;  /* 0xff800000188c7808 */ /* 0x000fe40002000000 */
[----:B------:R-:W-:Y:S02]  /*3ee0*/  FSEL R131, R27, -INF , P3 ;  /* 0xff8000001b837808 */ /* 0x000fe40001800000 */
[----:B---3--:R-:W-:-:S02]  /*3ef0*/  FSEL R141, R20, -INF , P0 ;  /* 0xff800000148d7808 */ /* 0x008fc40000000000 */
[----:B------:R-:W-:Y:S02]  /*3f00*/  FSEL R128, R32, -INF , P0 ;  /* 0xff80000020807808 */ /* 0x000fe40000000000 */
[C---:B------:R-:W-:Y:S02]  /*3f10*/  ISETP.GT.AND P6, PT, R0.reuse, 0x29, PT ;  /* 0x000000290000780c */ /* 0x040fe40003fc4270 */
[C---:B------:R-:W-:Y:S02]  /*3f20*/  ISETP.GT.AND P5, PT, R0.reuse, 0x30, PT ;  /* 0x000000300000780c */ /* 0x040fe40003fa4270 */
[C---:B------:R-:W-:Y:S02]  /*3f30*/  ISETP.GT.AND P4, PT, R0.reuse, 0x31, PT ;  /* 0x000000310000780c */ /* 0x040fe40003f84270 */
[C---:B------:R-:W-:Y:S02]  /*3f40*/  ISETP.GT.AND P3, PT, R0.reuse, 0x38, PT ;  /* 0x000000380000780c */ /* 0x040fe40003f64270 */
[----:B------:R-:W-:-:S02]  /*3f50*/  ISETP.GT.AND P0, PT, R0, 0x39, PT ;  /* 0x000000390000780c */ /* 0x000fc40003f04270 */
[----:B------:R-:W-:Y:S02]  /*3f60*/  FMNMX.FTZ R3, R61, R3, !PT ;  /* 0x000000033d037209 */ /* 0x000fe40007810000 */
[----:B------:R-:W-:Y:S02]  /*3f70*/  FMNMX.FTZ R0, R102, R2, !PT ;  /* 0x0000000266007209 */ /* 0x000fe40007810000 */
[----:B------:R-:W-:Y:S02]  /*3f80*/  FSEL R103, R25, -INF , P6 ;  /* 0xff80000019677808 */ /* 0x000fe40003000000 */
[----:B------:R-:W-:Y:S01]  /*3f90*/  FMNMX.FTZ R2, R60, R3, !PT ;  /* 0x000000033c027209 */ /* 0x000fe20007810000 */
[----:B------:R-:W-:Y:S01]  /*3fa0*/  FMUL.FTZ R3, R6, c[0x0][0x320] ;  /* 0x0000c80006037a20 */ /* 0x000fe20000410000 */
[----:B------:R-:W-:Y:S02]  /*3fb0*/  FMNMX.FTZ R0, R128, R0, !PT ;  /* 0x0000000080007209 */ /* 0x000fe40007810000 */
[----:B------:R-:W-:Y:S01]  /*3fc0*/  FSEL R142, R21, -INF , P5 ;  /* 0xff800000158e7808 */ /* 0x000fe20002800000 */
[----:B------:R1:W3:Y:S01]  /*3fd0*/  MUFU.TANH R5, R3 ;  /* 0x0000000300057308 */ /* 0x0002e20000002400 */
[----:B------:R-:W-:-:S02]  /*3fe0*/  FMNMX.FTZ R2, R62, R2, !PT ;  /* 0x000000023e027209 */ /* 0x000fc40007810000 */
[----:B------:R-:W-:Y:S02]  /*3ff0*/  FMNMX.FTZ R0, R103, R0, !PT ;  /* 0x0000000067007209 */ /* 0x000fe40007810000 */
[----:B------:R-:W-:Y:S02]  /*4000*/  FSEL R143, R22, -INF , P4 ;  /* 0xff800000168f7808 */ /* 0x000fe40002000000 */
[----:B------:R-:W-:Y:S02]  /*4010*/  FMNMX.FTZ R2, R63, R2, !PT ;  /* 0x000000023f027209 */ /* 0x000fe40007810000 */
[----:B------:R-:W-:Y:S02]  /*4020*/  FMNMX.FTZ R0, R142, R0, !PT ;  /* 0x000000008e007209 */ /* 0x000fe40007810000 */
[----:B--2---:R-:W-:Y:S02]  /*4030*/  FSEL R197, R14, -INF , P3 ;  /* 0xff8000000ec57808 */ /* 0x004fe40001800000 */
[----:B------:R-:W-:-:S02]  /*4040*/  FMNMX.FTZ R2, R140, R2, !PT ;  /* 0x000000028c027209 */ /* 0x000fc40007810000 */
[----:B------:R-:W-:Y:S01]  /*4050*/  FMNMX.FTZ R0, R143, R0, !PT ;  /* 0x000000008f007209 */ /* 0x000fe20007810000 */
[----:B-1----:R-:W-:Y:S01]  /*4060*/  FMUL.FTZ R3, R7, c[0x0][0x320] ;  /* 0x0000c80007037a20 */ /* 0x002fe20000410000 */
[----:B------:R-:W-:Y:S02]  /*4070*/  FSEL R199, R13, -INF , P0 ;  /* 0xff8000000dc77808 */ /* 0x000fe40000000000 */
[----:B------:R-:W-:Y:S02]  /*4080*/  FMNMX.FTZ R2, R131, R2, !PT ;  /* 0x0000000283027209 */ /* 0x000fe40007810000 */
[----:B------:R-:W-:Y:S01]  /*4090*/  FMNMX.FTZ R0, R197, R0, !PT ;  /* 0x00000000c5007209 */ /* 0x000fe20007810000 */
[----:B------:R-:W1:Y:S01]  /*40a0*/  MUFU.TANH R3, R3 ;  /* 0x0000000300037308 */ /* 0x000e620000002400 */
[----:B------:R-:W-:Y:S02]  /*40b0*/  FSEL R130, R26, -INF , P6 ;  /* 0xff8000001a827808 */ /* 0x000fe40003000000 */
[----:B------:R-:W-:Y:S01]  /*40c0*/  FMNMX.FTZ R2, R141, R2, !PT ;  /* 0x000000028d027209 */ /* 0x000fe20007810000 */
[----:B------:R-:W-:Y:S01]  /*40d0*/  LDSM.16.MT88.4 R24, [R194] ;  /* 0x00000000c218783b */ /* 0x000fe20000004200 */
[----:B------:R-:W-:-:S02]  /*40e0*/  FMNMX.FTZ R0, R199, R0, !PT ;  /* 0x00000000c7007209 */ /* 0x000fc40007810000 */
[----:B------:R-:W-:Y:S02]  /*40f0*/  FSEL R198, R23, -INF , P5 ;  /* 0xff80000017c67808 */ /* 0x000fe40002800000 */
[----:B------:R-:W-:Y:S01]  /*4100*/  FMNMX.FTZ R2, R130, R2, !PT ;  /* 0x0000000282027209 */ /* 0x000fe20007810000 */
[----:B------:R-:W2:Y:S01]  /*4110*/  SHFL.BFLY PT, R4, R0, 0x2, 0x1f ;  /* 0x0c401f0000047f89 */ /* 0x000ea200000e0000 */
[----:B----4-:R-:W-:Y:S02]  /*4120*/  FSEL R205, R12, -INF , P4 ;  /* 0xff8000000ccd7808 */ /* 0x010fe40002000000 */
[----:B------:R-:W-:Y:S01]  /*4130*/  FMNMX.FTZ R2, R198, R2, !PT ;  /* 0x00000002c6027209 */ /* 0x000fe20007810000 */
[----:B-----5:R-:W-:Y:S01]  /*4140*/  LDSM.16.MT88.4 R20, [R120] ;  /* 0x000000007814783b */ /* 0x020fe20000004200 */
[----:B---3--:R-:W-:Y:S02]  /*4150*/  FSEL R204, R5, -INF , P3 ;  /* 0xff80000005cc7808 */ /* 0x008fe40001800000 */
[----:B------:R-:W-:-:S02]  /*4160*/  FMNMX.FTZ R2, R205, R2, !PT ;  /* 0x00000002cd027209 */ /* 0x000fc40007810000 */
[----:B-1----:R-:W-:Y:S02]  /*4170*/  FSEL R207, R3, -INF , P0 ;  /* 0xff80000003cf7808 */ /* 0x002fe40000000000 */
[----:B------:R-:W-:-:S04]  /*4180*/  FMNMX.FTZ R2, R204, R2, !PT ;  /* 0x00000002cc027209 */ /* 0x000fc80007810000 */
[----:B------:R-:W-:-:S05]  /*4190*/  FMNMX.FTZ R2, R207, R2, !PT ;  /* 0x00000002cf027209 */ /* 0x000fca0007810000 */
[----:B------:R-:W1:Y:S01]  /*41a0*/  SHFL.BFLY PT, R3, R2, 0x2, 0x1f ;  /* 0x0c401f0002037f89 */ /* 0x000e6200000e0000 */
[----:B--2---:R-:W-:-:S05]  /*41b0*/  FMNMX.FTZ R0, R0, R4, !PT ;  /* 0x0000000400007209 */ /* 0x004fca0007810000 */
[----:B------:R-:W2:Y:S01]  /*41c0*/  SHFL.BFLY PT, R4, R0, 0x1, 0x1f ;  /* 0x0c201f0000047f89 */ /* 0x000ea200000e0000 */
[----:B-1----:R-:W-:-:S05]  /*41d0*/  FMNMX.FTZ R3, R2, R3, !PT ;  /* 0x0000000302037209 */ /* 0x002fca0007810000 */
[----:B------:R-:W1:Y:S01]  /*41e0*/  SHFL.BFLY PT, R5, R3, 0x1, 0x1f ;  /* 0x0c201f0003057f89 */ /* 0x000e6200000e0000 */
[----:B--2---:R-:W-:-:S04]  /*41f0*/  FMNMX.FTZ R101, R0, R4, !PT ;  /* 0x0000000400657209 */ /* 0x004fc80007810000 */
[C---:B------:R-:W-:Y:S01]  /*4200*/  FSETP.NEU.FTZ.AND P0, PT, R101.reuse, -INF , PT ;  /* 0xff8000006500780b */ /* 0x040fe20003f1d000 */
[----:B------:R-:W-:-:S05]  /*4210*/  FMUL.FTZ R2, R101, c[0x0][0x2d0] ;  /* 0x0000b40065027a20 */ /* 0x000fca0000410000 */
[----:B------:R-:W-:-:S05]  /*4220*/  FSEL R2, R2, RZ, P0 ;  /* 0x000000ff02027208 */ /* 0x000fca0000000000 */
[--C-:B------:R-:W-:Y:S02]  /*4230*/  FFMA.FTZ R0, R8, c[0x0][0x2d0], -R2.reuse ;  /* 0x0000b40008007a23 */ /* 0x100fe40000010802 */
[--C-:B------:R-:W-:Y:S02]  /*4240*/  FFMA.FTZ R8, R45, c[0x0][0x2d0], -R2.reuse ;  /* 0x0000b4002d087a23 */ /* 0x100fe40000010802 */
[----:B------:R2:W-:Y:S01]  /*4250*/  MUFU.EX2 R244, R0 ;  /* 0x0000000000f47308 */ /* 0x0005e20000000800 */
[----:B-1----:R-:W-:Y:S01]  /*4260*/  FMNMX.FTZ R100, R3, R5, !PT ;  /* 0x0000000503647209 */ /* 0x002fe20007810000 */
[----:B------:R-:W-:-:S03]  /*4270*/  FFMA.FTZ R3, R10, c[0x0][0x2d0], -R2 ;  /* 0x0000b4000a037a23 */ /* 0x000fc60000010802 */
[----:B------:R-:W-:-:S03]  /*4280*/  FSETP.NEU.FTZ.AND P0, PT, R100, -INF , PT ;  /* 0xff8000006400780b */ /* 0x000fc60003f1d000 */
[----:B------:R1:W-:Y:S01]  /*4290*/  MUFU.EX2 R241, R3 ;  /* 0x0000000300f17308 */ /* 0x0003e20000000800 */
[----:B--2---:R-:W-:-:S07]  /*42a0*/  FFMA.FTZ R0, R9, c[0x0][0x2d0], -R2 ;  /* 0x0000b40009007a23 */ /* 0x004fce0000010802 */
[----:B------:R2:W-:Y:S01]  /*42b0*/  MUFU.EX2 R234, R8 ;  /* 0x0000000800ea7308 */ /* 0x0005e20000000800 */
[----:B------:R-:W-:-:S05]  /*42c0*/  IMAD.IADD R9, R191, 0x1, R194 ;  /* 0x00000001bf097824 */ /* 0x000fca00078e02c2 */
[----:B------:R-:W-:Y:S01]  /*42d0*/  LDSM.16.MT88.4 R40, [R9+0x2000] ;  /* 0x002000000928783b */ /* 0x000fe20000004200 */
[--C-:B-1----:R-:W-:Y:S01]  /*42e0*/  FFMA.FTZ R3, R11, c[0x0][0x2d0], -R2.reuse ;  /* 0x0000b4000b037a23 */ /* 0x102fe20000010802 */
[----:B------:R1:W-:Y:S08]  /*42f0*/  MUFU.EX2 R242, R0 ;  /* 0x0000000000f27308 */ /* 0x0003f00000000800 */
[----:B------:R3:W4:Y:S01]  /*4300*/  MUFU.EX2 R243, R3 ;  /* 0x0000000300f37308 */ /* 0x0007220000000800 */
[----:B--2---:R-:W-:-:S02]  /*4310*/  FFMA.FTZ R8, R44, c[0x0][0x2d0], -R2 ;  /* 0x0000b4002c087a23 */ /* 0x004fc40000010802 */
[----:B-1----:R-:W-:-:S05]  /*4320*/  FMUL.FTZ R0, R100, c[0x0][0x2d0] ;  /* 0x0000b40064007a20 */ /* 0x002fca0000410000 */
[----:B------:R1:W-:Y:S01]  /*4330*/  MUFU.EX2 R236, R8 ;  /* 0x0000000800ec7308 */ /* 0x0003e20000000800 */
[----:B------:R-:W-:Y:S01]  /*4340*/  FSEL R0, R0, RZ, P0 ;  /* 0x000000ff00007208 */ /* 0x000fe20000000000 */
[----:B---3--:R-:W-:Y:S01]  /*4350*/  IMAD.IADD R3, R191, 0x1, R193 ;  /* 0x00000001bf037824 */ /* 0x008fe200078e02c1 */
[----:B----4-:R-:W-:-:S03]  /*4360*/  F2FP.PACK_AB R6, R243, R241 ;  /* 0x000000f1f306723e */ /* 0x010fc600000000ff */
[----:B------:R-:W-:Y:S01]  /*4370*/  FFMA.FTZ R4, R16, c[0x0][0x2d0], -R0 ;  /* 0x0000b40010047a23 */ /* 0x000fe20000010800 */
[----:B------:R-:W-:Y:S03]  /*4380*/  LDSM.16.MT88.4 R12, [R3+0x2000] ;  /* 0x00200000030c783b */ /* 0x000fe60000004200 */
[----:B------:R2:W-:Y:S01]  /*4390*/  MUFU.EX2 R239, R4 ;  /* 0x0000000400ef7308 */ /* 0x0005e20000000800 */
[----:B------:R-:W-:Y:S01]  /*43a0*/  LDSM.16.MT88.4 R32, [R3] ;  /* 0x000000000320783b */ /* 0x000fe20000004200 */
[----:B-1----:R-:W-:-:S06]  /*43b0*/  FFMA.FTZ R8, R46, c[0x0][0x2d0], -R2 ;  /* 0x0000b4002e087a23 */ /* 0x002fcc0000010802 */
[----:B------:R1:W-:Y:S01]  /*43c0*/  MUFU.EX2 R233, R8 ;  /* 0x0000000800e97308 */ /* 0x0003e20000000800 */
[----:B--2---:R-:W-:-:S07]  /*43d0*/  FFMA.FTZ R4, R17, c[0x0][0x2d0], -R0 ;  /* 0x0000b40011047a23 */ /* 0x004fce0000010800 */
[----:B------:R2:W3:Y:S01]  /*43e0*/  MUFU.EX2 R238, R4 ;  /* 0x0000000400ee7308 */ /* 0x0004e20000000800 */
[----:B-1----:R-:W-:Y:S02]  /*43f0*/  FFMA.FTZ R8, R47, c[0x0][0x2d0], -R2 ;  /* 0x0000b4002f087a23 */ /* 0x002fe40000010802 */
[----:B------:R-:W-:Y:S05]  /*4400*/  LDSM.16.MT88.4 R44, [R3+0x800] ;  /* 0x00080000032c783b */ /* 0x000fea0000004200 */
[----:B------:R1:W-:Y:S01]  /*4410*/  MUFU.EX2 R235, R8 ;  /* 0x0000000800eb7308 */ /* 0x0003e20000000800 */
[----:B--2---:R-:W-:Y:S01]  /*4420*/  FFMA.FTZ R4, R18, c[0x0][0x2d0], -R0 ;  /* 0x0000b40012047a23 */ /* 0x004fe20000010800 */
[----:B---3--:R-:W-:-:S06]  /*4430*/  F2FP.PACK_AB R5, R238, R239 ;  /* 0x000000efee05723e */ /* 0x008fcc00000000ff */
[----:B------:R2:W-:Y:S01]  /*4440*/  MUFU.EX2 R237, R4 ;  /* 0x0000000400ed7308 */ /* 0x0005e20000000800 */
[----:B-1----:R-:W-:-:S07]  /*4450*/  FFMA.FTZ R8, R61, c[0x0][0x2d0], -R0 ;  /* 0x0000b4003d087a23 */ /* 0x002fce0000010800 */
[----:B------:R1:W-:Y:S01]  /*4460*/  MUFU.EX2 R214, R8 ;  /* 0x0000000800d67308 */ /* 0x0003e20000000800 */
[--C-:B--2---:R-:W-:Y:S02]  /*4470*/  FFMA.FTZ R4, R19, c[0x0][0x2d0], -R0.reuse ;  /* 0x0000b40013047a23 */ /* 0x104fe40000010800 */
[----:B------:R-:W2:Y:S05]  /*4480*/  LDSM.16.MT88.4 R16, [R193+0x2000] ;  /* 0x00200000c110783b */ /* 0x000eaa0000004200 */
[----:B------:R3:W4:Y:S01]  /*4490*/  MUFU.EX2 R240, R4 ;  /* 0x0000000400f07308 */ /* 0x0007220000000800 */
[----:B-1----:R-:W-:-:S07]  /*44a0*/  FFMA.FTZ R8, R60, c[0x0][0x2d0], -R0 ;  /* 0x0000b4003c087a23 */ /* 0x002fce0000010800 */
[----:B------:R1:W5:Y:S01]  /*44b0*/  MUFU.EX2 R232, R8 ;  /* 0x0000000800e87308 */ /* 0x0003620000000800 */
[----:B---3--:R-:W-:Y:S02]  /*44c0*/  F2FP.PACK_AB R4, R242, R244 ;  /* 0x000000f4f204723e */ /* 0x008fe400000000ff */
[----:B----4-:R-:W-:Y:S01]  /*44d0*/  F2FP.PACK_AB R7, R240, R237 ;  /* 0x000000edf007723e */ /* 0x010fe200000000ff */
[----:B-1----:R-:W-:-:S06]  /*44e0*/  FFMA.FTZ R8, R62, c[0x0][0x2d0], -R0 ;  /* 0x0000b4003e087a23 */ /* 0x002fcc0000010800 */
[C---:B------:R-:W-:Y:S01]  /*44f0*/  HMMA.16816.F32 R96, R4.reuse, R24, RZ ;  /* 0x000000180460723c */ /* 0x040fe200000018ff */
[----:B------:R1:W-:Y:S07]  /*4500*/  MUFU.EX2 R213, R8 ;  /* 0x0000000800d57308 */ /* 0x0003ee0000000800 */
[C---:B------:R-:W-:Y:S01]  /*4510*/  HMMA.16816.F32 R92, R4.reuse, R26, RZ ;  /* 0x0000001a045c723c */ /* 0x040fe200000018ff */
[----:B------:R-:W3:Y:S07]  /*4520*/  LDSM.16.MT88.4 R24, [R193+0x4000] ;  /* 0x00400000c118783b */ /* 0x000eee0000004200 */
[----:B--2---:R-:W-:Y:S01]  /*4530*/  HMMA.16816.F32 R80, R4, R16, RZ ;  /* 0x000000100450723c */ /* 0x004fe200000018ff */
[----:B-1----:R-:W-:-:S04]  /*4540*/  FFMA.FTZ R8, R63, c[0x0][0x2d0], -R0 ;  /* 0x0000b4003f087a23 */ /* 0x002fc80000010800 */
[----:B------:R1:W2:Y:S03]  /*4550*/  MUFU.EX2 R230, R8 ;  /* 0x0000000800e67308 */ /* 0x0002a60000000800 */
[C---:B------:R-:W-:Y:S01]  /*4560*/  HMMA.16816.F32 R76, R4.reuse, R18, RZ ;  /* 0x00000012044c723c */ /* 0x040fe200000018ff */
[----:B------:R-:W4:Y:S07]  /*4570*/  LDSM.16.MT88.4 R16, [R194+0x4000] ;  /* 0x00400000c210783b */ /* 0x000f2e0000004200 */
[----:B------:R-:W-:Y:S01]  /*4580*/  HMMA.16816.F32 R88, R4, R20, RZ ;  /* 0x000000140458723c */ /* 0x000fe200000018ff */
[----:B-1----:R-:W-:-:S07]  /*4590*/  FFMA.FTZ R8, R129, c[0x0][0x2d0], -R2 ;  /* 0x0000b40081087a23 */ /* 0x002fce0000010802 */
[C---:B------:R-:W-:Y:S01]  /*45a0*/  HMMA.16816.F32 R84, R4.reuse, R22, RZ ;  /* 0x000000160454723c */ /* 0x040fe200000018ff */
[----:B------:R-:W1:Y:S01]  /*45b0*/  LDSM.16.MT88.4 R20, [R3+0x4000] ;  /* 0x004000000314783b */ /* 0x000e620000004200 */
[----:B------:R2:W-:Y:S06]  /*45c0*/  MUFU.EX2 R185, R8 ;  /* 0x0000000800b97308 */ /* 0x0005ec0000000800 */
[C---:B------:R-:W-:Y:S08]  /*45d0*/  HMMA.16816.F32 R68, R4.reuse, R12, RZ ;  /* 0x0000000c0444723c */ /* 0x040ff000000018ff */
[----:B------:R-:W-:Y:S01]  /*45e0*/  HMMA.16816.F32 R72, R4, R14, RZ ;  /* 0x0000000e0448723c */ /* 0x000fe200000018ff */
[----:B------:R3:W1:Y:S01]  /*45f0*/  LDSM.16.MT88.4 R12, [R120+0x4000] ;  /* 0x00400000780c783b */ /* 0x0006620000004200 */
[----:B--2---:R-:W-:-:S04]  /*4600*/  FFMA.FTZ R8, R102, c[0x0][0x2d0], -R2 ;  /* 0x0000b40066087a23 */ /* 0x004fc80000010802 */
[----:B------:R2:W1:Y:S02]  /*4610*/  MUFU.EX2 R184, R8 ;  /* 0x0000000800b87308 */ /* 0x0004640000000800 */
[C---:B------:R-:W-:Y:S08]  /*4620*/  HMMA.16816.F32 R48, R4.reuse, R40, RZ ;  /* 0x000000280430723c */ /* 0x040ff000000018ff */
[----:B------:R-:W-:Y:S01]  /*4630*/  HMMA.16816.F32 R52, R4, R42, RZ ;  /* 0x0000002a0434723c */ /* 0x000fe200000018ff */
[----:B------:R-:W1:Y:S01]  /*4640*/  LDSM.16.MT88.4 R40, [R193+0x800] ;  /* 0x00080000c128783b */ /* 0x000e620000004200 */
[----:B--2---:R-:W-:-:S06]  /*4650*/  FFMA.FTZ R8, R128, c[0x0][0x2d0], -R2 ;  /* 0x0000b40080087a23 */ /* 0x004fcc0000010802 */
[C---:B------:R-:W-:Y:S01]  /*4660*/  HMMA.16816.F32 R116, R4.reuse, R36, RZ ;  /* 0x000000240474723c */ /* 0x040fe200000018ff */
[----:B------:R2:W-:Y:S07]  /*4670*/  MUFU.EX2 R167, R8 ;  /* 0x0000000800a77308 */ /* 0x0005ee0000000800 */
[C---:B------:R-:W-:Y:S01]  /*4680*/  HMMA.16816.F32 R112, R4.reuse, R38, RZ ;  /* 0x000000260470723c */ /* 0x040fe200000018ff */
[----:B------:R-:W1:Y:S07]  /*4690*/  LDSM.16.MT88.4 R36, [R194+0x800] ;  /* 0x00080000c224783b */ /* 0x000e6e0000004200 */
[----:B------:R-:W-:Y:S01]  /*46a0*/  HMMA.16816.F32 R64, R4, R28, RZ ;  /* 0x0000001c0440723c */ /* 0x000fe200000018ff */
[----:B--2---:R-:W-:-:S04]  /*46b0*/  FFMA.FTZ R8, R103, c[0x0][0x2d0], -R2 ;  /* 0x0000b40067087a23 */ /* 0x004fc80000010802 */
[----:B------:R2:W-:Y:S03]  /*46c0*/  MUFU.EX2 R166, R8 ;  /* 0x0000000800a67308 */ /* 0x0005e60000000800 */
[C---:B------:R-:W-:Y:S01]  /*46d0*/  HMMA.16816.F32 R56, R4.reuse, R30, RZ ;  /* 0x0000001e0438723c */ /* 0x040fe200000018ff */
[----:B------:R-:W1:Y:S07]  /*46e0*/  LDSM.16.MT88.4 R28, [R193+0x2800] ;  /* 0x00280000c11c783b */ /* 0x000e6e0000004200 */
[----:B------:R-:W-:Y:S01]  /*46f0*/  HMMA.16816.F32 R104, R4, R32, RZ ;  /* 0x000000200468723c */ /* 0x000fe200000018ff */
[----:B--2---:R-:W-:-:S07]  /*4700*/  FFMA.FTZ R8, R140, c[0x0][0x2d0], -R0 ;  /* 0x0000b4008c087a23 */ /* 0x004fce0000010800 */
[C---:B------:R-:W-:Y:S01]  /*4710*/  HMMA.16816.F32 R108, R4.reuse, R34, RZ ;  /* 0x00000022046c723c */ /* 0x040fe200000018ff */
[----:B------:R-:W-:Y:S01]  /*4720*/  LDSM.16.MT88.4 R32, [R9+0x800] ;  /* 0x000800000920783b */ /* 0x000fe20000004200 */
[----:B------:R2:W-:Y:S06]  /*4730*/  MUFU.EX2 R165, R8 ;  /* 0x0000000800a57308 */ /* 0x0005ec0000000800 */
[C---:B---3--:R-:W-:Y:S08]  /*4740*/  HMMA.16816.F32 R120, R4.reuse, R24, RZ ;  /* 0x000000180478723c */ /* 0x048ff000000018ff */
[----:B------:R-:W-:Y:S01]  /*4750*/  HMMA.16816.F32 R124, R4, R26, RZ ;  /* 0x0000001a047c723c */ /* 0x000fe200000018ff */
[----:B------:R-:W3:Y:S01]  /*4760*/  LDSM.16.MT88.4 R24, [R3+0x2800] ;  /* 0x002800000318783b */ /* 0x000ee20000004200 */
[----:B--2---:R-:W-:-:S04]  /*4770*/  FFMA.FTZ R8, R131, c[0x0][0x2d0], -R0 ;  /* 0x0000b40083087a23 */ /* 0x004fc80000010800 */
[----:B------:R2:W1:Y:S02]  /*4780*/  MUFU.EX2 R164, R8 ;  /* 0x0000000800a47308 */ /* 0x0004640000000800 */
[C---:B----4-:R-:W-:Y:S08]  /*4790*/  HMMA.16816.F32 R60, R4.reuse, R16, RZ ;  /* 0x00000010043c723c */ /* 0x050ff000000018ff */
[----:B------:R-:W-:Y:S01]  /*47a0*/  HMMA.16816.F32 R144, R4, R18, RZ ;  /* 0x000000120490723c */ /* 0x000fe200000018ff */
[----:B------:R-:W4:Y:S01]  /*47b0*/  LDSM.16.MT88.4 R16, [R194+0x2800] ;  /* 0x00280000c210783b */ /* 0x000f220000004200 */
[----:B--2---:R-:W-:-:S06]  /*47c0*/  FFMA.FTZ R8, R141, c[0x0][0x2d0], -R0 ;  /* 0x0000b4008d087a23 */ /* 0x004fcc0000010800 */
[C---:B-1----:R-:W-:Y:S01]  /*47d0*/  HMMA.16816.F32 R132, R4.reuse, R20, RZ ;  /* 0x000000140484723c */ /* 0x042fe200000018ff */
[----:B------:R1:W-:Y:S07]  /*47e0*/  MUFU.EX2 R103, R8 ;  /* 0x0000000800677308 */ /* 0x0003ee0000000800 */
[C---:B------:R-:W-:Y:S01]  /*47f0*/  HMMA.16816.F32 R136, R4.reuse, R22, RZ ;  /* 0x000000160488723c */ /* 0x040fe200000018ff */
[----:B------:R-:W-:Y:S07]  /*4800*/  LDSM.16.MT88.4 R20, [R193+0x4800] ;  /* 0x00480000c114783b */ /* 0x000fee0000004200 */
[----:B------:R-:W-:Y:S01]  /*4810*/  HMMA.16816.F32 R152, R4, R12, RZ ;  /* 0x0000000c0498723c */ /* 0x000fe200000018ff */
[----:B-1----:R-:W-:-:S04]  /*4820*/  FFMA.FTZ R8, R130, c[0x0][0x2d0], -R0 ;  /* 0x0000b40082087a23 */ /* 0x002fc80000010800 */
[----:B------:R1:W2:Y:S03]  /*4830*/  MUFU.EX2 R102, R8 ;  /* 0x0000000800667308 */ /* 0x0002a60000000800 */
[----:B------:R-:W-:Y:S01]  /*4840*/  HMMA.16816.F32 R156, R4, R14, RZ ;  /* 0x0000000e049c723c */ /* 0x000fe200000018ff */
[----:B------:R-:W2:Y:S06]  /*4850*/  LDSM.16.MT88.4 R12, [R9+0x2800] ;  /* 0x00280000090c783b */ /* 0x000eac0000004200 */
[----:B------:R-:W-:-:S02]  /*4860*/  F2FP.PACK_AB R4, R236, R234 ;  /* 0x000000eaec04723e */ /* 0x000fc400000000ff */
[----:B-----5:R-:W-:Y:S02]  /*4870*/  F2FP.PACK_AB R5, R232, R214 ;  /* 0x000000d6e805723e */ /* 0x020fe400000000ff */
[----:B------:R-:W-:Y:S02]  /*4880*/  F2FP.PACK_AB R6, R235, R233 ;  /* 0x000000e9eb06723e */ /* 0x000fe400000000ff */
[----:B------:R-:W-:Y:S01]  /*4890*/  F2FP.PACK_AB R7, R230, R213 ;  /* 0x000000d5e607723e */ /* 0x000fe200000000ff */
[----:B-1----:R-:W-:-:S06]  /*48a0*/  FFMA.FTZ R8, R142, c[0x0][0x2d0], -R2 ;  /* 0x0000b4008e087a23 */ /* 0x002fcc0000010802 */
[C---:B------:R-:W-:Y:S08]  /*48b0*/  HMMA.16816.F32 R172, R4.reuse, R42, R112 ;  /* 0x0000002a04ac723c */ /* 0x040ff00000001870 */
[C---:B------:R-:W-:Y:S08]  /*48c0*/  HMMA.16816.F32 R112, R4.reuse, R44, R104 ;  /* 0x0000002c0470723c */ /* 0x040ff00000001868 */
[C---:B------:R-:W-:Y:S08]  /*48d0*/  HMMA.16816.F32 R104, R4.reuse, R46, R108 ;  /* 0x0000002e0468723c */ /* 0x040ff0000000186c */
[C---:B------:R-:W-:Y:S08]  /*48e0*/  HMMA.16816.F32 R168, R4.reuse, R36, R96 ;  /* 0x0000002404a8723c */ /* 0x040ff00000001860 */
[C---:B------:R-:W-:Y:S08]  /*48f0*/  HMMA.16816.F32 R108, R4.reuse, R28, R80 ;  /* 0x0000001c046c723c */ /* 0x040ff00000001850 */
[C---:B------:R-:W-:Y:S01]  /*4900*/  HMMA.16816.F32 R96, R4.reuse, R30, R76 ;  /* 0x0000001e0460723c */ /* 0x040fe2000000184c */
[----:B------:R-:W1:Y:S07]  /*4910*/  LDSM.16.MT88.4 R28, [R3+0x4800] ;  /* 0x00480000031c783b */ /* 0x000e6e0000004200 */
[C---:B------:R-:W-:Y:S01]  /*4920*/  HMMA.16816.F32 R160, R4.reuse, R38, R92 ;  /* 0x0000002604a0723c */ /* 0x040fe2000000185c */
[----:B------:R-:W-:Y:S07]  /*4930*/  LDSM.16.MT88.4 R36, [R194+0x1000] ;  /* 0x00100000c224783b */ /* 0x000fee0000004200 */
[C---:B---3--:R-:W-:Y:S08]  /*4940*/  HMMA.16816.F32 R92, R4.reuse, R24, R68 ;  /* 0x00000018045c723c */ /* 0x048ff00000001844 */
[C---:B------:R-:W-:Y:S01]  /*4950*/  HMMA.16816.F32 R80, R4.reuse, R26, R72 ;  /* 0x0000001a0450723c */ /* 0x040fe20000001848 */
[----:B------:R-:W-:Y:S07]  /*4960*/  LDSM.16.MT88.4 R24, [R3+0x3000] ;  /* 0x003000000318783b */ /* 0x000fee0000004200 */
[C---:B----4-:R-:W-:Y:S08]  /*4970*/  HMMA.16816.F32 R72, R4.reuse, R16, R64 ;  /* 0x000000100448723c */ /* 0x050ff00000001840 */
[C---:B------:R-:W-:Y:S01]  /*4980*/  HMMA.16816.F32 R68, R4.reuse, R18, R56 ;  /* 0x000000120444723c */ /* 0x040fe20000001838 */
[----:B------:R-:W3:Y:S07]  /*4990*/  LDSM.16.MT88.4 R16, [R194+0x4800] ;  /* 0x00480000c210783b */ /* 0x000eee0000004200 */
[C---:B--2---:R-:W-:Y:S08]  /*49a0*/  HMMA.16816.F32 R64, R4.reuse, R12, R48 ;  /* 0x0000000c0440723c */ /* 0x044ff00000001830 */
[C---:B------:R-:W-:Y:S01]  /*49b0*/  HMMA.16816.F32 R52, R4.reuse, R14, R52 ;  /* 0x0000000e0434723c */ /* 0x040fe20000001834 */
[----:B------:R-:W2:Y:S07]  /*49c0*/  LDSM.16.MT88.4 R12, [R9+0x4800] ;  /* 0x00480000090c783b */ /* 0x000eae0000004200 */
[C---:B-1----:R-:W-:Y:S01]  /*49d0*/  HMMA.16816.F32 R76, R4.reuse, R28, R132 ;  /* 0x0000001c044c723c */ /* 0x042fe20000001884 */
[----:B------:R-:W-:Y:S07]  /*49e0*/  LDSM.16.MT88.4 R132, [R9+0x1800] ;  /* 0x001800000984783b */ /* 0x000fee0000004200 */
[C---:B------:R-:W-:Y:S01]  /*49f0*/  HMMA.16816.F32 R44, R4.reuse, R30, R136 ;  /* 0x0000001e042c723c */ /* 0x040fe20000001888 */
[----:B------:R-:W1:Y:S07]  /*4a00*/  LDSM.16.MT88.4 R28, [R3+0x1000] ;  /* 0x00100000031c783b */ /* 0x000e6e0000004200 */
[C---:B------:R-:W-:Y:S08]  /*4a10*/  HMMA.16816.F32 R176, R4.reuse, R40, R116 ;  /* 0x0000002804b0723c */ /* 0x040ff00000001874 */
[C---:B------:R-:W-:Y:S08]  /*4a20*/  HMMA.16816.F32 R40, R4.reuse, R20, R120 ;  /* 0x000000140428723c */ /* 0x040ff00000001878 */
[C---:B------:R-:W-:Y:S01]  /*4a30*/  HMMA.16816.F32 R48, R4.reuse, R22, R124 ;  /* 0x000000160430723c */ /* 0x040fe2000000187c */
[----:B------:R-:W4:Y:S04]  /*4a40*/  LDSM.16.MT88.4 R20, [R193+0x1000] ;  /* 0x00100000c114783b */ /* 0x000f280000004200 */
[----:B------:R-:W-:Y:S03]  /*4a50*/  LDSM.16.MT88.4 R124, [R194+0x1800] ;  /* 0x00180000c27c783b */ /* 0x000fe60000004200 */
[C---:B---3--:R-:W-:Y:S08]  /*4a60*/  HMMA.16816.F32 R56, R4.reuse, R16, R60 ;  /* 0x000000100438723c */ /* 0x048ff0000000183c */
[C---:B------:R-:W-:Y:S01]  /*4a70*/  HMMA.16816.F32 R60, R4.reuse, R18, R144 ;  /* 0x00000012043c723c */ /* 0x040fe20000001890 */
[----:B------:R-:W3:Y:S07]  /*4a80*/  LDSM.16.MT88.4 R16, [R9+0x1000] ;  /* 0x001000000910783b */ /* 0x000eee0000004200 */
[C---:B------:R-:W-:Y:S08]  /*4a90*/  HMMA.16816.F32 R148, R4.reuse, R32, R88 ;  /* 0x000000200494723c */ /* 0x040ff00000001858 */
[C---:B------:R-:W-:Y:S01]  /*4aa0*/  HMMA.16816.F32 R116, R4.reuse, R34, R84 ;  /* 0x000000220474723c */ /* 0x040fe20000001854 */
[----:B------:R-:W-:Y:S07]  /*4ab0*/  LDSM.16.MT88.4 R32, [R193+0x5000] ;  /* 0x00500000c120783b */ /* 0x000fee0000004200 */
[C---:B--2---:R-:W-:Y:S08]  /*4ac0*/  HMMA.16816.F32 R88, R4.reuse, R12, R152 ;  /* 0x0000000c0458723c */ /* 0x044ff00000001898 */
        /* <DEDUP_REMOVED lines=9> */
[C---:B----4-:R-:W-:Y:S08]  /*4b60*/  HMMA.16816.F32 R208, R4.reuse, R20, R176 ;  /* 0x0000001404d0723c */ /* 0x050ff000000018b0 */
[C---:B------:R-:W-:Y:S01]  /*4b70*/  HMMA.16816.F32 R200, R4.reuse, R22, R172 ;  /* 0x0000001604c8723c */ /* 0x040fe200000018ac */
[----:B------:R-:W2:Y:S07]  /*4b80*/  LDSM.16.MT88.4 R20, [R194+0x3000] ;  /* 0x00300000c214783b */ /* 0x000eae0000004200 */
[C---:B---3--:R-:W-:Y:S08]  /*4b90*/  HMMA.16816.F32 R180, R4.reuse, R16, R148 ;  /* 0x0000001004b4723c */ /* 0x048ff00000001894 */
[C---:B------:R-:W-:Y:S01]  /*4ba0*/  HMMA.16816.F32 R176, R4.reuse, R18, R116 ;  /* 0x0000001204b0723c */ /* 0x040fe20000001874 */
[----:B------:R-:W3:Y:S04]  /*4bb0*/  LDSM.16.MT88.4 R16, [R194+0x5000] ;  /* 0x00500000c210783b */ /* 0x000ee80000004200 */
[----:B------:R-:W-:Y:S03]  /*4bc0*/  LDSM.16.MT88.4 R116, [R3+0x1800] ;  /* 0x001800000374783b */ /* 0x000fe60000004200 */
[C---:B------:R-:W-:Y:S08]  /*4bd0*/  HMMA.16816.F32 R128, R4.reuse, R38, R160 ;  /* 0x000000260480723c */ /* 0x040ff000000018a0 */
[C---:B-1----:R-:W-:Y:S01]  /*4be0*/  HMMA.16816.F32 R152, R4.reuse, R28, R64 ;  /* 0x0000001c0498723c */ /* 0x042fe20000001840 */
[----:B------:R1:W-:Y:S01]  /*4bf0*/  MUFU.EX2 R29, R8 ;  /* 0x00000008001d7308 */ /* 0x0003e20000000800 */
[----:B------:R-:W-:Y:S06]  /*4c00*/  LDSM.16.MT88.4 R64, [R9+0x3800] ;  /* 0x003800000940783b */ /* 0x000fec0000004200 */
[C---:B------:R-:W-:Y:S08]  /*4c10*/  HMMA.16816.F32 R120, R4.reuse, R36, R168 ;  /* 0x000000240478723c */ /* 0x040ff000000018a8 */
[C---:B--2---:R-:W-:Y:S01]  /*4c20*/  HMMA.16816.F32 R160, R4.reuse, R20, R72 ;  /* 0x0000001404a0723c */ /* 0x044fe20000001848 */
[--C-:B-1----:R-:W-:Y:S01]  /*4c30*/  FFMA.FTZ R8, R143, c[0x0][0x2d0], -R2.reuse ;  /* 0x0000b4008f087a23 */ /* 0x102fe20000010802 */
[----:B------:R-:W-:Y:S03]  /*4c40*/  LDSM.16.MT88.4 R72, [R193+0x5800] ;  /* 0x00580000c148783b */ /* 0x000fe60000004200 */
[----:B------:R1:W2:Y:S03]  /*4c50*/  MUFU.EX2 R28, R8 ;  /* 0x00000008001c7308 */ /* 0x0002a60000000800 */
[C---:B------:R-:W-:Y:S01]  /*4c60*/  HMMA.16816.F32 R156, R4.reuse, R22, R68 ;  /* 0x00000016049c723c */ /* 0x040fe20000001844 */
[----:B------:R-:W4:Y:S07]  /*4c70*/  LDSM.16.MT88.4 R20, [R9+0x5000] ;  /* 0x005000000914783b */ /* 0x000f2e0000004200 */
[----:B------:R-:W-:Y:S01]  /*4c80*/  HMMA.16816.F32 R36, R4, R26, R80 ;  /* 0x0000001a0424723c */ /* 0x000fe20000001850 */
[----:B------:R-:W-:Y:S01]  /*4c90*/  LDSM.16.MT88.4 R80, [R3+0x5800] ;  /* 0x005800000350783b */ /* 0x000fe20000004200 */
[----:B-1----:R-:W-:-:S02]  /*4ca0*/  FFMA.FTZ R8, R197, c[0x0][0x2d0], -R2 ;  /* 0x0000b400c5087a23 */ /* 0x002fc40000010802 */
[----:B------:R-:W-:-:S04]  /*4cb0*/  FFMA.FTZ R2, R199, c[0x0][0x2d0], -R2 ;  /* 0x0000b400c7027a23 */ /* 0x000fc80000010802 */
[C---:B------:R-:W-:Y:S01]  /*4cc0*/  HMMA.16816.F32 R92, R4.reuse, R24, R92 ;  /* 0x00000018045c723c */ /* 0x040fe2000000185c */
[----:B------:R1:W-:Y:S07]  /*4cd0*/  MUFU.EX2 R27, R8 ;  /* 0x00000008001b7308 */ /* 0x0003ee0000000800 */
[C---:B------:R-:W-:Y:S01]  /*4ce0*/  HMMA.16816.F32 R172, R4.reuse, R12, R108 ;  /* 0x0000000c04ac723c */ /* 0x040fe2000000186c */
[----:B------:R5:W4:Y:S01]  /*4cf0*/  MUFU.EX2 R26, R2 ;  /* 0x00000002001a7308 */ /* 0x000b220000000800 */
[----:B------:R-:W-:Y:S06]  /*4d00*/  LDSM.16.MT88.4 R108, [R193+0x1800] ;  /* 0x00180000c16c783b */ /* 0x000fec0000004200 */
[C---:B------:R-:W-:Y:S01]  /*4d10*/  HMMA.16816.F32 R168, R4.reuse, R14, R96 ;  /* 0x0000000e04a8723c */ /* 0x040fe20000001860 */
[----:B------:R-:W4:Y:S04]  /*4d20*/  LDSM.16.MT88.4 R12, [R3+0x5000] ;  /* 0x00500000030c783b */ /* 0x000f280000004200 */
[----:B-1----:R-:W-:Y:S02]  /*4d30*/  LDSM.16.MT88.4 R8, [R9+0x5800] ;  /* 0x005800000908783b */ /* 0x002fe40000004200 */
[----:B--2---:R-:W-:Y:S01]  /*4d40*/  F2FP.PACK_AB R96, R28, R29 ;  /* 0x0000001d1c60723e */ /* 0x004fe200000000ff */
[----:B---3--:R-:W-:Y:S01]  /*4d50*/  HMMA.16816.F32 R136, R4, R16, R56 ;  /* 0x000000100488723c */ /* 0x008fe20000001838 */
[----:B-----5:R-:W-:Y:S01]  /*4d60*/  FFMA.FTZ R2, R198, c[0x0][0x2d0], -R0 ;  /* 0x0000b400c6027a23 */ /* 0x020fe20000010800 */
[----:B------:R-:W-:Y:S01]  /*4d70*/  LDSM.16.MT88.4 R56, [R194+0x3800] ;  /* 0x00380000c238783b */ /* 0x000fe20000004200 */
[----:B----4-:R-:W-:-:S02]  /*4d80*/  F2FP.PACK_AB R98, R26, R27 ;  /* 0x0000001b1a62723e */ /* 0x010fc400000000ff */
[----:B------:R1:W-:Y:S03]  /*4d90*/  MUFU.EX2 R25, R2 ;  /* 0x0000000200197308 */ /* 0x0003e60000000800 */
[C---:B------:R-:W-:Y:S01]  /*4da0*/  HMMA.16816.F32 R148, R4.reuse, R34, R48 ;  /* 0x000000220494723c */ /* 0x040fe20000001830 */
[----:B------:R-:W2:Y:S07]  /*4db0*/  LDSM.16.MT88.4 R48, [R3+0x3800] ;  /* 0x003800000330783b */ /* 0x000eae0000004200 */
[----:B------:R-:W-:Y:S01]  /*4dc0*/  HMMA.16816.F32 R144, R4, R32, R40 ;  /* 0x000000200490723c */ /* 0x000fe20000001828 */
[----:B------:R-:W3:Y:S01]  /*4dd0*/  LDSM.16.MT88.4 R40, [R193+0x3800] ;  /* 0x00380000c128783b */ /* 0x000ee20000004200 */
[----:B-1----:R-:W-:-:S06]  /*4de0*/  FFMA.FTZ R2, R205, c[0x0][0x2d0], -R0 ;  /* 0x0000b400cd027a23 */ /* 0x002fcc0000010800 */
[C---:B------:R-:W-:Y:S01]  /*4df0*/  HMMA.16816.F32 R32, R4.reuse, R20, R88 ;  /* 0x000000140420723c */ /* 0x040fe20000001858 */
[----:B------:R1:W4:Y:S01]  /*4e00*/  MUFU.EX2 R24, R2 ;  /* 0x0000000200187308 */ /* 0x0003220000000800 */
[----:B------:R-:W5:Y:S06]  /*4e10*/  LDSM.16.MT88.4 R88, [R194+0x5800] ;  /* 0x00580000c258783b */ /* 0x000f6c0000004200 */
[C---:B------:R-:W-:Y:S08]  /*4e20*/  HMMA.16816.F32 R68, R4.reuse, R30, R52 ;  /* 0x0000001e0444723c */ /* 0x040ff00000001834 */
[----:B------:R-:W-:Y:S01]  /*4e30*/  HMMA.16816.F32 R76, R4, R12, R76 ;  /* 0x0000000c044c723c */ /* 0x000fe2000000184c */
[--C-:B-1----:R-:W-:Y:S01]  /*4e40*/  FFMA.FTZ R2, R204, c[0x0][0x2d0], -R0.reuse ;  /* 0x0000b400cc027a23 */ /* 0x102fe20000010800 */
[----:B----4-:R-:W-:Y:S01]  /*4e50*/  F2FP.PACK_AB R97, R24, R25 ;  /* 0x000000191861723e */ /* 0x010fe200000000ff */
[----:B------:R-:W-:-:S02]  /*4e60*/  FFMA.FTZ R0, R207, c[0x0][0x2d0], -R0 ;  /* 0x0000b400cf007a23 */ /* 0x000fc40000010800 */
[----:B------:R1:W-:Y:S03]  /*4e70*/  MUFU.EX2 R17, R2 ;  /* 0x0000000200117308 */ /* 0x0003e60000000800 */
[C---:B------:R-:W-:Y:S05]  /*4e80*/  HMMA.16816.F32 R12, R4.reuse, R14, R44 ;  /* 0x0000000e040c723c */ /* 0x040fea000000182c */
[----:B------:R4:W2:Y:S03]  /*4e90*/  MUFU.EX2 R16, R0 ;  /* 0x0000000000107308 */ /* 0x0008a60000000800 */
[----:B------:R-:W-:Y:S01]  /*4ea0*/  HMMA.16816.F32 R140, R4, R18, R60 ;  /* 0x00000012048c723c */ /* 0x000fe2000000183c */
[----:B-1----:R-:W-:-:S07]  /*4eb0*/  FADD.FTZ R2, R244, R242 ;  /* 0x000000f2f4027221 */ /* 0x002fce0000010000 */
[----:B------:R-:W-:Y:S01]  /*4ec0*/  HMMA.16816.F32 R4, R4, R22, R84 ;  /* 0x000000160404723c */ /* 0x000fe20000001854 */
[----:B------:R-:W-:Y:S02]  /*4ed0*/  FADD.FTZ R2, R241, R2 ;  /* 0x00000002f1027221 */ /* 0x000fe40000010000 */
[----:B----4-:R-:W-:Y:S01]  /*4ee0*/  FADD.FTZ R0, R239, R238 ;  /* 0x000000eeef007221 */ /* 0x010fe20000010000 */
[----:B--2---:R-:W-:Y:S01]  /*4ef0*/  F2FP.PACK_AB R99, R16, R17 ;  /* 0x000000111063723e */ /* 0x004fe200000000ff */
        /* <DEDUP_REMOVED lines=26> */
[----:B------:R-:W-:Y:S01]  /*50a0*/  FADD.FTZ R2, R25, R0 ;  /* 0x0000000019027221 */ /* 0x000fe20000010000 */
[----:B------:R-:W-:Y:S01]  /*50b0*/  IADD3 R0, R245, -0x3, RZ ;  /* 0xfffffffdf5007810 */ /* 0x000fe20007ffe0ff */
[----:B------:R-:W-:-:S02]  /*50c0*/  FADD.FTZ R3, R27, R3 ;  /* 0x000000031b037221 */ /* 0x000fc40000010000 */
[----:B------:R-:W-:Y:S01]  /*50d0*/  FADD.FTZ R2, R24, R2 ;  /* 0x0000000218027221 */ /* 0x000fe20000010000 */
[----:B------:R-:W-:Y:S01]  /*50e0*/  ISETP.GE.AND P0, PT, R0, R206, PT ;  /* 0x000000ce0000720c */ /* 0x000fe20003f06270 */
[----:B------:R-:W-:Y:S01]  /*50f0*/  HMMA.16816.F32 R48, R96, R50, R36 ;  /* 0x000000326030723c */ /* 0x000fe20000001824 */
[----:B------:R-:W-:Y:S02]  /*5100*/  FADD.FTZ R213, R26, R3 ;  /* 0x000000031ad57221 */ /* 0x000fe40000010000 */
[----:B------:R-:W-:-:S04]  /*5110*/  FADD.FTZ R2, R17, R2 ;  /* 0x0000000211027221 */ /* 0x000fc80000010000 */
[----:B------:R-:W-:Y:S01]  /*5120*/  FADD.FTZ R214, R16, R2 ;  /* 0x0000000210d67221 */ /* 0x000fe20000010000 */
[C---:B------:R-:W-:Y:S08]  /*5130*/  HMMA.16816.F32 R124, R96.reuse, R126, R128 ;  /* 0x0000007e607c723c */ /* 0x040ff00000001880 */
[C---:B------:R-:W-:Y:S08]  /*5140*/  HMMA.16816.F32 R64, R96.reuse, R66, R68 ;  /* 0x000000426040723c */ /* 0x040ff00000001844 */
[C---:B------:R-:W-:Y:S08]  /*5150*/  HMMA.16816.F32 R76, R96.reuse, R80, R76 ;  /* 0x00000050604c723c */ /* 0x040ff0000000184c */
[C---:B------:R-:W-:Y:S08]  /*5160*/  HMMA.16816.F32 R104, R96.reuse, R108, R208 ;  /* 0x0000006c6068723c */ /* 0x040ff000000018d0 */
[C---:B------:R-:W-:Y:S08]  /*5170*/  HMMA.16816.F32 R128, R96.reuse, R132, R180 ;  /* 0x000000846080723c */ /* 0x040ff000000018b4 */
[C---:B---3--:R-:W-:Y:S08]  /*5180*/  HMMA.16816.F32 R36, R96.reuse, R40, R172 ;  /* 0x000000286024723c */ /* 0x048ff000000018ac */
        /* <DEDUP_REMOVED lines=23> */
[----:B------:R-:W-:Y:S02]  /*5300*/  ISETP.GE.AND P0, PT, R212, c[0x0][0x1d4], PT ;  /* 0x00007500d4007a0c */ /* 0x000fe40003f06270 */
[----:B------:R-:W-:Y:S01]  /*5310*/  LEA.HI.X R3, R0, c[0x0][0x1cc], R3, 0x1, P3 ;  /* 0x0000730000037a11 */ /* 0x000fe200018f0c03 */
[----:B------:R-:W-:Y:S01]  /*5320*/  IMAD.MOV.U32 R0, RZ, RZ, c[0x0][0x1e4] ;  /* 0x00007900ff007624 */ /* 0x000fe200078e00ff */
[----:B------:R-:W-:-:S03]  /*5330*/  LEA R4, P3, R5, R2, 0x6 ;  /* 0x0000000205047211 */ /* 0x000fc600078630ff */
[----:B------:R-:W-:Y:S01]  /*5340*/  @!PT LDS RZ, [RZ] ;  /* 0x00000000fffff984 */ /* 0x000fe20000000800 */
[----:B------:R-:W-:Y:S01]  /*5350*/  @!PT LDS RZ, [RZ] ;  /* 0x00000000fffff984 */ /* 0x000fe20000000800 */
[----:B------:R-:W-:Y:S01]  /*5360*/  @!PT LDS RZ, [RZ] ;  /* 0x00000000fffff984 */ /* 0x000fe20000000800 */
[----:B------:R1:W-:Y:S01]  /*5370*/  LDGSTS.E.BYPASS.LTC128B.128 [R216+0xc100], [R2.64], !P1 ;  /* 0x0c10000002d87fae */ /* 0x0003e2000c901d48 */
[----:B------:R-:W-:-:S03]  /*5380*/  LEA.HI.X R5, R5, R3, R0, 0x6, P3 ;  /* 0x0000000305057211 */ /* 0x000fc600018f3400 */
[----:B------:R1:W-:Y:S04]  /*5390*/  LDGSTS.E.BYPASS.LTC128B.128 [R216+0xe100], [R2.64+0x80], !P2 ;  /* 0x0e10008002d87fae */ /* 0x0003e8000d101d48 */
[----:B------:R1:W-:Y:S04]  /*53a0*/  LDGSTS.E.BYPASS.LTC128B.128 [R216+0x10100], [R2.64+0x100], !P0 ;  /* 0x1010010002d87fae */ /* 0x0003e8000c101d48 */
[----:B------:R1:W-:Y:S04]  /*53b0*/  LDGSTS.E.BYPASS.LTC128B.128 [R216+0xd100], [R4.64], !P1 ;  /* 0x0d10000004d87fae */ /* 0x0003e8000c901d48 */
[----:B------:R1:W-:Y:S04]  /*53c0*/  LDGSTS.E.BYPASS.LTC128B.128 [R216+0xf100], [R4.64+0x80], !P2 ;  /* 0x0f10008004d87fae */ /* 0x0003e8000d101d48 */
[----:B------:R1:W-:Y:S02]  /*53d0*/  LDGSTS.E.BYPASS.LTC128B.128 [R216+0x11100], [R4.64+0x100], !P0 ;  /* 0x1110010004d87fae */ /* 0x0003e4000c101d48 */
.L_x_1257:
[----:B------:R-:W-:Y:S05]  /*53e0*/  BSYNC B0 ;  /* 0x0000000000007941 */ /* 0x000fea0003800000 */
.L_x_1256:
[----:B------:R-:W-:Y:S01]  /*53f0*/  IADD3 R0, R245, -0x2, RZ ;  /* 0xfffffffef5007810 */ /* 0x000fe20007ffe0ff */
[----:B------:R-:W0:Y:S03]  /*5400*/  LDGDEPBAR ;  /* 0x00000000000079af */ /* 0x000e260000000000 */
[----:B------:R-:W-:-:S13]  /*5410*/  ISETP.GE.AND P0, PT, R0, R206, PT ;  /* 0x000000ce0000720c */ /* 0x000fda0003f06270 */
[----:B------:R-:W-:Y:S05]  /*5420*/  @!P0 BRA `(.L_x_1258) ;  /* 0x00002d2000008947 */ /* 0x000fea0003800000 */
[----:B------:R-:W-:Y:S01]  /*5430*/  MOV R197, R0 ;  /* 0x0000000000c57202 */ /* 0x000fe20000000f00 */
[----:B------:R-:W-:Y:S01]  /*5440*/  IMAD.MOV.U32 R0, RZ, RZ, R101 ;  /* 0x000000ffff007224 */ /* 0x000fe200078e0065 */
[----:B-1----:R-:W-:Y:S01]  /*5450*/  MOV R3, R100 ;  /* 0x0000006400037202 */ /* 0x002fe20000000f00 */
[----:B------:R-:W-:Y:S01]  /*5460*/  IMAD.MOV.U32 R185, RZ, RZ, 0x1 ;  /* 0x00000001ffb97424 */ /* 0x000fe200078e00ff */
[----:B------:R-:W-:Y:S02]  /*5470*/  MOV R198, RZ ;  /* 0x000000ff00c67202 */ /* 0x000fe40000000f00 */
.L_x_1259:
[----:B------:R-:W-:Y:S04]  /*5480*/  DEPBAR.LE SB0, 0x2 ;  /* 0x000080800000791a */ /* 0x000fe80000000000 */
[----:B------:R-:W-:Y:S01]  /*5490*/  WARPSYNC 0xffffffff ;  /* 0xffffffff00007948 */ /* 0x000fe20003800000 */
[----:B------:R-:W-:Y:S01]  /*54a0*/  BAR.SYNC.DEFER_BLOCKING 0x0 ;  /* 0x0000000000007b1d */ /* 0x000fe20000010000 */
[----:B------:R-:W-:Y:S01]  /*54b0*/  IMAD R184, R185, 0x6000, RZ ;  /* 0x00006000b9b87824 */ /* 0x000fe200078e02ff */
[----:B------:R-:W-:Y:S02]  /*54c0*/  ISETP.GE.AND P5, PT, R206, R197, PT ;  /* 0x000000c5ce00720c */ /* 0x000fe40003fa6270 */
[----:B------:R-:W-:Y:S02]  /*54d0*/  IADD3 R211, R197, -0x1, RZ ;  /* 0xffffffffc5d37810 */ /* 0x000fe40007ffe0ff */
[----:B------:R-:W-:Y:S04]  /*54e0*/  IADD3 R2, R192, R184, RZ ;  /* 0x000000b8c0027210 */ /* 0x000fe80007ffe0ff */
[----:B------:R-:W-:Y:S05]  /*54f0*/  IADD3 R180, R190, R2, RZ ;  /* 0x00000002beb47210 */ /* 0x000fea0007ffe0ff */
[----:B------:R-:W-:Y:S01]  /*5500*/  @!P5 SHF.R.S32.HI R12, RZ, 0x1f, R211 ;  /* 0x0000001fff0cd819 */ /* 0x000fe200000114d3 */
[----:B------:R-:W-:Y:S01]  /*5510*/  @!P5 IMAD.WIDE.U32 R20, R211, c[0x0][0x208], RZ ;  /* 0x00008200d314da25 */ /* 0x000fe200078e00ff */
[----:B------:R-:W-:Y:S02]  /*5520*/  @!P5 MOV R31, c[0x0][0x208] ;  /* 0x00008200001fda02 */ /* 0x000fe40000000f00 */
[----:B------:R-:W-:Y:S01]  /*5530*/  @!P5 ISETP.GE.AND P3, PT, R215, c[0x0][0x1d4], PT ;  /* 0x00007500d700da0c */ /* 0x000fe20003f66270 */
[----:B------:R-:W-:Y:S01]  /*5540*/  @!P5 IMAD R22, R12, c[0x0][0x208], RZ ;  /* 0x000082000c16da24 */ /* 0x000fe200078e02ff */
[----:B------:R-:W-:Y:S02]  /*5550*/  @!P5 SHF.L.U32 R29, R20, 0x6, RZ ;  /* 0x00000006141dd819 */ /* 0x000fe400000006ff */
[----:B------:R-:W-:Y:S01]  /*5560*/  @!P5 ISETP.GE.AND P2, PT, R212, c[0x0][0x1d4], PT ;  /* 0x00007500d400da0c */ /* 0x000fe20003f46270 */
[----:B------:R-:W-:Y:S01]  /*5570*/  LDSM.16.M88.4 R32, [R186] ;  /* 0x00000000ba20783b */ /* 0x000fe20000000200 */
[----:B------:R-:W-:Y:S01]  /*5580*/  @!P5 IMAD R22, R211, c[0x0][0x20c], R22 ;  /* 0x00008300d316da24 */ /* 0x000fe200078e0216 */
[----:B------:R-:W-:Y:S02]  /*5590*/  @!P5 LEA R30, P0, R31, R29, 0x5 ;  /* 0x0000001d1f1ed211 */ /* 0x000fe400078028ff */
[----:B------:R-:W-:Y:S02]  /*55a0*/  @!P5 IADD3 R152, P4, R29, R220, RZ ;  /* 0x000000dc1d98d210 */ /* 0x000fe40007f9e0ff */
[----:B------:R-:W-:Y:S02]  /*55b0*/  @!P5 IADD3 R21, R21, R22, RZ ;  /* 0x000000161515d210 */ /* 0x000fe40007ffe0ff */
[----:B------:R-:W1:Y:S01]  /*55c0*/  LDSM.16.M88.4 R8, [R2] ;  /* 0x000000000208783b */ /* 0x000e620000000200 */
[----:B------:R-:W-:Y:S02]  /*55d0*/  @!P5 LEA R156, P6, R152, c[0x0][0x1f8], 0x1 ;  /* 0x00007e00989cda11 */ /* 0x000fe400078c08ff */
[----:B------:R-:W-:Y:S04]  /*55e0*/  @!P5 SHF.L.U64.HI R28, R20, 0x6, R21 ;  /* 0x00000006141cd819 */ /* 0x000fe80000010215 */
[----:B------:R-:W-:Y:S01]  /*55f0*/  @!P5 IADD3.X R155, R28, R222, RZ, P4, !PT ;  /* 0x000000de1c9bd210 */ /* 0x000fe200027fe4ff */
[----:B------:R-:W2:Y:S08]  /*5600*/  LDSM.16.M88.4 R16, [R2+0x800] ;  /* 0x000800000210783b */ /* 0x000eb00000000200 */
[----:B------:R-:W3:Y:S08]  /*5610*/  LDSM.16.M88.4 R24, [R2+0x1000] ;  /* 0x001000000218783b */ /* 0x000ef00000000200 */
[----:B------:R-:W4:Y:S08]  /*5620*/  LDSM.16.M88.4 R100, [R2+0x1800] ;  /* 0x001800000264783b */ /* 0x000f300000000200 */
[----:B------:R-:W-:Y:S01]  /*5630*/  LDSM.16.M88.4 R136, [R187] ;  /* 0x00000000bb88783b */ /* 0x000fe20000000200 */
[C---:B-1----:R-:W-:Y:S07]  /*5640*/  HMMA.16816.F32 R4, R32.reuse, R8, RZ ;  /* 0x000000082004723c */ /* 0x042fee00000018ff */
[----:B------:R-:W1:Y:S01]  /*5650*/  LDSM.16.M88.4 R140, [R180] ;  /* 0x00000000b48c783b */ /* 0x000e620000000200 */
[C---:B------:R-:W-:Y:S07]  /*5660*/  HMMA.16816.F32 R8, R32.reuse, R10, RZ ;  /* 0x0000000a2008723c */ /* 0x040fee00000018ff */
[----:B------:R-:W5:Y:S01]  /*5670*/  LDSM.16.M88.4 R144, [R180+0x800] ;  /* 0x00080000b490783b */ /* 0x000f620000000200 */
[C---:B--2---:R-:W-:Y:S07]  /*5680*/  HMMA.16816.F32 R12, R32.reuse, R16, RZ ;  /* 0x00000010200c723c */ /* 0x044fee00000018ff */
[----:B------:R-:W2:Y:S01]  /*5690*/  LDSM.16.M88.4 R148, [R180+0x1000] ;  /* 0x00100000b494783b */ /* 0x000ea20000000200 */
[C---:B------:R-:W-:Y:S08]  /*56a0*/  HMMA.16816.F32 R16, R32.reuse, R18, RZ ;  /* 0x000000122010723c */ /* 0x040ff000000018ff */
[C---:B---3--:R-:W-:Y:S07]  /*56b0*/  HMMA.16816.F32 R20, R32.reuse, R24, RZ ;  /* 0x000000182014723c */ /* 0x048fee00000018ff */
[----:B------:R-:W-:Y:S05]  /*56c0*/  @!P5 MOV R24, c[0x0][0x20c] ;  /* 0x000083000018da02 */ /* 0x000fea0000000f00 */
[----:B------:R-:W-:Y:S02]  /*56d0*/  @!P5 LEA.HI.X R157, R31, R28, R24, 0x5, P0 ;  /* 0x0000001c1f9dd211 */ /* 0x000fe400000f2c18 */
[C---:B------:R-:W-:Y:S01]  /*56e0*/  HMMA.16816.F32 R24, R32.reuse, R26, RZ ;  /* 0x0000001a2018723c */ /* 0x040fe200000018ff */
[----:B------:R-:W-:Y:S04]  /*56f0*/  @!P5 IADD3 R153, P0, R30, R220, RZ ;  /* 0x000000dc1e99d210 */ /* 0x000fe80007f1e0ff */
[----:B------:R-:W-:Y:S03]  /*5700*/  @!P5 LEA R154, P4, R153, c[0x0][0x1f8], 0x1 ;  /* 0x00007e00999ada11 */ /* 0x000fe600078808ff */
[C---:B----4-:R-:W-:Y:S07]  /*5710*/  HMMA.16816.F32 R28, R32.reuse, R100, RZ ;  /* 0x00000064201c723c */ /* 0x050fee00000018ff */
[----:B------:R-:W-:Y:S01]  /*5720*/  @!P5 IADD3.X R101, R157, R222, RZ, P0, !PT ;  /* 0x000000de9d65d210 */ /* 0x000fe200007fe4ff */
[----:B------:R-:W-:Y:S01]  /*5730*/  HMMA.16816.F32 R32, R32, R102, RZ ;  /* 0x000000662020723c */ /* 0x000fe200000018ff */
[----:B------:R-:W-:Y:S02]  /*5740*/  MOV R100, 0x40 ;  /* 0x0000004000647802 */ /* 0x000fe40000000f00 */
[----:B------:R-:W-:Y:S02]  /*5750*/  LOP3.LUT P0, RZ, R195, 0x4, RZ, 0xc0, !PT ;  /* 0x00000004c3ff7812 */ /* 0x000fe4000780c0ff */
[----:B------:R-:W-:Y:S01]  /*5760*/  @!P5 LEA.HI.X R157, R152, c[0x0][0x1fc], R155, 0x1, P6 ;  /* 0x00007f00989dda11 */ /* 0x000fe200030f0c9b */
[----:B------:R-:W-:Y:S01]  /*5770*/  @!P5 IMAD R152, R198, 0x6000, R247 ;  /* 0x00006000c698d824 */ /* 0x000fe200078e02f7 */
[----:B------:R-:W-:Y:S01]  /*5780*/  SEL R176, R100, 0xffffffc0, !P0 ;  /* 0xffffffc064b07807 */ /* 0x000fe20004000000 */
[C---:B-1----:R-:W-:Y:S05]  /*5790*/  HMMA.16816.F32 R4, R136.reuse, R140, R4 ;  /* 0x0000008c8804723c */ /* 0x042fea0000001804 */
[----:B------:R-:W-:Y:S02]  /*57a0*/  @!P5 LEA.HI.X R155, R153, c[0x0][0x1fc], R101, 0x1, P4 ;  /* 0x00007f00999bda11 */ /* 0x000fe400020f0c65 */
[----:B------:R-:W1:Y:S01]  /*57b0*/  LDSM.16.M88.4 R100, [R180+0x1800] ;  /* 0x00180000b464783b */ /* 0x000e620000000200 */
[C---:B------:R-:W-:Y:S03]  /*57c0*/  HMMA.16816.F32 R8, R136.reuse, R142, R8 ;  /* 0x0000008e8808723c */ /* 0x040fe60000001808 */
[----:B------:R-:W-:Y:S02]  /*57d0*/  ISETP.GE.AND P6, PT, R198, 0x1, PT ;  /* 0x00000001c600780c */ /* 0x000fe40003fc6270 */
[C---:B------:R-:W-:Y:S02]  /*57e0*/  IADD3 R181, R176.reuse, R2, RZ ;  /* 0x00000002b0b57210 */ /* 0x040fe40007ffe0ff */
[----:B------:R-:W-:Y:S01]  /*57f0*/  @!PT LDS RZ, [RZ] ;  /* 0x00000000fffff984 */ /* 0x000fe20000000800 */
[----:B------:R-:W-:Y:S01]  /*5800*/  @!PT LDS RZ, [RZ] ;  /* 0x00000000fffff984 */ /* 0x000fe20000000800 */
[----:B------:R-:W-:Y:S01]  /*5810*/  @!PT LDS RZ, [RZ] ;  /* 0x00000000fffff984 */ /* 0x000fe20000000800 */
[----:B------:R3:W-:Y:S01]  /*5820*/  @!P5 LDGSTS.E.BYPASS.LTC128B.128 [R152], [R156.64], !P1 ;  /* 0x000000009c98dfae */ /* 0x0007e2000c901d48 */
[C---:B-----5:R-:W-:Y:S04]  /*5830*/  HMMA.16816.F32 R12, R136.reuse, R144, R12 ;  /* 0x00000090880c723c */ /* 0x060fe8000000180c */
[----:B------:R-:W-:Y:S02]  /*5840*/  IADD3 R183, R176, R180, RZ ;  /* 0x000000b4b0b77210 */ /* 0x000fe40007ffe0ff */
[----:B------:R-:W-:Y:S01]  /*5850*/  IADD3 R182, R190, R2, R176 ;  /* 0x00000002beb67210 */ /* 0x000fe20007ffe0b0 */
[----:B------:R3:W-:Y:S01]  /*5860*/  @!P5 LDGSTS.E.BYPASS.LTC128B.128 [R152+0x2000], [R156.64+0x80], !P3 ;  /* 0x020000809c98dfae */ /* 0x0007e2000d901d48 */
[C---:B------:R-:W-:Y:S07]  /*5870*/  HMMA.16816.F32 R16, R136.reuse, R146, R16 ;  /* 0x000000928810723c */ /* 0x040fee0000001810 */
[----:B------:R3:W-:Y:S01]  /*5880*/  @!P5 LDGSTS.E.BYPASS.LTC128B.128 [R152+0x4000], [R156.64+0x100], !P2 ;  /* 0x040001009c98dfae */ /* 0x0007e2000d101d48 */
[C---:B--2---:R-:W-:Y:S07]  /*5890*/  HMMA.16816.F32 R20, R136.reuse, R148, R20 ;  /* 0x000000948814723c */ /* 0x044fee0000001814 */
[----:B------:R2:W-:Y:S01]  /*58a0*/  @!P5 LDGSTS.E.BYPASS.LTC128B.128 [R152+0x1000], [R154.64], !P1 ;  /* 0x010000009a98dfae */ /* 0x0005e2000c901d48 */
[C---:B------:R-:W-:Y:S07]  /*58b0*/  HMMA.16816.F32 R24, R136.reuse, R150, R24 ;  /* 0x000000968818723c */ /* 0x040fee0000001818 */
[----:B------:R2:W-:Y:S01]  /*58c0*/  @!P5 LDGSTS.E.BYPASS.LTC128B.128 [R152+0x3000], [R154.64+0x80], !P3 ;  /* 0x030000809a98dfae */ /* 0x0005e2000d901d48 */
[C---:B-1----:R-:W-:Y:S07]  /*58d0*/  HMMA.16816.F32 R28, R136.reuse, R100, R28 ;  /* 0x00000064881c723c */ /* 0x042fee000000181c */
[----:B------:R2:W-:Y:S01]  /*58e0*/  @!P5 LDGSTS.E.BYPASS.LTC128B.128 [R152+0x5000], [R154.64+0x100], !P2 ;  /* 0x050001009a98dfae */ /* 0x0005e2000d101d48 */
[----:B------:R-:W-:Y:S07]  /*58f0*/  HMMA.16816.F32 R32, R136, R102, R32 ;  /* 0x000000668820723c */ /* 0x000fee0000001820 */
[----:B---3--:R-:W-:Y:S08]  /*5900*/  LDSM.16.M88.4 R156, [R181] ;  /* 0x00000000b59c783b */ /* 0x008ff00000000200 */
[----:B------:R-:W-:Y:S08]  /*5910*/  LDSM.16.M88.4 R140, [R181+0x800] ;  /* 0x00080000b58c783b */ /* 0x000ff00000000200 */
[----:B------:R-:W-:Y:S08]  /*5920*/  LDSM.16.M88.4 R144, [R181+0x1000] ;  /* 0x00100000b590783b */ /* 0x000ff00000000200 */
[----:B--2---:R-:W1:Y:S08]  /*5930*/  LDSM.16.M88.4 R152, [R189] ;  /* 0x00000000bd98783b */ /* 0x004e700000000200 */
[----:B------:R-:W0:Y:S08]  /*5940*/  LDGDEPBAR ;  /* 0x00000000000079af */ /* 0x000e300000000000 */
[----:B------:R-:W2:Y:S08]  /*5950*/  LDSM.16.M88.4 R148, [R181+0x1800] ;  /* 0x00180000b594783b */ /* 0x000eb00000000200 */
[----:B------:R-:W-:Y:S08]  /*5960*/  LDSM.16.M88.4 R160, [R188] ;  /* 0x00000000bca0783b */ /* 0x000ff00000000200 */
[----:B------:R-:W3:Y:S01]  /*5970*/  LDSM.16.M88.4 R164, [R183] ;  /* 0x00000000b7a4783b */ /* 0x000ee20000000200 */
[C---:B-1----:R-:W-:Y:S07]  /*5980*/  HMMA.16816.F32 R4, R152.reuse, R156, R4 ;  /* 0x0000009c9804723c */ /* 0x042fee0000001804 */
[----:B------:R-:W1:Y:S01]  /*5990*/  LDSM.16.M88.4 R100, [R183+0x800] ;  /* 0x00080000b764783b */ /* 0x000e620000000200 */
[C---:B------:R-:W-:Y:S07]  /*59a0*/  HMMA.16816.F32 R8, R152.reuse, R158, R8 ;  /* 0x0000009e9808723c */ /* 0x040fee0000001808 */
[----:B------:R-:W4:Y:S01]  /*59b0*/  LDSM.16.M88.4 R136, [R183+0x1000] ;  /* 0x00100000b788783b */ /* 0x000f220000000200 */
[C---:B------:R-:W-:Y:S07]  /*59c0*/  HMMA.16816.F32 R12, R152.reuse, R140, R12 ;  /* 0x0000008c980c723c */ /* 0x040fee000000180c */
[----:B------:R-:W-:Y:S01]  /*59d0*/  LDSM.16.M88.4 R156, [R2+0x3800] ;  /* 0x00380000029c783b */ /* 0x000fe20000000200 */
[C---:B------:R-:W-:Y:S07]  /*59e0*/  HMMA.16816.F32 R16, R152.reuse, R142, R16 ;  /* 0x0000008e9810723c */ /* 0x040fee0000001810 */
[----:B------:R-:W5:Y:S01]  /*59f0*/  LDSM.16.M88.4 R140, [R183+0x1800] ;  /* 0x00180000b78c783b */ /* 0x000f620000000200 */
[C---:B------:R-:W-:Y:S07]  /*5a00*/  HMMA.16816.F32 R20, R152.reuse, R144, R20 ;  /* 0x000000909814723c */ /* 0x040fee0000001814 */
[----:B------:R-:W-:Y:S01]  /*5a10*/  LDSM.16.M88.4 R168, [R180+0x2800] ;  /* 0x00280000b4a8783b */ /* 0x000fe20000000200 */
[C---:B------:R-:W-:Y:S07]  /*5a20*/  HMMA.16816.F32 R24, R152.reuse, R146, R24 ;  /* 0x000000929818723c */ /* 0x040fee0000001818 */
[----:B------:R-:W-:Y:S01]  /*5a30*/  LDSM.16.M88.4 R144, [R186+0x4000] ;  /* 0x00400000ba90783b */ /* 0x000fe20000000200 */
[C---:B--2---:R-:W-:Y:S07]  /*5a40*/  HMMA.16816.F32 R28, R152.reuse, R148, R28 ;  /* 0x00000094981c723c */ /* 0x044fee000000181c */
[----:B------:R-:W-:Y:S01]  /*5a50*/  LDSM.16.M88.4 R172, [R181+0x2000] ;  /* 0x00200000b5ac783b */ /* 0x000fe20000000200 */
[----:B------:R-:W-:Y:S07]  /*5a60*/  HMMA.16816.F32 R32, R152, R150, R32 ;  /* 0x000000969820723c */ /* 0x000fee0000001820 */
[----:B------:R-:W2:Y:S01]  /*5a70*/  LDSM.16.M88.4 R148, [R2+0x2000] ;  /* 0x002000000294783b */ /* 0x000ea20000000200 */
[C---:B---3--:R-:W-:Y:S07]  /*5a80*/  HMMA.16816.F32 R4, R160.reuse, R164, R4 ;  /* 0x000000a4a004723c */ /* 0x048fee0000001804 */
[----:B------:R-:W3:Y:S01]  /*5a90*/  LDSM.16.M88.4 R152, [R2+0x2800] ;  /* 0x002800000298783b */ /* 0x000ee20000000200 */
[C---:B------:R-:W-:Y:S07]  /*5aa0*/  HMMA.16816.F32 R8, R160.reuse, R166, R8 ;  /* 0x000000a6a008723c */ /* 0x040fee0000001808 */
[----:B------:R-:W-:Y:S01]  /*5ab0*/  LDSM.16.M88.4 R164, [R180+0x2000] ;  /* 0x00200000b4a4783b */ /* 0x000fe20000000200 */
[C---:B-1----:R-:W-:Y:S07]  /*5ac0*/  HMMA.16816.F32 R12, R160.reuse, R100, R12 ;  /* 0x00000064a00c723c */ /* 0x042fee000000180c */
[----:B------:R-:W-:Y:S01]  /*5ad0*/  LDSM.16.M88.4 R176, [R2+0x4000] ;  /* 0x0040000002b0783b */ /* 0x000fe20000000200 */
[C---:B------:R-:W-:Y:S07]  /*5ae0*/  HMMA.16816.F32 R16, R160.reuse, R102, R16 ;  /* 0x00000066a010723c */ /* 0x040fee0000001810 */
[----:B------:R-:W1:Y:S01]  /*5af0*/  LDSM.16.M88.4 R100, [R2+0x3000] ;  /* 0x003000000264783b */ /* 0x000e620000000200 */
[C---:B----4-:R-:W-:Y:S08]  /*5b00*/  HMMA.16816.F32 R20, R160.reuse, R136, R20 ;  /* 0x00000088a014723c */ /* 0x050ff00000001814 */
[C---:B------:R-:W-:Y:S01]  /*5b10*/  HMMA.16816.F32 R24, R160.reuse, R138, R24 ;  /* 0x0000008aa018723c */ /* 0x040fe20000001818 */
[----:B------:R-:W4:Y:S07]  /*5b20*/  LDSM.16.M88.4 R136, [R187+0x4000] ;  /* 0x00400000bb88783b */ /* 0x000f2e0000000200 */
[C---:B-----5:R-:W-:Y:S08]  /*5b30*/  HMMA.16816.F32 R28, R160.reuse, R140, R28 ;  /* 0x0000008ca01c723c */ /* 0x060ff0000000181c */
[----:B------:R-:W-:Y:S01]  /*5b40*/  HMMA.16816.F32 R32, R160, R142, R32 ;  /* 0x0000008ea020723c */ /* 0x000fe20000001820 */
[----:B------:R-:W5:Y:S07]  /*5b50*/  LDSM.16.M88.4 R140, [R180+0x3000] ;  /* 0x00300000b48c783b */ /* 0x000f6e0000000200 */
[C---:B--2---:R-:W-:Y:S01]  /*5b60*/  HMMA.16816.F32 R4, R144.reuse, R148, R4 ;  /* 0x000000949004723c */ /* 0x044fe20000001804 */
[----:B------:R-:W-:Y:S07]  /*5b70*/  LDSM.16.M88.4 R160, [R189+0x4000] ;  /* 0x00400000bda0783b */ /* 0x000fee0000000200 */
[C---:B------:R-:W-:Y:S01]  /*5b80*/  HMMA.16816.F32 R8, R144.reuse, R150, R8 ;  /* 0x000000969008723c */ /* 0x040fe20000001808 */
[----:B------:R-:W2:Y:S07]  /*5b90*/  LDSM.16.M88.4 R148, [R180+0x3800] ;  /* 0x00380000b494783b */ /* 0x000eae0000000200 */
[C---:B---3--:R-:W-:Y:S08]  /*5ba0*/  HMMA.16816.F32 R12, R144.reuse, R152, R12 ;  /* 0x00000098900c723c */ /* 0x048ff0000000180c */
[C---:B------:R-:W-:Y:S01]  /*5bb0*/  HMMA.16816.F32 R16, R144.reuse, R154, R16 ;  /* 0x0000009a9010723c */ /* 0x040fe20000001810 */
[----:B------:R-:W-:Y:S07]  /*5bc0*/  LDSM.16.M88.4 R152, [R181+0x3800] ;  /* 0x00380000b598783b */ /* 0x000fee0000000200 */
[C---:B-1----:R-:W-:Y:S08]  /*5bd0*/  HMMA.16816.F32 R20, R144.reuse, R100, R20 ;  /* 0x000000649014723c */ /* 0x042ff00000001814 */
[C---:B------:R-:W-:Y:S01]  /*5be0*/  HMMA.16816.F32 R24, R144.reuse, R102, R24 ;  /* 0x000000669018723c */ /* 0x040fe20000001818 */
[----:B------:R-:W1:Y:S07]  /*5bf0*/  LDSM.16.M88.4 R100, [R181+0x2800] ;  /* 0x00280000b564783b */ /* 0x000e6e0000000200 */
[C---:B------:R-:W-:Y:S08]  /*5c00*/  HMMA.16816.F32 R28, R144.reuse, R156, R28 ;  /* 0x0000009c901c723c */ /* 0x040ff0000000181c */
[----:B------:R-:W-:Y:S01]  /*5c10*/  HMMA.16816.F32 R32, R144, R158, R32 ;  /* 0x0000009e9020723c */ /* 0x000fe20000001820 */
[----:B------:R-:W3:Y:S07]  /*5c20*/  LDSM.16.M88.4 R144, [R181+0x3000] ;  /* 0x00300000b590783b */ /* 0x000eee0000000200 */
[C---:B----4-:R-:W-:Y:S01]  /*5c30*/  HMMA.16816.F32 R4, R136.reuse, R164, R4 ;  /* 0x000000a48804723c */ /* 0x050fe20000001804 */
[----:B------:R-:W-:Y:S07]  /*5c40*/  LDSM.16.M88.4 R156, [R188+0x4000] ;  /* 0x00400000bc9c783b */ /* 0x000fee0000000200 */
[C---:B------:R-:W-:Y:S01]  /*5c50*/  HMMA.16816.F32 R8, R136.reuse, R166, R8 ;  /* 0x000000a68808723c */ /* 0x040fe20000001808 */
[----:B------:R-:W4:Y:S07]  /*5c60*/  LDSM.16.M88.4 R164, [R183+0x2000] ;  /* 0x00200000b7a4783b */ /* 0x000f2e0000000200 */
[C---:B------:R-:W-:Y:S08]  /*5c70*/  HMMA.16816.F32 R12, R136.reuse, R168, R12 ;  /* 0x000000a8880c723c */ /* 0x040ff0000000180c */
[C---:B------:R-:W-:Y:S01]  /*5c80*/  HMMA.16816.F32 R16, R136.reuse, R170, R16 ;  /* 0x000000aa8810723c */ /* 0x040fe20000001810 */
[----:B------:R-:W-:Y:S07]  /*5c90*/  LDSM.16.M88.4 R168, [R186+0x8000] ;  /* 0x00800000baa8783b */ /* 0x000fee0000000200 */
[C---:B-----5:R-:W-:Y:S08]  /*5ca0*/  HMMA.16816.F32 R20, R136.reuse, R140, R20 ;  /* 0x0000008c8814723c */ /* 0x060ff00000001814 */
[C---:B------:R-:W-:Y:S01]  /*5cb0*/  HMMA.16816.F32 R24, R136.reuse, R142, R24 ;  /* 0x0000008e8818723c */ /* 0x040fe20000001818 */
[----:B------:R-:W-:Y:S07]  /*5cc0*/  LDSM.16.M88.4 R140, [R182+0x3000] ;  /* 0x00300000b68c783b */ /* 0x000fee0000000200 */
[C---:B--2---:R-:W-:Y:S08]  /*5cd0*/  HMMA.16816.F32 R28, R136.reuse, R148, R28 ;  /* 0x00000094881c723c */ /* 0x044ff0000000181c */
[----:B------:R-:W-:Y:S01]  /*5ce0*/  HMMA.16816.F32 R32, R136, R150, R32 ;  /* 0x000000968820723c */ /* 0x000fe20000001820 */
[----:B------:R-:W2:Y:S07]  /*5cf0*/  LDSM.16.M88.4 R136, [R182+0x2800] ;  /* 0x00280000b688783b */ /* 0x000eae0000000200 */
[C---:B------:R-:W-:Y:S01]  /*5d00*/  HMMA.16816.F32 R4, R160.reuse, R172, R4 ;  /* 0x000000aca004723c */ /* 0x040fe20000001804 */
[----:B------:R-:W5:Y:S07]  /*5d10*/  LDSM.16.M88.4 R148, [R182+0x3800] ;  /* 0x00380000b694783b */ /* 0x000f6e0000000200 */
        /* <DEDUP_REMOVED lines=8> */
[C---:B------:R-:W-:Y:S08]  /*5da0*/  HMMA.16816.F32 R28, R160.reuse, R152, R28 ;  /* 0x00000098a01c723c */ /* 0x040ff0000000181c */
[----:B------:R-:W-:Y:S01]  /*5db0*/  HMMA.16816.F32 R32, R160, R154, R32 ;  /* 0x0000009aa020723c */ /* 0x000fe20000001820 */
[----:B------:R-:W1:Y:S07]  /*5dc0*/  LDSM.16.M88.4 R152, [R2+0x5800] ;  /* 0x005800000298783b */ /* 0x000e6e0000000200 */
[C---:B----4-:R-:W-:Y:S01]  /*5dd0*/  HMMA.16816.F32 R4, R156.reuse, R164, R4 ;  /* 0x000000a49c04723c */ /* 0x050fe20000001804 */
[----:B------:R-:W4:Y:S07]  /*5de0*/  LDSM.16.M88.4 R160, [R187+0x8000] ;  /* 0x00800000bba0783b */ /* 0x000f2e0000000200 */
        /* <DEDUP_REMOVED lines=8> */
[C---:B-----5:R-:W-:Y:S08]  /*5e70*/  HMMA.16816.F32 R28, R156.reuse, R148, R28 ;  /* 0x000000949c1c723c */ /* 0x060ff0000000181c */
[----:B------:R-:W-:Y:S01]  /*5e80*/  HMMA.16816.F32 R32, R156, R150, R32 ;  /* 0x000000969c20723c */ /* 0x000fe20000001820 */
[----:B------:R-:W5:Y:S07]  /*5e90*/  LDSM.16.M88.4 R148, [R180+0x5800] ;  /* 0x00580000b494783b */ /* 0x000f6e0000000200 */
[C---:B------:R-:W-:Y:S01]  /*5ea0*/  HMMA.16816.F32 R4, R168.reuse, R176, R4 ;  /* 0x000000b0a804723c */ /* 0x040fe20000001804 */
[----:B------:R-:W2:Y:S07]  /*5eb0*/  LDSM.16.M88.4 R156, [R189+0x8000] ;  /* 0x00800000bd9c783b */ /* 0x000eae0000000200 */
        /* <DEDUP_REMOVED lines=13> */
[C---:B------:R-:W-:Y:S08]  /*5f90*/  HMMA.16816.F32 R8, R160.reuse, R174, R8 ;  /* 0x000000aea008723c */ /* 0x040ff00000001808 */
[C---:B--2---:R-:W-:Y:S08]  /*5fa0*/  HMMA.16816.F32 R12, R160.reuse, R136, R12 ;  /* 0x00000088a00c723c */ /* 0x044ff0000000180c */
[C---:B------:R-:W-:Y:S08]  /*5fb0*/  HMMA.16816.F32 R16, R160.reuse, R138, R16 ;  /* 0x0000008aa010723c */ /* 0x040ff00000001810 */
[C---:B------:R-:W-:Y:S08]  /*5fc0*/  HMMA.16816.F32 R20, R160.reuse, R140, R20 ;  /* 0x0000008ca014723c */ /* 0x040ff00000001814 */
[C---:B------:R-:W-:Y:S08]  /*5fd0*/  HMMA.16816.F32 R24, R160.reuse, R142, R24 ;  /* 0x0000008ea018723c */ /* 0x040ff00000001818 */
[C---:B-----5:R-:W-:Y:S08]  /*5fe0*/  HMMA.16816.F32 R28, R160.reuse, R148, R28 ;  /* 0x00000094a01c723c */ /* 0x060ff0000000181c */
[----:B------:R-:W-:Y:S08]  /*5ff0*/  HMMA.16816.F32 R32, R160, R150, R32 ;  /* 0x00000096a020723c */ /* 0x000ff00000001820 */
[C---:B------:R-:W-:Y:S08]  /*6000*/  HMMA.16816.F32 R4, R156.reuse, R164, R4 ;  /* 0x000000a49c04723c */ /* 0x040ff00000001804 */
[C---:B------:R-:W-:Y:S08]  /*6010*/  HMMA.16816.F32 R8, R156.reuse, R166, R8 ;  /* 0x000000a69c08723c */ /* 0x040ff00000001808 */
[C---:B-1----:R-:W-:Y:S08]  /*6020*/  HMMA.16816.F32 R12, R156.reuse, R100, R12 ;  /* 0x000000649c0c723c */ /* 0x042ff0000000180c */
[C---:B------:R-:W-:Y:S01]  /*6030*/  HMMA.16816.F32 R16, R156.reuse, R102, R16 ;  /* 0x000000669c10723c */ /* 0x040fe20000001810 */
[----:B------:R-:W1:Y:S07]  /*6040*/  LDSM.16.M88.4 R100, [R182+0x4800] ;  /* 0x00480000b664783b */ /* 0x000e6e0000000200 */
[C---:B---3--:R-:W-:Y:S08]  /*6050*/  HMMA.16816.F32 R20, R156.reuse, R144, R20 ;  /* 0x000000909c14723c */ /* 0x048ff00000001814 */
[C---:B------:R-:W-:Y:S08]  /*6060*/  HMMA.16816.F32 R24, R156.reuse, R146, R24 ;  /* 0x000000929c18723c */ /* 0x040ff00000001818 */
[C---:B------:R-:W-:Y:S08]  /*6070*/  HMMA.16816.F32 R28, R156.reuse, R152, R28 ;  /* 0x000000989c1c723c */ /* 0x040ff0000000181c */
[----:B------:R-:W-:Y:S08]  /*6080*/  HMMA.16816.F32 R32, R156, R154, R32 ;  /* 0x0000009a9c20723c */ /* 0x000ff00000001820 */
[C---:B----4-:R-:W-:Y:S08]  /*6090*/  HMMA.16816.F32 R4, R168.reuse, R176, R4 ;  /* 0x000000b0a804723c */ /* 0x050ff00000001804 */
[C---:B------:R-:W-:Y:S08]  /*60a0*/  HMMA.16816.F32 R8, R168.reuse, R178, R8 ;  /* 0x000000b2a808723c */ /* 0x040ff00000001808 */
[C---:B-1----:R-:W-:Y:S08]  /*60b0*/  HMMA.16816.F32 R12, R168.reuse, R100, R12 ;  /* 0x00000064a80c723c */ /* 0x042ff0000000180c */
[C---:B------:R-:W-:Y:S04]  /*60c0*/  HMMA.16816.F32 R16, R168.reuse, R102, R16 ;  /* 0x00000066a810723c */ /* 0x040fe80000001810 */
[----:B------:R-:W-:Y:S03]  /*60d0*/  FMUL.FTZ R2, R4, c[0x0][0x320] ;  /* 0x0000c80004027a20 */ /* 0x000fe60000410000 */
[----:B------:R-:W-:Y:S01]  /*60e0*/  IADD3 R102, R194, R184, RZ ;  /* 0x000000b8c2667210 */ /* 0x000fe20007ffe0ff */
[----:B------:R1:W-:Y:S01]  /*60f0*/  MUFU.TANH R143, R2 ;  /* 0x00000002008f7308 */ /* 0x0003e20000002400 */
[----:B------:R-:W-:Y:S03]  /*6100*/  FMUL.FTZ R11, R11, c[0x0][0x320] ;  /* 0x0000c8000b0b7a20 */ /* 0x000fe60000410000 */
[----:B------:R-:W-:Y:S06]  /*6110*/  IADD3 R103, R191, R102, RZ ;  /* 0x00000066bf677210 */ /* 0x000fec0007ffe0ff */
        /* <DEDUP_REMOVED lines=12> */
[----:B---3--:R-:W-:Y:S04]  /*61e0*/  FMUL.FTZ R2, R9, c[0x0][0x320] ;  /* 0x0000c80009027a20 */ /* 0x008fe80000410000 */
[----:B------:R1:W-:Y:S04]  /*61f0*/  MUFU.TANH R136, R2 ;  /* 0x0000000200887308 */ /* 0x0003e80000002400 */
[----:B-1----:R-:W-:Y:S02]  /*6200*/  FMUL.FTZ R2, R10, c[0x0][0x320] ;  /* 0x0000c8000a027a20 */ /* 0x002fe40000410000 */
[----:B------:R-:W1:Y:S01]  /*6210*/  LDSM.16.M88.4 R8, [R182+0x5800] ;  /* 0x00580000b608783b */ /* 0x000e620000000200 */
[----:B------:R-:W-:Y:S04]  /*6220*/  DEPBAR.LE SB0, 0x2 ;  /* 0x000080800000791a */ /* 0x000fe80000000000 */
[----:B------:R3:W5:Y:S03]  /*6230*/  MUFU.TANH R137, R2 ;  /* 0x0000000200897308 */ /* 0x0007660000002400 */
[----:B------:R-:W-:Y:S01]  /*6240*/  BAR.SYNC.DEFER_BLOCKING 0x0 ;  /* 0x0000000000007b1d */ /* 0x000fe20000010000 */
[----:B---3--:R-:W-:Y:S02]  /*6250*/  FMUL.FTZ R2, R12, c[0x0][0x320] ;  /* 0x0000c8000c027a20 */ /* 0x008fe40000410000 */
[----:B------:R-:W-:Y:S04]  /*6260*/  FMUL.FTZ R12, R16, c[0x0][0x320] ;  /* 0x0000c800100c7a20 */ /* 0x000fe80000410000 */
[----:B------:R3:W-:Y:S01]  /*6270*/  MUFU.TANH R145, R2 ;  /* 0x0000000200917308 */ /* 0x0007e20000002400 */
[C---:B-1----:R-:W-:Y:S09]  /*6280*/  HMMA.16816.F32 R28, R168.reuse, R8, R28 ;  /* 0x00000008a81c723c */ /* 0x042ff2000000181c */
[----:B------:R-:W-:Y:S01]  /*6290*/  MUFU.TANH R146, R12 ;  /* 0x0000000c00927308 */ /* 0x000fe20000002400 */
[----:B------:R-:W-:Y:S03]  /*62a0*/  HMMA.16816.F32 R32, R168, R10, R32 ;  /* 0x0000000aa820723c */ /* 0x000fe60000001820 */
[----:B---3--:R-:W-:Y:S06]  /*62b0*/  FMUL.FTZ R2, R13, c[0x0][0x320] ;  /* 0x0000c8000d027a20 */ /* 0x008fec0000410000 */
[----:B------:R1:W-:Y:S05]  /*62c0*/  MUFU.TANH R147, R2 ;  /* 0x0000000200937308 */ /* 0x0003ea0000002400 */
[----:B------:R-:W-:Y:S05]  /*62d0*/  FMUL.FTZ R4, R31, c[0x0][0x320] ;  /* 0x0000c8001f047a20 */ /* 0x000fea0000410000 */
[----:B------:R2:W-:Y:S05]  /*62e0*/  MUFU.TANH R210, R4 ;  /* 0x0000000400d27308 */ /* 0x0005ea0000002400 */
[----:B------:R-:W-:Y:S05]  /*62f0*/  FMUL.FTZ R5, R32, c[0x0][0x320] ;  /* 0x0000c80020057a20 */ /* 0x000fea0000410000 */
        /* <DEDUP_REMOVED lines=13> */
[----:B------:R2:W-:Y:S01]  /*63d0*/  MUFU.TANH R207, R5 ;  /* 0x0000000500cf7308 */ /* 0x0005e20000002400 */
[----:B-1----:R-:W-:Y:S01]  /*63e0*/  FMUL.FTZ R2, R17, c[0x0][0x320] ;  /* 0x0000c80011027a20 */ /* 0x002fe20000410000 */
[----:B---3--:R-:W-:Y:S08]  /*63f0*/  FMNMX.FTZ R4, R151, R4, !PT ;  /* 0x0000000497047209 */ /* 0x008ff00007810000 */
[----:B------:R1:W-:Y:S01]  /*6400*/  MUFU.TANH R148, R2 ;  /* 0x0000000200947308 */ /* 0x0003e20000002400 */
[----:B--2---:R-:W-:Y:S09]  /*6410*/  FMUL.FTZ R5, R35, c[0x0][0x320] ;  /* 0x0000c80023057a20 */ /* 0x004ff20000410000 */
[----:B------:R-:W-:Y:S01]  /*6420*/  MUFU.TANH R209, R5 ;  /* 0x0000000500d17308 */ /* 0x000fe20000002400 */
[----:B-1----:R-:W-:Y:S09]  /*6430*/  FMUL.FTZ R2, R18, c[0x0][0x320] ;  /* 0x0000c80012027a20 */ /* 0x002ff20000410000 */
        /* <DEDUP_REMOVED lines=29> */
[----:B-1----:R-:W-:Y:S02]  /*6610*/  FMUL.FTZ R2, R30, c[0x0][0x320] ;  /* 0x0000c8001e027a20 */ /* 0x002fe40000410000 */
[----:B------:R-:W-:Y:S06]  /*6620*/  LDSM.16.MT88.4 R28, [R102] ;  /* 0x00000000661c783b */ /* 0x000fec0000004200 */
[----:B------:R1:W2:Y:S02]  /*6630*/  MUFU.TANH R208, R2 ;  /* 0x0000000200d07308 */ /* 0x0002a40000002400 */
[----:B-1----:R-:W-:Y:S02]  /*6640*/  FMNMX.FTZ R2, R143, R0, !PT ;  /* 0x000000008f027209 */ /* 0x002fe40007810000 */
[----:B--2---:R-:W-:Y:S02]  /*6650*/  FMNMX.FTZ R4, R208, R4, !PT ;  /* 0x00000004d0047209 */ /* 0x004fe40007810000 */
[----:B------:R-:W-:Y:S02]  /*6660*/  FMNMX.FTZ R2, R141, R2, !PT ;  /* 0x000000028d027209 */ /* 0x000fe40007810000 */
[----:B------:R-:W-:Y:S02]  /*6670*/  FMNMX.FTZ R4, R210, R4, !PT ;  /* 0x00000004d2047209 */ /* 0x000fe40007810000 */
[----:B------:R-:W-:Y:S02]  /*6680*/  FMNMX.FTZ R2, R139, R2, !PT ;  /* 0x000000028b027209 */ /* 0x000fe40007810000 */
[----:B------:R-:W-:Y:S02]  /*6690*/  FMNMX.FTZ R4, R207, R4, !PT ;  /* 0x00000004cf047209 */ /* 0x000fe40007810000 */
[----:B------:R-:W-:Y:S02]  /*66a0*/  FMNMX.FTZ R2, R136, R2, !PT ;  /* 0x0000000288027209 */ /* 0x000fe40007810000 */
[----:B------:R-:W-:Y:S02]  /*66b0*/  FMNMX.FTZ R4, R209, R4, !PT ;  /* 0x00000004d1047209 */ /* 0x000fe40007810000 */
[----:B------:R-:W-:Y:S03]  /*66c0*/  FMNMX.FTZ R2, R145, R2, !PT ;  /* 0x0000000291027209 */ /* 0x000fe60007810000 */
[----:B------:R-:W1:Y:S01]  /*66d0*/  SHFL.BFLY PT, R5, R4, 0x2, 0x1f ;  /* 0x0c401f0004057f89 */ /* 0x000e6200000e0000 */
[----:B------:R-:W-:Y:S04]  /*66e0*/  FMNMX.FTZ R2, R147, R2, !PT ;  /* 0x0000000293027209 */ /* 0x000fe80007810000 */
[----:B------:R-:W-:Y:S04]  /*66f0*/  FMNMX.FTZ R2, R146, R2, !PT ;  /* 0x0000000292027209 */ /* 0x000fe80007810000 */
[----:B------:R-:W-:Y:S04]  /*6700*/  FMNMX.FTZ R2, R148, R2, !PT ;  /* 0x0000000294027209 */ /* 0x000fe80007810000 */
[----:B------:R-:W-:Y:S04]  /*6710*/  FMNMX.FTZ R2, R153, R2, !PT ;  /* 0x0000000299027209 */ /* 0x000fe80007810000 */
[----:B------:R-:W-:Y:S04]  /*6720*/  FMNMX.FTZ R2, R155, R2, !PT ;  /* 0x000000029b027209 */ /* 0x000fe80007810000 */
[----:B------:R-:W-:Y:S02]  /*6730*/  FMNMX.FTZ R2, R154, R2, !PT ;  /* 0x000000029a027209 */ /* 0x000fe40007810000 */
[----:B-1----:R-:W-:Y:S02]  /*6740*/  FMNMX.FTZ R4, R4, R5, !PT ;  /* 0x0000000504047209 */ /* 0x002fe40007810000 */
[----:B------:R-:W-:Y:S03]  /*6750*/  FMNMX.FTZ R2, R157, R2, !PT ;  /* 0x000000029d027209 */ /* 0x000fe60007810000 */
[----:B------:R-:W1:Y:S01]  /*6760*/  SHFL.BFLY PT, R5, R4, 0x1, 0x1f ;  /* 0x0c201f0004057f89 */ /* 0x000e6200000e0000 */
[----:B------:R-:W-:Y:S04]  /*6770*/  FMNMX.FTZ R2, R162, R2, !PT ;  /* 0x00000002a2027209 */ /* 0x000fe80007810000 */
[----:B------:R-:W-:Y:S04]  /*6780*/  FMNMX.FTZ R2, R163, R2, !PT ;  /* 0x00000002a3027209 */ /* 0x000fe80007810000 */
[----:B------:R-:W-:Y:S04]  /*6790*/  FMNMX.FTZ R2, R205, R2, !PT ;  /* 0x00000002cd027209 */ /* 0x000fe80007810000 */
[----:B------:R-:W-:Y:S05]  /*67a0*/  FMNMX.FTZ R2, R204, R2, !PT ;  /* 0x00000002cc027209 */ /* 0x000fea0007810000 */
[----:B------:R-:W2:Y:S01]  /*67b0*/  SHFL.BFLY PT, R6, R2, 0x2, 0x1f ;  /* 0x0c401f0002067f89 */ /* 0x000ea200000e0000 */
[----:B-1----:R-:W-:Y:S02]  /*67c0*/  FMNMX.FTZ R100, R4, R5, !PT ;  /* 0x0000000504647209 */ /* 0x002fe40007810000 */
[----:B--2---:R-:W-:Y:S05]  /*67d0*/  FMNMX.FTZ R2, R2, R6, !PT ;  /* 0x0000000602027209 */ /* 0x004fea0007810000 */
[----:B------:R-:W1:Y:S02]  /*67e0*/  SHFL.BFLY PT, R6, R2, 0x1, 0x1f ;  /* 0x0c201f0002067f89 */ /* 0x000e6400000e0000 */
[----:B-1----:R-:W-:Y:S05]  /*67f0*/  FMNMX.FTZ R101, R2, R6, !PT ;  /* 0x0000000602657209 */ /* 0x002fea0007810000 */
[C---:B------:R-:W-:Y:S02]  /*6800*/  FADD.FTZ R0, -R101.reuse, R0 ;  /* 0x0000000065007221 */ /* 0x040fe40000010100 */
[----:B------:R-:W-:Y:S02]  /*6810*/  FMUL.FTZ R144, R101, c[0x0][0x2d0] ;  /* 0x0000b40065907a20 */ /* 0x000fe40000410000 */
[----:B------:R-:W-:Y:S04]  /*6820*/  FMUL.FTZ R0, R0, c[0x0][0x2d0] ;  /* 0x0000b40000007a20 */ /* 0x000fe80000410000 */
[----:B------:R1:W2:Y:S02]  /*6830*/  MUFU.EX2 R2, R0 ;  /* 0x0000000000027308 */ /* 0x0002a40000000800 */
[----:B-1----:R-:W-:Y:S02]  /*6840*/  FADD.FTZ R0, -R100, R3 ;  /* 0x0000000364007221 */ /* 0x002fe40000010100 */
[--C-:B------:R-:W-:Y:S02]  /*6850*/  FFMA.FTZ R3, R143, c[0x0][0x2d0], -R144.reuse ;  /* 0x0000b4008f037a23 */ /* 0x100fe40000010890 */
[----:B------:R-:W-:Y:S04]  /*6860*/  FMUL.FTZ R0, R0, c[0x0][0x2d0] ;  /* 0x0000b40000007a20 */ /* 0x000fe80000410000 */
[----:B------:R1:W-:Y:S01]  /*6870*/  MUFU.EX2 R201, R3 ;  /* 0x0000000300c97308 */ /* 0x0003e20000000800 */
[C---:B--2---:R-:W-:Y:S02]  /*6880*/  FMUL.FTZ R5, R2.reuse, R105 ;  /* 0x0000006902057220 */ /* 0x044fe40000410000 */
        /* <DEDUP_REMOVED lines=13> */
[----:B------:R-:W-:Y:S02]  /*6960*/  FMUL.FTZ R141, R100, c[0x0][0x2d0] ;  /* 0x0000b400648d7a20 */ /* 0x000fe40000410000 */
[----:B------:R1:W-:Y:S01]  /*6970*/  MUFU.EX2 R200, R3 ;  /* 0x0000000300c87308 */ /* 0x0003e20000000800 */
[----:B------:R-:W-:Y:S02]  /*6980*/  FMUL.FTZ R41, R2, R41 ;  /* 0x0000002902297220 */ /* 0x000fe40000410000 */
[--C-:B------:R-:W-:Y:S02]  /*6990*/  FFMA.FTZ R4, R137, c[0x0][0x2d0], -R141.reuse ;  /* 0x0000b40089047a23 */ /* 0x100fe4000001088d */
[C---:B--2---:R-:W-:Y:S02]  /*69a0*/  FMUL.FTZ R6, R0.reuse, R106 ;  /* 0x0000006a00067220 */ /* 0x044fe40000410000 */
[C---:B------:R-:W-:Y:S02]  /*69b0*/  FMUL.FTZ R7, R0.reuse, R107 ;  /* 0x0000006b00077220 */ /* 0x040fe40000410000 */
[C---:B------:R-:W-:Y:S01]  /*69c0*/  FMUL.FTZ R10, R0.reuse, R110 ;  /* 0x0000006e000a7220 */ /* 0x040fe20000410000 */
[----:B------:R2:W-:Y:S01]  /*69d0*/  MUFU.EX2 R183, R4 ;  /* 0x0000000400b77308 */ /* 0x0005e20000000800 */
[C---:B------:R-:W-:Y:S02]  /*69e0*/  FMUL.FTZ R11, R0.reuse, R111 ;  /* 0x0000006f000b7220 */ /* 0x040fe40000410000 */
[C---:B------:R-:W-:Y:S01]  /*69f0*/  FMUL.FTZ R18, R0.reuse, R118 ;  /* 0x0000007600127220 */ /* 0x040fe20000410000 */
[----:B------:R-:W-:Y:S01]  /*6a00*/  LDSM.16.MT88.4 R108, [R103] ;  /* 0x00000000676c783b */ /* 0x000fe20000004200 */
[C---:B------:R-:W-:Y:S02]  /*6a10*/  FMUL.FTZ R19, R0.reuse, R119 ;  /* 0x0000007700137220 */ /* 0x040fe40000410000 */
[C---:B------:R-:W-:Y:S02]  /*6a20*/  FMUL.FTZ R26, R0.reuse, R126 ;  /* 0x0000007e001a7220 */ /* 0x040fe40000410000 */
[C---:B------:R-:W-:Y:S02]  /*6a30*/  FMUL.FTZ R27, R0.reuse, R127 ;  /* 0x0000007f001b7220 */ /* 0x040fe40000410000 */
[C---:B------:R-:W-:Y:S01]  /*6a40*/  FMUL.FTZ R34, R0.reuse, R134 ;  /* 0x0000008600227220 */ /* 0x040fe20000410000 */
[----:B------:R-:W-:Y:S01]  /*6a50*/  LDSM.16.MT88.4 R124, [R103+0x800] ;  /* 0x00080000677c783b */ /* 0x000fe20000004200 */
[C---:B------:R-:W-:Y:S02]  /*6a60*/  FMUL.FTZ R35, R0.reuse, R135 ;  /* 0x0000008700237220 */ /* 0x040fe40000410000 */
[--C-:B-1----:R-:W-:Y:S02]  /*6a70*/  FFMA.FTZ R3, R139, c[0x0][0x2d0], -R144.reuse ;  /* 0x0000b4008b037a23 */ /* 0x102fe40000010890 */
[C---:B------:R-:W-:Y:S02]  /*6a80*/  FMUL.FTZ R38, R0.reuse, R38 ;  /* 0x0000002600267220 */ /* 0x040fe40000410000 */
[----:B------:R1:W-:Y:S01]  /*6a90*/  MUFU.EX2 R202, R3 ;  /* 0x0000000300ca7308 */ /* 0x0003e20000000800 */
[C---:B------:R-:W-:Y:S02]  /*6aa0*/  FMUL.FTZ R39, R0.reuse, R39 ;  /* 0x0000002700277220 */ /* 0x040fe40000410000 */
[----:B------:R-:W-:Y:S02]  /*6ab0*/  FMUL.FTZ R42, R0, R42 ;  /* 0x0000002a002a7220 */ /* 0x000fe40000410000 */
[--C-:B--2---:R-:W-:Y:S02]  /*6ac0*/  FFMA.FTZ R4, R138, c[0x0][0x2d0], -R141.reuse ;  /* 0x0000b4008a047a23 */ /* 0x104fe4000001088d */
[----:B------:R-:W-:Y:S02]  /*6ad0*/  FMUL.FTZ R43, R0, R43 ;  /* 0x0000002b002b7220 */ /* 0x000fe40000410000 */
[C---:B------:R-:W-:Y:S01]  /*6ae0*/  FMUL.FTZ R44, R2.reuse, R44 ;  /* 0x0000002c022c7220 */ /* 0x040fe20000410000 */
[----:B------:R-:W2:Y:S01]  /*6af0*/  MUFU.EX2 R199, R4 ;  /* 0x0000000400c77308 */ /* 0x000ea20000000800 */
[----:B------:R-:W-:Y:S02]  /*6b00*/  FMUL.FTZ R45, R2, R45 ;  /* 0x0000002d022d7220 */ /* 0x000fe40000410000 */
[C---:B------:R-:W-:Y:S02]  /*6b10*/  FMUL.FTZ R46, R0.reuse, R46 ;  /* 0x0000002e002e7220 */ /* 0x040fe40000410000 */
[----:B------:R-:W-:Y:S02]  /*6b20*/  FMUL.FTZ R47, R0, R47 ;  /* 0x0000002f002f7220 */ /* 0x000fe40000410000 */
[C---:B------:R-:W-:Y:S02]  /*6b30*/  FMUL.FTZ R48, R2.reuse, R48 ;  /* 0x0000003002307220 */ /* 0x040fe40000410000 */
[----:B------:R-:W-:Y:S02]  /*6b40*/  FMUL.FTZ R49, R2, R49 ;  /* 0x0000003102317220 */ /* 0x000fe40000410000 */
[C---:B------:R-:W-:Y:S02]  /*6b50*/  FMUL.FTZ R50, R0.reuse, R50 ;  /* 0x0000003200327220 */ /* 0x040fe40000410000 */
[----:B------:R-:W-:Y:S02]  /*6b60*/  FMUL.FTZ R51, R0, R51 ;  /* 0x0000003300337220 */ /* 0x000fe40000410000 */
[----:B-1----:R-:W-:Y:S02]  /*6b70*/  FFMA.FTZ R3, R136, c[0x0][0x2d0], -R144 ;  /* 0x0000b40088037a23 */ /* 0x002fe40000010890 */
[C---:B------:R-:W-:Y:S01]  /*6b80*/  FMUL.FTZ R52, R2.reuse, R52 ;  /* 0x0000003402347220 */ /* 0x040fe20000410000 */
[----:B------:R-:W-:Y:S01]  /*6b90*/  LDSM.16.MT88.4 R136, [R102+0x2800] ;  /* 0x002800006688783b */ /* 0x000fe20000004200 */
[----:B------:R1:W3:Y:S01]  /*6ba0*/  MUFU.EX2 R203, R3 ;  /* 0x0000000300cb7308 */ /* 0x0002e20000000800 */
[----:B------:R-:W-:Y:S02]  /*6bb0*/  FMUL.FTZ R53, R2, R53 ;  /* 0x0000003502357220 */ /* 0x000fe40000410000 */
[----:B------:R-:W-:Y:S01]  /*6bc0*/  FMUL.FTZ R54, R0, R54 ;  /* 0x0000003600367220 */ /* 0x000fe20000410000 */
[----:B--2---:R-:W-:Y:S01]  /*6bd0*/  F2FP.PACK_AB R107, R199, R183 ;  /* 0x000000b7c76b723e */ /* 0x004fe200000000ff */
[----:B------:R-:W-:Y:S01]  /*6be0*/  FMUL.FTZ R4, R2, R104 ;  /* 0x0000006802047220 */ /* 0x000fe20000410000 */
        /* <DEDUP_REMOVED lines=8> */
[----:B------:R-:W-:Y:S02]  /*6c70*/  FMUL.FTZ R62, R0, R62 ;  /* 0x0000003e003e7220 */ /* 0x000fe40000410000 */
[--C-:B-1----:R-:W-:Y:S01]  /*6c80*/  FFMA.FTZ R3, R142, c[0x0][0x2d0], -R141.reuse ;  /* 0x0000b4008e037a23 */ /* 0x102fe2000001088d */
[----:B---3--:R-:W-:Y:S01]  /*6c90*/  F2FP.PACK_AB R106, R203, R202 ;  /* 0x000000cacb6a723e */ /* 0x008fe200000000ff */
[----:B------:R-:W-:Y:S02]  /*6ca0*/  FMUL.FTZ R63, R0, R63 ;  /* 0x0000003f003f7220 */ /* 0x000fe40000410000 */
[----:B------:R1:W-:Y:S01]  /*6cb0*/  MUFU.EX2 R182, R3 ;  /* 0x0000000300b67308 */ /* 0x0003e20000000800 */
        /* <DEDUP_REMOVED lines=12> */
[--C-:B-1----:R-:W-:Y:S02]  /*6d80*/  FFMA.FTZ R3, R140, c[0x0][0x2d0], -R141.reuse ;  /* 0x0000b4008c037a23 */ /* 0x102fe4000001088d */
[C---:B------:R-:W-:Y:S02]  /*6d90*/  FMUL.FTZ R76, R2.reuse, R76 ;  /* 0x0000004c024c7220 */ /* 0x040fe40000410000 */
[----:B------:R1:W2:Y:S01]  /*6da0*/  MUFU.EX2 R181, R3 ;  /* 0x0000000300b57308 */ /* 0x0002a20000000800 */
        /* <DEDUP_REMOVED lines=11> */
[C---:B------:R-:W-:Y:S01]  /*6e60*/  FMUL.FTZ R88, R2.reuse, R88 ;  /* 0x0000005802587220 */ /* 0x040fe20000410000 */
[----:B-1----:R-:W-:Y:S01]  /*6e70*/  IADD3 R3, R193, R184, RZ ;  /* 0x000000b8c1037210 */ /* 0x002fe20007ffe0ff */
[----:B------:R-:W-:Y:S01]  /*6e80*/  FMUL.FTZ R89, R2, R89 ;  /* 0x0000005902597220 */ /* 0x000fe20000410000 */
[----:B--2---:R-:W-:Y:S01]  /*6e90*/  F2FP.PACK_AB R105, R181, R182 ;  /* 0x000000b6b569723e */ /* 0x004fe200000000ff */
[C---:B------:R-:W-:Y:S01]  /*6ea0*/  FMUL.FTZ R90, R0.reuse, R90 ;  /* 0x0000005a005a7220 */ /* 0x040fe20000410000 */
[----:B------:R-:W-:Y:S01]  /*6eb0*/  IADD3 R156, R191, R3, RZ ;  /* 0x00000003bf9c7210 */ /* 0x000fe20007ffe0ff */
[----:B------:R-:W1:Y:S01]  /*6ec0*/  LDSM.16.MT88.4 R12, [R3] ;  /* 0x00000000030c783b */ /* 0x000e620000004200 */
[----:B------:R-:W-:Y:S02]  /*6ed0*/  FMUL.FTZ R91, R0, R91 ;  /* 0x0000005b005b7220 */ /* 0x000fe40000410000 */
[C---:B------:R-:W-:Y:S02]  /*6ee0*/  FMUL.FTZ R92, R2.reuse, R92 ;  /* 0x0000005c025c7220 */ /* 0x040fe40000410000 */
[----:B------:R-:W-:Y:S02]  /*6ef0*/  FMUL.FTZ R93, R2, R93 ;  /* 0x0000005d025d7220 */ /* 0x000fe40000410000 */
[C---:B------:R-:W-:Y:S01]  /*6f00*/  FMUL.FTZ R94, R0.reuse, R94 ;  /* 0x0000005e005e7220 */ /* 0x040fe20000410000 */
[----:B------:R-:W2:Y:S01]  /*6f10*/  LDSM.16.MT88.4 R20, [R156] ;  /* 0x000000009c14783b */ /* 0x000ea20000004200 */
[----:B------:R-:W-:Y:S02]  /*6f20*/  FMUL.FTZ R95, R0, R95 ;  /* 0x0000005f005f7220 */ /* 0x000fe40000410000 */
[C---:B------:R-:W-:Y:S02]  /*6f30*/  FMUL.FTZ R96, R2.reuse, R96 ;  /* 0x0000006002607220 */ /* 0x040fe40000410000 */
[----:B------:R-:W-:Y:S02]  /*6f40*/  FMUL.FTZ R97, R2, R97 ;  /* 0x0000006102617220 */ /* 0x000fe40000410000 */
[C---:B------:R-:W-:Y:S01]  /*6f50*/  FMUL.FTZ R98, R0.reuse, R98 ;  /* 0x0000006200627220 */ /* 0x040fe20000410000 */
[----:B------:R-:W-:Y:S01]  /*6f60*/  LDSM.16.MT88.4 R116, [R156+0x2000] ;  /* 0x002000009c74783b */ /* 0x000fe20000004200 */
[----:B------:R-:W-:Y:S07]  /*6f70*/  FMUL.FTZ R99, R0, R99 ;  /* 0x0000006300637220 */ /* 0x000fee0000410000 */
[----:B------:R-:W-:Y:S01]  /*6f80*/  LDSM.16.MT88.4 R132, [R156+0x2800] ;  /* 0x002800009c84783b */ /* 0x000fe20000004200 */
[C---:B-1----:R-:W-:Y:S07]  /*6f90*/  HMMA.16816.F32 R4, R104.reuse, R12, R4 ;  /* 0x0000000c6804723c */ /* 0x042fee0000001804 */
[C---:B------:R-:W-:Y:S01]  /*6fa0*/  FMUL.FTZ R12, R2.reuse, R112 ;  /* 0x00000070020c7220 */ /* 0x040fe20000410000 */
[C---:B------:R-:W-:Y:S04]  /*6fb0*/  HMMA.16816.F32 R8, R104.reuse, R14, R8 ;  /* 0x0000000e6808723c */ /* 0x040fe80000001808 */
[----:B------:R-:W-:Y:S03]  /*6fc0*/  FMUL.FTZ R13, R2, R113 ;  /* 0x00000071020d7220 */ /* 0x000fe60000410000 */
[C---:B------:R-:W-:Y:S02]  /*6fd0*/  FMUL.FTZ R14, R0.reuse, R114 ;  /* 0x00000072000e7220 */ /* 0x040fe40000410000 */
[----:B------:R-:W-:Y:S02]  /*6fe0*/  FMUL.FTZ R15, R0, R115 ;  /* 0x00000073000f7220 */ /* 0x000fe40000410000 */
[----:B------:R-:W1:Y:S05]  /*6ff0*/  LDSM.16.MT88.4 R112, [R3+0x2000] ;  /* 0x002000000370783b */ /* 0x000e6a0000004200 */
[C---:B--2---:R-:W-:Y:S07]  /*7000*/  HMMA.16816.F32 R12, R104.reuse, R20, R12 ;  /* 0x00000014680c723c */ /* 0x044fee000000180c */
[C---:B------:R-:W-:Y:S01]  /*7010*/  FMUL.FTZ R21, R2.reuse, R121 ;  /* 0x0000007902157220 */ /* 0x040fe20000410000 */
[C---:B------:R-:W-:Y:S04]  /*7020*/  HMMA.16816.F32 R16, R104.reuse, R22, R16 ;  /* 0x000000166810723c */ /* 0x040fe80000001810 */
[----:B------:R-:W-:Y:S02]  /*7030*/  FMUL.FTZ R20, R2, R120 ;  /* 0x0000007802147220 */ /* 0x000fe40000410000 */
[----:B------:R-:W-:Y:S02]  /*7040*/  FFMA.FTZ R120, R152, c[0x0][0x2d0], -R141 ;  /* 0x0000b40098787a23 */ /* 0x000fe4000001088d */
[C---:B------:R-:W-:Y:S02]  /*7050*/  FMUL.FTZ R22, R0.reuse, R122 ;  /* 0x0000007a00167220 */ /* 0x040fe40000410000 */
[----:B------:R2:W-:Y:S02]  /*7060*/  MUFU.EX2 R173, R120 ;  /* 0x0000007800ad7308 */ /* 0x0005e40000000800 */
[----:B------:R-:W-:Y:S07]  /*7070*/  FMUL.FTZ R23, R0, R123 ;  /* 0x0000007b00177220 */ /* 0x000fee0000410000 */
[C---:B------:R-:W-:Y:S07]  /*7080*/  HMMA.16816.F32 R20, R104.reuse, R28, R20 ;  /* 0x0000001c6814723c */ /* 0x040fee0000001814 */
[C---:B------:R-:W-:Y:S01]  /*7090*/  FMUL.FTZ R28, R2.reuse, R128 ;  /* 0x00000080021c7220 */ /* 0x040fe20000410000 */
[C---:B------:R-:W-:Y:S04]  /*70a0*/  HMMA.16816.F32 R24, R104.reuse, R30, R24 ;  /* 0x0000001e6818723c */ /* 0x040fe80000001818 */
[C---:B------:R-:W-:Y:S02]  /*70b0*/  FMUL.FTZ R29, R2.reuse, R129 ;  /* 0x00000081021d7220 */ /* 0x040fe40000410000 */
[----:B------:R-:W-:Y:S01]  /*70c0*/  FFMA.FTZ R2, R2, R213, R201 ;  /* 0x000000d502027223 */ /* 0x000fe200000100c9 */
[----:B--2---:R-:W-:Y:S01]  /*70d0*/  LDSM.16.MT88.4 R120, [R102+0x800] ;  /* 0x000800006678783b */ /* 0x004fe20000004200 */
[C---:B------:R-:W-:Y:S04]  /*70e0*/  FMUL.FTZ R30, R0.reuse, R130 ;  /* 0x00000082001e7220 */ /* 0x040fe80000410000 */
[C---:B------:R-:W-:Y:S02]  /*70f0*/  FMUL.FTZ R31, R0.reuse, R131 ;  /* 0x00000083001f7220 */ /* 0x040fe40000410000 */
[----:B------:R-:W-:Y:S01]  /*7100*/  FFMA.FTZ R0, R0, R214, R182 ;  /* 0x000000d600007223 */ /* 0x000fe200000100b6 */
[----:B------:R-:W-:Y:S01]  /*7110*/  LDSM.16.MT88.4 R128, [R3+0x2800] ;  /* 0x002800000380783b */ /* 0x000fe20000004200 */
[----:B------:R-:W-:Y:S03]  /*7120*/  FADD.FTZ R2, R200, R2 ;  /* 0x00000002c8027221 */ /* 0x000fe60000010000 */
[C---:B------:R-:W-:Y:S03]  /*7130*/  HMMA.16816.F32 R28, R104.reuse, R108, R28 ;  /* 0x0000006c681c723c */ /* 0x040fe6000000181c */
[----:B------:R-:W-:Y:S05]  /*7140*/  FADD.FTZ R2, R202, R2 ;  /* 0x00000002ca027221 */ /* 0x000fea0000010000 */
        /* <DEDUP_REMOVED lines=8> */
[C---:B--2---:R-:W-:Y:S07]  /*71d0*/  HMMA.16816.F32 R52, R104.reuse, R108, R52 ;  /* 0x0000006c6834723c */ /* 0x044fee0000001834 */
[--C-:B------:R-:W-:Y:S01]  /*71e0*/  FFMA.FTZ R108, R145, c[0x0][0x2d0], -R144.reuse ;  /* 0x0000b400916c7a23 */ /* 0x100fe20000010890 */
[C---:B------:R-:W-:Y:S03]  /*71f0*/  HMMA.16816.F32 R56, R104.reuse, R110, R56 ;  /* 0x0000006e6838723c */ /* 0x040fe60000001838 */
[----:B------:R2:W-:Y:S05]  /*7200*/  MUFU.EX2 R180, R108 ;  /* 0x0000006c00b47308 */ /* 0x0005ea0000000800 */
[C---:B-1----:R-:W-:Y:S07]  /*7210*/  HMMA.16816.F32 R60, R104.reuse, R112, R60 ;  /* 0x00000070683c723c */ /* 0x042fee000000183c */
[--C-:B------:R-:W-:Y:S01]  /*7220*/  FFMA.FTZ R112, R147, c[0x0][0x2d0], -R144.reuse ;  /* 0x0000b40093707a23 */ /* 0x100fe20000010890 */
[C---:B------:R-:W-:Y:S03]  /*7230*/  HMMA.16816.F32 R64, R104.reuse, R114, R64 ;  /* 0x000000726840723c */ /* 0x040fe60000001840 */
[----:B------:R1:W4:Y:S05]  /*7240*/  MUFU.EX2 R178, R112 ;  /* 0x0000007000b27308 */ /* 0x00032a0000000800 */
[C---:B---3--:R-:W-:Y:S01]  /*7250*/  HMMA.16816.F32 R68, R104.reuse, R116, R68 ;  /* 0x000000746844723c */ /* 0x048fe20000001844 */
[----:B--2---:R-:W2:Y:S06]  /*7260*/  LDSM.16.MT88.4 R108, [R156+0x4000] ;  /* 0x004000009c6c783b */ /* 0x004eac0000004200 */
[--C-:B------:R-:W-:Y:S01]  /*7270*/  FFMA.FTZ R116, R148, c[0x0][0x2d0], -R144.reuse ;  /* 0x0000b40094747a23 */ /* 0x100fe20000010890 */
[C---:B------:R-:W-:Y:S03]  /*7280*/  HMMA.16816.F32 R72, R104.reuse, R118, R72 ;  /* 0x000000766848723c */ /* 0x040fe60000001848 */
[----:B------:R3:W-:Y:S01]  /*7290*/  MUFU.EX2 R177, R116 ;  /* 0x0000007400b17308 */ /* 0x0007e20000000800 */
[--C-:B-1----:R-:W-:Y:S09]  /*72a0*/  FFMA.FTZ R112, R146, c[0x0][0x2d0], -R144.reuse ;  /* 0x0000b40092707a23 */ /* 0x102ff20000010890 */
[----:B------:R1:W5:Y:S01]  /*72b0*/  MUFU.EX2 R179, R112 ;  /* 0x0000007000b37308 */ /* 0x0003620000000800 */
[--C-:B---3--:R-:W-:Y:S09]  /*72c0*/  FFMA.FTZ R116, R149, c[0x0][0x2d0], -R141.reuse ;  /* 0x0000b40095747a23 */ /* 0x108ff2000001088d */
[----:B------:R3:W-:Y:S01]  /*72d0*/  MUFU.EX2 R175, R116 ;  /* 0x0000007400af7308 */ /* 0x0007e20000000800 */
[C---:B--2---:R-:W-:Y:S01]  /*72e0*/  HMMA.16816.F32 R76, R104.reuse, R108, R76 ;  /* 0x0000006c684c723c */ /* 0x044fe2000000184c */
[----:B-1----:R-:W1:Y:S06]  /*72f0*/  LDSM.16.MT88.4 R112, [R102+0x4000] ;  /* 0x004000006670783b */ /* 0x002e6c0000004200 */
[--C-:B------:R-:W-:Y:S01]  /*7300*/  FFMA.FTZ R108, R151, c[0x0][0x2d0], -R141.reuse ;  /* 0x0000b400976c7a23 */ /* 0x100fe2000001088d */
[C---:B------:R-:W-:Y:S03]  /*7310*/  HMMA.16816.F32 R80, R104.reuse, R110, R80 ;  /* 0x0000006e6850723c */ /* 0x040fe60000001850 */
[----:B------:R2:W1:Y:S01]  /*7320*/  MUFU.EX2 R176, R108 ;  /* 0x0000006c00b07308 */ /* 0x0004620000000800 */
[----:B---3--:R-:W3:Y:S01]  /*7330*/  LDSM.16.MT88.4 R116, [R103+0x4000] ;  /* 0x004000006774783b */ /* 0x008ee20000004200 */
[--C-:B--2---:R-:W-:Y:S07]  /*7340*/  FFMA.FTZ R108, R150, c[0x0][0x2d0], -R141.reuse ;  /* 0x0000b400966c7a23 */ /* 0x104fee000001088d */
[----:B------:R-:W-:Y:S01]  /*7350*/  LDSM.16.MT88.4 R148, [R102+0x3800] ;  /* 0x003800006694783b */ /* 0x000fe20000004200 */
[----:B------:R2:W2:Y:S01]  /*7360*/  MUFU.EX2 R174, R108 ;  /* 0x0000006c00ae7308 */ /* 0x0004a20000000800 */
[C---:B-1----:R-:W-:Y:S08]  /*7370*/  HMMA.16816.F32 R84, R104.reuse, R112, R84 ;  /* 0x000000706854723c */ /* 0x042ff00000001854 */
[C---:B------:R-:W-:Y:S01]  /*7380*/  HMMA.16816.F32 R88, R104.reuse, R114, R88 ;  /* 0x000000726858723c */ /* 0x040fe20000001858 */
[----:B------:R-:W-:Y:S07]  /*7390*/  LDSM.16.MT88.4 R112, [R156+0x800] ;  /* 0x000800009c70783b */ /* 0x000fee0000004200 */
[C---:B---3--:R-:W-:Y:S01]  /*73a0*/  HMMA.16816.F32 R92, R104.reuse, R116, R92 ;  /* 0x00000074685c723c */ /* 0x048fe2000000185c */
[----:B--2---:R-:W1:Y:S07]  /*73b0*/  LDSM.16.MT88.4 R108, [R3+0x800] ;  /* 0x00080000036c783b */ /* 0x004e6e0000004200 */
[----:B------:R-:W-:Y:S01]  /*73c0*/  HMMA.16816.F32 R96, R104, R118, R96 ;  /* 0x000000766860723c */ /* 0x000fe20000001860 */
[----:B------:R-:W2:Y:S06]  /*73d0*/  LDSM.16.MT88.4 R116, [R103+0x2800] ;  /* 0x002800006774783b */ /* 0x000eac0000004200 */
[----:B----4-:R-:W-:Y:S02]  /*73e0*/  F2FP.PACK_AB R104, R178, R180 ;  /* 0x000000b4b268723e */ /* 0x010fe400000000ff */
[----:B-----5:R-:W-:Y:S03]  /*73f0*/  F2FP.PACK_AB R106, R177, R179 ;  /* 0x000000b3b16a723e */ /* 0x020fe600000000ff */
        /* <DEDUP_REMOVED lines=8> */
[C---:B------:R-:W-:Y:S07]  /*7480*/  HMMA.16816.F32 R20, R104.reuse, R120, R20 ;  /* 0x000000786814723c */ /* 0x040fee0000001814 */
[--C-:B------:R-:W-:Y:S01]  /*7490*/  FFMA.FTZ R120, R153, c[0x0][0x2d0], -R144.reuse ;  /* 0x0000b40099787a23 */ /* 0x100fe20000010890 */
[C---:B------:R-:W-:Y:S03]  /*74a0*/  HMMA.16816.F32 R24, R104.reuse, R122, R24 ;  /* 0x0000007a6818723c */ /* 0x040fe60000001818 */
[----:B------:R4:W-:Y:S05]  /*74b0*/  MUFU.EX2 R169, R120 ;  /* 0x0000007800a97308 */ /* 0x0009ea0000000800 */
[C---:B------:R-:W-:Y:S08]  /*74c0*/  HMMA.16816.F32 R28, R104.reuse, R124, R28 ;  /* 0x0000007c681c723c */ /* 0x040ff0000000181c */
[C---:B------:R-:W-:Y:S01]  /*74d0*/  HMMA.16816.F32 R32, R104.reuse, R126, R32 ;  /* 0x0000007e6820723c */ /* 0x040fe20000001820 */
[----:B------:R-:W-:Y:S07]  /*74e0*/  LDSM.16.MT88.4 R124, [R103+0x1000] ;  /* 0x00100000677c783b */ /* 0x000fee0000004200 */
[C---:B------:R-:W-:Y:S04]  /*74f0*/  HMMA.16816.F32 R36, R104.reuse, R128, R36 ;  /* 0x000000806824723c */ /* 0x040fe80000001824 */
[--C-:B----4-:R-:W-:Y:S04]  /*7500*/  FFMA.FTZ R120, R155, c[0x0][0x2d0], -R144.reuse ;  /* 0x0000b4009b787a23 */ /* 0x110fe80000010890 */
[C---:B------:R-:W-:Y:S01]  /*7510*/  HMMA.16816.F32 R40, R104.reuse, R130, R40 ;  /* 0x000000826828723c */ /* 0x040fe20000001828 */
[----:B------:R-:W-:Y:S01]  /*7520*/  LDSM.16.MT88.4 R128, [R156+0x3000] ;  /* 0x003000009c80783b */ /* 0x000fe20000004200 */
[----:B------:R4:W5:Y:S06]  /*7530*/  MUFU.EX2 R172, R120 ;  /* 0x0000007800ac7308 */ /* 0x00096c0000000800 */
[C---:B------:R-:W-:Y:S08]  /*7540*/  HMMA.16816.F32 R44, R104.reuse, R132, R44 ;  /* 0x00000084682c723c */ /* 0x040ff0000000182c */
[C---:B------:R-:W-:Y:S01]  /*7550*/  HMMA.16816.F32 R48, R104.reuse, R134, R48 ;  /* 0x000000866830723c */ /* 0x040fe20000001830 */
[----:B------:R-:W-:Y:S07]  /*7560*/  LDSM.16.MT88.4 R132, [R103+0x1800] ;  /* 0x001800006784783b */ /* 0x000fee0000004200 */
[C---:B------:R-:W-:Y:S01]  /*7570*/  HMMA.16816.F32 R52, R104.reuse, R136, R52 ;  /* 0x000000886834723c */ /* 0x040fe20000001834 */
[----:B----4-:R-:W4:Y:S07]  /*7580*/  LDSM.16.MT88.4 R120, [R102+0x4800] ;  /* 0x004800006678783b */ /* 0x010f2e0000004200 */
[C---:B------:R-:W-:Y:S08]  /*7590*/  HMMA.16816.F32 R56, R104.reuse, R138, R56 ;  /* 0x0000008a6838723c */ /* 0x040ff00000001838 */
[C---:B--2---:R-:W-:Y:S07]  /*75a0*/  HMMA.16816.F32 R60, R104.reuse, R116, R60 ;  /* 0x00000074683c723c */ /* 0x044fee000000183c */
[--C-:B------:R-:W-:Y:S01]  /*75b0*/  FFMA.FTZ R116, R154, c[0x0][0x2d0], -R144.reuse ;  /* 0x0000b4009a747a23 */ /* 0x100fe20000010890 */
[C---:B------:R-:W-:Y:S01]  /*75c0*/  HMMA.16816.F32 R64, R104.reuse, R118, R64 ;  /* 0x000000766840723c */ /* 0x040fe20000001840 */
[----:B------:R-:W-:Y:S02]  /*75d0*/  LDSM.16.MT88.4 R152, [R103+0x3800] ;  /* 0x003800006798783b */ /* 0x000fe40000004200 */
[----:B------:R2:W-:Y:S05]  /*75e0*/  MUFU.EX2 R171, R116 ;  /* 0x0000007400ab7308 */ /* 0x0005ea0000000800 */
[C---:B-1----:R-:W-:Y:S07]  /*75f0*/  HMMA.16816.F32 R68, R104.reuse, R108, R68 ;  /* 0x0000006c6844723c */ /* 0x042fee0000001844 */
[--C-:B------:R-:W-:Y:S01]  /*7600*/  FFMA.FTZ R108, R159, c[0x0][0x2d0], -R141.reuse ;  /* 0x0000b4009f6c7a23 */ /* 0x100fe2000001088d */
[C---:B------:R-:W-:Y:S03]  /*7610*/  HMMA.16816.F32 R72, R104.reuse, R110, R72 ;  /* 0x0000006e6848723c */ /* 0x040fe60000001848 */
[----:B------:R1:W-:Y:S05]  /*7620*/  MUFU.EX2 R168, R108 ;  /* 0x0000006c00a87308 */ /* 0x0003ea0000000800 */
[C---:B---3--:R-:W-:Y:S04]  /*7630*/  HMMA.16816.F32 R76, R104.reuse, R112, R76 ;  /* 0x00000070684c723c */ /* 0x048fe8000000184c */
[--C-:B--2---:R-:W-:Y:S03]  /*7640*/  FFMA.FTZ R116, R157, c[0x0][0x2d0], -R144.reuse ;  /* 0x0000b4009d747a23 */ /* 0x104fe60000010890 */
[--C-:B------:R-:W-:Y:S01]  /*7650*/  FFMA.FTZ R112, R161, c[0x0][0x2d0], -R141.reuse ;  /* 0x0000b400a1707a23 */ /* 0x100fe2000001088d */
[C---:B------:R-:W-:Y:S01]  /*7660*/  HMMA.16816.F32 R80, R104.reuse, R114, R80 ;  /* 0x000000726850723c */ /* 0x040fe20000001850 */
[----:B------:R2:W3:Y:S07]  /*7670*/  MUFU.EX2 R170, R116 ;  /* 0x0000007400aa7308 */ /* 0x0004ee0000000800 */
[C---:B----4-:R-:W-:Y:S03]  /*7680*/  HMMA.16816.F32 R84, R104.reuse, R120, R84 ;  /* 0x000000786854723c */ /* 0x050fe60000001854 */
[----:B------:R4:W-:Y:S01]  /*7690*/  MUFU.EX2 R165, R112 ;  /* 0x0000007000a57308 */ /* 0x0009e20000000800 */
[--C-:B-1----:R-:W-:Y:S04]  /*76a0*/  FFMA.FTZ R108, R160, c[0x0][0x2d0], -R141.reuse ;  /* 0x0000b400a06c7a23 */ /* 0x102fe8000001088d */
[C---:B------:R-:W-:Y:S01]  /*76b0*/  HMMA.16816.F32 R88, R104.reuse, R122, R88 ;  /* 0x0000007a6858723c */ /* 0x040fe20000001858 */
[----:B------:R-:W-:Y:S04]  /*76c0*/  LDSM.16.MT88.4 R120, [R102+0x1000] ;  /* 0x001000006678783b */ /* 0x000fe80000004200 */
[----:B------:R1:W1:Y:S04]  /*76d0*/  MUFU.EX2 R167, R108 ;  /* 0x0000006c00a77308 */ /* 0x0002680000000800 */
[----:B--2---:R-:W2:Y:S08]  /*76e0*/  LDSM.16.MT88.4 R116, [R103+0x4800] ;  /* 0x004800006774783b */ /* 0x004eb00000004200 */
[----:B----4-:R-:W-:Y:S01]  /*76f0*/  LDSM.16.MT88.4 R112, [R156+0x1000] ;  /* 0x001000009c70783b */ /* 0x010fe20000004200 */
[--C-:B-1----:R-:W-:Y:S04]  /*7700*/  FFMA.FTZ R108, R158, c[0x0][0x2d0], -R141.reuse ;  /* 0x0000b4009e6c7a23 */ /* 0x102fe8000001088d */
[----:B------:R1:W4:Y:S01]  /*7710*/  MUFU.EX2 R166, R108 ;  /* 0x0000006c00a67308 */ /* 0x0003220000000800 */
[C---:B--2---:R-:W-:Y:S08]  /*7720*/  HMMA.16816.F32 R92, R104.reuse, R116, R92 ;  /* 0x00000074685c723c */ /* 0x044ff0000000185c */
[----:B------:R-:W-:Y:S01]  /*7730*/  HMMA.16816.F32 R96, R104, R118, R96 ;  /* 0x000000766860723c */ /* 0x000fe20000001860 */
[----:B-1----:R-:W1:Y:S06]  /*7740*/  LDSM.16.MT88.4 R108, [R3+0x1000] ;  /* 0x00100000036c783b */ /* 0x002e6c0000004200 */
[----:B-----5:R-:W-:Y:S02]  /*7750*/  F2FP.PACK_AB R104, R172, R169 ;  /* 0x000000a9ac68723e */ /* 0x020fe400000000ff */
[----:B---3--:R-:W-:Y:S01]  /*7760*/  F2FP.PACK_AB R106, R170, R171 ;  /* 0x000000abaa6a723e */ /* 0x008fe200000000ff */
[----:B------:R-:W2:Y:S02]  /*7770*/  LDSM.16.MT88.4 R116, [R3+0x3000] ;  /* 0x003000000374783b */ /* 0x000ea40000004200 */
[----:B------:R-:W-:Y:S02]  /*7780*/  F2FP.PACK_AB R105, R167, R168 ;  /* 0x000000a8a769723e */ /* 0x000fe400000000ff */
[----:B----4-:R-:W-:Y:S07]  /*7790*/  F2FP.PACK_AB R107, R165, R166 ;  /* 0x000000a6a56b723e */ /* 0x010fee00000000ff */
        /* <DEDUP_REMOVED lines=9> */
[C---:B------:R-:W-:Y:S07]  /*7830*/  HMMA.16816.F32 R28, R104.reuse, R124, R28 ;  /* 0x0000007c681c723c */ /* 0x040fee000000181c */
[--C-:B------:R-:W-:Y:S01]  /*7840*/  FFMA.FTZ R124, R162, c[0x0][0x2d0], -R144.reuse ;  /* 0x0000b400a27c7a23 */ /* 0x100fe20000010890 */
[C---:B------:R-:W-:Y:S03]  /*7850*/  HMMA.16816.F32 R32, R104.reuse, R126, R32 ;  /* 0x0000007e6820723c */ /* 0x040fe60000001820 */
[----:B------:R5:W-:Y:S05]  /*7860*/  MUFU.EX2 R164, R124 ;  /* 0x0000007c00a47308 */ /* 0x000bea0000000800 */
[C---:B--2---:R-:W-:Y:S08]  /*7870*/  HMMA.16816.F32 R36, R104.reuse, R116, R36 ;  /* 0x000000746824723c */ /* 0x044ff00000001824 */
[C---:B------:R-:W-:Y:S01]  /*7880*/  HMMA.16816.F32 R40, R104.reuse, R118, R40 ;  /* 0x000000766828723c */ /* 0x040fe20000001828 */
[----:B------:R-:W2:Y:S07]  /*7890*/  LDSM.16.MT88.4 R116, [R156+0x5000] ;  /* 0x005000009c74783b */ /* 0x000eae0000004200 */
[C---:B------:R-:W-:Y:S04]  /*78a0*/  HMMA.16816.F32 R44, R104.reuse, R128, R44 ;  /* 0x00000080682c723c */ /* 0x040fe8000000182c */
[--C-:B-----5:R-:W-:Y:S03]  /*78b0*/  FFMA.FTZ R124, R205, c[0x0][0x2d0], -R144.reuse ;  /* 0x0000b400cd7c7a23 */ /* 0x120fe60000010890 */
[--C-:B------:R-:W-:Y:S01]  /*78c0*/  FFMA.FTZ R128, R209, c[0x0][0x2d0], -R141.reuse ;  /* 0x0000b400d1807a23 */ /* 0x100fe2000001088d */
[C---:B------:R-:W-:Y:S01]  /*78d0*/  HMMA.16816.F32 R48, R104.reuse, R130, R48 ;  /* 0x000000826830723c */ /* 0x040fe20000001830 */
[----:B------:R5:W-:Y:S07]  /*78e0*/  MUFU.EX2 R162, R124 ;  /* 0x0000007c00a27308 */ /* 0x000bee0000000800 */
[C---:B-1----:R-:W-:Y:S03]  /*78f0*/  HMMA.16816.F32 R52, R104.reuse, R108, R52 ;  /* 0x0000006c6834723c */ /* 0x042fe60000001834 */
[----:B------:R-:W-:Y:S04]  /*7900*/  MUFU.EX2 R157, R128 ;  /* 0x00000080009d7308 */ /* 0x000fe80000000800 */
[--C-:B------:R-:W-:Y:S01]  /*7910*/  FFMA.FTZ R108, R163, c[0x0][0x2d0], -R144.reuse ;  /* 0x0000b400a36c7a23 */ /* 0x100fe20000010890 */
[C---:B------:R-:W-:Y:S05]  /*7920*/  HMMA.16816.F32 R56, R104.reuse, R110, R56 ;  /* 0x0000006e6838723c */ /* 0x040fea0000001838 */
[----:B------:R1:W1:Y:S03]  /*7930*/  MUFU.EX2 R163, R108 ;  /* 0x0000006c00a37308 */ /* 0x0002660000000800 */
[C---:B---3--:R-:W-:Y:S01]  /*7940*/  HMMA.16816.F32 R60, R104.reuse, R112, R60 ;  /* 0x00000070683c723c */ /* 0x048fe2000000183c */
[----:B-----5:R-:W-:Y:S06]  /*7950*/  LDSM.16.MT88.4 R124, [R102+0x1800] ;  /* 0x00180000667c783b */ /* 0x020fec0000004200 */
[----:B------:R-:W-:Y:S01]  /*7960*/  FFMA.FTZ R112, R204, c[0x0][0x2d0], -R144 ;  /* 0x0000b400cc707a23 */ /* 0x000fe20000010890 */
[C---:B------:R-:W-:Y:S01]  /*7970*/  HMMA.16816.F32 R64, R104.reuse, R114, R64 ;  /* 0x000000726840723c */ /* 0x040fe20000001840 */
[----:B------:R-:W-:Y:S02]  /*7980*/  LDSM.16.MT88.4 R144, [R156+0x3800] ;  /* 0x003800009c90783b */ /* 0x000fe40000004200 */
[----:B------:R3:W5:Y:S05]  /*7990*/  MUFU.EX2 R161, R112 ;  /* 0x0000007000a17308 */ /* 0x00076a0000000800 */
[C---:B----4-:R-:W-:Y:S01]  /*79a0*/  HMMA.16816.F32 R68, R104.reuse, R120, R68 ;  /* 0x000000786844723c */ /* 0x050fe20000001844 */
[----:B-1----:R-:W1:Y:S03]  /*79b0*/  LDSM.16.MT88.4 R108, [R102+0x5000] ;  /* 0x00500000666c783b */ /* 0x002e660000004200 */
[----:B------:R-:W-:Y:S03]  /*79c0*/  F2FP.PACK_AB R136, R163, R164 ;  /* 0x000000a4a388723e */ /* 0x000fe600000000ff */
[--C-:B------:R-:W-:Y:S01]  /*79d0*/  FFMA.FTZ R120, R208, c[0x0][0x2d0], -R141.reuse ;  /* 0x0000b400d0787a23 */ /* 0x100fe2000001088d */
[C---:B------:R-:W-:Y:S03]  /*79e0*/  HMMA.16816.F32 R72, R104.reuse, R122, R72 ;  /* 0x0000007a6848723c */ /* 0x040fe60000001848 */
[----:B------:R4:W-:Y:S05]  /*79f0*/  MUFU.EX2 R160, R120 ;  /* 0x0000007800a07308 */ /* 0x0009ea0000000800 */
[C---:B--2---:R-:W-:Y:S01]  /*7a00*/  HMMA.16816.F32 R76, R104.reuse, R116, R76 ;  /* 0x00000074684c723c */ /* 0x044fe2000000184c */
[----:B---3--:R-:W2:Y:S03]  /*7a10*/  LDSM.16.MT88.4 R112, [R103+0x5000] ;  /* 0x005000006770783b */ /* 0x008ea60000004200 */
[----:B-----5:R-:W-:Y:S03]  /*7a20*/  F2FP.PACK_AB R138, R161, R162 ;  /* 0x000000a2a18a723e */ /* 0x020fe600000000ff */
[--C-:B------:R-:W-:Y:S01]  /*7a30*/  FFMA.FTZ R116, R207, c[0x0][0x2d0], -R141.reuse ;  /* 0x0000b400cf747a23 */ /* 0x100fe2000001088d */
[C---:B------:R-:W-:Y:S03]  /*7a40*/  HMMA.16816.F32 R80, R104.reuse, R118, R80 ;  /* 0x000000766850723c */ /* 0x040fe60000001850 */
[----:B------:R3:W5:Y:S01]  /*7a50*/  MUFU.EX2 R158, R116 ;  /* 0x00000074009e7308 */ /* 0x0007620000000800 */
[----:B----4-:R-:W-:Y:S02]  /*7a60*/  FFMA.FTZ R120, R210, c[0x0][0x2d0], -R141 ;  /* 0x0000b400d2787a23 */ /* 0x010fe4000001088d */
[----:B------:R-:W-:Y:S07]  /*7a70*/  LDSM.16.MT88.4 R140, [R3+0x3800] ;  /* 0x00380000038c783b */ /* 0x000fee0000004200 */
[----:B------:R4:W4:Y:S01]  /*7a80*/  MUFU.EX2 R159, R120 ;  /* 0x00000078009f7308 */ /* 0x0009220000000800 */
[C---:B-1----:R-:W-:Y:S01]  /*7a90*/  HMMA.16816.F32 R84, R104.reuse, R108, R84 ;  /* 0x0000006c6854723c */ /* 0x042fe20000001854 */
[----:B---3--:R-:W1:Y:S02]  /*7aa0*/  LDSM.16.MT88.4 R116, [R3+0x1800] ;  /* 0x001800000374783b */ /* 0x008e640000004200 */
[----:B-----5:R-:W-:Y:S05]  /*7ab0*/  F2FP.PACK_AB R139, R157, R158 ;  /* 0x0000009e9d8b723e */ /* 0x020fea00000000ff */
[C---:B------:R-:W-:Y:S08]  /*7ac0*/  HMMA.16816.F32 R88, R104.reuse, R110, R88 ;  /* 0x0000006e6858723c */ /* 0x040ff00000001858 */
[C---:B--2---:R-:W-:Y:S01]  /*7ad0*/  HMMA.16816.F32 R92, R104.reuse, R112, R92 ;  /* 0x00000070685c723c */ /* 0x044fe2000000185c */
[----:B----4-:R-:W2:Y:S03]  /*7ae0*/  LDSM.16.MT88.4 R120, [R156+0x1800] ;  /* 0x001800009c78783b */ /* 0x010ea60000004200 */
[----:B------:R-:W-:Y:S04]  /*7af0*/  F2FP.PACK_AB R137, R159, R160 ;  /* 0x000000a09f89723e */ /* 0x000fe800000000ff */
[----:B------:R-:W-:Y:S08]  /*7b00*/  HMMA.16816.F32 R96, R104, R114, R96 ;  /* 0x000000726860723c */ /* 0x000ff00000001860 */
[C---:B-1----:R-:W-:Y:S01]  /*7b10*/  HMMA.16816.F32 R104, R136.reuse, R116, R4 ;  /* 0x000000748868723c */ /* 0x042fe20000001804 */
[----:B------:R1:W3:Y:S07]  /*7b20*/  LDSM.16.MT88.4 R4, [R3+0x5800] ;  /* 0x005800000304783b */ /* 0x0002ee0000004200 */
[C---:B------:R-:W-:Y:S01]  /*7b30*/  HMMA.16816.F32 R108, R136.reuse, R118, R8 ;  /* 0x00000076886c723c */ /* 0x040fe20000001808 */
[----:B------:R-:W4:Y:S07]  /*7b40*/  LDSM.16.MT88.4 R8, [R156+0x5800] ;  /* 0x005800009c08783b */ /* 0x000f2e0000004200 */
[C---:B--2---:R-:W-:Y:S01]  /*7b50*/  HMMA.16816.F32 R112, R136.reuse, R120, R12 ;  /* 0x000000788870723c */ /* 0x044fe2000000180c */
[----:B------:R-:W2:Y:S07]  /*7b60*/  LDSM.16.MT88.4 R12, [R102+0x5800] ;  /* 0x00580000660c783b */ /* 0x000eae0000004200 */
[C---:B------:R-:W-:Y:S04]  /*7b70*/  HMMA.16816.F32 R116, R136.reuse, R122, R16 ;  /* 0x0000007a8874723c */ /* 0x040fe80000001810 */
[----:B-1----:R-:W-:Y:S04]  /*7b80*/  IADD3 R3, R197, -0x2, RZ ;  /* 0xfffffffec5037810 */ /* 0x002fe80007ffe0ff */
[C---:B------:R-:W-:Y:S03]  /*7b90*/  HMMA.16816.F32 R120, R136.reuse, R124, R20 ;  /* 0x0000007c8878723c */ /* 0x040fe60000001814 */
[----:B------:R-:W-:Y:S05]  /*7ba0*/  ISETP.GE.AND P5, PT, R3, R206, PT ;  /* 0x000000ce0300720c */ /* 0x000fea0003fa6270 */
[C---:B------:R-:W-:Y:S08]  /*7bb0*/  HMMA.16816.F32 R124, R136.reuse, R126, R24 ;  /* 0x0000007e887c723c */ /* 0x040ff00000001818 */
[C---:B------:R-:W-:Y:S03]  /*7bc0*/  HMMA.16816.F32 R128, R136.reuse, R132, R28 ;  /* 0x000000848880723c */ /* 0x040fe6000000181c */
[----:B------:R-:W-:Y:S05]  /*7bd0*/  @P5 ISETP.GE.AND P2, PT, R215, c[0x0][0x1d4], PT ;  /* 0x00007500d7005a0c */ /* 0x000fea0003f46270 */
        /* <DEDUP_REMOVED lines=9> */
[C---:B---3--:R-:W-:Y:S07]  /*7c70*/  HMMA.16816.F32 R68, R136.reuse, R4, R68 ;  /* 0x000000048844723c */ /* 0x048fee0000001844 */
[----:B------:R-:W-:Y:S01]  /*7c80*/  FADD.FTZ R4, R181, R0 ;  /* 0x00000000b5047221 */ /* 0x000fe20000010000 */
[C---:B------:R-:W-:Y:S04]  /*7c90*/  HMMA.16816.F32 R72, R136.reuse, R6, R72 ;  /* 0x000000068848723c */ /* 0x040fe80000001848 */
[----:B------:R-:W-:Y:S01]  /*7ca0*/  @P5 SHF.R.S32.HI R0, RZ, 0x1f, R3 ;  /* 0x0000001fff005819 */ /* 0x000fe20000011403 */
[----:B------:R-:W-:Y:S02]  /*7cb0*/  FADD.FTZ R16, R183, R4 ;  /* 0x00000004b7107221 */ /* 0x000fe40000010000 */
[----:B------:R-:W-:Y:S01]  /*7cc0*/  FADD.FTZ R4, R203, R2 ;  /* 0x00000002cb047221 */ /* 0x000fe20000010000 */
[C---:B----4-:R-:W-:Y:S04]  /*7cd0*/  HMMA.16816.F32 R76, R136.reuse, R8, R76 ;  /* 0x00000008884c723c */ /* 0x050fe8000000184c */
[----:B------:R-:W-:Y:S02]  /*7ce0*/  @P5 IMAD R5, R0, c[0x0][0x1e0], RZ ;  /* 0x0000780000055a24 */ /* 0x000fe400078e02ff */
[----:B------:R-:W-:Y:S02]  /*7cf0*/  FADD.FTZ R0, R199, R16 ;  /* 0x00000010c7007221 */ /* 0x000fe40000010000 */
[C---:B------:R-:W-:Y:S01]  /*7d00*/  @P5 IMAD R5, R3.reuse, c[0x0][0x1e4], R5 ;  /* 0x0000790003055a24 */ /* 0x040fe200078e0205 */
[C---:B------:R-:W-:Y:S03]  /*7d10*/  HMMA.16816.F32 R80, R136.reuse, R10, R80 ;  /* 0x0000000a8850723c */ /* 0x040fe60000001850 */
[----:B------:R-:W-:Y:S04]  /*7d20*/  @P5 IMAD.WIDE.U32 R2, R3, c[0x0][0x1e0], RZ ;  /* 0x0000780003025a25 */ /* 0x000fe800078e00ff */
[----:B------:R-:W-:Y:S01]  /*7d30*/  FADD.FTZ R16, R175, R0 ;  /* 0x00000000af107221 */ /* 0x000fe20000010000 */
[----:B------:R-:W-:Y:S01]  /*7d40*/  @P5 IADD3 R3, R3, R5, RZ ;  /* 0x0000000503035210 */ /* 0x000fe20007ffe0ff */
[----:B------:R-:W-:Y:S01]  /*7d50*/  FADD.FTZ R4, R180, R4 ;  /* 0x00000004b4047221 */ /* 0x000fe20000010000 */
[C---:B--2---:R-:W-:Y:S02]  /*7d60*/  HMMA.16816.F32 R84, R136.reuse, R12, R84 ;  /* 0x0000000c8854723c */ /* 0x044fe40000001854 */
[----:B------:R-:W-:Y:S01]  /*7d70*/  @P5 MOV R11, c[0x0][0x1e4] ;  /* 0x00007900000b5a02 */ /* 0x000fe20000000f00 */
[----:B------:R-:W-:Y:S01]  /*7d80*/  FADD.FTZ R9, R176, R16 ;  /* 0x00000010b0097221 */ /* 0x000fe20000010000 */
[----:B------:R-:W-:Y:S01]  /*7d90*/  @P5 SHF.L.U32 R0, R2, 0x6, RZ ;  /* 0x0000000602005819 */ /* 0x000fe200000006ff */
[----:B------:R-:W-:Y:S01]  /*7da0*/  FADD.FTZ R8, R178, R4 ;  /* 0x00000004b2087221 */ /* 0x000fe20000010000 */
[----:B------:R-:W-:Y:S01]  /*7db0*/  @P5 SHF.L.U64.HI R3, R2, 0x6, R3 ;  /* 0x0000000602035819 */ /* 0x000fe20000010203 */
[----:B------:R-:W1:Y:S01]  /*7dc0*/  LDSM.16.MT88.4 R4, [R103+0x5800] ;  /* 0x005800006704783b */ /* 0x000e620000004200 */
[----:B------:R-:W-:Y:S01]  /*7dd0*/  @P5 MOV R2, c[0x0][0x1e0] ;  /* 0x0000780000025a02 */ /* 0x000fe20000000f00 */
[----:B------:R-:W-:Y:S01]  /*7de0*/  FADD.FTZ R9, R174, R9 ;  /* 0x00000009ae097221 */ /* 0x000fe20000010000 */
[C---:B------:R-:W-:Y:S03]  /*7df0*/  HMMA.16816.F32 R88, R136.reuse, R14, R88 ;  /* 0x0000000e8858723c */ /* 0x040fe60000001858 */
[----:B------:R-:W-:Y:S01]  /*7e00*/  @P5 LEA R10, P0, R2, R0, 0x5 ;  /* 0x00000000020a5211 */ /* 0x000fe200078028ff */
[----:B------:R-:W-:Y:S01]  /*7e10*/  FADD.FTZ R18, R173, R9 ;  /* 0x00000009ad127221 */ /* 0x000fe20000010000 */
[-C--:B------:R-:W-:Y:S01]  /*7e20*/  @P5 IADD3 R0, P3, R0, R218.reuse, RZ ;  /* 0x000000da00005210 */ /* 0x080fe20007f7e0ff */
[----:B------:R-:W-:Y:S01]  /*7e30*/  FADD.FTZ R8, R179, R8 ;  /* 0x00000008b3087221 */ /* 0x000fe20000010000 */
[----:B------:R-:W-:Y:S02]  /*7e40*/  @P5 LEA.HI.X R16, R2, R3, R11, 0x5, P0 ;  /* 0x0000000302105211 */ /* 0x000fe400000f2c0b */
[----:B------:R-:W-:Y:S03]  /*7e50*/  IADD3 R11, R198, 0x1, RZ ;  /* 0x00000001c60b7810 */ /* 0x000fe60007ffe0ff */
[----:B------:R-:W-:Y:S01]  /*7e60*/  @P5 LEA R2, P4, R0, c[0x0][0x1c8], 0x1 ;  /* 0x0000720000025a11 */ /* 0x000fe200078808ff */
[----:B------:R-:W-:Y:S01]  /*7e70*/  FADD.FTZ R8, R177, R8 ;  /* 0x00000008b1087221 */ /* 0x000fe20000010000 */
[----:B------:R-:W-:Y:S02]  /*7e80*/  SEL R198, R11, RZ, !P6 ;  /* 0x000000ff0bc67207 */ /* 0x000fe40007000000 */
[-C--:B------:R-:W-:Y:S01]  /*7e90*/  @P5 IADD3.X R3, R3, R217.reuse, RZ, P3, !PT ;  /* 0x000000d903035210 */ /* 0x080fe20001ffe4ff */
[----:B------:R-:W-:Y:S01]  /*7ea0*/  FADD.FTZ R17, R169, R8 ;  /* 0x00000008a9117221 */ /* 0x000fe20000010000 */
[----:B------:R-:W-:Y:S02]  /*7eb0*/  @P5 IADD3 R9, P0, R10, R218, RZ ;  /* 0x000000da0a095210 */ /* 0x000fe40007f1e0ff */
[----:B------:R-:W-:Y:S01]  /*7ec0*/  @P5 LEA.HI.X R3, R0, c[0x0][0x1cc], R3, 0x1, P4 ;  /* 0x0000730000035a11 */ /* 0x000fe200020f0c03 */
[----:B------:R-:W-:Y:S01]  /*7ed0*/  @P5 IMAD R0, R198, 0x6000, R246 ;  /* 0x00006000c6005824 */ /* 0x000fe200078e02f6 */
[----:B------:R-:W-:Y:S01]  /*7ee0*/  @P5 LEA R8, P3, R9, c[0x0][0x1c8], 0x1 ;  /* 0x0000720009085a11 */ /* 0x000fe200078608ff */
[----:B------:R-:W-:Y:S01]  /*7ef0*/  FADD.FTZ R11, R172, R17 ;  /* 0x00000011ac0b7221 */ /* 0x000fe20000010000 */
[----:B------:R-:W-:Y:S02]  /*7f00*/  @P5 IADD3.X R10, R16, R217, RZ, P0, !PT ;  /* 0x000000d9100a5210 */ /* 0x000fe400007fe4ff */
[----:B------:R-:W-:Y:S01]  /*7f10*/  @!PT LDS RZ, [RZ] ;  /* 0x00000000fffff984 */ /* 0x000fe20000000800 */
[----:B------:R-:W-:Y:S01]  /*7f20*/  @!PT LDS RZ, [RZ] ;  /* 0x00000000fffff984 */ /* 0x000fe20000000800 */
[----:B------:R-:W-:Y:S01]  /*7f30*/  @!PT LDS RZ, [RZ] ;  /* 0x00000000fffff984 */ /* 0x000fe20000000800 */
[----:B------:R2:W-:Y:S01]  /*7f40*/  @P5 LDGSTS.E.BYPASS.LTC128B.128 [R0], [R2.64], !P1 ;  /* 0x0000000002005fae */ /* 0x0005e2000c901d48 */
[----:B------:R-:W-:Y:S01]  /*7f50*/  @P5 ISETP.GE.AND P0, PT, R212, c[0x0][0x1d4], PT ;  /* 0x00007500d4005a0c */ /* 0x000fe20003f06270 */
[----:B------:R-:W-:Y:S01]  /*7f60*/  FADD.FTZ R11, R171, R11 ;  /* 0x0000000bab0b7221 */ /* 0x000fe20000010000 */
[----:B------:R-:W-:Y:S01]  /*7f70*/  @P5 LEA.HI.X R9, R9, c[0x0][0x1cc], R10, 0x1, P3 ;  /* 0x0000730009095a11 */ /* 0x000fe200018f0c0a */
[----:B------:R-:W-:Y:S04]  /*7f80*/  FADD.FTZ R10, R168, R18 ;  /* 0x00000012a80a7221 */ /* 0x000fe80000010000 */
[----:B------:R2:W-:Y:S01]  /*7f90*/  @P5 LDGSTS.E.BYPASS.LTC128B.128 [R0+0x2000], [R2.64+0x80], !P2 ;  /* 0x0200008002005fae */ /* 0x0005e2000d101d48 */
[----:B------:R-:W-:Y:S01]  /*7fa0*/  FADD.FTZ R10, R167, R10 ;  /* 0x0000000aa70a7221 */ /* 0x000fe20000010000 */
[C---:B-1----:R-:W-:Y:S06]  /*7fb0*/  HMMA.16816.F32 R92, R136.reuse, R4, R92 ;  /* 0x00000004885c723c */ /* 0x042fec000000185c */
[----:B------:R2:W-:Y:S02]  /*7fc0*/  @P5 LDGSTS.E.BYPASS.LTC128B.128 [R0+0x4000], [R2.64+0x100], !P0 ;  /* 0x0400010002005fae */ /* 0x0005e4000c101d48 */
[----:B------:R-:W-:Y:S06]  /*7fd0*/  HMMA.16816.F32 R96, R136, R6, R96 ;  /* 0x000000068860723c */ /* 0x000fec0000001860 */
[----:B------:R1:W-:Y:S08]  /*7fe0*/  @P5 LDGSTS.E.BYPASS.LTC128B.128 [R0+0x1000], [R8.64], !P1 ;  /* 0x0100000008005fae */ /* 0x0003f0000c901d48 */
[----:B------:R1:W-:Y:S01]  /*7ff0*/  @P5 LDGSTS.E.BYPASS.LTC128B.128 [R0+0x3000], [R8.64+0x80], !P2 ;  /* 0x0300008008005fae */ /* 0x0003e2000d101d48 */
[----:B------:R-:W-:Y:S07]  /*8000*/  ISETP.GE.AND P2, PT, R185, 0x1, PT ;  /* 0x00000001b900780c */ /* 0x000fee0003f46270 */
[----:B------:R1:W-:Y:S01]  /*8010*/  @P5 LDGSTS.E.BYPASS.LTC128B.128 [R0+0x5000], [R8.64+0x100], !P0 ;  /* 0x0500010008005fae */ /* 0x0003e2000c101d48 */
[----:B------:R-:W-:Y:S01]  /*8020*/  ISETP.GE.AND P0, PT, R206, R197, PT ;  /* 0x000000c5ce00720c */ /* 0x000fe20003f06270 */
[----:B--2---:R-:W-:Y:S01]  /*8030*/  FADD.FTZ R3, R166, R10 ;  /* 0x0000000aa6037221 */ /* 0x004fe20000010000 */
[----:B------:R-:W-:Y:S01]  /*8040*/  MOV R197, R211 ;  /* 0x000000d300c57202 */ /* 0x000fe20000000f00 */
[----:B------:R-:W-:Y:S04]  /*8050*/  FADD.FTZ R2, R170, R11 ;  /* 0x0000000baa027221 */ /* 0x000fe80000010000 */
[----:B------:R-:W0:Y:S01]  /*8060*/  LDGDEPBAR ;  /* 0x00000000000079af */ /* 0x000e220000000000 */
[----:B------:R-:W-:Y:S04]  /*8070*/  FADD.FTZ R2, R164, R2 ;  /* 0x00000002a4027221 */ /* 0x000fe80000010000 */
[----:B------:R-:W-:Y:S02]  /*8080*/  FADD.FTZ R2, R163, R2 ;  /* 0x00000002a3027221 */ /* 0x000fe40000010000 */
[----:B-1----:R-:W-:Y:S02]  /*8090*/  FADD.FTZ R0, R165, R3 ;  /* 0x00000003a5007221 */ /* 0x002fe40000010000 */
[----:B------:R-:W-:Y:S02]  /*80a0*/  FADD.FTZ R3, R162, R2 ;  /* 0x00000002a2037221 */ /* 0x000fe40000010000 */
[----:B------:R-:W-:Y:S02]  /*80b0*/  FADD.FTZ R0, R160, R0 ;  /* 0x00000000a0007221 */ /* 0x000fe40000010000 */
[----:B------:R-:W-:Y:S01]  /*80c0*/  FADD.FTZ R213, R161, R3 ;  /* 0x00000003a1d57221 */ /* 0x000fe20000010000 */
[----:B------:R-:W-:Y:S01]  /*80d0*/  MOV R3, R100 ;  /* 0x0000006400037202 */ /* 0x000fe20000000f00 */
[----:B------:R-:W-:Y:S04]  /*80e0*/  FADD.FTZ R0, R159, R0 ;  /* 0x000000009f007221 */ /* 0x000fe80000010000 */
[----:B------:R-:W-:Y:S01]  /*80f0*/  FADD.FTZ R2, R158, R0 ;  /* 0x000000009e027221 */ /* 0x000fe20000010000 */
[----:B------:R-:W-:Y:S03]  /*8100*/  IADD3 R0, R185, 0x1, RZ ;  /* 0x00000001b9007810 */ /* 0x000fe60007ffe0ff */
[----:B------:R-:W-:Y:S01]  /*8110*/  FADD.FTZ R214, R157, R2 ;  /* 0x000000029dd67221 */ /* 0x000fe20000010000 */
[----:B------:R-:W-:Y:S02]  /*8120*/  SEL R185, R0, RZ, !P2 ;  /* 0x000000ff00b97207 */ /* 0x000fe40005000000 */
[----:B------:R-:W-:Y:S01]  /*8130*/  MOV R0, R101 ;  /* 0x0000006500007202 */ /* 0x000fe20000000f00 */
[----:B------:R-:W-:-:S05]  /*8140*/  @!P0 BRA `(.L_x_1259) ;  /* 0xffffd33000008947 */ /* 0x000fca000383ffff */
.L_x_1258:
[----:B------:R-:W-:Y:S02]  /*8150*/  MOV R7, 0x1f ;  /* 0x0000001f00077802 */ /* 0x000fe40000000f00 */
[----:B------:R-:W-:Y:S01]  /*8160*/  MOV R6, 0xffffffff ;  /* 0xffffffff00067802 */ /* 0x000fe20000000f00 */
[----:B------:R-:W-:Y:S05]  /*8170*/  BRA.DIV ~URZ, `(.L_x_1260) ;  /* 0x00004da27f007947 */ /* 0x000fea000b800000 */
[----:B------:R2:W3:Y:S02]  /*8180*/  SHFL.BFLY PT, R0, R213, 0x2, 0x1f ;  /* 0x0c401f00d5007f89 */ /* 0x0004e400000e0000 */
.L_x_1330:
[----:B---3--:R-:W-:Y:S01]  /*8190*/  FADD.FTZ R0, R0, R213 ;  /* 0x000000d500007221 */ /* 0x008fe20000010000 */
[----:B------:R-:W-:Y:S05]  /*81a0*/  BRA.DIV ~URZ, `(.L_x_1261) ;  /* 0x00004dd27f007947 */ /* 0x000fea000b800000 */
[----:B-1----:R-:W1:Y:S04]  /*81b0*/  SHFL.BFLY PT, R2, R214, 0x2, 0x1f ;  /* 0x0c401f00d6027f89 */ /* 0x002e6800000e0000 */
[----:B------:R-:W3:Y:S01]  /*81c0*/  SHFL.BFLY PT, R5, R0, 0x1, 0x1f ;  /* 0x0c201f0000057f89 */ /* 0x000ee200000e0000 */
[----:B-1----:R-:W-:-:S02]  /*81d0*/  FADD.FTZ R4, R2, R214 ;  /* 0x000000d602047221 */ /* 0x002fc40000010000 */
[----:B---3--:R-:W-:-:S03]  /*81e0*/  FADD.FTZ R0, R0, R5 ;  /* 0x0000000500007221 */ /* 0x008fc60000010000 */
[----:B------:R1:W3:Y:S04]  /*81f0*/  SHFL.BFLY PT, R3, R4, 0x1, 0x1f ;  /* 0x0c201f0004037f89 */ /* 0x0002e800000e0000 */
.L_x_1331:
[----:B------:R-:W-:Y:S01]  /*8200*/  FSETP.NE.FTZ.AND P1, PT, R0, RZ, PT ;  /* 0x000000ff0000720b */ /* 0x000fe20003f35000 */
[----:B---3--:R-:W-:Y:S01]  /*8210*/  FADD.FTZ R3, R3, R4 ;  /* 0x0000000403037221 */ /* 0x008fe20000010000 */
[----:B------:R-:W-:Y:S02]  /*8220*/  MOV R2, RZ ;  /* 0x000000ff00027202 */ /* 0x000fe40000000f00 */
[----:B------:R-:W-:Y:S02]  /*8230*/  MOV R20, 0xff800000 ;  /* 0xff80000000147802 */ /* 0x000fe40000000f00 */
[----:B------:R-:W-:Y:S02]  /*8240*/  FSETP.NE.FTZ.AND P0, PT, R3, RZ, PT ;  /* 0x000000ff0300720b */ /* 0x000fe40003f15000 */
[----:B------:R-:W-:-:S05]  /*8250*/  MOV R15, 0xff800000 ;  /* 0xff800000000f7802 */ /* 0x000fca0000000f00 */
[----:B------:R-:W3:Y:S01]  /*8260*/  @P1 MUFU.RCP R2, R0 ;  /* 0x0000000000021308 */ /* 0x000ee20000001000 */
[----:B-1----:R-:W-:-:S05]  /*8270*/  @P1 MOV R4, 0x3f317218 ;  /* 0x3f31721800041802 */ /* 0x002fca0000000f00 */
[----:B------:R-:W-:Y:S02]  /*8280*/  @P1 FMUL.FTZ R4, R4, c[0x0][0x2d0] ;  /* 0x0000b40004041a20 */ /* 0x000fe40000410000 */
[----:B------:R1:W4:Y:S01]  /*8290*/  @P1 MUFU.LG2 R5, R0 ;  /* 0x0000000000051308 */ /* 0x0003220000000c00 */
[C---:B---3--:R-:W-:Y:S02]  /*82a0*/  FMUL.FTZ R144, R2.reuse, R104 ;  /* 0x0000006802907220 */ /* 0x048fe40000410000 */
        /* <DEDUP_REMOVED lines=106> */
.L_x_1239:
[----:B------:R-:W-:Y:S01]  /*8950*/  LOP3.LUT P0, RZ, R196, 0xff, RZ, 0xc0, !PT ;  /* 0x000000ffc4ff7812 */ /* 0x000fe2000780c0ff */
[----:B------:R-:W-:-:S12]  /*8960*/  BSSY B0, `(.L_x_1262) ;  /* 0x000000f000007945 */ /* 0x000fd80003800000 */
[----:B------:R-:W-:Y:S05]  /*8970*/  @P0 BRA `(.L_x_1263) ;  /* 0x000000d000000947 */ /* 0x000fea0003800000 */
[----:B------:R-:W3:Y:S01]  /*8980*/  S2R R4, SR_LANEID ;  /* 0x0000000000047919 */ /* 0x000ee20000000000 */
[----:B------:R-:W-:Y:S01]  /*8990*/  VOTEU.ANY UR4, UPT, PT ;  /* 0x0000000000047886 */ /* 0x000fe200038e0100 */
[----:B------:R-:W-:Y:S01]  /*89a0*/  IMAD.MOV.U32 R5, RZ, RZ, c[0x0][0x564] ;  /* 0x00015900ff057624 */ /* 0x000fe200078e00ff */
[----:B------:R-:W3:Y:S08]  /*89b0*/  FLO.U32 R3, UR4 ;  /* 0x0000000400037d00 */ /* 0x000ef000080e0000 */
[----:B------:R-:W4:Y:S01]  /*89c0*/  POPC R2, UR4 ;  /* 0x0000000400027d09 */ /* 0x000f220008000000 */
[----:B---3--:R-:W-:Y:S01]  /*89d0*/  ISETP.EQ.U32.AND P0, PT, R3, R4, PT ;  /* 0x000000040300720c */ /* 0x008fe20003f02070 */
[----:B------:R-:W-:-:S12]  /*89e0*/  IMAD.MOV.U32 R4, RZ, RZ, c[0x0][0x560] ;  /* 0x00015800ff047624 */ /* 0x000fd800078e00ff */
[----:B----4-:R3:W4:Y:S04]  /*89f0*/  @P0 ATOMG.E.ADD.STRONG.GPU PT, R2, [R4.64], R2 ;  /* 0x00000002040209a8 */ /* 0x01072800081ee1c8 */
[----:B---3--:R-:W3:Y:S04]  /*8a00*/  S2R R4, SR_LTMASK ;  /* 0x0000000000047919 */ /* 0x008ee80000003900 */
[----:B----4-:R3:W4:Y:S02]  /*8a10*/  SHFL.IDX PT, R3, R2, R3, 0x1f ;  /* 0x00001f0302037589 */ /* 0x01072400000e0000 */
[----:B---3--:R-:W-:-:S06]  /*8a20*/  LOP3.LUT R2, R4, UR4, RZ, 0xc0, !PT ;  /* 0x0000000404027c12 */ /* 0x008fcc000f8ec0ff */
[----:B------:R-:W4:Y:S02]  /*8a30*/  POPC R2, R2 ;  /* 0x0000000200027309 */ /* 0x000f240000000000 */
[----:B----4-:R-:W-:-:S06]  /*8a40*/  IADD3 R228, R3, c[0x0][0xc], R2 ;  /* 0x0000030003e47a10 */ /* 0x010fcc0007ffe002 */
.L_x_1263:
[----:B------:R-:W-:Y:S05]  /*8a50*/  BSYNC B0 ;  /* 0x0000000000007941 */ /* 0x000fea0003800000 */
.L_x_1262:
[----:B------:R-:W-:Y:S01]  /*8a60*/  PRMT R0, R0, 0x9910, RZ ;  /* 0x0000991000007816 */ /* 0x000fe200000000ff */
[----:B------:R-:W-:Y:S01]  /*8a70*/  BSSY B1, `(.L_x_1264) ;  /* 0x0000327000017945 */ /* 0x000fe20003800000 */
[----:B------:R-:W-:Y:S02]  /*8a80*/  IMAD.MOV.U32 R86, RZ, RZ, R228 ;  /* 0x000000ffff567224 */ /* 0x000fe400078e00e4 */
[----:B------:R-:W-:-:S13]  /*8a90*/  ISETP.NE.AND P0, PT, R0, RZ, PT ;  /* 0x000000ff0000720c */ /* 0x000fda0003f05270 */
[----:B------:R-:W-:Y:S05]  /*8aa0*/  @!P0 BRA `(.L_x_1265) ;  /* 0x0000267000008947 */ /* 0x000fea0003800000 */
[----:B------:R-:W3:Y:S04]  /*8ab0*/  LDL R12, [R1+0x4] ;  /* 0x00000400010c7983 */ /* 0x000ee80000100800 */
[----:B------:R-:W4:Y:S04]  /*8ac0*/  LDL R11, [R1+0x8] ;  /* 0x00000800010b7983 */ /* 0x000f280000100800 */
[----:B--2---:R-:W2:Y:S04]  /*8ad0*/  LDL R10, [R1+0x10] ;  /* 0x00001000010a7983 */ /* 0x004ea80000100800 */
[----:B------:R-:W2:Y:S04]  /*8ae0*/  LDL R9, [R1+0xc] ;  /* 0x00000c0001097983 */ /* 0x000ea80000100800 */
[----:B------:R-:W2:Y:S04]  /*8af0*/  LDL R8, [R1+0x20] ;  /* 0x0000200001087983 */ /* 0x000ea80000100800 */
[----:B------:R-:W2:Y:S04]  /*8b00*/  LDL R6, [R1+0x18] ;  /* 0x0000180001067983 */ /* 0x000ea80000100800 */
[----:B------:R-:W2:Y:S04]  /*8b10*/  LDL R5, [R1+0x1c] ;  /* 0x00001c0001057983 */ /* 0x000ea80000100800 */
[----:B------:R-:W2:Y:S01]  /*8b20*/  LDL R7, [R1+0x14] ;  /* 0x0000140001077983 */ /* 0x000ea20000100800 */
[----:B------:R-:W-:Y:S01]  /*8b30*/  WARPSYNC 0xffffffff ;  /* 0xffffffff00007948 */ /* 0x000fe20003800000 */
[----:B------:R-:W-:Y:S01]  /*8b40*/  F2FP.PACK_AB R0, R145, R144 ;  /* 0x000000909100723e */ /* 0x000fe200000000ff */
[----:B-1----:R-:W-:Y:S01]  /*8b50*/  IMAD.MOV.U32 R14, RZ, RZ, c[0x0][0x388] ;  /* 0x0000e200ff0e7624 */ /* 0x002fe200078e00ff */
[----:B------:R-:W-:Y:S01]  /*8b60*/  BAR.SYNC.DEFER_BLOCKING 0x1, 0x100 ;  /* 0x0044000000007b1d */ /* 0x000fe20000010000 */
[----:B------:R-:W-:-:S02]  /*8b70*/  F2FP.PACK_AB R2, R159, R158 ;  /* 0x0000009e9f02723e */ /* 0x000fc400000000ff */
[----:B------:R-:W-:Y:S02]  /*8b80*/  F2FP.PACK_AB R3, R103, R102 ;  /* 0x000000666703723e */ /* 0x000fe400000000ff */
[----:B------:R-:W-:Y:S02]  /*8b90*/  F2FP.PACK_AB R4, R135, R134 ;  /* 0x000000868704723e */ /* 0x000fe400000000ff */
[----:B------:R-:W-:Y:S02]  /*8ba0*/  ISETP.NE.U32.AND P1, PT, RZ, c[0x0][0x500], PT ;  /* 0x00014000ff007a0c */ /* 0x000fe40003f25070 */
[----:B------:R-:W-:Y:S02]  /*8bb0*/  ISETP.NE.U32.AND P2, PT, RZ, c[0x0][0x508], PT ;  /* 0x00014200ff007a0c */ /* 0x000fe40003f45070 */
[----:B------:R-:W-:Y:S02]  /*8bc0*/  ISETP.NE.AND.EX P1, PT, RZ, c[0x0][0x504], PT, P1 ;  /* 0x00014100ff007a0c */ /* 0x000fe40003f25310 */
[----:B------:R-:W-:Y:S01]  /*8bd0*/  ISETP.NE.AND.EX P2, PT, RZ, c[0x0][0x50c], PT, P2 ;  /* 0x00014300ff007a0c */ /* 0x000fe20003f45320 */
[----:B---3--:R1:W-:Y:S04]  /*8be0*/  STS [R12], R0 ;  /* 0x000000000c007388 */ /* 0x0083e80000000800 */
[----:B------:R3:W-:Y:S04]  /*8bf0*/  STS [R12+0x400], R2 ;  /* 0x000400020c007388 */ /* 0x0007e80000000800 */
[----:B----4-:R4:W-:Y:S01]  /*8c00*/  STS [R11], R3 ;  /* 0x000000030b007388 */ /* 0x0109e20000000800 */
[----:B-1----:R-:W-:-:S02]  /*8c10*/  F2FP.PACK_AB R0, R153, R152 ;  /* 0x000000989900723e */ /* 0x002fc400000000ff */
[----:B---3--:R-:W-:-:S03]  /*8c20*/  F2FP.PACK_AB R2, R105, R104 ;  /* 0x000000686902723e */ /* 0x008fc600000000ff */
[----:B------:R1:W-:Y:S01]  /*8c30*/  STS [R11+0x400], R0 ;  /* 0x000400000b007388 */ /* 0x0003e20000000800 */
[----:B----4-:R-:W-:-:S03]  /*8c40*/  F2FP.PACK_AB R3, R151, R150 ;  /* 0x000000969703723e */ /* 0x010fc600000000ff */
[----:B--2---:R2:W-:Y:S04]  /*8c50*/  STS [R10], R2 ;  /* 0x000000020a007388 */ /* 0x0045e80000000800 */
        /* <DEDUP_REMOVED lines=72> */
[----:B-1----:R-:W-:-:S05]  /*90e0*/  F2FP.PACK_AB R0, R89, R88 ;  /* 0x000000585900723e */ /* 0x002fca00000000ff */
[----:B------:R1:W-:Y:S01]  /*90f0*/  STS [R6+0x8000], R0 ;  /* 0x0080000006007388 */ /* 0x0003e20000000800 */
[----:B--2---:R-:W-:Y:S01]  /*9100*/  IMAD.MOV.U32 R4, RZ, RZ, 0x4 ;  /* 0x00000004ff047424 */ /* 0x004fe200078e00ff */
[----:B---3--:R-:W-:Y:S02]  /*9110*/  F2FP.PACK_AB R3, R71, R70 ;  /* 0x000000464703723e */ /* 0x008fe400000000ff */
[----:B----4-:R-:W-:-:S03]  /*9120*/  F2FP.PACK_AB R2, R81, R80 ;  /* 0x000000505102723e */ /* 0x010fc600000000ff */
[----:B------:R2:W-:Y:S04]  /*9130*/  STS [R6+0x8400], R3 ;  /* 0x0084000306007388 */ /* 0x0005e80000000800 */
[----:B------:R3:W-:Y:S01]  /*9140*/  STS [R5+0x8000], R2 ;  /* 0x0080000205007388 */ /* 0x0007e20000000800 */
[----:B-1----:R-:W-:-:S05]  /*9150*/  F2FP.PACK_AB R0, R59, R58 ;  /* 0x0000003a3b00723e */ /* 0x002fca00000000ff */
[----:B------:R1:W-:Y:S01]  /*9160*/  STS [R5+0x8400], R0 ;  /* 0x0084000005007388 */ /* 0x0003e20000000800 */
[----:B--2---:R-:W-:Y:S02]  /*9170*/  F2FP.PACK_AB R3, R57, R56 ;  /* 0x000000383903723e */ /* 0x004fe400000000ff */
[----:B------:R-:W-:Y:S02]  /*9180*/  F2FP.PACK_AB R6, R55, R54 ;  /* 0x000000363706723e */ /* 0x000fe400000000ff */
[----:B---3--:R-:W-:Y:S01]  /*9190*/  @P2 LEA R2, P0, R223, c[0x0][0x508], 0x2 ;  /* 0x00014200df022a11 */ /* 0x008fe200078010ff */
[----:B------:R2:W-:Y:S04]  /*91a0*/  STS [R7+0x8000], R3 ;  /* 0x0080000307007388 */ /* 0x0005e80000000800 */
[----:B------:R3:W-:Y:S01]  /*91b0*/  STS [R7+0x8400], R6 ;  /* 0x0084000607007388 */ /* 0x0007e20000000800 */
[----:B-1----:R-:W-:-:S02]  /*91c0*/  IMAD.MOV.U32 R0, RZ, RZ, RZ ;  /* 0x000000ffff007224 */ /* 0x002fc400078e00ff */
[C---:B------:R-:W-:Y:S01]  /*91d0*/  IMAD.WIDE R4, R223.reuse, R4, c[0x0][0x500] ;  /* 0x00014000df047625 */ /* 0x040fe200078e0204 */
[----:B------:R-:W-:Y:S01]  /*91e0*/  BAR.SYNC.DEFER_BLOCKING 0x1, 0x100 ;  /* 0x0044000000007b1d */ /* 0x000fe20000010000 */
[----:B--2---:R-:W-:-:S05]  /*91f0*/  @P2 LEA.HI.X R3, R223, c[0x0][0x50c], R248, 0x2, P0 ;  /* 0x00014300df032a11 */ /* 0x004fca00000f14f8 */
[----:B------:R3:W5:Y:S01]  /*9200*/  @P1 LDG.E R0, [R4.64] ;  /* 0x0000000804001981 */ /* 0x000762000c1e1900 */
[----:B------:R-:W-:-:S03]  /*9210*/  ISETP.NE.AND P0, PT, R252, RZ, PT ;  /* 0x000000fffc00720c */ /* 0x000fc60003f05270 */
[----:B------:R1:W5:Y:S02]  /*9220*/  @P2 LDG.E R14, [R2.64] ;  /* 0x00000008020e2981 */ /* 0x000364000c1e1900 */
[----:B-1----:R-:W-:Y:S01]  /*9230*/  SEL R3, R252, c[0x0][0x3d4], P0 ;  /* 0x0000f500fc037a07 */ /* 0x002fe20000000000 */
[----:B------:R-:W-:Y:S05]  /*9240*/  @P2 BRA `(.L_x_1266) ;  /* 0x0000004000002947 */ /* 0x000fea0003800000 */
[----:B---3--:R-:W-:Y:S05]  /*9250*/  @!P1 BRA `(.L_x_1266) ;  /* 0x0000003000009947 */ /* 0x008fea0003800000 */
[----:B------:R1:W2:Y:S04]  /*9260*/  LDG.E R2, [R4.64] ;  /* 0x0000000804027981 */ /* 0x0002a8000c1e1900 */
[----:B-1----:R-:W2:Y:S02]  /*9270*/  LDG.E R4, [R4.64+0x4] ;  /* 0x0000040804047981 */ /* 0x002ea4000c1e1900 */
[----:B--2--5:R-:W-:Y:S02]  /*9280*/  IADD3 R14, -R2, R4, RZ ;  /* 0x00000004020e7210 */ /* 0x024fe40007ffe1ff */
.L_x_1266:
[----:B---3--:R-:W2:Y:S04]  /*9290*/  LDL R6, [R1+0x30] ;  /* 0x0000300001067983 */ /* 0x008ea80000100800 */
[----:B------:R-:W3:Y:S01]  /*92a0*/  LDL R21, [R1] ;  /* 0x0000000001157983 */ /* 0x000ee20000100800 */
        /* <DEDUP_REMOVED lines=13> */
[----:B------:R1:W2:Y:S02]  /*9380*/  LDC.64 R18, c[0x0][R9+0x160] ;  /* 0x0000580009127b82 */ /* 0x0002a40000000a00 */
[----:B-1----:R-:W-:-:S04]  /*9390*/  IMAD R2, R5, R8, RZ ;  /* 0x0000000805027224 */ /* 0x002fc800078e02ff */
[C---:B------:R-:W-:Y:S02]  /*93a0*/  IMAD R11, R4.reuse, R3, R2 ;  /* 0x00000003040b7224 */ /* 0x040fe400078e0202 */
[----:B------:R-:W-:-:S04]  /*93b0*/  IMAD.WIDE.U32 R4, R4, R8, RZ ;  /* 0x0000000804047225 */ /* 0x000fc800078e00ff */
[-C--:B------:R-:W-:Y:S02]  /*93c0*/  IMAD R9, R13, R227.reuse, RZ ;  /* 0x000000e30d097224 */ /* 0x080fe400078e02ff */
[----:B--2---:R-:W-:Y:S02]  /*93d0*/  IMAD R10, R229, 0x80, R6 ;  /* 0x00000080e50a7824 */ /* 0x004fe400078e0206 */
[----:B------:R-:W-:-:S04]  /*93e0*/  IMAD.WIDE.U32 R6, R12, R227, RZ ;  /* 0x000000e30c067225 */ /* 0x000fc800078e00ff */
[----:B------:R-:W-:-:S04]  /*93f0*/  @P2 IMAD.HI.U32 R3, R10, c[0x0][0x4ec], RZ ;  /* 0x00013b000a032a27 */ /* 0x000fc800078e00ff */
[----:B------:R-:W-:Y:S01]  /*9400*/  IMAD.MOV.U32 R2, RZ, RZ, R10 ;  /* 0x000000ffff027224 */ /* 0x000fe200078e000a */
[----:B------:R-:W-:Y:S02]  /*9410*/  @P2 SHF.R.U32.HI R2, RZ, c[0x0][0x4f0], R3 ;  /* 0x00013c00ff022a19 */ /* 0x000fe40000011603 */
[----:B---3--:R-:W-:Y:S02]  /*9420*/  SEL R3, R21, RZ, P3 ;  /* 0x000000ff15037207 */ /* 0x008fe40001800000 */
[--C-:B-----5:R-:W-:Y:S01]  /*9430*/  IADD3 R13, P1, P0, R4, R6, R0.reuse ;  /* 0x00000006040d7210 */ /* 0x120fe2000783e000 */
[----:B------:R-:W-:Y:S01]  /*9440*/  IMAD.IADD R6, R7, 0x1, R9 ;  /* 0x0000000107067824 */ /* 0x000fe200078e0209 */
[----:B------:R-:W-:Y:S01]  /*9450*/  SHF.R.S32.HI R9, RZ, 0x1f, R0 ;  /* 0x0000001fff097819 */ /* 0x000fe20000011400 */
[----:B------:R-:W-:Y:S02]  /*9460*/  IMAD.IADD R12, R5, 0x1, R11 ;  /* 0x00000001050c7824 */ /* 0x000fe400078e020b */
[----:B------:R-:W-:-:S02]  /*9470*/  IMAD.MOV R7, RZ, RZ, -R2 ;  /* 0x000000ffff077224 */ /* 0x000fc400078e0a02 */
        /* <DEDUP_REMOVED lines=25> */
[----:B------:R-:W-:Y:S04]  /*9610*/  SHFL.IDX PT, R4, R4, 0x1, 0x1c1f ;  /* 0x003c1f0004047f89 */ /* 0x000fe800000e0000 */
[----:B------:R4:W2:Y:S01]  /*9620*/  SHFL.IDX PT, R5, R2, 0x1, 0x1c1f ;  /* 0x003c1f0002057f89 */ /* 0x0008a200000e0000 */
[----:B------:R-:W-:Y:S01]  /*9630*/  IMAD R11, R14, c[0x0][0x4e8], RZ ;  /* 0x00013a000e0b7a24 */ /* 0x000fe200078e02ff */
[----:B------:R-:W-:Y:S01]  /*9640*/  LOP3.LUT P0, RZ, R21, 0x3, RZ, 0xc0, !PT ;  /* 0x0000000315ff7812 */ /* 0x000fe2000780c0ff */
[----:B----4-:R-:W-:-:S05]  /*9650*/  IMAD R2, R229, 0x80, R22 ;  /* 0x00000080e5027824 */ /* 0x010fca00078e0216 */
[C---:B------:R-:W-:Y:S02]  /*9660*/  IADD3 R3, R2.reuse, 0x8, RZ ;  /* 0x0000000802037810 */ /* 0x040fe40007ffe0ff */
[-C--:B------:R-:W-:Y:S02]  /*9670*/  ISETP.GE.OR P1, PT, R2, R11.reuse, P0 ;  /* 0x0000000b0200720c */ /* 0x080fe40000726670 */
[----:B------:R-:W-:-:S11]  /*9680*/  ISETP.GE.OR P0, PT, R3, R11, P0 ;  /* 0x0000000b0300720c */ /* 0x000fd60000706670 */
[----:B-1----:R1:W-:Y:S01]  /*9690*/  @!P1 ST.E [R6.64], R20 ;  /* 0x0000001406009985 */ /* 0x0023e2000c101908 */
[----:B------:R-:W-:-:S03]  /*96a0*/  ISETP.GE.AND P1, PT, R2, R11, PT ;  /* 0x0000000b0200720c */ /* 0x000fc60003f26270 */
[----:B--2---:R1:W-:Y:S01]  /*96b0*/  @!P0 ST.E [R4.64], R15 ;  /* 0x0000000f04008985 */ /* 0x0043e2000c101908 */
[----:B------:R-:W-:Y:S01]  /*96c0*/  ISETP.GE.AND P0, PT, R3, R11, PT ;  /* 0x0000000b0300720c */ /* 0x000fe20003f06270 */
[----:B------:R-:W-:Y:S05]  /*96d0*/  @P3 BRA `(.L_x_1267) ;  /* 0x000007c000003947 */ /* 0x000fea0003800000 */
[----:B------:R-:W-:Y:S01]  /*96e0*/  IMAD R9, R9, c[0x0][0x3a0], RZ ;  /* 0x0000e80009097a24 */ /* 0x000fe200078e02ff */
[-C--:B-1----:R-:W-:Y:S01]  /*96f0*/  LEA R4, R195, R251.reuse, 0x5 ;  /* 0x000000fbc3047211 */ /* 0x082fe200078e28ff */
[C---:B------:R-:W-:Y:S01]  /*9700*/  IMAD.WIDE.U32 R2, R0.reuse, c[0x0][0x3a0], RZ ;  /* 0x0000e80000027a25 */ /* 0x040fe200078e00ff */
[----:B------:R-:W-:Y:S01]  /*9710*/  SHF.R.S32.HI R5, RZ, 0x1f, R8 ;  /* 0x0000001fff057819 */ /* 0x000fe20000011408 */
[----:B------:R1:W2:Y:S01]  /*9720*/  LDS.128 R24, [R216+0x80] ;  /* 0x00008000d8187984 */ /* 0x0002a20000000c00 */
[C---:B------:R-:W-:Y:S01]  /*9730*/  LEA R4, R229.reuse, R4, 0x7 ;  /* 0x00000004e5047211 */ /* 0x040fe200078e38ff */
[----:B------:R-:W-:Y:S01]  /*9740*/  IMAD R0, R0, c[0x0][0x3a4], R9 ;  /* 0x0000e90000007a24 */ /* 0x000fe200078e0209 */
[----:B------:R-:W-:Y:S01]  /*9750*/  LEA R10, R229, R251, 0x7 ;  /* 0x000000fbe50a7211 */ /* 0x000fe200078e38ff */
[----:B------:R1:W3:Y:S01]  /*9760*/  LDS.128 R36, [R216+0x1080] ;  /* 0x00108000d8247984 */ /* 0x0002e20000000c00 */
[----:B------:R-:W-:-:S02]  /*9770*/  IMAD R5, R5, c[0x0][0x3f0], RZ ;  /* 0x0000fc0005057a24 */ /* 0x000fc400078e02ff */
[----:B------:R-:W-:Y:S01]  /*9780*/  IADD3 R3, R3, R0, RZ ;  /* 0x0000000003037210 */ /* 0x000fe20007ffe0ff */
[----:B------:R-:W-:Y:S01]  /*9790*/  @P2 IMAD.HI.U32 R6, R4, c[0x0][0x4ec], RZ ;  /* 0x00013b0004062a27 */ /* 0x000fe200078e00ff */
[----:B------:R1:W4:Y:S01]  /*97a0*/  LDS.128 R48, [R216+0x2080] ;  /* 0x00208000d8307984 */ /* 0x0003220000000c00 */
[----:B------:R-:W-:Y:S02]  /*97b0*/  MOV R0, R4 ;  /* 0x0000000400007202 */ /* 0x000fe40000000f00 */
[C---:B------:R-:W-:Y:S01]  /*97c0*/  IMAD.WIDE.U32 R2, R227.reuse, c[0x0][0x3e8], R2 ;  /* 0x0000fa00e3027a25 */ /* 0x040fe200078e0002 */
[----:B------:R1:W1:Y:S01]  /*97d0*/  LDS.128 R56, [R216+0x3080] ;  /* 0x00308000d8387984 */ /* 0x0002620000000c00 */
[----:B------:R-:W-:Y:S02]  /*97e0*/  @P2 SHF.R.U32.HI R0, RZ, c[0x0][0x4f0], R6 ;  /* 0x00013c00ff002a19 */ /* 0x000fe40000011606 */
[----:B------:R-:W-:Y:S01]  /*97f0*/  IMAD R3, R227, c[0x0][0x3ec], R3 ;  /* 0x0000fb00e3037a24 */ /* 0x000fe200078e0203 */
[----:B------:R1:W1:Y:S01]  /*9800*/  LDS.128 R20, [R216+0x4080] ;  /* 0x00408000d8147984 */ /* 0x0002620000000c00 */
[C---:B------:R-:W-:Y:S01]  /*9810*/  IMAD R7, R8.reuse, c[0x0][0x3f4], R5 ;  /* 0x0000fd0008077a24 */ /* 0x040fe200078e0205 */
[----:B------:R-:W-:Y:S01]  /*9820*/  SHF.R.S32.HI R6, RZ, 0x1f, R0 ;  /* 0x0000001fff067819 */ /* 0x000fe20000011400 */
[----:B------:R-:W-:Y:S01]  /*9830*/  IMAD.WIDE.U32 R2, R8, c[0x0][0x3f0], R2 ;  /* 0x0000fc0008027a25 */ /* 0x000fe200078e0002 */
[----:B------:R1:W1:Y:S01]  /*9840*/  LDS.128 R32, [R216+0x5080] ;  /* 0x00508000d8207984 */ /* 0x0002620000000c00 */
[----:B------:R-:W-:-:S02]  /*9850*/  IADD3 R5, -R0, RZ, RZ ;  /* 0x000000ff00057210 */ /* 0x000fc40007ffe1ff */
[----:B------:R-:W-:Y:S01]  /*9860*/  IMAD R6, R6, c[0x0][0x3e0], RZ ;  /* 0x0000f80006067a24 */ /* 0x000fe200078e02ff */
[----:B------:R1:W1:Y:S01]  /*9870*/  LDS.128 R44, [R216+0x6080] ;  /* 0x00608000d82c7984 */ /* 0x0002620000000c00 */
[----:B------:R-:W-:Y:S01]  /*9880*/  IADD3 R3, R3, R7, RZ ;  /* 0x0000000703037210 */ /* 0x000fe20007ffe0ff */
[----:B------:R-:W-:Y:S02]  /*9890*/  IMAD R4, R5, c[0x0][0x4e8], R4 ;  /* 0x00013a0005047a24 */ /* 0x000fe400078e0204 */
[----:B------:R1:W1:Y:S01]  /*98a0*/  LDS.128 R52, [R216+0x7080] ;  /* 0x00708000d8347984 */ /* 0x0002620000000c00 */
[C---:B------:R-:W-:Y:S02]  /*98b0*/  IMAD R5, R0.reuse, c[0x0][0x3e4], R6 ;  /* 0x0000f90000057a24 */ /* 0x040fe400078e0206 */
[----:B------:R-:W-:Y:S01]  /*98c0*/  IMAD.WIDE.U32 R2, R0, c[0x0][0x3e0], R2 ;  /* 0x0000f80000027a25 */ /* 0x000fe200078e0002 */
[----:B------:R1:W1:Y:S01]  /*98d0*/  LDS.128 R16, [R216+0x8080] ;  /* 0x00808000d8107984 */ /* 0x0002620000000c00 */
[----:B------:R-:W-:-:S03]  /*98e0*/  SHF.R.S32.HI R0, RZ, 0x1f, R4 ;  /* 0x0000001fff007819 */ /* 0x000fc60000011404 */
[----:B------:R1:W1:Y:S01]  /*98f0*/  LDS.128 R28, [R216+0x9080] ;  /* 0x00908000d81c7984 */ /* 0x0002620000000c00 */
[----:B------:R-:W-:Y:S01]  /*9900*/  IADD3 R3, R3, R5, RZ ;  /* 0x0000000503037210 */ /* 0x000fe20007ffe0ff */
[----:B------:R-:W-:Y:S02]  /*9910*/  IMAD R0, R0, c[0x0][0x3d8], RZ ;  /* 0x0000f60000007a24 */ /* 0x000fe400078e02ff */
[----:B------:R1:W1:Y:S02]  /*9920*/  LDS.128 R40, [R216+0xa080] ;  /* 0x00a08000d8287984 */ /* 0x0002640000000c00 */
[C---:B------:R-:W-:Y:S02]  /*9930*/  IMAD.WIDE.U32 R2, R4.reuse, c[0x0][0x3d8], R2 ;  /* 0x0000f60004027a25 */ /* 0x040fe400078e0002 */
[----:B------:R1:W1:Y:S02]  /*9940*/  LDS.128 R60, [R216+0xb080] ;  /* 0x00b08000d83c7984 */ /* 0x0002640000000c00 */
[----:B------:R-:W-:Y:S01]  /*9950*/  IMAD R0, R4, c[0x0][0x3dc], R0 ;  /* 0x0000f70004007a24 */ /* 0x000fe200078e0200 */
[----:B------:R-:W-:-:S04]  /*9960*/  LEA R12, P0, R2, c[0x0][0x380], 0x1 ;  /* 0x0000e000020c7a11 */ /* 0x000fc800078008ff */
[----:B------:R-:W-:-:S04]  /*9970*/  IADD3 R0, R3, R0, RZ ;  /* 0x0000000003007210 */ /* 0x000fc80007ffe0ff */
[----:B------:R-:W-:Y:S01]  /*9980*/  LEA.HI.X R9, R2, c[0x0][0x384], R0, 0x1, P0 ;  /* 0x0000e10002097a11 */ /* 0x000fe200000f0c00 */
[----:B------:R-:W-:Y:S05]  /*9990*/  BRA.DIV ~URZ, `(.L_x_1268) ;  /* 0x000036e27f007947 */ /* 0x000fea000b800000 */
[----:B--234-:R2:W3:Y:S02]  /*99a0*/  SHFL.IDX PT, R8, R9, RZ, 0x181f ;  /* 0x00181fff09087589 */ /* 0x01c4e400000e0000 */
.L_x_1332:
[----:B------:R-:W-:Y:S05]  /*99b0*/  BRA.DIV ~URZ, `(.L_x_1269) ;  /* 0x000037327f007947 */ /* 0x000fea000b800000 */
[----:B------:R4:W2:Y:S02]  /*99c0*/  SHFL.IDX PT, R0, R12, RZ, 0x181f ;  /* 0x00181fff0c007589 */ /* 0x0008a400000e0000 */
.L_x_1333:
[----:B------:R-:W-:Y:S01]  /*99d0*/  ISETP.GE.AND P0, PT, R10, R11, PT ;  /* 0x0000000b0a00720c */ /* 0x000fe20003f06270 */
[----:B------:R-:W-:-:S12]  /*99e0*/  BSSY B0, `(.L_x_1270) ;  /* 0x000000e000007945 */ /* 0x000fd80003800000 */
[----:B------:R-:W-:Y:S05]  /*99f0*/  @P0 BRA `(.L_x_1271) ;  /* 0x000000c000000947 */ /* 0x000fea0003800000 */
[----:B------:R-:W-:Y:S02]  /*9a00*/  ISETP.GE.AND P5, PT, R224, c[0x0][0x3c8], PT ;  /* 0x0000f200e0007a0c */ /* 0x000fe40003fa6270 */
[----:B------:R-:W-:Y:S02]  /*9a10*/  ISETP.GE.AND P4, PT, R215, c[0x0][0x3c8], PT ;  /* 0x0000f200d7007a0c */ /* 0x000fe40003f86270 */
[----:B------:R-:W-:-:S09]  /*9a20*/  ISETP.GE.AND P3, PT, R212, c[0x0][0x3c8], PT ;  /* 0x0000f200d4007a0c */ /* 0x000fd20003f66270 */
[-C--:B--2---:R-:W-:Y:S02]  /*9a30*/  @!P5 LEA R6, P2, R224, R0.reuse, 0x1 ;  /* 0x00000000e006d211 */ /* 0x084fe400078408ff */
[CC--:B------:R-:W-:Y:S02]  /*9a40*/  @!P4 LEA R4, P1, R215.reuse, R0.reuse, 0x1 ;  /* 0x00000000d704c211 */ /* 0x0c0fe400078208ff */
[----:B------:R-:W-:Y:S02]  /*9a50*/  @!P3 LEA R2, P0, R212, R0, 0x1 ;  /* 0x00000000d402b211 */ /* 0x000fe400078008ff */
[-C--:B---3--:R-:W-:Y:S02]  /*9a60*/  @!P5 LEA.HI.X R7, R224, R8.reuse, R225, 0x1, P2 ;  /* 0x00000008e007d211 */ /* 0x088fe400010f0ce1 */
[-C--:B------:R-:W-:Y:S02]  /*9a70*/  @!P4 LEA.HI.X R5, R215, R8.reuse, R250, 0x1, P1 ;  /* 0x00000008d705c211 */ /* 0x080fe400008f0cfa */
[----:B------:R-:W-:Y:S01]  /*9a80*/  @!P3 LEA.HI.X R3, R212, R8, R249, 0x1, P0 ;  /* 0x00000008d403b211 */ /* 0x000fe200000f0cf9 */
[----:B------:R2:W-:Y:S04]  /*9a90*/  @!P5 ST.E.128 [R6.64], R24 ;  /* 0x000000180600d985 */ /* 0x0005e8000c101d08 */
[----:B-1----:R2:W-:Y:S04]  /*9aa0*/  @!P4 ST.E.128 [R4.64], R20 ;  /* 0x000000140400c985 */ /* 0x0025e8000c101d08 */
[----:B------:R2:W-:Y:S02]  /*9ab0*/  @!P3 ST.E.128 [R2.64], R16 ;  /* 0x000000100200b985 */ /* 0x0005e4000c101d08 */
.L_x_1271:
[----:B------:R-:W-:Y:S05]  /*9ac0*/  BSYNC B0 ;  /* 0x0000000000007941 */ /* 0x000fea0003800000 */
.L_x_1270:
[----:B------:R-:W-:Y:S05]  /*9ad0*/  BRA.DIV ~URZ, `(.L_x_1272) ;  /* 0x000036727f007947 */ /* 0x000fea000b800000 */
[----:B---3--:R3:W4:Y:S04]  /*9ae0*/  SHFL.IDX PT, R8, R9, 0x1, 0x181f ;  /* 0x00381f0009087f89 */ /* 0x00872800000e0000 */
[----:B--2---:R3:W2:Y:S02]  /*9af0*/  SHFL.IDX PT, R0, R12, 0x1, 0x181f ;  /* 0x00381f000c007f89 */ /* 0x0046a400000e0000 */
.L_x_1334:
[----:B------:R-:W-:Y:S01]  /*9b00*/  IADD3 R2, R10, 0x20, RZ ;  /* 0x000000200a027810 */ /* 0x000fe20007ffe0ff */
[----:B------:R-:W-:Y:S03]  /*9b10*/  BSSY B0, `(.L_x_1273) ;  /* 0x000000f000007945 */ /* 0x000fe60003800000 */
[----:B------:R-:W-:-:S13]  /*9b20*/  ISETP.GE.AND P0, PT, R2, R11, PT ;  /* 0x0000000b0200720c */ /* 0x000fda0003f06270 */
[----:B------:R-:W-:Y:S05]  /*9b30*/  @P0 BRA `(.L_x_1274) ;  /* 0x000000c000000947 */ /* 0x000fea0003800000 */
[----:B------:R-:W-:Y:S02]  /*9b40*/  ISETP.GE.AND P2, PT, R224, c[0x0][0x3c8], PT ;  /* 0x0000f200e0007a0c */ /* 0x000fe40003f46270 */
[----:B------:R-:W-:Y:S02]  /*9b50*/  ISETP.GE.AND P1, PT, R215, c[0x0][0x3c8], PT ;  /* 0x0000f200d7007a0c */ /* 0x000fe40003f26270 */
[----:B------:R-:W-:-:S09]  /*9b60*/  ISETP.GE.AND P0, PT, R212, c[0x0][0x3c8], PT ;  /* 0x0000f200d4007a0c */ /* 0x000fd20003f06270 */
[-C--:B--2---:R-:W-:Y:S02]  /*9b70*/  @!P2 LEA R6, P5, R224, R0.reuse, 0x1 ;  /* 0x00000000e006a211 */ /* 0x084fe400078a08ff */
[CC--:B------:R-:W-:Y:S02]  /*9b80*/  @!P1 LEA R4, P4, R215.reuse, R0.reuse, 0x1 ;  /* 0x00000000d7049211 */ /* 0x0c0fe400078808ff */
[----:B------:R-:W-:Y:S02]  /*9b90*/  @!P0 LEA R2, P3, R212, R0, 0x1 ;  /* 0x00000000d4028211 */ /* 0x000fe400078608ff */
[-C--:B----4-:R-:W-:Y:S02]  /*9ba0*/  @!P2 LEA.HI.X R7, R224, R8.reuse, R225, 0x1, P5 ;  /* 0x00000008e007a211 */ /* 0x090fe400028f0ce1 */
[-C--:B------:R-:W-:Y:S02]  /*9bb0*/  @!P1 LEA.HI.X R5, R215, R8.reuse, R250, 0x1, P4 ;  /* 0x00000008d7059211 */ /* 0x080fe400020f0cfa */
[----:B------:R-:W-:Y:S01]  /*9bc0*/  @!P0 LEA.HI.X R3, R212, R8, R249, 0x1, P3 ;  /* 0x00000008d4038211 */ /* 0x000fe200018f0cf9 */
[----:B------:R2:W-:Y:S04]  /*9bd0*/  @!P2 ST.E.128 [R6.64], R36 ;  /* 0x000000240600a985 */ /* 0x0005e8000c101d08 */
[----:B-1----:R2:W-:Y:S04]  /*9be0*/  @!P1 ST.E.128 [R4.64], R32 ;  /* 0x0000002004009985 */ /* 0x0025e8000c101d08 */
[----:B------:R2:W-:Y:S02]  /*9bf0*/  @!P0 ST.E.128 [R2.64], R28 ;  /* 0x0000001c02008985 */ /* 0x0005e4000c101d08 */
.L_x_1274:
[----:B------:R-:W-:Y:S05]  /*9c00*/  BSYNC B0 ;  /* 0x0000000000007941 */ /* 0x000fea0003800000 */
.L_x_1273:
[----:B------:R-:W-:Y:S05]  /*9c10*/  BRA.DIV ~URZ, `(.L_x_1275) ;  /* 0x000035f27f007947 */ /* 0x000fea000b800000 */
[----:B----4-:R4:W3:Y:S02]  /*9c20*/  SHFL.IDX PT, R8, R9, 0x2, 0x181f ;  /* 0x00581f0009087f89 */ /* 0x0108e400000e0000 */
.L_x_1335:
[----:B------:R-:W-:Y:S05]  /*9c30*/  BRA.DIV ~URZ, `(.L_x_1276) ;  /* 0x000036427f007947 */ /* 0x000fea000b800000 */
[----:B--2---:R2:W4:Y:S02]  /*9c40*/  SHFL.IDX PT, R0, R12, 0x2, 0x181f ;  /* 0x00581f000c007f89 */ /* 0x00452400000e0000 */
.L_x_1336:
        /* <DEDUP_REMOVED lines=16> */
.L_x_1278:
[----:B------:R-:W-:Y:S05]  /*9d50*/  BSYNC B0 ;  /* 0x0000000000007941 */ /* 0x000fea0003800000 */
.L_x_1277:
[----:B------:R-:W-:Y:S05]  /*9d60*/  BRA.DIV ~URZ, `(.L_x_1279) ;  /* 0x000035727f007947 */ /* 0x000fea000b800000 */
[----:B---3--:R3:W2:Y:S04]  /*9d70*/  SHFL.IDX PT, R6, R9, 0x3, 0x181f ;  /* 0x00781f0009067f89 */ /* 0x0086a800000e0000 */
[----:B----4-:R3:W4:Y:S02]  /*9d80*/  SHFL.IDX PT, R0, R12, 0x3, 0x181f ;  /* 0x00781f000c007f89 */ /* 0x01072400000e0000 */
.L_x_1337:
[----:B------:R-:W-:-:S04]  /*9d90*/  IADD3 R2, R10, 0x60, RZ ;  /* 0x000000600a027810 */ /* 0x000fc80007ffe0ff */
[----:B------:R-:W-:-:S13]  /*9da0*/  ISETP.GE.AND P0, PT, R2, R11, PT ;  /* 0x0000000b0200720c */ /* 0x000fda0003f06270 */
[----:B------:R-:W-:Y:S05]  /*9db0*/  @P0 BRA `(.L_x_1280) ;  /* 0x00001f2000000947 */ /* 0x000fea0003800000 */
[----:B------:R-:W-:Y:S02]  /*9dc0*/  ISETP.GE.AND P1, PT, R224, c[0x0][0x3c8], PT ;  /* 0x0000f200e0007a0c */ /* 0x000fe40003f26270 */
[----:B------:R-:W-:-:S11]  /*9dd0*/  ISETP.GE.AND P0, PT, R215, c[0x0][0x3c8], PT ;  /* 0x0000f200d7007a0c */ /* 0x000fd60003f06270 */
[CC--:B----4-:R-:W-:Y:S02]  /*9de0*/  @!P1 LEA R4, P3, R224.reuse, R0.reuse, 0x1 ;  /* 0x00000000e0049211 */ /* 0x0d0fe400078608ff */
[C---:B------:R-:W-:Y:S02]  /*9df0*/  @!P0 LEA R2, P2, R215.reuse, R0, 0x1 ;  /* 0x00000000d7028211 */ /* 0x040fe400078408ff */
[-C--:B--2---:R-:W-:Y:S02]  /*9e00*/  @!P1 LEA.HI.X R5, R224, R6.reuse, R225, 0x1, P3 ;  /* 0x00000006e0059211 */ /* 0x084fe400018f0ce1 */
[----:B------:R-:W-:-:S03]  /*9e10*/  @!P0 LEA.HI.X R3, R215, R6, R250, 0x1, P2 ;  /* 0x00000006d7038211 */ /* 0x000fc600010f0cfa */
[----:B-1----:R1:W-:Y:S04]  /*9e20*/  @!P1 ST.E.128 [R4.64], R56 ;  /* 0x0000003804009985 */ /* 0x0023e8000c101d08 */
[----:B------:R1:W-:Y:S01]  /*9e30*/  @!P0 ST.E.128 [R2.64], R52 ;  /* 0x0000003402008985 */ /* 0x0003e2000c101d08 */
[----:B------:R-:W-:-:S13]  /*9e40*/  ISETP.GE.AND P0, PT, R212, c[0x0][0x3c8], PT ;  /* 0x0000f200d4007a0c */ /* 0x000fda0003f06270 */
[----:B------:R-:W-:Y:S05]  /*9e50*/  @P0 BRA `(.L_x_1280) ;  /* 0x00001e8000000947 */ /* 0x000fea0003800000 */
[----:B-1----:R-:W-:-:S04]  /*9e60*/  LEA R2, P0, R212, R0, 0x1 ;  /* 0x00000000d4027211 */ /* 0x002fc800078008ff */
[----:B------:R-:W-:-:S05]  /*9e70*/  LEA.HI.X R3, R212, R6, R249, 0x1, P0 ;  /* 0x00000006d4037211 */ /* 0x000fca00000f0cf9 */
[----:B------:R1:W-:Y:S01]  /*9e80*/  ST.E.128 [R2.64], R60 ;  /* 0x0000003c02007985 */ /* 0x0003e2000c101d08 */
[----:B------:R-:W-:Y:S05]  /*9e90*/  BRA `(.L_x_1280) ;  /* 0x00001e4000007947 */ /* 0x000fea0003800000 */
.L_x_1267:
[----:B-1----:R-:W2:Y:S01]  /*9ea0*/  LDL.LU R6, [R1] ;  /* 0x0000000001067983 */ /* 0x002ea20000300800 */
        /* <DEDUP_REMOVED lines=9> */
[C---:B------:R-:W-:Y:S01]  /*9f40*/  IMAD R4, R8.reuse, c[0x0][0x444], R0 ;  /* 0x0001110008047a24 */ /* 0x040fe200078e0200 */
[----:B------:R-:W-:Y:S01]  /*9f50*/  MOV R0, R10 ;  /* 0x0000000a00007202 */ /* 0x000fe20000000f00 */
[----:B------:R-:W-:Y:S01]  /*9f60*/  IMAD.WIDE.U32 R2, R8, c[0x0][0x440], R2 ;  /* 0x0001100008027a25 */ /* 0x000fe200078e0002 */
[----:B------:R-:W-:-:S04]  /*9f70*/  @P2 SHF.R.U32.HI R0, RZ, c[0x0][0x4f0], R5 ;  /* 0x00013c00ff002a19 */ /* 0x000fc80000011605 */
[----:B------:R-:W-:Y:S02]  /*9f80*/  IADD3 R3, R3, R4, RZ ;  /* 0x0000000403037210 */ /* 0x000fe40007ffe0ff */
[----:B------:R-:W-:Y:S02]  /*9f90*/  SHF.R.S32.HI R5, RZ, 0x1f, R0 ;  /* 0x0000001fff057819 */ /* 0x000fe40000011400 */
[----:B------:R-:W-:-:S03]  /*9fa0*/  IADD3 R4, -R0, RZ, RZ ;  /* 0x000000ff00047210 */ /* 0x000fc60007ffe1ff */
[----:B------:R-:W-:Y:S02]  /*9fb0*/  IMAD R5, R5, c[0x0][0x430], RZ ;  /* 0x00010c0005057a24 */ /* 0x000fe400078e02ff */
[----:B------:R-:W-:Y:S02]  /*9fc0*/  IMAD R4, R4, c[0x0][0x4e8], R10 ;  /* 0x00013a0004047a24 */ /* 0x000fe400078e020a */
[----:B------:R-:W-:Y:S02]  /*9fd0*/  IMAD R5, R0, c[0x0][0x434], R5 ;  /* 0x00010d0000057a24 */ /* 0x000fe400078e0205 */
[----:B--2---:R-:W-:-:S04]  /*9fe0*/  IMAD.WIDE.U32 R2, R6, c[0x0][0x448], R2 ;  /* 0x0001120006027a25 */ /* 0x004fc800078e0002 */
[----:B------:R-:W-:-:S04]  /*9ff0*/  IMAD R3, R6, c[0x0][0x44c], R3 ;  /* 0x0001130006037a24 */ /* 0x000fc800078e0203 */
        /* <DEDUP_REMOVED lines=11> */
.L_x_1338:
[----:B------:R-:W-:Y:S05]  /*a0b0*/  BRA.DIV ~URZ, `(.L_x_1282) ;  /* 0x000033527f007947 */ /* 0x000fea000b800000 */
[----:B------:R3:W4:Y:S02]  /*a0c0*/  SHFL.IDX PT, R0, R33, RZ, 0x1c1f ;  /* 0x001c1fff21007589 */ /* 0x00072400000e0000 */
.L_x_1339:
        /* <DEDUP_REMOVED lines=20> */
[----:B------:R-:W-:Y:S02]  /*a210*/  IADD3 R32, R226, 0xa0, RZ ;  /* 0x000000a0e2207810 */ /* 0x000fe40007ffe0ff */
        /* <DEDUP_REMOVED lines=33> */
[C---:B------:R-:W-:Y:S01]  /*a430*/  @!P4 IMAD.WIDE R6, R226.reuse, 0x4, R6 ;  /* 0x00000004e206c825 */ /* 0x040fe200078e0206 */
[----:B------:R-:W-:Y:S02]  /*a440*/  @!P2 LEA.HI.X R3, R13, R4, R35, 0x2, P3 ;  /* 0x000000040d03a211 */ /* 0x000fe400018f1423 */
[----:B------:R-:W-:Y:S02]  /*a450*/  SHF.R.S32.HI R95, RZ, 0x1f, R95 ;  /* 0x0000001fff5f7819 */ /* 0x000fe4000001145f */
[----:B------:R2:W-:Y:S01]  /*a460*/  @!P4 ST.E.64 [R6.64], R144 ;  /* 0x000000900600c985 */ /* 0x0005e2000c101b08 */
[C---:B------:R-:W-:Y:S02]  /*a470*/  IADD3 R91, R226.reuse, 0xb0, RZ ;  /* 0x000000b0e25b7810 */ /* 0x040fe40007ffe0ff */
[----:B------:R-:W-:Y:S01]  /*a480*/  IADD3 R87, R226, 0xb8, RZ ;  /* 0x000000b8e2577810 */ /* 0x000fe20007ffe0ff */
[----:B------:R4:W-:Y:S01]  /*a490*/  @!P2 ST.E.64 [R2.64], R102 ;  /* 0x000000660200a985 */ /* 0x0009e2000c101b08 */
[----:B------:R-:W-:-:S02]  /*a4a0*/  ISETP.GE.AND P2, PT, R17, c[0x0][0x3c8], PT ;  /* 0x0000f20011007a0c */ /* 0x000fc40003f46270 */
[----:B------:R-:W-:Y:S02]  /*a4b0*/  SHF.R.S32.HI R91, RZ, 0x1f, R91 ;  /* 0x0000001fff5b7819 */ /* 0x000fe4000001145b */
[----:B------:R-:W-:Y:S02]  /*a4c0*/  SHF.R.S32.HI R87, RZ, 0x1f, R87 ;  /* 0x0000001fff577819 */ /* 0x000fe40000011457 */
        /* <DEDUP_REMOVED lines=84> */
.L_x_1284:
[----:B------:R-:W-:Y:S05]  /*aa10*/  BSYNC B0 ;  /* 0x0000000000007941 */ /* 0x000fea0003800000 */
.L_x_1283:
[----:B------:R-:W-:Y:S05]  /*aa20*/  BRA.DIV ~URZ, `(.L_x_1285) ;  /* 0x00002a427f007947 */ /* 0x000fea000b800000 */
[----:B--2---:R2:W1:Y:S04]  /*aa30*/  SHFL.IDX PT, R4, R12, 0x1, 0x1c1f ;  /* 0x003c1f000c047f89 */ /* 0x00446800000e0000 */
[----:B----4-:R2:W4:Y:S02]  /*aa40*/  SHFL.IDX PT, R0, R33, 0x1, 0x1c1f ;  /* 0x003c1f0021007f89 */ /* 0x01052400000e0000 */
.L_x_1340:
        /* <DEDUP_REMOVED lines=17> */
[----:B------:R-:W-:Y:S01]  /*ab60*/  @!P5 LEA R6, P6, R16, R0, 0x2 ;  /* 0x000000001006d211 */ /* 0x000fe200078c10ff */
[C---:B------:R-:W-:Y:S01]  /*ab70*/  @!P4 IMAD.WIDE R14, R226.reuse, 0x4, R14 ;  /* 0x00000004e20ec825 */ /* 0x040fe200078e020e */
[----:B------:R-:W-:Y:S02]  /*ab80*/  IADD3 R57, R226, 0xa8, RZ ;  /* 0x000000a8e2397810 */ /* 0x000fe40007ffe0ff */
[----:B------:R-:W-:-:S02]  /*ab90*/  @!P5 LEA.HI.X R7, R16, R4, R37, 0x2, P6 ;  /* 0x000000041007d211 */ /* 0x000fc400030f1425 */
[----:B------:R-:W-:Y:S01]  /*aba0*/  @!P4 ST.E.64 [R14.64], R158 ;  /* 0x0000009e0e00c985 */ /* 0x000fe2000c101b08 */
[----:B------:R-:W-:Y:S02]  /*abb0*/  ISETP.GE.AND P4, PT, R18, c[0x0][0x3c8], PT ;  /* 0x0000f20012007a0c */ /* 0x000fe40003f86270 */
[----:B---3--:R-:W-:Y:S01]  /*abc0*/  IADD3 R33, R226, 0xb0, RZ ;  /* 0x000000b0e2217810 */ /* 0x008fe20007ffe0ff */
[----:B------:R-:W-:Y:S01]  /*abd0*/  @!P3 ST.E.64 [R12.64], R152 ;  /* 0x000000980c00b985 */ /* 0x000fe2000c101b08 */
[----:B------:R-:W-:Y:S02]  /*abe0*/  @!P0 LEA R2, P6, R17, R0, 0x2 ;  /* 0x0000000011028211 */ /* 0x000fe400078c10ff */
[----:B------:R-:W-:Y:S01]  /*abf0*/  ISETP.GE.AND P3, PT, R19, c[0x0][0x3c8], PT ;  /* 0x0000f20013007a0c */ /* 0x000fe20003f66270 */
[----:B------:R-:W-:Y:S01]  /*ac00*/  @!P2 ST.E.64 [R10.64], R150 ;  /* 0x000000960a00a985 */ /* 0x000fe2000c101b08 */
[----:B------:R-:W-:Y:S02]  /*ac10*/  ISETP.GE.AND P2, PT, R21, c[0x0][0x3c8], PT ;  /* 0x0000f20015007a0c */ /* 0x000fe40003f46270 */
[----:B------:R-:W-:Y:S01]  /*ac20*/  @!P0 LEA.HI.X R3, R17, R4, R38, 0x2, P6 ;  /* 0x0000000411038211 */ /* 0x000fe200030f1426 */
[----:B------:R-:W-:Y:S01]  /*ac30*/  @!P1 ST.E.64 [R8.64], R96 ;  /* 0x0000006008009985 */ /* 0x000fe2000c101b08 */
[----:B------:R-:W-:-:S02]  /*ac40*/  ISETP.GE.AND P1, PT, R20, c[0x0][0x3c8], PT ;  /* 0x0000f20014007a0c */ /* 0x000fc40003f26270 */
[----:B------:R-:W-:Y:S01]  /*ac50*/  SHF.R.S32.HI R57, RZ, 0x1f, R57 ;  /* 0x0000001fff397819 */ /* 0x000fe20000011439 */
[----:B------:R1:W-:Y:S01]  /*ac60*/  @!P5 ST.E.64 [R6.64], R92 ;  /* 0x0000005c0600d985 */ /* 0x0003e2000c101b08 */
[----:B------:R-:W-:Y:S02]  /*ac70*/  ISETP.GE.AND P5, PT, R22, c[0x0][0x3c8], PT ;  /* 0x0000f20016007a0c */ /* 0x000fe40003fa6270 */
[----:B------:R-:W-:Y:S01]  /*ac80*/  SHF.R.S32.HI R33, RZ, 0x1f, R33 ;  /* 0x0000001fff217819 */ /* 0x000fe20000011421 */
        /* <DEDUP_REMOVED lines=41> */
[C---:B--2---:R-:W-:Y:S02]  /*af20*/  @!P0 LEA R2, P3, R29.reuse, R0, 0x2 ;  /* 0x000000001d028211 */ /* 0x044fe400078610ff */
        /* <DEDUP_REMOVED lines=31> */
.L_x_1265:
[----:B------:R-:W-:Y:S01]  /*b120*/  ISETP.NE.U32.AND P1, PT, RZ, c[0x0][0x508], PT ;  /* 0x00014200ff007a0c */ /* 0x000fe20003f25070 */
[----:B------:R-:W-:Y:S01]  /*b130*/  IMAD.MOV.U32 R4, RZ, RZ, 0x4 ;  /* 0x00000004ff047424 */ /* 0x000fe200078e00ff */
[----:B------:R-:W-:Y:S01]  /*b140*/  ISETP.NE.U32.AND P2, PT, RZ, c[0x0][0x500], PT ;  /* 0x00014000ff007a0c */ /* 0x000fe20003f45070 */
[----:B------:R-:W-:Y:S01]  /*b150*/  IMAD.MOV.U32 R8, RZ, RZ, RZ ;  /* 0x000000ffff087224 */ /* 0x000fe200078e00ff */
[----:B------:R-:W-:Y:S01]  /*b160*/  ISETP.NE.AND.EX P1, PT, RZ, c[0x0][0x50c], PT, P1 ;  /* 0x00014300ff007a0c */ /* 0x000fe20003f25310 */
[----:B------:R-:W-:Y:S01]  /*b170*/  IMAD.MOV.U32 R19, RZ, RZ, c[0x0][0x388] ;  /* 0x0000e200ff137624 */ /* 0x000fe200078e00ff */
[----:B------:R-:W-:Y:S01]  /*b180*/  ISETP.NE.AND.EX P2, PT, RZ, c[0x0][0x504], PT, P2 ;  /* 0x00014100ff007a0c */ /* 0x000fe20003f45320 */
[----:B------:R-:W-:-:S10]  /*b190*/  IMAD.WIDE R4, R223, R4, c[0x0][0x500] ;  /* 0x00014000df047625 */ /* 0x000fd400078e0204 */
[C---:B------:R-:W-:Y:S02]  /*b1a0*/  @P1 LEA R2, P0, R223.reuse, c[0x0][0x508], 0x2 ;  /* 0x00014200df021a11 */ /* 0x040fe400078010ff */
[----:B------:R3:W5:Y:S02]  /*b1b0*/  @P2 LDG.E R8, [R4.64] ;  /* 0x0000000804082981 */ /* 0x000764000c1e1900 */
[----:B------:R-:W-:-:S05]  /*b1c0*/  @P1 LEA.HI.X R3, R223, c[0x0][0x50c], R248, 0x2, P0 ;  /* 0x00014300df031a11 */ /* 0x000fca00000f14f8 */
[----:B------:R3:W5:Y:S01]  /*b1d0*/  @P1 LDG.E R19, [R2.64] ;  /* 0x0000000802131981 */ /* 0x000762000c1e1900 */
[----:B------:R-:W-:-:S04]  /*b1e0*/  ISETP.NE.AND P0, PT, R252, RZ, PT ;  /* 0x000000fffc00720c */ /* 0x000fc80003f05270 */
[----:B------:R-:W-:Y:S01]  /*b1f0*/  SEL R18, R252, c[0x0][0x3d4], P0 ;  /* 0x0000f500fc127a07 */ /* 0x000fe20000000000 */
[----:B------:R-:W-:Y:S05]  /*b200*/  @P1 BRA `(.L_x_1286) ;  /* 0x0000004000001947 */ /* 0x000fea0003800000 */
[----:B------:R-:W-:Y:S05]  /*b210*/  @!P2 BRA `(.L_x_1286) ;  /* 0x000000300000a947 */ /* 0x000fea0003800000 */
[----:B--2---:R4:W2:Y:S04]  /*b220*/  LDG.E R0, [R4.64] ;  /* 0x0000000804007981 */ /* 0x0048a8000c1e1900 */
[----:B---34-:R-:W2:Y:S02]  /*b230*/  LDG.E R4, [R4.64+0x4] ;  /* 0x0000040804047981 */ /* 0x018ea4000c1e1900 */
[----:B--2--5:R-:W-:Y:S02]  /*b240*/  IADD3 R19, -R0, R4, RZ ;  /* 0x0000000400137210 */ /* 0x024fe40007ffe1ff */
.L_x_1286:
[----:B------:R-:W-:Y:S01]  /*b250*/  ISETP.GT.AND P0, PT, R196, 0x7f, PT ;  /* 0x0000007fc400780c */ /* 0x000fe20003f04270 */
[----:B------:R-:W-:Y:S01]  /*b260*/  BSSY B0, `(.L_x_1287) ;  /* 0x0000035000007945 */ /* 0x000fe20003800000 */
[----:B-1----:R-:W-:Y:S02]  /*b270*/  SEL R14, R223, RZ, !P2 ;  /* 0x000000ffdf0e7207 */ /* 0x002fe40005000000 */
[----:B------:R-:W-:-:S02]  /*b280*/  SEL R20, R248, RZ, !P2 ;  /* 0x000000fff8147207 */ /* 0x000fc40005000000 */
[----:B-----5:R-:W-:-:S07]  /*b290*/  SHF.R.S32.HI R17, RZ, 0x1f, R8 ;  /* 0x0000001fff117819 */ /* 0x020fce0000011408 */
[----:B------:R-:W-:Y:S05]  /*b2a0*/  @P0 BRA `(.L_x_1288) ;  /* 0x0000030000000947 */ /* 0x000fea0003800000 */
[----:B------:R-:W-:Y:S01]  /*b2b0*/  IMAD R0, R19, c[0x0][0x4e8], RZ ;  /* 0x00013a0013007a24 */ /* 0x000fe200078e02ff */
[----:B------:R-:W-:-:S04]  /*b2c0*/  LEA R9, R229, R196, 0x7 ;  /* 0x000000c4e5097211 */ /* 0x000fc800078e38ff */
[----:B------:R-:W-:-:S13]  /*b2d0*/  ISETP.GE.AND P0, PT, R9, R0, PT ;  /* 0x000000000900720c */ /* 0x000fda0003f06270 */
[----:B------:R-:W-:Y:S05]  /*b2e0*/  @P0 BRA `(.L_x_1288) ;  /* 0x000002c000000947 */ /* 0x000fea0003800000 */
[----:B------:R-:W4:Y:S01]  /*b2f0*/  LDL.LU R21, [R1] ;  /* 0x0000000001157983 */ /* 0x000f220000300800 */
[----:B------:R-:W-:Y:S01]  /*b300*/  IMAD.MOV.U32 R0, RZ, RZ, 0x368 ;  /* 0x00000368ff007424 */ /* 0x000fe200078e00ff */
[----:B------:R-:W-:-:S04]  /*b310*/  ISETP.GT.AND P2, PT, R18, 0x1, PT ;  /* 0x000000011200780c */ /* 0x000fc80003f44270 */
[----:B------:R-:W-:-:S04]  /*b320*/  SEL R0, R0, 0x328, P2 ;  /* 0x0000032800007807 */ /* 0x000fc80001000000 */
[----:B------:R1:W5:Y:S08]  /*b330*/  LDC.64 R6, c[0x0][R0+0x170] ;  /* 0x00005c0000067b82 */ /* 0x0003700000000a00 */
[----:B---3--:R1:W3:Y:S08]  /*b340*/  LDC.64 R4, c[0x0][R0+0x168] ;  /* 0x00005a0000047b82 */ /* 0x0082f00000000a00 */
[----:B------:R1:W2:Y:S08]  /*b350*/  LDC.64 R12, c[0x0][R0+0x178] ;  /* 0x00005e00000c7b82 */ /* 0x0002b00000000a00 */
[----:B------:R1:W2:Y:S02]  /*b360*/  LDC.64 R10, c[0x0][R0+0x160] ;  /* 0x00005800000a7b82 */ /* 0x0002a40000000a00 */
[----:B-1----:R-:W-:-:S02]  /*b370*/  IMAD.MOV.U32 R0, RZ, RZ, c[0x0][0x4e8] ;  /* 0x00013a00ff007624 */ /* 0x002fc400078e00ff */
[-C--:B-----5:R-:W-:Y:S02]  /*b380*/  IMAD R7, R7, R14.reuse, RZ ;  /* 0x0000000e07077224 */ /* 0x0a0fe400078e02ff */
[----:B------:R-:W-:Y:S01]  /*b390*/  IMAD.WIDE.U32 R2, R6, R14, RZ ;  /* 0x0000000e06027225 */ /* 0x000fe200078e00ff */
[----:B------:R-:W-:Y:S02]  /*b3a0*/  ISETP.NE.AND P0, PT, R0, 0x1, PT ;  /* 0x000000010000780c */ /* 0x000fe40003f05270 */
[----:B------:R-:W-:Y:S01]  /*b3b0*/  MOV R0, R9 ;  /* 0x0000000900007202 */ /* 0x000fe20000000f00 */
[----:B------:R-:W-:Y:S02]  /*b3c0*/  IMAD R7, R6, R20, R7 ;  /* 0x0000001406077224 */ /* 0x000fe400078e0207 */
[-C--:B---3--:R-:W-:Y:S02]  /*b3d0*/  IMAD R15, R5, R227.reuse, RZ ;  /* 0x000000e3050f7224 */ /* 0x088fe400078e02ff */
[----:B------:R-:W-:Y:S01]  /*b3e0*/  IMAD.WIDE.U32 R4, R4, R227, RZ ;  /* 0x000000e304047225 */ /* 0x000fe200078e00ff */
[----:B------:R-:W-:-:S03]  /*b3f0*/  IADD3 R3, R3, R7, RZ ;  /* 0x0000000703037210 */ /* 0x000fc60007ffe0ff */
[----:B------:R-:W-:Y:S02]  /*b400*/  IMAD.IADD R15, R5, 0x1, R15 ;  /* 0x00000001050f7824 */ /* 0x000fe400078e020f */
[----:B------:R-:W-:-:S05]  /*b410*/  @P0 IMAD.HI.U32 R16, R9, c[0x0][0x4ec], RZ ;  /* 0x00013b0009100a27 */ /* 0x000fca00078e00ff */
[----:B------:R-:W-:Y:S02]  /*b420*/  @P0 SHF.R.U32.HI R0, RZ, c[0x0][0x4f0], R16 ;  /* 0x00013c00ff000a19 */ /* 0x000fe40000011610 */
[----:B------:R-:W-:-:S03]  /*b430*/  IADD3 R16, P1, P0, R2, R4, R8 ;  /* 0x0000000402107210 */ /* 0x000fc6000783e008 */
[----:B------:R-:W-:-:S04]  /*b440*/  IMAD.MOV R2, RZ, RZ, -R0 ;  /* 0x000000ffff027224 */ /* 0x000fc800078e0a00 */
[----:B------:R-:W-:Y:S01]  /*b450*/  IMAD R2, R2, c[0x0][0x4e8], R9 ;  /* 0x00013a0002027a24 */ /* 0x000fe200078e0209 */
[----:B------:R-:W-:Y:S02]  /*b460*/  IADD3.X R9, R3, R15, R17, P1, P0 ;  /* 0x0000000f03097210 */ /* 0x000fe40000fe0411 */
[----:B------:R-:W-:Y:S02]  /*b470*/  SHF.R.S32.HI R3, RZ, 0x1f, R0 ;  /* 0x0000001fff037819 */ /* 0x000fe40000011400 */
[----:B----4-:R-:W-:-:S05]  /*b480*/  SEL R6, R21, RZ, P2 ;  /* 0x000000ff15067207 */ /* 0x010fca0001000000 */
[-C--:B--2---:R-:W-:Y:S02]  /*b490*/  IMAD R7, R13, R6.reuse, RZ ;  /* 0x000000060d077224 */ /* 0x084fe400078e02ff */
[----:B------:R-:W-:Y:S01]  /*b4a0*/  IMAD.WIDE.U32 R4, R12, R6, RZ ;  /* 0x000000060c047225 */ /* 0x000fe200078e00ff */
[----:B------:R-:W-:-:S04]  /*b4b0*/  SHF.R.S32.HI R6, RZ, 0x1f, R2 ;  /* 0x0000001fff067819 */ /* 0x000fc80000011402 */
[----:B------:R-:W-:Y:S01]  /*b4c0*/  IADD3 R5, R5, R7, RZ ;  /* 0x0000000705057210 */ /* 0x000fe20007ffe0ff */
[----:B------:R-:W-:Y:S01]  /*b4d0*/  IMAD.MOV.U32 R7, RZ, RZ, c[0x0][0x4a8] ;  /* 0x00012a00ff077624 */ /* 0x000fe200078e00ff */
[----:B------:R-:W-:Y:S01]  /*b4e0*/  IADD3 R4, P1, P0, R0, R16, R4 ;  /* 0x0000001000047210 */ /* 0x000fe2000783e004 */
[----:B------:R-:W-:-:S03]  /*b4f0*/  IMAD R0, R11, R2, RZ ;  /* 0x000000020b007224 */ /* 0x000fc600078e02ff */
[----:B------:R-:W-:Y:S01]  /*b500*/  IADD3.X R5, R3, R9, R5, P1, P0 ;  /* 0x0000000903057210 */ /* 0x000fe20000fe0405 */
[----:B------:R-:W-:-:S04]  /*b510*/  IMAD R0, R10, R6, R0 ;  /* 0x000000060a007224 */ /* 0x000fc800078e0200 */
        /* <DEDUP_REMOVED lines=9> */
.L_x_1288:
[----:B------:R-:W-:Y:S05]  /*b5b0*/  BSYNC B0 ;  /* 0x0000000000007941 */ /* 0x000fea0003800000 */
.L_x_1287:
[----:B------:R-:W-:-:S13]  /*b5c0*/  ISETP.GT.AND P0, PT, R18, 0x1, PT ;  /* 0x000000011200780c */ /* 0x000fda0003f04270 */
[----:B------:R-:W-:Y:S05]  /*b5d0*/  @P0 BRA `(.L_x_1280) ;  /* 0x0000070000000947 */ /* 0x000fea0003800000 */
[----:B---3--:R-:W-:Y:S01]  /*b5e0*/  MOV R2, c[0x0][0x4e8] ;  /* 0x00013a0000027a02 */ /* 0x008fe20000000f00 */
[----:B-1----:R-:W-:Y:S01]  /*b5f0*/  IMAD R0, R17, c[0x0][0x3a0], RZ ;  /* 0x0000e80011007a24 */ /* 0x002fe200078e02ff */
[-C--:B------:R-:W-:Y:S01]  /*b600*/  LEA R4, R195, R251.reuse, 0x5 ;  /* 0x000000fbc3047211 */ /* 0x080fe200078e28ff */
[----:B------:R-:W-:Y:S01]  /*b610*/  IMAD R5, R20, c[0x0][0x3f0], RZ ;  /* 0x0000fc0014057a24 */ /* 0x000fe200078e02ff */
[----:B------:R-:W-:Y:S01]  /*b620*/  ISETP.NE.AND P0, PT, R2, 0x1, PT ;  /* 0x000000010200780c */ /* 0x000fe20003f05270 */
[C---:B------:R-:W-:Y:S01]  /*b630*/  IMAD.WIDE.U32 R2, R8.reuse, c[0x0][0x3a0], RZ ;  /* 0x0000e80008027a25 */ /* 0x040fe200078e00ff */
[C---:B------:R-:W-:Y:S02]  /*b640*/  LEA R4, R229.reuse, R4, 0x7 ;  /* 0x00000004e5047211 */ /* 0x040fe400078e38ff */
[----:B------:R-:W-:Y:S01]  /*b650*/  LEA R11, R229, R251, 0x7 ;  /* 0x000000fbe50b7211 */ /* 0x000fe200078e38ff */
[----:B------:R-:W-:Y:S01]  /*b660*/  IMAD R8, R8, c[0x0][0x3a4], R0 ;  /* 0x0000e90008087a24 */ /* 0x000fe200078e0200 */
[----:B------:R-:W-:Y:S01]  /*b670*/  MOV R0, R4 ;  /* 0x0000000400007202 */ /* 0x000fe20000000f00 */
[----:B------:R-:W-:-:S03]  /*b680*/  IMAD R7, R14, c[0x0][0x3f4], R5 ;  /* 0x0000fd000e077a24 */ /* 0x000fc600078e0205 */
[----:B------:R-:W-:-:S03]  /*b690*/  IADD3 R3, R3, R8, RZ ;  /* 0x0000000803037210 */ /* 0x000fc60007ffe0ff */
[----:B------:R-:W-:-:S04]  /*b6a0*/  @P0 IMAD.HI.U32 R6, R4, c[0x0][0x4ec], RZ ;  /* 0x00013b0004060a27 */ /* 0x000fc800078e00ff */
[----:B------:R-:W-:Y:S01]  /*b6b0*/  IMAD.WIDE.U32 R2, R227, c[0x0][0x3e8], R2 ;  /* 0x0000fa00e3027a25 */ /* 0x000fe200078e0002 */
[----:B------:R-:W-:-:S03]  /*b6c0*/  @P0 SHF.R.U32.HI R0, RZ, c[0x0][0x4f0], R6 ;  /* 0x00013c00ff000a19 */ /* 0x000fc60000011606 */
[----:B------:R-:W-:Y:S01]  /*b6d0*/  IMAD R3, R227, c[0x0][0x3ec], R3 ;  /* 0x0000fb00e3037a24 */ /* 0x000fe200078e0203 */
[----:B------:R-:W-:Y:S02]  /*b6e0*/  SHF.R.S32.HI R6, RZ, 0x1f, R0 ;  /* 0x0000001fff067819 */ /* 0x000fe40000011400 */
        /* <DEDUP_REMOVED lines=17> */
.L_x_1341:
[----:B------:R-:W-:Y:S05]  /*b800*/  BRA.DIV ~URZ, `(.L_x_1290) ;  /* 0x00001d927f007947 */ /* 0x000fea000b800000 */
[----:B------:R4:W1:Y:S02]  /*b810*/  SHFL.IDX PT, R0, R12, RZ, 0x181f ;  /* 0x00181fff0c007589 */ /* 0x00086400000e0000 */
.L_x_1342:
[----:B------:R-:W-:Y:S01]  /*b820*/  IMAD R10, R19, c[0x0][0x4e8], RZ ;  /* 0x00013a00130a7a24 */ /* 0x000fe200078e02ff */
[----:B------:R-:W-:Y:S04]  /*b830*/  BSSY B0, `(.L_x_1291) ;  /* 0x000000f000007945 */ /* 0x000fe80003800000 */
        /* <DEDUP_REMOVED lines=14> */
.L_x_1292:
[----:B------:R-:W-:Y:S05]  /*b920*/  BSYNC B0 ;  /* 0x0000000000007941 */ /* 0x000fea0003800000 */
.L_x_1291:
[----:B------:R-:W-:Y:S05]  /*b930*/  BRA.DIV ~URZ, `(.L_x_1293) ;  /* 0x00001cc27f007947 */ /* 0x000fea000b800000 */
[----:B---3--:R3:W2:Y:S04]  /*b940*/  SHFL.IDX PT, R8, R9, 0x1, 0x181f ;  /* 0x00381f0009087f89 */ /* 0x0086a800000e0000 */
[----:B-1----:R3:W1:Y:S02]  /*b950*/  SHFL.IDX PT, R0, R12, 0x1, 0x181f ;  /* 0x00381f000c007f89 */ /* 0x00266400000e0000 */
.L_x_1343:
        /* <DEDUP_REMOVED lines=16> */
.L_x_1295:
[----:B------:R-:W-:Y:S05]  /*ba60*/  BSYNC B0 ;  /* 0x0000000000007941 */ /* 0x000fea0003800000 */
.L_x_1294:
[----:B------:R-:W-:Y:S05]  /*ba70*/  BRA.DIV ~URZ, `(.L_x_1296) ;  /* 0x00001c427f007947 */ /* 0x000fea000b800000 */
[----:B--2---:R2:W3:Y:S02]  /*ba80*/  SHFL.IDX PT, R8, R9, 0x2, 0x181f ;  /* 0x00581f0009087f89 */ /* 0x0044e400000e0000 */
.L_x_1344:
[----:B------:R-:W-:Y:S05]  /*ba90*/  BRA.DIV ~URZ, `(.L_x_1297) ;  /* 0x00001c927f007947 */ /* 0x000fea000b800000 */
[----:B-1----:R1:W2:Y:S02]  /*baa0*/  SHFL.IDX PT, R0, R12, 0x2, 0x181f ;  /* 0x00581f000c007f89 */ /* 0x0022a400000e0000 */
.L_x_1345:
        /* <DEDUP_REMOVED lines=16> */
.L_x_1299:
[----:B------:R-:W-:Y:S05]  /*bbb0*/  BSYNC B0 ;  /* 0x0000000000007941 */ /* 0x000fea0003800000 */
.L_x_1298:
[----:B------:R-:W-:Y:S05]  /*bbc0*/  BRA.DIV ~URZ, `(.L_x_1300) ;  /* 0x00001bc27f007947 */ /* 0x000fea000b800000 */
[----:B---3--:R3:W1:Y:S04]  /*bbd0*/  SHFL.IDX PT, R8, R9, 0x3, 0x181f ;  /* 0x00781f0009087f89 */ /* 0x00866800000e0000 */
[----:B--2---:R3:W2:Y:S02]  /*bbe0*/  SHFL.IDX PT, R0, R12, 0x3, 0x181f ;  /* 0x00781f000c007f89 */ /* 0x0046a400000e0000 */
.L_x_1346:
[----:B------:R-:W-:-:S04]  /*bbf0*/  IADD3 R2, R11, 0x60, RZ ;  /* 0x000000600b027810 */ /* 0x000fc80007ffe0ff */
        /* <DEDUP_REMOVED lines=14> */
.L_x_1280:
[----:B------:R-:W-:Y:S05]  /*bce0*/  BSYNC B1 ;  /* 0x0000000000017941 */ /* 0x000fea0003800000 */
.L_x_1264:
[----:B-12-4-:R-:W2:Y:S02]  /*bcf0*/  LDL R0, [R1+0x28] ;  /* 0x0000280001007983 */ /* 0x016ea40000100800 */
[----:B--2---:R-:W-:-:S13]  /*bd00*/  ISETP.NE.AND P0, PT, R0, RZ, PT ;  /* 0x000000ff0000720c */ /* 0x004fda0003f05270 */
[----:B------:R-:W-:Y:S01]  /*bd10*/  @P0 WARPSYNC 0xffffffff ;  /* 0xffffffff00000948 */ /* 0x000fe20003800000 */
[----:B------:R-:W-:Y:S06]  /*bd20*/  @P0 BAR.SYNC.DEFER_BLOCKING 0x5, 0x100 ;  /* 0x0144000000000b1d */ /* 0x000fec0000010000 */
[----:B------:R-:W1:Y:S04]  /*bd30*/  @P0 LDS.128 R228, [0x24100] ;  /* 0x02410000ffe40984 */ /* 0x000e680000000c00 */
[----:B------:R-:W-:Y:S06]  /*bd40*/  @P0 BAR.ARV 0x4, 0x100 ;  /* 0x0104000000000b1d */ /* 0x000fec0000002000 */
[----:B------:R-:W-:Y:S05]  /*bd50*/  @P0 BRA `(.L_x_1301) ;  /* 0x00000ac000000947 */ /* 0x000fea0003800000 */
[----:B------:R-:W-:Y:S01]  /*bd60*/  LOP3.LUT R13, R196, 0x1f, RZ, 0xc0, !PT ;  /* 0x0000001fc40d7812 */ /* 0x000fe200078ec0ff */
[----:B------:R-:W-:-:S03]  /*bd70*/  IMAD.MOV.U32 R7, RZ, RZ, RZ ;  /* 0x000000ffff077224 */ /* 0x000fc600078e00ff */
[----:B------:R-:W-:Y:S01]  /*bd80*/  ISETP.NE.AND P5, PT, R13, 0x1f, PT ;  /* 0x0000001f0d00780c */ /* 0x000fe20003fa5270 */
[----:B------:R-:W-:Y:S10]  /*bd90*/  BRA.DIV ~URZ, `(.L_x_1302) ;  /* 0x00001ab27f007947 */ /* 0x000ff4000b800000 */
[----:B---3--:R2:W3:Y:S02]  /*bda0*/  SHFL.IDX PT, R9, R86, RZ, 0x1f ;  /* 0x00001fff56097589 */ /* 0x0084e400000e0000 */
.L_x_1347:
[----:B------:R-:W-:Y:S05]  /*bdb0*/  BRA.DIV ~URZ, `(.L_x_1303) ;  /* 0x00001b027f007947 */ /* 0x000fea000b800000 */
[----:B------:R4:W2:Y:S02]  /*bdc0*/  SHFL.IDX PT, R8, R86, 0x1, 0x1f ;  /* 0x00201f0056087f89 */ /* 0x0008a400000e0000 */
.L_x_1348:
        /* <DEDUP_REMOVED lines=18> */
.L_x_1349:
        /* <DEDUP_REMOVED lines=16> */
.L_x_1350:
[----:B----4-:R-:W-:Y:S01]  /*bff0*/  IMAD R0, R0, c[0x0][0x538], RZ ;  /* 0x00014e0000007a24 */ /* 0x010fe200078e02ff */
[----:B------:R-:W-:Y:S04]  /*c000*/  BSSY B1, `(.L_x_1306) ;  /* 0x000007c000017945 */ /* 0x000fe80003800000 */
[----:B--2---:R-:W-:-:S04]  /*c010*/  IADD3 R8, R0, R8, RZ ;  /* 0x0000000800087210 */ /* 0x004fc80007ffe0ff */
[----:B---3--:R-:W-:-:S13]  /*c020*/  ISETP.GT.AND P6, PT, R8, R9, PT ;  /* 0x000000090800720c */ /* 0x008fda0003fc4270 */
[----:B------:R-:W-:Y:S05]  /*c030*/  @P6 BRA `(.L_x_1307) ;  /* 0x0000024000006947 */ /* 0x000fea0003800000 */
.L_x_1311:
        /* <DEDUP_REMOVED lines=16> */
.L_x_1351:
        /* <DEDUP_REMOVED lines=16> */
.L_x_1352:
[----:B--2---:R-:W-:-:S05]  /*c240*/  IMAD R0, R0, c[0x0][0x538], RZ ;  /* 0x00014e0000007a24 */ /* 0x004fca00078e02ff */
[----:B------:R-:W-:-:S04]  /*c250*/  IADD3 R8, R0, R8, RZ ;  /* 0x0000000800087210 */ /* 0x000fc80007ffe0ff */
[----:B------:R-:W-:-:S13]  /*c260*/  ISETP.GT.AND P6, PT, R8, R9, PT ;  /* 0x000000090800720c */ /* 0x000fda0003fc4270 */
[----:B-1----:R-:W-:Y:S05]  /*c270*/  @!P6 BRA `(.L_x_1311) ;  /* 0xfffffdc00000e947 */ /* 0x002fea000383ffff */
.L_x_1307:
[----:B------:R-:W-:-:S05]  /*c280*/  IADD3 R10, -R0, R8, RZ ;  /* 0x00000008000a7210 */ /* 0x000fca0007ffe1ff */
[----:B------:R-:W-:-:S05]  /*c290*/  IMAD R0, R4, c[0x0][0x538], R10 ;  /* 0x00014e0004007a24 */ /* 0x000fca00078e020a */
[----:B------:R-:W-:Y:S01]  /*c2a0*/  ISETP.GT.AND P0, PT, R0, R9, PT ;  /* 0x000000090000720c */ /* 0x000fe20003f04270 */
[----:B------:R-:W-:-:S12]  /*c2b0*/  BRA.DIV ~URZ, `(.L_x_1312) ;  /* 0x00001a427f007947 */ /* 0x000fd8000b800000 */
[----:B------:R-:W-:-:S04]  /*c2c0*/  VOTE.ANY R8, PT, !P0 ;  /* 0x0000000000087806 */ /* 0x000fc800040e0100 */
.L_x_1353:
[----:B------:R2:W3:Y:S01]  /*c2d0*/  POPC R12, R8 ;  /* 0x00000008000c7309 */ /* 0x0004e20000000000 */
[----:B------:R-:W-:Y:S05]  /*c2e0*/  BRA.DIV ~URZ, `(.L_x_1313) ;  /* 0x00001a627f007947 */ /* 0x000fea000b800000 */
[----:B---3--:R3:W4:Y:S04]  /*c2f0*/  SHFL.IDX PT, R6, R6, R12, 0x1f ;  /* 0x00001f0c06067589 */ /* 0x00872800000e0000 */
[----:B------:R3:W1:Y:S02]  /*c300*/  SHFL.IDX PT, R7, R7, R12, 0x1f ;  /* 0x00001f0c07077589 */ /* 0x00066400000e0000 */
.L_x_1354:
[----:B------:R-:W-:Y:S01]  /*c310*/  ISETP.NE.AND P0, PT, R8, RZ, PT ;  /* 0x000000ff0800720c */ /* 0x000fe20003f05270 */
[----:B------:R-:W-:-:S12]  /*c320*/  BSSY B0, `(.L_x_1314) ;  /* 0x0000005000007945 */ /* 0x000fd80003800000 */
[----:B------:R-:W-:Y:S05]  /*c330*/  @!P0 BRA `(.L_x_1315) ;  /* 0x0000003000008947 */ /* 0x000fea0003800000 */
[----:B------:R-:W-:Y:S01]  /*c340*/  IADD3 R3, R12, -0x1, RZ ;  /* 0xffffffff0c037810 */ /* 0x000fe20007ffe0ff */
[----:B------:R-:W-:Y:S05]  /*c350*/  BRA.DIV ~URZ, `(.L_x_1316) ;  /* 0x00001ac27f007947 */ /* 0x000fea000b800000 */
[----:B------:R2:W3:Y:S02]  /*c360*/  SHFL.IDX PT, R11, R4, R3, 0x1f ;  /* 0x00001f03040b7589 */ /* 0x0004e400000e0000 */
.L_x_1315:
[----:B------:R-:W-:Y:S05]  /*c370*/  BSYNC B0 ;  /* 0x0000000000007941 */ /* 0x000fea0003800000 */
.L_x_1314:
[-C--:B-12-4-:R-:W-:Y:S01]  /*c380*/  IABS R4, R6.reuse ;  /* 0x0000000600047213 */ /* 0x096fe20000000000 */
[----:B---3--:R-:W-:Y:S01]  /*c390*/  IMAD R228, R11, c[0x0][0x538], R10 ;  /* 0x00014e000be47a24 */ /* 0x008fe200078e020a */
[----:B------:R-:W-:Y:S01]  /*c3a0*/  IABS R0, R7 ;  /* 0x0000000700007213 */ /* 0x000fe20000000000 */
[----:B------:R-:W-:Y:S01]  /*c3b0*/  IMAD.IADD R231, R12, 0x1, R231 ;  /* 0x000000010ce77824 */ /* 0x000fe200078e02e7 */
[----:B------:R-:W1:Y:S01]  /*c3c0*/  I2F.RP R2, R4 ;  /* 0x0000000400027306 */ /* 0x000e620000209400 */
[----:B------:R-:W-:Y:S02]  /*c3d0*/  IMAD.IADD R10, R9, 0x1, -R228 ;  /* 0x00000001090a7824 */ /* 0x000fe400078e0ae4 */
[----:B------:R-:W-:Y:S01]  /*c3e0*/  IMAD.MOV.U32 R5, RZ, RZ, R0 ;  /* 0x000000ffff057224 */ /* 0x000fe200078e0000 */
[----:B------:R-:W-:Y:S02]  /*c3f0*/  IABS R0, R6 ;  /* 0x0000000600007213 */ /* 0x000fe40000000000 */
[----:B------:R-:W-:-:S02]  /*c400*/  IABS R9, R10 ;  /* 0x0000000a00097213 */ /* 0x000fc40000000000 */
[----:B------:R-:W-:Y:S01]  /*c410*/  I2F.RP R11, R5 ;  /* 0x00000005000b7306 */ /* 0x000fe20000209400 */
[----:B------:R-:W-:-:S07]  /*c420*/  IMAD.MOV R0, RZ, RZ, -R0 ;  /* 0x000000ffff007224 */ /* 0x000fce00078e0a00 */
[----:B-1----:R-:W1:Y:S02]  /*c430*/  MUFU.RCP R2, R2 ;  /* 0x0000000200027308 */ /* 0x002e640000001000 */
[----:B-1----:R-:W-:-:S06]  /*c440*/  IADD3 R2, R2, 0xffffffe, RZ ;  /* 0x0ffffffe02027810 */ /* 0x002fcc0007ffe0ff */
[----:B------:R-:W1:Y:S02]  /*c450*/  F2I.FTZ.U32.TRUNC.NTZ R3, R2 ;  /* 0x0000000200037305 */ /* 0x000e64000021f000 */
[----:B-1----:R-:W-:-:S04]  /*c460*/  IMAD.MOV R2, RZ, RZ, -R3 ;  /* 0x000000ffff027224 */ /* 0x002fc800078e0a03 */
[----:B------:R-:W-:Y:S01]  /*c470*/  IMAD R8, R2, R4, RZ ;  /* 0x0000000402087224 */ /* 0x000fe200078e02ff */
[----:B------:R-:W-:-:S05]  /*c480*/  MOV R2, RZ ;  /* 0x000000ff00027202 */ /* 0x000fca0000000f00 */
        /* <DEDUP_REMOVED lines=47> */
.L_x_1308:
[----:B------:R-:W-:Y:S01]  /*c780*/  IMAD.MOV.U32 R228, RZ, RZ, R9 ;  /* 0x000000ffffe47224 */ /* 0x000fe200078e0009 */
[----:B------:R-:W-:Y:S01]  /*c790*/  MOV R230, RZ ;  /* 0x000000ff00e67202 */ /* 0x000fe20000000f00 */
[----:B------:R-:W-:Y:S01]  /*c7a0*/  IMAD.MOV.U32 R229, RZ, RZ, RZ ;  /* 0x000000ffffe57224 */ /* 0x000fe200078e00ff */
[----:B------:R-:W-:Y:S02]  /*c7b0*/  MOV R231, c[0x0][0x53c] ;  /* 0x00014f0000e77a02 */ /* 0x000fe40000000f00 */
.L_x_1317:
[----:B------:R-:W-:Y:S05]  /*c7c0*/  BSYNC B1 ;  /* 0x0000000000017941 */ /* 0x000fea0003800000 */
.L_x_1306:
[----:B------:R-:W-:Y:S01]  /*c7d0*/  WARPSYNC 0xffffffff ;  /* 0xffffffff00007948 */ /* 0x000fe20003800000 */
[----:B------:R-:W-:Y:S01]  /*c7e0*/  BAR.SYNC.DEFER_BLOCKING 0x4, 0x100 ;  /* 0x0104000000007b1d */ /* 0x000fe20000010000 */
[----:B------:R-:W-:-:S13]  /*c7f0*/  ISETP.NE.AND P0, PT, R13, RZ, PT ;  /* 0x000000ff0d00720c */ /* 0x000fda0003f05270 */
[----:B------:R2:W-:Y:S04]  /*c800*/  @!P0 STS.128 [0x24100], R228 ;  /* 0x024100e4ff008388 */ /* 0x0005e80000000c00 */
[----:B------:R-:W-:Y:S06]  /*c810*/  BAR.ARV 0x5, 0x100 ;  /* 0x0144000000007b1d */ /* 0x000fec0000002000 */
.L_x_1301:
[----:B-1----:R-:W-:-:S13]  /*c820*/  ISETP.GE.AND P0, PT, R231, c[0x0][0x53c], PT ;  /* 0x00014f00e7007a0c */ /* 0x002fda0003f06270 */
[----:B--23--:R-:W-:Y:S01]  /*c830*/  @P0 CALL.REL.NOINC `(.L_x_1318) ;  /* 0x0000001000000944 */ /* 0x00cfe20003c00000 */
[----:B------:R-:W-:Y:S05]  /*c840*/  BRA `(.L_x_1319) ;  /* 0xffff4b0000007947 */ /* 0x000fea000383ffff */
.L_x_1318:
[----:B------:R-:W-:Y:S05]  /*c850*/  EXIT ;  /* 0x000000000000794d */ /* 0x000fea0003800000 */
.L_x_1225:
[----:B------:R-:W-:Y:S01]  /*c860*/  IMAD.MOV.U32 R0, RZ, RZ, R5 ;  /* 0x000000ffff007224 */ /* 0x000fe200078e0005 */
[----:B------:R-:W-:Y:S02]  /*c870*/  MOV R2, 0x1 ;  /* 0x0000000100027802 */ /* 0x000fe40000000f00 */
[----:B------:R-:W-:Y:S02]  /*c880*/  MOV R3, 0xc8a0 ;  /* 0x0000c8a000037802 */ /* 0x000fe40000000f00 */
[----:B--2---:R-:W-:Y:S05]  /*c890*/  CALL.REL.NOINC `($__internal_28_$__cuda_sm70_shflsync_up_p) ;  /* 0x0000168000007944 */ /* 0x004fea0003c00000 */
[----:B------:R-:W-:Y:S01]  /*c8a0*/  MOV R0, R4 ;  /* 0x0000000400007202 */ /* 0x000fe20000000f00 */
[----:B------:R-:W-:Y:S05]  /*c8b0*/  BRA `(.L_x_1320) ;  /* 0xffff3b9000007947 */ /* 0x000fea000383ffff */
.L_x_1226:
[----:B------:R-:W-:Y:S01]  /*c8c0*/  IMAD.MOV.U32 R0, RZ, RZ, R5 ;  /* 0x000000ffff007224 */ /* 0x000fe200078e0005 */
[----:B------:R-:W-:Y:S02]  /*c8d0*/  MOV R2, 0x2 ;  /* 0x0000000200027802 */ /* 0x000fe40000000f00 */
[----:B------:R-:W-:Y:S02]  /*c8e0*/  MOV R3, 0xc900 ;  /* 0x0000c90000037802 */ /* 0x000fe40000000f00 */
[----:B--2---:R-:W-:Y:S05]  /*c8f0*/  CALL.REL.NOINC `($__internal_28_$__cuda_sm70_shflsync_up_p) ;  /* 0x0000162000007944 */ /* 0x004fea0003c00000 */
[----:B------:R-:W-:Y:S01]  /*c900*/  SEL R0, R4, RZ, P4 ;  /* 0x000000ff04007207 */ /* 0x000fe20002000000 */
[----:B------:R-:W-:Y:S01]  /*c910*/  IMAD.MOV.U32 R2, RZ, RZ, 0x4 ;  /* 0x00000004ff027424 */ /* 0x000fe200078e00ff */
[----:B------:R-:W-:-:S03]  /*c920*/  MOV R3, 0xc950 ;  /* 0x0000c95000037802 */ /* 0x000fc60000000f00 */
[----:B------:R-:W-:Y:S02]  /*c930*/  IMAD.IADD R0, R5, 0x1, R0 ;  /* 0x0000000105007824 */ /* 0x000fe400078e0200 */
[----:B------:R-:W-:Y:S05]  /*c940*/  CALL.REL.NOINC `($__internal_28_$__cuda_sm70_shflsync_up_p) ;  /* 0x000015d000007944 */ /* 0x000fea0003c00000 */
        /* <DEDUP_REMOVED lines=13> */
[----:B------:R-:W-:Y:S01]  /*ca20*/  IMAD.IADD R4, R0, 0x1, R4 ;  /* 0x0000000100047824 */ /* 0x000fe200078e0204 */
[----:B------:R-:W-:-:S03]  /*ca30*/  MOV R0, 0x1f ;  /* 0x0000001f00007802 */ /* 0x000fc60000000f00 */
[----:B------:R-:W-:Y:S02]  /*ca40*/  IMAD.MOV.U32 R5, RZ, RZ, R4 ;  /* 0x000000ffff057224 */ /* 0x000fe400078e0004 */
[----:B------:R-:W-:Y:S05]  /*ca50*/  CALL.REL.NOINC `($__internal_27_$__cuda_sm70_shflsync_idx_p) ;  /* 0x0000147000007944 */ /* 0x000fea0003c00000 */
[----:B------:R-:W-:Y:S05]  /*ca60*/  BRA `(.L_x_1321) ;  /* 0xffff3ae000007947 */ /* 0x000fea000383ffff */
.L_x_1228:
[----:B------:R-:W-:Y:S02]  /*ca70*/  SEL R0, RZ, 0x1, P0 ;  /* 0x00000001ff007807 */ /* 0x000fe40000000000 */
[----:B------:R-:W-:Y:S02]  /*ca80*/  MOV R2, 0xcaa0 ;  /* 0x0000caa000027802 */ /* 0x000fe40000000f00 */
[----:B--2---:R-:W-:Y:S05]  /*ca90*/  CALL.REL.NOINC `($__internal_29_$__cuda_sm70_votesync_ballot) ;  /* 0x000014f000007944 */ /* 0x004fea0003c00000 */
[----:B------:R-:W-:Y:S01]  /*caa0*/  MOV R6, R0 ;  /* 0x0000000000067202 */ /* 0x000fe20000000f00 */
[----:B------:R-:W-:Y:S05]  /*cab0*/  BRA `(.L_x_1322) ;  /* 0xffff3b2000007947 */ /* 0x000fea000383ffff */
.L_x_1229:
[----:B------:R-:W-:Y:S01]  /*cac0*/  IMAD.MOV.U32 R5, RZ, RZ, R8 ;  /* 0x000000ffff057224 */ /* 0x000fe200078e0008 */
[----:B--2---:R-:W-:Y:S01]  /*cad0*/  MOV R3, R231 ;  /* 0x000000e700037202 */ /* 0x004fe20000000f00 */
[----:B------:R-:W-:Y:S01]  /*cae0*/  IMAD.MOV.U32 R0, RZ, RZ, 0x1f ;  /* 0x0000001fff007424 */ /* 0x000fe200078e00ff */
[----:B------:R-:W-:Y:S02]  /*caf0*/  MOV R2, 0xcb10 ;  /* 0x0000cb1000027802 */ /* 0x000fe40000000f00 */
[----:B-1----:R-:W-:Y:S05]  /*cb00*/  CALL.REL.NOINC `($__internal_27_$__cuda_sm70_shflsync_idx_p) ;  /* 0x000013c000007944 */ /* 0x002fea0003c00000 */
[----:B------:R-:W-:Y:S01]  /*cb10*/  IMAD.MOV.U32 R11, RZ, RZ, R0 ;  /* 0x000000ffff0b7224 */ /* 0x000fe200078e0000 */
[----:B------:R-:W-:Y:S01]  /*cb20*/  MOV R5, R7 ;  /* 0x0000000700057202 */ /* 0x000fe20000000f00 */
[----:B------:R-:W-:Y:S01]  /*cb30*/  IMAD.MOV.U32 R228, RZ, RZ, RZ ;  /* 0x000000ffffe47224 */ /* 0x000fe200078e00ff */
[----:B------:R-:W-:Y:S01]  /*cb40*/  MOV R3, R231 ;  /* 0x000000e700037202 */ /* 0x000fe20000000f00 */
[----:B------:R-:W-:Y:S01]  /*cb50*/  IMAD.MOV.U32 R0, RZ, RZ, 0x1f ;  /* 0x0000001fff007424 */ /* 0x000fe200078e00ff */
[----:B------:R-:W-:-:S02]  /*cb60*/  MOV R2, 0xcb80 ;  /* 0x0000cb8000027802 */ /* 0x000fc40000000f00 */
[----:B------:R-:W-:Y:S05]  /*cb70*/  CALL.REL.NOINC `($__internal_27_$__cuda_sm70_shflsync_idx_p) ;  /* 0x0000135000007944 */ /* 0x000fea0003c00000 */
[----:B------:R-:W-:Y:S01]  /*cb80*/  MOV R10, R0 ;  /* 0x00000000000a7202 */ /* 0x000fe20000000f00 */
[----:B------:R-:W-:Y:S05]  /*cb90*/  BRA `(.L_x_1323) ;  /* 0xffff3a9000007947 */ /* 0x000fea000383ffff */
.L_x_1232:
[----:B------:R-:W-:Y:S01]  /*cba0*/  IMAD.MOV.U32 R5, RZ, RZ, R4 ;  /* 0x000000ffff057224 */ /* 0x000fe200078e0004 */
[----:B------:R-:W-:-:S02]  /*cbb0*/  MOV R0, 0x1f ;  /* 0x0000001f00007802 */ /* 0x000fc40000000f00 */
[----:B------:R-:W-:Y:S02]  /*cbc0*/  MOV R2, 0xcbe0 ;  /* 0x0000cbe000027802 */ /* 0x000fe40000000f00 */
[----:B-1234-:R-:W-:Y:S05]  /*cbd0*/  CALL.REL.NOINC `($__internal_27_$__cuda_sm70_shflsync_idx_p) ;  /* 0x000012f000007944 */ /* 0x01efea0003c00000 */
[----:B------:R-:W-:Y:S01]  /*cbe0*/  MOV R228, R0 ;  /* 0x0000000000e47202 */ /* 0x000fe20000000f00 */
[----:B------:R-:W-:Y:S05]  /*cbf0*/  BRA `(.L_x_1231) ;  /* 0xffff3a9000007947 */ /* 0x000fea000383ffff */
.L_x_1240:
[----:B------:R-:W-:Y:S01]  /*cc00*/  IMAD.MOV.U32 R5, RZ, RZ, R9 ;  /* 0x000000ffff057224 */ /* 0x000fe200078e0009 */
[----:B------:R-:W-:Y:S01]  /*cc10*/  MOV R3, RZ ;  /* 0x000000ff00037202 */ /* 0x000fe20000000f00 */
[----:B------:R-:W-:Y:S01]  /*cc20*/  IMAD.MOV.U32 R0, RZ, RZ, 0x181f ;  /* 0x0000181fff007424 */ /* 0x000fe200078e00ff */
[----:B------:R-:W-:Y:S02]  /*cc30*/  MOV R2, 0xcc50 ;  /* 0x0000cc5000027802 */ /* 0x000fe40000000f00 */
[----:B------:R-:W-:Y:S05]  /*cc40*/  CALL.REL.NOINC `($__internal_27_$__cuda_sm70_shflsync_idx_p) ;  /* 0x0000128000007944 */ /* 0x000fea0003c00000 */
[----:B------:R-:W-:Y:S01]  /*cc50*/  MOV R8, R0 ;  /* 0x0000000000087202 */ /* 0x000fe20000000f00 */
[----:B------:R-:W-:Y:S05]  /*cc60*/  BRA `(.L_x_1324) ;  /* 0xffff551000007947 */ /* 0x000fea000383ffff */
.L_x_1241:
[----:B------:R-:W-:Y:S01]  /*cc70*/  IMAD.MOV.U32 R5, RZ, RZ, R12 ;  /* 0x000000ffff057224 */ /* 0x000fe200078e000c */
[----:B------:R-:W-:Y:S01]  /*cc80*/  MOV R3, RZ ;  /* 0x000000ff00037202 */ /* 0x000fe20000000f00 */
[----:B------:R-:W-:Y:S01]  /*cc90*/  IMAD.MOV.U32 R0, RZ, RZ, 0x181f ;  /* 0x0000181fff007424 */ /* 0x000fe200078e00ff */
[----:B------:R-:W-:Y:S02]  /*cca0*/  MOV R2, 0xccc0 ;  /* 0x0000ccc000027802 */ /* 0x000fe40000000f00 */
[----:B-12---:R-:W-:Y:S05]  /*ccb0*/  CALL.REL.NOINC `($__internal_27_$__cuda_sm70_shflsync_idx_p) ;  /* 0x0000121000007944 */ /* 0x006fea0003c00000 */
[----:B------:R-:W-:Y:S05]  /*ccc0*/  BRA `(.L_x_1325) ;  /* 0xffff54d000007947 */ /* 0x000fea000383ffff */
.L_x_1244:
[----:B--2---:R-:W-:Y:S01]  /*ccd0*/  IMAD.MOV.U32 R5, RZ, RZ, R9 ;  /* 0x000000ffff057224 */ /* 0x004fe200078e0009 */
[----:B------:R-:W-:Y:S01]  /*cce0*/  MOV R3, 0x1 ;  /* 0x0000000100037802 */ /* 0x000fe20000000f00 */
[----:B----4-:R-:W-:Y:S01]  /*ccf0*/  IMAD.MOV.U32 R0, RZ, RZ, 0x181f ;  /* 0x0000181fff007424 */ /* 0x010fe200078e00ff */
[----:B------:R-:W-:-:S02]  /*cd00*/  MOV R2, 0xcd20 ;  /* 0x0000cd2000027802 */ /* 0x000fc40000000f00 */
[----:B-1-3--:R-:W-:Y:S05]  /*cd10*/  CALL.REL.NOINC `($__internal_27_$__cuda_sm70_shflsync_idx_p) ;  /* 0x000011b000007944 */ /* 0x00afea0003c00000 */
[----:B------:R-:W-:Y:S01]  /*cd20*/  IMAD.MOV.U32 R8, RZ, RZ, R0 ;  /* 0x000000ffff087224 */ /* 0x000fe200078e0000 */
[----:B------:R-:W-:Y:S01]  /*cd30*/  MOV R3, 0x1 ;  /* 0x0000000100037802 */ /* 0x000fe20000000f00 */
[----:B------:R-:W-:Y:S01]  /*cd40*/  IMAD.MOV.U32 R5, RZ, RZ, R12 ;  /* 0x000000ffff057224 */ /* 0x000fe200078e000c */
[----:B------:R-:W-:-:S02]  /*cd50*/  MOV R0, 0x181f ;  /* 0x0000181f00007802 */ /* 0x000fc40000000f00 */
[----:B------:R-:W-:Y:S02]  /*cd60*/  MOV R2, 0xcd80 ;  /* 0x0000cd8000027802 */ /* 0x000fe40000000f00 */
[----:B------:R-:W-:Y:S05]  /*cd70*/  CALL.REL.NOINC `($__internal_27_$__cuda_sm70_shflsync_idx_p) ;  /* 0x0000115000007944 */ /* 0x000fea0003c00000 */
[----:B------:R-:W-:Y:S05]  /*cd80*/  BRA `(.L_x_1326) ;  /* 0xffff555000007947 */ /* 0x000fea000383ffff */
.L_x_1247:
[----:B-1----:R-:W-:Y:S01]  /*cd90*/  IMAD.MOV.U32 R5, RZ, RZ, R9 ;  /* 0x000000ffff057224 */ /* 0x002fe200078e0009 */
[----:B------:R-:W-:Y:S01]  /*cda0*/  MOV R3, 0x2 ;  /* 0x0000000200037802 */ /* 0x000fe20000000f00 */
[----:B----4-:R-:W-:Y:S01]  /*cdb0*/  IMAD.MOV.U32 R0, RZ, RZ, 0x181f ;  /* 0x0000181fff007424 */ /* 0x010fe200078e00ff */
[----:B------:R-:W-:Y:S02]  /*cdc0*/  MOV R2, 0xcde0 ;  /* 0x0000cde000027802 */ /* 0x000fe40000000f00 */
[----:B--23--:R-:W-:Y:S05]  /*cdd0*/  CALL.REL.NOINC `($__internal_27_$__cuda_sm70_shflsync_idx_p) ;  /* 0x000010f000007944 */ /* 0x00cfea0003c00000 */
[----:B------:R-:W-:Y:S01]  /*cde0*/  MOV R8, R0 ;  /* 0x0000000000087202 */ /* 0x000fe20000000f00 */
[----:B------:R-:W-:Y:S05]  /*cdf0*/  BRA `(.L_x_1327) ;  /* 0xffff561000007947 */ /* 0x000fea000383ffff */
.L_x_1248:
[----:B------:R-:W-:Y:S01]  /*ce00*/  IMAD.MOV.U32 R5, RZ, RZ, R12 ;  /* 0x000000ffff057224 */ /* 0x000fe200078e000c */
[----:B------:R-:W-:Y:S01]  /*ce10*/  MOV R3, 0x2 ;  /* 0x0000000200037802 */ /* 0x000fe20000000f00 */
[----:B----4-:R-:W-:Y:S01]  /*ce20*/  IMAD.MOV.U32 R0, RZ, RZ, 0x181f ;  /* 0x0000181fff007424 */ /* 0x010fe200078e00ff */
[----:B------:R-:W-:Y:S02]  /*ce30*/  MOV R2, 0xce50 ;  /* 0x0000ce5000027802 */ /* 0x000fe40000000f00 */
[----:B-123--:R-:W-:Y:S05]  /*ce40*/  CALL.REL.NOINC `($__internal_27_$__cuda_sm70_shflsync_idx_p) ;  /* 0x0000108000007944 */ /* 0x00efea0003c00000 */
[----:B------:R-:W-:Y:S05]  /*ce50*/  BRA `(.L_x_1328) ;  /* 0xffff55d000007947 */ /* 0x000fea000383ffff */
.L_x_1251:
[----:B-1----:R-:W-:Y:S01]  /*ce60*/  IMAD.MOV.U32 R5, RZ, RZ, R9 ;  /* 0x000000ffff057224 */ /* 0x002fe200078e0009 */
[----:B------:R-:W-:Y:S01]  /*ce70*/  MOV R3, 0x3 ;  /* 0x0000000300037802 */ /* 0x000fe20000000f00 */
[----:B------:R-:W-:Y:S01]  /*ce80*/  IMAD.MOV.U32 R0, RZ, RZ, 0x181f ;  /* 0x0000181fff007424 */ /* 0x000fe200078e00ff */
[----:B------:R-:W-:-:S02]  /*ce90*/  MOV R2, 0xceb0 ;  /* 0x0000ceb000027802 */ /* 0x000fc40000000f00 */
[----:B--234-:R-:W-:Y:S05]  /*cea0*/  CALL.REL.NOINC `($__internal_27_$__cuda_sm70_shflsync_idx_p) ;  /* 0x0000102000007944 */ /* 0x01cfea0003c00000 */
[----:B------:R-:W-:Y:S01]  /*ceb0*/  IMAD.MOV.U32 R8, RZ, RZ, R0 ;  /* 0x000000ffff087224 */ /* 0x000fe200078e0000 */
[----:B------:R-:W-:Y:S01]  /*cec0*/  MOV R3, 0x3 ;  /* 0x0000000300037802 */ /* 0x000fe20000000f00 */
[----:B------:R-:W-:Y:S01]  /*ced0*/  IMAD.MOV.U32 R5, RZ, RZ, R12 ;  /* 0x000000ffff057224 */ /* 0x000fe200078e000c */
[----:B------:R-:W-:-:S02]  /*cee0*/  MOV R0, 0x181f ;  /* 0x0000181f00007802 */ /* 0x000fc40000000f00 */
[----:B------:R-:W-:Y:S02]  /*cef0*/  MOV R2, 0xcf10 ;  /* 0x0000cf1000027802 */ /* 0x000fe40000000f00 */
[----:B------:R-:W-:Y:S05]  /*cf00*/  CALL.REL.NOINC `($__internal_27_$__cuda_sm70_shflsync_idx_p) ;  /* 0x00000fc000007944 */ /* 0x000fea0003c00000 */
[----:B------:R-:W-:Y:S05]  /*cf10*/  BRA `(.L_x_1329) ;  /* 0xffff565000007947 */ /* 0x000fea000383ffff */
.L_x_1260:
[----:B-1----:R-:W-:Y:S01]  /*cf20*/  IMAD.MOV.U32 R2, RZ, RZ, R213 ;  /* 0x000000ffff027224 */ /* 0x002fe200078e00d5 */
[----:B------:R-:W-:Y:S02]  /*cf30*/  MOV R5, 0x2 ;  /* 0x0000000200057802 */ /* 0x000fe40000000f00 */
[----:B------:R-:W-:Y:S02]  /*cf40*/  MOV R3, 0xcf60 ;  /* 0x0000cf6000037802 */ /* 0x000fe40000000f00 */
[----:B------:R-:W-:Y:S05]  /*cf50*/  CALL.REL.NOINC `($__internal_26_$__cuda_sm70_shflsync_bfly_p) ;  /* 0x00000f2000007944 */ /* 0x000fea0003c00000 */
[----:B------:R-:W-:Y:S01]  /*cf60*/  MOV R0, R5 ;  /* 0x0000000500007202 */ /* 0x000fe20000000f00 */
[----:B------:R-:W-:Y:S05]  /*cf70*/  BRA `(.L_x_1330) ;  /* 0xffffb21000007947 */ /* 0x000fea000383ffff */
.L_x_1261:
[----:B-1----:R-:W-:Y:S01]  /*cf80*/  IMAD.MOV.U32 R2, RZ, RZ, R0 ;  /* 0x000000ffff027224 */ /* 0x002fe200078e0000 */
[----:B------:R-:W-:Y:S02]  /*cf90*/  MOV R5, 0x1 ;  /* 0x0000000100057802 */ /* 0x000fe40000000f00 */
[----:B------:R-:W-:Y:S02]  /*cfa0*/  MOV R3, 0xcfc0 ;  /* 0x0000cfc000037802 */ /* 0x000fe40000000f00 */
[----:B--2---:R-:W-:Y:S05]  /*cfb0*/  CALL.REL.NOINC `($__internal_26_$__cuda_sm70_shflsync_bfly_p) ;  /* 0x00000ec000007944 */ /* 0x004fea0003c00000 */
[----:B------:R-:W-:Y:S01]  /*cfc0*/  FADD.FTZ R0, R0, R5 ;  /* 0x0000000500007221 */ /* 0x000fe20000010000 */
[----:B------:R-:W-:Y:S02]  /*cfd0*/  MOV R2, R214 ;  /* 0x000000d600027202 */ /* 0x000fe40000000f00 */
[----:B------:R-:W-:-:S02]  /*cfe0*/  MOV R5, 0x2 ;  /* 0x0000000200057802 */ /* 0x000fc40000000f00 */
[----:B------:R-:W-:Y:S02]  /*cff0*/  MOV R3, 0xd010 ;  /* 0x0000d01000037802 */ /* 0x000fe40000000f00 */
[----:B------:R-:W-:Y:S05]  /*d000*/  CALL.REL.NOINC `($__internal_26_$__cuda_sm70_shflsync_bfly_p) ;  /* 0x00000e7000007944 */ /* 0x000fea0003c00000 */
[----:B------:R-:W-:Y:S01]  /*d010*/  FADD.FTZ R4, R214, R5 ;  /* 0x00000005d6047221 */ /* 0x000fe20000010000 */
[----:B------:R-:W-:Y:S02]  /*d020*/  MOV R5, 0x1 ;  /* 0x0000000100057802 */ /* 0x000fe40000000f00 */
[----:B------:R-:W-:Y:S02]  /*d030*/  MOV R3, 0xd060 ;  /* 0x0000d06000037802 */ /* 0x000fe40000000f00 */
[----:B------:R-:W-:Y:S02]  /*d040*/  MOV R2, R4 ;  /* 0x0000000400027202 */ /* 0x000fe40000000f00 */
[----:B------:R-:W-:Y:S05]  /*d050*/  CALL.REL.NOINC `($__internal_26_$__cuda_sm70_shflsync_bfly_p) ;  /* 0x00000e2000007944 */ /* 0x000fea0003c00000 */
[----:B------:R-:W-:Y:S01]  /*d060*/  MOV R3, R5 ;  /* 0x0000000500037202 */ /* 0x000fe20000000f00 */
[----:B------:R-:W-:Y:S05]  /*d070*/  BRA `(.L_x_1331) ;  /* 0xffffb18000007947 */ /* 0x000fea000383ffff */
.L_x_1268:
[----:B--234-:R-:W-:Y:S01]  /*d080*/  IMAD.MOV.U32 R5, RZ, RZ, R9 ;  /* 0x000000ffff057224 */ /* 0x01cfe200078e0009 */
[----:B------:R-:W-:Y:S01]  /*d090*/  MOV R3, RZ ;  /* 0x000000ff00037202 */ /* 0x000fe20000000f00 */
[----:B------:R-:W-:Y:S01]  /*d0a0*/  IMAD.MOV.U32 R0, RZ, RZ, 0x181f ;  /* 0x0000181fff007424 */ /* 0x000fe200078e00ff */
[----:B------:R-:W-:Y:S02]  /*d0b0*/  MOV R2, 0xd0d0 ;  /* 0x0000d0d000027802 */ /* 0x000fe40000000f00 */
[----:B-1----:R-:W-:Y:S05]  /*d0c0*/  CALL.REL.NOINC `($__internal_27_$__cuda_sm70_shflsync_idx_p) ;  /* 0x00000e0000007944 */ /* 0x002fea0003c00000 */
[----:B------:R-:W-:Y:S01]  /*d0d0*/  MOV R8, R0 ;  /* 0x0000000000087202 */ /* 0x000fe20000000f00 */
[----:B------:R-:W-:Y:S05]  /*d0e0*/  BRA `(.L_x_1332) ;  /* 0xffffc8c000007947 */ /* 0x000fea000383ffff */
.L_x_1269:
[----:B------:R-:W-:Y:S01]  /*d0f0*/  IMAD.MOV.U32 R5, RZ, RZ, R12 ;  /* 0x000000ffff057224 */ /* 0x000fe200078e000c */
[----:B------:R-:W-:Y:S01]  /*d100*/  MOV R3, RZ ;  /* 0x000000ff00037202 */ /* 0x000fe20000000f00 */
[----:B------:R-:W-:Y:S01]  /*d110*/  IMAD.MOV.U32 R0, RZ, RZ, 0x181f ;  /* 0x0000181fff007424 */ /* 0x000fe200078e00ff */
[----:B------:R-:W-:-:S02]  /*d120*/  MOV R2, 0xd140 ;  /* 0x0000d14000027802 */ /* 0x000fc40000000f00 */
[----:B-123--:R-:W-:Y:S05]  /*d130*/  CALL.REL.NOINC `($__internal_27_$__cuda_sm70_shflsync_idx_p) ;  /* 0x00000d9000007944 */ /* 0x00efea0003c00000 */
[----:B------:R-:W-:Y:S05]  /*d140*/  BRA `(.L_x_1333) ;  /* 0xffffc88000007947 */ /* 0x000fea000383ffff */
.L_x_1272:
[----:B--2---:R-:W-:Y:S01]  /*d150*/  IMAD.MOV.U32 R5, RZ, RZ, R9 ;  /* 0x000000ffff057224 */ /* 0x004fe200078e0009 */
[----:B------:R-:W-:Y:S01]  /*d160*/  MOV R3, 0x1 ;  /* 0x0000000100037802 */ /* 0x000fe20000000f00 */
[----:B------:R-:W-:Y:S01]  /*d170*/  IMAD.MOV.U32 R0, RZ, RZ, 0x181f ;  /* 0x0000181fff007424 */ /* 0x000fe200078e00ff */
[----:B------:R-:W-:-:S02]  /*d180*/  MOV R2, 0xd1a0 ;  /* 0x0000d1a000027802 */ /* 0x000fc40000000f00 */
[----:B-1-34-:R-:W-:Y:S05]  /*d190*/  CALL.REL.NOINC `($__internal_27_$__cuda_sm70_shflsync_idx_p) ;  /* 0x00000d3000007944 */ /* 0x01afea0003c00000 */
[----:B------:R-:W-:Y:S01]  /*d1a0*/  IMAD.MOV.U32 R8, RZ, RZ, R0 ;  /* 0x000000ffff087224 */ /* 0x000fe200078e0000 */
[----:B------:R-:W-:Y:S01]  /*d1b0*/  MOV R3, 0x1 ;  /* 0x0000000100037802 */ /* 0x000fe20000000f00 */
[----:B------:R-:W-:Y:S01]  /*d1c0*/  IMAD.MOV.U32 R5, RZ, RZ, R12 ;  /* 0x000000ffff057224 */ /* 0x000fe200078e000c */
[----:B------:R-:W-:-:S02]  /*d1d0*/  MOV R0, 0x181f ;  /* 0x0000181f00007802 */ /* 0x000fc40000000f00 */
[----:B------:R-:W-:Y:S02]  /*d1e0*/  MOV R2, 0xd200 ;  /* 0x0000d20000027802 */ /* 0x000fe40000000f00 */
[----:B------:R-:W-:Y:S05]  /*d1f0*/  CALL.REL.NOINC `($__internal_27_$__cuda_sm70_shflsync_idx_p) ;  /* 0x00000cd000007944 */ /* 0x000fea0003c00000 */
[----:B------:R-:W-:Y:S05]  /*d200*/  BRA `(.L_x_1334) ;  /* 0xffffc8f000007947 */ /* 0x000fea000383ffff */
.L_x_1275:
[----:B--2---:R-:W-:Y:S01]  /*d210*/  IMAD.MOV.U32 R5, RZ, RZ, R9 ;  /* 0x000000ffff057224 */ /* 0x004fe200078e0009 */
[----:B------:R-:W-:Y:S01]  /*d220*/  MOV R3, 0x2 ;  /* 0x0000000200037802 */ /* 0x000fe20000000f00 */
[----:B------:R-:W-:Y:S01]  /*d230*/  IMAD.MOV.U32 R0, RZ, RZ, 0x181f ;  /* 0x0000181fff007424 */ /* 0x000fe200078e00ff */
[----:B------:R-:W-:Y:S02]  /*d240*/  MOV R2, 0xd260 ;  /* 0x0000d26000027802 */ /* 0x000fe40000000f00 */
[----:B-1-34-:R-:W-:Y:S05]  /*d250*/  CALL.REL.NOINC `($__internal_27_$__cuda_sm70_shflsync_idx_p) ;  /* 0x00000c7000007944 */ /* 0x01afea0003c00000 */
[----:B------:R-:W-:Y:S01]  /*d260*/  MOV R8, R0 ;  /* 0x0000000000087202 */ /* 0x000fe20000000f00 */
[----:B------:R-:W-:Y:S05]  /*d270*/  BRA `(.L_x_1335) ;  /* 0xffffc9b000007947 */ /* 0x000fea000383ffff */
.L_x_1276:
[----:B--2---:R-:W-:Y:S01]  /*d280*/  IMAD.MOV.U32 R5, RZ, RZ, R12 ;  /* 0x000000ffff057224 */ /* 0x004fe200078e000c */
[----:B------:R-:W-:Y:S01]  /*d290*/  MOV R3, 0x2 ;  /* 0x0000000200037802 */ /* 0x000fe20000000f00 */
[----:B------:R-:W-:Y:S01]  /*d2a0*/  IMAD.MOV.U32 R0, RZ, RZ, 0x181f ;  /* 0x0000181fff007424 */ /* 0x000fe200078e00ff */
[----:B------:R-:W-:Y:S02]  /*d2b0*/  MOV R2, 0xd2d0 ;  /* 0x0000d2d000027802 */ /* 0x000fe40000000f00 */
[----:B-1-34-:R-:W-:Y:S05]  /*d2c0*/  CALL.REL.NOINC `($__internal_27_$__cuda_sm70_shflsync_idx_p) ;  /* 0x00000c0000007944 */ /* 0x01afea0003c00000 */
[----:B------:R-:W-:Y:S05]  /*d2d0*/  BRA `(.L_x_1336) ;  /* 0xffffc97000007947 */ /* 0x000fea000383ffff */
.L_x_1279:
[----:B---3--:R-:W-:Y:S01]  /*d2e0*/  IMAD.MOV.U32 R5, RZ, RZ, R9 ;  /* 0x000000ffff057224 */ /* 0x008fe200078e0009 */
[----:B------:R-:W-:Y:S01]  /*d2f0*/  MOV R3, 0x3 ;  /* 0x0000000300037802 */ /* 0x000fe20000000f00 */
[----:B----4-:R-:W-:Y:S01]  /*d300*/  IMAD.MOV.U32 R0, RZ, RZ, 0x181f ;  /* 0x0000181fff007424 */ /* 0x010fe200078e00ff */
[----:B------:R-:W-:-:S02]  /*d310*/  MOV R2, 0xd330 ;  /* 0x0000d33000027802 */ /* 0x000fc40000000f00 */
[----:B-12---:R-:W-:Y:S05]  /*d320*/  CALL.REL.NOINC `($__internal_27_$__cuda_sm70_shflsync_idx_p) ;  /* 0x00000ba000007944 */ /* 0x006fea0003c00000 */
[----:B------:R-:W-:Y:S01]  /*d330*/  IMAD.MOV.U32 R6, RZ, RZ, R0 ;  /* 0x000000ffff067224 */ /* 0x000fe200078e0000 */
[----:B------:R-:W-:Y:S01]  /*d340*/  MOV R3, 0x3 ;  /* 0x0000000300037802 */ /* 0x000fe20000000f00 */
[----:B------:R-:W-:Y:S01]  /*d350*/  IMAD.MOV.U32 R5, RZ, RZ, R12 ;  /* 0x000000ffff057224 */ /* 0x000fe200078e000c */
[----:B------:R-:W-:-:S02]  /*d360*/  MOV R0, 0x181f ;  /* 0x0000181f00007802 */ /* 0x000fc40000000f00 */
[----:B------:R-:W-:Y:S02]  /*d370*/  MOV R2, 0xd390 ;  /* 0x0000d39000027802 */ /* 0x000fe40000000f00 */
[----:B------:R-:W-:Y:S05]  /*d380*/  CALL.REL.NOINC `($__internal_27_$__cuda_sm70_shflsync_idx_p) ;  /* 0x00000b4000007944 */ /* 0x000fea0003c00000 */
[----:B------:R-:W-:Y:S05]  /*d390*/  BRA `(.L_x_1337) ;  /* 0xffffc9f000007947 */ /* 0x000fea000383ffff */
.L_x_1281:
[----:B------:R-:W-:Y:S01]  /*d3a0*/  IMAD.MOV.U32 R5, RZ, RZ, R12 ;  /* 0x000000ffff057224 */ /* 0x000fe200078e000c */
[----:B------:R-:W-:Y:S01]  /*d3b0*/  MOV R3, RZ ;  /* 0x000000ff00037202 */ /* 0x000fe20000000f00 */
[----:B------:R-:W-:Y:S01]  /*d3c0*/  IMAD.MOV.U32 R0, RZ, RZ, 0x1c1f ;  /* 0x00001c1fff007424 */ /* 0x000fe200078e00ff */
[----:B------:R-:W-:Y:S02]  /*d3d0*/  MOV R2, 0xd3f0 ;  /* 0x0000d3f000027802 */ /* 0x000fe40000000f00 */
[----:B------:R-:W-:Y:S05]  /*d3e0*/  CALL.REL.NOINC `($__internal_27_$__cuda_sm70_shflsync_idx_p) ;  /* 0x00000ae000007944 */ /* 0x000fea0003c00000 */
[----:B------:R-:W-:Y:S01]  /*d3f0*/  MOV R4, R0 ;  /* 0x0000000000047202 */ /* 0x000fe20000000f00 */
[----:B------:R-:W-:Y:S05]  /*d400*/  BRA `(.L_x_1338) ;  /* 0xffffcca000007947 */ /* 0x000fea000383ffff */
.L_x_1282:
[----:B------:R-:W-:Y:S01]  /*d410*/  IMAD.MOV.U32 R5, RZ, RZ, R33 ;  /* 0x000000ffff057224 */ /* 0x000fe200078e0021 */
[----:B------:R-:W-:Y:S01]  /*d420*/  MOV R3, RZ ;  /* 0x000000ff00037202 */ /* 0x000fe20000000f00 */
[----:B------:R-:W-:Y:S01]  /*d430*/  IMAD.MOV.U32 R0, RZ, RZ, 0x1c1f ;  /* 0x00001c1fff007424 */ /* 0x000fe200078e00ff */
[----:B------:R-:W-:Y:S02]  /*d440*/  MOV R2, 0xd460 ;  /* 0x0000d46000027802 */ /* 0x000fe40000000f00 */
[----:B-12---:R-:W-:Y:S05]  /*d450*/  CALL.REL.NOINC `($__internal_27_$__cuda_sm70_shflsync_idx_p) ;  /* 0x00000a7000007944 */ /* 0x006fea0003c00000 */
[----:B------:R-:W-:Y:S05]  /*d460*/  BRA `(.L_x_1339) ;  /* 0xffffcc6000007947 */ /* 0x000fea000383ffff */
.L_x_1285:
[----:B------:R-:W-:Y:S01]  /*d470*/  IMAD.MOV.U32 R5, RZ, RZ, R12 ;  /* 0x000000ffff057224 */ /* 0x000fe200078e000c */
[----:B----4-:R-:W-:Y:S01]  /*d480*/  MOV R3, 0x1 ;  /* 0x0000000100037802 */ /* 0x010fe20000000f00 */
[----:B------:R-:W-:Y:S01]  /*d490*/  IMAD.MOV.U32 R0, RZ, RZ, 0x1c1f ;  /* 0x00001c1fff007424 */ /* 0x000fe200078e00ff */
[----:B------:R-:W-:-:S02]  /*d4a0*/  MOV R2, 0xd4c0 ;  /* 0x0000d4c000027802 */ /* 0x000fc40000000f00 */
[----:B-123--:R-:W-:Y:S05]  /*d4b0*/  CALL.REL.NOINC `($__internal_27_$__cuda_sm70_shflsync_idx_p) ;  /* 0x00000a1000007944 */ /* 0x00efea0003c00000 */
[----:B------:R-:W-:Y:S01]  /*d4c0*/  IMAD.MOV.U32 R4, RZ, RZ, R0 ;  /* 0x000000ffff047224 */ /* 0x000fe200078e0000 */
[----:B------:R-:W-:Y:S01]  /*d4d0*/  MOV R3, 0x1 ;  /* 0x0000000100037802 */ /* 0x000fe20000000f00 */
[----:B------:R-:W-:Y:S01]  /*d4e0*/  IMAD.MOV.U32 R5, RZ, RZ, R33 ;  /* 0x000000ffff057224 */ /* 0x000fe200078e0021 */
[----:B------:R-:W-:-:S02]  /*d4f0*/  MOV R0, 0x1c1f ;  /* 0x00001c1f00007802 */ /* 0x000fc40000000f00 */
[----:B------:R-:W-:Y:S02]  /*d500*/  MOV R2, 0xd520 ;  /* 0x0000d52000027802 */ /* 0x000fe40000000f00 */
[----:B------:R-:W-:Y:S05]  /*d510*/  CALL.REL.NOINC `($__internal_27_$__cuda_sm70_shflsync_idx_p) ;  /* 0x000009b000007944 */ /* 0x000fea0003c00000 */
[----:B------:R-:W-:Y:S05]  /*d520*/  BRA `(.L_x_1340) ;  /* 0xffffd52000007947 */ /* 0x000fea000383ffff */
.L_x_1289:
[----:B------:R-:W-:Y:S01]  /*d530*/  IMAD.MOV.U32 R5, RZ, RZ, R9 ;  /* 0x000000ffff057224 */ /* 0x000fe200078e0009 */
[----:B------:R-:W-:Y:S01]  /*d540*/  MOV R3, RZ ;  /* 0x000000ff00037202 */ /* 0x000fe20000000f00 */
[----:B------:R-:W-:Y:S01]  /*d550*/  IMAD.MOV.U32 R0, RZ, RZ, 0x181f ;  /* 0x0000181fff007424 */ /* 0x000fe200078e00ff */
[----:B------:R-:W-:Y:S02]  /*d560*/  MOV R2, 0xd580 ;  /* 0x0000d58000027802 */ /* 0x000fe40000000f00 */
[----:B--2---:R-:W-:Y:S05]  /*d570*/  CALL.REL.NOINC `($__internal_27_$__cuda_sm70_shflsync_idx_p) ;  /* 0x0000095000007944 */ /* 0x004fea0003c00000 */
[----:B------:R-:W-:Y:S01]  /*d580*/  MOV R8, R0 ;  /* 0x0000000000087202 */ /* 0x000fe20000000f00 */
[----:B------:R-:W-:Y:S05]  /*d590*/  BRA `(.L_x_1341) ;  /* 0xffffe26000007947 */ /* 0x000fea000383ffff */
.L_x_1290:
[----:B------:R-:W-:Y:S01]  /*d5a0*/  IMAD.MOV.U32 R5, RZ, RZ, R12 ;  /* 0x000000ffff057224 */ /* 0x000fe200078e000c */
[----:B------:R-:W-:Y:S01]  /*d5b0*/  MOV R3, RZ ;  /* 0x000000ff00037202 */ /* 0x000fe20000000f00 */
[----:B------:R-:W-:Y:S01]  /*d5c0*/  IMAD.MOV.U32 R0, RZ, RZ, 0x181f ;  /* 0x0000181fff007424 */ /* 0x000fe200078e00ff */
[----:B------:R-:W-:Y:S02]  /*d5d0*/  MOV R2, 0xd5f0 ;  /* 0x0000d5f000027802 */ /* 0x000fe40000000f00 */
[----:B-123--:R-:W-:Y:S05]  /*d5e0*/  CALL.REL.NOINC `($__internal_27_$__cuda_sm70_shflsync_idx_p) ;  /* 0x000008e000007944 */ /* 0x00efea0003c00000 */
[----:B------:R-:W-:Y:S05]  /*d5f0*/  BRA `(.L_x_1342) ;  /* 0xffffe22000007947 */ /* 0x000fea000383ffff */
.L_x_1293:
        /* <DEDUP_REMOVED lines=12> */
.L_x_1296:
[----:B-1----:R-:W-:Y:S01]  /*d6c0*/  IMAD.MOV.U32 R5, RZ, RZ, R9 ;  /* 0x000000ffff057224 */ /* 0x002fe200078e0009 */
[----:B------:R-:W-:Y:S01]  /*d6d0*/  MOV R3, 0x2 ;  /* 0x0000000200037802 */ /* 0x000fe20000000f00 */
[----:B------:R-:W-:Y:S01]  /*d6e0*/  IMAD.MOV.U32 R0, RZ, RZ, 0x181f ;  /* 0x0000181fff007424 */ /* 0x000fe200078e00ff */
[----:B------:R-:W-:Y:S02]  /*d6f0*/  MOV R2, 0xd710 ;  /* 0x0000d71000027802 */ /* 0x000fe40000000f00 */
[----:B--234-:R-:W-:Y:S05]  /*d700*/  CALL.REL.NOINC `($__internal_27_$__cuda_sm70_shflsync_idx_p) ;  /* 0x000007c000007944 */ /* 0x01cfea0003c00000 */
[----:B------:R-:W-:Y:S01]  /*d710*/  MOV R8, R0 ;  /* 0x0000000000087202 */ /* 0x000fe20000000f00 */
[----:B------:R-:W-:Y:S05]  /*d720*/  BRA `(.L_x_1344) ;  /* 0xffffe36000007947 */ /* 0x000fea000383ffff */
.L_x_1297:
[----:B-1----:R-:W-:Y:S01]  /*d730*/  IMAD.MOV.U32 R5, RZ, RZ, R12 ;  /* 0x000000ffff057224 */ /* 0x002fe200078e000c */
[----:B------:R-:W-:Y:S01]  /*d740*/  MOV R3, 0x2 ;  /* 0x0000000200037802 */ /* 0x000fe20000000f00 */
[----:B------:R-:W-:Y:S01]  /*d750*/  IMAD.MOV.U32 R0, RZ, RZ, 0x181f ;  /* 0x0000181fff007424 */ /* 0x000fe200078e00ff */
[----:B------:R-:W-:Y:S02]  /*d760*/  MOV R2, 0xd780 ;  /* 0x0000d78000027802 */ /* 0x000fe40000000f00 */
[----:B--234-:R-:W-:Y:S05]  /*d770*/  CALL.REL.NOINC `($__internal_27_$__cuda_sm70_shflsync_idx_p) ;  /* 0x0000075000007944 */ /* 0x01cfea0003c00000 */
[----:B------:R-:W-:Y:S05]  /*d780*/  BRA `(.L_x_1345) ;  /* 0xffffe32000007947 */ /* 0x000fea000383ffff */
.L_x_1300:
        /* <DEDUP_REMOVED lines=12> */
.L_x_1302:
[----:B---3--:R-:W-:Y:S01]  /*d850*/  IMAD.MOV.U32 R5, RZ, RZ, R86 ;  /* 0x000000ffff057224 */ /* 0x008fe200078e0056 */
[----:B------:R-:W-:Y:S01]  /*d860*/  MOV R3, RZ ;  /* 0x000000ff00037202 */ /* 0x000fe20000000f00 */
[----:B------:R-:W-:Y:S01]  /*d870*/  IMAD.MOV.U32 R0, RZ, RZ, 0x1f ;  /* 0x0000001fff007424 */ /* 0x000fe200078e00ff */
[----:B------:R-:W-:Y:S02]  /*d880*/  MOV R2, 0xd8a0 ;  /* 0x0000d8a000027802 */ /* 0x000fe40000000f00 */
[----:B-1----:R-:W-:Y:S05]  /*d890*/  CALL.REL.NOINC `($__internal_27_$__cuda_sm70_shflsync_idx_p) ;  /* 0x0000063000007944 */ /* 0x002fea0003c00000 */
[----:B------:R-:W-:Y:S01]  /*d8a0*/  MOV R9, R0 ;  /* 0x0000000000097202 */ /* 0x000fe20000000f00 */
[----:B------:R-:W-:Y:S05]  /*d8b0*/  BRA `(.L_x_1347) ;  /* 0xffffe4f000007947 */ /* 0x000fea000383ffff */
.L_x_1303:
[----:B------:R-:W-:Y:S01]  /*d8c0*/  IMAD.MOV.U32 R5, RZ, RZ, R86 ;  /* 0x000000ffff057224 */ /* 0x000fe200078e0056 */
[----:B------:R-:W-:Y:S01]  /*d8d0*/  MOV R3, 0x1 ;  /* 0x0000000100037802 */ /* 0x000fe20000000f00 */
[----:B------:R-:W-:Y:S01]  /*d8e0*/  IMAD.MOV.U32 R0, RZ, RZ, 0x1f ;  /* 0x0000001fff007424 */ /* 0x000fe200078e00ff */
[----:B------:R-:W-:Y:S02]  /*d8f0*/  MOV R2, 0xd910 ;  /* 0x0000d91000027802 */ /* 0x000fe40000000f00 */
[----:B-123--:R-:W-:Y:S05]  /*d900*/  CALL.REL.NOINC `($__internal_27_$__cuda_sm70_shflsync_idx_p) ;  /* 0x000005c000007944 */ /* 0x00efea0003c00000 */
[----:B------:R-:W-:Y:S01]  /*d910*/  MOV R8, R0 ;  /* 0x0000000000087202 */ /* 0x000fe20000000f00 */
[----:B------:R-:W-:Y:S05]  /*d920*/  BRA `(.L_x_1348) ;  /* 0xffffe4a000007947 */ /* 0x000fea000383ffff */
.L_x_1304:
[----:B------:R-:W-:Y:S02]  /*d930*/  MOV R2, 0x1 ;  /* 0x0000000100027802 */ /* 0x000fe40000000f00 */
[----:B------:R-:W-:-:S02]  /*d940*/  MOV R3, 0xd960 ;  /* 0x0000d96000037802 */ /* 0x000fc40000000f00 */
[----:B--234-:R-:W-:Y:S05]  /*d950*/  CALL.REL.NOINC `($__internal_28_$__cuda_sm70_shflsync_up_p) ;  /* 0x000005c000007944 */ /* 0x01cfea0003c00000 */
[----:B------:R-:W-:Y:S05]  /*d960*/  BRA `(.L_x_1349) ;  /* 0xffffe58000007947 */ /* 0x000fea000383ffff */
.L_x_1305:
[----:B------:R-:W-:Y:S02]  /*d970*/  MOV R2, 0x2 ;  /* 0x0000000200027802 */ /* 0x000fe40000000f00 */
[----:B------:R-:W-:-:S02]  /*d980*/  MOV R3, 0xd9a0 ;  /* 0x0000d9a000037802 */ /* 0x000fc40000000f00 */
[----:B--23--:R-:W-:Y:S05]  /*d990*/  CALL.REL.NOINC `($__internal_28_$__cuda_sm70_shflsync_up_p) ;  /* 0x0000058000007944 */ /* 0x00cfea0003c00000 */
[----:B------:R-:W-:Y:S01]  /*d9a0*/  SEL R3, R4, RZ, P1 ;  /* 0x000000ff04037207 */ /* 0x000fe20000800000 */
[----:B------:R-:W-:-:S04]  /*d9b0*/  IMAD.MOV.U32 R2, RZ, RZ, 0x4 ;  /* 0x00000004ff027424 */ /* 0x000fc800078e00ff */
[----:B------:R-:W-:Y:S01]  /*d9c0*/  IMAD.IADD R0, R0, 0x1, R3 ;  /* 0x0000000100007824 */ /* 0x000fe200078e0203 */
[----:B------:R-:W-:Y:S02]  /*d9d0*/  MOV R3, 0xd9f0 ;  /* 0x0000d9f000037802 */ /* 0x000fe40000000f00 */
        /* <DEDUP_REMOVED lines=19> */
.L_x_1309:
[----:B------:R-:W-:Y:S02]  /*db10*/  MOV R2, 0x1 ;  /* 0x0000000100027802 */ /* 0x000fe40000000f00 */
[----:B------:R-:W-:Y:S02]  /*db20*/  MOV R3, 0xdb40 ;  /* 0x0000db4000037802 */ /* 0x000fe40000000f00 */
[----:B------:R-:W-:Y:S05]  /*db30*/  CALL.REL.NOINC `($__internal_28_$__cuda_sm70_shflsync_up_p) ;  /* 0x000003e000007944 */ /* 0x000fea0003c00000 */
[----:B------:R-:W-:Y:S01]  /*db40*/  MOV R2, R4 ;  /* 0x0000000400027202 */ /* 0x000fe20000000f00 */
[----:B------:R-:W-:Y:S05]  /*db50*/  BRA `(.L_x_1351) ;  /* 0xffffe5e000007947 */ /* 0x000fea000383ffff */
.L_x_1310:
[----:B------:R-:W-:Y:S02]  /*db60*/  MOV R2, 0x2 ;  /* 0x0000000200027802 */ /* 0x000fe40000000f00 */
        /* <DEDUP_REMOVED lines=25> */
.L_x_1312:
[----:B------:R-:W-:Y:S02]  /*dd00*/  SEL R0, RZ, 0x1, P0 ;  /* 0x00000001ff007807 */ /* 0x000fe40000000000 */
[----:B------:R-:W-:Y:S02]  /*dd10*/  MOV R2, 0xdd30 ;  /* 0x0000dd3000027802 */ /* 0x000fe40000000f00 */
[----:B-1----:R-:W-:Y:S05]  /*dd20*/  CALL.REL.NOINC `($__internal_29_$__cuda_sm70_votesync_ballot) ;  /* 0x0000026000007944 */ /* 0x002fea0003c00000 */
[----:B------:R-:W-:Y:S01]  /*dd30*/  MOV R8, R0 ;  /* 0x0000000000087202 */ /* 0x000fe20000000f00 */
[----:B------:R-:W-:Y:S05]  /*dd40*/  BRA `(.L_x_1353) ;  /* 0xffffe58000007947 */ /* 0x000fea000383ffff */
.L_x_1313:
[----:B------:R-:W-:Y:S01]  /*dd50*/  IMAD.MOV.U32 R5, RZ, RZ, R6 ;  /* 0x000000ffff057224 */ /* 0x000fe200078e0006 */
[----:B---3--:R-:W-:Y:S01]  /*dd60*/  MOV R3, R12 ;  /* 0x0000000c00037202 */ /* 0x008fe20000000f00 */
[----:B------:R-:W-:Y:S01]  /*dd70*/  IMAD.MOV.U32 R0, RZ, RZ, 0x1f ;  /* 0x0000001fff007424 */ /* 0x000fe200078e00ff */
[----:B------:R-:W-:Y:S02]  /*dd80*/  MOV R2, 0xdda0 ;  /* 0x0000dda000027802 */ /* 0x000fe40000000f00 */
[----:B-12---:R-:W-:Y:S05]  /*dd90*/  CALL.REL.NOINC `($__internal_27_$__cuda_sm70_shflsync_idx_p) ;  /* 0x0000013000007944 */ /* 0x006fea0003c00000 */
[----:B------:R-:W-:Y:S01]  /*dda0*/  IMAD.MOV.U32 R6, RZ, RZ, R0 ;  /* 0x000000ffff067224 */ /* 0x000fe200078e0000 */
[----:B------:R-:W-:Y:S01]  /*ddb0*/  MOV R3, R12 ;  /* 0x0000000c00037202 */ /* 0x000fe20000000f00 */
[----:B------:R-:W-:Y:S01]  /*ddc0*/  IMAD.MOV.U32 R5, RZ, RZ, R7 ;  /* 0x000000ffff057224 */ /* 0x000fe200078e0007 */
[----:B------:R-:W-:Y:S02]  /*ddd0*/  MOV R0, 0x1f ;  /* 0x0000001f00007802 */ /* 0x000fe40000000f00 */
[----:B------:R-:W-:-:S02]  /*dde0*/  MOV R2, 0xde00 ;  /* 0x0000de0000027802 */ /* 0x000fc40000000f00 */
[----:B------:R-:W-:Y:S05]  /*ddf0*/  CALL.REL.NOINC `($__internal_27_$__cuda_sm70_shflsync_idx_p) ;  /* 0x000000d000007944 */ /* 0x000fea0003c00000 */
[----:B------:R-:W-:Y:S01]  /*de00*/  MOV R7, R0 ;  /* 0x0000000000077202 */ /* 0x000fe20000000f00 */
[----:B------:R-:W-:Y:S05]  /*de10*/  BRA `(.L_x_1354) ;  /* 0xffffe4f000007947 */ /* 0x000fea000383ffff */
.L_x_1316:
[----:B------:R-:W-:Y:S01]  /*de20*/  IMAD.MOV.U32 R5, RZ, RZ, R4 ;  /* 0x000000ffff057224 */ /* 0x000fe200078e0004 */
[----:B------:R-:W-:-:S02]  /*de30*/  MOV R0, 0x1f ;  /* 0x0000001f00007802 */ /* 0x000fc40000000f00 */
[----:B------:R-:W-:Y:S02]  /*de40*/  MOV R2, 0xde60 ;  /* 0x0000de6000027802 */ /* 0x000fe40000000f00 */
[----:B-1234-:R-:W-:Y:S05]  /*de50*/  CALL.REL.NOINC `($__internal_27_$__cuda_sm70_shflsync_idx_p) ;  /* 0x0000007000007944 */ /* 0x01efea0003c00000 */
[----:B------:R-:W-:Y:S01]  /*de60*/  MOV R11, R0 ;  /* 0x00000000000b7202 */ /* 0x000fe20000000f00 */
[----:B------:R-:W-:Y:S05]  /*de70*/  BRA `(.L_x_1315) ;  /* 0xffffe4f000007947 */ /* 0x000fea000383ffff */
        .weak           $__internal_26_$__cuda_sm70_shflsync_bfly_p
        .type           $__internal_26_$__cuda_sm70_shflsync_bfly_p,@function
        .size           $__internal_26_$__cuda_sm70_shflsync_bfly_p,($__internal_27_$__cuda_sm70_shflsync_idx_p - $__internal_26_$__cuda_sm70_shflsync_bfly_p)
$__internal_26_$__cuda_sm70_shflsync_bfly_p:
[----:B------:R-:W-:Y:S04]  /*de80*/  WARPSYNC R6 ;  /* 0x0000000600007348 */ /* 0x000fe80003800000 */
[----:B------:R1:W2:Y:S02]  /*de90*/  SHFL.BFLY PT, R5, R2, R5, R7 ;  /* 0x0c00000502057389 */ /* 0x0002a400000e0007 */
[----:B-1----:R-:W-:Y:S02]  /*dea0*/  MOV R2, R3 ;  /* 0x0000000300027202 */ /* 0x002fe40000000f00 */
[----:B------:R-:W-:-:S04]  /*deb0*/  MOV R3, 0x0 ;  /* 0x0000000000037802 */ /* 0x000fc80000000f00 */
[----:B--2---:R-:W-:Y:S05]  /*dec0*/  RET.REL.NODEC R2 `(_ZN7cutlass13device_kernelIN5flash19enable_sm80_to_sm89INS1_16FlashAttnFwdSm80INS1_25CollectiveMainloopFwdSm80ILi8ELi2ELb0EN4cute5tupleIJNS5_1CILi128EEENS7_ILi64EEENS7_ILi192EEEEEELi192ENS_6half_tEfNS_4arch4Sm80ELb0ELb0ELb1ELb1ELb0ELb0ELb1ELb1EEENS1_21CollectiveEpilogueFwdINS6_IJS8_SA_S9_EEENS6_IJNS7_ILi1EEESI_SI_EEESC_SE_Li256ELb1ELb1ELb1ELb0EEENS1_36VarlenDynamicPersistentTileSchedulerILi128ELi64ELi256ELi256ELb1ELb1ELb0ELb0ELb1ELb1EEEEEEEEEvNT_6ParamsE) ;  /* 0xffff213002007950 */ /* 0x004fea0003c3ffff */
        .weak           $__internal_27_$__cuda_sm70_shflsync_idx_p
        .type           $__internal_27_$__cuda_sm70_shflsync_idx_p,@function
        .size           $__internal_27_$__cuda_sm70_shflsync_idx_p,($__internal_28_$__cuda_sm70_shflsync_up_p - $__internal_27_$__cuda_sm70_shflsync_idx_p)
$__internal_27_$__cuda_sm70_shflsync_idx_p:
[----:B------:R-:W-:-:S04]  /*ded0*/  MOV R87, 0xffffffff ;  /* 0xffffffff00577802 */ /* 0x000fc80000000f00 */
[----:B------:R-:W-:Y:S04]  /*dee0*/  WARPSYNC R87 ;  /* 0x0000005700007348 */ /* 0x000fe80003800000 */
[----:B------:R1:W2:Y:S02]  /*def0*/  SHFL.IDX PT, R0, R5, R3, R0 ;  /* 0x0000000305007389 */ /* 0x0002a400000e0000 */
[----:B-1----:R-:W-:-:S04]  /*df00*/  MOV R3, 0x0 ;  /* 0x0000000000037802 */ /* 0x002fc80000000f00 */
[----:B--2---:R-:W-:Y:S05]  /*df10*/  RET.REL.NODEC R2 `(_ZN7cutlass13device_kernelIN5flash19enable_sm80_to_sm89INS1_16FlashAttnFwdSm80INS1_25CollectiveMainloopFwdSm80ILi8ELi2ELb0EN4cute5tupleIJNS5_1CILi128EEENS7_ILi64EEENS7_ILi192EEEEEELi192ENS_6half_tEfNS_4arch4Sm80ELb0ELb0ELb1ELb1ELb0ELb0ELb1ELb1EEENS1_21CollectiveEpilogueFwdINS6_IJS8_SA_S9_EEENS6_IJNS7_ILi1EEESI_SI_EEESC_SE_Li256ELb1ELb1ELb1ELb0EEENS1_36VarlenDynamicPersistentTileSchedulerILi128ELi64ELi256ELi256ELb1ELb1ELb0ELb0ELb1ELb1EEEEEEEEEvNT_6ParamsE) ;  /* 0xffff20e002007950 */ /* 0x004fea0003c3ffff */
        .weak           $__internal_28_$__cuda_sm70_shflsync_up_p
        .type           $__internal_28_$__cuda_sm70_shflsync_up_p,@function
        .size           $__internal_28_$__cuda_sm70_shflsync_up_p,($__internal_29_$__cuda_sm70_votesync_ballot - $__internal_28_$__cuda_sm70_shflsync_up_p)
$__internal_28_$__cuda_sm70_shflsync_up_p:
[----:B------:R-:W-:Y:S02]  /*df20*/  IMAD.MOV.U32 R4, RZ, RZ, RZ ;  /* 0x000000ffff047224 */ /* 0x000fe400078e00ff */
[----:B------:R-:W-:-:S04]  /*df30*/  IMAD.MOV.U32 R10, RZ, RZ, -0x1 ;  /* 0xffffffffff0a7424 */ /* 0x000fc800078e00ff */
[----:B------:R-:W-:Y:S04]  /*df40*/  WARPSYNC R10 ;  /* 0x0000000a00007348 */ /* 0x000fe80003800000 */
[----:B------:R1:W2:Y:S02]  /*df50*/  SHFL.UP PT, R4, R0, R2, R4 ;  /* 0x0400000200047389 */ /* 0x0002a400000e0004 */
[----:B-1----:R-:W-:Y:S02]  /*df60*/  MOV R2, R3 ;  /* 0x0000000300027202 */ /* 0x002fe40000000f00 */
[----:B------:R-:W-:-:S04]  /*df70*/  MOV R3, 0x0 ;  /* 0x0000000000037802 */ /* 0x000fc80000000f00 */
[----:B--2---:R-:W-:Y:S05]  /*df80*/  RET.REL.NODEC R2 `(_ZN7cutlass13device_kernelIN5flash19enable_sm80_to_sm89INS1_16FlashAttnFwdSm80INS1_25CollectiveMainloopFwdSm80ILi8ELi2ELb0EN4cute5tupleIJNS5_1CILi128EEENS7_ILi64EEENS7_ILi192EEEEEELi192ENS_6half_tEfNS_4arch4Sm80ELb0ELb0ELb1ELb1ELb0ELb0ELb1ELb1EEENS1_21CollectiveEpilogueFwdINS6_IJS8_SA_S9_EEENS6_IJNS7_ILi1EEESI_SI_EEESC_SE_Li256ELb1ELb1ELb1ELb0EEENS1_36VarlenDynamicPersistentTileSchedulerILi128ELi64ELi256ELi256ELb1ELb1ELb0ELb0ELb1ELb1EEEEEEEEEvNT_6ParamsE) ;  /* 0xffff207002007950 */ /* 0x004fea0003c3ffff */
        .weak           $__internal_29_$__cuda_sm70_votesync_ballot
        .type           $__internal_29_$__cuda_sm70_votesync_ballot,@function
        .size           $__internal_29_$__cuda_sm70_votesync_ballot,(.L_x_2488 - $__internal_29_$__cuda_sm70_votesync_ballot)
$__internal_29_$__cuda_sm70_votesync_ballot:
[----:B------:R-:W-:Y:S01]  /*df90*/  ISETP.NE.U32.AND P0, PT, R0, 0x1, PT ;  /* 0x000000010000780c */ /* 0x000fe20003f05070 */
[----:B------:R-:W-:-:S04]  /*dfa0*/  IMAD.MOV.U32 R3, RZ, RZ, -0x1 ;  /* 0xffffffffff037424 */ /* 0x000fc800078e00ff */
[----:B------:R-:W-:Y:S08]  /*dfb0*/  WARPSYNC R3 ;  /* 0x0000000300007348 */ /* 0x000ff00003800000 */
[----:B------:R-:W-:-:S04]  /*dfc0*/  VOTE.ANY R0, PT, !P0 ;  /* 0x0000000000007806 */ /* 0x000fc800040e0100 */
[----:B------:R-:W-:Y:S01]  /*dfd0*/  LOP3.LUT R0, R0, R3, RZ, 0xc0, !PT ;  /* 0x0000000300007212 */ /* 0x000fe200078ec0ff */
[----:B------:R-:W-:-:S04]  /*dfe0*/  IMAD.MOV.U32 R3, RZ, RZ, 0x0 ;  /* 0x00000000ff037424 */ /* 0x000fc800078e00ff */
[----:B------:R-:W-:Y:S05]  /*dff0*/  RET.REL.NODEC R2 `(_ZN7cutlass13device_kernelIN5flash19enable_sm80_to_sm89INS1_16FlashAttnFwdSm80INS1_25CollectiveMainloopFwdSm80ILi8ELi2ELb0EN4cute5tupleIJNS5_1CILi128EEENS7_ILi64EEENS7_ILi192EEEEEELi192ENS_6half_tEfNS_4arch4Sm80ELb0ELb0ELb1ELb1ELb0ELb0ELb1ELb1EEENS1_21CollectiveEpilogueFwdINS6_IJS8_SA_S9_EEENS6_IJNS7_ILi1EEESI_SI_EEESC_SE_Li256ELb1ELb1ELb1ELb0EEENS1_36VarlenDynamicPersistentTileSchedulerILi128ELi64ELi256ELi256ELb1ELb1ELb0ELb0ELb1ELb1EEEEEEEEEvNT_6ParamsE) ;  /* 0xffff200002007950 */ /* 0x000fea0003c3ffff */
.L_x_1355:
        /* <DEDUP_REMOVED lines=16> */
.L_x_2488:


//--------------------- .text._ZN7cutlass13device_kernelIN5flash19enable_sm80_to_sm89INS1_16FlashAttnFwdSm80INS1_25CollectiveMainloopFwdSm80ILi8ELi2ELb0EN4cute5tupleIJNS5_1CILi128EEENS7_ILi64EEENS7_ILi192EEEEEELi192ENS_6half_tEfNS_4arch4Sm80ELb0ELb0ELb1ELb1ELb0ELb1ELb1ELb1EEENS1_21CollectiveEpilogueFwdINS6_IJS8_SA_S9_EEENS6_IJNS7_ILi1EEESI_SI_EEESC_SE_Li256ELb1ELb1ELb1ELb0EEENS1_36VarlenDynamicPersistentTileSchedulerILi128ELi64ELi256ELi256ELb1ELb1ELb0ELb0ELb1ELb1EEEEEEEEEvNT_6ParamsE --------------------------
	.section	.text._ZN7cutlass13device_kernelIN5flash19enable_sm80_to_sm89INS1_16FlashAttnFwdSm80INS1_25CollectiveMainloopFwdSm80ILi8ELi2ELb0EN4cute5tupleIJNS5_1CILi128EEENS7_ILi64EEENS7_ILi192EEEEEELi192ENS_6half_tEfNS_4arch4Sm80ELb0ELb0ELb1ELb1ELb0ELb1ELb1ELb1EEENS1_21CollectiveEpilogueFwdINS6_IJS8_SA_S9_EEENS6_IJNS7_ILi1EEESI_SI_EEESC_SE_Li256ELb1ELb1ELb1ELb0EEENS1_36VarlenDynamicPersistentTileSchedulerILi128ELi64ELi256ELi256ELb1ELb1ELb0ELb0ELb1ELb1EEEEEEEEEvNT_6ParamsE,"ax",@progbits
	.sectioninfo	@"SHI_REGISTERS=252"
	.align	128
.text._ZN7cutlass13device_kernelIN5flash19enable_sm80_to_sm89INS1_16FlashAttnFwdSm80INS1_25CollectiveMainloopFwdSm80ILi8ELi2ELb0EN4cute5tupleIJNS5_1CILi128EEENS7_ILi64EEENS7_ILi192EEEEEELi192ENS_6half_tEfNS_4arch4Sm80ELb0ELb0ELb1ELb1ELb0ELb1ELb1ELb1EEENS1_21CollectiveEpilogueFwdINS6_IJS8_SA_S9_EEENS6_IJNS7_ILi1EEESI_SI_EEESC_SE_Li256ELb1ELb1ELb1ELb0EEENS1_36VarlenDynamicPersistentTileSchedulerILi128ELi64ELi256ELi256ELb1ELb1ELb0ELb0ELb1ELb1EEEEEEEEEvNT_6ParamsE:
        .type           _ZN7cutlass13device_kernelIN5flash19enable_sm80_to_sm89INS1_16FlashAttnFwdSm80INS1_25CollectiveMainloopFwdSm80ILi8ELi2ELb0EN4cute5tupleIJNS5_1CILi128EEENS7_ILi64EEENS7_ILi192EEEEEELi192ENS_6half_tEfNS_4arch4Sm80ELb0ELb0ELb1ELb1ELb0ELb1ELb1ELb1EEENS1_21CollectiveEpilogueFwdINS6_IJS8_SA_S9_EEENS6_IJNS7_ILi1EEESI_SI_EEESC_SE_Li256ELb1ELb1ELb1ELb0EEENS1_36VarlenDynamicPersistentTileSchedulerILi128ELi64ELi256ELi256ELb1ELb1ELb0ELb0ELb1ELb1EEEEEEEEEvNT_6ParamsE,@function
        .size           _ZN7cutlass13device_kernelIN5flash19enable_sm80_to_sm89INS1_16FlashAttnFwdSm80INS1_25CollectiveMainloopFwdSm80ILi8ELi2ELb0EN4cute5tupleIJNS5_1CILi128EEENS7_ILi64EEENS7_ILi192EEEEEELi192ENS_6half_tEfNS_4arch4Sm80ELb0ELb0ELb1ELb1ELb0ELb1ELb1ELb1EEENS1_21CollectiveEpilogueFwdINS6_IJS8_SA_S9_EEENS6_IJNS7_ILi1EEESI_SI_EEESC_SE_Li256ELb1ELb1ELb1ELb0EEENS1_36VarlenDynamicPersistentTileSchedulerILi128ELi64ELi256ELi256ELb1ELb1ELb0ELb0ELb1ELb1EEEEEEEEEvNT_6ParamsE,(.L_x_2493 - _ZN7cutlass13device_kernelIN5flash19enable_sm80_to_sm89INS1_16FlashAttnFwdSm80INS1_25CollectiveMainloopFwdSm80ILi8ELi2ELb0EN4cute5tupleIJNS5_1CILi128EEENS7_ILi64EEENS7_ILi192EEEEEELi192ENS_6half_tEfNS_4arch4Sm80ELb0ELb0ELb1ELb1ELb0ELb1ELb1ELb1EEENS1_21CollectiveEpilogueFwdINS6_IJS8_SA_S9_EEENS6_IJNS7_ILi1EEESI_SI_EEESC_SE_Li256ELb1ELb1ELb1ELb0EEENS1_36VarlenDynamicPersistentTileSchedulerILi128ELi64ELi256ELi256ELb1ELb1ELb0ELb0ELb1ELb1EEEEEEEEEvNT_6ParamsE)
        .other          _ZN7cutlass13device_kernelIN5flash19enable_sm80_to_sm89INS1_16FlashAttnFwdSm80INS1_25CollectiveMainloopFwdSm80ILi8ELi2ELb0EN4cute5tupleIJNS5_1CILi128EEENS7_ILi64EEENS7_ILi192EEEEEELi192ENS_6half_tEfNS_4arch4Sm80ELb0ELb0ELb1ELb1ELb0ELb1ELb1ELb1EEENS1_21CollectiveEpilogueFwdINS6_IJS8_SA_S9_EEENS6_IJNS7_ILi1EEESI_SI_EEESC_SE_Li256ELb1ELb1ELb1ELb0EEENS1_36VarlenDynamicPersistentTileSchedulerILi128ELi64ELi256ELi256ELb1ELb1ELb0ELb0ELb1ELb1EEEEEEEEEvNT_6ParamsE,@"STO_CUDA_ENTRY STV_DEFAULT"
_ZN7cutlass13device_kernelIN5flash19enable_sm80_to_sm89INS1_16FlashAttnFwdSm80INS1_25CollectiveMainloopFwdSm80ILi8ELi2ELb0EN4cute5tupleIJNS5_1CILi128EEENS7_ILi64EEENS7_ILi192EEEEEELi192ENS_6half_tEfNS_4arch4Sm80ELb0ELb0ELb1ELb1ELb0ELb1ELb1ELb1EEENS1_21CollectiveEpilogueFwdINS6_IJS8_SA_S9_EEENS6_IJNS7_ILi1EEESI_SI_EEESC_SE_Li256ELb1ELb1ELb1ELb0EEENS1_36VarlenDynamicPersistentTileSchedulerILi128ELi64ELi256ELi256ELb1ELb1ELb0ELb0ELb1ELb1EEEEEEEEEvNT_6ParamsE:
[----:B------:R-:W-:Y:S02]  /*0000*/  MOV R1, c[0x0][0x28] ;  /* 0x00000a0000017a02 */ /* 0x000fe40000000f00 */
[----:B------:R-:W1:Y:S01]  /*0010*/  S2R R146, SR_TID.X ;  /* 0x0000000000927919 */ /* 0x000e620000002100 */
[----:B------:R-:W-:Y:S01]  /*0020*/  ULDC.64 UR8, c[0x0][0x118] ;  /* 0x0000460000087ab9 */ /* 0x000fe20000000a00 */
[----:B------:R-:W-:Y:S01]  /*0030*/  IMAD.MOV.U32 R215, RZ, RZ, RZ ;  /* 0x000000ffffd77224 */ /* 0x000fe200078e00ff */
[----:B------:R-:W-:Y:S01]  /*0040*/  MOV R213, 0xffffffff ;  /* 0xffffffff00d57802 */ /* 0x000fe20000000f00 */
[----:B------:R-:W-:Y:S02]  /*0050*/  IMAD.MOV.U32 R214, RZ, RZ, -0x1 ;  /* 0xffffffffffd67424 */ /* 0x000fe400078e00ff */
[----:B------:R-:W-:Y:S01]  /*0060*/  IMAD.MOV.U32 R212, RZ, RZ, -0x1 ;  /* 0xffffffffffd47424 */ /* 0x000fe200078e00ff */
[----:B-1----:R-:W-:-:S06]  /*0070*/  SHF.R.U32.HI R216, RZ, 0x5, R146 ;  /* 0x00000005ffd87819 */ /* 0x002fcc0000011692 */
[----:B------:R-:W1:Y:S02]  /*0080*/  SHFL.IDX PT, R216, R216, RZ, 0x1f ;  /* 0x00001fffd8d87589 */ /* 0x000e6400000e0000 */
[----:B-1----:R-:W-:-:S13]  /*0090*/  ISETP.NE.AND P0, PT, R216, RZ, PT ;  /* 0x000000ffd800720c */ /* 0x002fda0003f05270 */
[----:B------:R-:W-:Y:S06]  /*00a0*/  @P0 BAR.SYNC.DEFER_BLOCKING 0x5, 0x100 ;  /* 0x0144000000000b1d */ /* 0x000fec0000010000 */
[----:B------:R-:W1:Y:S04]  /*00b0*/  @P0 LDS.128 R208, [0x24100] ;  /* 0x02410000ffd00984 */ /* 0x000e680000000c00 */
[----:B------:R-:W-:Y:S06]  /*00c0*/  @P0 BAR.ARV 0x4, 0x100 ;  /* 0x0104000000000b1d */ /* 0x000fec0000002000 */
[----:B------:R-:W-:Y:S05]  /*00d0*/  @P0 BRA `(.L_x_1356) ;  /* 0x00000a0000000947 */ /* 0x000fea0003800000 */
[----:B------:R-:W-:Y:S01]  /*00e0*/  LOP3.LUT R4, R146, 0x1f, RZ, 0xc0, !PT ;  /* 0x0000001f92047812 */ /* 0x000fe200078ec0ff */
        /* <DEDUP_REMOVED lines=8> */
[----:B------:R-:W2:Y:S04]  /*0170*/  @!P0 LDG.E R10, [R6.64] ;  /* 0x00000008060a8981 */ /* 0x000ea8000c1e1900 */
[----:B------:R-:W2:Y:S01]  /*0180*/  @!P0 LDG.E R5, [R12.64] ;  /* 0x000000080c058981 */ /* 0x000ea2000c1e1900 */
[C---:B------:R-:W-:Y:S01]  /*0190*/  ISETP.NE.AND P5, PT, R4.reuse, RZ, PT ;  /* 0x000000ff0400720c */ /* 0x040fe20003fa5270 */
[----:B------:R-:W3:Y:S01]  /*01a0*/  S2UR UR4, SR_CTAID.X ;  /* 0x00000000000479c3 */ /* 0x000ee20000002500 */
[C---:B------:R-:W-:Y:S02]  /*01b0*/  ISETP.GE.U32.AND P4, PT, R4.reuse, 0x2, PT ;  /* 0x000000020400780c */ /* 0x040fe40003f86070 */
[----:B------:R-:W-:-:S02]  /*01c0*/  ISETP.GE.U32.AND P3, PT, R4, 0x4, PT ;  /* 0x000000040400780c */ /* 0x000fc40003f66070 */
[C---:B------:R-:W-:Y:S02]  /*01d0*/  ISETP.GE.U32.AND P2, PT, R4.reuse, 0x8, PT ;  /* 0x000000080400780c */ /* 0x040fe40003f46070 */
[----:B------:R-:W-:Y:S02]  /*01e0*/  ISETP.GE.U32.AND P1, PT, R4, 0x10, PT ;  /* 0x000000100400780c */ /* 0x000fe40003f26070 */
[----:B-1----:R-:W-:Y:S01]  /*01f0*/  MOV R211, RZ ;  /* 0x000000ff00d37202 */ /* 0x002fe20000000f00 */
[----:B--2---:R-:W-:-:S05]  /*0200*/  IMAD R0, R10, R5, RZ ;  /* 0x000000050a007224 */ /* 0x004fca00078e02ff */
[----:B------:R-:W1:Y:S02]  /*0210*/  SHFL.UP PT, R3, R0, 0x1, RZ ;  /* 0x0420000000037989 */ /* 0x000e6400000e00ff */
[----:B-1----:R-:W-:-:S05]  /*0220*/  SEL R3, R3, RZ, P5 ;  /* 0x000000ff03037207 */ /* 0x002fca0002800000 */
[----:B------:R-:W-:-:S05]  /*0230*/  IMAD.IADD R3, R0, 0x1, R3 ;  /* 0x0000000100037824 */ /* 0x000fca00078e0203 */
[----:B------:R-:W1:Y:S02]  /*0240*/  SHFL.UP PT, R2, R3, 0x2, RZ ;  /* 0x0440000003027989 */ /* 0x000e6400000e00ff */
[----:B-1----:R-:W-:-:S04]  /*0250*/  SEL R2, R2, RZ, P4 ;  /* 0x000000ff02027207 */ /* 0x002fc80002000000 */
[----:B------:R-:W-:-:S05]  /*0260*/  IADD3 R2, R3, R2, RZ ;  /* 0x0000000203027210 */ /* 0x000fca0007ffe0ff */
        /* <DEDUP_REMOVED lines=9> */
[----:B------:R-:W1:Y:S02]  /*0300*/  SHFL.IDX PT, R3, R7, 0x1f, 0x1f ;  /* 0x03e01f0007037f89 */ /* 0x000e6400000e0000 */
[----:B-1----:R-:W-:-:S04]  /*0310*/  IMAD R3, R3, c[0x0][0x538], RZ ;  /* 0x00014e0003037a24 */ /* 0x002fc800078e02ff */
[----:B------:R-:W-:Y:S01]  /*0320*/  IMAD.MOV.U32 R2, RZ, RZ, R3 ;  /* 0x000000ffff027224 */ /* 0x000fe200078e0003 */
[----:B---3--:R-:W-:-:S13]  /*0330*/  ISETP.GT.AND P0, PT, R3, UR4, PT ;  /* 0x0000000403007c0c */ /* 0x008fda000bf04270 */
[----:B------:R-:W-:Y:S05]  /*0340*/  @P0 BRA `(.L_x_1357) ;  /* 0x0000026000000947 */ /* 0x000fea0003800000 */
[----:B------:R-:W-:Y:S02]  /*0350*/  MOV R3, R2 ;  /* 0x0000000200037202 */ /* 0x000fe40000000f00 */
[----:B------:R-:W-:-:S04]  /*0360*/  MOV R211, RZ ;  /* 0x000000ff00d37202 */ /* 0x000fc80000000f00 */
.L_x_1361:
[----:B------:R-:W-:-:S04]  /*0370*/  IADD3 R211, R211, 0x1f, RZ ;  /* 0x0000001fd3d37810 */ /* 0x000fc80007ffe0ff */
[----:B------:R-:W-:-:S13]  /*0380*/  ISETP.GE.AND P0, PT, R211, c[0x0][0x53c], PT ;  /* 0x00014f00d3007a0c */ /* 0x000fda0003f06270 */
[----:B------:R-:W-:Y:S05]  /*0390*/  @P0 BRA `(.L_x_1358) ;  /* 0x000006c000000947 */ /* 0x000fea0003800000 */
[----:B------:R-:W-:Y:S02]  /*03a0*/  IADD3 R7, R4, R211, RZ ;  /* 0x000000d304077210 */ /* 0x000fe40007ffe0ff */
[----:B------:R-:W-:Y:S02]  /*03b0*/  MOV R10, RZ ;  /* 0x000000ff000a7202 */ /* 0x000fe40000000f00 */
[----:B------:R-:W-:Y:S02]  /*03c0*/  ISETP.GE.OR P0, PT, R7, c[0x0][0x53c], !P6 ;  /* 0x00014f0007007a0c */ /* 0x000fe40007706670 */
[----:B------:R-:W-:-:S11]  /*03d0*/  MOV R5, RZ ;  /* 0x000000ff00057202 */ /* 0x000fd60000000f00 */
[----:B------:R-:W-:Y:S02]  /*03e0*/  @!P0 MOV R2, 0x4 ;  /* 0x0000000400028802 */ /* 0x000fe40000000f00 */
        /* <DEDUP_REMOVED lines=8> */
.L_x_1522:
        /* <DEDUP_REMOVED lines=16> */
.L_x_1523:
[----:B--2---:R-:W-:-:S05]  /*0570*/  IMAD R2, R2, c[0x0][0x538], RZ ;  /* 0x00014e0002027a24 */ /* 0x004fca00078e02ff */
[----:B------:R-:W-:-:S04]  /*0580*/  IADD3 R3, R2, R3, RZ ;  /* 0x0000000302037210 */ /* 0x000fc80007ffe0ff */
[----:B------:R-:W-:-:S13]  /*0590*/  ISETP.GT.AND P0, PT, R3, UR4, PT ;  /* 0x0000000403007c0c */ /* 0x000fda000bf04270 */
[----:B-1----:R-:W-:Y:S05]  /*05a0*/  @!P0 BRA `(.L_x_1361) ;  /* 0xfffffdc000008947 */ /* 0x002fea000383ffff */
.L_x_1357:
[----:B------:R-:W-:-:S05]  /*05b0*/  IADD3 R208, -R2, R3, RZ ;  /* 0x0000000302d07210 */ /* 0x000fca0007ffe1ff */
[----:B------:R-:W-:-:S05]  /*05c0*/  IMAD R0, R7, c[0x0][0x538], R208 ;  /* 0x00014e0007007a24 */ /* 0x000fca00078e02d0 */
[----:B------:R-:W-:Y:S01]  /*05d0*/  ISETP.GT.AND P0, PT, R0, UR4, PT ;  /* 0x0000000400007c0c */ /* 0x000fe2000bf04270 */
[----:B------:R-:W-:-:S12]  /*05e0*/  BRA.DIV ~URZ, `(.L_x_1362) ;  /* 0x000173327f007947 */ /* 0x000fd8000b800000 */
[----:B------:R-:W-:-:S04]  /*05f0*/  VOTE.ANY R9, PT, !P0 ;  /* 0x0000000000097806 */ /* 0x000fc800040e0100 */
.L_x_1524:
[----:B------:R1:W2:Y:S01]  /*0600*/  POPC R6, R9 ;  /* 0x0000000900067309 */ /* 0x0002a20000000000 */
[----:B------:R-:W-:Y:S05]  /*0610*/  BRA.DIV ~URZ, `(.L_x_1363) ;  /* 0x000173427f007947 */ /* 0x000fea000b800000 */
[----:B--2---:R2:W3:Y:S01]  /*0620*/  SHFL.IDX PT, R10, R10, R6, 0x1f ;  /* 0x00001f060a0a7589 */ /* 0x0044e200000e0000 */
[----:B------:R-:W-:-:S03]  /*0630*/  MOV R3, RZ ;  /* 0x000000ff00037202 */ /* 0x000fc60000000f00 */
[----:B------:R2:W4:Y:S04]  /*0640*/  SHFL.IDX PT, R5, R5, R6, 0x1f ;  /* 0x00001f0605057589 */ /* 0x00052800000e0000 */
.L_x_1525:
[----:B------:R-:W-:Y:S01]  /*0650*/  ISETP.NE.AND P0, PT, R9, RZ, PT ;  /* 0x000000ff0900720c */ /* 0x000fe20003f05270 */
[----:B------:R-:W-:-:S12]  /*0660*/  BSSY B0, `(.L_x_1364) ;  /* 0x0000005000007945 */ /* 0x000fd80003800000 */
[----:B------:R-:W-:Y:S05]  /*0670*/  @!P0 BRA `(.L_x_1365) ;  /* 0x0000003000008947 */ /* 0x000fea0003800000 */
[----:B------:R-:W-:Y:S01]  /*0680*/  IADD3 R8, R6, -0x1, RZ ;  /* 0xffffffff06087810 */ /* 0x000fe20007ffe0ff */
[----:B------:R-:W-:Y:S05]  /*0690*/  BRA.DIV ~URZ, `(.L_x_1366) ;  /* 0x000173a27f007947 */ /* 0x000fea000b800000 */
[----:B------:R1:W2:Y:S02]  /*06a0*/  SHFL.IDX PT, R3, R7, R8, 0x1f ;  /* 0x00001f0807037589 */ /* 0x0002a400000e0000 */
.L_x_1365:
[----:B------:R-:W-:Y:S05]  /*06b0*/  BSYNC B0 ;  /* 0x0000000000007941 */ /* 0x000fea0003800000 */
.L_x_1364:
[-C--:B---3--:R-:W-:Y:S01]  /*06c0*/  IABS R0, R10.reuse ;  /* 0x0000000a00007213 */ /* 0x088fe20000000000 */
[----:B--2---:R-:W-:Y:S01]  /*06d0*/  IMAD R208, R3, c[0x0][0x538], R208 ;  /* 0x00014e0003d07a24 */ /* 0x004fe200078e02d0 */
[----:B-1--4-:R-:W-:Y:S02]  /*06e0*/  IABS R7, R5 ;  /* 0x0000000500077213 */ /* 0x012fe40000000000 */
[----:B------:R-:W1:Y:S01]  /*06f0*/  I2F.RP R12, R0 ;  /* 0x00000000000c7306 */ /* 0x000e620000209400 */
[----:B------:R-:W-:Y:S02]  /*0700*/  IABS R2, R10 ;  /* 0x0000000a00027213 */ /* 0x000fe40000000000 */
[----:B------:R-:W-:Y:S02]  /*0710*/  IADD3 R209, -R208, UR4, RZ ;  /* 0x00000004d0d17c10 */ /* 0x000fe4000fffe1ff */
[----:B------:R-:W-:Y:S01]  /*0720*/  IADD3 R211, R6, R211, RZ ;  /* 0x000000d306d37210 */ /* 0x000fe20007ffe0ff */
[----:B------:R-:W-:Y:S01]  /*0730*/  IMAD.MOV R2, RZ, RZ, -R2 ;  /* 0x000000ffff027224 */ /* 0x000fe200078e0a02 */
[----:B------:R-:W-:Y:S01]  /*0740*/  IABS R3, R209 ;  /* 0x000000d100037213 */ /* 0x000fe20000000000 */
[----:B-1----:R-:W1:Y:S08]  /*0750*/  MUFU.RCP R8, R12 ;  /* 0x0000000c00087308 */ /* 0x002e700000001000 */
[----:B------:R-:W2:Y:S01]  /*0760*/  I2F.RP R12, R7 ;  /* 0x00000007000c7306 */ /* 0x000ea20000209400 */
[----:B-1----:R-:W-:-:S07]  /*0770*/  IADD3 R8, R8, 0xffffffe, RZ ;  /* 0x0ffffffe08087810 */ /* 0x002fce0007ffe0ff */
[----:B------:R-:W1:Y:S08]  /*0780*/  F2I.FTZ.U32.TRUNC.NTZ R9, R8 ;  /* 0x0000000800097305 */ /* 0x000e70000021f000 */
[----:B--2---:R-:W2:Y:S01]  /*0790*/  MUFU.RCP R12, R12 ;  /* 0x0000000c000c7308 */ /* 0x004ea20000001000 */
[----:B-1----:R-:W-:Y:S02]  /*07a0*/  IMAD.MOV R11, RZ, RZ, -R9 ;  /* 0x000000ffff0b7224 */ /* 0x002fe400078e0a09 */
[----:B------:R-:W-:-:S02]  /*07b0*/  IMAD.MOV.U32 R8, RZ, RZ, RZ ;  /* 0x000000ffff087224 */ /* 0x000fc400078e00ff */
[----:B------:R-:W-:-:S04]  /*07c0*/  IMAD R11, R11, R0, RZ ;  /* 0x000000000b0b7224 */ /* 0x000fc800078e02ff */
[----:B------:R-:W-:Y:S01]  /*07d0*/  IMAD.HI.U32 R11, R9, R11, R8 ;  /* 0x0000000b090b7227 */ /* 0x000fe200078e0008 */
[----:B--2---:R-:W-:-:S04]  /*07e0*/  IADD3 R14, R12, 0xffffffe, RZ ;  /* 0x0ffffffe0c0e7810 */ /* 0x004fc80007ffe0ff */
[----:B------:R-:W1:Y:S01]  /*07f0*/  F2I.FTZ.U32.TRUNC.NTZ R15, R14 ;  /* 0x0000000e000f7305 */ /* 0x000e62000021f000 */
[----:B------:R-:W-:-:S04]  /*0800*/  IMAD.HI.U32 R8, R11, R3, RZ ;  /* 0x000000030b087227 */ /* 0x000fc800078e00ff */
[----:B------:R-:W-:-:S05]  /*0810*/  IMAD R3, R8, R2, R3 ;  /* 0x0000000208037224 */ /* 0x000fca00078e0203 */
[----:B------:R-:W-:Y:S01]  /*0820*/  ISETP.GT.U32.AND P0, PT, R0, R3, PT ;  /* 0x000000030000720c */ /* 0x000fe20003f04070 */
[----:B-1----:R-:W-:Y:S01]  /*0830*/  IMAD.MOV R2, RZ, RZ, -R15 ;  /* 0x000000ffff027224 */ /* 0x002fe200078e0a0f */
[----:B------:R-:W-:-:S11]  /*0840*/  MOV R14, RZ ;  /* 0x000000ff000e7202 */ /* 0x000fd60000000f00 */
[----:B------:R-:W-:Y:S01]  /*0850*/  @!P0 IMAD.IADD R3, R3, 0x1, -R0 ;  /* 0x0000000103038824 */ /* 0x000fe200078e0a00 */
[----:B------:R-:W-:Y:S02]  /*0860*/  @!P0 IADD3 R8, R8, 0x1, RZ ;  /* 0x0000000108088810 */ /* 0x000fe40007ffe0ff */
[----:B------:R-:W-:Y:S02]  /*0870*/  ISETP.NE.AND P0, PT, R10, RZ, PT ;  /* 0x000000ff0a00720c */ /* 0x000fe40003f05270 */
[----:B------:R-:W-:Y:S01]  /*0880*/  ISETP.GE.U32.AND P2, PT, R3, R0, PT ;  /* 0x000000000300720c */ /* 0x000fe20003f46070 */
[----:B------:R-:W-:Y:S01]  /*0890*/  IMAD R3, R2, R7, RZ ;  /* 0x0000000702037224 */ /* 0x000fe200078e02ff */
[----:B------:R-:W-:-:S03]  /*08a0*/  LOP3.LUT R0, R209, R10, RZ, 0x3c, !PT ;  /* 0x0000000ad1007212 */ /* 0x000fc600078e3cff */
[----:B------:R-:W-:Y:S01]  /*08b0*/  IMAD.HI.U32 R3, R15, R3, R14 ;  /* 0x000000030f037227 */ /* 0x000fe200078e000e */
[----:B------:R-:W-:Y:S02]  /*08c0*/  ISETP.GE.AND P1, PT, R0, RZ, PT ;  /* 0x000000ff0000720c */ /* 0x000fe40003f26270 */
[----:B------:R-:W-:-:S05]  /*08d0*/  IABS R0, R5 ;  /* 0x0000000500007213 */ /* 0x000fca0000000000 */
[----:B------:R-:W-:Y:S01]  /*08e0*/  @P2 IADD3 R8, R8, 0x1, RZ ;  /* 0x0000000108082810 */ /* 0x000fe20007ffe0ff */
[----:B------:R-:W-:-:S05]  /*08f0*/  IMAD.MOV R0, RZ, RZ, -R0 ;  /* 0x000000ffff007224 */ /* 0x000fca00078e0a00 */
[----:B------:R-:W-:Y:S01]  /*0900*/  @!P1 IMAD.MOV R8, RZ, RZ, -R8 ;  /* 0x000000ffff089224 */ /* 0x000fe200078e0a08 */
[----:B------:R-:W-:-:S04]  /*0910*/  @!P0 LOP3.LUT R8, RZ, R10, RZ, 0x33, !PT ;  /* 0x0000000aff088212 */ /* 0x000fc800078e33ff */
[----:B------:R-:W-:Y:S01]  /*0920*/  IABS R2, R8 ;  /* 0x0000000800027213 */ /* 0x000fe20000000000 */
[----:B------:R-:W-:-:S04]  /*0930*/  IMAD R10, R8, R10, RZ ;  /* 0x0000000a080a7224 */ /* 0x000fc800078e02ff */
[----:B------:R-:W-:-:S04]  /*0940*/  IMAD.HI.U32 R3, R3, R2, RZ ;  /* 0x0000000203037227 */ /* 0x000fc800078e00ff */
[----:B------:R-:W-:Y:S02]  /*0950*/  IMAD R0, R3, R0, R2 ;  /* 0x0000000003007224 */ /* 0x000fe400078e0202 */
[----:B------:R-:W-:-:S03]  /*0960*/  IMAD.IADD R209, R209, 0x1, -R10 ;  /* 0x00000001d1d17824 */ /* 0x000fc600078e0a0a */
        /* <DEDUP_REMOVED lines=10> */
[--C-:B------:R-:W-:Y:S02]  /*0a10*/  IMAD.MOV R0, RZ, RZ, -R3.reuse ;  /* 0x000000ffff007224 */ /* 0x100fe400078e0a03 */
[C---:B------:R-:W-:Y:S02]  /*0a20*/  IMAD R3, R5.reuse, 0x1000000, R3 ;  /* 0x0100000005037824 */ /* 0x040fe400078e0203 */
[----:B------:R-:W-:-:S04]  /*0a30*/  IMAD R0, R5, R0, R8 ;  /* 0x0000000005007224 */ /* 0x000fc800078e0208 */
[----:B------:R-:W-:Y:S01]  /*0a40*/  IMAD R210, R0, 0x10000, R3 ;  /* 0x0001000000d27824 */ /* 0x000fe200078e0203 */
[----:B------:R-:W-:Y:S05]  /*0a50*/  BRA `(.L_x_1367) ;  /* 0x0000004000007947 */ /* 0x000fea0003800000 */
.L_x_1358:
[----:B------:R-:W-:Y:S01]  /*0a60*/  IMAD.MOV.U32 R209, RZ, RZ, RZ ;  /* 0x000000ffffd17224 */ /* 0x000fe200078e00ff */
[----:B------:R-:W-:Y:S01]  /*0a70*/  MOV R210, RZ ;  /* 0x000000ff00d27202 */ /* 0x000fe20000000f00 */
[----:B------:R-:W-:Y:S01]  /*0a80*/  IMAD.U32 R208, RZ, RZ, UR4 ;  /* 0x00000004ffd07e24 */ /* 0x000fe2000f8e00ff */
[----:B------:R-:W-:Y:S02]  /*0a90*/  MOV R211, c[0x0][0x53c] ;  /* 0x00014f0000d37a02 */ /* 0x000fe40000000f00 */
.L_x_1367:
[----:B------:R-:W-:Y:S01]  /*0aa0*/  ISETP.NE.AND P0, PT, R4, RZ, PT ;  /* 0x000000ff0400720c */ /* 0x000fe20003f05270 */
[----:B------:R-:W-:-:S12]  /*0ab0*/  WARPSYNC 0xffffffff ;  /* 0xffffffff00007948 */ /* 0x000fd80003800000 */
[----:B------:R1:W-:Y:S04]  /*0ac0*/  @!P0 STS.128 [0x24100], R208 ;  /* 0x024100d0ff008388 */ /* 0x0003e80000000c00 */
[----:B------:R-:W-:Y:S06]  /*0ad0*/  BAR.ARV 0x5, 0x100 ;  /* 0x0144000000007b1d */ /* 0x000fec0000002000 */
.L_x_1356:
[----:B-1----:R-:W-:-:S13]  /*0ae0*/  ISETP.GE.AND P0, PT, R211, c[0x0][0x53c], PT ;  /* 0x00014f00d3007a0c */ /* 0x002fda0003f06270 */
[----:B------:R-:W-:Y:S05]  /*0af0*/  @P0 EXIT ;  /* 0x000000000000094d */ /* 0x000fea0003800000 */
[----:B------:R-:W-:-:S04]  /*0b00*/  SHF.R.S32.HI R219, RZ, 0x1f, R146 ;  /* 0x0000001fffdb7819 */ /* 0x000fc80000011492 */
[CC--:B------:R-:W-:Y:S02]  /*0b10*/  LEA.HI R2, R219.reuse, R146.reuse, RZ, 0x4 ;  /* 0x00000092db027211 */ /* 0x0c0fe400078f20ff */
[----:B------:R-:W-:Y:S02]  /*0b20*/  LEA.HI R6, R219, R146, RZ, 0x3 ;  /* 0x00000092db067211 */ /* 0x000fe400078f18ff */
[----:B------:R-:W-:Y:S02]  /*0b30*/  LOP3.LUT R3, R2, 0xfffffff0, RZ, 0xc0, !PT ;  /* 0xfffffff002037812 */ /* 0x000fe400078ec0ff */
[----:B------:R-:W-:Y:S02]  /*0b40*/  SHF.R.S32.HI R5, RZ, 0x4, R2 ;  /* 0x00000004ff057819 */ /* 0x000fe40000011402 */
[----:B------:R-:W-:Y:S01]  /*0b50*/  SHF.R.S32.HI R0, RZ, 0x3, R6 ;  /* 0x00000003ff007819 */ /* 0x000fe20000011406 */
[----:B------:R-:W-:Y:S01]  /*0b60*/  IMAD.IADD R10, R146, 0x1, -R3 ;  /* 0x00000001920a7824 */ /* 0x000fe200078e0a03 */
[----:B------:R-:W-:-:S02]  /*0b70*/  LEA.HI R2, R2, R5, RZ, 0x1 ;  /* 0x0000000502027211 */ /* 0x000fc400078f08ff */
[----:B------:R-:W-:Y:S01]  /*0b80*/  LEA.HI R8, R219, R146, RZ, 0x6 ;  /* 0x00000092db087211 */ /* 0x000fe200078f30ff */
[----:B------:R-:W-:Y:S01]  /*0b90*/  IMAD.SHL.U32 R0, R0, 0x40, RZ ;  /* 0x0000004000007824 */ /* 0x000fe200078e00ff */
[----:B------:R-:W-:Y:S02]  /*0ba0*/  SHF.R.S32.HI R3, RZ, 0x1f, R10 ;  /* 0x0000001fff037819 */ /* 0x000fe4000001140a */
[----:B------:R-:W-:Y:S01]  /*0bb0*/  LOP3.LUT R2, R2, 0xfffffffe, RZ, 0xc0, !PT ;  /* 0xfffffffe02027812 */ /* 0x000fe200078ec0ff */
[----:B------:R-:W-:Y:S01]  /*0bc0*/  IMAD.SHL.U32 R8, R8, 0x8, RZ ;  /* 0x0000000808087824 */ /* 0x000fe200078e00ff */
[----:B------:R-:W-:Y:S02]  /*0bd0*/  LEA.HI R4, R3, R10, RZ, 0x3 ;  /* 0x0000000a03047211 */ /* 0x000fe400078f18ff */
[----:B------:R-:W-:Y:S01]  /*0be0*/  LOP3.LUT R3, R6, 0xfffffff8, RZ, 0xc0, !PT ;  /* 0xfffffff806037812 */ /* 0x000fe200078ec0ff */
[----:B------:R-:W-:Y:S01]  /*0bf0*/  IMAD.IADD R2, R5, 0x1, -R2 ;  /* 0x0000000105027824 */ /* 0x000fe200078e0a02 */
[----:B------:R-:W-:-:S02]  /*0c00*/  LOP3.LUT R5, R4, 0xfffffff8, RZ, 0xc0, !PT ;  /* 0xfffffff804057812 */ /* 0x000fc400078ec0ff */
[----:B------:R-:W-:Y:S01]  /*0c10*/  LOP3.LUT R0, R0, 0x1c0, RZ, 0xc0, !PT ;  /* 0x000001c000007812 */ /* 0x000fe200078ec0ff */
[----:B------:R-:W-:Y:S01]  /*0c20*/  IMAD.IADD R201, R146, 0x1, -R3 ;  /* 0x0000000192c97824 */ /* 0x000fe200078e0a03 */
[-C--:B------:R-:W-:Y:S01]  /*0c30*/  LEA.HI R140, R219, R146.reuse, RZ, 0x5 ;  /* 0x00000092db8c7211 */ /* 0x080fe200078f28ff */
[----:B------:R-:W-:Y:S01]  /*0c40*/  IMAD.IADD R5, R10, 0x1, -R5 ;  /* 0x000000010a057824 */ /* 0x000fe200078e0a05 */
[----:B------:R-:W-:Y:S01]  /*0c50*/  SHF.R.U32.HI R139, RZ, 0x3, R0 ;  /* 0x00000003ff8b7819 */ /* 0x000fe20000011600 */
[----:B------:R-:W-:Y:S01]  /*0c60*/  IMAD.SHL.U32 R217, R201, 0x8, RZ ;  /* 0x00000008c9d97824 */ /* 0x000fe200078e00ff */
[----:B------:R-:W-:Y:S01]  /*0c70*/  LEA.HI R219, R219, R146, RZ, 0x2 ;  /* 0x00000092dbdb7211 */ /* 0x000fe200078f10ff */
[C---:B------:R-:W-:Y:S01]  /*0c80*/  IMAD.SHL.U32 R3, R5.reuse, 0x40, RZ ;  /* 0x0000004005037824 */ /* 0x040fe200078e00ff */
[----:B------:R-:W-:Y:S01]  /*0c90*/  R2P PR, R5, 0x6 ;  /* 0x0000000605007804 */ /* 0x000fe20000000000 */
[----:B------:R-:W-:Y:S01]  /*0ca0*/  IMAD.SHL.U32 R7, R201, 0x40, RZ ;  /* 0x00000040c9077824 */ /* 0x000fe200078e00ff */
[----:B------:R-:W-:Y:S01]  /*0cb0*/  LOP3.LUT R9, R0, 0x38, R217, 0xf8, !PT ;  /* 0x0000003800097812 */ /* 0x000fe200078ef8d9 */
[----:B------:R-:W-:Y:S01]  /*0cc0*/  IMAD.SHL.U32 R0, R2, 0x8, RZ ;  /* 0x0000000802007824 */ /* 0x000fe200078e00ff */
[----:B------:R-:W-:Y:S01]  /*0cd0*/  LOP3.LUT R3, R3, 0x1c0, RZ, 0xc0, !PT ;  /* 0x000001c003037812 */ /* 0x000fe200078ec0ff */
[----:B------:R-:W-:Y:S01]  /*0ce0*/  IMAD.SHL.U32 R5, R4, 0x40, RZ ;  /* 0x0000004004057824 */ /* 0x000fe200078e00ff */
[--C-:B------:R-:W-:Y:S01]  /*0cf0*/  SHF.R.S32.HI R223, RZ, 0x2, R219.reuse ;  /* 0x00000002ffdf7819 */ /* 0x100fe200000114db */
[----:B------:R-:W-:Y:S01]  /*0d00*/  IMAD.MOV.U32 R4, RZ, RZ, 0x20 ;  /* 0x00000020ff047424 */ /* 0x000fe200078e00ff */
[----:B------:R-:W-:-:S02]  /*0d10*/  SHF.R.S32.HI R220, RZ, 0x1f, R219 ;  /* 0x0000001fffdc7819 */ /* 0x000fc400000114db */
[----:B------:R-:W-:Y:S02]  /*0d20*/  LOP3.LUT R0, R3, 0x8, R0, 0xf8, !PT ;  /* 0x0000000803007812 */ /* 0x000fe400078ef800 */
[----:B------:R-:W-:Y:S02]  /*0d30*/  SHF.R.U32.HI R3, RZ, 0x3, R3 ;  /* 0x00000003ff037819 */ /* 0x000fe40000011603 */
[----:B------:R-:W-:Y:S02]  /*0d40*/  SHF.R.S32.HI R140, RZ, 0x5, R140 ;  /* 0x00000005ff8c7819 */ /* 0x000fe4000001148c */
[----:B------:R-:W-:Y:S02]  /*0d50*/  LEA.HI R220, R220, R223, RZ, 0x3 ;  /* 0x000000dfdcdc7211 */ /* 0x000fe400078f18ff */
[----:B------:R-:W-:Y:S01]  /*0d60*/  LOP3.LUT R0, R0, R3, RZ, 0x3c, !PT ;  /* 0x0000000300007212 */ /* 0x000fe200078e3cff */
[C---:B------:R-:W-:Y:S01]  /*0d70*/  IMAD.SHL.U32 R3, R140.reuse, 0x400, RZ ;  /* 0x000004008c037824 */ /* 0x040fe200078e00ff */
[----:B------:R-:W-:Y:S01]  /*0d80*/  LOP3.LUT R7, R7, 0x1c0, RZ, 0xc0, !PT ;  /* 0x000001c007077812 */ /* 0x000fe200078ec0ff */
[----:B------:R-:W-:Y:S01]  /*0d90*/  IMAD.SHL.U32 R140, R140, 0x200, RZ ;  /* 0x000002008c8c7824 */ /* 0x000fe200078e00ff */
[----:B------:R-:W-:-:S02]  /*0da0*/  LOP3.LUT R5, R5, 0xfffffe00, RZ, 0xc0, !PT ;  /* 0xfffffe0005057812 */ /* 0x000fc400078ec0ff */
[----:B------:R-:W-:Y:S02]  /*0db0*/  LOP3.LUT R220, R220, 0xfffffff8, RZ, 0xc0, !PT ;  /* 0xfffffff8dcdc7812 */ /* 0x000fe400078ec0ff */
[----:B------:R-:W-:Y:S02]  /*0dc0*/  LOP3.LUT R6, R7, 0x8, R6, 0xf8, !PT ;  /* 0x0000000807067812 */ /* 0x000fe400078ef806 */
[----:B------:R-:W-:Y:S01]  /*0dd0*/  LOP3.LUT R8, R8, 0x7ffffe00, RZ, 0xc0, !PT ;  /* 0x7ffffe0008087812 */ /* 0x000fe200078ec0ff */
[----:B------:R-:W-:Y:S01]  /*0de0*/  IMAD.IADD R220, R223, 0x1, -R220 ;  /* 0x00000001dfdc7824 */ /* 0x000fe200078e0adc */
[----:B------:R-:W-:Y:S02]  /*0df0*/  SHF.R.U32.HI R7, RZ, 0x3, R7 ;  /* 0x00000003ff077819 */ /* 0x000fe40000011607 */
[----:B------:R-:W-:Y:S01]  /*0e00*/  LOP3.LUT R219, R219, 0xfffffffc, RZ, 0xc0, !PT ;  /* 0xfffffffcdbdb7812 */ /* 0x000fe200078ec0ff */
[----:B------:R-:W-:Y:S01]  /*0e10*/  IMAD.SHL.U32 R221, R220, 0x40, RZ ;  /* 0x00000040dcdd7824 */ /* 0x000fe200078e00ff */
[----:B------:R-:W-:-:S02]  /*0e20*/  IADD3 R3, R0, R5, R3 ;  /* 0x0000000500037210 */ /* 0x000fc40007ffe003 */
[----:B------:R-:W-:Y:S01]  /*0e30*/  LOP3.LUT R0, R0, R5, RZ, 0xfc, !PT ;  /* 0x0000000500007212 */ /* 0x000fe200078efcff */
[----:B------:R-:W-:Y:S01]  /*0e40*/  IMAD.MOV.U32 R5, RZ, RZ, 0x40 ;  /* 0x00000040ff057424 */ /* 0x000fe200078e00ff */
[----:B------:R-:W-:Y:S01]  /*0e50*/  LOP3.LUT R139, R8, R9, R139, 0xf6, !PT ;  /* 0x00000009088b7212 */ /* 0x000fe200078ef68b */
[----:B------:R-:W-:Y:S01]  /*0e60*/  IMAD.IADD R219, R146, 0x1, -R219 ;  /* 0x0000000192db7824 */ /* 0x000fe200078e0adb */
[----:B------:R-:W-:Y:S02]  /*0e70*/  LOP3.LUT R7, R6, R7, RZ, 0x3c, !PT ;  /* 0x0000000706077212 */ /* 0x000fe400078e3cff */
[----:B------:R-:W-:Y:S01]  /*0e80*/  SEL R199, R4, 0xffffffe0, !P1 ;  /* 0xffffffe004c77807 */ /* 0x000fe20004800000 */
[----:B------:R-:W-:Y:S01]  /*0e90*/  IMAD.SHL.U32 R144, R219, 0x8, RZ ;  /* 0x00000008db907824 */ /* 0x000fe200078e00ff */
[----:B------:R-:W-:Y:S01]  /*0ea0*/  LEA R202, R3, 0x18100, 0x1 ;  /* 0x0001810003ca7811 */ /* 0x000fe200078e08ff */
[----:B------:R-:W-:Y:S01]  /*0eb0*/  IMAD R2, R2, 0x200, R7 ;  /* 0x0000020002027824 */ /* 0x000fe200078e0207 */
[----:B------:R-:W-:Y:S01]  /*0ec0*/  LEA R196, R0, 0x100, 0x1 ;  /* 0x0000010000c47811 */ /* 0x000fe200078e08ff */
[----:B------:R-:W-:Y:S01]  /*0ed0*/  IMAD.SHL.U32 R142, R219, 0x4, RZ ;  /* 0x00000004db8e7824 */ /* 0x000fe200078e00ff */
[----:B------:R-:W-:Y:S01]  /*0ee0*/  SEL R3, R5, 0xffffffc0, !P2 ;  /* 0xffffffc005037807 */ /* 0x000fe20005000000 */
[----:B------:R-:W-:Y:S01]  /*0ef0*/  IMAD.SHL.U32 R139, R139, 0x2, RZ ;  /* 0x000000028b8b7824 */ /* 0x000fe200078e00ff */
[----:B------:R-:W-:Y:S01]  /*0f00*/  LOP3.LUT R221, R221, 0x1c0, RZ, 0xc0, !PT ;  /* 0x000001c0dddd7812 */ /* 0x000fe200078ec0ff */
[C---:B------:R-:W-:Y:S01]  /*0f10*/  IMAD.IADD R0, R202.reuse, 0x1, R199 ;  /* 0x00000001ca007824 */ /* 0x040fe200078e02c7 */
[----:B------:R-:W-:Y:S01]  /*0f20*/  IADD3 R218, R217, 0x40, RZ ;  /* 0x00000040d9da7810 */ /* 0x000fe20007ffe0ff */
[----:B------:R-:W-:Y:S01]  /*0f30*/  IMAD.IADD R222, R199, 0x1, R196 ;  /* 0x00000001c7de7824 */ /* 0x000fe200078e02c4 */
[----:B------:R-:W-:Y:S01]  /*0f40*/  IADD3 R217, R217, 0x80, RZ ;  /* 0x00000080d9d97810 */ /* 0x000fe20007ffe0ff */
[--C-:B------:R-:W-:Y:S01]  /*0f50*/  IMAD.IADD R198, R202, 0x1, R3.reuse ;  /* 0x00000001cac67824 */ /* 0x100fe200078e0203 */
[----:B------:R-:W-:Y:S01]  /*0f60*/  SHF.R.S32.HI R145, RZ, 0x1f, R144 ;  /* 0x0000001fff917819 */ /* 0x000fe20000011490 */
[----:B------:R-:W-:Y:S01]  /*0f70*/  IMAD.IADD R197, R0, 0x1, R3 ;  /* 0x0000000100c57824 */ /* 0x000fe200078e0203 */
[C---:B------:R-:W-:Y:S01]  /*0f80*/  IADD3 R138, R142.reuse, 0x10, RZ ;  /* 0x000000108e8a7810 */ /* 0x040fe20007ffe0ff */
[C---:B------:R-:W-:Y:S01]  /*0f90*/  IMAD.IADD R222, R3.reuse, 0x1, R222 ;  /* 0x0000000103de7824 */ /* 0x040fe200078e02de */
[C---:B------:R-:W-:Y:S01]  /*0fa0*/  IADD3 R137, R142.reuse, 0x30, RZ ;  /* 0x000000308e897810 */ /* 0x040fe20007ffe0ff */
[----:B------:R-:W-:Y:S01]  /*0fb0*/  IMAD.IADD R147, R3, 0x1, R196 ;  /* 0x0000000103937824 */ /* 0x000fe200078e02c4 */
[----:B------:R-:W-:-:S02]  /*0fc0*/  IADD3 R136, R142, 0x50, RZ ;  /* 0x000000508e887810 */ /* 0x000fc40007ffe0ff */
[----:B------:R-:W-:Y:S02]  /*0fd0*/  SHF.R.U32.HI R141, RZ, 0x3, R221 ;  /* 0x00000003ff8d7819 */ /* 0x000fe400000116dd */
[C---:B------:R-:W-:Y:S02]  /*0fe0*/  IADD3 R10, R139.reuse, 0x100, RZ ;  /* 0x000001008b0a7810 */ /* 0x040fe40007ffe0ff */
[----:B------:R-:W-:Y:S02]  /*0ff0*/  IADD3 R11, R139, 0xc100, RZ ;  /* 0x0000c1008b0b7810 */ /* 0x000fe40007ffe0ff */
[----:B------:R-:W-:Y:S02]  /*1000*/  LEA R200, R2, 0xc100, 0x1 ;  /* 0x0000c10002c87811 */ /* 0x000fe400078e08ff */
.L_x_1521:
[----:B------:R-:W-:-:S04]  /*1010*/  IMAD.MOV.U32 R6, RZ, RZ, 0x4 ;  /* 0x00000004ff067424 */ /* 0x000fc800078e00ff */
[----:B------:R-:W-:-:S06]  /*1020*/  IMAD.WIDE R224, R211, R6, c[0x0][0x588] ;  /* 0x00016200d3e07625 */ /* 0x000fcc00078e0206 */
        /* <DEDUP_REMOVED lines=12> */
[----:B--2---:R-:W-:Y:S02]  /*10f0*/  SHF.R.S32.HI R79, RZ, 0x1f, R224 ;  /* 0x0000001fff4f7819 */ /* 0x004fe400000114e0 */
[C---:B------:R-:W-:Y:S02]  /*1100*/  @P4 LEA R2, P0, R224.reuse, c[0x0][0x360], 0x2 ;  /* 0x0000d800e0024a11 */ /* 0x040fe400078010ff */
[----:B------:R-:W-:-:S02]  /*1110*/  @P2 LEA R4, P1, R224, c[0x0][0x370], 0x2 ;  /* 0x0000dc00e0042a11 */ /* 0x000fc400078210ff */
[C-C-:B------:R-:W-:Y:S02]  /*1120*/  @P4 LEA.HI.X R3, R224.reuse, c[0x0][0x364], R79.reuse, 0x2, P0 ;  /* 0x0000d900e0034a11 */ /* 0x140fe400000f144f */
[----:B------:R-:W-:Y:S02]  /*1130*/  ISETP.NE.U32.AND P0, PT, RZ, c[0x0][0x350], PT ;  /* 0x0000d400ff007a0c */ /* 0x000fe40003f05070 */
[C---:B------:R-:W-:Y:S01]  /*1140*/  @P2 LEA.HI.X R5, R224.reuse, c[0x0][0x374], R79, 0x2, P1 ;  /* 0x0000dd00e0052a11 */ /* 0x040fe200008f144f */
[----:B------:R1:W5:Y:S01]  /*1150*/  @P4 LDG.E R78, [R2.64] ;  /* 0x00000008024e4981 */ /* 0x000362000c1e1900 */
[----:B------:R-:W-:Y:S02]  /*1160*/  ISETP.NE.AND.EX P6, PT, RZ, c[0x0][0x354], PT, P0 ;  /* 0x0000d500ff007a0c */ /* 0x000fe40003fc5300 */
[C---:B------:R-:W-:Y:S01]  /*1170*/  LEA R12, P1, R224.reuse, c[0x0][0x350], 0x2 ;  /* 0x0000d400e00c7a11 */ /* 0x040fe200078210ff */
[----:B------:R2:W5:Y:S01]  /*1180*/  @P2 LDG.E R84, [R4.64] ;  /* 0x0000000804542981 */ /* 0x000562000c1e1900 */
[----:B------:R-:W-:-:S02]  /*1190*/  LEA R14, P2, R224, c[0x0][0x348], 0x2 ;  /* 0x0000d200e00e7a11 */ /* 0x000fc400078410ff */
[C---:B------:R-:W-:Y:S02]  /*11a0*/  LEA R8, P0, R224.reuse, c[0x0][0x358], 0x2 ;  /* 0x0000d600e0087a11 */ /* 0x040fe400078010ff */
[C-C-:B------:R-:W-:Y:S02]  /*11b0*/  LEA.HI.X R15, R224.reuse, c[0x0][0x34c], R79.reuse, 0x2, P2 ;  /* 0x0000d300e00f7a11 */ /* 0x140fe400010f144f */
[C-C-:B------:R-:W-:Y:S02]  /*11c0*/  LEA.HI.X R13, R224.reuse, c[0x0][0x354], R79.reuse, 0x2, P1 ;  /* 0x0000d500e00d7a11 */ /* 0x140fe400008f144f */
[----:B------:R-:W-:Y:S01]  /*11d0*/  LEA.HI.X R9, R224, c[0x0][0x35c], R79, 0x2, P0 ;  /* 0x0000d700e0097a11 */ /* 0x000fe200000f144f */
[----:B------:R3:W5:Y:S04]  /*11e0*/  @P3 LDG.E R80, [R14.64] ;  /* 0x000000080e503981 */ /* 0x000768000c1e1900 */
[----:B------:R3:W5:Y:S01]  /*11f0*/  @P6 LDG.E R83, [R12.64] ;  /* 0x000000080c536981 */ /* 0x000762000c1e1900 */
[----:B-1----:R-:W-:-:S06]  /*1200*/  IMAD.MOV.U32 R2, RZ, RZ, RZ ;  /* 0x000000ffff027224 */ /* 0x002fcc00078e00ff */
[----:B------:R3:W5:Y:S01]  /*1210*/  @P5 LDG.E R2, [R8.64] ;  /* 0x0000000808025981 */ /* 0x000762000c1e1900 */
[----:B------:R-:W-:Y:S01]  /*1220*/  YIELD ;  /* 0x0000000000007946 */ /* 0x000fe20003800000 */
[----:B--2---:R-:W-:Y:S02]  /*1230*/  P2R R4, PR, RZ, 0x40 ;  /* 0x00000040ff047803 */ /* 0x004fe40000000000 */
[----:B------:R-:W-:Y:S01]  /*1240*/  LOP3.LUT R225, R210, 0xffff, RZ, 0xc0, !PT ;  /* 0x0000ffffd2e17812 */ /* 0x000fe200078ec0ff */
[----:B------:R-:W-:Y:S05]  /*1250*/  @P4 BRA `(.L_x_1368) ;  /* 0x0000005000004947 */ /* 0x000fea0003800000 */
[----:B-----5:R-:W-:Y:S01]  /*1260*/  MOV R78, c[0x0][0x168] ;  /* 0x00005a00004e7a02 */ /* 0x020fe20000000f00 */
[----:B------:R-:W-:Y:S05]  /*1270*/  @!P3 BRA `(.L_x_1368) ;  /* 0x000000300000b947 */ /* 0x000fea0003800000 */
[----:B------:R-:W2:Y:S04]  /*1280*/  LDG.E R78, [R14.64] ;  /* 0x000000080e4e7981 */ /* 0x000ea8000c1e1900 */
[----:B------:R-:W2:Y:S02]  /*1290*/  LDG.E R3, [R14.64+0x4] ;  /* 0x000004080e037981 */ /* 0x000ea4000c1e1900 */
[----:B--2---:R-:W-:-:S02]  /*12a0*/  IADD3 R78, -R78, R3, RZ ;  /* 0x000000034e4e7210 */ /* 0x004fc40007ffe1ff */
.L_x_1368:
[----:B------:R-:W-:-:S04]  /*12b0*/  ISETP.NE.U32.AND P0, PT, RZ, c[0x0][0x368], PT ;  /* 0x0000da00ff007a0c */ /* 0x000fc80003f05070 */
[----:B------:R-:W-:-:S13]  /*12c0*/  ISETP.NE.AND.EX P0, PT, RZ, c[0x0][0x36c], PT, P0 ;  /* 0x0000db00ff007a0c */ /* 0x000fda0003f05300 */
[----:B------:R-:W-:Y:S05]  /*12d0*/  @!P0 BRA `(.L_x_1369) ;  /* 0x0000004000008947 */ /* 0x000fea0003800000 */
[----:B---3--:R-:W-:-:S04]  /*12e0*/  LEA R12, P0, R224, c[0x0][0x368], 0x2 ;  /* 0x0000da00e00c7a11 */ /* 0x008fc800078010ff */
[----:B------:R-:W-:-:S05]  /*12f0*/  LEA.HI.X R13, R224, c[0x0][0x36c], R79, 0x2, P0 ;  /* 0x0000db00e00d7a11 */ /* 0x000fca00000f144f */
[----:B------:R1:W5:Y:S01]  /*1300*/  LDG.E R3, [R12.64] ;  /* 0x000000080c037981 */ /* 0x000362000c1e1900 */
[----:B------:R-:W-:Y:S05]  /*1310*/  BRA `(.L_x_1370) ;  /* 0x0000005000007947 */ /* 0x000fea0003800000 */
.L_x_1369:
[----:B------:R-:W-:Y:S01]  /*1320*/  MOV R3, c[0x0][0x1d0] ;  /* 0x0000740000037a02 */ /* 0x000fe20000000f00 */
[----:B------:R-:W-:Y:S05]  /*1330*/  @!P6 BRA `(.L_x_1370) ;  /* 0x000000300000e947 */ /* 0x000fea0003800000 */
[----:B------:R-:W2:Y:S04]  /*1340*/  LDG.E R3, [R12.64] ;  /* 0x000000080c037981 */ /* 0x000ea8000c1e1900 */
[----:B------:R-:W2:Y:S02]  /*1350*/  LDG.E R0, [R12.64+0x4] ;  /* 0x000004080c007981 */ /* 0x000ea4000c1e1900 */
[----:B--2---:R-:W-:Y:S02]  /*1360*/  IADD3 R3, -R3, R0, RZ ;  /* 0x0000000003037210 */ /* 0x004fe40007ffe1ff */
.L_x_1370:
[----:B------:R2:W4:Y:S04]  /*1370*/  @P5 LDG.E R0, [R8.64] ;  /* 0x0000000808005981 */ /* 0x000528000c1e1900 */
[----:B------:R2:W4:Y:S01]  /*1380*/  @P5 LDG.E R5, [R8.64+0x4] ;  /* 0x0000040808055981 */ /* 0x000522000c1e1900 */
[----:B------:R-:W-:Y:S01]  /*1390*/  ISETP.NE.U32.AND P0, PT, RZ, c[0x0][0x378], PT ;  /* 0x0000de00ff007a0c */ /* 0x000fe20003f05070 */
[----:B-----5:R-:W-:-:S03]  /*13a0*/  IMAD.MOV.U32 R77, RZ, RZ, R3 ;  /* 0x000000ffff4d7224 */ /* 0x020fc600078e0003 */
[----:B------:R-:W-:Y:S01]  /*13b0*/  ISETP.NE.AND.EX P1, PT, RZ, c[0x0][0x37c], PT, P0 ;  /* 0x0000df00ff007a0c */ /* 0x000fe20003f25300 */
[----:B------:R-:W-:Y:S01]  /*13c0*/  IMAD.MOV.U32 R82, RZ, RZ, c[0x0][0x228] ;  /* 0x00008a00ff527624 */ /* 0x000fe200078e00ff */
[C---:B------:R-:W-:Y:S02]  /*13d0*/  LOP3.LUT R227, R210.reuse, 0xff000000, RZ, 0xc0, !PT ;  /* 0xff000000d2e37812 */ /* 0x040fe400078ec0ff */
[----:B------:R-:W-:Y:S02]  /*13e0*/  LOP3.LUT R210, R210, 0xff0000, RZ, 0xc0, !PT ;  /* 0x00ff0000d2d27812 */ /* 0x000fe400078ec0ff */
[----:B------:R-:W-:-:S07]  /*13f0*/  SHF.R.U32.HI R227, RZ, 0x8, R227 ;  /* 0x00000008ffe37819 */ /* 0x000fce00000116e3 */
[----:B-1-3--:R-:W-:-:S04]  /*1400*/  @P1 LEA R12, P0, R224, c[0x0][0x378], 0x2 ;  /* 0x0000de00e00c1a11 */ /* 0x00afc800078010ff */
[----:B------:R-:W-:Y:S02]  /*1410*/  @P1 LEA.HI.X R13, R224, c[0x0][0x37c], R79, 0x2, P0 ;  /* 0x0000df00e00d1a11 */ /* 0x000fe400000f144f */
[----:B------:R-:W-:Y:S01]  /*1420*/  LEA.HI R227, R210, R227, RZ, 0x10 ;  /* 0x000000e3d2e37211 */ /* 0x000fe200078f80ff */
[----:B------:R-:W-:Y:S02]  /*1430*/  BSSY B0, `(.L_x_1371) ;  /* 0x0000029000007945 */ /* 0x000fe40003800000 */
[----:B------:R1:W5:Y:S01]  /*1440*/  @P1 LDG.E R77, [R12.64] ;  /* 0x000000080c4d1981 */ /* 0x000362000c1e1900 */
[----:B------:R-:W-:Y:S01]  /*1450*/  SHF.R.U32.HI R210, RZ, 0x10, R227 ;  /* 0x00000010ffd27819 */ /* 0x000fe200000116e3 */
[----:B--2---:R-:W-:Y:S01]  /*1460*/  IMAD.MOV.U32 R8, RZ, RZ, RZ ;  /* 0x000000ffff087224 */ /* 0x004fe200078e00ff */
[----:B------:R-:W-:Y:S02]  /*1470*/  LOP3.LUT R227, R227, 0xff, RZ, 0xc0, !PT ;  /* 0x000000ffe3e37812 */ /* 0x000fe400078ec0ff */
[----:B------:R-:W-:-:S04]  /*1480*/  ISETP.NE.AND P1, PT, R210, RZ, PT ;  /* 0x000000ffd200720c */ /* 0x000fc80003f25270 */
[----:B------:R-:W-:Y:S01]  /*1490*/  SEL R86, R210, c[0x0][0x338], P1 ;  /* 0x0000ce00d2567a07 */ /* 0x000fe20000800000 */
[----:B----4-:R-:W-:Y:S02]  /*14a0*/  @P5 IMAD.IADD R82, R5, 0x1, -R0 ;  /* 0x0000000105525824 */ /* 0x010fe400078e0a00 */
[----:B------:R-:W-:-:S04]  /*14b0*/  IMAD.IADD R5, R3, 0x1, -R84 ;  /* 0x0000000103057824 */ /* 0x000fc800078e0a54 */
[----:B------:R-:W-:-:S05]  /*14c0*/  IMAD.IADD R76, R5, 0x1, R82 ;  /* 0x00000001054c7824 */ /* 0x000fca00078e0252 */
[C---:B------:R-:W-:Y:S02]  /*14d0*/  ISETP.GE.AND P0, PT, R76.reuse, 0x1, PT ;  /* 0x000000014c00780c */ /* 0x040fe40003f06270 */
[----:B------:R-:W-:-:S04]  /*14e0*/  IADD3 R0, R76, 0x3f, RZ ;  /* 0x0000003f4c007810 */ /* 0x000fc80007ffe0ff */
[----:B------:R-:W-:-:S04]  /*14f0*/  SHF.R.S32.HI R81, RZ, 0x1f, R0 ;  /* 0x0000001fff517819 */ /* 0x000fc80000011400 */
[----:B------:R-:W-:-:S04]  /*1500*/  LEA.HI R81, R81, R0, RZ, 0x6 ;  /* 0x0000000051517211 */ /* 0x000fc800078f30ff */
[----:B------:R-:W-:Y:S01]  /*1510*/  SHF.R.S32.HI R81, RZ, 0x6, R81 ;  /* 0x00000006ff517819 */ /* 0x000fe20000011451 */
[----:B------:R-:W-:Y:S05]  /*1520*/  @!P0 BRA `(.L_x_1372) ;  /* 0x0000019000008947 */ /* 0x000fea0003800000 */
[-C--:B-1----:R-:W-:Y:S02]  /*1530*/  IABS R9, R86.reuse ;  /* 0x0000005600097213 */ /* 0x082fe40000000000 */
[----:B------:R-:W-:Y:S02]  /*1540*/  IADD3 R13, R81, -0x1, R86 ;  /* 0xffffffff510d7810 */ /* 0x000fe40007ffe056 */
[----:B------:R-:W1:Y:S01]  /*1550*/  I2F.RP R12, R9 ;  /* 0x00000009000c7306 */ /* 0x000e620000209400 */
[-C--:B------:R-:W-:Y:S02]  /*1560*/  IABS R0, R86.reuse ;  /* 0x0000005600007213 */ /* 0x080fe40000000000 */
[----:B------:R-:W-:Y:S02]  /*1570*/  IABS R7, R13 ;  /* 0x0000000d00077213 */ /* 0x000fe40000000000 */
[----:B------:R-:W-:Y:S01]  /*1580*/  LOP3.LUT R13, R13, R86, RZ, 0x3c, !PT ;  /* 0x000000560d0d7212 */ /* 0x000fe200078e3cff */
[----:B------:R-:W-:-:S03]  /*1590*/  IMAD.MOV R0, RZ, RZ, -R0 ;  /* 0x000000ffff007224 */ /* 0x000fc600078e0a00 */
[----:B------:R-:W-:Y:S01]  /*15a0*/  ISETP.GE.AND P1, PT, R13, RZ, PT ;  /* 0x000000ff0d00720c */ /* 0x000fe20003f26270 */
[----:B-1----:R-:W1:Y:S02]  /*15b0*/  MUFU.RCP R14, R12 ;  /* 0x0000000c000e7308 */ /* 0x002e640000001000 */
[----:B-1----:R-:W-:-:S06]  /*15c0*/  IADD3 R14, R14, 0xffffffe, RZ ;  /* 0x0ffffffe0e0e7810 */ /* 0x002fcc0007ffe0ff */
[----:B------:R-:W1:Y:S02]  /*15d0*/  F2I.FTZ.U32.TRUNC.NTZ R15, R14 ;  /* 0x0000000e000f7305 */ /* 0x000e64000021f000 */
[----:B-1----:R-:W-:Y:S02]  /*15e0*/  IMAD.MOV R8, RZ, RZ, -R15 ;  /* 0x000000ffff087224 */ /* 0x002fe400078e0a0f */
[----:B------:R-:W-:Y:S02]  /*15f0*/  IMAD.MOV.U32 R14, RZ, RZ, RZ ;  /* 0x000000ffff0e7224 */ /* 0x000fe400078e00ff */
[----:B------:R-:W-:-:S04]  /*1600*/  IMAD R8, R8, R9, RZ ;  /* 0x0000000908087224 */ /* 0x000fc800078e02ff */
[----:B------:R-:W-:-:S06]  /*1610*/  IMAD.HI.U32 R8, R15, R8, R14 ;  /* 0x000000080f087227 */ /* 0x000fcc00078e000e */
        /* <DEDUP_REMOVED lines=10> */
.L_x_1372:
[----:B-1----:R-:W-:Y:S05]  /*16c0*/  BSYNC B0 ;  /* 0x0000000000007941 */ /* 0x002fea0003800000 */
.L_x_1371:
[----:B------:R-:W-:Y:S02]  /*16d0*/  IMAD R0, R227, R8, RZ ;  /* 0x00000008e3007224 */ /* 0x000fe400078e02ff */
[----:B------:R-:W-:Y:S02]  /*16e0*/  IMAD.SHL.U32 R134, R201, 0x8, RZ ;  /* 0x00000008c9867824 */ /* 0x000fe400078e00ff */
        /* <DEDUP_REMOVED lines=15> */
[----:B------:R-:W-:-:S04]  /*17e0*/  ISETP.NE.U32.AND P0, PT, RZ, c[0x0][0x340], PT ;  /* 0x0000d000ff007a0c */ /* 0x000fc80003f05070 */
[----:B------:R-:W-:-:S13]  /*17f0*/  ISETP.NE.AND.EX P6, PT, RZ, c[0x0][0x344], PT, P0 ;  /* 0x0000d100ff007a0c */ /* 0x000fda0003fc5300 */
[----:B------:R-:W-:-:S06]  /*1800*/  @P6 IMAD.WIDE R148, R224, R6, c[0x0][0x340] ;  /* 0x0000d000e0946625 */ /* 0x000fcc00078e0206 */
[----:B------:R-:W2:Y:S01]  /*1810*/  @P6 LDG.E R148, [R148.64] ;  /* 0x0000000894946981 */ /* 0x000ea2000c1e1900 */
[----:B------:R-:W-:Y:S01]  /*1820*/  SHF.R.S32.HI R7, RZ, 0x1f, R146 ;  /* 0x0000001fff077819 */ /* 0x000fe20000011492 */
[----:B------:R-:W-:Y:S01]  /*1830*/  IMAD.IADD R156, R3, 0x1, R83 ;  /* 0x00000001039c7824 */ /* 0x000fe200078e0253 */
[----:B------:R-:W-:Y:S01]  /*1840*/  SHF.R.S32.HI R8, RZ, 0x1f, R2 ;  /* 0x0000001fff087819 */ /* 0x000fe20000011402 */
[----:B------:R-:W-:Y:S01]  /*1850*/  IMAD.MOV.U32 R92, RZ, RZ, c[0x0][0x1e0] ;  /* 0x00007800ff5c7624 */ /* 0x000fe200078e00ff */
[----:B------:R-:W-:Y:S01]  /*1860*/  LEA.HI R7, R7, R146, RZ, 0x3 ;  /* 0x0000009207077211 */ /* 0x000fe200078f18ff */
[----:B------:R-:W-:Y:S01]  /*1870*/  IMAD.WIDE.U32 R18, R156, c[0x0][0x1e0], RZ ;  /* 0x000078009c127a25 */ /* 0x000fe200078e00ff */
[----:B------:R-:W-:Y:S02]  /*1880*/  SHF.R.S32.HI R135, RZ, 0x1f, R134 ;  /* 0x0000001fff877819 */ /* 0x000fe40000011486 */
[----:B------:R-:W-:Y:S01]  /*1890*/  SHF.R.S32.HI R7, RZ, 0x3, R7 ;  /* 0x00000003ff077819 */ /* 0x000fe20000011407 */
[----:B------:R-:W-:Y:S01]  /*18a0*/  IMAD.WIDE.U32 R160, R223, c[0x0][0x1e0], RZ ;  /* 0x00007800dfa07a25 */ /* 0x000fe200078e00ff */
[----:B------:R-:W-:-:S02]  /*18b0*/  SEL R152, R224, RZ, !P5 ;  /* 0x000000ffe0987207 */ /* 0x000fc40006800000 */
[----:B------:R-:W-:Y:S02]  /*18c0*/  IADD3 R13, P0, R7, R2, RZ ;  /* 0x00000002070d7210 */ /* 0x000fe40007f1e0ff */
[----:B------:R-:W-:Y:S02]  /*18d0*/  SEL R2, R79, RZ, !P5 ;  /* 0x000000ff4f027207 */ /* 0x000fe40006800000 */
[----:B------:R-:W-:Y:S01]  /*18e0*/  LEA.HI.X.SX32 R8, R7, R8, 0x1, P0 ;  /* 0x0000000807087211 */ /* 0x000fe200000f0eff */
[C---:B------:R-:W-:Y:S01]  /*18f0*/  IMAD.WIDE.U32 R14, R13.reuse, c[0x0][0x238], R134 ;  /* 0x00008e000d0e7a25 */ /* 0x040fe200078e0086 */
[----:B------:R-:W-:Y:S02]  /*1900*/  MOV R3, 0x6 ;  /* 0x0000000600037802 */ /* 0x000fe40000000f00 */
[----:B------:R-:W-:Y:S01]  /*1910*/  MOV R99, 0x5 ;  /* 0x0000000500637802 */ /* 0x000fe20000000f00 */
[----:B------:R-:W-:Y:S01]  /*1920*/  IMAD R0, R8, c[0x0][0x238], RZ ;  /* 0x00008e0008007a24 */ /* 0x000fe200078e02ff */
[----:B------:R-:W-:Y:S01]  /*1930*/  MOV R16, R14 ;  /* 0x0000000e00107202 */ /* 0x000fe20000000f00 */
[----:B------:R-:W-:Y:S01]  /*1940*/  IMAD.MOV.U32 R14, RZ, RZ, c[0x0][0x238] ;  /* 0x00008e00ff0e7624 */ /* 0x000fe200078e00ff */
[----:B------:R-:W-:Y:S01]  /*1950*/  SHF.R.S32.HI R6, RZ, 0x1f, R156 ;  /* 0x0000001fff067819 */ /* 0x000fe2000001149c */
[----:B------:R-:W-:Y:S01]  /*1960*/  IMAD R0, R13, c[0x0][0x23c], R0 ;  /* 0x00008f000d007a24 */ /* 0x000fe200078e0200 */
[----:B------:R-:W-:Y:S01]  /*1970*/  ISETP.GE.AND P5, PT, R134, c[0x0][0x1d4], PT ;  /* 0x0000750086007a0c */ /* 0x000fe20003fa6270 */
[----:B------:R-:W-:Y:S01]  /*1980*/  IMAD R159, R2, c[0x0][0x248], RZ ;  /* 0x00009200029f7a24 */ /* 0x000fe200078e02ff */
[----:B------:R-:W-:Y:S01]  /*1990*/  SHF.L.U64.HI R94, R14, R3, c[0x0][0x23c] ;  /* 0x00008f000e5e7619 */ /* 0x000fe20000010203 */
[----:B------:R-:W-:Y:S01]  /*19a0*/  IMAD.IADD R17, R15, 0x1, R0 ;  /* 0x000000010f117824 */ /* 0x000fe200078e0200 */
[----:B------:R-:W-:Y:S01]  /*19b0*/  IADD3 R15, R5, -0x1, RZ ;  /* 0xffffffff050f7810 */ /* 0x000fe20007ffe0ff */
[----:B------:R-:W-:Y:S01]  /*19c0*/  IMAD.IADD R0, R82, 0x1, -R7 ;  /* 0x0000000152007824 */ /* 0x000fe200078e0a07 */
[C---:B------:R-:W-:Y:S01]  /*19d0*/  SHF.L.U32 R98, R14.reuse, 0x5, RZ ;  /* 0x000000050e627819 */ /* 0x040fe200000006ff */
[----:B------:R-:W-:Y:S01]  /*19e0*/  IMAD.WIDE.U32 R150, R225, c[0x0][0x240], R16 ;  /* 0x00009000e1967a25 */ /* 0x000fe200078e0010 */
[----:B------:R-:W-:-:S02]  /*19f0*/  SHF.L.U64.HI R97, R14, R99, c[0x0][0x23c] ;  /* 0x00008f000e617619 */ /* 0x000fc40000010263 */
[----:B------:R-:W-:Y:S01]  /*1a00*/  ISETP.GE.AND P4, PT, R218, c[0x0][0x1d4], PT ;  /* 0x00007500da007a0c */ /* 0x000fe20003f86270 */
[----:B------:R-:W-:Y:S01]  /*1a10*/  IMAD R151, R225, c[0x0][0x244], R151 ;  /* 0x00009100e1977a24 */ /* 0x000fe200078e0297 */
[----:B------:R-:W-:Y:S01]  /*1a20*/  MOV R100, c[0x0][0x258] ;  /* 0x0000960000647a02 */ /* 0x000fe20000000f00 */
[----:B------:R-:W-:Y:S01]  /*1a30*/  IMAD R0, R15, -0x40, R0 ;  /* 0xffffffc00f007824 */ /* 0x000fe200078e0200 */
[----:B------:R-:W-:Y:S01]  /*1a40*/  SHF.L.U64.HI R90, R92, R3, c[0x0][0x1e4] ;  /* 0x000079005c5a7619 */ /* 0x000fe20000010203 */
[----:B------:R-:W-:Y:S01]  /*1a50*/  IMAD.WIDE.U32 R150, R152, c[0x0][0x248], R150 ;  /* 0x0000920098967a25 */ /* 0x000fe200078e0096 */
[----:B------:R-:W-:Y:S02]  /*1a60*/  SHF.L.U64.HI R99, R100, R99, c[0x0][0x25c] ;  /* 0x0000970064637619 */ /* 0x000fe40000010263 */
[----:B------:R-:W-:Y:S01]  /*1a70*/  ISETP.GE.AND P1, PT, R0, 0x21, PT ;  /* 0x000000210000780c */ /* 0x000fe20003f26270 */
[----:B------:R-:W-:Y:S01]  /*1a80*/  IMAD R159, R152, c[0x0][0x24c], R159 ;  /* 0x00009300989f7a24 */ /* 0x000fe200078e029f */
[----:B------:R-:W-:Y:S01]  /*1a90*/  ISETP.GE.AND P2, PT, R0, 0x1, PT ;  /* 0x000000010000780c */ /* 0x000fe20003f46270 */
[----:B------:R-:W-:Y:S01]  /*1aa0*/  IMAD.SHL.U32 R96, R14, 0x40, RZ ;  /* 0x000000400e607824 */ /* 0x000fe200078e00ff */
[----:B------:R-:W-:Y:S01]  /*1ab0*/  SHF.R.S32.HI R0, RZ, 0x1f, R15 ;  /* 0x0000001fff007819 */ /* 0x000fe2000001140f */
[----:B------:R-:W-:Y:S01]  /*1ac0*/  IMAD R7, R94, R15, RZ ;  /* 0x0000000f5e077224 */ /* 0x000fe200078e02ff */
[----:B------:R-:W-:Y:S01]  /*1ad0*/  MOV R158, R150 ;  /* 0x00000096009e7202 */ /* 0x000fe20000000f00 */
[----:B------:R-:W-:Y:S01]  /*1ae0*/  IMAD.IADD R159, R151, 0x1, R159 ;  /* 0x00000001979f7824 */ /* 0x000fe200078e029f */
[----:B------:R-:W-:Y:S01]  /*1af0*/  SHF.L.U64.HI R91, R100, R3, c[0x0][0x25c] ;  /* 0x00009700645b7619 */ /* 0x000fe20000010203 */
[-C--:B------:R-:W-:Y:S01]  /*1b00*/  IMAD R7, R0, R96.reuse, R7 ;  /* 0x0000006000077224 */ /* 0x080fe200078e0207 */
[----:B------:R-:W-:Y:S01]  /*1b10*/  SHF.L.U32 R93, R100, 0x6, RZ ;  /* 0x00000006645d7819 */ /* 0x000fe200000006ff */
[----:B------:R-:W-:Y:S01]  /*1b20*/  IMAD R8, R8, c[0x0][0x258], RZ ;  /* 0x0000960008087a24 */ /* 0x000fe200078e02ff */
[----:B------:R-:W-:Y:S01]  /*1b30*/  SHF.R.S32.HI R143, RZ, 0x1f, R142 ;  /* 0x0000001fff8f7819 */ /* 0x000fe2000001148e */
[----:B------:R-:W-:-:S04]  /*1b40*/  IMAD.WIDE.U32 R16, R15, R96, R158 ;  /* 0x000000600f107225 */ /* 0x000fc800078e009e */
[----:B------:R-:W-:Y:S01]  /*1b50*/  IMAD.WIDE.U32 R20, R13, c[0x0][0x258], R134 ;  /* 0x000096000d147a25 */ /* 0x000fe200078e0086 */
[----:B------:R-:W-:-:S03]  /*1b60*/  @P2 LEA R24, P3, R16, c[0x0][0x220], 0x1 ;  /* 0x0000880010182a11 */ /* 0x000fc600078608ff */
[----:B------:R-:W-:Y:S02]  /*1b70*/  IMAD R8, R13, c[0x0][0x25c], R8 ;  /* 0x000097000d087a24 */ /* 0x000fe400078e0208 */
[----:B------:R-:W-:Y:S01]  /*1b80*/  IMAD.IADD R14, R17, 0x1, R7 ;  /* 0x00000001110e7824 */ /* 0x000fe200078e0207 */
[----:B------:R-:W-:Y:S01]  /*1b90*/  @P1 IADD3 R7, P0, R98, R16, RZ ;  /* 0x0000001062071210 */ /* 0x000fe20007f1e0ff */
[----:B------:R-:W-:Y:S02]  /*1ba0*/  IMAD R9, R6, c[0x0][0x1e0], RZ ;  /* 0x0000780006097a24 */ /* 0x000fe400078e02ff */
[----:B------:R-:W-:Y:S01]  /*1bb0*/  IMAD.IADD R21, R21, 0x1, R8 ;  /* 0x0000000115157824 */ /* 0x000fe200078e0208 */
[----:B------:R-:W-:Y:S01]  /*1bc0*/  @P1 IADD3.X R8, R14, R97, RZ, P0, !PT ;  /* 0x000000610e081210 */ /* 0x000fe200007fe4ff */
[----:B------:R-:W-:Y:S01]  /*1bd0*/  IMAD R9, R156, c[0x0][0x1e4], R9 ;  /* 0x000079009c097a24 */ /* 0x000fe200078e0209 */
[----:B------:R-:W-:Y:S01]  /*1be0*/  @P1 LEA R22, P0, R7, c[0x0][0x220], 0x1 ;  /* 0x0000880007161a11 */ /* 0x000fe200078008ff */
[----:B------:R-:W-:Y:S01]  /*1bf0*/  IMAD R87, R2, c[0x0][0x268], RZ ;  /* 0x00009a0002577a24 */ /* 0x000fe200078e02ff */
[----:B------:R-:W-:Y:S01]  /*1c00*/  @P2 LEA.HI.X R25, R16, c[0x0][0x224], R14, 0x1, P3 ;  /* 0x0000890010192a11 */ /* 0x000fe200018f0c0e */
[----:B------:R-:W-:Y:S01]  /*1c10*/  IMAD.SHL.U32 R92, R92, 0x40, RZ ;  /* 0x000000405c5c7824 */ /* 0x000fe200078e00ff */
[----:B------:R-:W-:Y:S01]  /*1c20*/  ISETP.GE.AND P3, PT, R217, c[0x0][0x1d4], PT ;  /* 0x00007500d9007a0c */ /* 0x000fe20003f66270 */
[----:B------:R-:W-:Y:S01]  /*1c30*/  IMAD R87, R152, c[0x0][0x26c], R87 ;  /* 0x00009b0098577a24 */ /* 0x000fe200078e0257 */
[----:B------:R-:W-:Y:S01]  /*1c40*/  @P1 LEA.HI.X R23, R7, c[0x0][0x224], R8, 0x1, P0 ;  /* 0x0000890007171a11 */ /* 0x000fe200000f0c08 */
[----:B------:R-:W-:Y:S01]  /*1c50*/  @!PT LDS RZ, [RZ] ;  /* 0x00000000fffff984 */ /* 0x000fe20000000800 */
[----:B------:R-:W-:Y:S01]  /*1c60*/  @!PT LDS RZ, [RZ] ;  /* 0x00000000fffff984 */ /* 0x000fe20000000800 */
[----:B------:R-:W-:Y:S01]  /*1c70*/  @!PT LDS RZ, [RZ] ;  /* 0x00000000fffff984 */ /* 0x000fe20000000800 */
[----:B------:R1:W-:Y:S01]  /*1c80*/  @P2 LDGSTS.E.BYPASS.LTC128B.128 [R139+0xc100], [R24.64], !P5 ;  /* 0x0c100000188b2fae */ /* 0x0003e2000e901d48 */
[----:B------:R-:W-:Y:S01]  /*1c90*/  IADD3 R19, R19, R9, RZ ;  /* 0x0000000913137210 */ /* 0x000fe20007ffe0ff */
[C---:B------:R-:W-:Y:S01]  /*1ca0*/  IMAD.WIDE.U32 R8, R225.reuse, c[0x0][0x260], R20 ;  /* 0x00009800e1087a25 */ /* 0x040fe200078e0014 */
[----:B------:R-:W-:Y:S01]  /*1cb0*/  ISETP.NE.AND P0, PT, R4, RZ, PT ;  /* 0x000000ff0400720c */ /* 0x000fe20003f05270 */
[----:B------:R1:W-:Y:S01]  /*1cc0*/  @P2 LDGSTS.E.BYPASS.LTC128B.128 [R139+0xe100], [R24.64+0x80], !P4 ;  /* 0x0e100080188b2fae */ /* 0x0003e2000e101d48 */
[----:B------:R-:W-:Y:S01]  /*1cd0*/  SHF.R.S32.HI R7, RZ, 0x1f, R223 ;  /* 0x0000001fff077819 */ /* 0x000fe200000114df */
[----:B------:R-:W-:-:S04]  /*1ce0*/  IMAD.WIDE.U32 R154, R225, c[0x0][0x1e8], R18 ;  /* 0x00007a00e19a7a25 */ /* 0x000fc800078e0012 */
[----:B------:R-:W-:Y:S01]  /*1cf0*/  IMAD R9, R225, c[0x0][0x264], R9 ;  /* 0x00009900e1097a24 */ /* 0x000fe200078e0209 */
[----:B------:R1:W-:Y:S01]  /*1d00*/  @P2 LDGSTS.E.BYPASS.LTC128B.128 [R139+0x10100], [R24.64+0x100], !P3 ;  /* 0x10100100188b2fae */ /* 0x0003e2000d901d48 */
[----:B------:R-:W-:Y:S02]  /*1d10*/  IMAD R2, R7, c[0x0][0x1e0], RZ ;  /* 0x0000780007027a24 */ /* 0x000fe400078e02ff */
[----:B------:R-:W-:Y:S01]  /*1d20*/  IMAD R155, R225, c[0x0][0x1ec], R155 ;  /* 0x00007b00e19b7a24 */ /* 0x000fe200078e029b */
[----:B------:R1:W-:Y:S01]  /*1d30*/  @P1 LDGSTS.E.BYPASS.LTC128B.128 [R139+0xd100], [R22.64], !P5 ;  /* 0x0d100000168b1fae */ /* 0x0003e2000e901d48 */
[----:B------:R-:W-:-:S03]  /*1d40*/  IMAD.WIDE.U32 R152, R152, c[0x0][0x268], R8 ;  /* 0x00009a0098987a25 */ /* 0x000fc600078e0008 */
[----:B------:R1:W-:Y:S01]  /*1d50*/  @P1 LDGSTS.E.BYPASS.LTC128B.128 [R139+0xf100], [R22.64+0x80], !P4 ;  /* 0x0f100080168b1fae */ /* 0x0003e2000e101d48 */
[----:B------:R-:W-:Y:S01]  /*1d60*/  IMAD R95, R223, c[0x0][0x1e4], R2 ;  /* 0x00007900df5f7a24 */ /* 0x000fe200078e0202 */
[----:B------:R-:W-:Y:S01]  /*1d70*/  IADD3 R87, R153, R87, RZ ;  /* 0x0000005799577210 */ /* 0x000fe20007ffe0ff */
[----:B------:R-:W-:Y:S01]  /*1d80*/  IMAD.SHL.U32 R100, R100, 0x20, RZ ;  /* 0x0000002064647824 */ /* 0x000fe200078e00ff */
[----:B------:R1:W-:Y:S02]  /*1d90*/  @P1 LDGSTS.E.BYPASS.LTC128B.128 [R139+0x11100], [R22.64+0x100], !P3 ;  /* 0x11100100168b1fae */ /* 0x0003e4000d901d48 */
[----:B------:R-:W-:Y:S02]  /*1da0*/  IADD3 R95, R161, R95, RZ ;  /* 0x0000005fa15f7210 */ /* 0x000fe40007ffe0ff */
[----:B------:R-:W0:Y:S01]  /*1db0*/  LDGDEPBAR ;  /* 0x00000000000079af */ /* 0x000e220000000000 */
[----:B------:R-:W-:Y:S01]  /*1dc0*/  WARPSYNC 0xffffffff ;  /* 0xffffffff00007948 */ /* 0x000fe20003800000 */
[----:B--2---:R-:W-:Y:S01]  /*1dd0*/  @P6 SHF.R.S32.HI R119, RZ, 0x1f, R148 ;  /* 0x0000001fff776819 */ /* 0x004fe20000011494 */
[----:B------:R-:W-:Y:S01]  /*1de0*/  @!P6 IMAD.MOV.U32 R148, RZ, RZ, R224 ;  /* 0x000000ffff94e224 */ /* 0x000fe200078e00e0 */
[----:B------:R-:W-:-:S04]  /*1df0*/  @!P6 MOV R119, R79 ;  /* 0x0000004f0077e202 */ /* 0x000fc80000000f00 */
[----:B------:R-:W-:Y:S02]  /*1e00*/  SEL R119, R119, RZ, !P0 ;  /* 0x000000ff77777207 */ /* 0x000fe40004000000 */
[----:B------:R-:W-:-:S03]  /*1e10*/  SEL R148, R148, RZ, !P0 ;  /* 0x000000ff94947207 */ /* 0x000fc60004000000 */
[----:B------:R-:W-:Y:S02]  /*1e20*/  IMAD R89, R119, c[0x0][0x1f0], RZ ;  /* 0x00007c0077597a24 */ /* 0x000fe400078e02ff */
[----:B------:R-:W-:-:S04]  /*1e30*/  IMAD.WIDE.U32 R154, R148, c[0x0][0x1f0], R154 ;  /* 0x00007c00949a7a25 */ /* 0x000fc800078e009a */
[----:B------:R-:W-:-:S04]  /*1e40*/  IMAD R89, R148, c[0x0][0x1f4], R89 ;  /* 0x00007d0094597a24 */ /* 0x000fc800078e0259 */
[----:B------:R-:W-:Y:S02]  /*1e50*/  IMAD.IADD R89, R155, 0x1, R89 ;  /* 0x000000019b597824 */ /* 0x000fe400078e0259 */
[----:B-1----:R-:W-:Y:S01]  /*1e60*/  ISETP.GT.AND P0, PT, R15, R12, PT ;  /* 0x0000000c0f00720c */ /* 0x002fe20003f04270 */
[----:B------:R-:W-:Y:S01]  /*1e70*/  BAR.SYNC.DEFER_BLOCKING 0x0 ;  /* 0x0000000000007b1d */ /* 0x000fe20000010000 */
[----:B------:R-:W-:Y:S01]  /*1e80*/  IMAD R2, R91, R15, RZ ;  /* 0x0000000f5b027224 */ /* 0x000fe200078e02ff */
[----:B------:R-:W-:Y:S01]  /*1e90*/  IADD3 R14, R144, 0x40, RZ ;  /* 0x00000040900e7810 */ /* 0x000fe20007ffe0ff */
[----:B------:R-:W-:Y:S02]  /*1ea0*/  IMAD.MOV.U32 R8, RZ, RZ, R152 ;  /* 0x000000ffff087224 */ /* 0x000fe400078e0098 */
[----:B------:R-:W-:Y:S01]  /*1eb0*/  IMAD.MOV.U32 R9, RZ, RZ, R87 ;  /* 0x000000ffff097224 */ /* 0x000fe200078e0057 */
[----:B------:R-:W-:Y:S01]  /*1ec0*/  ULDC.U8 UR4, c[0x0][0x298] ;  /* 0x0000a60000047ab9 */ /* 0x000fe20000000000 */
[-C--:B------:R-:W-:Y:S02]  /*1ed0*/  IMAD R2, R0, R93.reuse, R2 ;  /* 0x0000005d00027224 */ /* 0x080fe400078e0202 */
[----:B------:R-:W-:-:S03]  /*1ee0*/  IMAD.WIDE.U32 R8, R15, R93, R8 ;  /* 0x0000005d0f087225 */ /* 0x000fc600078e0008 */
[----:B------:R-:W-:Y:S01]  /*1ef0*/  @P0 IADD3 R13, R5, -0x2, RZ ;  /* 0xfffffffe050d0810 */ /* 0x000fe20007ffe0ff */
[----:B------:R-:W-:Y:S01]  /*1f00*/  IMAD.IADD R2, R9, 0x1, R2 ;  /* 0x0000000109027824 */ /* 0x000fe200078e0202 */
[----:B------:R-:W-:Y:S01]  /*1f10*/  @P2 LEA R18, P6, R8, c[0x0][0x250], 0x1 ;  /* 0x0000940008122a11 */ /* 0x000fe200078c08ff */
[----:B------:R-:W-:Y:S01]  /*1f20*/  IMAD.MOV.U32 R88, RZ, RZ, 0x1 ;  /* 0x00000001ff587424 */ /* 0x000fe200078e00ff */
[----:B------:R-:W-:Y:S01]  /*1f30*/  @P0 SHF.R.S32.HI R0, RZ, 0x1f, R13 ;  /* 0x0000001fff000819 */ /* 0x000fe2000001140d */
[----:B------:R-:W-:Y:S01]  /*1f40*/  @P0 IMAD R9, R94, R13, RZ ;  /* 0x0000000d5e090224 */ /* 0x000fe200078e02ff */
[----:B------:R-:W-:Y:S01]  /*1f50*/  @P2 LEA.HI.X R19, R8, c[0x0][0x254], R2, 0x1, P6 ;  /* 0x0000950008132a11 */ /* 0x000fe200030f0c02 */
[----:B------:R-:W-:Y:S01]  /*1f60*/  @P0 IMAD.WIDE.U32 R16, R13, R96, R158 ;  /* 0x000000600d100225 */ /* 0x000fe200078e009e */
[----:B------:R-:W-:Y:S02]  /*1f70*/  @P1 IADD3 R5, P6, R100, R8, RZ ;  /* 0x0000000864051210 */ /* 0x000fe40007fde0ff */
[----:B------:R-:W-:Y:S01]  /*1f80*/  IADD3 R13, R144, 0x20, RZ ;  /* 0x00000020900d7810 */ /* 0x000fe20007ffe0ff */
[----:B------:R-:W-:Y:S01]  /*1f90*/  IMAD.MOV.U32 R8, RZ, RZ, c[0x0][0x27c] ;  /* 0x00009f00ff087624 */ /* 0x000fe200078e00ff */
[----:B------:R-:W-:Y:S01]  /*1fa0*/  @!PT LDS RZ, [RZ] ;  /* 0x00000000fffff984 */ /* 0x000fe20000000800 */
[----:B------:R-:W-:Y:S01]  /*1fb0*/  @!PT LDS RZ, [RZ] ;  /* 0x00000000fffff984 */ /* 0x000fe20000000800 */
[----:B------:R-:W-:Y:S01]  /*1fc0*/  @!PT LDS RZ, [RZ] ;  /* 0x00000000fffff984 */ /* 0x000fe20000000800 */
[----:B------:R1:W-:Y:S01]  /*1fd0*/  @P2 LDGSTS.E.BYPASS.LTC128B.128 [R139+0x100], [R18.64], !P5 ;  /* 0x00100000128b2fae */ /* 0x0003e2000e901d48 */
[----:B------:R-:W-:Y:S01]  /*1fe0*/  @P1 IMAD.X R2, R2, 0x1, R99, P6 ;  /* 0x0000000102021824 */ /* 0x000fe200030e0663 */
[C---:B------:R-:W-:Y:S01]  /*1ff0*/  @P1 LEA R22, P6, R5.reuse, c[0x0][0x250], 0x1 ;  /* 0x0000940005161a11 */ /* 0x040fe200078c08ff */
[----:B------:R-:W-:Y:S01]  /*2000*/  @P0 IMAD R0, R0, R96, R9 ;  /* 0x0000006000000224 */ /* 0x000fe200078e0209 */
[----:B------:R1:W-:Y:S01]  /*2010*/  @P2 LDGSTS.E.BYPASS.LTC128B.128 [R139+0x2100], [R18.64+0x80], !P4 ;  /* 0x02100080128b2fae */ /* 0x0003e2000e101d48 */
[----:B------:R-:W-:Y:S01]  /*2020*/  IMAD.SHL.U32 R8, R8, 0x2, RZ ;  /* 0x0000000208087824 */ /* 0x000fe200078e00ff */
[----:B------:R-:W-:Y:S01]  /*2030*/  @P1 LEA.HI.X R23, R5, c[0x0][0x254], R2, 0x1, P6 ;  /* 0x0000950005171a11 */ /* 0x000fe200030f0c02 */
[----:B------:R-:W-:Y:S01]  /*2040*/  @P0 IMAD.IADD R0, R17, 0x1, R0 ;  /* 0x0000000111000824 */ /* 0x000fe200078e0200 */
[----:B------:R1:W-:Y:S01]  /*2050*/  @P2 LDGSTS.E.BYPASS.LTC128B.128 [R139+0x4100], [R18.64+0x100], !P3 ;  /* 0x04100100128b2fae */ /* 0x0003e2000d901d48 */
[----:B------:R-:W-:Y:S01]  /*2060*/  @P0 LEA R20, P6, R16, c[0x0][0x220], 0x1 ;  /* 0x0000880010140a11 */ /* 0x000fe200078c08ff */
[----:B------:R-:W-:Y:S01]  /*2070*/  IMAD R164, R7, c[0x0][0x290], RZ ;  /* 0x0000a40007a47a24 */ /* 0x000fe200078e02ff */
[----:B------:R-:W-:Y:S01]  /*2080*/  ISETP.GE.AND P2, PT, R13, c[0x0][0x27c], PT ;  /* 0x00009f000d007a0c */ /* 0x000fe20003f46270 */
[----:B------:R-:W-:Y:S01]  /*2090*/  IMAD R162, R7, c[0x0][0x280], RZ ;  /* 0x0000a00007a27a24 */ /* 0x000fe200078e02ff */
[----:B------:R-:W-:Y:S01]  /*20a0*/  IADD3 R17, -R8, c[0x0][0x1d4], RZ ;  /* 0x0000750008117a10 */ /* 0x000fe20007ffe1ff */
[----:B------:R-:W-:Y:S01]  /*20b0*/  IMAD R119, R119, c[0x0][0x218], RZ ;  /* 0x0000860077777a24 */ /* 0x000fe200078e02ff */
[----:B------:R-:W-:Y:S01]  /*20c0*/  @P0 LEA.HI.X R21, R16, c[0x0][0x224], R0, 0x1, P6 ;  /* 0x0000890010150a11 */ /* 0x000fe200030f0c00 */
[C---:B------:R-:W-:Y:S01]  /*20d0*/  IMAD R162, R223.reuse, c[0x0][0x284], R162 ;  /* 0x0000a100dfa27a24 */ /* 0x040fe200078e02a2 */
[----:B------:R-:W-:Y:S01]  /*20e0*/  SEL R2, RZ, c[0x0][0x27c], !P2 ;  /* 0x00009f00ff027a07 */ /* 0x000fe20005000000 */
[----:B------:R-:W-:Y:S01]  /*20f0*/  IMAD R119, R148, c[0x0][0x21c], R119 ;  /* 0x0000870094777a24 */ /* 0x000fe200078e0277 */
[-C--:B------:R-:W-:Y:S01]  /*2100*/  SEL R0, R8, R17.reuse, !P2 ;  /* 0x0000001108007207 */ /* 0x080fe20005000000 */
[----:B------:R-:W-:Y:S01]  /*2110*/  IMAD.WIDE.U32 R166, R223, c[0x0][0x280], R144 ;  /* 0x0000a000dfa67a25 */ /* 0x000fe200078e0090 */
[----:B------:R-:W-:Y:S01]  /*2120*/  ISETP.GE.AND P2, PT, R144, c[0x0][0x27c], PT ;  /* 0x00009f0090007a0c */ /* 0x000fe20003f46270 */
[----:B------:R2:W-:Y:S01]  /*2130*/  @P1 LDGSTS.E.BYPASS.LTC128B.128 [R139+0x1100], [R22.64], !P5 ;  /* 0x01100000168b1fae */ /* 0x0005e2000e901d48 */
[----:B------:R-:W-:Y:S01]  /*2140*/  ISETP.GE.AND P6, PT, R14, c[0x0][0x27c], PT ;  /* 0x00009f000e007a0c */ /* 0x000fe20003fc6270 */
[----:B------:R-:W-:Y:S01]  /*2150*/  IMAD.IADD R2, R13, 0x1, R2 ;  /* 0x000000010d027824 */ /* 0x000fe200078e0202 */
[CC--:B------:R-:W-:Y:S01]  /*2160*/  SEL R4, R8.reuse, R17.reuse, !P2 ;  /* 0x0000001108047207 */ /* 0x0c0fe20005000000 */
[C---:B------:R-:W-:Y:S01]  /*2170*/  IMAD R164, R223.reuse, c[0x0][0x294], R164 ;  /* 0x0000a500dfa47a24 */ /* 0x040fe200078e02a4 */
[----:B------:R-:W-:Y:S01]  /*2180*/  SEL R17, R8, R17, !P6 ;  /* 0x0000001108117207 */ /* 0x000fe20007000000 */
[C---:B------:R-:W-:Y:S01]  /*2190*/  IMAD.WIDE.U32 R8, R223.reuse, c[0x0][0x280], R142 ;  /* 0x0000a000df087a25 */ /* 0x040fe200078e008e */
[----:B------:R-:W-:Y:S01]  /*21a0*/  SEL R5, RZ, c[0x0][0x27c], !P2 ;  /* 0x00009f00ff057a07 */ /* 0x000fe20005000000 */
[----:B------:R2:W-:Y:S01]  /*21b0*/  @P1 LDGSTS.E.BYPASS.LTC128B.128 [R139+0x3100], [R22.64+0x80], !P4 ;  /* 0x03100080168b1fae */ /* 0x0005e2000e101d48 */
[----:B------:R-:W-:Y:S01]  /*21c0*/  ISETP.LE.AND P2, PT, R88, c[0x0][0x27c], PT ;  /* 0x00009f0058007a0c */ /* 0x000fe20003f43270 */
[----:B------:R-:W-:Y:S01]  /*21d0*/  IMAD.IADD R163, R162, 0x1, R9 ;  /* 0x00000001a2a37824 */ /* 0x000fe200078e0209 */
[----:B------:R-:W-:Y:S01]  /*21e0*/  SHF.R.S32.HI R9, RZ, 0x1f, R2 ;  /* 0x0000001fff097819 */ /* 0x000fe20000011402 */
[----:B------:R-:W-:Y:S01]  /*21f0*/  IMAD.IADD R5, R144, 0x1, R5 ;  /* 0x0000000190057824 */ /* 0x000fe200078e0205 */
[----:B-1----:R-:W-:Y:S01]  /*2200*/  SEL R19, RZ, c[0x0][0x27c], !P6 ;  /* 0x00009f00ff137a07 */ /* 0x002fe20007000000 */
[C---:B------:R-:W-:Y:S01]  /*2210*/  IMAD.WIDE.U32 R168, R223.reuse, c[0x0][0x290], R144 ;  /* 0x0000a400dfa87a25 */ /* 0x040fe200078e0090 */
[----:B------:R-:W-:Y:S01]  /*2220*/  IADD3 R156, P6, R223, R156, RZ ;  /* 0x0000009cdf9c7210 */ /* 0x000fe20007fde0ff */
[----:B------:R2:W-:Y:S01]  /*2230*/  @P1 LDGSTS.E.BYPASS.LTC128B.128 [R139+0x5100], [R22.64+0x100], !P3 ;  /* 0x05100100168b1fae */ /* 0x0005e2000d901d48 */
[----:B------:R-:W-:Y:S01]  /*2240*/  SHF.R.S32.HI R16, RZ, 0x1f, R5 ;  /* 0x0000001fff107819 */ /* 0x000fe20000011405 */
[----:B------:R-:W-:-:S02]  /*2250*/  IMAD.IADD R19, R14, 0x1, R19 ;  /* 0x000000010e137824 */ /* 0x000fc400078e0213 */
[----:B------:R-:W-:Y:S01]  /*2260*/  IMAD.X R157, R6, 0x1, R7, P6 ;  /* 0x00000001069d7824 */ /* 0x000fe200030e0607 */
[----:B------:R-:W-:Y:S01]  /*2270*/  P2R R6, PR, RZ, 0x4 ;  /* 0x00000004ff067803 */ /* 0x000fe20000000000 */
[----:B------:R-:W-:Y:S01]  /*2280*/  IMAD.WIDE.U32 R24, R223, c[0x0][0x290], R142 ;  /* 0x0000a400df187a25 */ /* 0x000fe200078e008e */
[----:B------:R-:W0:Y:S01]  /*2290*/  LDGDEPBAR ;  /* 0x00000000000079af */ /* 0x000e220000000000 */
[----:B------:R-:W-:Y:S02]  /*22a0*/  LOP3.LUT P6, RZ, R220, 0x4, RZ, 0xc0, !PT ;  /* 0x00000004dcff7812 */ /* 0x000fe400078cc0ff */
[C---:B------:R-:W-:Y:S01]  /*22b0*/  IMAD.WIDE.U32 R6, R225.reuse, c[0x0][0x210], R144 ;  /* 0x00008400e1067a25 */ /* 0x040fe200078e0090 */
[----:B------:R2:W-:Y:S03]  /*22c0*/  @P0 LDGSTS.E.BYPASS.LTC128B.128 [R139+0x12100], [R20.64], !P5 ;  /* 0x12100000148b0fae */ /* 0x0005e6000e901d48 */
[----:B------:R-:W-:Y:S01]  /*22d0*/  IMAD R7, R225, c[0x0][0x214], R7 ;  /* 0x00008500e1077a24 */ /* 0x000fe200078e0207 */
[----:B------:R2:W-:Y:S01]  /*22e0*/  @P0 LDGSTS.E.BYPASS.LTC128B.128 [R139+0x14100], [R20.64+0x80], !P4 ;  /* 0x14100080148b0fae */ /* 0x0005e2000e101d48 */
[----:B------:R-:W-:-:S02]  /*22f0*/  IMAD.IADD R167, R167, 0x1, R162 ;  /* 0x00000001a7a77824 */ /* 0x000fc400078e02a2 */
[----:B------:R-:W-:Y:S01]  /*2300*/  IMAD.WIDE.U32 R148, R148, c[0x0][0x218], R6 ;  /* 0x0000860094947a25 */ /* 0x000fe200078e0006 */
[----:B------:R-:W-:Y:S01]  /*2310*/  SHF.R.S32.HI R7, RZ, 0x1f, R4 ;  /* 0x0000001fff077819 */ /* 0x000fe20000011404 */
[----:B------:R2:W-:Y:S01]  /*2320*/  @P0 LDGSTS.E.BYPASS.LTC128B.128 [R139+0x16100], [R20.64+0x100], !P3 ;  /* 0x16100100148b0fae */ /* 0x0005e2000d901d48 */
[-C--:B------:R-:W-:Y:S01]  /*2330*/  LEA.HI R6, R16, R5.reuse, RZ, 0x3 ;  /* 0x0000000510067211 */ /* 0x080fe200078f18ff */
[----:B------:R-:W-:Y:S01]  /*2340*/  IMAD.MOV.U32 R162, RZ, RZ, R8 ;  /* 0x000000ffffa27224 */ /* 0x000fe200078e0008 */
[----:B------:R-:W-:Y:S01]  /*2350*/  LEA.HI R7, R7, R4, RZ, 0x4 ;  /* 0x0000000407077211 */ /* 0x000fe200078f20ff */
[----:B------:R-:W-:Y:S01]  /*2360*/  IMAD.IADD R169, R169, 0x1, R164 ;  /* 0x00000001a9a97824 */ /* 0x000fe200078e02a4 */
[CC--:B------:R-:W-:Y:S01]  /*2370*/  LEA.HI R4, R9.reuse, R2.reuse, RZ, 0x3 ;  /* 0x0000000209047211 */ /* 0x0c0fe200078f18ff */
[----:B------:R-:W-:Y:S01]  /*2380*/  IMAD.IADD R165, R164, 0x1, R25 ;  /* 0x00000001a4a57824 */ /* 0x000fe200078e0219 */
[----:B------:R-:W-:Y:S01]  /*2390*/  SHF.R.S32.HI R7, RZ, 0x4, R7 ;  /* 0x00000004ff077819 */ /* 0x000fe20000011407 */
[----:B------:R-:W-:Y:S01]  /*23a0*/  IMAD.MOV.U32 R164, RZ, RZ, R24 ;  /* 0x000000ffffa47224 */ /* 0x000fe200078e0018 */
[----:B------:R-:W-:Y:S01]  /*23b0*/  LEA.HI R9, R9, R2, RZ, 0x6 ;  /* 0x0000000209097211 */ /* 0x000fe200078f30ff */
[----:B------:R-:W-:Y:S01]  /*23c0*/  IMAD.MOV.U32 R104, RZ, RZ, c[0x0][0x290] ;  /* 0x0000a400ff687624 */ /* 0x000fe200078e00ff */
[----:B------:R-:W-:Y:S01]  /*23d0*/  LEA.HI R16, R16, R5, RZ, 0x6 ;  /* 0x0000000510107211 */ /* 0x000fe200078f30ff */
[----:B------:R-:W-:Y:S01]  /*23e0*/  IMAD.MOV.U32 R108, RZ, RZ, c[0x0][0x280] ;  /* 0x0000a000ff6c7624 */ /* 0x000fe200078e00ff */
[----:B------:R-:W-:Y:S01]  /*23f0*/  SHF.R.S32.HI R5, RZ, 0x1f, R0 ;  /* 0x0000001fff057819 */ /* 0x000fe20000011400 */
[----:B------:R-:W-:Y:S01]  /*2400*/  IMAD.SHL.U32 R9, R9, 0x40, RZ ;  /* 0x0000004009097824 */ /* 0x000fe200078e00ff */
[----:B------:R-:W-:Y:S01]  /*2410*/  LEA.HI.SX32 R114, R6, R7, 0x1d ;  /* 0x0000000706727211 */ /* 0x000fe200078feaff */
[----:B------:R-:W-:Y:S01]  /*2420*/  IMAD.SHL.U32 R16, R16, 0x40, RZ ;  /* 0x0000004010107824 */ /* 0x000fe200078e00ff */
[----:B------:R-:W-:Y:S01]  /*2430*/  SHF.R.S32.HI R8, RZ, 0x1f, R19 ;  /* 0x0000001fff087819 */ /* 0x000fe20000011413 */
[----:B-----5:R-:W-:Y:S01]  /*2440*/  IMAD.WIDE.U32 R168, R77, c[0x0][0x290], R168 ;  /* 0x0000a4004da87a25 */ /* 0x020fe200078e00a8 */
[----:B------:R-:W-:-:S02]  /*2450*/  LOP3.LUT R24, R221, 0x38, R4, 0xf8, !PT ;  /* 0x00000038dd187812 */ /* 0x000fc400078ef804 */
[----:B------:R-:W-:Y:S01]  /*2460*/  LEA.HI R5, R5, R0, RZ, 0x4 ;  /* 0x0000000005057211 */ /* 0x000fe200078f20ff */
[----:B------:R-:W-:Y:S01]  /*2470*/  IMAD.WIDE.U32 R166, R77, c[0x0][0x280], R166 ;  /* 0x0000a0004da67a25 */ /* 0x000fe200078e00a6 */
[----:B------:R-:W-:Y:S02]  /*2480*/  LOP3.LUT R18, R221, 0x38, R6, 0xf8, !PT ;  /* 0x00000038dd127812 */ /* 0x000fe400078ef806 */
[----:B------:R-:W-:Y:S01]  /*2490*/  SHF.R.S32.HI R7, RZ, 0x1f, R114 ;  /* 0x0000001fff077819 */ /* 0x000fe20000011472 */
[C---:B------:R-:W-:Y:S01]  /*24a0*/  IMAD.WIDE.U32 R164, R77.reuse, c[0x0][0x290], R164 ;  /* 0x0000a4004da47a25 */ /* 0x040fe200078e00a4 */
[----:B------:R-:W-:Y:S02]  /*24b0*/  SHF.R.S32.HI R0, RZ, 0x1f, R17 ;  /* 0x0000001fff007819 */ /* 0x000fe40000011411 */
[----:B------:R-:W-:Y:S01]  /*24c0*/  LEA.HI R2, R8, R19, RZ, 0x3 ;  /* 0x0000001308027211 */ /* 0x000fe200078f18ff */
[----:B------:R-:W-:Y:S01]  /*24d0*/  IMAD.WIDE.U32 R162, R77, c[0x0][0x280], R162 ;  /* 0x0000a0004da27a25 */ /* 0x000fe200078e00a2 */
[----:B------:R-:W-:-:S02]  /*24e0*/  LOP3.LUT R9, R9, 0xfffff000, RZ, 0xc0, !PT ;  /* 0xfffff00009097812 */ /* 0x000fc400078ec0ff */
[-C--:B------:R-:W-:Y:S01]  /*24f0*/  LOP3.LUT R109, R24, R141.reuse, RZ, 0x3c, !PT ;  /* 0x0000008d186d7212 */ /* 0x080fe200078e3cff */
[----:B------:R-:W-:Y:S01]  /*2500*/  IMAD.MOV.U32 R58, RZ, RZ, 0x1 ;  /* 0x00000001ff3a7424 */ /* 0x000fe200078e00ff */
[----:B------:R-:W-:Y:S01]  /*2510*/  LOP3.LUT R111, R18, R141, RZ, 0x3c, !PT ;  /* 0x0000008d126f7212 */ /* 0x000fe200078e3cff */
[----:B------:R-:W-:Y:S01]  /*2520*/  IMAD.MOV.U32 R43, RZ, RZ, RZ ;  /* 0x000000ffff2b7224 */ /* 0x000fe200078e00ff */
[----:B------:R-:W-:Y:S01]  /*2530*/  LEA.HI R7, R7, R114, RZ, 0x3 ;  /* 0x0000007207077211 */ /* 0x000fe200078f18ff */
[----:B------:R-:W-:Y:S01]  /*2540*/  IMAD.SHL.U32 R114, R114, 0x8, RZ ;  /* 0x0000000872727824 */ /* 0x000fe200078e00ff */
[----:B------:R-:W-:Y:S01]  /*2550*/  LEA.HI R0, R0, R17, RZ, 0x4 ;  /* 0x0000001100007211 */ /* 0x000fe200078f20ff */
[----:B------:R-:W-:Y:S01]  /*2560*/  IMAD.IADD R119, R149, 0x1, R119 ;  /* 0x0000000195777824 */ /* 0x000fe200078e0277 */
[----:B------:R-:W-:Y:S01]  /*2570*/  LOP3.LUT R18, R221, 0x38, R2, 0xf8, !PT ;  /* 0x00000038dd127812 */ /* 0x000fe200078ef802 */
[----:B------:R-:W-:Y:S01]  /*2580*/  IMAD.SHL.U32 R7, R7, 0x200, RZ ;  /* 0x0000020007077824 */ /* 0x000fe200078e00ff */
[----:B------:R-:W-:-:S02]  /*2590*/  IADD3 R109, R109, R9, R140 ;  /* 0x000000096d6d7210 */ /* 0x000fc40007ffe08c */
[----:B------:R-:W-:Y:S02]  /*25a0*/  SHF.R.S32.HI R9, RZ, 0x4, R5 ;  /* 0x00000004ff097819 */ /* 0x000fe40000011405 */
[----:B------:R-:W-:Y:S02]  /*25b0*/  LOP3.LUT R107, R18, R141, RZ, 0x3c, !PT ;  /* 0x0000008d126b7212 */ /* 0x000fe400078e3cff */
[----:B------:R-:W-:Y:S02]  /*25c0*/  SHF.R.S32.HI R5, RZ, 0x4, R0 ;  /* 0x00000004ff057819 */ /* 0x000fe40000011400 */
[----:B------:R-:W-:Y:S02]  /*25d0*/  LOP3.LUT R18, R221, 0x38, R114, 0xf8, !PT ;  /* 0x00000038dd127812 */ /* 0x000fe400078ef872 */
[----:B------:R-:W-:Y:S02]  /*25e0*/  LEA.HI R8, R8, R19, RZ, 0x6 ;  /* 0x0000001308087211 */ /* 0x000fe400078f30ff */
[----:B------:R-:W-:-:S02]  /*25f0*/  LEA.HI.SX32 R110, R2, R5, 0x1d ;  /* 0x00000005026e7211 */ /* 0x000fc400078feaff */
[----:B------:R-:W-:Y:S01]  /*2600*/  LOP3.LUT R105, R18, R141, RZ, 0x3c, !PT ;  /* 0x0000008d12697212 */ /* 0x000fe200078e3cff */
[----:B------:R-:W-:Y:S01]  /*2610*/  IMAD.SHL.U32 R8, R8, 0x40, RZ ;  /* 0x0000004008087824 */ /* 0x000fe200078e00ff */
[----:B------:R-:W-:Y:S02]  /*2620*/  @P0 LEA R18, P1, R98, R20, 0x1 ;  /* 0x0000001462120211 */ /* 0x000fe400078208ff */
[----:B------:R-:W-:Y:S02]  /*2630*/  LEA.HI.SX32 R112, R4, R9, 0x1d ;  /* 0x0000000904707211 */ /* 0x000fe400078feaff */
[----:B------:R-:W-:Y:S02]  /*2640*/  SHF.R.S32.HI R9, RZ, 0x1f, R110 ;  /* 0x0000001fff097819 */ /* 0x000fe4000001146e */
[----:B------:R-:W-:Y:S02]  /*2650*/  @P0 LEA.HI.X R19, R98, R21, R97, 0x1, P1 ;  /* 0x0000001562130211 */ /* 0x000fe400008f0c61 */
[----:B------:R-:W-:Y:S01]  /*2660*/  LEA.HI R0, R9, R110, RZ, 0x3 ;  /* 0x0000006e09007211 */ /* 0x000fe200078f18ff */
[----:B------:R-:W-:Y:S01]  /*2670*/  IMAD.SHL.U32 R110, R110, 0x8, RZ ;  /* 0x000000086e6e7824 */ /* 0x000fe200078e00ff */
[----:B------:R-:W-:Y:S01]  /*2680*/  LOP3.LUT R8, R8, 0xfffff000, RZ, 0xc0, !PT ;  /* 0xfffff00008087812 */ /* 0x000fe200078ec0ff */
[----:B------:R2:W-:Y:S01]  /*2690*/  @P0 LDGSTS.E.BYPASS.LTC128B.128 [R139+0x13100], [R18.64], !P5 ;  /* 0x13100000128b0fae */ /* 0x0005e2000e901d48 */
[----:B------:R-:W-:Y:S01]  /*26a0*/  SHF.R.S32.HI R5, RZ, 0x1f, R112 ;  /* 0x0000001fff057819 */ /* 0x000fe20000011470 */
[----:B------:R-:W-:Y:S01]  /*26b0*/  IMAD.SHL.U32 R0, R0, 0x200, RZ ;  /* 0x0000020000007824 */ /* 0x000fe200078e00ff */
[----:B------:R-:W-:Y:S01]  /*26c0*/  IADD3 R107, R107, R8, R140 ;  /* 0x000000086b6b7210 */ /* 0x000fe20007ffe08c */
[----:B------:R2:W-:Y:S01]  /*26d0*/  @P0 LDGSTS.E.BYPASS.LTC128B.128 [R139+0x15100], [R18.64+0x80], !P4 ;  /* 0x15100080128b0fae */ /* 0x0005e2000e101d48 */
[----:B------:R-:W-:Y:S01]  /*26e0*/  LEA.HI R5, R5, R112, RZ, 0x3 ;  /* 0x0000007005057211 */ /* 0x000fe200078f18ff */
[----:B------:R-:W-:Y:S01]  /*26f0*/  IMAD.SHL.U32 R112, R112, 0x8, RZ ;  /* 0x0000000870707824 */ /* 0x000fe200078e00ff */
[----:B------:R-:W-:Y:S01]  /*2700*/  LOP3.LUT R16, R16, 0xfffff000, RZ, 0xc0, !PT ;  /* 0xfffff00010107812 */ /* 0x000fe200078ec0ff */
[----:B------:R2:W-:Y:S01]  /*2710*/  @P0 LDGSTS.E.BYPASS.LTC128B.128 [R139+0x17100], [R18.64+0x100], !P3 ;  /* 0x17100100128b0fae */ /* 0x0005e2000d901d48 */
[----:B------:R-:W-:Y:S01]  /*2720*/  LOP3.LUT R8, R221, 0x38, R110, 0xf8, !PT ;  /* 0x00000038dd087812 */ /* 0x000fe200078ef86e */
[----:B------:R-:W-:Y:S01]  /*2730*/  IMAD.SHL.U32 R5, R5, 0x200, RZ ;  /* 0x0000020005057824 */ /* 0x000fe200078e00ff */
[----:B------:R-:W-:Y:S01]  /*2740*/  IADD3 R111, R111, R16, R140 ;  /* 0x000000106f6f7210 */ /* 0x000fe20007ffe08c */
[----:B------:R-:W0:Y:S01]  /*2750*/  LDGDEPBAR ;  /* 0x00000000000079af */ /* 0x000e220000000000 */
[----:B------:R-:W-:-:S02]  /*2760*/  LOP3.LUT R101, R8, R141, RZ, 0x3c, !PT ;  /* 0x0000008d08657212 */ /* 0x000fc400078e3cff */
[----:B------:R-:W-:Y:S02]  /*2770*/  LOP3.LUT R16, R221, 0x38, R112, 0xf8, !PT ;  /* 0x00000038dd107812 */ /* 0x000fe400078ef870 */
[----:B------:R-:W-:Y:S02]  /*2780*/  SHF.R.S32.HI R8, RZ, 0x1f, R77 ;  /* 0x0000001fff087819 */ /* 0x000fe4000001144d */
[----:B------:R-:W-:Y:S02]  /*2790*/  LOP3.LUT R103, R16, R141, RZ, 0x3c, !PT ;  /* 0x0000008d10677212 */ /* 0x000fe400078e3cff */
[----:B------:R-:W-:Y:S01]  /*27a0*/  LOP3.LUT R0, R0, 0xfffff000, RZ, 0xc0, !PT ;  /* 0xfffff00000007812 */ /* 0x000fe200078ec0ff */
[----:B------:R-:W-:Y:S01]  /*27b0*/  IMAD R16, R8, c[0x0][0x290], RZ ;  /* 0x0000a40008107a24 */ /* 0x000fe200078e02ff */
[----:B------:R-:W-:Y:S01]  /*27c0*/  IADD3 R85, P1, P0, R154, R160, R144 ;  /* 0x000000a09a557210 */ /* 0x000fe2000783e090 */
[----:B------:R-:W-:Y:S01]  /*27d0*/  IMAD R8, R8, c[0x0][0x280], RZ ;  /* 0x0000a00008087a24 */ /* 0x000fe200078e02ff */
[----:B------:R-:W-:Y:S01]  /*27e0*/  IADD3 R101, R101, R0, R140 ;  /* 0x0000000065657210 */ /* 0x000fe20007ffe08c */
[----:B------:R-:W-:Y:S01]  /*27f0*/  IMAD R115, R77, c[0x0][0x294], R16 ;  /* 0x0000a5004d737a24 */ /* 0x000fe200078e0210 */
[----:B------:R-:W-:Y:S01]  /*2800*/  IADD3.X R118, R89, R95, R145, P1, P0 ;  /* 0x0000005f59767210 */ /* 0x000fe20000fe0491 */
[----:B------:R-:W-:Y:S01]  /*2810*/  IMAD R113, R77, c[0x0][0x284], R8 ;  /* 0x0000a1004d717a24 */ /* 0x000fe200078e0208 */
[----:B------:R-:W-:Y:S01]  /*2820*/  LOP3.LUT R7, R7, 0xfffff000, RZ, 0xc0, !PT ;  /* 0xfffff00007077812 */ /* 0x000fe200078ec0ff */
[----:B------:R-:W-:Y:S01]  /*2830*/  IMAD.IADD R117, R169, 0x1, R115 ;  /* 0x00000001a9757824 */ /* 0x000fe200078e0273 */
[----:B------:R-:W-:Y:S01]  /*2840*/  LOP3.LUT R5, R5, 0xfffff000, RZ, 0xc0, !PT ;  /* 0xfffff00005057812 */ /* 0x000fe200078ec0ff */
[----:B------:R-:W-:Y:S01]  /*2850*/  IMAD.IADD R116, R167, 0x1, R113 ;  /* 0x00000001a7747824 */ /* 0x000fe200078e0271 */
[----:B------:R-:W-:Y:S01]  /*2860*/  LOP3.LUT R0, R221, 0x18, R144, 0xf8, !PT ;  /* 0x00000018dd007812 */ /* 0x000fe200078ef890 */
[----:B------:R-:W-:Y:S01]  /*2870*/  IMAD.IADD R115, R115, 0x1, R165 ;  /* 0x0000000173737824 */ /* 0x000fe200078e02a5 */
[----:B------:R-:W-:Y:S01]  /*2880*/  ISETP.NE.AND P0, PT, RZ, UR4, PT ;  /* 0x00000004ff007c0c */ /* 0x000fe2000bf05270 */
[----:B------:R-:W-:Y:S01]  /*2890*/  IMAD.IADD R113, R113, 0x1, R163 ;  /* 0x0000000171717824 */ /* 0x000fe200078e02a3 */
[----:B------:R-:W-:-:S02]  /*28a0*/  LOP3.LUT R125, R6, 0xfffffff8, RZ, 0xc0, !PT ;  /* 0xfffffff8067d7812 */ /* 0x000fc400078ec0ff */
[----:B------:R-:W-:Y:S02]  /*28b0*/  LOP3.LUT R123, R4, 0xfffffff8, RZ, 0xc0, !PT ;  /* 0xfffffff8047b7812 */ /* 0x000fe400078ec0ff */
[----:B------:R-:W-:Y:S02]  /*28c0*/  LOP3.LUT R121, R2, 0xfffffff8, RZ, 0xc0, !PT ;  /* 0xfffffff802797812 */ /* 0x000fe400078ec0ff */
[CC--:B------:R-:W-:Y:S01]  /*28d0*/  SHF.L.U64.HI R102, R104.reuse, R3.reuse, c[0x0][0x294] ;  /* 0x0000a50068667619 */ /* 0x0c0fe20000010203 */
[----:B------:R-:W-:Y:S01]  /*28e0*/  IMAD.SHL.U32 R104, R104, 0x40, RZ ;  /* 0x0000004068687824 */ /* 0x000fe200078e00ff */
[C---:B------:R-:W-:Y:S01]  /*28f0*/  SHF.L.U64.HI R106, R108.reuse, R3, c[0x0][0x284] ;  /* 0x0000a1006c6a7619 */ /* 0x040fe20000010203 */
[----:B------:R-:W-:Y:S01]  /*2900*/  IMAD.SHL.U32 R108, R108, 0x40, RZ ;  /* 0x000000406c6c7824 */ /* 0x000fe200078e00ff */
[--C-:B------:R-:W-:Y:S02]  /*2910*/  IADD3 R105, R105, R7, R140.reuse ;  /* 0x0000000769697210 */ /* 0x100fe40007ffe08c */
[----:B------:R-:W-:-:S02]  /*2920*/  IADD3 R103, R103, R5, R140 ;  /* 0x0000000567677210 */ /* 0x000fc40007ffe08c */
[----:B------:R-:W-:Y:S02]  /*2930*/  LOP3.LUT R0, R140, R0, R141, 0xf6, !PT ;  /* 0x000000008c007212 */ /* 0x000fe400078ef68d */
[----:B------:R-:W-:Y:S02]  /*2940*/  P2R R127, PR, RZ, 0x1 ;  /* 0x00000001ff7f7803 */ /* 0x000fe40000000000 */
[----:B------:R-:W-:Y:S02]  /*2950*/  SHF.R.S32.HI R130, RZ, 0x1f, R125 ;  /* 0x0000001fff827819 */ /* 0x000fe4000001147d */
[----:B------:R-:W-:Y:S02]  /*2960*/  SHF.R.S32.HI R128, RZ, 0x1f, R123 ;  /* 0x0000001fff807819 */ /* 0x000fe4000001147b */
[----:B------:R-:W-:Y:S02]  /*2970*/  SHF.R.S32.HI R126, RZ, 0x1f, R121 ;  /* 0x0000001fff7e7819 */ /* 0x000fe40000011479 */
[----:B------:R-:W-:-:S02]  /*2980*/  SHF.R.S32.HI R124, RZ, 0x1f, R114 ;  /* 0x0000001fff7c7819 */ /* 0x000fc40000011472 */
[----:B------:R-:W-:Y:S02]  /*2990*/  SHF.R.S32.HI R122, RZ, 0x1f, R112 ;  /* 0x0000001fff7a7819 */ /* 0x000fe40000011470 */
[----:B--2---:R-:W-:Y:S02]  /*29a0*/  SHF.R.S32.HI R120, RZ, 0x1f, R110 ;  /* 0x0000001fff787819 */ /* 0x004fe4000001146e */
.L_x_1398:
[----:B------:R-:W-:Y:S01]  /*29b0*/  SHF.R.S32.HI R5, RZ, 0x1f, R15 ;  /* 0x0000001fff057819 */ /* 0x000fe2000001140f */
[----:B------:R-:W-:Y:S04]  /*29c0*/  DEPBAR.LE SB0, 0x2 ;  /* 0x000080800000791a */ /* 0x000fe80000000000 */
[----:B------:R-:W-:Y:S01]  /*29d0*/  ISETP.LE.AND P1, PT, R88, c[0x0][0x27c], PT ;  /* 0x00009f0058007a0c */ /* 0x000fe20003f23270 */
[----:B------:R-:W-:Y:S01]  /*29e0*/  WARPSYNC 0xffffffff ;  /* 0xffffffff00007948 */ /* 0x000fe20003800000 */
[----:B------:R-:W-:Y:S01]  /*29f0*/  BAR.SYNC.DEFER_BLOCKING 0x0 ;  /* 0x0000000000007b1d */ /* 0x000fe20000010000 */
[-C--:B------:R-:W-:Y:S02]  /*2a00*/  IMAD R133, R90, R15.reuse, RZ ;  /* 0x0000000f5a857224 */ /* 0x080fe400078e02ff */
[----:B------:R-:W-:Y:S04]  /*2a10*/  IMAD.WIDE.U32 R20, R92, R15, RZ ;  /* 0x0000000f5c147225 */ /* 0x000fe800078e00ff */
[----:B------:R-:W-:Y:S01]  /*2a20*/  IMAD R133, R5, R92, R133 ;  /* 0x0000005c05857224 */ /* 0x000fe200078e0285 */
[----:B------:R-:W-:Y:S01]  /*2a30*/  IADD3 R4, P0, R85, R20, RZ ;  /* 0x0000001455047210 */ /* 0x000fe20007f1e0ff */
[----:B-1----:R-:W-:Y:S02]  /*2a40*/  IMAD R2, R43, 0x3000, R0 ;  /* 0x000030002b027824 */ /* 0x002fe400078e0200 */
[----:B------:R-:W-:Y:S03]  /*2a50*/  IMAD.IADD R133, R21, 0x1, R133 ;  /* 0x0000000115857824 */ /* 0x000fe600078e0285 */
[----:B------:R-:W-:Y:S01]  /*2a60*/  IADD3 R129, R2, 0x20, RZ ;  /* 0x0000002002817810 */ /* 0x000fe20007ffe0ff */
[----:B------:R-:W-:Y:S01]  /*2a70*/  IMAD.X R3, R133, 0x1, R118, P0 ;  /* 0x0000000185037824 */ /* 0x000fe200000e0676 */
[----:B------:R-:W-:Y:S02]  /*2a80*/  LEA R66, P0, R4, c[0x0][0x1c8], 0x1 ;  /* 0x0000720004427a11 */ /* 0x000fe400078008ff */
[----:B------:R-:W-:Y:S02]  /*2a90*/  @P6 IADD3 R129, R2, -0x20, RZ ;  /* 0xffffffe002816810 */ /* 0x000fe40007ffe0ff */
[----:B------:R-:W-:Y:S02]  /*2aa0*/  LEA.HI.X R67, R4, c[0x0][0x1cc], R3, 0x1, P0 ;  /* 0x0000730004437a11 */ /* 0x000fe400000f0c03 */
[----:B------:R-:W-:Y:S02]  /*2ab0*/  LEA R131, R2, 0x100, 0x1 ;  /* 0x0000010002837811 */ /* 0x000fe400078e08ff */
[----:B------:R-:W-:Y:S01]  /*2ac0*/  LEA R129, R129, 0x100, 0x1 ;  /* 0x0000010081817811 */ /* 0x000fe200078e08ff */
[----:B------:R-:W-:Y:S01]  /*2ad0*/  BSSY B1, `(.L_x_1374) ;  /* 0x0000381000017945 */ /* 0x000fe20003800000 */
[----:B------:R-:W-:-:S05]  /*2ae0*/  @!P1 BRA `(.L_x_1375) ;  /* 0x0000366000009947 */ /* 0x000fca0003800000 */
[-C--:B------:R-:W-:Y:S01]  /*2af0*/  IMAD R3, R106, R15.reuse, RZ ;  /* 0x0000000f6a037224 */ /* 0x080fe200078e02ff */
[----:B------:R-:W-:Y:S01]  /*2b00*/  ISETP.NE.AND P1, PT, R127, RZ, PT ;  /* 0x000000ff7f00720c */ /* 0x000fe20003f25270 */
[-C--:B------:R-:W-:Y:S02]  /*2b10*/  IMAD R9, R102, R15.reuse, RZ ;  /* 0x0000000f66097224 */ /* 0x080fe400078e02ff */
[----:B------:R-:W-:Y:S02]  /*2b20*/  IMAD R132, R15, -0x40, R82 ;  /* 0xffffffc00f847824 */ /* 0x000fe400078e0252 */
[C---:B------:R-:W-:Y:S02]  /*2b30*/  IMAD R3, R5.reuse, R108, R3 ;  /* 0x0000006c05037224 */ /* 0x040fe400078e0203 */
[----:B------:R-:W-:Y:S01]  /*2b40*/  IMAD R9, R5, R104, R9 ;  /* 0x0000006805097224 */ /* 0x000fe200078e0209 */
[----:B------:R-:W-:Y:S01]  /*2b50*/  IMNMX R132, R132, 0x40, PT ;  /* 0x0000004084847817 */ /* 0x000fe20003800200 */
[-C--:B------:R-:W-:Y:S04]  /*2b60*/  IMAD.WIDE.U32 R6, R108, R15.reuse, RZ ;  /* 0x0000000f6c067225 */ /* 0x080fe800078e00ff */
[----:B------:R-:W-:Y:S01]  /*2b70*/  IMAD.WIDE.U32 R4, R104, R15, RZ ;  /* 0x0000000f68047225 */ /* 0x000fe200078e00ff */
[----:B------:R-:W-:Y:S04]  /*2b80*/  IADD3 R3, R7, R3, RZ ;  /* 0x0000000307037210 */ /* 0x000fe80007ffe0ff */
[----:B------:R-:W-:Y:S01]  /*2b90*/  IADD3 R2, R5, R9, RZ ;  /* 0x0000000905027210 */ /* 0x000fe20007ffe0ff */
[----:B------:R-:W-:-:S05]  /*2ba0*/  @!P1 BRA `(.L_x_1376) ;  /* 0x00001a7000009947 */ /* 0x000fca0003800000 */
[----:B------:R-:W-:Y:S01]  /*2bb0*/  ISETP.GE.AND P1, PT, R223, R132, PT ;  /* 0x00000084df00720c */ /* 0x000fe20003f26270 */
[----:B------:R-:W-:Y:S01]  /*2bc0*/  BSSY B0, `(.L_x_1377) ;  /* 0x0000036000007945 */ /* 0x000fe20003800000 */
[C---:B------:R-:W-:Y:S01]  /*2bd0*/  IADD3 R23, R142.reuse, 0x20, RZ ;  /* 0x000000208e177810 */ /* 0x040fe20007ffe0ff */
[----:B------:R-:W-:Y:S01]  /*2be0*/  CS2R R48, SRZ ;  /* 0x0000000000307805 */ /* 0x000fe2000001ff00 */
[----:B------:R-:W-:Y:S01]  /*2bf0*/  IADD3 R8, R142, 0x40, RZ ;  /* 0x000000408e087810 */ /* 0x000fe20007ffe0ff */
        /* <DEDUP_REMOVED lines=28> */
[----:B------:R-:W-:Y:S01]  /*2dc0*/  LEA.HI.X R17, R6, c[0x0][0x274], R3, 0x1, P0 ;  /* 0x00009d0006117a11 */ /* 0x000fe200000f0c03 */
[----:B------:R-:W-:Y:S01]  /*2dd0*/  CS2R R20, SRZ ;  /* 0x0000000000147805 */ /* 0x000fe2000001ff00 */
[C---:B------:R-:W-:Y:S04]  /*2de0*/  LEA R2, P0, R4.reuse, c[0x0][0x288], 0x1 ;  /* 0x0000a20004027a11 */ /* 0x040fe800078008ff */
[----:B------:R-:W-:Y:S02]  /*2df0*/  LEA.HI.X R3, R4, c[0x0][0x28c], R5, 0x1, P0 ;  /* 0x0000a30004037a11 */ /* 0x000fe400000f0c05 */
[----:B------:R-:W-:-:S13]  /*2e00*/  ISETP.GE.AND P0, PT, R142, c[0x0][0x27c], PT ;  /* 0x00009f008e007a0c */ /* 0x000fda0003f06270 */
[----:B------:R1:W5:Y:S04]  /*2e10*/  @!P0 LDG.E.64 R64, [R16.64] ;  /* 0x0000000810408981 */ /* 0x000368000c1e1b00 */
[----:B------:R1:W5:Y:S01]  /*2e20*/  @!P0 LDG.E.64 R32, [R2.64] ;  /* 0x0000000802208981 */ /* 0x000362000c1e1b00 */
[----:B------:R-:W-:-:S13]  /*2e30*/  ISETP.GE.AND P0, PT, R138, c[0x0][0x27c], PT ;  /* 0x00009f008a007a0c */ /* 0x000fda0003f06270 */
[----:B------:R1:W5:Y:S04]  /*2e40*/  @!P0 LDG.E.64 R60, [R16.64+0x20] ;  /* 0x00002008103c8981 */ /* 0x000368000c1e1b00 */
[----:B------:R1:W5:Y:S01]  /*2e50*/  @!P0 LDG.E.64 R36, [R2.64+0x20] ;  /* 0x0000200802248981 */ /* 0x000362000c1e1b00 */
        /* <DEDUP_REMOVED lines=11> */
[----:B------:R1:W5:Y:S02]  /*2f10*/  @!P0 LDG.E.64 R20, [R2.64+0xa0] ;  /* 0x0000a00802148981 */ /* 0x000364000c1e1b00 */
.L_x_1378:
[----:B------:R-:W-:Y:S05]  /*2f20*/  BSYNC B0 ;  /* 0x0000000000007941 */ /* 0x000fea0003800000 */
.L_x_1377:
[----:B------:R-:W-:-:S05]  /*2f30*/  @P1 BRA `(.L_x_1379) ;  /* 0x000033a000001947 */ /* 0x000fca0003800000 */
[----:B------:R-:W-:Y:S01]  /*2f40*/  ISETP.GE.AND P0, PT, R144, c[0x0][0x1d4], PT ;  /* 0x0000750090007a0c */ /* 0x000fe20003f06270 */
[----:B-1---5:R-:W-:Y:S01]  /*2f50*/  IMAD.MOV.U32 R17, RZ, RZ, R50 ;  /* 0x000000ffff117224 */ /* 0x022fe200078e0032 */
[----:B------:R-:W-:Y:S01]  /*2f60*/  MOV R16, R51 ;  /* 0x0000003300107202 */ /* 0x000fe20000000f00 */
[----:B------:R-:W-:Y:S01]  /*2f70*/  IMAD.MOV.U32 R3, RZ, RZ, R20 ;  /* 0x000000ffff037224 */ /* 0x000fe200078e0014 */
[----:B------:R-:W-:Y:S01]  /*2f80*/  MOV R5, R24 ;  /* 0x0000001800057202 */ /* 0x000fe20000000f00 */
[----:B------:R-:W-:Y:S01]  /*2f90*/  IMAD.MOV.U32 R2, RZ, RZ, R21 ;  /* 0x000000ffff027224 */ /* 0x000fe200078e0015 */
[----:B------:R-:W-:Y:S01]  /*2fa0*/  PRMT R47, R16, 0x5410, R17 ;  /* 0x00005410102f7816 */ /* 0x000fe20000000011 */
        /* <DEDUP_REMOVED lines=17> */
[----:B------:R-:W-:Y:S01]  /*30c0*/  MOV R3, R36 ;  /* 0x0000002400037202 */ /* 0x000fe20000000f00 */
[----:B------:R-:W-:Y:S01]  /*30d0*/  IMAD.MOV.U32 R4, RZ, RZ, R31 ;  /* 0x000000ffff047224 */ /* 0x000fe200078e001f */
[----:B------:R-:W-:Y:S01]  /*30e0*/  PRMT R52, R18, 0x5410, R19 ;  /* 0x0000541012347816 */ /* 0x000fe20000000013 */
[----:B------:R-:W-:Y:S01]  /*30f0*/  IMAD.MOV.U32 R2, RZ, RZ, R37 ;  /* 0x000000ffff027224 */ /* 0x000fe200078e0025 */
[----:B------:R-:W-:Y:S01]  /*3100*/  PRMT R59, R16, 0x5410, R17 ;  /* 0x00005410103b7816 */ /* 0x000fe20000000011 */
[----:B------:R-:W-:Y:S01]  /*3110*/  BSSY B0, `(.L_x_1380) ;  /* 0x000003b000007945 */ /* 0x000fe20003800000 */
        /* <DEDUP_REMOVED lines=17> */
[----:B------:R-:W-:Y:S02]  /*3230*/  @!P0 HADD2.F32 R42, -RZ, R42.H0_H0 ;  /* 0x2000002aff2a8230 */ /* 0x000fe40000004100 */
[----:B------:R-:W-:Y:S01]  /*3240*/  @!P0 HADD2.F32 R46, -RZ, R46.H0_H0 ;  /* 0x2000002eff2e8230 */ /* 0x000fe20000004100 */
[----:B-1----:R-:W-:Y:S01]  /*3250*/  @!P0 IMAD.MOV.U32 R33, RZ, RZ, R17 ;  /* 0x000000ffff218224 */ /* 0x002fe200078e0011 */
[----:B------:R-:W-:Y:S04]  /*3260*/  @!P0 MOV R29, R16 ;  /* 0x00000010001d8202 */ /* 0x000fe80000000f00 */
[----:B------:R-:W-:Y:S02]  /*3270*/  @!P0 HADD2.F32 R41, -RZ, R33.H1_H1 ;  /* 0x30000021ff298230 */ /* 0x000fe40000004100 */
[--C-:B------:R-:W-:Y:S02]  /*3280*/  @!P0 HADD2.F32 R39, -RZ, R29.reuse.H1_H1 ;  /* 0x3000001dff278230 */ /* 0x100fe40000004100 */
[----:B------:R-:W-:Y:S01]  /*3290*/  @!P0 HADD2.F32 R29, -RZ, R29.H0_H0 ;  /* 0x2000001dff1d8230 */ /* 0x000fe20000004100 */
[----:B------:R-:W-:Y:S02]  /*32a0*/  @!P0 FMUL.FTZ R62, R41, R34 ;  /* 0x00000022293e8220 */ /* 0x000fe40000410000 */
[-C--:B------:R-:W-:Y:S02]  /*32b0*/  @!P0 FMUL.FTZ R69, R39, R38.reuse ;  /* 0x0000002627458220 */ /* 0x080fe40000410000 */
[C---:B------:R-:W-:Y:S02]  /*32c0*/  @!P0 FMUL.FTZ R2, R29.reuse, R38 ;  /* 0x000000261d028220 */ /* 0x040fe40000410000 */
[-C--:B------:R-:W-:Y:S01]  /*32d0*/  @!P0 FFMA.FTZ R69, R29, R40.reuse, -R69 ;  /* 0x000000281d458223 */ /* 0x080fe20000010845 */
[----:B------:R-:W-:Y:S01]  /*32e0*/  @!P0 HADD2.F32 R29, -RZ, R33.H0_H0 ;  /* 0x20000021ff1d8230 */ /* 0x000fe20000004100 */
[----:B------:R-:W-:Y:S01]  /*32f0*/  @!P0 FFMA.FTZ R2, R39, R40, R2 ;  /* 0x0000002827028223 */ /* 0x000fe20000010002 */
[----:B------:R-:W-:Y:S01]  /*3300*/  @!P0 MOV R33, R18 ;  /* 0x0000001200218202 */ /* 0x000fe20000000f00 */
[----:B------:R-:W-:Y:S02]  /*3310*/  @!P0 HADD2.F32 R40, -RZ, R63.H0_H0 ;  /* 0x2000003fff288230 */ /* 0x000fe40000004100 */
[C---:B------:R-:W-:Y:S01]  /*3320*/  @!P0 FMUL.FTZ R3, R29.reuse, R34 ;  /* 0x000000221d038220 */ /* 0x040fe20000410000 */
[----:B------:R-:W-:Y:S01]  /*3330*/  @!P0 F2FP.PACK_AB R69, R2, R69 ;  /* 0x000000450245823e */ /* 0x000fe200000000ff */
[-C--:B------:R-:W-:Y:S01]  /*3340*/  @!P0 FFMA.FTZ R62, R29, R42.reuse, -R62 ;  /* 0x0000002a1d3e8223 */ /* 0x080fe2000001083e */
[----:B------:R-:W-:Y:S01]  /*3350*/  @!P0 MOV R29, R19 ;  /* 0x00000013001d8202 */ /* 0x000fe20000000f00 */
[----:B------:R-:W-:Y:S01]  /*3360*/  @!P0 FFMA.FTZ R3, R41, R42, R3 ;  /* 0x0000002a29038223 */ /* 0x000fe20000010003 */
[--C-:B------:R-:W-:Y:S01]  /*3370*/  @!P0 HADD2.F32 R39, -RZ, R33.reuse.H1_H1 ;  /* 0x30000021ff278230 */ /* 0x100fe20000004100 */
[----:B------:R-:W-:Y:S01]  /*3380*/  @!P0 IMAD.MOV.U32 R16, RZ, RZ, R69 ;  /* 0x000000ffff108224 */ /* 0x000fe200078e0045 */
[----:B------:R-:W-:Y:S02]  /*3390*/  @!P0 HADD2.F32 R33, -RZ, R33.H0_H0 ;  /* 0x20000021ff218230 */ /* 0x000fe40000004100 */
[----:B------:R-:W-:Y:S01]  /*33a0*/  @!P0 HADD2.F32 R34, -RZ, R35.H0_H0 ;  /* 0x20000023ff228230 */ /* 0x000fe20000004100 */
[----:B------:R-:W-:Y:S01]  /*33b0*/  @!P0 F2FP.PACK_AB R62, R3, R62 ;  /* 0x0000003e033e823e */ /* 0x000fe200000000ff */
[--C-:B------:R-:W-:Y:S02]  /*33c0*/  @!P0 HADD2.F32 R44, -RZ, R29.reuse.H1_H1 ;  /* 0x3000001dff2c8230 */ /* 0x100fe40000004100 */
[----:B------:R-:W-:Y:S01]  /*33d0*/  @!P0 HADD2.F32 R29, -RZ, R29.H0_H0 ;  /* 0x2000001dff1d8230 */ /* 0x000fe20000004100 */
[----:B------:R-:W-:Y:S01]  /*33e0*/  @!P0 FMUL.FTZ R4, R33, R34 ;  /* 0x0000002221048220 */ /* 0x000fe20000410000 */
[----:B------:R-:W-:Y:S01]  /*33f0*/  @!P0 MOV R17, R62 ;  /* 0x0000003e00118202 */ /* 0x000fe20000000f00 */
[----:B------:R-:W-:Y:S02]  /*3400*/  @!P0 FMUL.FTZ R71, R39, R34 ;  /* 0x0000002227478220 */ /* 0x000fe40000410000 */
[CC--:B------:R-:W-:Y:S02]  /*3410*/  @!P0 FMUL.FTZ R68, R44.reuse, R32.reuse ;  /* 0x000000202c448220 */ /* 0x0c0fe40000410000 */
[----:B------:R-:W-:Y:S02]  /*3420*/  @!P0 FMUL.FTZ R5, R29, R32 ;  /* 0x000000201d058220 */ /* 0x000fe40000410000 */
[-C--:B------:R-:W-:Y:S02]  /*3430*/  @!P0 FFMA.FTZ R4, R39, R40.reuse, R4 ;  /* 0x0000002827048223 */ /* 0x080fe40000010004 */
[----:B------:R-:W-:Y:S02]  /*3440*/  @!P0 FFMA.FTZ R71, R33, R40, -R71 ;  /* 0x0000002821478223 */ /* 0x000fe40000010847 */
[-C--:B------:R-:W-:Y:S02]  /*3450*/  @!P0 FFMA.FTZ R68, R29, R46.reuse, -R68 ;  /* 0x0000002e1d448223 */ /* 0x080fe40000010844 */
[----:B------:R-:W-:Y:S01]  /*3460*/  @!P0 FFMA.FTZ R5, R44, R46, R5 ;  /* 0x0000002e2c058223 */ /* 0x000fe20000010005 */
[----:B------:R-:W-:Y:S04]  /*3470*/  @!P0 F2FP.PACK_AB R71, R4, R71 ;  /* 0x000000470447823e */ /* 0x000fe800000000ff */
[----:B------:R-:W-:Y:S02]  /*3480*/  @!P0 F2FP.PACK_AB R68, R5, R68 ;  /* 0x000000440544823e */ /* 0x000fe400000000ff */
[----:B------:R-:W-:Y:S02]  /*3490*/  @!P0 MOV R18, R71 ;  /* 0x0000004700128202 */ /* 0x000fe40000000f00 */
[----:B------:R-:W-:Y:S05]  /*34a0*/  @!P0 MOV R19, R68 ;  /* 0x0000004400138202 */ /* 0x000fea0000000f00 */
[----:B------:R1:W-:Y:S02]  /*34b0*/  STG.E.128 [R66.64], R16 ;  /* 0x0000001042007986 */ /* 0x0003e4000c101d08 */
.L_x_1381:
[----:B------:R-:W-:Y:S05]  /*34c0*/  BSYNC B0 ;  /* 0x0000000000007941 */ /* 0x000fea0003800000 */
.L_x_1380:
[----:B------:R-:W-:Y:S01]  /*34d0*/  ISETP.GE.AND P0, PT, R13, c[0x0][0x1d4], PT ;  /* 0x000075000d007a0c */ /* 0x000fe20003f06270 */
[----:B------:R-:W-:-:S12]  /*34e0*/  BSSY B0, `(.L_x_1382) ;  /* 0x0000035000007945 */ /* 0x000fd80003800000 */
[----:B------:R-:W-:-:S05]  /*34f0*/  @P0 BRA `(.L_x_1383) ;  /* 0x0000033000000947 */ /* 0x000fca0003800000 */
[----:B------:R-:W-:Y:S01]  /*3500*/  ISETP.GE.AND P0, PT, R138, c[0x0][0x27c], PT ;  /* 0x00009f008a007a0c */ /* 0x000fe20003f06270 */
[----:B-1----:R-:W1:-:S12]  /*3510*/  LDS.128 R16, [R129+0xc000] ;  /* 0x00c0000081107984 */ /* 0x002e580000000c00 */
[----:B------:R-:W-:Y:S01]  /*3520*/  @!P0 HADD2.F32 R35, -RZ, R28.H1_H1 ;  /* 0x3000001cff238230 */ /* 0x000fe20000004100 */
[----:B------:R-:W-:Y:S01]  /*3530*/  @!P0 SHF.R.U64 R29, R36, 0x10, R37 ;  /* 0x00000010241d8819 */ /* 0x000fe20000001225 */
[----:B------:R-:W-:Y:S01]  /*3540*/  @!P0 HADD2.F32 R39, -RZ, R59.H1_H1 ;  /* 0x3000003bff278230 */ /* 0x000fe20000004100 */
[----:B------:R-:W-:Y:S02]  /*3550*/  @!P0 SHF.R.U64 R41, R60, 0x10, R61 ;  /* 0x000000103c298819 */ /* 0x000fe4000000123d */
[----:B------:R-:W-:Y:S01]  /*3560*/  @!P0 SHF.R.U32.HI R32, RZ, 0x10, R37 ;  /* 0x00000010ff208819 */ /* 0x000fe20000011625 */
[----:B------:R-:W-:Y:S01]  /*3570*/  @!P0 HADD2.F32 R29, -RZ, R29.H0_H0 ;  /* 0x2000001dff1d8230 */ /* 0x000fe20000004100 */
[----:B------:R-:W-:Y:S01]  /*3580*/  @!P0 SHF.R.U32.HI R44, RZ, 0x10, R61 ;  /* 0x00000010ff2c8819 */ /* 0x000fe2000001163d */
[----:B------:R-:W-:Y:S04]  /*3590*/  @!P0 HADD2.F32 R41, -RZ, R41.H0_H0 ;  /* 0x20000029ff298230 */ /* 0x000fe80000004100 */
[----:B------:R-:W-:Y:S01]  /*35a0*/  @!P0 HADD2.F32 R44, -RZ, R44.H0_H0 ;  /* 0x2000002cff2c8230 */ /* 0x000fe20000004100 */
[----:B-1----:R-:W-:Y:S02]  /*35b0*/  @!P0 MOV R33, R16 ;  /* 0x0000001000218202 */ /* 0x002fe40000000f00 */
[----:B------:R-:W-:Y:S03]  /*35c0*/  @!P0 MOV R34, R17 ;  /* 0x0000001100228202 */ /* 0x000fe60000000f00 */
[--C-:B------:R-:W-:Y:S02]  /*35d0*/  @!P0 HADD2.F32 R38, -RZ, R33.reuse.H1_H1 ;  /* 0x30000021ff268230 */ /* 0x100fe40000004100 */
[----:B------:R-:W-:Y:S01]  /*35e0*/  @!P0 HADD2.F32 R36, -RZ, R33.H0_H0 ;  /* 0x20000021ff248230 */ /* 0x000fe20000004100 */
[----:B------:R-:W-:Y:S01]  /*35f0*/  @!P0 MOV R33, R18 ;  /* 0x0000001200218202 */ /* 0x000fe20000000f00 */
[--C-:B------:R-:W-:Y:S01]  /*3600*/  @!P0 HADD2.F32 R40, -RZ, R34.reuse.H1_H1 ;  /* 0x30000022ff288230 */ /* 0x100fe20000004100 */
[-C--:B------:R-:W-:Y:S01]  /*3610*/  @!P0 FMUL.FTZ R63, R38, R35.reuse ;  /* 0x00000023263f8220 */ /* 0x080fe20000410000 */
[----:B------:R-:W-:Y:S01]  /*3620*/  @!P0 HADD2.F32 R34, -RZ, R34.H0_H0 ;  /* 0x20000022ff228230 */ /* 0x000fe20000004100 */
[----:B------:R-:W-:Y:S02]  /*3630*/  @!P0 FMUL.FTZ R2, R36, R35 ;  /* 0x0000002324028220 */ /* 0x000fe40000410000 */
[-C--:B------:R-:W-:Y:S02]  /*3640*/  @!P0 FMUL.FTZ R46, R40, R29.reuse ;  /* 0x0000001d282e8220 */ /* 0x080fe40000410000 */
[----:B------:R-:W-:Y:S01]  /*3650*/  @!P0 FMUL.FTZ R3, R34, R29 ;  /* 0x0000001d22038220 */ /* 0x000fe20000410000 */
[----:B------:R-:W-:Y:S01]  /*3660*/  @!P0 MOV R29, R19 ;  /* 0x00000013001d8202 */ /* 0x000fe20000000f00 */
[-C--:B------:R-:W-:Y:S02]  /*3670*/  @!P0 FFMA.FTZ R63, R36, R39.reuse, -R63 ;  /* 0x00000027243f8223 */ /* 0x080fe4000001083f */
[----:B------:R-:W-:Y:S01]  /*3680*/  @!P0 FFMA.FTZ R2, R38, R39, R2 ;  /* 0x0000002726028223 */ /* 0x000fe20000010002 */
[--C-:B------:R-:W-:Y:S01]  /*3690*/  @!P0 HADD2.F32 R39, -RZ, R33.reuse.H1_H1 ;  /* 0x30000021ff278230 */ /* 0x100fe20000004100 */
[-C--:B------:R-:W-:Y:S01]  /*36a0*/  @!P0 FFMA.FTZ R46, R34, R41.reuse, -R46 ;  /* 0x00000029222e8223 */ /* 0x080fe2000001082e */
[----:B------:R-:W-:Y:S01]  /*36b0*/  @!P0 HADD2.F32 R33, -RZ, R33.H0_H0 ;  /* 0x20000021ff218230 */ /* 0x000fe20000004100 */
[----:B------:R-:W-:Y:S01]  /*36c0*/  @!P0 FFMA.FTZ R3, R40, R41, R3 ;  /* 0x0000002928038223 */ /* 0x000fe20000010003 */
[----:B------:R-:W-:Y:S01]  /*36d0*/  @!P0 F2FP.PACK_AB R63, R2, R63 ;  /* 0x0000003f023f823e */ /* 0x000fe200000000ff */
[----:B------:R-:W-:Y:S02]  /*36e0*/  @!P0 HADD2.F32 R34, -RZ, R28.H0_H0 ;  /* 0x2000001cff228230 */ /* 0x000fe40000004100 */
[--C-:B------:R-:W-:Y:S01]  /*36f0*/  @!P0 HADD2.F32 R42, -RZ, R29.reuse.H1_H1 ;  /* 0x3000001dff2a8230 */ /* 0x100fe20000004100 */
[----:B------:R-:W-:Y:S01]  /*3700*/  @!P0 MOV R16, R63 ;  /* 0x0000003f00108202 */ /* 0x000fe20000000f00 */
[----:B------:R-:W-:Y:S01]  /*3710*/  @!P0 HADD2.F32 R29, -RZ, R29.H0_H0 ;  /* 0x2000001dff1d8230 */ /* 0x000fe20000004100 */
[-C--:B------:R-:W-:Y:S01]  /*3720*/  @!P0 FMUL.FTZ R4, R33, R34.reuse ;  /* 0x0000002221048220 */ /* 0x080fe20000410000 */
[----:B------:R-:W-:Y:S01]  /*3730*/  @!P0 HADD2.F32 R28, -RZ, R32.H0_H0 ;  /* 0x20000020ff1c8230 */ /* 0x000fe20000004100 */
[----:B------:R-:W-:Y:S01]  /*3740*/  @!P0 FMUL.FTZ R65, R39, R34 ;  /* 0x0000002227418220 */ /* 0x000fe20000410000 */
[----:B------:R-:W-:Y:S01]  /*3750*/  @!P0 F2FP.PACK_AB R46, R3, R46 ;  /* 0x0000002e032e823e */ /* 0x000fe200000000ff */
[----:B------:R-:W-:Y:S02]  /*3760*/  @!P0 HADD2.F32 R38, -RZ, R59.H0_H0 ;  /* 0x2000003bff268230 */ /* 0x000fe40000004100 */
[C---:B------:R-:W-:Y:S01]  /*3770*/  @!P0 FMUL.FTZ R62, R42.reuse, R28 ;  /* 0x0000001c2a3e8220 */ /* 0x040fe20000410000 */
[----:B------:R-:W-:Y:S01]  /*3780*/  @!P0 MOV R17, R46 ;  /* 0x0000002e00118202 */ /* 0x000fe20000000f00 */
        /* <DEDUP_REMOVED lines=9> */
[----:B------:R1:W-:Y:S02]  /*3820*/  STG.E.128 [R66.64+0x40], R16 ;  /* 0x0000401042007986 */ /* 0x0003e4000c101d08 */
.L_x_1383:
[----:B------:R-:W-:Y:S05]  /*3830*/  BSYNC B0 ;  /* 0x0000000000007941 */ /* 0x000fea0003800000 */
.L_x_1382:
[----:B------:R-:W-:Y:S01]  /*3840*/  ISETP.GE.AND P0, PT, R14, c[0x0][0x1d4], PT ;  /* 0x000075000e007a0c */ /* 0x000fe20003f06270 */
[----:B------:R-:W-:-:S12]  /*3850*/  BSSY B0, `(.L_x_1384) ;  /* 0x0000035000007945 */ /* 0x000fd80003800000 */
[----:B------:R-:W-:-:S05]  /*3860*/  @P0 BRA `(.L_x_1385) ;  /* 0x0000033000000947 */ /* 0x000fca0003800000 */
[----:B------:R-:W-:Y:S01]  /*3870*/  ISETP.GE.AND P0, PT, R23, c[0x0][0x27c], PT ;  /* 0x00009f0017007a0c */ /* 0x000fe20003f06270 */
[----:B-1----:R-:W1:-:S12]  /*3880*/  LDS.128 R16, [R131+0xe000] ;  /* 0x00e0000083107984 */ /* 0x002e580000000c00 */
[----:B------:R-:W-:Y:S01]  /*3890*/  @!P0 HADD2.F32 R35, -RZ, R53.H1_H1 ;  /* 0x30000035ff238230 */ /* 0x000fe20000004100 */
[--C-:B------:R-:W-:Y:S02]  /*38a0*/  @!P0 SHF.R.U64 R23, R30, 0x10, R31.reuse ;  /* 0x000000101e178819 */ /* 0x100fe4000000121f */
[----:B------:R-:W-:Y:S01]  /*38b0*/  @!P0 SHF.R.U32.HI R30, RZ, 0x10, R31 ;  /* 0x00000010ff1e8819 */ /* 0x000fe2000001161f */
[----:B------:R-:W-:Y:S01]  /*38c0*/  @!P0 HADD2.F32 R31, -RZ, R22.H1_H1 ;  /* 0x30000016ff1f8230 */ /* 0x000fe20000004100 */
[--C-:B------:R-:W-:Y:S01]  /*38d0*/  @!P0 SHF.R.U64 R37, R56, 0x10, R57.reuse ;  /* 0x0000001038258819 */ /* 0x100fe20000001239 */
[----:B------:R-:W-:Y:S01]  /*38e0*/  @!P0 HADD2.F32 R23, -RZ, R23.H0_H0 ;  /* 0x20000017ff178230 */ /* 0x000fe20000004100 */
[----:B------:R-:W-:Y:S03]  /*38f0*/  @!P0 SHF.R.U32.HI R38, RZ, 0x10, R57 ;  /* 0x00000010ff268819 */ /* 0x000fe60000011639 */
        /* <DEDUP_REMOVED lines=9> */
[C---:B------:R-:W-:Y:S01]  /*3990*/  @!P0 FMUL.FTZ R2, R28.reuse, R31 ;  /* 0x0000001f1c028220 */ /* 0x040fe20000410000 */
[----:B------:R-:W-:Y:S01]  /*39a0*/  @!P0 HADD2.F32 R29, -RZ, R22.H0_H0 ;  /* 0x20000016ff1d8230 */ /* 0x000fe20000004100 */
[----:B------:R-:W-:Y:S01]  /*39b0*/  @!P0 FFMA.FTZ R39, R28, R35, -R39 ;  /* 0x000000231c278223 */ /* 0x000fe20000010827 */
[----:B------:R-:W-:Y:S01]  /*39c0*/  @!P0 MOV R28, R18 ;  /* 0x00000012001c8202 */ /* 0x000fe20000000f00 */
[-C--:B------:R-:W-:Y:S01]  /*39d0*/  @!P0 FMUL.FTZ R40, R34, R23.reuse ;  /* 0x0000001722288220 */ /* 0x080fe20000410000 */
[----:B------:R-:W-:Y:S01]  /*39e0*/  @!P0 HADD2.F32 R22, -RZ, R30.H0_H0 ;  /* 0x2000001eff168230 */ /* 0x000fe20000004100 */
[----:B------:R-:W-:Y:S01]  /*39f0*/  @!P0 FMUL.FTZ R3, R32, R23 ;  /* 0x0000001720038220 */ /* 0x000fe20000410000 */
[----:B------:R-:W-:Y:S01]  /*3a00*/  @!P0 MOV R23, R19 ;  /* 0x0000001300178202 */ /* 0x000fe20000000f00 */
[----:B------:R-:W-:Y:S01]  /*3a10*/  @!P0 FFMA.FTZ R2, R33, R35, R2 ;  /* 0x0000002321028223 */ /* 0x000fe20000010002 */
[--C-:B------:R-:W-:Y:S01]  /*3a20*/  @!P0 HADD2.F32 R33, -RZ, R28.reuse.H1_H1 ;  /* 0x3000001cff218230 */ /* 0x100fe20000004100 */
[-C--:B------:R-:W-:Y:S01]  /*3a30*/  @!P0 FFMA.FTZ R3, R34, R37.reuse, R3 ;  /* 0x0000002522038223 */ /* 0x080fe20000010003 */
[----:B------:R-:W-:Y:S01]  /*3a40*/  @!P0 HADD2.F32 R28, -RZ, R28.H0_H0 ;  /* 0x2000001cff1c8230 */ /* 0x000fe20000004100 */
[----:B------:R-:W-:Y:S01]  /*3a50*/  @!P0 FFMA.FTZ R40, R32, R37, -R40 ;  /* 0x0000002520288223 */ /* 0x000fe20000010828 */
[----:B------:R-:W-:Y:S01]  /*3a60*/  @!P0 F2FP.PACK_AB R39, R2, R39 ;  /* 0x000000270227823e */ /* 0x000fe200000000ff */
[-C--:B------:R-:W-:Y:S01]  /*3a70*/  @!P0 FMUL.FTZ R41, R33, R29.reuse ;  /* 0x0000001d21298220 */ /* 0x080fe20000410000 */
[--C-:B------:R-:W-:Y:S01]  /*3a80*/  @!P0 HADD2.F32 R36, -RZ, R23.reuse.H1_H1 ;  /* 0x30000017ff248230 */ /* 0x100fe20000004100 */
[----:B------:R-:W-:Y:S01]  /*3a90*/  @!P0 FMUL.FTZ R4, R28, R29 ;  /* 0x0000001d1c048220 */ /* 0x000fe20000410000 */
[----:B------:R-:W-:Y:S01]  /*3aa0*/  @!P0 F2FP.PACK_AB R40, R3, R40 ;  /* 0x000000280328823e */ /* 0x000fe200000000ff */
[----:B------:R-:W-:Y:S01]  /*3ab0*/  @!P0 HADD2.F32 R23, -RZ, R23.H0_H0 ;  /* 0x20000017ff178230 */ /* 0x000fe20000004100 */
[----:B------:R-:W-:Y:S01]  /*3ac0*/  @!P0 MOV R16, R39 ;  /* 0x0000002700108202 */ /* 0x000fe20000000f00 */
[----:B------:R-:W-:Y:S01]  /*3ad0*/  @!P0 FMUL.FTZ R42, R36, R22 ;  /* 0x00000016242a8220 */ /* 0x000fe20000410000 */
[----:B------:R-:W-:Y:S01]  /*3ae0*/  @!P0 MOV R17, R40 ;  /* 0x0000002800118202 */ /* 0x000fe20000000f00 */
[----:B------:R-:W-:Y:S01]  /*3af0*/  @!P0 HADD2.F32 R35, -RZ, R53.H0_H0 ;  /* 0x20000035ff238230 */ /* 0x000fe20000004100 */
[C---:B------:R-:W-:Y:S02]  /*3b00*/  @!P0 FMUL.FTZ R5, R23.reuse, R22 ;  /* 0x0000001617058220 */ /* 0x040fe40000410000 */
[-C--:B------:R-:W-:Y:S02]  /*3b10*/  @!P0 FFMA.FTZ R42, R23, R38.reuse, -R42 ;  /* 0x00000026172a8223 */ /* 0x080fe4000001082a */
[-C--:B------:R-:W-:Y:S02]  /*3b20*/  @!P0 FFMA.FTZ R4, R33, R35.reuse, R4 ;  /* 0x0000002321048223 */ /* 0x080fe40000010004 */
[----:B------:R-:W-:Y:S02]  /*3b30*/  @!P0 FFMA.FTZ R41, R28, R35, -R41 ;  /* 0x000000231c298223 */ /* 0x000fe40000010829 */
[----:B------:R-:W-:Y:S03]  /*3b40*/  @!P0 FFMA.FTZ R5, R36, R38, R5 ;  /* 0x0000002624058223 */ /* 0x000fe60000010005 */
[----:B------:R-:W-:Y:S02]  /*3b50*/  @!P0 F2FP.PACK_AB R41, R4, R41 ;  /* 0x000000290429823e */ /* 0x000fe400000000ff */
[----:B------:R-:W-:Y:S02]  /*3b60*/  @!P0 F2FP.PACK_AB R42, R5, R42 ;  /* 0x0000002a052a823e */ /* 0x000fe400000000ff */
[----:B------:R-:W-:Y:S02]  /*3b70*/  @!P0 MOV R18, R41 ;  /* 0x0000002900128202 */ /* 0x000fe40000000f00 */
[----:B------:R-:W-:Y:S05]  /*3b80*/  @!P0 MOV R19, R42 ;  /* 0x0000002a00138202 */ /* 0x000fea0000000f00 */
[----:B------:R1:W-:Y:S02]  /*3b90*/  STG.E.128 [R66.64+0x80], R16 ;  /* 0x0000801042007986 */ /* 0x0003e4000c101d08 */
.L_x_1385:
[----:B------:R-:W-:Y:S05]  /*3ba0*/  BSYNC B0 ;  /* 0x0000000000007941 */ /* 0x000fea0003800000 */
.L_x_1384:
[----:B------:R-:W-:Y:S01]  /*3bb0*/  IADD3 R2, R144, 0x60, RZ ;  /* 0x0000006090027810 */ /* 0x000fe20007ffe0ff */
[----:B------:R-:W-:Y:S03]  /*3bc0*/  BSSY B0, `(.L_x_1386) ;  /* 0x0000036000007945 */ /* 0x000fe60003800000 */
[----:B------:R-:W-:-:S13]  /*3bd0*/  ISETP.GE.AND P0, PT, R2, c[0x0][0x1d4], PT ;  /* 0x0000750002007a0c */ /* 0x000fda0003f06270 */
        /* <DEDUP_REMOVED lines=17> */
[CC--:B------:R-:W-:Y:S02]  /*3cf0*/  @!P0 FMUL.FTZ R35, R29.reuse, R27.reuse ;  /* 0x0000001b1d238220 */ /* 0x0c0fe40000410000 */
[----:B------:R-:W-:Y:S01]  /*3d00*/  @!P0 FMUL.FTZ R2, R28, R27 ;  /* 0x0000001b1c028220 */ /* 0x000fe20000410000 */
[----:B------:R-:W-:Y:S01]  /*3d10*/  @!P0 HADD2.F32 R27, -RZ, R26.H0_H0 ;  /* 0x2000001aff1b8230 */ /* 0x000fe20000004100 */
[----:B------:R-:W-:Y:S01]  /*3d20*/  @!P0 FMUL.FTZ R36, R30, R22 ;  /* 0x000000161e248220 */ /* 0x000fe20000410000 */
[----:B------:R-:W-:Y:S01]  /*3d30*/  @!P0 MOV R26, R18 ;  /* 0x00000012001a8202 */ /* 0x000fe20000000f00 */
[----:B------:R-:W-:Y:S02]  /*3d40*/  @!P0 FFMA.FTZ R2, R29, R31, R2 ;  /* 0x0000001f1d028223 */ /* 0x000fe40000010002 */
[C---:B------:R-:W-:Y:S01]  /*3d50*/  @!P0 FMUL.FTZ R3, R27.reuse, R22 ;  /* 0x000000161b038220 */ /* 0x040fe20000410000 */
[----:B------:R-:W-:Y:S01]  /*3d60*/  @!P0 MOV R22, R19 ;  /* 0x0000001300168202 */ /* 0x000fe20000000f00 */
[-C--:B------:R-:W-:Y:S01]  /*3d70*/  @!P0 FFMA.FTZ R36, R27, R32.reuse, -R36 ;  /* 0x000000201b248223 */ /* 0x080fe20000010824 */
[--C-:B------:R-:W-:Y:S01]  /*3d80*/  @!P0 HADD2.F32 R29, -RZ, R26.reuse.H1_H1 ;  /* 0x3000001aff1d8230 */ /* 0x100fe20000004100 */
[----:B------:R-:W-:Y:S01]  /*3d90*/  @!P0 FFMA.FTZ R35, R28, R31, -R35 ;  /* 0x0000001f1c238223 */ /* 0x000fe20000010823 */
[----:B------:R-:W-:Y:S01]  /*3da0*/  @!P0 HADD2.F32 R26, -RZ, R26.H0_H0 ;  /* 0x2000001aff1a8230 */ /* 0x000fe20000004100 */
[----:B------:R-:W-:Y:S01]  /*3db0*/  @!P0 FFMA.FTZ R3, R30, R32, R3 ;  /* 0x000000201e038223 */ /* 0x000fe20000010003 */
[----:B------:R-:W-:Y:S02]  /*3dc0*/  @!P0 HADD2.F32 R27, -RZ, R9.H0_H0 ;  /* 0x20000009ff1b8230 */ /* 0x000fe40000004100 */
[----:B------:R-:W-:Y:S01]  /*3dd0*/  @!P0 F2FP.PACK_AB R35, R2, R35 ;  /* 0x000000230223823e */ /* 0x000fe200000000ff */
[--C-:B------:R-:W-:Y:S01]  /*3de0*/  @!P0 HADD2.F32 R34, -RZ, R22.reuse.H1_H1 ;  /* 0x30000016ff228230 */ /* 0x100fe20000004100 */
[----:B------:R-:W-:Y:S01]  /*3df0*/  @!P0 F2FP.PACK_AB R36, R3, R36 ;  /* 0x000000240324823e */ /* 0x000fe200000000ff */
[-C--:B------:R-:W-:Y:S01]  /*3e00*/  @!P0 FMUL.FTZ R4, R26, R27.reuse ;  /* 0x0000001b1a048220 */ /* 0x080fe20000410000 */
[----:B------:R-:W-:Y:S01]  /*3e10*/  @!P0 HADD2.F32 R22, -RZ, R22.H0_H0 ;  /* 0x20000016ff168230 */ /* 0x000fe20000004100 */
[C---:B------:R-:W-:Y:S01]  /*3e20*/  @!P0 FMUL.FTZ R37, R29.reuse, R27 ;  /* 0x0000001b1d258220 */ /* 0x040fe20000410000 */
[----:B------:R-:W-:Y:S01]  /*3e30*/  @!P0 MOV R16, R35 ;  /* 0x0000002300108202 */ /* 0x000fe20000000f00 */
[----:B------:R-:W-:Y:S01]  /*3e40*/  @!P0 HADD2.F32 R9, -RZ, R23.H0_H0 ;  /* 0x20000017ff098230 */ /* 0x000fe20000004100 */
[----:B------:R-:W-:Y:S01]  /*3e50*/  @!P0 MOV R17, R36 ;  /* 0x0000002400118202 */ /* 0x000fe20000000f00 */
[----:B------:R-:W-:Y:S03]  /*3e60*/  @!P0 HADD2.F32 R31, -RZ, R52.H0_H0 ;  /* 0x20000034ff1f8230 */ /* 0x000fe60000004100 */
[-C--:B------:R-:W-:Y:S02]  /*3e70*/  @!P0 FMUL.FTZ R38, R34, R9.reuse ;  /* 0x0000000922268220 */ /* 0x080fe40000410000 */
        /* <DEDUP_REMOVED lines=10> */
.L_x_1387:
[----:B------:R-:W-:Y:S05]  /*3f20*/  BSYNC B0 ;  /* 0x0000000000007941 */ /* 0x000fea0003800000 */
.L_x_1386:
[----:B------:R-:W-:Y:S01]  /*3f30*/  IADD3 R2, R144, 0x80, RZ ;  /* 0x0000008090027810 */ /* 0x000fe20007ffe0ff */
[----:B------:R-:W-:Y:S03]  /*3f40*/  BSSY B0, `(.L_x_1388) ;  /* 0x0000036000007945 */ /* 0x000fe60003800000 */
[----:B------:R-:W-:-:S13]  /*3f50*/  ISETP.GE.AND P0, PT, R2, c[0x0][0x1d4], PT ;  /* 0x0000750002007a0c */ /* 0x000fda0003f06270 */
        /* <DEDUP_REMOVED lines=21> */
[CC--:B------:R-:W-:Y:S02]  /*40b0*/  @!P0 FMUL.FTZ R34, R28.reuse, R8.reuse ;  /* 0x000000081c228220 */ /* 0x0c0fe40000410000 */
        /* <DEDUP_REMOVED lines=18> */
[-C--:B------:R-:W-:Y:S01]  /*41e0*/  @!P0 FMUL.FTZ R35, R32, R7.reuse ;  /* 0x0000000720238220 */ /* 0x080fe20000410000 */
        /* <DEDUP_REMOVED lines=11> */
.L_x_1389:
[----:B------:R-:W-:Y:S05]  /*42a0*/  BSYNC B0 ;  /* 0x0000000000007941 */ /* 0x000fea0003800000 */
.L_x_1388:
[----:B------:R-:W-:Y:S04]  /*42b0*/  IADD3 R2, R144, 0xa0, RZ ;  /* 0x000000a090027810 */ /* 0x000fe80007ffe0ff */
[----:B------:R-:W-:-:S13]  /*42c0*/  ISETP.GE.AND P0, PT, R2, c[0x0][0x1d4], PT ;  /* 0x0000750002007a0c */ /* 0x000fda0003f06270 */
[----:B------:R-:W-:-:S05]  /*42d0*/  @P0 BRA `(.L_x_1379) ;  /* 0x0000200000000947 */ /* 0x000fca0003800000 */
[----:B------:R-:W-:Y:S01]  /*42e0*/  ISETP.GE.AND P0, PT, R136, c[0x0][0x27c], PT ;  /* 0x00009f0088007a0c */ /* 0x000fe20003f06270 */
[----:B-1----:R-:W1:-:S12]  /*42f0*/  LDS.128 R16, [R129+0x10000] ;  /* 0x0100000081107984 */ /* 0x002e580000000c00 */
[--C-:B------:R-:W-:Y:S01]  /*4300*/  @!P0 HADD2.F32 R25, -RZ, R45.reuse.H1_H1 ;  /* 0x3000002dff198230 */ /* 0x100fe20000004100 */
[----:B------:R-:W-:Y:S01]  /*4310*/  @!P0 SHF.R.U64 R7, R20, 0x10, R21 ;  /* 0x0000001014078819 */ /* 0x000fe20000001215 */
[----:B------:R-:W-:Y:S01]  /*4320*/  @!P0 HADD2.F32 R26, -RZ, R45.H0_H0 ;  /* 0x2000002dff1a8230 */ /* 0x000fe20000004100 */
[----:B------:R-:W-:Y:S02]  /*4330*/  @!P0 SHF.R.U64 R27, R48, 0x10, R49 ;  /* 0x00000010301b8819 */ /* 0x000fe40000001231 */
[----:B------:R-:W-:Y:S01]  /*4340*/  @!P0 SHF.R.U32.HI R8, RZ, 0x10, R21 ;  /* 0x00000010ff088819 */ /* 0x000fe20000011615 */
[----:B------:R-:W-:Y:S01]  /*4350*/  @!P0 HADD2.F32 R7, -RZ, R7.H0_H0 ;  /* 0x20000007ff078230 */ /* 0x000fe20000004100 */
[----:B------:R-:W-:Y:S01]  /*4360*/  @!P0 SHF.R.U32.HI R28, RZ, 0x10, R49 ;  /* 0x00000010ff1c8819 */ /* 0x000fe20000011631 */
[----:B------:R-:W-:Y:S02]  /*4370*/  @!P0 HADD2.F32 R21, -RZ, R6.H1_H1 ;  /* 0x30000006ff158230 */ /* 0x000fe40000004100 */
[----:B------:R-:W-:Y:S02]  /*4380*/  @!P0 HADD2.F32 R27, -RZ, R27.H0_H0 ;  /* 0x2000001bff1b8230 */ /* 0x000fe40000004100 */
[----:B------:R-:W-:Y:S01]  /*4390*/  @!P0 HADD2.F32 R28, -RZ, R28.H0_H0 ;  /* 0x2000001cff1c8230 */ /* 0x000fe20000004100 */
[----:B-1----:R-:W-:Y:S02]  /*43a0*/  @!P0 MOV R9, R16 ;  /* 0x0000001000098202 */ /* 0x002fe40000000f00 */
[----:B------:R-:W-:Y:S03]  /*43b0*/  @!P0 MOV R20, R17 ;  /* 0x0000001100148202 */ /* 0x000fe60000000f00 */
[--C-:B------:R-:W-:Y:S02]  /*43c0*/  @!P0 HADD2.F32 R22, -RZ, R9.reuse.H0_H0 ;  /* 0x20000009ff168230 */ /* 0x100fe40000004100 */
[--C-:B------:R-:W-:Y:S02]  /*43d0*/  @!P0 HADD2.F32 R24, -RZ, R20.reuse.H1_H1 ;  /* 0x30000014ff188230 */ /* 0x100fe40000004100 */
[----:B------:R-:W-:Y:S01]  /*43e0*/  @!P0 HADD2.F32 R20, -RZ, R20.H0_H0 ;  /* 0x20000014ff148230 */ /* 0x000fe20000004100 */
[----:B------:R-:W-:Y:S01]  /*43f0*/  @!P0 FMUL.FTZ R2, R22, R21 ;  /* 0x0000001516028220 */ /* 0x000fe20000410000 */
[----:B------:R-:W-:Y:S01]  /*4400*/  @!P0 HADD2.F32 R23, -RZ, R9.H1_H1 ;  /* 0x30000009ff178230 */ /* 0x000fe20000004100 */
[-C--:B------:R-:W-:Y:S01]  /*4410*/  @!P0 FMUL.FTZ R30, R24, R7.reuse ;  /* 0x00000007181e8220 */ /* 0x080fe20000410000 */
[----:B------:R-:W-:Y:S01]  /*4420*/  @!P0 MOV R9, R18 ;  /* 0x0000001200098202 */ /* 0x000fe20000000f00 */
[C---:B------:R-:W-:Y:S01]  /*4430*/  @!P0 FMUL.FTZ R3, R20.reuse, R7 ;  /* 0x0000000714038220 */ /* 0x040fe20000410000 */
[----:B------:R-:W-:Y:S01]  /*4440*/  @!P0 MOV R7, R19 ;  /* 0x0000001300078202 */ /* 0x000fe20000000f00 */
[C---:B------:R-:W-:Y:S02]  /*4450*/  @!P0 FMUL.FTZ R29, R23.reuse, R21 ;  /* 0x00000015171d8220 */ /* 0x040fe40000410000 */
[----:B------:R-:W-:Y:S01]  /*4460*/  @!P0 FFMA.FTZ R2, R23, R25, R2 ;  /* 0x0000001917028223 */ /* 0x000fe20000010002 */
[--C-:B------:R-:W-:Y:S01]  /*4470*/  @!P0 HADD2.F32 R23, -RZ, R9.reuse.H1_H1 ;  /* 0x30000009ff178230 */ /* 0x100fe20000004100 */
[----:B------:R-:W-:Y:S01]  /*4480*/  @!P0 FFMA.FTZ R30, R20, R27, -R30 ;  /* 0x0000001b141e8223 */ /* 0x000fe2000001081e */
[----:B------:R-:W-:Y:S01]  /*4490*/  @!P0 HADD2.F32 R9, -RZ, R9.H0_H0 ;  /* 0x20000009ff098230 */ /* 0x000fe20000004100 */
[----:B------:R-:W-:Y:S01]  /*44a0*/  @!P0 FFMA.FTZ R29, R22, R25, -R29 ;  /* 0x00000019161d8223 */ /* 0x000fe2000001081d */
[----:B------:R-:W-:Y:S01]  /*44b0*/  @!P0 HADD2.F32 R20, -RZ, R6.H0_H0 ;  /* 0x20000006ff148230 */ /* 0x000fe20000004100 */
[----:B------:R-:W-:Y:S01]  /*44c0*/  @!P0 FFMA.FTZ R3, R24, R27, R3 ;  /* 0x0000001b18038223 */ /* 0x000fe20000010003 */
[--C-:B------:R-:W-:Y:S02]  /*44d0*/  @!P0 HADD2.F32 R25, -RZ, R7.reuse.H1_H1 ;  /* 0x30000007ff198230 */ /* 0x100fe40000004100 */
[----:B------:R-:W-:Y:S01]  /*44e0*/  @!P0 F2FP.PACK_AB R29, R2, R29 ;  /* 0x0000001d021d823e */ /* 0x000fe200000000ff */
[----:B------:R-:W-:Y:S01]  /*44f0*/  @!P0 FMUL.FTZ R4, R9, R20 ;  /* 0x0000001409048220 */ /* 0x000fe20000410000 */
[----:B------:R-:W-:Y:S01]  /*4500*/  @!P0 F2FP.PACK_AB R30, R3, R30 ;  /* 0x0000001e031e823e */ /* 0x000fe200000000ff */
[C---:B------:R-:W-:Y:S01]  /*4510*/  @!P0 FMUL.FTZ R31, R23.reuse, R20 ;  /* 0x00000014171f8220 */ /* 0x040fe20000410000 */
[----:B------:R-:W-:Y:S01]  /*4520*/  @!P0 MOV R16, R29 ;  /* 0x0000001d00108202 */ /* 0x000fe20000000f00 */
[----:B------:R-:W-:Y:S01]  /*4530*/  @!P0 FFMA.FTZ R4, R23, R26, R4 ;  /* 0x0000001a17048223 */ /* 0x000fe20000010004 */
[----:B------:R-:W-:Y:S01]  /*4540*/  @!P0 MOV R17, R30 ;  /* 0x0000001e00118202 */ /* 0x000fe20000000f00 */
[----:B------:R-:W-:Y:S01]  /*4550*/  @!P0 FFMA.FTZ R31, R9, R26, -R31 ;  /* 0x0000001a091f8223 */ /* 0x000fe2000001081f */
[----:B------:R-:W-:Y:S02]  /*4560*/  @!P0 HADD2.F32 R7, -RZ, R7.H0_H0 ;  /* 0x20000007ff078230 */ /* 0x000fe40000004100 */
[----:B------:R-:W-:Y:S02]  /*4570*/  @!P0 HADD2.F32 R6, -RZ, R8.H0_H0 ;  /* 0x20000008ff068230 */ /* 0x000fe40000004100 */
[----:B------:R-:W-:Y:S03]  /*4580*/  @!P0 F2FP.PACK_AB R31, R4, R31 ;  /* 0x0000001f041f823e */ /* 0x000fe600000000ff */
[-C--:B------:R-:W-:Y:S01]  /*4590*/  @!P0 FMUL.FTZ R32, R25, R6.reuse ;  /* 0x0000000619208220 */ /* 0x080fe20000410000 */
[----:B------:R-:W-:Y:S01]  /*45a0*/  @!P0 MOV R18, R31 ;  /* 0x0000001f00128202 */ /* 0x000fe20000000f00 */
[C---:B------:R-:W-:Y:S02]  /*45b0*/  @!P0 FMUL.FTZ R5, R7.reuse, R6 ;  /* 0x0000000607058220 */ /* 0x040fe40000410000 */
[-C--:B------:R-:W-:Y:S02]  /*45c0*/  @!P0 FFMA.FTZ R32, R7, R28.reuse, -R32 ;  /* 0x0000001c07208223 */ /* 0x080fe40000010820 */
[----:B------:R-:W-:Y:S05]  /*45d0*/  @!P0 FFMA.FTZ R5, R25, R28, R5 ;  /* 0x0000001c19058223 */ /* 0x000fea0000010005 */
[----:B------:R-:W-:Y:S04]  /*45e0*/  @!P0 F2FP.PACK_AB R32, R5, R32 ;  /* 0x000000200520823e */ /* 0x000fe800000000ff */
[----:B------:R-:W-:Y:S05]  /*45f0*/  @!P0 MOV R19, R32 ;  /* 0x0000002000138202 */ /* 0x000fea0000000f00 */
[----:B------:R1:W-:Y:S01]  /*4600*/  STG.E.128 [R66.64+0x140], R16 ;  /* 0x0001401042007986 */ /* 0x0003e2000c101d08 */
[----:B------:R-:W-:-:S05]  /*4610*/  BRA `(.L_x_1379) ;  /* 0x00001cc000007947 */ /* 0x000fca0003800000 */
.L_x_1376:
        /* <DEDUP_REMOVED lines=36> */
[----:B------:R1:W5:Y:S04]  /*4860*/  @!P0 LDG.E.128 R48, [R2.64] ;  /* 0x0000000802308981 */ /* 0x000368000c1e1d00 */
[----:B------:R1:W5:Y:S01]  /*4870*/  @!P0 LDG.E.128 R32, [R6.64] ;  /* 0x0000000806208981 */ /* 0x000362000c1e1d00 */
[----:B------:R-:W-:-:S13]  /*4880*/  ISETP.GE.AND P0, PT, R13, c[0x0][0x27c], PT ;  /* 0x00009f000d007a0c */ /* 0x000fda0003f06270 */
[----:B------:R1:W5:Y:S04]  /*4890*/  @!P0 LDG.E.128 R64, [R2.64+0x40] ;  /* 0x0000400802408981 */ /* 0x000368000c1e1d00 */
[----:B------:R1:W5:Y:S01]  /*48a0*/  @!P0 LDG.E.128 R24, [R6.64+0x40] ;  /* 0x0000400806188981 */ /* 0x000362000c1e1d00 */
[----:B------:R-:W-:-:S13]  /*48b0*/  ISETP.GE.AND P0, PT, R14, c[0x0][0x27c], PT ;  /* 0x00009f000e007a0c */ /* 0x000fda0003f06270 */
[----:B------:R1:W5:Y:S04]  /*48c0*/  @!P0 LDG.E.128 R60, [R2.64+0x80] ;  /* 0x00008008023c8981 */ /* 0x000368000c1e1d00 */
[----:B------:R1:W5:Y:S02]  /*48d0*/  @!P0 LDG.E.128 R16, [R6.64+0x80] ;  /* 0x0000800806108981 */ /* 0x000364000c1e1d00 */
.L_x_1391:
[----:B------:R-:W-:Y:S05]  /*48e0*/  BSYNC B0 ;  /* 0x0000000000007941 */ /* 0x000fea0003800000 */
.L_x_1390:
[----:B------:R-:W-:Y:S04]  /*48f0*/  IADD3 R171, P0, R160, R20, RZ ;  /* 0x00000014a0ab7210 */ /* 0x000fe80007f1e0ff */
[----:B------:R-:W-:Y:S01]  /*4900*/  IADD3.X R133, R133, R95, RZ, P0, !PT ;  /* 0x0000005f85857210 */ /* 0x000fe200007fe4ff */
[----:B------:R-:W-:-:S05]  /*4910*/  @P1 BRA `(.L_x_1379) ;  /* 0x000019c000001947 */ /* 0x000fca0003800000 */
[----:B------:R-:W-:Y:S01]  /*4920*/  ISETP.GE.AND P0, PT, R144, c[0x0][0x1d4], PT ;  /* 0x0000750090007a0c */ /* 0x000fe20003f06270 */
[----:B-----5:R-:W-:Y:S01]  /*4930*/  IMAD.MOV.U32 R9, RZ, RZ, R62 ;  /* 0x000000ffff097224 */ /* 0x020fe200078e003e */
[----:B-1----:R-:W-:Y:S01]  /*4940*/  MOV R6, R61 ;  /* 0x0000003d00067202 */ /* 0x002fe20000000f00 */
[----:B------:R-:W-:Y:S01]  /*4950*/  IMAD.MOV.U32 R8, RZ, RZ, R63 ;  /* 0x000000ffff087224 */ /* 0x000fe200078e003f */
[----:B------:R-:W-:Y:S01]  /*4960*/  MOV R4, R19 ;  /* 0x0000001300047202 */ /* 0x000fe20000000f00 */
        /* <DEDUP_REMOVED lines=18> */
[----:B------:R-:W-:Y:S01]  /*4a90*/  IMAD R170, R43, 0x3000, RZ ;  /* 0x000030002baa7824 */ /* 0x000fe200078e02ff */
[----:B------:R-:W-:Y:S02]  /*4aa0*/  PRMT R71, R6, 0x5410, R7 ;  /* 0x0000541006477816 */ /* 0x000fe40000000007 */
[----:B------:R-:W-:Y:S02]  /*4ab0*/  PRMT R30, R5, 0x5410, R4 ;  /* 0x00005410051e7816 */ /* 0x000fe40000000004 */
[----:B------:R-:W-:Y:S01]  /*4ac0*/  PRMT R31, R2, 0x5410, R3 ;  /* 0x00005410021f7816 */ /* 0x000fe20000000003 */
[----:B------:R-:W-:-:S05]  /*4ad0*/  @P0 BRA `(.L_x_1393) ;  /* 0x000007a000000947 */ /* 0x000fca0003800000 */
[----:B------:R-:W-:Y:S01]  /*4ae0*/  IMAD.MOV.U32 R54, RZ, RZ, R51 ;  /* 0x000000ffff367224 */ /* 0x000fe200078e0033 */
[----:B------:R-:W-:Y:S01]  /*4af0*/  ISETP.GE.AND P2, PT, R114, c[0x0][0x1d4], PT ;  /* 0x0000750072007a0c */ /* 0x000fe20003f46270 */
[----:B------:R-:W-:Y:S01]  /*4b00*/  IMAD.MOV.U32 R56, RZ, RZ, R49 ;  /* 0x000000ffff387224 */ /* 0x000fe200078e0031 */
[C---:B------:R-:W-:Y:S01]  /*4b10*/  IADD3 R175, P1, P0, R154.reuse, R171, R125 ;  /* 0x000000ab9aaf7210 */ /* 0x040fe2000783e07d */
[----:B------:R-:W-:Y:S01]  /*4b20*/  IMAD.MOV.U32 R37, RZ, RZ, R33 ;  /* 0x000000ffff257224 */ /* 0x000fe200078e0021 */
[----:B------:R-:W-:Y:S02]  /*4b30*/  IADD3 R179, R105, R170, RZ ;  /* 0x000000aa69b37210 */ /* 0x000fe40007ffe0ff */
[----:B------:R-:W-:Y:S02]  /*4b40*/  IADD3.X R174, R89, R133, R130, P1, P0 ;  /* 0x0000008559ae7210 */ /* 0x000fe40000fe0482 */
[----:B------:R-:W-:Y:S02]  /*4b50*/  SHF.L.U32 R178, R179, 0x1, RZ ;  /* 0x00000001b3b27819 */ /* 0x000fe400000006ff */
[----:B------:R-:W-:Y:S02]  /*4b60*/  MOV R39, R32 ;  /* 0x0000002000277202 */ /* 0x000fe40000000f00 */
[----:B------:R-:W-:Y:S01]  /*4b70*/  MOV R53, R50 ;  /* 0x0000003200357202 */ /* 0x000fe20000000f00 */
[----:B------:R-:W-:Y:S01]  /*4b80*/  LDS.128 R72, [R178+0xc100] ;  /* 0x00c10000b2487984 */ /* 0x000fe20000000c00 */
[----:B------:R-:W-:Y:S02]  /*4b90*/  @!P2 IADD3 R172, P1, P0, R154, R171, R114 ;  /* 0x000000ab9aaca210 */ /* 0x000fe4000783e072 */
[----:B------:R-:W-:Y:S02]  /*4ba0*/  MOV R47, R48 ;  /* 0x00000030002f7202 */ /* 0x000fe40000000f00 */
[----:B------:R-:W-:Y:S02]  /*4bb0*/  @!P2 IADD3.X R173, R89, R133, R124, P1, P0 ;  /* 0x0000008559ada210 */ /* 0x000fe40000fe047c */
[C---:B------:R-:W-:Y:S04]  /*4bc0*/  LEA R176, P0, R175.reuse, c[0x0][0x1c8], 0x1 ;  /* 0x00007200afb07a11 */ /* 0x040fe800078008ff */
[----:B------:R-:W-:Y:S02]  /*4bd0*/  LEA.HI.X R177, R175, c[0x0][0x1cc], R174, 0x1, P0 ;  /* 0x00007300afb17a11 */ /* 0x000fe400000f0cae */
[C---:B------:R-:W-:Y:S04]  /*4be0*/  @!P2 LEA R174, P0, R172.reuse, c[0x0][0x1c8], 0x1 ;  /* 0x00007200acaeaa11 */ /* 0x040fe800078008ff */
[----:B------:R-:W-:Y:S01]  /*4bf0*/  @!P2 LEA.HI.X R175, R172, c[0x0][0x1cc], R173, 0x1, P0 ;  /* 0x00007300acafaa11 */ /* 0x000fe200000f0cad */
[----:B------:R-:W-:Y:S01]  /*4c00*/  IMAD.IADD R173, R111, 0x1, R170 ;  /* 0x000000016fad7824 */ /* 0x000fe200078e02aa */
[----:B------:R-:W-:Y:S03]  /*4c10*/  ISETP.GE.AND P0, PT, R144, c[0x0][0x27c], PT ;  /* 0x00009f0090007a0c */ /* 0x000fe60003f06270 */
[----:B------:R-:W-:Y:S05]  /*4c20*/  IMAD.SHL.U32 R172, R173, 0x2, RZ ;  /* 0x00000002adac7824 */ /* 0x000fea00078e00ff */
[----:B------:R-:W1:Y:S05]  /*4c30*/  LDS.128 R20, [R172+0xc100] ;  /* 0x00c10000ac147984 */ /* 0x000e6a0000000c00 */
[--C-:B------:R-:W-:Y:S01]  /*4c40*/  @!P0 SHF.R.U64 R55, R50, 0x10, R51.reuse ;  /* 0x0000001032378819 */ /* 0x100fe20000001233 */
[----:B------:R-:W-:Y:S01]  /*4c50*/  @!P0 HADD2.F32 R41, -RZ, R39.H0_H0 ;  /* 0x20000027ff298230 */ /* 0x000fe20000004100 */
[----:B------:R-:W-:Y:S01]  /*4c60*/  @!P0 SHF.R.U32.HI R59, RZ, 0x10, R51 ;  /* 0x00000010ff3b8819 */ /* 0x000fe20000011633 */
[----:B------:R-:W-:Y:S01]  /*4c70*/  @!P0 HADD2.F32 R47, -RZ, R47.H0_H0 ;  /* 0x2000002fff2f8230 */ /* 0x000fe20000004100 */
[----:B------:R-:W-:Y:S01]  /*4c80*/  @!P0 SHF.R.U64 R46, R48, 0x10, R49 ;  /* 0x00000010302e8819 */ /* 0x000fe20000001231 */
[----:B------:R-:W-:Y:S01]  /*4c90*/  @!P0 HADD2.F32 R48, -RZ, R56.H0_H0 ;  /* 0x20000038ff308230 */ /* 0x000fe20000004100 */
[----:B------:R-:W-:Y:S01]  /*4ca0*/  @!P0 SHF.R.U64 R38, R32, 0x10, R33 ;  /* 0x0000001020268819 */ /* 0x000fe20000001221 */
[----:B------:R-:W-:Y:S01]  /*4cb0*/  IMAD.MOV.U32 R32, RZ, RZ, R35 ;  /* 0x000000ffff207224 */ /* 0x000fe200078e0023 */
[----:B------:R-:W-:Y:S01]  /*4cc0*/  @!P0 HADD2.F32 R53, -RZ, R53.H0_H0 ;  /* 0x20000035ff358230 */ /* 0x000fe20000004100 */
[----:B------:R-:W-:Y:S01]  /*4cd0*/  @!P0 SHF.R.U32.HI R36, RZ, 0x10, R33 ;  /* 0x00000010ff248819 */ /* 0x000fe20000011621 */
[----:B------:R-:W-:Y:S01]  /*4ce0*/  @!P0 HADD2.F32 R46, -RZ, R46.H0_H0 ;  /* 0x2000002eff2e8230 */ /* 0x000fe20000004100 */
[----:B------:R-:W-:Y:S01]  /*4cf0*/  @!P0 SHF.R.U32.HI R52, RZ, 0x10, R49 ;  /* 0x00000010ff348819 */ /* 0x000fe20000011631 */
[----:B------:R-:W-:Y:S01]  /*4d00*/  @!P0 HADD2.F32 R57, -RZ, R54.H0_H0 ;  /* 0x20000036ff398230 */ /* 0x000fe20000004100 */
[----:B------:R-:W-:Y:S01]  /*4d10*/  MOV R33, R34 ;  /* 0x0000002200217202 */ /* 0x000fe20000000f00 */
[----:B------:R-:W-:Y:S01]  /*4d20*/  @!P0 HADD2.F32 R36, -RZ, R36.H0_H0 ;  /* 0x20000024ff248230 */ /* 0x000fe20000004100 */
[--C-:B------:R-:W-:Y:S01]  /*4d30*/  @!P0 SHF.R.U64 R34, R34, 0x10, R35.reuse ;  /* 0x0000001022228819 */ /* 0x100fe20000001223 */
[----:B------:R-:W-:Y:S01]  /*4d40*/  @!P0 HADD2.F32 R55, -RZ, R55.H0_H0 ;  /* 0x20000037ff378230 */ /* 0x000fe20000004100 */
[----:B------:R-:W-:Y:S01]  /*4d50*/  @!P0 SHF.R.U32.HI R35, RZ, 0x10, R35 ;  /* 0x00000010ff238819 */ /* 0x000fe20000011623 */
[----:B------:R-:W-:Y:S02]  /*4d60*/  @!P0 HADD2.F32 R33, -RZ, R33.H0_H0 ;  /* 0x20000021ff218230 */ /* 0x000fe40000004100 */
[----:B------:R-:W-:Y:S02]  /*4d70*/  @!P0 HADD2.F32 R59, -RZ, R59.H0_H0 ;  /* 0x2000003bff3b8230 */ /* 0x000fe40000004100 */
[----:B------:R-:W-:Y:S02]  /*4d80*/  @!P0 HADD2.F32 R42, -RZ, R37.H0_H0 ;  /* 0x20000025ff2a8230 */ /* 0x000fe40000004100 */
[----:B------:R-:W-:Y:S02]  /*4d90*/  @!P0 HADD2.F32 R38, -RZ, R38.H0_H0 ;  /* 0x20000026ff268230 */ /* 0x000fe40000004100 */
[----:B------:R-:W-:Y:S01]  /*4da0*/  @!P0 HADD2.F32 R35, -RZ, R35.H0_H0 ;  /* 0x20000023ff238230 */ /* 0x000fe20000004100 */
[----:B-1----:R-:W-:Y:S01]  /*4db0*/  @!P0 IMAD.MOV.U32 R39, RZ, RZ, R20 ;  /* 0x000000ffff278224 */ /* 0x002fe200078e0014 */
[----:B------:R-:W-:Y:S02]  /*4dc0*/  @!P0 MOV R51, R72 ;  /* 0x0000004800338202 */ /* 0x000fe40000000f00 */
[----:B------:R-:W-:Y:S02]  /*4dd0*/  @!P0 MOV R50, R73 ;  /* 0x0000004900328202 */ /* 0x000fe40000000f00 */
[----:B------:R-:W-:Y:S01]  /*4de0*/  @!P0 HADD2.F32 R44, -RZ, R39.H0_H0 ;  /* 0x20000027ff2c8230 */ /* 0x000fe20000004100 */
[----:B------:R-:W-:Y:S01]  /*4df0*/  @!P0 MOV R40, R21 ;  /* 0x0000001500288202 */ /* 0x000fe20000000f00 */
[----:B------:R-:W-:Y:S01]  /*4e00*/  @!P0 HADD2.F32 R45, -RZ, R51.H0_H0 ;  /* 0x20000033ff2d8230 */ /* 0x000fe20000004100 */
[----:B------:R-:W-:Y:S01]  /*4e10*/  @!P0 MOV R56, R75 ;  /* 0x0000004b00388202 */ /* 0x000fe20000000f00 */
[----:B------:R-:W-:Y:S01]  /*4e20*/  @!P0 HADD2.F32 R49, -RZ, R50.H0_H0 ;  /* 0x20000032ff318230 */ /* 0x000fe20000004100 */
[CC--:B------:R-:W-:Y:S01]  /*4e30*/  @!P0 FMUL.FTZ R2, R44.reuse, R41.reuse ;  /* 0x000000292c028220 */ /* 0x0c0fe20000410000 */
[----:B------:R-:W-:Y:S01]  /*4e40*/  @!P0 HADD2.F32 R37, -RZ, R40.H0_H0 ;  /* 0x20000028ff258230 */ /* 0x000fe20000004100 */
[----:B------:R-:W-:Y:S01]  /*4e50*/  @!P0 FMUL.FTZ R172, R45, R41 ;  /* 0x000000292dac8220 */ /* 0x000fe20000410000 */
[----:B------:R-:W-:Y:S01]  /*4e60*/  @!P0 HADD2.F32 R39, -RZ, R39.H1_H1 ;  /* 0x30000027ff278230 */ /* 0x000fe20000004100 */
[-C--:B------:R-:W-:Y:S01]  /*4e70*/  @!P0 FMUL.FTZ R173, R49, R42.reuse ;  /* 0x0000002a31ad8220 */ /* 0x080fe20000410000 */
[--C-:B------:R-:W-:Y:S01]  /*4e80*/  @!P0 HADD2.F32 R54, -RZ, R56.reuse.H0_H0 ;  /* 0x20000038ff368230 */ /* 0x100fe20000004100 */
[-C--:B------:R-:W-:Y:S01]  /*4e90*/  @!P0 FFMA.FTZ R172, R44, R47.reuse, -R172 ;  /* 0x0000002f2cac8223 */ /* 0x080fe200000108ac */
[----:B------:R-:W-:Y:S01]  /*4ea0*/  @!P0 HADD2.F32 R56, -RZ, R56.H1_H1 ;  /* 0x30000038ff388230 */ /* 0x000fe20000004100 */
[----:B------:R-:W-:Y:S01]  /*4eb0*/  @!P0 FFMA.FTZ R2, R45, R47, R2 ;  /* 0x0000002f2d028223 */ /* 0x000fe20000010002 */
[----:B------:R-:W-:Y:S01]  /*4ec0*/  @!P0 HADD2.F32 R47, -RZ, R50.H1_H1 ;  /* 0x30000032ff2f8230 */ /* 0x000fe20000004100 */
[C---:B------:R-:W-:Y:S01]  /*4ed0*/  @!P0 FMUL.FTZ R4, R37.reuse, R42 ;  /* 0x0000002a25048220 */ /* 0x040fe20000410000 */
[----:B------:R-:W-:Y:S01]  /*4ee0*/  @!P0 HADD2.F32 R45, -RZ, R51.H1_H1 ;  /* 0x30000033ff2d8230 */ /* 0x000fe20000004100 */
[----:B------:R-:W-:Y:S01]  /*4ef0*/  @!P0 FFMA.FTZ R173, R37, R48, -R173 ;  /* 0x0000003025ad8223 */ /* 0x000fe200000108ad */
[----:B------:R-:W-:Y:S01]  /*4f00*/  @!P0 HADD2.F32 R37, -RZ, R40.H1_H1 ;  /* 0x30000028ff258230 */ /* 0x000fe20000004100 */
[-C--:B------:R-:W-:Y:S01]  /*4f10*/  @!P0 FMUL.FTZ R178, R47, R36.reuse ;  /* 0x000000242fb28220 */ /* 0x080fe20000410000 */
[----:B------:R-:W-:Y:S01]  /*4f20*/  @!P0 HADD2.F32 R50, -RZ, R52.H0_H0 ;  /* 0x20000034ff328230 */ /* 0x000fe20000004100 */
[----:B------:R-:W-:Y:S02]  /*4f30*/  @!P0 IMAD.MOV.U32 R51, RZ, RZ, R74 ;  /* 0x000000ffff338224 */ /* 0x000fe400078e004a */
[C---:B------:R-:W-:Y:S02]  /*4f40*/  @!P0 FMUL.FTZ R5, R37.reuse, R36 ;  /* 0x0000002425058220 */ /* 0x040fe40000410000 */
[----:B------:R-:W-:Y:S01]  /*4f50*/  @!P0 FFMA.FTZ R178, R37, R50, -R178 ;  /* 0x0000003225b28223 */ /* 0x000fe200000108b2 */
[----:B------:R-:W-:Y:S01]  /*4f60*/  @!P0 MOV R37, R22 ;  /* 0x0000001600258202 */ /* 0x000fe20000000f00 */
[-C--:B------:R-:W-:Y:S01]  /*4f70*/  @!P0 FMUL.FTZ R179, R45, R38.reuse ;  /* 0x000000262db38220 */ /* 0x080fe20000410000 */
[--C-:B------:R-:W-:Y:S01]  /*4f80*/  @!P0 HADD2.F32 R52, -RZ, R51.reuse.H1_H1 ;  /* 0x30000033ff348230 */ /* 0x100fe20000004100 */
[C---:B------:R-:W-:Y:S01]  /*4f90*/  @!P0 FMUL.FTZ R3, R39.reuse, R38 ;  /* 0x0000002627038220 */ /* 0x040fe20000410000 */
[----:B------:R-:W-:Y:S01]  /*4fa0*/  @!P0 F2FP.PACK_AB R173, R178, R173 ;  /* 0x000000adb2ad823e */ /* 0x000fe200000000ff */
[-C--:B------:R-:W-:Y:S01]  /*4fb0*/  @!P0 FFMA.FTZ R179, R39, R46.reuse, -R179 ;  /* 0x0000002e27b38223 */ /* 0x080fe200000108b3 */
[----:B------:R-:W-:Y:S01]  /*4fc0*/  @!P0 HADD2.F32 R51, -RZ, R51.H0_H0 ;  /* 0x20000033ff338230 */ /* 0x000fe20000004100 */
[----:B------:R-:W-:Y:S01]  /*4fd0*/  @!P0 FMUL.FTZ R183, R56, R35 ;  /* 0x0000002338b78220 */ /* 0x000fe20000410000 */
[----:B------:R-:W-:Y:S01]  /*4fe0*/  @!P0 HADD2.F32 R39, -RZ, R34.H0_H0 ;  /* 0x20000022ff278230 */ /* 0x000fe20000004100 */
[----:B------:R-:W-:Y:S01]  /*4ff0*/  @!P0 FFMA.FTZ R3, R45, R46, R3 ;  /* 0x0000002e2d038223 */ /* 0x000fe20000010003 */
[--C-:B------:R-:W-:Y:S01]  /*5000*/  @!P0 HADD2.F32 R34, -RZ, R37.reuse.H0_H0 ;  /* 0x20000025ff228230 */ /* 0x100fe20000004100 */
[----:B------:R-:W-:Y:S01]  /*5010*/  @!P0 FMUL.FTZ R181, R51, R33 ;  /* 0x0000002133b58220 */ /* 0x000fe20000410000 */
[----:B------:R-:W-:Y:S01]  /*5020*/  @!P0 MOV R21, R173 ;  /* 0x000000ad00158202 */ /* 0x000fe20000000f00 */
[----:B------:R-:W-:Y:S01]  /*5030*/  @!P0 FMUL.FTZ R180, R52, R39 ;  /* 0x0000002734b48220 */ /* 0x000fe20000410000 */
[----:B------:R-:W-:Y:S01]  /*5040*/  @!P0 F2FP.PACK_AB R172, R179, R172 ;  /* 0x000000acb3ac823e */ /* 0x000fe200000000ff */
[C---:B------:R-:W-:Y:S01]  /*5050*/  @!P0 FMUL.FTZ R6, R34.reuse, R33 ;  /* 0x0000002122068220 */ /* 0x040fe20000410000 */
[----:B------:R-:W-:Y:S01]  /*5060*/  @!P0 HADD2.F32 R33, -RZ, R32.H0_H0 ;  /* 0x20000020ff218230 */ /* 0x000fe20000004100 */
[----:B------:R-:W-:Y:S01]  /*5070*/  @!P0 IMAD.MOV.U32 R32, RZ, RZ, R23 ;  /* 0x000000ffff208224 */ /* 0x000fe200078e0017 */
[----:B------:R-:W-:Y:S01]  /*5080*/  @!P0 HADD2.F32 R36, -RZ, R37.H1_H1 ;  /* 0x30000025ff248230 */ /* 0x000fe20000004100 */
[----:B------:R-:W-:Y:S01]  /*5090*/  @!P0 FFMA.FTZ R181, R34, R53, -R181 ;  /* 0x0000003522b58223 */ /* 0x000fe200000108b5 */
[----:B------:R-:W-:Y:S01]  /*50a0*/  @!P0 MOV R20, R172 ;  /* 0x000000ac00148202 */ /* 0x000fe20000000f00 */
[----:B------:R-:W-:Y:S01]  /*50b0*/  @!P0 FMUL.FTZ R182, R54, R33 ;  /* 0x0000002136b68220 */ /* 0x000fe20000410000 */
[--C-:B------:R-:W-:Y:S01]  /*50c0*/  @!P0 HADD2.F32 R34, -RZ, R32.reuse.H0_H0 ;  /* 0x20000020ff228230 */ /* 0x100fe20000004100 */
[----:B------:R-:W-:Y:S01]  /*50d0*/  @!P0 FFMA.FTZ R4, R49, R48, R4 ;  /* 0x0000003031048223 */ /* 0x000fe20000010004 */
[----:B------:R-:W-:Y:S01]  /*50e0*/  @!P0 HADD2.F32 R32, -RZ, R32.H1_H1 ;  /* 0x30000020ff208230 */ /* 0x000fe20000004100 */
[C---:B------:R-:W-:Y:S01]  /*50f0*/  @!P0 FFMA.FTZ R180, R36.reuse, R55, -R180 ;  /* 0x0000003724b48223 */ /* 0x040fe200000108b4 */
[----:B------:R-:W-:Y:S01]  /*5100*/  @!P0 F2FP.PACK_AB R178, R3, R2 ;  /* 0x0000000203b2823e */ /* 0x000fe200000000ff */
[----:B------:R-:W-:Y:S02]  /*5110*/  @!P0 FMUL.FTZ R7, R36, R39 ;  /* 0x0000002724078220 */ /* 0x000fe40000410000 */
[----:B------:R-:W-:Y:S01]  /*5120*/  @!P0 FFMA.FTZ R182, R34, R57, -R182 ;  /* 0x0000003922b68223 */ /* 0x000fe200000108b6 */
[----:B------:R-:W-:Y:S01]  /*5130*/  @!P0 MOV R72, R178 ;  /* 0x000000b200488202 */ /* 0x000fe20000000f00 */
[----:B------:R-:W-:Y:S01]  /*5140*/  @!P0 FFMA.FTZ R183, R32, R59, -R183 ;  /* 0x0000003b20b78223 */ /* 0x000fe200000108b7 */
[----:B------:R-:W-:Y:S01]  /*5150*/  @!P0 F2FP.PACK_AB R180, R180, R181 ;  /* 0x000000b5b4b4823e */ /* 0x000fe200000000ff */
[----:B------:R-:W-:Y:S02]  /*5160*/  @!P0 FFMA.FTZ R5, R47, R50, R5 ;  /* 0x000000322f058223 */ /* 0x000fe40000010005 */
[----:B------:R-:W-:Y:S01]  /*5170*/  @!P0 FFMA.FTZ R6, R51, R53, R6 ;  /* 0x0000003533068223 */ /* 0x000fe20000010006 */
[----:B------:R-:W-:Y:S01]  /*5180*/  @!P0 F2FP.PACK_AB R183, R183, R182 ;  /* 0x000000b6b7b7823e */ /* 0x000fe200000000ff */
[----:B------:R-:W-:Y:S01]  /*5190*/  @!P0 FMUL.FTZ R8, R34, R33 ;  /* 0x0000002122088220 */ /* 0x000fe20000410000 */
[----:B------:R-:W-:Y:S01]  /*51a0*/  @!P0 F2FP.PACK_AB R179, R5, R4 ;  /* 0x0000000405b3823e */ /* 0x000fe200000000ff */
[----:B------:R-:W-:Y:S01]  /*51b0*/  @!P0 FFMA.FTZ R7, R52, R55, R7 ;  /* 0x0000003734078223 */ /* 0x000fe20000010007 */
[----:B------:R-:W-:Y:S01]  /*51c0*/  @!P0 MOV R23, R183 ;  /* 0x000000b700178202 */ /* 0x000fe20000000f00 */
[----:B------:R-:W-:Y:S02]  /*51d0*/  @!P0 FMUL.FTZ R9, R32, R35 ;  /* 0x0000002320098220 */ /* 0x000fe40000410000 */
[----:B------:R-:W-:Y:S01]  /*51e0*/  @!P0 FFMA.FTZ R8, R54, R57, R8 ;  /* 0x0000003936088223 */ /* 0x000fe20000010008 */
[----:B------:R-:W-:Y:S01]  /*51f0*/  @!P0 F2FP.PACK_AB R181, R7, R6 ;  /* 0x0000000607b5823e */ /* 0x000fe200000000ff */
[----:B------:R-:W-:Y:S02]  /*5200*/  @!P0 FFMA.FTZ R9, R56, R59, R9 ;  /* 0x0000003b38098223 */ /* 0x000fe40000010009 */
[----:B------:R-:W-:Y:S01]  /*5210*/  @!P0 IMAD.MOV.U32 R22, RZ, RZ, R180 ;  /* 0x000000ffff168224 */ /* 0x000fe200078e00b4 */
[----:B------:R-:W-:Y:S01]  /*5220*/  @!P0 MOV R74, R181 ;  /* 0x000000b5004a8202 */ /* 0x000fe20000000f00 */
[----:B------:R-:W-:Y:S01]  /*5230*/  @!P0 IMAD.MOV.U32 R73, RZ, RZ, R179 ;  /* 0x000000ffff498224 */ /* 0x000fe200078e00b3 */
[----:B------:R-:W-:Y:S02]  /*5240*/  @!P0 F2FP.PACK_AB R182, R9, R8 ;  /* 0x0000000809b6823e */ /* 0x000fe400000000ff */
[----:B------:R1:W-:Y:S02]  /*5250*/  STG.E.128 [R176.64], R20 ;  /* 0x00000014b0007986 */ /* 0x0003e4000c101d08 */
[----:B------:R-:W-:Y:S06]  /*5260*/  @!P0 MOV R75, R182 ;  /* 0x000000b6004b8202 */ /* 0x000fec0000000f00 */
[----:B------:R1:W-:Y:S02]  /*5270*/  @!P2 STG.E.128 [R174.64], R72 ;  /* 0x00000048ae00a986 */ /* 0x0003e4000c101d08 */
.L_x_1393:
[----:B------:R-:W-:Y:S05]  /*5280*/  BSYNC B0 ;  /* 0x0000000000007941 */ /* 0x000fea0003800000 */
.L_x_1392:
[----:B------:R-:W-:Y:S01]  /*5290*/  ISETP.GE.AND P0, PT, R13, c[0x0][0x1d4], PT ;  /* 0x000075000d007a0c */ /* 0x000fe20003f06270 */
[----:B------:R-:W-:-:S12]  /*52a0*/  BSSY B0, `(.L_x_1394) ;  /* 0x0000074000007945 */ /* 0x000fd80003800000 */
[----:B------:R-:W-:-:S05]  /*52b0*/  @P0 BRA `(.L_x_1395) ;  /* 0x0000072000000947 */ /* 0x000fca0003800000 */
[----:B------:R-:W-:Y:S02]  /*52c0*/  ISETP.GE.AND P2, PT, R112, c[0x0][0x1d4], PT ;  /* 0x0000750070007a0c */ /* 0x000fe40003f46270 */
[C---:B------:R-:W-:Y:S02]  /*52d0*/  IADD3 R59, P1, P0, R154.reuse, R171, R123 ;  /* 0x000000ab9a3b7210 */ /* 0x040fe4000783e07b */
[----:B-1----:R-:W-:Y:S02]  /*52e0*/  IADD3 R74, R103, R170, RZ ;  /* 0x000000aa674a7210 */ /* 0x002fe40007ffe0ff */
[C---:B------:R-:W-:Y:S07]  /*52f0*/  IADD3.X R48, R89.reuse, R133, R128, P1, P0 ;  /* 0x0000008559307210 */ /* 0x040fee0000fe0480 */
[----:B------:R-:W-:Y:S04]  /*5300*/  @!P2 IADD3 R57, P1, P0, R154, R171, R112 ;  /* 0x000000ab9a39a210 */ /* 0x000fe8000783e070 */
[----:B------:R-:W-:Y:S02]  /*5310*/  @!P2 IADD3.X R50, R89, R133, R122, P1, P0 ;  /* 0x000000855932a210 */ /* 0x000fe40000fe047a */
[C---:B------:R-:W-:Y:S04]  /*5320*/  LEA R72, P0, R59.reuse, c[0x0][0x1c8], 0x1 ;  /* 0x000072003b487a11 */ /* 0x040fe800078008ff */
[----:B------:R-:W-:Y:S02]  /*5330*/  LEA.HI.X R73, R59, c[0x0][0x1cc], R48, 0x1, P0 ;  /* 0x000073003b497a11 */ /* 0x000fe400000f0c30 */
[C---:B------:R-:W-:Y:S02]  /*5340*/  @!P2 LEA R56, P0, R57.reuse, c[0x0][0x1c8], 0x1 ;  /* 0x000072003938aa11 */ /* 0x040fe400078008ff */
[----:B------:R-:W-:Y:S02]  /*5350*/  SHF.L.U32 R59, R74, 0x1, RZ ;  /* 0x000000014a3b7819 */ /* 0x000fe400000006ff */
[----:B------:R-:W-:Y:S01]  /*5360*/  @!P2 LEA.HI.X R57, R57, c[0x0][0x1cc], R50, 0x1, P0 ;  /* 0x000073003939aa11 */ /* 0x000fe200000f0c32 */
[----:B------:R-:W-:Y:S01]  /*5370*/  IMAD.IADD R50, R109, 0x1, R170 ;  /* 0x000000016d327824 */ /* 0x000fe200078e02aa */
[----:B------:R-:W-:Y:S01]  /*5380*/  ISETP.GE.AND P0, PT, R13, c[0x0][0x27c], PT ;  /* 0x00009f000d007a0c */ /* 0x000fe20003f06270 */
[----:B------:R-:W1:Y:S02]  /*5390*/  LDS.128 R52, [R59+0xc100] ;  /* 0x00c100003b347984 */ /* 0x000e640000000c00 */
[----:B------:R-:W-:Y:S06]  /*53a0*/  IMAD.SHL.U32 R48, R50, 0x2, RZ ;  /* 0x0000000232307824 */ /* 0x000fec00078e00ff */
[----:B------:R-:W2:Y:S04]  /*53b0*/  LDS.128 R20, [R48+0xc100] ;  /* 0x00c1000030147984 */ /* 0x000ea80000000c00 */
[----:B------:R-:W-:Y:S01]  /*53c0*/  @!P0 SHF.R.U64 R26, R26, 0x10, R27 ;  /* 0x000000101a1a8819 */ /* 0x000fe2000000121b */
[----:B------:R-:W-:Y:S01]  /*53d0*/  @!P0 HADD2.F32 R34, -RZ, R31.H1_H1 ;  /* 0x3000001fff228230 */ /* 0x000fe20000004100 */
[----:B------:R-:W-:Y:S01]  /*53e0*/  @!P0 SHF.R.U64 R32, R24, 0x10, R25 ;  /* 0x0000001018208819 */ /* 0x000fe20000001219 */
[--C-:B------:R-:W-:Y:S01]  /*53f0*/  @!P0 HADD2.F32 R36, -RZ, R71.reuse.H1_H1 ;  /* 0x30000047ff248230 */ /* 0x100fe20000004100 */
[----:B------:R-:W-:Y:S01]  /*5400*/  @!P0 SHF.R.U32.HI R24, RZ, 0x10, R27 ;  /* 0x00000010ff188819 */ /* 0x000fe2000001161b */
[----:B------:R-:W-:Y:S01]  /*5410*/  @!P0 HADD2.F32 R39, -RZ, R71.H0_H0 ;  /* 0x20000047ff278230 */ /* 0x000fe20000004100 */
[----:B------:R-:W-:Y:S01]  /*5420*/  @!P0 SHF.R.U32.HI R25, RZ, 0x10, R25 ;  /* 0x00000010ff198819 */ /* 0x000fe20000011619 */
[--C-:B------:R-:W-:Y:S01]  /*5430*/  @!P0 HADD2.F32 R45, -RZ, R70.reuse.H0_H0 ;  /* 0x20000046ff2d8230 */ /* 0x100fe20000004100 */
[--C-:B------:R-:W-:Y:S01]  /*5440*/  @!P0 SHF.R.U64 R38, R64, 0x10, R65.reuse ;  /* 0x0000001040268819 */ /* 0x100fe20000001241 */
[----:B------:R-:W-:Y:S01]  /*5450*/  @!P0 HADD2.F32 R49, -RZ, R70.H1_H1 ;  /* 0x30000046ff318230 */ /* 0x000fe20000004100 */
[----:B------:R-:W-:Y:S01]  /*5460*/  @!P0 SHF.R.U32.HI R40, RZ, 0x10, R65 ;  /* 0x00000010ff288819 */ /* 0x000fe20000011641 */
[----:B------:R-:W-:Y:S01]  /*5470*/  @!P0 HADD2.F32 R32, -RZ, R32.H0_H0 ;  /* 0x20000020ff208230 */ /* 0x000fe20000004100 */
[--C-:B------:R-:W-:Y:S01]  /*5480*/  @!P0 SHF.R.U32.HI R41, RZ, 0x10, R67.reuse ;  /* 0x00000010ff298819 */ /* 0x100fe20000011643 */
[----:B------:R-:W-:Y:S01]  /*5490*/  @!P0 HADD2.F32 R38, -RZ, R38.H0_H0 ;  /* 0x20000026ff268230 */ /* 0x000fe20000004100 */
[----:B------:R-:W-:Y:S01]  /*54a0*/  @!P0 SHF.R.U64 R47, R66, 0x10, R67 ;  /* 0x00000010422f8819 */ /* 0x000fe20000001243 */
[----:B------:R-:W-:Y:S02]  /*54b0*/  @!P0 HADD2.F32 R40, -RZ, R40.H0_H0 ;  /* 0x20000028ff288230 */ /* 0x000fe40000004100 */
[----:B------:R-:W-:Y:S02]  /*54c0*/  @!P0 HADD2.F32 R51, -RZ, R41.H0_H0 ;  /* 0x20000029ff338230 */ /* 0x000fe40000004100 */
[----:B------:R-:W-:Y:S01]  /*54d0*/  @!P0 HADD2.F32 R47, -RZ, R47.H0_H0 ;  /* 0x2000002fff2f8230 */ /* 0x000fe20000004100 */
[----:B-1----:R-:W-:Y:S01]  /*54e0*/  @!P0 IMAD.MOV.U32 R42, RZ, RZ, R55 ;  /* 0x000000ffff2a8224 */ /* 0x002fe200078e0037 */
[----:B------:R-:W-:Y:S04]  /*54f0*/  @!P0 MOV R37, R52 ;  /* 0x0000003400258202 */ /* 0x000fe80000000f00 */
[--C-:B------:R-:W-:Y:S02]  /*5500*/  @!P0 HADD2.F32 R46, -RZ, R42.reuse.H1_H1 ;  /* 0x3000002aff2e8230 */ /* 0x100fe40000004100 */
[----:B------:R-:W-:Y:S01]  /*5510*/  @!P0 HADD2.F32 R44, -RZ, R42.H0_H0 ;  /* 0x2000002aff2c8230 */ /* 0x000fe20000004100 */
[----:B--2---:R-:W-:Y:S01]  /*5520*/  @!P0 IMAD.MOV.U32 R27, RZ, RZ, R20 ;  /* 0x000000ffff1b8224 */ /* 0x004fe200078e0014 */
[--C-:B------:R-:W-:Y:S01]  /*5530*/  @!P0 HADD2.F32 R35, -RZ, R37.reuse.H0_H0 ;  /* 0x20000025ff238230 */ /* 0x100fe20000004100 */
[----:B------:R-:W-:Y:S01]  /*5540*/  @!P0 MOV R42, R54 ;  /* 0x00000036002a8202 */ /* 0x000fe20000000f00 */
[----:B------:R-:W-:Y:S02]  /*5550*/  @!P0 HADD2.F32 R37, -RZ, R37.H1_H1 ;  /* 0x30000025ff258230 */ /* 0x000fe40000004100 */
[--C-:B------:R-:W-:Y:S01]  /*5560*/  @!P0 HADD2.F32 R33, -RZ, R27.reuse.H0_H0 ;  /* 0x2000001bff218230 */ /* 0x100fe20000004100 */
[----:B------:R-:W-:Y:S01]  /*5570*/  @!P0 FMUL.FTZ R48, R35, R34 ;  /* 0x0000002223308220 */ /* 0x000fe20000410000 */
[----:B------:R-:W-:Y:S01]  /*5580*/  @!P0 HADD2.F32 R27, -RZ, R27.H1_H1 ;  /* 0x3000001bff1b8230 */ /* 0x000fe20000004100 */
[----:B------:R-:W-:Y:S01]  /*5590*/  @!P0 FMUL.FTZ R59, R37, R32 ;  /* 0x00000020253b8220 */ /* 0x000fe20000410000 */
[--C-:B------:R-:W-:Y:S01]  /*55a0*/  @!P0 HADD2.F32 R41, -RZ, R42.reuse.H0_H0 ;  /* 0x2000002aff298230 */ /* 0x100fe20000004100 */
[C---:B------:R-:W-:Y:S01]  /*55b0*/  @!P0 FMUL.FTZ R2, R33.reuse, R34 ;  /* 0x0000002221028220 */ /* 0x040fe20000410000 */
[----:B------:R-:W-:Y:S01]  /*55c0*/  @!P0 HADD2.F32 R42, -RZ, R42.H1_H1 ;  /* 0x3000002aff2a8230 */ /* 0x000fe20000004100 */
[-C--:B------:R-:W-:Y:S01]  /*55d0*/  @!P0 FFMA.FTZ R48, R33, R36.reuse, -R48 ;  /* 0x0000002421308223 */ /* 0x080fe20000010830 */
[----:B------:R-:W-:Y:S01]  /*55e0*/  @!P0 MOV R33, R21 ;  /* 0x0000001500218202 */ /* 0x000fe20000000f00 */
[----:B------:R-:W-:Y:S01]  /*55f0*/  @!P0 FFMA.FTZ R2, R35, R36, R2 ;  /* 0x0000002423028223 */ /* 0x000fe20000010002 */
[----:B------:R-:W-:Y:S01]  /*5600*/  @!P0 MOV R36, R53 ;  /* 0x0000003500248202 */ /* 0x000fe20000000f00 */
[C---:B------:R-:W-:Y:S01]  /*5610*/  @!P0 FMUL.FTZ R3, R27.reuse, R32 ;  /* 0x000000201b038220 */ /* 0x040fe20000410000 */
[----:B------:R-:W-:Y:S01]  /*5620*/  @!P0 HADD2.F32 R32, -RZ, R25.H0_H0 ;  /* 0x20000019ff208230 */ /* 0x000fe20000004100 */
[-C--:B------:R-:W-:Y:S01]  /*5630*/  @!P0 FFMA.FTZ R59, R27, R38.reuse, -R59 ;  /* 0x000000261b3b8223 */ /* 0x080fe2000001083b */
[----:B------:R-:W-:Y:S01]  /*5640*/  @!P0 HADD2.F32 R25, -RZ, R33.H1_H1 ;  /* 0x30000021ff198230 */ /* 0x000fe20000004100 */
[----:B------:R-:W-:Y:S01]  /*5650*/  @!P0 FFMA.FTZ R3, R37, R38, R3 ;  /* 0x0000002625038223 */ /* 0x000fe20000010003 */
[--C-:B------:R-:W-:Y:S02]  /*5660*/  @!P0 HADD2.F32 R35, -RZ, R36.reuse.H0_H0 ;  /* 0x20000024ff238230 */ /* 0x100fe40000004100 */
[----:B------:R-:W-:Y:S01]  /*5670*/  @!P0 HADD2.F32 R36, -RZ, R36.H1_H1 ;  /* 0x30000024ff248230 */ /* 0x000fe20000004100 */
[----:B------:R-:W-:Y:S01]  /*5680*/  @!P0 FMUL.FTZ R5, R25, R32 ;  /* 0x0000002019058220 */ /* 0x000fe20000410000 */
[----:B------:R-:W-:Y:S01]  /*5690*/  @!P0 F2FP.PACK_AB R48, R59, R48 ;  /* 0x000000303b30823e */ /* 0x000fe200000000ff */
[----:B------:R-:W-:Y:S01]  /*56a0*/  @!P0 HADD2.F32 R27, -RZ, R31.H0_H0 ;  /* 0x2000001fff1b8230 */ /* 0x000fe20000004100 */
[----:B------:R-:W-:Y:S01]  /*56b0*/  @!P0 MOV R31, R23 ;  /* 0x00000017001f8202 */ /* 0x000fe20000000f00 */
[----:B------:R-:W-:Y:S01]  /*56c0*/  @!P0 FMUL.FTZ R75, R36, R32 ;  /* 0x00000020244b8220 */ /* 0x000fe20000410000 */
[----:B------:R-:W-:Y:S01]  /*56d0*/  @!P0 MOV R20, R48 ;  /* 0x0000003000148202 */ /* 0x000fe20000000f00 */
[----:B------:R-:W-:Y:S01]  /*56e0*/  @!P0 HADD2.F32 R34, -RZ, R33.H0_H0 ;  /* 0x20000021ff228230 */ /* 0x000fe20000004100 */
[-C--:B------:R-:W-:Y:S01]  /*56f0*/  @!P0 FMUL.FTZ R50, R35, R27.reuse ;  /* 0x0000001b23328220 */ /* 0x080fe20000410000 */
[--C-:B------:R-:W-:Y:S01]  /*5700*/  @!P0 HADD2.F32 R32, -RZ, R31.reuse.H0_H0 ;  /* 0x2000001fff208230 */ /* 0x100fe20000004100 */
[----:B------:R-:W-:Y:S01]  /*5710*/  @!P0 FFMA.FTZ R75, R25, R40, -R75 ;  /* 0x00000028194b8223 */ /* 0x000fe2000001084b */
[----:B------:R-:W-:Y:S01]  /*5720*/  @!P0 HADD2.F32 R25, -RZ, R24.H0_H0 ;  /* 0x20000018ff198230 */ /* 0x000fe20000004100 */
[C---:B------:R-:W-:Y:S01]  /*5730*/  @!P0 FMUL.FTZ R4, R34.reuse, R27 ;  /* 0x0000001b22048220 */ /* 0x040fe20000410000 */
[----:B------:R-:W-:Y:S01]  /*5740*/  @!P0 HADD2.F32 R24, -RZ, R31.H1_H1 ;  /* 0x3000001fff188230 */ /* 0x000fe20000004100 */
[----:B------:R-:W-:Y:S01]  /*5750*/  @!P0 FFMA.FTZ R50, R34, R39, -R50 ;  /* 0x0000002722328223 */ /* 0x000fe20000010832 */
[--C-:B------:R-:W-:Y:S01]  /*5760*/  @!P0 HADD2.F32 R27, -RZ, R30.reuse.H1_H1 ;  /* 0x3000001eff1b8230 */ /* 0x100fe20000004100 */
[-C--:B------:R-:W-:Y:S02]  /*5770*/  @!P0 FMUL.FTZ R173, R46, R25.reuse ;  /* 0x000000192ead8220 */ /* 0x080fe40000410000 */
[C---:B------:R-:W-:Y:S01]  /*5780*/  @!P0 FMUL.FTZ R9, R24.reuse, R25 ;  /* 0x0000001918098220 */ /* 0x040fe20000410000 */
[----:B------:R-:W-:Y:S01]  /*5790*/  @!P0 F2FP.PACK_AB R75, R75, R50 ;  /* 0x000000324b4b823e */ /* 0x000fe200000000ff */
[----:B------:R-:W-:Y:S01]  /*57a0*/  @!P0 FFMA.FTZ R173, R24, R51, -R173 ;  /* 0x0000003318ad8223 */ /* 0x000fe200000108ad */
[----:B------:R-:W-:Y:S01]  /*57b0*/  @!P0 F2FP.PACK_AB R50, R3, R2 ;  /* 0x000000020332823e */ /* 0x000fe200000000ff */
[----:B------:R-:W-:Y:S01]  /*57c0*/  @!P0 IMAD.MOV.U32 R24, RZ, RZ, R22 ;  /* 0x000000ffff188224 */ /* 0x000fe200078e0016 */
[----:B------:R-:W-:Y:S01]  /*57d0*/  @!P0 MOV R21, R75 ;  /* 0x0000004b00158202 */ /* 0x000fe20000000f00 */
[-C--:B------:R-:W-:Y:S01]  /*57e0*/  @!P0 FMUL.FTZ R74, R44, R27.reuse ;  /* 0x0000001b2c4a8220 */ /* 0x080fe20000410000 */
[----:B------:R-:W-:Y:S01]  /*57f0*/  @!P0 MOV R52, R50 ;  /* 0x0000003200348202 */ /* 0x000fe20000000f00 */
[C---:B------:R-:W-:Y:S01]  /*5800*/  @!P0 FMUL.FTZ R8, R32.reuse, R27 ;  /* 0x0000001b20088220 */ /* 0x040fe20000410000 */
[----:B------:R-:W-:Y:S01]  /*5810*/  @!P0 HADD2.F32 R27, -RZ, R30.H0_H0 ;  /* 0x2000001eff1b8230 */ /* 0x000fe20000004100 */
[----:B------:R-:W-:Y:S01]  /*5820*/  @!P0 FFMA.FTZ R4, R35, R39, R4 ;  /* 0x0000002723048223 */ /* 0x000fe20000010004 */
[----:B------:R-:W-:Y:S01]  /*5830*/  @!P0 HADD2.F32 R25, -RZ, R26.H0_H0 ;  /* 0x2000001aff198230 */ /* 0x000fe20000004100 */
[----:B------:R-:W-:Y:S01]  /*5840*/  @!P0 FFMA.FTZ R74, R32, R49, -R74 ;  /* 0x00000031204a8223 */ /* 0x000fe2000001084a */
[--C-:B------:R-:W-:Y:S01]  /*5850*/  @!P0 HADD2.F32 R26, -RZ, R24.reuse.H0_H0 ;  /* 0x20000018ff1a8230 */ /* 0x100fe20000004100 */
[----:B------:R-:W-:Y:S01]  /*5860*/  @!P0 FMUL.FTZ R172, R41, R27 ;  /* 0x0000001b29ac8220 */ /* 0x000fe20000410000 */
[----:B------:R-:W-:Y:S01]  /*5870*/  @!P0 HADD2.F32 R24, -RZ, R24.H1_H1 ;  /* 0x30000018ff188230 */ /* 0x000fe20000004100 */
[----:B------:R-:W-:Y:S01]  /*5880*/  @!P0 FMUL.FTZ R175, R42, R25 ;  /* 0x000000192aaf8220 */ /* 0x000fe20000410000 */
[----:B------:R-:W-:Y:S01]  /*5890*/  @!P0 F2FP.PACK_AB R74, R173, R74 ;  /* 0x0000004aad4a823e */ /* 0x000fe200000000ff */
[C---:B------:R-:W-:Y:S02]  /*58a0*/  @!P0 FMUL.FTZ R6, R26.reuse, R27 ;  /* 0x0000001b1a068220 */ /* 0x040fe40000410000 */
[----:B------:R-:W-:Y:S01]  /*58b0*/  @!P0 FFMA.FTZ R172, R26, R45, -R172 ;  /* 0x0000002d1aac8223 */ /* 0x000fe200000108ac */
[----:B------:R-:W-:Y:S01]  /*58c0*/  @!P0 MOV R23, R74 ;  /* 0x0000004a00178202 */ /* 0x000fe20000000f00 */
[----:B------:R-:W-:Y:S02]  /*58d0*/  @!P0 FFMA.FTZ R175, R24, R47, -R175 ;  /* 0x0000002f18af8223 */ /* 0x000fe400000108af */
[----:B------:R-:W-:Y:S02]  /*58e0*/  @!P0 FFMA.FTZ R5, R36, R40, R5 ;  /* 0x0000002824058223 */ /* 0x000fe40000010005 */
[----:B------:R-:W-:Y:S01]  /*58f0*/  @!P0 FMUL.FTZ R7, R24, R25 ;  /* 0x0000001918078220 */ /* 0x000fe20000410000 */
[----:B------:R-:W-:Y:S01]  /*5900*/  @!P0 F2FP.PACK_AB R175, R175, R172 ;  /* 0x000000acafaf823e */ /* 0x000fe200000000ff */
[----:B------:R-:W-:Y:S01]  /*5910*/  @!P0 FFMA.FTZ R6, R41, R45, R6 ;  /* 0x0000002d29068223 */ /* 0x000fe20000010006 */
[----:B------:R-:W-:Y:S01]  /*5920*/  @!P0 F2FP.PACK_AB R59, R5, R4 ;  /* 0x00000004053b823e */ /* 0x000fe200000000ff */
[----:B------:R-:W-:Y:S02]  /*5930*/  @!P0 FFMA.FTZ R7, R42, R47, R7 ;  /* 0x0000002f2a078223 */ /* 0x000fe40000010007 */
[----:B------:R-:W-:Y:S02]  /*5940*/  @!P0 FFMA.FTZ R8, R44, R49, R8 ;  /* 0x000000312c088223 */ /* 0x000fe40000010008 */
[----:B------:R-:W-:Y:S01]  /*5950*/  @!P0 FFMA.FTZ R9, R46, R51, R9 ;  /* 0x000000332e098223 */ /* 0x000fe20000010009 */
[----:B------:R-:W-:Y:S01]  /*5960*/  @!P0 F2FP.PACK_AB R172, R7, R6 ;  /* 0x0000000607ac823e */ /* 0x000fe200000000ff */
[----:B------:R-:W-:Y:S02]  /*5970*/  @!P0 IMAD.MOV.U32 R22, RZ, RZ, R175 ;  /* 0x000000ffff168224 */ /* 0x000fe400078e00af */
[----:B------:R-:W-:Y:S01]  /*5980*/  @!P0 IMAD.MOV.U32 R53, RZ, RZ, R59 ;  /* 0x000000ffff358224 */ /* 0x000fe200078e003b */
[----:B------:R-:W-:Y:S02]  /*5990*/  @!P0 F2FP.PACK_AB R173, R9, R8 ;  /* 0x0000000809ad823e */ /* 0x000fe400000000ff */
[----:B------:R1:W-:Y:S01]  /*59a0*/  STG.E.128 [R72.64], R20 ;  /* 0x0000001448007986 */ /* 0x0003e2000c101d08 */
[----:B------:R-:W-:Y:S02]  /*59b0*/  @!P0 MOV R54, R172 ;  /* 0x000000ac00368202 */ /* 0x000fe40000000f00 */
[----:B------:R-:W-:Y:S05]  /*59c0*/  @!P0 MOV R55, R173 ;  /* 0x000000ad00378202 */ /* 0x000fea0000000f00 */
[----:B------:R1:W-:Y:S02]  /*59d0*/  @!P2 STG.E.128 [R56.64], R52 ;  /* 0x000000343800a986 */ /* 0x0003e4000c101d08 */
.L_x_1395:
[----:B------:R-:W-:Y:S05]  /*59e0*/  BSYNC B0 ;  /* 0x0000000000007941 */ /* 0x000fea0003800000 */
.L_x_1394:
[----:B------:R-:W-:-:S13]  /*59f0*/  ISETP.GE.AND P0, PT, R14, c[0x0][0x1d4], PT ;  /* 0x000075000e007a0c */ /* 0x000fda0003f06270 */
[----:B------:R-:W-:-:S05]  /*5a00*/  @P0 BRA `(.L_x_1379) ;  /* 0x000008d000000947 */ /* 0x000fca0003800000 */
[-C--:B-1----:R-:W-:Y:S02]  /*5a10*/  IADD3 R54, R101, R170.reuse, RZ ;  /* 0x000000aa65367210 */ /* 0x082fe40007ffe0ff */
[----:B------:R-:W-:Y:S02]  /*5a20*/  IADD3 R170, R107, R170, RZ ;  /* 0x000000aa6baa7210 */ /* 0x000fe40007ffe0ff */
[----:B------:R-:W-:Y:S02]  /*5a30*/  SHF.L.U32 R59, R54, 0x1, RZ ;  /* 0x00000001363b7819 */ /* 0x000fe400000006ff */
[----:B------:R-:W-:Y:S01]  /*5a40*/  IADD3 R56, P1, P0, R154, R171, R121 ;  /* 0x000000ab9a387210 */ /* 0x000fe2000783e079 */
[----:B------:R-:W-:Y:S02]  /*5a50*/  IMAD.SHL.U32 R57, R170, 0x2, RZ ;  /* 0x00000002aa397824 */ /* 0x000fe400078e00ff */
[----:B------:R-:W1:Y:S01]  /*5a60*/  LDS.128 R48, [R59+0xc100] ;  /* 0x00c100003b307984 */ /* 0x000e620000000c00 */
[----:B------:R-:W-:Y:S02]  /*5a70*/  IADD3.X R53, R89, R133, R126, P1, P0 ;  /* 0x0000008559357210 */ /* 0x000fe40000fe047e */
[C---:B------:R-:W-:Y:S04]  /*5a80*/  LEA R54, P0, R56.reuse, c[0x0][0x1c8], 0x1 ;  /* 0x0000720038367a11 */ /* 0x040fe800078008ff */
[----:B------:R-:W-:Y:S01]  /*5a90*/  LEA.HI.X R55, R56, c[0x0][0x1cc], R53, 0x1, P0 ;  /* 0x0000730038377a11 */ /* 0x000fe200000f0c35 */
[----:B------:R-:W2:Y:S01]  /*5aa0*/  LDS.128 R20, [R57+0xc100] ;  /* 0x00c1000039147984 */ /* 0x000ea20000000c00 */
[----:B------:R-:W-:-:S13]  /*5ab0*/  ISETP.GE.AND P0, PT, R14, c[0x0][0x27c], PT ;  /* 0x00009f000e007a0c */ /* 0x000fda0003f06270 */
[----:B------:R-:W-:Y:S01]  /*5ac0*/  @!P0 SHF.R.U64 R24, R16, 0x10, R17 ;  /* 0x0000001010188819 */ /* 0x000fe20000001211 */
[--C-:B------:R-:W-:Y:S01]  /*5ad0*/  @!P0 HADD2.F32 R32, -RZ, R69.reuse.H1_H1 ;  /* 0x30000045ff208230 */ /* 0x100fe20000004100 */
[--C-:B------:R-:W-:Y:S01]  /*5ae0*/  @!P0 SHF.R.U32.HI R16, RZ, 0x10, R19.reuse ;  /* 0x00000010ff108819 */ /* 0x100fe20000011613 */
[----:B------:R-:W-:Y:S01]  /*5af0*/  @!P0 HADD2.F32 R37, -RZ, R69.H0_H0 ;  /* 0x20000045ff258230 */ /* 0x000fe20000004100 */
[----:B------:R-:W-:Y:S01]  /*5b00*/  @!P0 SHF.R.U64 R18, R18, 0x10, R19 ;  /* 0x0000001012128819 */ /* 0x000fe20000001213 */
[----:B------:R-:W-:Y:S01]  /*5b10*/  @!P0 HADD2.F32 R27, -RZ, R24.H0_H0 ;  /* 0x20000018ff1b8230 */ /* 0x000fe20000004100 */
[----:B------:R-:W-:Y:S01]  /*5b20*/  @!P0 SHF.R.U32.HI R17, RZ, 0x10, R17 ;  /* 0x00000010ff118819 */ /* 0x000fe20000011611 */
[--C-:B------:R-:W-:Y:S01]  /*5b30*/  @!P0 HADD2.F32 R41, -RZ, R68.reuse.H1_H1 ;  /* 0x30000044ff298230 */ /* 0x100fe20000004100 */
[----:B------:R-:W-:Y:S01]  /*5b40*/  @!P0 SHF.R.U32.HI R39, RZ, 0x10, R61 ;  /* 0x00000010ff278819 */ /* 0x000fe2000001163d */
[----:B------:R-:W-:Y:S01]  /*5b50*/  @!P0 HADD2.F32 R47, -RZ, R68.H0_H0 ;  /* 0x20000044ff2f8230 */ /* 0x000fe20000004100 */
[--C-:B------:R-:W-:Y:S01]  /*5b60*/  @!P0 SHF.R.U32.HI R40, RZ, 0x10, R63.reuse ;  /* 0x00000010ff288819 */ /* 0x100fe2000001163f */
[----:B------:R-:W-:Y:S01]  /*5b70*/  @!P0 HADD2.F32 R17, -RZ, R17.H0_H0 ;  /* 0x20000011ff118230 */ /* 0x000fe20000004100 */
[----:B------:R-:W-:Y:S01]  /*5b80*/  @!P0 SHF.R.U64 R42, R62, 0x10, R63 ;  /* 0x000000103e2a8819 */ /* 0x000fe2000000123f */
[----:B------:R-:W-:Y:S01]  /*5b90*/  @!P0 HADD2.F32 R39, -RZ, R39.H0_H0 ;  /* 0x20000027ff278230 */ /* 0x000fe20000004100 */
[----:B------:R-:W-:Y:S01]  /*5ba0*/  @!P0 SHF.R.U64 R33, R60, 0x10, R61 ;  /* 0x000000103c218819 */ /* 0x000fe2000000123d */
[----:B------:R-:W-:Y:S02]  /*5bb0*/  @!P0 HADD2.F32 R46, -RZ, R40.H0_H0 ;  /* 0x20000028ff2e8230 */ /* 0x000fe40000004100 */
[----:B------:R-:W-:Y:S01]  /*5bc0*/  @!P0 HADD2.F32 R45, -RZ, R42.H0_H0 ;  /* 0x2000002aff2d8230 */ /* 0x000fe20000004100 */
[----:B-1----:R-:W-:Y:S01]  /*5bd0*/  @!P0 IMAD.MOV.U32 R36, RZ, RZ, R49 ;  /* 0x000000ffff248224 */ /* 0x002fe200078e0031 */
[----:B------:R-:W-:Y:S01]  /*5be0*/  @!P0 MOV R34, R48 ;  /* 0x0000003000228202 */ /* 0x000fe20000000f00 */
[----:B------:R-:W-:Y:S01]  /*5bf0*/  @!P0 HADD2.F32 R26, -RZ, R29.H1_H1 ;  /* 0x3000001dff1a8230 */ /* 0x000fe20000004100 */
[----:B------:R-:W-:Y:S01]  /*5c00*/  @!P0 MOV R52, R50 ;  /* 0x0000003200348202 */ /* 0x000fe20000000f00 */
[----:B------:R-:W-:Y:S01]  /*5c10*/  @!P0 HADD2.F32 R33, -RZ, R33.H0_H0 ;  /* 0x20000021ff218230 */ /* 0x000fe20000004100 */
[----:B------:R-:W-:Y:S01]  /*5c20*/  @!P0 MOV R44, R51 ;  /* 0x00000033002c8202 */ /* 0x000fe20000000f00 */
[----:B------:R-:W-:Y:S01]  /*5c30*/  @!P0 HADD2.F32 R31, -RZ, R34.H0_H0 ;  /* 0x20000022ff1f8230 */ /* 0x000fe20000004100 */
[----:B--2---:R-:W-:Y:S01]  /*5c40*/  @!P0 MOV R25, R20 ;  /* 0x0000001400198202 */ /* 0x004fe20000000f00 */
[--C-:B------:R-:W-:Y:S01]  /*5c50*/  @!P0 HADD2.F32 R35, -RZ, R36.reuse.H0_H0 ;  /* 0x20000024ff238230 */ /* 0x100fe20000004100 */
[----:B------:R-:W-:Y:S02]  /*5c60*/  @!P0 MOV R24, R21 ;  /* 0x0000001500188202 */ /* 0x000fe40000000f00 */
[-C--:B------:R-:W-:Y:S01]  /*5c70*/  @!P0 FMUL.FTZ R53, R31, R26.reuse ;  /* 0x0000001a1f358220 */ /* 0x080fe20000410000 */
[----:B------:R-:W-:Y:S02]  /*5c80*/  @!P0 HADD2.F32 R36, -RZ, R36.H1_H1 ;  /* 0x30000024ff248230 */ /* 0x000fe40000004100 */
[--C-:B------:R-:W-:Y:S02]  /*5c90*/  @!P0 HADD2.F32 R19, -RZ, R25.reuse.H0_H0 ;  /* 0x20000019ff138230 */ /* 0x100fe40000004100 */
[----:B------:R-:W-:Y:S01]  /*5ca0*/  @!P0 HADD2.F32 R30, -RZ, R25.H1_H1 ;  /* 0x30000019ff1e8230 */ /* 0x000fe20000004100 */
[----:B------:R-:W-:Y:S01]  /*5cb0*/  @!P0 FMUL.FTZ R64, R36, R17 ;  /* 0x0000001124408220 */ /* 0x000fe20000410000 */
[----:B------:R-:W-:Y:S01]  /*5cc0*/  @!P0 HADD2.F32 R25, -RZ, R28.H1_H1 ;  /* 0x3000001cff198230 */ /* 0x000fe20000004100 */
[C---:B------:R-:W-:Y:S01]  /*5cd0*/  @!P0 FMUL.FTZ R2, R19.reuse, R26 ;  /* 0x0000001a13028220 */ /* 0x040fe20000410000 */
[----:B------:R-:W-:Y:S01]  /*5ce0*/  @!P0 HADD2.F32 R26, -RZ, R24.H0_H0 ;  /* 0x20000018ff1a8230 */ /* 0x000fe20000004100 */
[-C--:B------:R-:W-:Y:S01]  /*5cf0*/  @!P0 FFMA.FTZ R53, R19, R32.reuse, -R53 ;  /* 0x0000002013358223 */ /* 0x080fe20000010835 */
[----:B------:R-:W-:Y:S01]  /*5d00*/  @!P0 HADD2.F32 R19, -RZ, R29.H0_H0 ;  /* 0x2000001dff138230 */ /* 0x000fe20000004100 */
[----:B------:R-:W-:Y:S01]  /*5d10*/  @!P0 FMUL.FTZ R3, R30, R27 ;  /* 0x0000001b1e038220 */ /* 0x000fe20000410000 */
[----:B------:R-:W-:Y:S01]  /*5d20*/  @!P0 HADD2.F32 R38, -RZ, R52.H0_H0 ;  /* 0x20000034ff268230 */ /* 0x000fe20000004100 */
[----:B------:R-:W-:Y:S01]  /*5d30*/  @!P0 FFMA.FTZ R2, R31, R32, R2 ;  /* 0x000000201f028223 */ /* 0x000fe20000010002 */
[----:B------:R-:W-:Y:S01]  /*5d40*/  @!P0 HADD2.F32 R34, -RZ, R34.H1_H1 ;  /* 0x30000022ff228230 */ /* 0x000fe20000004100 */
[-C--:B------:R-:W-:Y:S01]  /*5d50*/  @!P0 FMUL.FTZ R57, R35, R19.reuse ;  /* 0x0000001323398220 */ /* 0x080fe20000410000 */
[----:B------:R-:W-:Y:S01]  /*5d60*/  @!P0 HADD2.F32 R16, -RZ, R16.H0_H0 ;  /* 0x20000010ff108230 */ /* 0x000fe20000004100 */
[C---:B------:R-:W-:Y:S01]  /*5d70*/  @!P0 FMUL.FTZ R4, R26.reuse, R19 ;  /* 0x000000131a048220 */ /* 0x040fe20000410000 */
[--C-:B------:R-:W-:Y:S01]  /*5d80*/  @!P0 HADD2.F32 R42, -RZ, R44.reuse.H0_H0 ;  /* 0x2000002cff2a8230 */ /* 0x100fe20000004100 */
[----:B------:R-:W-:Y:S01]  /*5d90*/  @!P0 IMAD.MOV.U32 R19, RZ, RZ, R22 ;  /* 0x000000ffff138224 */ /* 0x000fe200078e0016 */
[----:B------:R-:W-:Y:S01]  /*5da0*/  @!P0 HADD2.F32 R44, -RZ, R44.H1_H1 ;  /* 0x3000002cff2c8230 */ /* 0x000fe20000004100 */
[----:B------:R-:W-:Y:S01]  /*5db0*/  @!P0 FFMA.FTZ R57, R26, R37, -R57 ;  /* 0x000000251a398223 */ /* 0x000fe20000010839 */
[----:B------:R-:W-:Y:S01]  /*5dc0*/  @!P0 HADD2.F32 R26, -RZ, R24.H1_H1 ;  /* 0x30000018ff1a8230 */ /* 0x000fe20000004100 */
[----:B------:R-:W-:Y:S01]  /*5dd0*/  @!P0 FMUL.FTZ R59, R38, R25 ;  /* 0x00000019263b8220 */ /* 0x000fe20000410000 */
[--C-:B------:R-:W-:Y:S01]  /*5de0*/  @!P0 HADD2.F32 R24, -RZ, R19.reuse.H0_H0 ;  /* 0x20000013ff188230 */ /* 0x100fe20000004100 */
[----:B------:R-:W-:Y:S01]  /*5df0*/  @!P0 FMUL.FTZ R56, R34, R27 ;  /* 0x0000001b22388220 */ /* 0x000fe20000410000 */
[----:B------:R-:W-:Y:S01]  /*5e00*/  @!P0 HADD2.F32 R40, -RZ, R52.H1_H1 ;  /* 0x30000034ff288230 */ /* 0x000fe20000004100 */
[C---:B------:R-:W-:Y:S01]  /*5e10*/  @!P0 FMUL.FTZ R5, R26.reuse, R17 ;  /* 0x000000111a058220 */ /* 0x040fe20000410000 */
[----:B------:R-:W-:Y:S01]  /*5e20*/  @!P0 HADD2.F32 R17, -RZ, R28.H0_H0 ;  /* 0x2000001cff118230 */ /* 0x000fe20000004100 */
[----:B------:R-:W-:Y:S01]  /*5e30*/  @!P0 FFMA.FTZ R64, R26, R39, -R64 ;  /* 0x000000271a408223 */ /* 0x000fe20000010840 */
[----:B------:R-:W-:Y:S01]  /*5e40*/  @!P0 MOV R26, R23 ;  /* 0x00000017001a8202 */ /* 0x000fe20000000f00 */
[C---:B------:R-:W-:Y:S01]  /*5e50*/  @!P0 FMUL.FTZ R6, R24.reuse, R25 ;  /* 0x0000001918068220 */ /* 0x040fe20000410000 */
[----:B------:R-:W-:Y:S01]  /*5e60*/  @!P0 HADD2.F32 R25, -RZ, R18.H0_H0 ;  /* 0x20000012ff198230 */ /* 0x000fe20000004100 */
[----:B------:R-:W-:Y:S01]  /*5e70*/  @!P0 FFMA.FTZ R59, R24, R41, -R59 ;  /* 0x00000029183b8223 */ /* 0x000fe2000001083b */
[----:B------:R-:W-:Y:S01]  /*5e80*/  @!P0 HADD2.F32 R24, -RZ, R19.H1_H1 ;  /* 0x30000013ff188230 */ /* 0x000fe20000004100 */
[----:B------:R-:W-:Y:S01]  /*5e90*/  @!P0 FMUL.FTZ R66, R42, R17 ;  /* 0x000000112a428220 */ /* 0x000fe20000410000 */
[--C-:B------:R-:W-:Y:S01]  /*5ea0*/  @!P0 HADD2.F32 R18, -RZ, R26.reuse.H0_H0 ;  /* 0x2000001aff128230 */ /* 0x100fe20000004100 */
[----:B------:R-:W-:Y:S01]  /*5eb0*/  @!P0 FMUL.FTZ R65, R44, R16 ;  /* 0x000000102c418220 */ /* 0x000fe20000410000 */
[----:B------:R-:W-:Y:S01]  /*5ec0*/  @!P0 HADD2.F32 R19, -RZ, R26.H1_H1 ;  /* 0x3000001aff138230 */ /* 0x000fe20000004100 */
[----:B------:R-:W-:Y:S01]  /*5ed0*/  @!P0 FMUL.FTZ R67, R40, R25 ;  /* 0x0000001928438220 */ /* 0x000fe20000410000 */
[----:B------:R-:W-:Y:S01]  /*5ee0*/  @!P0 F2FP.PACK_AB R64, R64, R57 ;  /* 0x000000394040823e */ /* 0x000fe200000000ff */
[-C--:B------:R-:W-:Y:S02]  /*5ef0*/  @!P0 FFMA.FTZ R3, R34, R33.reuse, R3 ;  /* 0x0000002122038223 */ /* 0x080fe40000010003 */
[----:B------:R-:W-:Y:S01]  /*5f00*/  @!P0 FFMA.FTZ R56, R30, R33, -R56 ;  /* 0x000000211e388223 */ /* 0x000fe20000010838 */
[----:B------:R-:W-:Y:S01]  /*5f10*/  @!P0 MOV R21, R64 ;  /* 0x0000004000158202 */ /* 0x000fe20000000f00 */
[----:B------:R-:W-:Y:S02]  /*5f20*/  @!P0 FFMA.FTZ R66, R18, R47, -R66 ;  /* 0x0000002f12428223 */ /* 0x000fe40000010842 */
[----:B------:R-:W-:Y:S01]  /*5f30*/  @!P0 FFMA.FTZ R65, R19, R46, -R65 ;  /* 0x0000002e13418223 */ /* 0x000fe20000010841 */
[----:B------:R-:W-:Y:S01]  /*5f40*/  @!P0 F2FP.PACK_AB R53, R56, R53 ;  /* 0x000000353835823e */ /* 0x000fe200000000ff */
[C---:B------:R-:W-:Y:S02]  /*5f50*/  @!P0 FFMA.FTZ R67, R24.reuse, R45, -R67 ;  /* 0x0000002d18438223 */ /* 0x040fe40000010843 */
[----:B------:R-:W-:Y:S01]  /*5f60*/  @!P0 FFMA.FTZ R4, R35, R37, R4 ;  /* 0x0000002523048223 */ /* 0x000fe20000010004 */
[----:B------:R-:W-:Y:S01]  /*5f70*/  @!P0 F2FP.PACK_AB R65, R65, R66 ;  /* 0x000000424141823e */ /* 0x000fe200000000ff */
[----:B------:R-:W-:Y:S01]  /*5f80*/  @!P0 FMUL.FTZ R7, R24, R25 ;  /* 0x0000001918078220 */ /* 0x000fe20000410000 */
[----:B------:R-:W-:Y:S01]  /*5f90*/  @!P0 F2FP.PACK_AB R56, R67, R59 ;  /* 0x0000003b4338823e */ /* 0x000fe200000000ff */
        /* <DEDUP_REMOVED lines=8> */
[----:B------:R-:W-:Y:S01]  /*6020*/  @!P0 MOV R49, R56 ;  /* 0x0000003800318202 */ /* 0x000fe20000000f00 */
[----:B------:R-:W-:Y:S02]  /*6030*/  @!P0 FFMA.FTZ R8, R42, R47, R8 ;  /* 0x0000002f2a088223 */ /* 0x000fe40000010008 */
[----:B------:R-:W-:Y:S01]  /*6040*/  @!P0 IMAD.MOV.U32 R20, RZ, RZ, R53 ;  /* 0x000000ffff148224 */ /* 0x000fe200078e0035 */
[----:B------:R-:W-:Y:S01]  /*6050*/  @!P0 F2FP.PACK_AB R53, R3, R2 ;  /* 0x000000020335823e */ /* 0x000fe200000000ff */
[----:B------:R-:W-:Y:S01]  /*6060*/  @!P0 FFMA.FTZ R9, R44, R46, R9 ;  /* 0x0000002e2c098223 */ /* 0x000fe20000010009 */
[----:B------:R-:W-:Y:S02]  /*6070*/  @!P0 F2FP.PACK_AB R57, R7, R6 ;  /* 0x000000060739823e */ /* 0x000fe400000000ff */
[----:B------:R1:W-:Y:S01]  /*6080*/  STG.E.128 [R54.64], R20 ;  /* 0x0000001436007986 */ /* 0x0003e2000c101d08 */
[----:B------:R-:W-:Y:S01]  /*6090*/  @!P0 IMAD.MOV.U32 R48, RZ, RZ, R53 ;  /* 0x000000ffff308224 */ /* 0x000fe200078e0035 */
[----:B------:R-:W-:Y:S02]  /*60a0*/  @!P0 F2FP.PACK_AB R64, R9, R8 ;  /* 0x000000080940823e */ /* 0x000fe400000000ff */
[----:B------:R-:W-:Y:S02]  /*60b0*/  @!P0 MOV R50, R57 ;  /* 0x0000003900328202 */ /* 0x000fe40000000f00 */
[----:B------:R-:W-:Y:S02]  /*60c0*/  @!P0 MOV R51, R64 ;  /* 0x0000004000338202 */ /* 0x000fe40000000f00 */
[----:B------:R-:W-:-:S13]  /*60d0*/  ISETP.GE.AND P0, PT, R110, c[0x0][0x1d4], PT ;  /* 0x000075006e007a0c */ /* 0x000fda0003f06270 */
[----:B------:R-:W-:-:S05]  /*60e0*/  @P0 BRA `(.L_x_1379) ;  /* 0x000001f000000947 */ /* 0x000fca0003800000 */
[----:B------:R-:W-:Y:S04]  /*60f0*/  IADD3 R171, P1, P0, R154, R171, R110 ;  /* 0x000000ab9aab7210 */ /* 0x000fe8000783e06e */
[----:B------:R-:W-:Y:S02]  /*6100*/  IADD3.X R2, R89, R133, R120, P1, P0 ;  /* 0x0000008559027210 */ /* 0x000fe40000fe0478 */
[C---:B------:R-:W-:Y:S04]  /*6110*/  LEA R4, P0, R171.reuse, c[0x0][0x1c8], 0x1 ;  /* 0x00007200ab047a11 */ /* 0x040fe800078008ff */
[----:B------:R-:W-:Y:S05]  /*6120*/  LEA.HI.X R5, R171, c[0x0][0x1cc], R2, 0x1, P0 ;  /* 0x00007300ab057a11 */ /* 0x000fea00000f0c02 */
[----:B------:R2:W-:Y:S01]  /*6130*/  STG.E.128 [R4.64], R48 ;  /* 0x0000003004007986 */ /* 0x0005e2000c101d08 */
[----:B------:R-:W-:-:S05]  /*6140*/  BRA `(.L_x_1379) ;  /* 0x0000019000007947 */ /* 0x000fca0003800000 */
.L_x_1375:
[----:B------:R-:W-:Y:S05]  /*6150*/  IMAD R132, R15, -0x40, R82 ;  /* 0xffffffc00f847824 */ /* 0x000fea00078e0252 */
[----:B------:R-:W-:Y:S04]  /*6160*/  IMNMX R132, R132, 0x40, PT ;  /* 0x0000004084847817 */ /* 0x000fe80003800200 */
[----:B------:R-:W-:-:S13]  /*6170*/  ISETP.GE.AND P0, PT, R223, R132, PT ;  /* 0x00000084df00720c */ /* 0x000fda0003f06270 */
[----:B------:R-:W-:-:S05]  /*6180*/  @P0 BRA `(.L_x_1379) ;  /* 0x0000015000000947 */ /* 0x000fca0003800000 */
[C---:B------:R-:W-:Y:S02]  /*6190*/  ISETP.GE.AND P0, PT, R144.reuse, c[0x0][0x1d4], PT ;  /* 0x0000750090007a0c */ /* 0x040fe40003f06270 */
[----:B------:R-:W-:Y:S11]  /*61a0*/  IADD3 R2, R144, 0x60, RZ ;  /* 0x0000006090027810 */ /* 0x000ff60007ffe0ff */
[----:B------:R-:W1:Y:S04]  /*61b0*/  @!P0 LDS.128 R16, [R131+0xc000] ;  /* 0x00c0000083108984 */ /* 0x000e680000000c00 */
[----:B-1----:R-:W-:Y:S01]  /*61c0*/  @!P0 STG.E.128 [R66.64], R16 ;  /* 0x0000001042008986 */ /* 0x002fe2000c101d08 */
[----:B------:R-:W-:-:S13]  /*61d0*/  ISETP.GE.AND P0, PT, R13, c[0x0][0x1d4], PT ;  /* 0x000075000d007a0c */ /* 0x000fda0003f06270 */
[----:B------:R-:W1:Y:S04]  /*61e0*/  @!P0 LDS.128 R4, [R129+0xc000] ;  /* 0x00c0000081048984 */ /* 0x000e680000000c00 */
[----:B-1----:R-:W-:Y:S01]  /*61f0*/  @!P0 STG.E.128 [R66.64+0x40], R4 ;  /* 0x0000400442008986 */ /* 0x002fe2000c101d08 */
[----:B------:R-:W-:-:S13]  /*6200*/  ISETP.GE.AND P0, PT, R14, c[0x0][0x1d4], PT ;  /* 0x000075000e007a0c */ /* 0x000fda0003f06270 */
        /* <DEDUP_REMOVED lines=10> */
[----:B------:R-:W-:-:S13]  /*62b0*/  ISETP.GE.AND P0, PT, R2, c[0x0][0x1d4], PT ;  /* 0x0000750002007a0c */ /* 0x000fda0003f06270 */
[----:B------:R-:W1:Y:S04]  /*62c0*/  @!P0 LDS.128 R4, [R129+0x10000] ;  /* 0x0100000081048984 */ /* 0x000e680000000c00 */
[----:B-1----:R1:W-:Y:S02]  /*62d0*/  @!P0 STG.E.128 [R66.64+0x140], R4 ;  /* 0x0001400442008986 */ /* 0x0023e4000c101d08 */
.L_x_1379:
[----:B------:R-:W-:Y:S05]  /*62e0*/  BSYNC B1 ;  /* 0x0000000000017941 */ /* 0x000fea0003800000 */
.L_x_1374:
[----:B------:R-:W-:Y:S01]  /*62f0*/  ISETP.GT.AND P0, PT, R15, R12, PT ;  /* 0x0000000c0f00720c */ /* 0x000fe20003f04270 */
[----:B------:R-:W-:-:S12]  /*6300*/  BSSY B0, `(.L_x_1396) ;  /* 0x000003e000007945 */ /* 0x000fd80003800000 */
[----:B-1----:R-:W-:Y:S01]  /*6310*/  @P0 IADD3 R6, R15, -0x1, RZ ;  /* 0xffffffff0f060810 */ /* 0x002fe20007ffe0ff */
[----:B------:R-:W-:Y:S02]  /*6320*/  @P0 IMAD.MOV.U32 R8, RZ, RZ, R152 ;  /* 0x000000ffff080224 */ /* 0x000fe400078e0098 */
[----:B------:R-:W-:Y:S01]  /*6330*/  @P0 IMAD.MOV.U32 R9, RZ, RZ, R87 ;  /* 0x000000ffff090224 */ /* 0x000fe200078e0057 */
[----:B------:R-:W-:Y:S01]  /*6340*/  @P0 SHF.R.S32.HI R3, RZ, 0x1f, R6 ;  /* 0x0000001fff030819 */ /* 0x000fe20000011406 */
[----:B--2---:R-:W-:Y:S02]  /*6350*/  @P0 IMAD R4, R91, R6, RZ ;  /* 0x000000065b040224 */ /* 0x004fe400078e02ff */
[-C--:B------:R-:W-:Y:S04]  /*6360*/  @P0 IMAD.WIDE.U32 R6, R6, R93.reuse, R8 ;  /* 0x0000005d06060225 */ /* 0x080fe800078e0008 */
[----:B------:R-:W-:Y:S01]  /*6370*/  @P0 IMAD R4, R3, R93, R4 ;  /* 0x0000005d03040224 */ /* 0x000fe200078e0204 */
[----:B------:R-:W-:Y:S01]  /*6380*/  @P0 LEA R8, P1, R6, c[0x0][0x250], 0x1 ;  /* 0x0000940006080a11 */ /* 0x000fe200078208ff */
[C---:B------:R-:W-:Y:S01]  /*6390*/  @P0 IMAD R2, R58.reuse, 0x6000, R10 ;  /* 0x000060003a020824 */ /* 0x040fe200078e020a */
[----:B------:R-:W-:Y:S01]  /*63a0*/  IADD3 R3, R58, 0x1, RZ ;  /* 0x000000013a037810 */ /* 0x000fe20007ffe0ff */
[----:B------:R-:W-:Y:S05]  /*63b0*/  @P0 IMAD.IADD R4, R7, 0x1, R4 ;  /* 0x0000000107040824 */ /* 0x000fea00078e0204 */
[----:B------:R-:W-:Y:S02]  /*63c0*/  @P0 LEA.HI.X R9, R6, c[0x0][0x254], R4, 0x1, P1 ;  /* 0x0000950006090a11 */ /* 0x000fe400008f0c04 */
[C---:B------:R-:W-:Y:S03]  /*63d0*/  @P0 LEA R6, P1, R100.reuse, R8, 0x1 ;  /* 0x0000000864060211 */ /* 0x040fe600078208ff */
[----:B------:R-:W-:Y:S01]  /*63e0*/  @!PT LDS RZ, [RZ] ;  /* 0x00000000fffff984 */ /* 0x000fe20000000800 */
[----:B------:R-:W-:Y:S01]  /*63f0*/  @!PT LDS RZ, [RZ] ;  /* 0x00000000fffff984 */ /* 0x000fe20000000800 */
[----:B------:R-:W-:Y:S01]  /*6400*/  @!PT LDS RZ, [RZ] ;  /* 0x00000000fffff984 */ /* 0x000fe20000000800 */
[----:B------:R1:W-:Y:S01]  /*6410*/  @P0 LDGSTS.E.BYPASS.LTC128B.128 [R2], [R8.64], !P5 ;  /* 0x0000000008020fae */ /* 0x0003e2000e901d48 */
[----:B------:R-:W-:Y:S03]  /*6420*/  @P0 LEA.HI.X R7, R100, R9, R99, 0x1, P1 ;  /* 0x0000000964070211 */ /* 0x000fe600008f0c63 */
[----:B------:R1:W-:Y:S04]  /*6430*/  @P0 LDGSTS.E.BYPASS.LTC128B.128 [R2+0x2000], [R8.64+0x80], !P4 ;  /* 0x0200008008020fae */ /* 0x0003e8000e101d48 */
[----:B------:R1:W-:Y:S04]  /*6440*/  @P0 LDGSTS.E.BYPASS.LTC128B.128 [R2+0x4000], [R8.64+0x100], !P3 ;  /* 0x0400010008020fae */ /* 0x0003e8000d901d48 */
[----:B------:R1:W-:Y:S04]  /*6450*/  @P0 LDGSTS.E.BYPASS.LTC128B.128 [R2+0x1000], [R6.64], !P5 ;  /* 0x0100000006020fae */ /* 0x0003e8000e901d48 */
[----:B------:R1:W-:Y:S04]  /*6460*/  @P0 LDGSTS.E.BYPASS.LTC128B.128 [R2+0x3000], [R6.64+0x80], !P4 ;  /* 0x0300008006020fae */ /* 0x0003e8000e101d48 */
[----:B------:R1:W-:Y:S01]  /*6470*/  @P0 LDGSTS.E.BYPASS.LTC128B.128 [R2+0x5000], [R6.64+0x100], !P3 ;  /* 0x0500010006020fae */ /* 0x0003e2000d901d48 */
[----:B------:R-:W-:Y:S03]  /*6480*/  ISETP.GE.AND P0, PT, R58, 0x1, PT ;  /* 0x000000013a00780c */ /* 0x000fe60003f06270 */
[----:B------:R-:W0:Y:S01]  /*6490*/  LDGDEPBAR ;  /* 0x00000000000079af */ /* 0x000e220000000000 */
[----:B------:R-:W-:Y:S02]  /*64a0*/  SEL R58, R3, RZ, !P0 ;  /* 0x000000ff033a7207 */ /* 0x000fe40004000000 */
[----:B------:R-:W-:Y:S01]  /*64b0*/  ISETP.GE.AND P0, PT, R223, R132, PT ;  /* 0x00000084df00720c */ /* 0x000fe20003f06270 */
[----:B------:R-:W-:Y:S04]  /*64c0*/  DEPBAR.LE SB0, 0x2 ;  /* 0x000080800000791a */ /* 0x000fe80000000000 */
[----:B------:R-:W-:Y:S08]  /*64d0*/  BAR.SYNC.DEFER_BLOCKING 0x0 ;  /* 0x0000000000007b1d */ /* 0x000ff00000010000 */
[----:B------:R-:W-:-:S05]  /*64e0*/  @P0 BRA `(.L_x_1397) ;  /* 0x000001f000000947 */ /* 0x000fca0003800000 */
[C---:B-1----:R-:W-:Y:S01]  /*64f0*/  LEA R6, P0, R15.reuse, R156, 0x6 ;  /* 0x0000009c0f067211 */ /* 0x042fe200078030ff */
[----:B------:R-:W-:Y:S02]  /*6500*/  IMAD.MOV.U32 R4, RZ, RZ, R148 ;  /* 0x000000ffff047224 */ /* 0x000fe400078e0094 */
[----:B------:R-:W-:Y:S01]  /*6510*/  IMAD.MOV.U32 R5, RZ, RZ, R119 ;  /* 0x000000ffff057224 */ /* 0x000fe200078e0077 */
[----:B------:R-:W-:Y:S03]  /*6520*/  LEA.HI.X.SX32 R7, R15, R157, 0x6, P0 ;  /* 0x0000009d0f077211 */ /* 0x000fe600000f36ff */
[----:B------:R-:W-:Y:S04]  /*6530*/  IMAD.WIDE.U32 R4, R6, c[0x0][0x208], R4 ;  /* 0x0000820006047a25 */ /* 0x000fe800078e0004 */
[----:B------:R-:W-:Y:S01]  /*6540*/  IMAD R2, R7, c[0x0][0x208], RZ ;  /* 0x0000820007027a24 */ /* 0x000fe200078e02ff */
[----:B------:R-:W-:Y:S03]  /*6550*/  LEA R8, P0, R4, c[0x0][0x1f8], 0x1 ;  /* 0x00007e0004087a11 */ /* 0x000fe600078008ff */
[----:B------:R-:W-:Y:S04]  /*6560*/  IMAD R2, R6, c[0x0][0x20c], R2 ;  /* 0x0000830006027a24 */ /* 0x000fe800078e0202 */
[----:B------:R-:W-:Y:S05]  /*6570*/  IMAD.IADD R2, R5, 0x1, R2 ;  /* 0x0000000105027824 */ /* 0x000fea00078e0202 */
[----:B------:R-:W-:Y:S02]  /*6580*/  LEA.HI.X R9, R4, c[0x0][0x1fc], R2, 0x1, P0 ;  /* 0x00007f0004097a11 */ /* 0x000fe400000f0c02 */
[C---:B------:R-:W-:Y:S02]  /*6590*/  ISETP.GE.AND P0, PT, R144.reuse, c[0x0][0x1d4], PT ;  /* 0x0000750090007a0c */ /* 0x040fe40003f06270 */
[----:B------:R-:W-:Y:S11]  /*65a0*/  IADD3 R2, R144, 0x80, RZ ;  /* 0x0000008090027810 */ /* 0x000ff60007ffe0ff */
[----:B-----5:R-:W1:Y:S04]  /*65b0*/  @!P0 LDS.128 R16, [R131] ;  /* 0x0000000083108984 */ /* 0x020e680000000c00 */
[----:B-1----:R-:W-:Y:S01]  /*65c0*/  @!P0 STG.E.128 [R8.64], R16 ;  /* 0x0000001008008986 */ /* 0x002fe2000c101d08 */
[----:B------:R-:W-:-:S13]  /*65d0*/  ISETP.GE.AND P0, PT, R14, c[0x0][0x1d4], PT ;  /* 0x000075000e007a0c */ /* 0x000fda0003f06270 */
[----:B------:R-:W1:Y:S04]  /*65e0*/  @!P0 LDS.128 R4, [R131+0x2000] ;  /* 0x0020000083048984 */ /* 0x000e680000000c00 */
[----:B-1----:R-:W-:Y:S01]  /*65f0*/  @!P0 STG.E.128 [R8.64+0x80], R4 ;  /* 0x0000800408008986 */ /* 0x002fe2000c101d08 */
[----:B------:R-:W-:Y:S02]  /*6600*/  ISETP.GE.AND P0, PT, R2, c[0x0][0x1d4], PT ;  /* 0x0000750002007a0c */ /* 0x000fe40003f06270 */
[----:B------:R-:W-:Y:S11]  /*6610*/  IADD3 R2, R144, 0x60, RZ ;  /* 0x0000006090027810 */ /* 0x000ff60007ffe0ff */
[----:B------:R-:W1:Y:S04]  /*6620*/  @!P0 LDS.128 R20, [R131+0x4000] ;  /* 0x0040000083148984 */ /* 0x000e680000000c00 */
[----:B-1----:R-:W-:Y:S01]  /*6630*/  @!P0 STG.E.128 [R8.64+0x100], R20 ;  /* 0x0001001408008986 */ /* 0x002fe2000c101d08 */
[----:B------:R-:W-:-:S13]  /*6640*/  ISETP.GE.AND P0, PT, R13, c[0x0][0x1d4], PT ;  /* 0x000075000d007a0c */ /* 0x000fda0003f06270 */
[----:B------:R-:W1:Y:S04]  /*6650*/  @!P0 LDS.128 R24, [R129] ;  /* 0x0000000081188984 */ /* 0x000e680000000c00 */
        /* <DEDUP_REMOVED lines=8> */
.L_x_1397:
[----:B-1----:R-:W-:Y:S05]  /*66e0*/  BSYNC B0 ;  /* 0x0000000000007941 */ /* 0x002fea0003800000 */
.L_x_1396:
[----:B------:R-:W-:Y:S04]  /*66f0*/  IADD3 R3, R15, -0x2, RZ ;  /* 0xfffffffe0f037810 */ /* 0x000fe80007ffe0ff */
[----:B------:R-:W-:-:S13]  /*6700*/  ISETP.GE.AND P0, PT, R3, R12, PT ;  /* 0x0000000c0300720c */ /* 0x000fda0003f06270 */
[----:B------:R-:W-:Y:S01]  /*6710*/  @P0 SHF.R.S32.HI R4, RZ, 0x1f, R3 ;  /* 0x0000001fff040819 */ /* 0x000fe20000011403 */
[----:B------:R-:W-:Y:S02]  /*6720*/  @P0 IMAD.MOV.U32 R6, RZ, RZ, R150 ;  /* 0x000000ffff060224 */ /* 0x000fe400078e0096 */
[----:B------:R-:W-:Y:S02]  /*6730*/  @P0 IMAD.MOV.U32 R7, RZ, RZ, R159 ;  /* 0x000000ffff070224 */ /* 0x000fe400078e009f */
[----:B------:R-:W-:Y:S02]  /*6740*/  @P0 IMAD R5, R94, R3, RZ ;  /* 0x000000035e050224 */ /* 0x000fe400078e02ff */
[-C--:B------:R-:W-:Y:S04]  /*6750*/  @P0 IMAD.WIDE.U32 R6, R3, R96.reuse, R6 ;  /* 0x0000006003060225 */ /* 0x080fe800078e0006 */
[----:B------:R-:W-:Y:S01]  /*6760*/  @P0 IMAD R5, R4, R96, R5 ;  /* 0x0000006004050224 */ /* 0x000fe200078e0205 */
[----:B------:R-:W-:Y:S01]  /*6770*/  @P0 LEA R8, P1, R6, c[0x0][0x220], 0x1 ;  /* 0x0000880006080a11 */ /* 0x000fe200078208ff */
[----:B------:R-:W-:Y:S01]  /*6780*/  @P0 IMAD R2, R58, 0x6000, R11 ;  /* 0x000060003a020824 */ /* 0x000fe200078e020b */
[----:B------:R-:W-:Y:S01]  /*6790*/  IADD3 R4, R43, 0x1, RZ ;  /* 0x000000012b047810 */ /* 0x000fe20007ffe0ff */
[----:B------:R-:W-:Y:S05]  /*67a0*/  @P0 IMAD.IADD R5, R7, 0x1, R5 ;  /* 0x0000000107050824 */ /* 0x000fea00078e0205 */
[----:B------:R-:W-:Y:S02]  /*67b0*/  @P0 LEA.HI.X R9, R6, c[0x0][0x224], R5, 0x1, P1 ;  /* 0x0000890006090a11 */ /* 0x000fe400008f0c05 */
[C---:B-----5:R-:W-:Y:S03]  /*67c0*/  @P0 LEA R16, P1, R98.reuse, R8, 0x1 ;  /* 0x0000000862100211 */ /* 0x060fe600078208ff */
        /* <DEDUP_REMOVED lines=13> */
[C---:B------:R-:W-:Y:S02]  /*68a0*/  ISETP.GT.AND P0, PT, R15.reuse, R12, PT ;  /* 0x0000000c0f00720c */ /* 0x040fe40003f04270 */
[----:B------:R-:W-:Y:S11]  /*68b0*/  IADD3 R15, R15, -0x1, RZ ;  /* 0xffffffff0f0f7810 */ /* 0x000ff60007ffe0ff */
[----:B------:R-:W-:-:S05]  /*68c0*/  @P0 BRA `(.L_x_1398) ;  /* 0xffffc0e000000947 */ /* 0x000fca000383ffff */
[----:B------:R-:W-:Y:S01]  /*68d0*/  WARPSYNC 0xffffffff ;  /* 0xffffffff00007948 */ /* 0x000fe20003800000 */
[----:B------:R-:W-:Y:S06]  /*68e0*/  BAR.SYNC.DEFER_BLOCKING 0x0 ;  /* 0x0000000000007b1d */ /* 0x000fec0000010000 */
.L_x_1373:
[----:B------:R-:W-:Y:S01]  /*68f0*/  ISETP.GE.AND P0, PT, R76, 0x1, PT ;  /* 0x000000014c00780c */ /* 0x000fe20003f06270 */
[----:B------:R-:W-:Y:S01]  /*6900*/  BSSY B0, `(.L_x_1399) ;  /* 0x000001e000007945 */ /* 0x000fe20003800000 */
[----:B-1----:R-:W-:Y:S01]  /*6910*/  IMAD.IADD R2, R83, 0x1, R84 ;  /* 0x0000000153027824 */ /* 0x002fe200078e0254 */
[----:B------:R-:W-:-:S10]  /*6920*/  MOV R0, RZ ;  /* 0x000000ff00007202 */ /* 0x000fd40000000f00 */
[----:B------:R-:W-:Y:S05]  /*6930*/  @!P0 BRA `(.L_x_1400) ;  /* 0x000001a000008947 */ /* 0x000fea0003800000 */
[-C--:B------:R-:W-:Y:S02]  /*6940*/  IABS R5, R86.reuse ;  /* 0x0000005600057213 */ /* 0x080fe40000000000 */
        /* <DEDUP_REMOVED lines=22> */
[----:B------:R-:W-:-:S04]  /*6ab0*/  IMAD.MOV.U32 R0, RZ, RZ, R4 ;  /* 0x000000ffff007224 */ /* 0x000fc800078e0004 */
[----:B------:R-:W-:Y:S01]  /*6ac0*/  @!P1 IMAD.MOV R0, RZ, RZ, -R0 ;  /* 0x000000ffff009224 */ /* 0x000fe200078e0a00 */
[----:B------:R-:W-:Y:S02]  /*6ad0*/  @!P0 LOP3.LUT R0, RZ, R86, RZ, 0x33, !PT ;  /* 0x00000056ff008212 */ /* 0x000fe400078e33ff */
.L_x_1400:
[----:B------:R-:W-:Y:S05]  /*6ae0*/  BSYNC B0 ;  /* 0x0000000000007941 */ /* 0x000fea0003800000 */
.L_x_1399:
[----:B------:R-:W-:Y:S01]  /*6af0*/  IMAD R230, R227, R0, RZ ;  /* 0x00000000e3e67224 */ /* 0x000fe200078e02ff */
[----:B------:R-:W-:Y:S01]  /*6b00*/  PRMT R3, RZ, 0x7610, R3 ;  /* 0x00007610ff037816 */ /* 0x000fe20000000003 */
[----:B------:R-:W-:Y:S01]  /*6b10*/  CS2R R102, SRZ ;  /* 0x0000000000667805 */ /* 0x000fe2000001ff00 */
[----:B------:R-:W-:Y:S01]  /*6b20*/  MOV R8, RZ ;  /* 0x000000ff00087202 */ /* 0x000fe20000000f00 */
[----:B------:R-:W-:Y:S01]  /*6b30*/  IMAD.IADD R0, R230, 0x1, R0 ;  /* 0x00000001e6007824 */ /* 0x000fe200078e0200 */
[----:B------:R-:W-:Y:S01]  /*6b40*/  CS2R R100, SRZ ;  /* 0x0000000000647805 */ /* 0x000fe2000001ff00 */
[----:B------:R-:W-:Y:S01]  /*6b50*/  CS2R R98, SRZ ;  /* 0x0000000000627805 */ /* 0x000fe2000001ff00 */
[----:B------:R-:W-:Y:S01]  /*6b60*/  CS2R R96, SRZ ;  /* 0x0000000000607805 */ /* 0x000fe2000001ff00 */
[----:B------:R-:W-:Y:S01]  /*6b70*/  CS2R R94, SRZ ;  /* 0x00000000005e7805 */ /* 0x000fe2000001ff00 */
[----:B------:R-:W-:Y:S01]  /*6b80*/  IMNMX R9, R81, R0, PT ;  /* 0x0000000051097217 */ /* 0x000fe20003800200 */
[----:B------:R-:W-:Y:S01]  /*6b90*/  IMAD.MOV.U32 R0, RZ, RZ, RZ ;  /* 0x000000ffff007224 */ /* 0x000fe200078e00ff */
        /* <DEDUP_REMOVED lines=47> */
[----:B------:R-:W-:-:S04]  /*6e90*/  @P1 IMAD.MOV.U32 R3, RZ, RZ, 0x4 ;  /* 0x00000004ff031424 */ /* 0x000fc800078e00ff */
[----:B------:R-:W-:-:S05]  /*6ea0*/  @P1 IMAD.WIDE R12, R224, R3, c[0x0][0x340] ;  /* 0x0000d000e00c1625 */ /* 0x000fca00078e0203 */
[----:B------:R1:W2:Y:S01]  /*6eb0*/  @P1 LDG.E R0, [R12.64] ;  /* 0x000000080c001981 */ /* 0x0002a2000c1e1900 */
[----:B------:R-:W-:Y:S02]  /*6ec0*/  SHF.R.S32.HI R3, RZ, 0x1f, R146 ;  /* 0x0000001fff037819 */ /* 0x000fe40000011492 */
[----:B------:R-:W-:Y:S02]  /*6ed0*/  MOV R6, 0x1 ;  /* 0x0000000100067802 */ /* 0x000fe40000000f00 */
[----:B------:R-:W-:Y:S02]  /*6ee0*/  LEA.HI R5, R3, R146, RZ, 0x3 ;  /* 0x0000009203057211 */ /* 0x000fe400078f18ff */
[----:B------:R-:W-:Y:S02]  /*6ef0*/  SHF.R.S32.HI R4, RZ, 0x1f, R80 ;  /* 0x0000001fff047819 */ /* 0x000fe40000011450 */
[----:B------:R-:W-:Y:S02]  /*6f00*/  SHF.R.S32.HI R5, RZ, 0x3, R5 ;  /* 0x00000003ff057819 */ /* 0x000fe40000011405 */
[----:B------:R-:W-:Y:S01]  /*6f10*/  ISETP.NE.AND P3, PT, R6, c[0x0][0x2c4], PT ;  /* 0x0000b10006007a0c */ /* 0x000fe20003f65270 */
[----:B------:R-:W-:Y:S01]  /*6f20*/  IMAD R7, R4, c[0x0][0x178], RZ ;  /* 0x00005e0004077a24 */ /* 0x000fe200078e02ff */
[----:B------:R-:W-:Y:S01]  /*6f30*/  ISETP.NE.U32.AND P2, PT, RZ, c[0x0][0x348], PT ;  /* 0x0000d200ff007a0c */ /* 0x000fe20003f45070 */
[----:B------:R-:W-:Y:S01]  /*6f40*/  IMAD R4, R201, 0x20, R5 ;  /* 0x00000020c9047824 */ /* 0x000fe200078e0205 */
[----:B------:R-:W-:Y:S01]  /*6f50*/  SHF.R.S32.HI R21, RZ, 0x1f, R134 ;  /* 0x0000001fff157819 */ /* 0x000fe20000011486 */
[C---:B------:R-:W-:Y:S01]  /*6f60*/  IMAD R16, R80.reuse, c[0x0][0x17c], R7 ;  /* 0x00005f0050107a24 */ /* 0x040fe200078e0207 */
[----:B------:R-:W-:Y:S01]  /*6f70*/  IADD3 R7, P0, R5, R2, RZ ;  /* 0x0000000205077210 */ /* 0x000fe20007f1e0ff */
[----:B------:R-:W-:Y:S01]  /*6f80*/  IMAD.WIDE.U32 R80, R80, c[0x0][0x178], RZ ;  /* 0x00005e0050507a25 */ /* 0x000fe200078e00ff */
[----:B------:R-:W-:-:S02]  /*6f90*/  LEA R4, R209, R4, 0x7 ;  /* 0x00000004d1047211 */ /* 0x000fc400078e38ff */
[----:B------:R-:W-:Y:S01]  /*6fa0*/  ISETP.NE.AND.EX P2, PT, RZ, c[0x0][0x34c], PT, P2 ;  /* 0x0000d300ff007a0c */ /* 0x000fe20003f45320 */
[----:B------:R-:W-:Y:S01]  /*6fb0*/  IMAD.IADD R17, R81, 0x1, R16 ;  /* 0x0000000151117824 */ /* 0x000fe200078e0210 */
[----:B------:R-:W-:Y:S01]  /*6fc0*/  MOV R6, R4 ;  /* 0x0000000400067202 */ /* 0x000fe20000000f00 */
[----:B------:R-:W-:Y:S01]  /*6fd0*/  IMAD.MOV.U32 R16, RZ, RZ, R80 ;  /* 0x000000ffff107224 */ /* 0x000fe200078e0050 */
[----:B-1----:R-:W-:Y:S01]  /*6fe0*/  SHF.R.S32.HI R12, RZ, 0x1f, R2 ;  /* 0x0000001fff0c7819 */ /* 0x002fe20000011402 */
[----:B------:R-:W-:Y:S01]  /*6ff0*/  @P3 IMAD.HI.U32 R8, R4, c[0x0][0x2c8], RZ ;  /* 0x0000b20004083a27 */ /* 0x000fe200078e00ff */
[----:B------:R-:W-:Y:S02]  /*7000*/  SEL R15, R79, RZ, !P2 ;  /* 0x000000ff4f0f7207 */ /* 0x000fe40005000000 */
[----:B------:R-:W-:Y:S01]  /*7010*/  LEA.HI.X.SX32 R12, R5, R12, 0x1, P0 ;  /* 0x0000000c050c7211 */ /* 0x000fe200000f0eff */
[----:B------:R-:W-:Y:S01]  /*7020*/  IMAD.WIDE.U32 R16, R225, c[0x0][0x1b8], R16 ;  /* 0x00006e00e1107a25 */ /* 0x000fe200078e0010 */
[----:B------:R-:W-:-:S02]  /*7030*/  @P3 SHF.R.U32.HI R6, RZ, c[0x0][0x2cc], R8 ;  /* 0x0000b300ff063a19 */ /* 0x000fc40000011608 */
[----:B------:R-:W-:Y:S01]  /*7040*/  MOV R20, R134 ;  /* 0x0000008600147202 */ /* 0x000fe20000000f00 */
[----:B------:R-:W-:Y:S01]  /*7050*/  IMAD R8, R12, c[0x0][0x1e0], RZ ;  /* 0x000078000c087a24 */ /* 0x000fe200078e02ff */
[----:B------:R-:W-:Y:S01]  /*7060*/  SEL R2, R224, RZ, !P2 ;  /* 0x000000ffe0027207 */ /* 0x000fe20005000000 */
[----:B------:R-:W-:Y:S01]  /*7070*/  IMAD R15, R15, c[0x0][0x1c0], RZ ;  /* 0x000070000f0f7a24 */ /* 0x000fe200078e02ff */
[----:B------:R-:W-:Y:S01]  /*7080*/  ISETP.NE.U32.AND P0, PT, RZ, c[0x0][0x350], PT ;  /* 0x0000d400ff007a0c */ /* 0x000fe20003f05070 */
[----:B------:R-:W-:Y:S01]  /*7090*/  IMAD R17, R225, c[0x0][0x1bc], R17 ;  /* 0x00006f00e1117a24 */ /* 0x000fe200078e0211 */
[----:B------:R-:W-:Y:S01]  /*70a0*/  ISETP.GE.AND P2, PT, R134, c[0x0][0x1d4], PT ;  /* 0x0000750086007a0c */ /* 0x000fe20003f46270 */
[C---:B------:R-:W-:Y:S01]  /*70b0*/  IMAD R13, R7.reuse, c[0x0][0x1e4], R8 ;  /* 0x00007900070d7a24 */ /* 0x040fe200078e0208 */
[----:B------:R-:W-:Y:S01]  /*70c0*/  ISETP.NE.AND.EX P0, PT, RZ, c[0x0][0x354], PT, P0 ;  /* 0x0000d500ff007a0c */ /* 0x000fe20003f05300 */
[----:B------:R-:W-:Y:S01]  /*70d0*/  IMAD.WIDE.U32 R22, R7, c[0x0][0x1e0], R20 ;  /* 0x0000780007167a25 */ /* 0x000fe200078e0014 */
[----:B------:R-:W-:-:S02]  /*70e0*/  LOP3.LUT R226, R226, 0xfffffffe, RZ, 0xc0, !PT ;  /* 0xfffffffee2e27812 */ /* 0x000fc400078ec0ff */
[----:B------:R-:W-:Y:S01]  /*70f0*/  ISETP.GE.AND P4, PT, R134, c[0x0][0x198], PT ;  /* 0x0000660086007a0c */ /* 0x000fe20003f86270 */
[C---:B------:R-:W-:Y:S01]  /*7100*/  IMAD R8, R2.reuse, c[0x0][0x1c4], R15 ;  /* 0x0000710002087a24 */ /* 0x040fe200078e020f */
[----:B------:R-:W-:Y:S01]  /*7110*/  IADD3 R23, R23, R13, RZ ;  /* 0x0000000d17177210 */ /* 0x000fe20007ffe0ff */
[----:B------:R-:W-:Y:S01]  /*7120*/  IMAD.WIDE.U32 R16, R2, c[0x0][0x1c0], R16 ;  /* 0x0000700002107a25 */ /* 0x000fe200078e0010 */
[----:B------:R-:W-:Y:S02]  /*7130*/  SHF.R.S32.HI R2, RZ, 0x1f, R6 ;  /* 0x0000001fff027819 */ /* 0x000fe40000011406 */
[----:B------:R-:W-:Y:S01]  /*7140*/  ISETP.GE.AND P3, PT, R218, c[0x0][0x198], PT ;  /* 0x00006600da007a0c */ /* 0x000fe20003f66270 */
[----:B------:R-:W-:Y:S01]  /*7150*/  IMAD R12, R12, c[0x0][0x208], RZ ;  /* 0x000082000c0c7a24 */ /* 0x000fe200078e02ff */
[----:B------:R-:W-:Y:S01]  /*7160*/  IADD3 R17, R17, R8, RZ ;  /* 0x0000000811117210 */ /* 0x000fe20007ffe0ff */
[----:B------:R-:W-:Y:S01]  /*7170*/  IMAD.WIDE.U32 R18, R7, c[0x0][0x208], R20 ;  /* 0x0000820007127a25 */ /* 0x000fe200078e0014 */
[----:B------:R-:W-:-:S02]  /*7180*/  @P2 LOP3.LUT R226, R226, 0x1, RZ, 0xfc, !PT ;  /* 0x00000001e2e22812 */ /* 0x000fc400078efcff */
[----:B------:R-:W-:Y:S01]  /*7190*/  ISETP.GE.AND P2, PT, R217, c[0x0][0x198], PT ;  /* 0x00006600d9007a0c */ /* 0x000fe20003f46270 */
[----:B------:R-:W-:Y:S01]  /*71a0*/  IMAD R12, R7, c[0x0][0x20c], R12 ;  /* 0x00008300070c7a24 */ /* 0x000fe200078e020c */
[----:B------:R-:W-:Y:S01]  /*71b0*/  LOP3.LUT R226, R226, 0xfffffffd, RZ, 0xc0, !PT ;  /* 0xfffffffde2e27812 */ /* 0x000fe200078ec0ff */
[----:B------:R-:W-:Y:S02]  /*71c0*/  IMAD R13, R2, c[0x0][0x1b0], RZ ;  /* 0x00006c00020d7a24 */ /* 0x000fe400078e02ff */
[----:B------:R-:W-:Y:S02]  /*71d0*/  IMAD.MOV R7, RZ, RZ, -R6 ;  /* 0x000000ffff077224 */ /* 0x000fe400078e0a06 */
[C---:B------:R-:W-:Y:S02]  /*71e0*/  IMAD R2, R6.reuse, c[0x0][0x1b4], R13 ;  /* 0x00006d0006027a24 */ /* 0x040fe400078e020d */
[----:B------:R-:W-:-:S04]  /*71f0*/  IMAD.WIDE.U32 R16, R6, c[0x0][0x1b0], R16 ;  /* 0x00006c0006107a25 */ /* 0x000fc800078e0010 */
[----:B------:R-:W-:Y:S02]  /*7200*/  IMAD R7, R7, c[0x0][0x2c4], R4 ;  /* 0x0000b10007077a24 */ /* 0x000fe400078e0204 */
[----:B------:R-:W-:Y:S02]  /*7210*/  IMAD.IADD R17, R17, 0x1, R2 ;  /* 0x0000000111117824 */ /* 0x000fe400078e0202 */
[----:B------:R-:W-:Y:S01]  /*7220*/  IMAD.IADD R19, R19, 0x1, R12 ;  /* 0x0000000113137824 */ /* 0x000fe200078e020c */
[----:B------:R-:W-:Y:S01]  /*7230*/  SHF.R.S32.HI R4, RZ, 0x1f, R7 ;  /* 0x0000001fff047819 */ /* 0x000fe20000011407 */
[----:B------:R-:W-:-:S04]  /*7240*/  IMAD.WIDE.U32 R236, R225, c[0x0][0x1e8], R22 ;  /* 0x00007a00e1ec7a25 */ /* 0x000fc800078e0016 */
[----:B------:R-:W-:Y:S02]  /*7250*/  IMAD R4, R4, c[0x0][0x1a8], RZ ;  /* 0x00006a0004047a24 */ /* 0x000fe400078e02ff */
[----:B------:R-:W-:-:S04]  /*7260*/  IMAD.WIDE.U32 R234, R225, c[0x0][0x210], R18 ;  /* 0x00008400e1ea7a25 */ /* 0x000fc800078e0012 */
[----:B------:R-:W-:Y:S02]  /*7270*/  IMAD R237, R225, c[0x0][0x1ec], R237 ;  /* 0x00007b00e1ed7a24 */ /* 0x000fe400078e02ed */
[C---:B------:R-:W-:Y:S02]  /*7280*/  IMAD R6, R7.reuse, c[0x0][0x1ac], R4 ;  /* 0x00006b0007067a24 */ /* 0x040fe400078e0204 */
[----:B------:R-:W-:-:S04]  /*7290*/  IMAD.WIDE.U32 R14, R7, c[0x0][0x1a8], R16 ;  /* 0x00006a00070e7a25 */ /* 0x000fc800078e0010 */
[----:B------:R-:W-:Y:S01]  /*72a0*/  IMAD R235, R225, c[0x0][0x214], R235 ;  /* 0x00008500e1eb7a24 */ /* 0x000fe200078e02eb */
[----:B------:R-:W-:Y:S01]  /*72b0*/  IADD3 R6, R15, R6, RZ ;  /* 0x000000060f067210 */ /* 0x000fe20007ffe0ff */
[----:B------:R-:W-:Y:S01]  /*72c0*/  IMAD R7, R209, 0x80, R5 ;  /* 0x00000080d1077824 */ /* 0x000fe200078e0205 */
[----:B--2---:R-:W-:Y:S01]  /*72d0*/  @P1 SHF.R.S32.HI R2, RZ, 0x1f, R0 ;  /* 0x0000001fff021819 */ /* 0x004fe20000011400 */
[----:B------:R-:W-:Y:S01]  /*72e0*/  @!P1 IMAD.MOV.U32 R0, RZ, RZ, R224 ;  /* 0x000000ffff009224 */ /* 0x000fe200078e00e0 */
[----:B------:R-:W-:Y:S02]  /*72f0*/  @!P1 MOV R2, R79 ;  /* 0x0000004f00029202 */ /* 0x000fe40000000f00 */
[----:B------:R-:W-:Y:S02]  /*7300*/  ISETP.GE.AND P1, PT, R218, c[0x0][0x1d4], PT ;  /* 0x00007500da007a0c */ /* 0x000fe40003f26270 */
[----:B------:R-:W-:Y:S02]  /*7310*/  SEL R2, R2, RZ, !P0 ;  /* 0x000000ff02027207 */ /* 0x000fe40004000000 */
[----:B------:R-:W-:-:S02]  /*7320*/  SEL R0, R0, RZ, !P0 ;  /* 0x000000ff00007207 */ /* 0x000fc40004000000 */
[----:B------:R-:W-:Y:S01]  /*7330*/  LEA R12, P0, R14, c[0x0][0x160], 0x1 ;  /* 0x000058000e0c7a11 */ /* 0x000fe200078008ff */
[C---:B------:R-:W-:Y:S01]  /*7340*/  IMAD R229, R2.reuse, c[0x0][0x1f0], RZ ;  /* 0x00007c0002e57a24 */ /* 0x040fe200078e02ff */
[----:B------:R-:W-:Y:S01]  /*7350*/  IADD3 R79, R9, -0x1, RZ ;  /* 0xffffffff094f7810 */ /* 0x000fe20007ffe0ff */
[----:B------:R-:W-:Y:S01]  /*7360*/  IMAD R13, R2, c[0x0][0x218], RZ ;  /* 0x00008600020d7a24 */ /* 0x000fe200078e02ff */
[----:B------:R-:W-:Y:S01]  /*7370*/  LEA.HI.X R6, R14, c[0x0][0x164], R6, 0x1, P0 ;  /* 0x000059000e067a11 */ /* 0x000fe200000f0c06 */
[C---:B------:R-:W-:Y:S02]  /*7380*/  IMAD R229, R0.reuse, c[0x0][0x1f4], R229 ;  /* 0x00007d0000e57a24 */ /* 0x040fe400078e02e5 */
[----:B------:R-:W-:Y:S01]  /*7390*/  IMAD.WIDE.U32 R236, R0, c[0x0][0x1f0], R236 ;  /* 0x00007c0000ec7a25 */ /* 0x000fe200078e00ec */
[----:B------:R-:W-:-:S03]  /*73a0*/  @P1 LOP3.LUT R226, R226, 0x2, RZ, 0xfc, !PT ;  /* 0x00000002e2e21812 */ /* 0x000fc600078efcff */
[C---:B------:R-:W-:Y:S01]  /*73b0*/  IMAD R13, R0.reuse, c[0x0][0x21c], R13 ;  /* 0x00008700000d7a24 */ /* 0x040fe200078e020d */
[----:B------:R-:W-:Y:S01]  /*73c0*/  IADD3 R229, R237, R229, RZ ;  /* 0x000000e5ede57210 */ /* 0x000fe20007ffe0ff */
[----:B------:R-:W-:-:S04]  /*73d0*/  IMAD.WIDE.U32 R234, R0, c[0x0][0x218], R234 ;  /* 0x0000860000ea7a25 */ /* 0x000fc800078e00ea */
[----:B------:R-:W-:Y:S01]  /*73e0*/  IMAD.IADD R228, R235, 0x1, R13 ;  /* 0x00000001ebe47824 */ /* 0x000fe200078e020d */
[----:B------:R-:W-:Y:S05]  /*73f0*/  BRA.DIV ~URZ, `(.L_x_1402) ;  /* 0x000106a27f007947 */ /* 0x000fea000b800000 */
[----:B------:R1:W2:Y:S02]  /*7400*/  SHFL.IDX PT, R13, R6, RZ, 0x181f ;  /* 0x00181fff060d7589 */ /* 0x0002a400000e0000 */
.L_x_1526:
[----:B------:R-:W-:Y:S05]  /*7410*/  BRA.DIV ~URZ, `(.L_x_1403) ;  /* 0x000106f27f007947 */ /* 0x000fea000b800000 */
[----:B------:R3:W4:Y:S02]  /*7420*/  SHFL.IDX PT, R2, R12, RZ, 0x181f ;  /* 0x00181fff0c027589 */ /* 0x00072400000e0000 */
.L_x_1527:
[----:B------:R-:W-:Y:S01]  /*7430*/  IMAD R4, R78, c[0x0][0x2c4], RZ ;  /* 0x0000b1004e047a24 */ /* 0x000fe200078e02ff */
[----:B------:R-:W-:Y:S01]  /*7440*/  BSSY B0, `(.L_x_1404) ;  /* 0x0000011000007945 */ /* 0x000fe20003800000 */
[----:B------:R-:W-:Y:S02]  /*7450*/  SHF.R.S32.HI R14, RZ, 0x1f, R217 ;  /* 0x0000001fff0e7819 */ /* 0x000fe400000114d9 */
[----:B------:R-:W-:Y:S02]  /*7460*/  SHF.R.S32.HI R15, RZ, 0x1f, R218 ;  /* 0x0000001fff0f7819 */ /* 0x000fe400000114da */
[----:B------:R-:W-:-:S13]  /*7470*/  ISETP.GE.AND P0, PT, R7, R4, PT ;  /* 0x000000040700720c */ /* 0x000fda0003f06270 */
[----:B------:R-:W-:Y:S05]  /*7480*/  @P0 BRA `(.L_x_1405) ;  /* 0x000000c000000947 */ /* 0x000fea0003800000 */
[-C--:B----4-:R-:W-:Y:S02]  /*7490*/  LEA R18, P0, R134, R2.reuse, 0x1 ;  /* 0x0000000286127211 */ /* 0x090fe400078008ff */
[-C--:B------:R-:W-:Y:S02]  /*74a0*/  LEA R16, P1, R218, R2.reuse, 0x1 ;  /* 0x00000002da107211 */ /* 0x080fe400078208ff */
[-C--:B--2---:R-:W-:Y:S02]  /*74b0*/  LEA.HI.X R19, R134, R13.reuse, R21, 0x1, P0 ;  /* 0x0000000d86137211 */ /* 0x084fe400000f0c15 */
        /* <DEDUP_REMOVED lines=9> */
.L_x_1405:
[----:B------:R-:W-:Y:S05]  /*7550*/  BSYNC B0 ;  /* 0x0000000000007941 */ /* 0x000fea0003800000 */
.L_x_1404:
[----:B------:R-:W-:Y:S05]  /*7560*/  BRA.DIV ~URZ, `(.L_x_1406) ;  /* 0x000106027f007947 */ /* 0x000fea000b800000 */
[----:B--2---:R2:W1:Y:S04]  /*7570*/  SHFL.IDX PT, R13, R6, 0x1, 0x181f ;  /* 0x00381f00060d7f89 */ /* 0x00446800000e0000 */
[----:B----4-:R2:W4:Y:S02]  /*7580*/  SHFL.IDX PT, R2, R12, 0x1, 0x181f ;  /* 0x00381f000c027f89 */ /* 0x01052400000e0000 */
.L_x_1528:
[----:B------:R-:W-:Y:S01]  /*7590*/  IADD3 R17, R7, 0x20, RZ ;  /* 0x0000002007117810 */ /* 0x000fe20007ffe0ff */
[----:B------:R-:W-:Y:S03]  /*75a0*/  BSSY B0, `(.L_x_1407) ;  /* 0x000000f000007945 */ /* 0x000fe60003800000 */
[----:B------:R-:W-:-:S13]  /*75b0*/  ISETP.GE.AND P0, PT, R17, R4, PT ;  /* 0x000000041100720c */ /* 0x000fda0003f06270 */
[----:B------:R-:W-:Y:S05]  /*75c0*/  @P0 BRA `(.L_x_1408) ;  /* 0x000000c000000947 */ /* 0x000fea0003800000 */
[-C--:B----4-:R-:W-:Y:S02]  /*75d0*/  LEA R18, P0, R134, R2.reuse, 0x1 ;  /* 0x0000000286127211 */ /* 0x090fe400078008ff */
[-C--:B------:R-:W-:Y:S02]  /*75e0*/  LEA R16, P1, R218, R2.reuse, 0x1 ;  /* 0x00000002da107211 */ /* 0x080fe400078208ff */
[-C--:B-1----:R-:W-:Y:S02]  /*75f0*/  LEA.HI.X R19, R134, R13.reuse, R21, 0x1, P0 ;  /* 0x0000000d86137211 */ /* 0x082fe400000f0c15 */
        /* <DEDUP_REMOVED lines=9> */
.L_x_1408:
[----:B------:R-:W-:Y:S05]  /*7690*/  BSYNC B0 ;  /* 0x0000000000007941 */ /* 0x000fea0003800000 */
.L_x_1407:
[----:B------:R-:W-:Y:S05]  /*76a0*/  BRA.DIV ~URZ, `(.L_x_1409) ;  /* 0x000105827f007947 */ /* 0x000fea000b800000 */
[----:B-1----:R1:W2:Y:S02]  /*76b0*/  SHFL.IDX PT, R13, R6, 0x2, 0x181f ;  /* 0x00581f00060d7f89 */ /* 0x0022a400000e0000 */
.L_x_1529:
[----:B------:R-:W-:Y:S05]  /*76c0*/  BRA.DIV ~URZ, `(.L_x_1410) ;  /* 0x000105d27f007947 */ /* 0x000fea000b800000 */
[----:B----4-:R4:W1:Y:S02]  /*76d0*/  SHFL.IDX PT, R2, R12, 0x2, 0x181f ;  /* 0x00581f000c027f89 */ /* 0x01086400000e0000 */
.L_x_1530:
[----:B------:R-:W-:Y:S01]  /*76e0*/  IADD3 R17, R7, 0x40, RZ ;  /* 0x0000004007117810 */ /* 0x000fe20007ffe0ff */
[----:B------:R-:W-:Y:S03]  /*76f0*/  BSSY B0, `(.L_x_1411) ;  /* 0x000000f000007945 */ /* 0x000fe60003800000 */
[----:B------:R-:W-:-:S13]  /*7700*/  ISETP.GE.AND P0, PT, R17, R4, PT ;  /* 0x000000041100720c */ /* 0x000fda0003f06270 */
[----:B------:R-:W-:Y:S05]  /*7710*/  @P0 BRA `(.L_x_1412) ;  /* 0x000000c000000947 */ /* 0x000fea0003800000 */
[-C--:B-1----:R-:W-:Y:S02]  /*7720*/  LEA R18, P0, R134, R2.reuse, 0x1 ;  /* 0x0000000286127211 */ /* 0x082fe400078008ff */
        /* <DEDUP_REMOVED lines=11> */
.L_x_1412:
[----:B------:R-:W-:Y:S05]  /*77e0*/  BSYNC B0 ;  /* 0x0000000000007941 */ /* 0x000fea0003800000 */
.L_x_1411:
[----:B------:R-:W-:Y:S05]  /*77f0*/  BRA.DIV ~URZ, `(.L_x_1413) ;  /* 0x000105027f007947 */ /* 0x000fea000b800000 */
[----:B--2---:R2:W3:Y:S04]  /*7800*/  SHFL.IDX PT, R13, R6, 0x3, 0x181f ;  /* 0x00781f00060d7f89 */ /* 0x0044e800000e0000 */
[----:B-1----:R2:W1:Y:S02]  /*7810*/  SHFL.IDX PT, R2, R12, 0x3, 0x181f ;  /* 0x00781f000c027f89 */ /* 0x00246400000e0000 */
.L_x_1531:
[----:B------:R-:W-:-:S04]  /*7820*/  IADD3 R7, R7, 0x60, RZ ;  /* 0x0000006007077810 */ /* 0x000fc80007ffe0ff */
[----:B------:R-:W-:-:S13]  /*7830*/  ISETP.GE.AND P0, PT, R7, R4, PT ;  /* 0x000000040700720c */ /* 0x000fda0003f06270 */
[----:B-1----:R-:W-:-:S04]  /*7840*/  @!P0 LEA R16, P1, R134, R2, 0x1 ;  /* 0x0000000286108211 */ /* 0x002fc800078208ff */
[----:B---3--:R-:W-:Y:S02]  /*7850*/  @!P0 LEA.HI.X R17, R134, R13, R21, 0x1, P1 ;  /* 0x0000000d86118211 */ /* 0x008fe400008f0c15 */
[----:B--2---:R-:W-:-:S03]  /*7860*/  @!P0 LEA R6, P1, R218, R2, 0x1 ;  /* 0x00000002da068211 */ /* 0x004fc600078208ff */
[----:B------:R-:W-:Y:S01]  /*7870*/  @!PT LDS RZ, [RZ] ;  /* 0x00000000fffff984 */ /* 0x000fe20000000800 */
[----:B------:R-:W-:Y:S01]  /*7880*/  @!PT LDS RZ, [RZ] ;  /* 0x00000000fffff984 */ /* 0x000fe20000000800 */
[----:B------:R-:W-:Y:S01]  /*7890*/  @!PT LDS RZ, [RZ] ;  /* 0x00000000fffff984 */ /* 0x000fe20000000800 */
[----:B------:R1:W-:Y:S01]  /*78a0*/  @!P0 LDGSTS.E.BYPASS.LTC128B.128 [R139+0x1b100], [R16.64], !P4 ;  /* 0x1b100000108b8fae */ /* 0x0003e2000e101d48 */
[----:B------:R-:W-:Y:S02]  /*78b0*/  @!P0 LEA.HI.X R7, R218, R13, R15, 0x1, P1 ;  /* 0x0000000dda078211 */ /* 0x000fe400008f0c0f */
[----:B----4-:R-:W-:-:S03]  /*78c0*/  @!P0 LEA R12, P1, R217, R2, 0x1 ;  /* 0x00000002d90c8211 */ /* 0x010fc600078208ff */
        /* <DEDUP_REMOVED lines=8> */
[----:B------:R-:W-:Y:S01]  /*7950*/  BAR.SYNC.DEFER_BLOCKING 0x0 ;  /* 0x0000000000007b1d */ /* 0x000fe20000010000 */
[----:B------:R-:W-:Y:S02]  /*7960*/  ISETP.GE.AND P6, PT, R218, c[0x0][0x1d4], PT ;  /* 0x00007500da007a0c */ /* 0x000fe40003fc6270 */
[C---:B------:R-:W-:Y:S01]  /*7970*/  IMAD R6, R79.reuse, -0x40, R6 ;  /* 0xffffffc04f067824 */ /* 0x040fe200078e0206 */
[----:B------:R-:W-:Y:S01]  /*7980*/  LEA R5, P2, R14, R236, 0x6 ;  /* 0x000000ec0e057211 */ /* 0x000fe200078430ff */
[----:B------:R-:W-:Y:S01]  /*7990*/  IMAD R2, R12, c[0x0][0x1e0], RZ ;  /* 0x000078000c027a24 */ /* 0x000fe200078e02ff */
[----:B------:R-:W-:Y:S01]  /*79a0*/  ULDC.64 UR4, c[0x0][0x208] ;  /* 0x0000820000047ab9 */ /* 0x000fe20000000a00 */
[----:B------:R-:W-:Y:S01]  /*79b0*/  IMAD.MOV.U32 R0, RZ, RZ, 0x20 ;  /* 0x00000020ff007424 */ /* 0x000fe200078e00ff */
[C---:B------:R-:W-:Y:S01]  /*79c0*/  ISETP.GE.AND P0, PT, R6.reuse, 0x21, PT ;  /* 0x000000210600780c */ /* 0x040fe20003f06270 */
[----:B------:R-:W-:Y:S01]  /*79d0*/  IMAD R2, R79, c[0x0][0x1e4], R2 ;  /* 0x000079004f027a24 */ /* 0x000fe200078e0202 */
[----:B------:R-:W-:Y:S01]  /*79e0*/  ISETP.GE.AND P1, PT, R6, 0x1, PT ;  /* 0x000000010600780c */ /* 0x000fe20003f26270 */
[C---:B------:R-:W-:Y:S01]  /*79f0*/  IMAD.WIDE.U32 R16, R0.reuse, c[0x0][0x1e0], RZ ;  /* 0x0000780000107a25 */ /* 0x040fe200078e00ff */
[----:B------:R-:W-:Y:S01]  /*7a00*/  USHF.L.U32 UR7, UR4, 0x6, URZ ;  /* 0x0000000604077899 */ /* 0x000fe2000800063f */
[----:B------:R-:W-:Y:S01]  /*7a10*/  BSSY B0, `(.L_x_1414) ;  /* 0x000004d000007945 */ /* 0x000fe20003800000 */
[----:B------:R-:W-:Y:S01]  /*7a20*/  UMOV UR6, 0x6 ;  /* 0x0000000600067882 */ /* 0x000fe20000000000 */
[----:B------:R-:W-:Y:S01]  /*7a30*/  IMAD.IADD R2, R15, 0x1, R2 ;  /* 0x000000010f027824 */ /* 0x000fe200078e0202 */
[----:B------:R-:W-:Y:S01]  /*7a40*/  USHF.L.U64.HI UR5, UR4, UR6, UR5 ;  /* 0x0000000604057299 */ /* 0x000fe20008010205 */
[----:B------:R-:W-:-:S02]  /*7a50*/  IMAD R13, R0, c[0x0][0x1e4], RZ ;  /* 0x00007900000d7a24 */ /* 0x000fc400078e02ff */
[----:B------:R-:W-:Y:S01]  /*7a60*/  IMAD R12, R12, c[0x0][0x208], RZ ;  /* 0x000082000c0c7a24 */ /* 0x000fe200078e02ff */
[----:B------:R-:W-:Y:S01]  /*7a70*/  LEA.HI.X R2, R14, R229, R2, 0x6, P2 ;  /* 0x000000e50e027211 */ /* 0x000fe200010f3402 */
[----:B------:R-:W-:Y:S01]  /*7a80*/  IMAD.WIDE.U32 R14, R79, c[0x0][0x208], RZ ;  /* 0x000082004f0e7a25 */ /* 0x000fe200078e00ff */
[C---:B------:R-:W-:Y:S02]  /*7a90*/  @P0 IADD3 R8, P2, R5.reuse, R16, RZ ;  /* 0x0000001005080210 */ /* 0x040fe40007f5e0ff */
[----:B------:R-:W-:Y:S01]  /*7aa0*/  @P1 LEA R16, P3, R5, c[0x0][0x1c8], 0x1 ;  /* 0x0000720005101a11 */ /* 0x000fe200078608ff */
[----:B------:R-:W-:Y:S01]  /*7ab0*/  IMAD R7, R79, c[0x0][0x20c], R12 ;  /* 0x000083004f077a24 */ /* 0x000fe200078e020c */
[----:B------:R-:W-:Y:S02]  /*7ac0*/  @P0 IADD3.X R13, R2, R17, R13, P2, !PT ;  /* 0x00000011020d0210 */ /* 0x000fe400017fe40d */
[----:B------:R-:W-:Y:S01]  /*7ad0*/  @P1 LEA.HI.X R17, R5, c[0x0][0x1cc], R2, 0x1, P3 ;  /* 0x0000730005111a11 */ /* 0x000fe200018f0c02 */
[----:B------:R-:W-:Y:S01]  /*7ae0*/  IMAD.IADD R7, R15, 0x1, R7 ;  /* 0x000000010f077824 */ /* 0x000fe200078e0207 */
[----:B------:R-:W-:-:S02]  /*7af0*/  @P0 LEA R12, P3, R8, c[0x0][0x1c8], 0x1 ;  /* 0x00007200080c0a11 */ /* 0x000fc400078608ff */
[C---:B------:R-:W-:Y:S02]  /*7b00*/  @P1 ISETP.GE.AND P5, PT, R217.reuse, c[0x0][0x1d4], PT ;  /* 0x00007500d9001a0c */ /* 0x040fe40003fa6270 */
[----:B------:R-:W-:Y:S02]  /*7b10*/  @P0 LEA.HI.X R13, R8, c[0x0][0x1cc], R13, 0x1, P3 ;  /* 0x00007300080d0a11 */ /* 0x000fe400018f0c0d */
[----:B------:R-:W-:Y:S02]  /*7b20*/  LOP3.LUT P3, RZ, R226, 0x1, RZ, 0xc0, !PT ;  /* 0x00000001e2ff7812 */ /* 0x000fe4000786c0ff */
[C---:B------:R-:W-:Y:S02]  /*7b30*/  LEA R2, P2, R14.reuse, R234, 0x6 ;  /* 0x000000ea0e027211 */ /* 0x040fe400078430ff */
[----:B------:R-:W-:Y:S02]  /*7b40*/  @P0 ISETP.GE.AND P4, PT, R217, c[0x0][0x1d4], PT ;  /* 0x00007500d9000a0c */ /* 0x000fe40003f86270 */
[----:B------:R-:W-:-:S02]  /*7b50*/  LEA.HI.X R7, R14, R228, R7, 0x6, P2 ;  /* 0x000000e40e077211 */ /* 0x000fc400010f3407 */
[----:B------:R-:W-:-:S04]  /*7b60*/  LEA R14, P2, R2, c[0x0][0x1f8], 0x1 ;  /* 0x00007e00020e7a11 */ /* 0x000fc800078408ff */
[----:B------:R-:W-:Y:S01]  /*7b70*/  LEA.HI.X R15, R2, c[0x0][0x1fc], R7, 0x1, P2 ;  /* 0x00007f00020f7a11 */ /* 0x000fe200010f0c07 */
[----:B------:R-:W-:Y:S01]  /*7b80*/  @!PT LDS RZ, [RZ] ;  /* 0x00000000fffff984 */ /* 0x000fe20000000800 */
[----:B------:R-:W-:Y:S01]  /*7b90*/  @!PT LDS RZ, [RZ] ;  /* 0x00000000fffff984 */ /* 0x000fe20000000800 */
[----:B------:R-:W-:Y:S01]  /*7ba0*/  @!PT LDS RZ, [RZ] ;  /* 0x00000000fffff984 */ /* 0x000fe20000000800 */
[----:B------:R1:W-:Y:S01]  /*7bb0*/  @P1 LDGSTS.E.BYPASS.LTC128B.128 [R139+0xc100], [R16.64], !P3 ;  /* 0x0c100000108b1fae */ /* 0x0003e2000d901d48 */
[----:B------:R-:W-:Y:S01]  /*7bc0*/  ISETP.GE.AND P2, PT, R134, c[0x0][0x1d4], PT ;  /* 0x0000750086007a0c */ /* 0x000fe20003f46270 */
[----:B------:R-:W-:Y:S02]  /*7bd0*/  IMAD.MOV.U32 R2, RZ, RZ, 0x40 ;  /* 0x00000040ff027424 */ /* 0x000fe400078e00ff */
[----:B------:R1:W-:Y:S01]  /*7be0*/  @P1 LDGSTS.E.BYPASS.LTC128B.128 [R139+0xe100], [R16.64+0x80], !P6 ;  /* 0x0e100080108b1fae */ /* 0x0003e2000f101d48 */
[----:B------:R-:W-:-:S03]  /*7bf0*/  ISETP.LT.OR P3, PT, R6, 0x1, P2 ;  /* 0x000000010600780c */ /* 0x000fc60001761670 */
[----:B------:R1:W-:Y:S01]  /*7c00*/  @P1 LDGSTS.E.BYPASS.LTC128B.128 [R139+0x10100], [R16.64+0x100], !P5 ;  /* 0x10100100108b1fae */ /* 0x0003e2000e901d48 */
[----:B------:R-:W-:Y:S02]  /*7c10*/  LOP3.LUT P5, RZ, R226, 0x1, RZ, 0xc0, !PT ;  /* 0x00000001e2ff7812 */ /* 0x000fe400078ac0ff */
[----:B------:R-:W-:-:S11]  /*7c20*/  ISETP.GE.AND P1, PT, R218, c[0x0][0x1d4], PT ;  /* 0x00007500da007a0c */ /* 0x000fd60003f26270 */
[----:B------:R1:W-:Y:S01]  /*7c30*/  @P0 LDGSTS.E.BYPASS.LTC128B.128 [R139+0xd100], [R12.64], !P5 ;  /* 0x0d1000000c8b0fae */ /* 0x0003e2000e901d48 */
[----:B------:R-:W-:-:S03]  /*7c40*/  ISETP.LT.OR P5, PT, R6, 0x1, P1 ;  /* 0x000000010600780c */ /* 0x000fc60000fa1670 */
[----:B------:R1:W-:Y:S04]  /*7c50*/  @P0 LDGSTS.E.BYPASS.LTC128B.128 [R139+0xf100], [R12.64+0x80], !P6 ;  /* 0x0f1000800c8b0fae */ /* 0x0003e8000f101d48 */
[----:B------:R1:W-:Y:S01]  /*7c60*/  @P0 LDGSTS.E.BYPASS.LTC128B.128 [R139+0x11100], [R12.64+0x100], !P4 ;  /* 0x111001000c8b0fae */ /* 0x0003e2000e101d48 */
[----:B------:R-:W-:-:S03]  /*7c70*/  ISETP.GE.AND P0, PT, R217, c[0x0][0x1d4], PT ;  /* 0x00007500d9007a0c */ /* 0x000fc60003f06270 */
[----:B------:R-:W0:Y:S01]  /*7c80*/  LDGDEPBAR ;  /* 0x00000000000079af */ /* 0x000e220000000000 */
[----:B------:R-:W-:-:S03]  /*7c90*/  ISETP.LT.OR P4, PT, R6, 0x1, P0 ;  /* 0x000000010600780c */ /* 0x000fc60000781670 */
[----:B------:R1:W-:Y:S01]  /*7ca0*/  LDGSTS.E.BYPASS.LTC128B.128 [R139+0x100], [R14.64], !P3 ;  /* 0x001000000e8b7fae */ /* 0x0003e2000d901d48 */
[C---:B------:R-:W-:Y:S02]  /*7cb0*/  ISETP.LT.OR P3, PT, R6.reuse, 0x21, P2 ;  /* 0x000000210600780c */ /* 0x040fe40001761670 */
[C---:B------:R-:W-:Y:S01]  /*7cc0*/  ISETP.LT.OR P2, PT, R6.reuse, 0x21, P1 ;  /* 0x000000210600780c */ /* 0x040fe20000f41670 */
[----:B------:R1:W-:Y:S01]  /*7cd0*/  LDGSTS.E.BYPASS.LTC128B.128 [R139+0x2100], [R14.64+0x80], !P5 ;  /* 0x021000800e8b7fae */ /* 0x0003e2000e901d48 */
[----:B------:R-:W-:Y:S02]  /*7ce0*/  ISETP.LT.OR P1, PT, R6, 0x21, P0 ;  /* 0x000000210600780c */ /* 0x000fe40000721670 */
[----:B------:R-:W-:Y:S02]  /*7cf0*/  IADD3 R6, P0, R14, UR7, RZ ;  /* 0x000000070e067c10 */ /* 0x000fe4000ff1e0ff */
[----:B------:R-:W-:Y:S01]  /*7d00*/  ISETP.GT.AND P5, PT, R79, R230, PT ;  /* 0x000000e64f00720c */ /* 0x000fe20003fa4270 */
[----:B------:R1:W-:Y:S01]  /*7d10*/  LDGSTS.E.BYPASS.LTC128B.128 [R139+0x4100], [R14.64+0x100], !P4 ;  /* 0x041001000e8b7fae */ /* 0x0003e2000e101d48 */
[----:B------:R-:W-:-:S05]  /*7d20*/  IADD3.X R7, R15, UR5, RZ, P0, !PT ;  /* 0x000000050f077c10 */ /* 0x000fca00087fe4ff */
[----:B------:R1:W-:Y:S04]  /*7d30*/  LDGSTS.E.BYPASS.LTC128B.128 [R139+0x1100], [R6.64], !P3 ;  /* 0x01100000068b7fae */ /* 0x0003e8000d901d48 */
[----:B------:R1:W-:Y:S04]  /*7d40*/  LDGSTS.E.BYPASS.LTC128B.128 [R139+0x3100], [R6.64+0x80], !P2 ;  /* 0x03100080068b7fae */ /* 0x0003e8000d101d48 */
[----:B------:R1:W-:Y:S04]  /*7d50*/  LDGSTS.E.BYPASS.LTC128B.128 [R139+0x5100], [R6.64+0x100], !P1 ;  /* 0x05100100068b7fae */ /* 0x0003e8000c901d48 */
[----:B------:R-:W0:Y:S01]  /*7d60*/  LDGDEPBAR ;  /* 0x00000000000079af */ /* 0x000e220000000000 */
[----:B------:R-:W-:Y:S05]  /*7d70*/  @!P5 BRA `(.L_x_1415) ;  /* 0x000001600000d947 */ /* 0x000fea0003800000 */
[----:B-1----:R-:W-:Y:S01]  /*7d80*/  IADD3 R6, R9, -0x2, RZ ;  /* 0xfffffffe09067810 */ /* 0x002fe20007ffe0ff */
[----:B------:R-:W-:Y:S01]  /*7d90*/  IMAD.WIDE.U32 R16, R2, c[0x0][0x1e0], RZ ;  /* 0x0000780002107a25 */ /* 0x000fe200078e00ff */
[----:B------:R-:W-:-:S02]  /*7da0*/  LOP3.LUT P4, RZ, R226, 0x1, RZ, 0xc0, !PT ;  /* 0x00000001e2ff7812 */ /* 0x000fc4000788c0ff */
[----:B------:R-:W-:Y:S01]  /*7db0*/  SHF.R.S32.HI R5, RZ, 0x1f, R6 ;  /* 0x0000001fff057819 */ /* 0x000fe20000011406 */
[----:B------:R-:W-:-:S04]  /*7dc0*/  IMAD.WIDE.U32 R12, R6, c[0x0][0x1e0], RZ ;  /* 0x00007800060c7a25 */ /* 0x000fc800078e00ff */
[----:B------:R-:W-:-:S04]  /*7dd0*/  IMAD R5, R5, c[0x0][0x1e0], RZ ;  /* 0x0000780005057a24 */ /* 0x000fc800078e02ff */
[----:B------:R-:W-:Y:S01]  /*7de0*/  IMAD R5, R6, c[0x0][0x1e4], R5 ;  /* 0x0000790006057a24 */ /* 0x000fe200078e0205 */
[----:B------:R-:W-:-:S03]  /*7df0*/  LEA R6, P0, R12, R236, 0x6 ;  /* 0x000000ec0c067211 */ /* 0x000fc600078030ff */
[----:B------:R-:W-:Y:S01]  /*7e00*/  IMAD.IADD R8, R13, 0x1, R5 ;  /* 0x000000010d087824 */ /* 0x000fe200078e0205 */
[----:B------:R-:W-:Y:S01]  /*7e10*/  LEA R14, P1, R6, c[0x0][0x1c8], 0x1 ;  /* 0x00007200060e7a11 */ /* 0x000fe200078208ff */
[----:B------:R-:W-:-:S03]  /*7e20*/  IMAD R5, R2, c[0x0][0x1e4], RZ ;  /* 0x0000790002057a24 */ /* 0x000fc600078e02ff */
[----:B------:R-:W-:Y:S02]  /*7e30*/  LEA.HI.X R13, R12, R229, R8, 0x6, P0 ;  /* 0x000000e50c0d7211 */ /* 0x000fe400000f3408 */
        /* <DEDUP_REMOVED lines=10> */
.L_x_1415:
[----:B------:R-:W-:Y:S05]  /*7ee0*/  BSYNC B0 ;  /* 0x0000000000007941 */ /* 0x000fea0003800000 */
.L_x_1414:
[----:B------:R-:W-:Y:S01]  /*7ef0*/  ISETP.LT.AND P0, PT, RZ, c[0x0][0x27c], PT ;  /* 0x00009f00ff007a0c */ /* 0x000fe20003f01270 */
[----:B------:R-:W0:-:S12]  /*7f00*/  LDGDEPBAR ;  /* 0x00000000000079af */ /* 0x000e180000000000 */
[----:B------:R-:W-:Y:S05]  /*7f10*/  @P0 BRA `(.L_x_1416) ;  /* 0x0000002000000947 */ /* 0x000fea0003800000 */
[----:B------:R-:W-:-:S04]  /*7f20*/  DEPBAR.LE SB0, 0x3 ;  /* 0x000080c00000791a */ /* 0x000fc80000000000 */
[----:B------:R-:W-:Y:S05]  /*7f30*/  BRA `(.L_x_1417) ;  /* 0x0000597000007947 */ /* 0x000fea0003800000 */
.L_x_1416:
[----:B-----5:R-:W-:Y:S01]  /*7f40*/  SHF.R.S32.HI R8, RZ, 0x1f, R77 ;  /* 0x0000001fff087819 */ /* 0x020fe2000001144d */
[----:B------:R-:W-:Y:S01]  /*7f50*/  ULDC.U8 UR4, c[0x0][0x298] ;  /* 0x0000a60000047ab9 */ /* 0x000fe20000000000 */
[C---:B-1----:R-:W-:Y:S01]  /*7f60*/  IMAD.WIDE.U32 R12, R77.reuse, c[0x0][0x280], RZ ;  /* 0x0000a0004d0c7a25 */ /* 0x042fe200078e00ff */
[----:B------:R-:W-:Y:S01]  /*7f70*/  ISETP.NE.AND P2, PT, RZ, UR4, PT ;  /* 0x00000004ff007c0c */ /* 0x000fe2000bf45270 */
[----:B------:R-:W-:Y:S01]  /*7f80*/  BSSY B2, `(.L_x_1417) ;  /* 0x0000592000027945 */ /* 0x000fe20003800000 */
[----:B------:R-:W-:Y:S01]  /*7f90*/  IADD3 R23, R142, 0x40, RZ ;  /* 0x000000408e177810 */ /* 0x000fe20007ffe0ff */
[----:B------:R-:W-:Y:S01]  /*7fa0*/  IMAD R6, R8, c[0x0][0x280], RZ ;  /* 0x0000a00008067a24 */ /* 0x000fe200078e02ff */
[----:B------:R-:W-:Y:S01]  /*7fb0*/  LEA R7, P1, R12, c[0x0][0x270], 0x1 ;  /* 0x00009c000c077a11 */ /* 0x000fe200078208ff */
[----:B------:R-:W-:Y:S01]  /*7fc0*/  IMAD R8, R8, c[0x0][0x290], RZ ;  /* 0x0000a40008087a24 */ /* 0x000fe200078e02ff */
[----:B------:R-:W-:Y:S01]  /*7fd0*/  IADD3 R31, R142, 0x20, RZ ;  /* 0x000000208e1f7810 */ /* 0x000fe20007ffe0ff */
[----:B------:R-:W-:-:S04]  /*7fe0*/  IMAD.WIDE.U32 R14, R77, c[0x0][0x290], RZ ;  /* 0x0000a4004d0e7a25 */ /* 0x000fc800078e00ff */
[C---:B------:R-:W-:Y:S01]  /*7ff0*/  IMAD R6, R77.reuse, c[0x0][0x284], R6 ;  /* 0x0000a1004d067a24 */ /* 0x040fe200078e0206 */
[----:B------:R-:W-:Y:S01]  /*8000*/  LEA R5, P0, R14, c[0x0][0x288], 0x1 ;  /* 0x0000a2000e057a11 */ /* 0x000fe200078008ff */
[----:B------:R-:W-:Y:S01]  /*8010*/  IMAD R77, R77, c[0x0][0x294], R8 ;  /* 0x0000a5004d4d7a24 */ /* 0x000fe200078e0208 */
[----:B------:R-:W-:Y:S01]  /*8020*/  IADD3 R8, R223, 0x40, RZ ;  /* 0x00000040df087810 */ /* 0x000fe20007ffe0ff */
[----:B------:R-:W-:Y:S02]  /*8030*/  IMAD.IADD R6, R6, 0x1, R13 ;  /* 0x0000000106067824 */ /* 0x000fe400078e020d */
[----:B------:R-:W-:Y:S02]  /*8040*/  IMAD.IADD R77, R77, 0x1, R15 ;  /* 0x000000014d4d7824 */ /* 0x000fe400078e020f */
[----:B------:R-:W-:Y:S01]  /*8050*/  IMAD R13, R209, 0x80, R223 ;  /* 0x00000080d10d7824 */ /* 0x000fe200078e02df */
[----:B------:R-:W-:Y:S02]  /*8060*/  LEA.HI.X R12, R12, c[0x0][0x274], R6, 0x1, P1 ;  /* 0x00009d000c0c7a11 */ /* 0x000fe400008f0c06 */
[----:B------:R-:W-:Y:S01]  /*8070*/  LEA.HI.X R6, R14, c[0x0][0x28c], R77, 0x1, P0 ;  /* 0x0000a3000e067a11 */ /* 0x000fe200000f0c4d */
[----:B------:R-:W-:Y:S05]  /*8080*/  @!P2 BRA `(.L_x_1418) ;  /* 0x00002a500000a947 */ /* 0x000fea0003800000 */
[----:B------:R-:W-:Y:S01]  /*8090*/  ISETP.GE.AND P0, PT, R13, R4, PT ;  /* 0x000000040d00720c */ /* 0x000fe20003f06270 */
[----:B------:R1:W2:Y:S01]  /*80a0*/  SHFL.IDX PT, R27, R12, RZ, 0x1c1f ;  /* 0x001c1fff0c1b7589 */ /* 0x0002a200000e0000 */
[----:B------:R-:W-:Y:S01]  /*80b0*/  BSSY B0, `(.L_x_1419) ;  /* 0x0000054000007945 */ /* 0x000fe20003800000 */
[----:B------:R-:W-:Y:S01]  /*80c0*/  CS2R R14, SRZ ;  /* 0x00000000000e7805 */ /* 0x000fe2000001ff00 */
[----:B------:R-:W-:Y:S01]  /*80d0*/  CS2R R16, SRZ ;  /* 0x0000000000107805 */ /* 0x000fe2000001ff00 */
[----:B------:R-:W3:Y:S01]  /*80e0*/  SHFL.IDX PT, R26, R7, RZ, 0x1c1f ;  /* 0x001c1fff071a7589 */ /* 0x000ee200000e0000 */
[----:B------:R-:W-:Y:S01]  /*80f0*/  CS2R R18, SRZ ;  /* 0x0000000000127805 */ /* 0x000fe2000001ff00 */
[----:B------:R-:W-:Y:S01]  /*8100*/  CS2R R20, SRZ ;  /* 0x0000000000147805 */ /* 0x000fe2000001ff00 */
[----:B------:R-:W-:Y:S01]  /*8110*/  CS2R R28, SRZ ;  /* 0x00000000001c7805 */ /* 0x000fe2000001ff00 */
[----:B------:R4:W2:Y:S01]  /*8120*/  SHFL.IDX PT, R25, R6, RZ, 0x1c1f ;  /* 0x001c1fff06197589 */ /* 0x0008a200000e0000 */
[----:B------:R-:W-:Y:S01]  /*8130*/  CS2R R32, SRZ ;  /* 0x0000000000207805 */ /* 0x000fe2000001ff00 */
[----:B------:R-:W-:Y:S01]  /*8140*/  CS2R R60, SRZ ;  /* 0x00000000003c7805 */ /* 0x000fe2000001ff00 */
[----:B------:R-:W-:Y:S01]  /*8150*/  CS2R R62, SRZ ;  /* 0x00000000003e7805 */ /* 0x000fe2000001ff00 */
[----:B------:R2:W2:Y:S01]  /*8160*/  SHFL.IDX PT, R24, R5, RZ, 0x1c1f ;  /* 0x001c1fff05187589 */ /* 0x0004a200000e0000 */
[----:B------:R-:W-:Y:S01]  /*8170*/  CS2R R40, SRZ ;  /* 0x0000000000287805 */ /* 0x000fe2000001ff00 */
[----:B------:R-:W-:Y:S01]  /*8180*/  CS2R R42, SRZ ;  /* 0x00000000002a7805 */ /* 0x000fe2000001ff00 */
[----:B-1----:R-:W-:Y:S01]  /*8190*/  CS2R R12, SRZ ;  /* 0x00000000000c7805 */ /* 0x002fe2000001ff00 */
[----:B----4-:R-:W-:Y:S01]  /*81a0*/  CS2R R6, SRZ ;  /* 0x0000000000067805 */ /* 0x010fe2000001ff00 */
[----:B------:R-:W-:Y:S05]  /*81b0*/  @P0 BRA `(.L_x_1420) ;  /* 0x0000043000000947 */ /* 0x000fea0003800000 */
[C---:B---3--:R-:W-:Y:S01]  /*81c0*/  ISETP.GE.AND P1, PT, R31.reuse, c[0x0][0x27c], PT ;  /* 0x00009f001f007a0c */ /* 0x048fe20003f26270 */
[----:B------:R-:W-:Y:S01]  /*81d0*/  IMAD.SHL.U32 R7, R31, 0x2, RZ ;  /* 0x000000021f077824 */ /* 0x000fe200078e00ff */
[----:B------:R-:W-:Y:S01]  /*81e0*/  SHF.R.S32.HI R12, RZ, 0x1f, R31 ;  /* 0x0000001fff0c7819 */ /* 0x000fe2000001141f */
[----:B------:R-:W-:Y:S01]  /*81f0*/  CS2R R20, SRZ ;  /* 0x0000000000147805 */ /* 0x000fe2000001ff00 */
[C---:B------:R-:W-:Y:S01]  /*8200*/  ISETP.GE.AND P0, PT, R137.reuse, c[0x0][0x27c], PT ;  /* 0x00009f0089007a0c */ /* 0x040fe20003f06270 */
[----:B--2---:R-:W-:Y:S01]  /*8210*/  IMAD.SHL.U32 R5, R137, 0x2, RZ ;  /* 0x0000000289057824 */ /* 0x004fe200078e00ff */
[----:B------:R-:W-:-:S02]  /*8220*/  SHF.L.U64.HI R13, R31, 0x1, R12 ;  /* 0x000000011f0d7819 */ /* 0x000fc4000001020c */
[----:B------:R-:W-:-:S05]  /*8230*/  SHF.R.S32.HI R6, RZ, 0x1f, R137 ;  /* 0x0000001fff067819 */ /* 0x000fca0000011489 */
[-C--:B------:R-:W-:Y:S02]  /*8240*/  @!P1 IADD3 R16, P2, R26, R7.reuse, RZ ;  /* 0x000000071a109210 */ /* 0x080fe40007f5e0ff */
[----:B------:R-:W-:Y:S02]  /*8250*/  @!P1 IADD3 R34, P3, R24, R7, RZ ;  /* 0x0000000718229210 */ /* 0x000fe40007f7e0ff */
[----:B------:R-:W-:Y:S01]  /*8260*/  SHF.L.U64.HI R7, R137, 0x1, R6 ;  /* 0x0000000189077819 */ /* 0x000fe20000010206 */
[--C-:B------:R-:W-:Y:S01]  /*8270*/  @!P1 IMAD.X R17, R27, 0x1, R13.reuse, P2 ;  /* 0x000000011b119824 */ /* 0x100fe200010e060d */
[----:B------:R-:W-:Y:S01]  /*8280*/  @!P0 IADD3 R32, P2, R26, R5, RZ ;  /* 0x000000051a208210 */ /* 0x000fe20007f5e0ff */
[----:B------:R-:W-:Y:S02]  /*8290*/  @!P1 IMAD.X R35, R25, 0x1, R13, P3 ;  /* 0x0000000119239824 */ /* 0x000fe400018e060d */
[----:B------:R-:W-:Y:S01]  /*82a0*/  CS2R R12, SRZ ;  /* 0x00000000000c7805 */ /* 0x000fe2000001ff00 */
[----:B------:R1:W5:Y:S01]  /*82b0*/  @!P1 LD.E.64 R20, [R16.64] ;  /* 0x0000000810149980 */ /* 0x000362000c101b00 */
[----:B------:R-:W-:Y:S01]  /*82c0*/  ISETP.GE.AND P3, PT, R23, c[0x0][0x27c], PT ;  /* 0x00009f0017007a0c */ /* 0x000fe20003f66270 */
[----:B------:R-:W-:-:S03]  /*82d0*/  @!P0 IMAD.X R33, R27, 0x1, R7, P2 ;  /* 0x000000011b218824 */ /* 0x000fc600010e0607 */
[----:B------:R2:W5:Y:S01]  /*82e0*/  @!P1 LD.E.64 R12, [R34.64] ;  /* 0x00000008220c9980 */ /* 0x000562000c101b00 */
[----:B------:R-:W-:Y:S01]  /*82f0*/  @!P0 IADD3 R28, P1, R24, R5, RZ ;  /* 0x00000005181c8210 */ /* 0x000fe20007f3e0ff */
[----:B------:R-:W-:Y:S01]  /*8300*/  CS2R R18, SRZ ;  /* 0x0000000000127805 */ /* 0x000fe2000001ff00 */
[----:B------:R-:W-:-:S03]  /*8310*/  ISETP.GE.AND P2, PT, R138, c[0x0][0x27c], PT ;  /* 0x00009f008a007a0c */ /* 0x000fc60003f46270 */
[----:B------:R-:W-:Y:S02]  /*8320*/  @!P0 IMAD.X R29, R25, 0x1, R7, P1 ;  /* 0x00000001191d8824 */ /* 0x000fe400008e0607 */
[----:B------:R-:W-:Y:S01]  /*8330*/  CS2R R6, SRZ ;  /* 0x0000000000067805 */ /* 0x000fe2000001ff00 */
[C---:B------:R-:W-:Y:S01]  /*8340*/  IMAD.SHL.U32 R15, R23.reuse, 0x2, RZ ;  /* 0x00000002170f7824 */ /* 0x040fe200078e00ff */
[----:B------:R-:W-:Y:S01]  /*8350*/  SHF.R.S32.HI R14, RZ, 0x1f, R23 ;  /* 0x0000001fff0e7819 */ /* 0x000fe20000011417 */
[----:B------:R3:W5:Y:S01]  /*8360*/  @!P0 LD.E.64 R18, [R32.64] ;  /* 0x0000000820128980 */ /* 0x000762000c101b00 */
[----:B------:R-:W-:Y:S02]  /*8370*/  SHF.R.S32.HI R5, RZ, 0x1f, R138 ;  /* 0x0000001fff057819 */ /* 0x000fe4000001148a */
[----:B------:R-:W-:Y:S01]  /*8380*/  SHF.L.U64.HI R14, R23, 0x1, R14 ;  /* 0x00000001170e7819 */ /* 0x000fe2000001020e */
[----:B------:R4:W5:Y:S01]  /*8390*/  @!P0 LD.E.64 R6, [R28.64] ;  /* 0x000000081c068980 */ /* 0x000962000c101b00 */
[----:B------:R-:W-:Y:S01]  /*83a0*/  @!P3 IADD3 R36, P0, R26, R15, RZ ;  /* 0x0000000f1a24b210 */ /* 0x000fe20007f1e0ff */
[----:B------:R-:W-:Y:S01]  /*83b0*/  CS2R R42, SRZ ;  /* 0x00000000002a7805 */ /* 0x000fe2000001ff00 */
[C---:B------:R-:W-:Y:S01]  /*83c0*/  SHF.L.U64.HI R5, R138.reuse, 0x1, R5 ;  /* 0x000000018a057819 */ /* 0x040fe20000010205 */
[----:B-1----:R-:W-:Y:S01]  /*83d0*/  IMAD.SHL.U32 R16, R138, 0x2, RZ ;  /* 0x000000028a107824 */ /* 0x002fe200078e00ff */
[----:B------:R-:W-:Y:S01]  /*83e0*/  ISETP.GE.AND P1, PT, R142, c[0x0][0x27c], PT ;  /* 0x00009f008e007a0c */ /* 0x000fe20003f26270 */
[----:B------:R-:W-:-:S03]  /*83f0*/  @!P3 IMAD.X R37, R27, 0x1, R14, P0 ;  /* 0x000000011b25b824 */ /* 0x000fc600000e060e */
[----:B------:R-:W-:Y:S02]  /*8400*/  @!P2 IADD3 R44, P0, R26, R16, RZ ;  /* 0x000000101a2ca210 */ /* 0x000fe40007f1e0ff */
[----:B--2---:R-:W-:-:S03]  /*8410*/  @!P3 IADD3 R34, P4, R24, R15, RZ ;  /* 0x0000000f1822b210 */ /* 0x004fc60007f9e0ff */
[----:B------:R-:W-:Y:S01]  /*8420*/  @!P2 IMAD.X R45, R27, 0x1, R5, P0 ;  /* 0x000000011b2da824 */ /* 0x000fe200000e0605 */
[----:B------:R-:W-:Y:S01]  /*8430*/  @!P2 IADD3 R38, P0, R24, R16, RZ ;  /* 0x000000101826a210 */ /* 0x000fe20007f1e0ff */
[----:B------:R-:W-:Y:S02]  /*8440*/  @!P3 IMAD.X R35, R25, 0x1, R14, P4 ;  /* 0x000000011923b824 */ /* 0x000fe400020e060e */
[----:B------:R-:W-:Y:S01]  /*8450*/  @!P1 IMAD.WIDE R46, R142, 0x2, R26 ;  /* 0x000000028e2e9825 */ /* 0x000fe200078e021a */
[----:B---3--:R-:W-:-:S03]  /*8460*/  CS2R R32, SRZ ;  /* 0x0000000000207805 */ /* 0x008fc6000001ff00 */
[----:B------:R-:W-:Y:S01]  /*8470*/  @!P2 IMAD.X R39, R25, 0x1, R5, P0 ;  /* 0x000000011927a824 */ /* 0x000fe200000e0605 */
[----:B------:R-:W-:Y:S01]  /*8480*/  ISETP.GE.AND P0, PT, R136, c[0x0][0x27c], PT ;  /* 0x00009f0088007a0c */ /* 0x000fe20003f06270 */
[----:B------:R-:W-:Y:S01]  /*8490*/  @!P1 IMAD.WIDE R40, R142, 0x2, R24 ;  /* 0x000000028e289825 */ /* 0x000fe200078e0218 */
[----:B------:R-:W-:Y:S01]  /*84a0*/  SHF.R.S32.HI R5, RZ, 0x1f, R136 ;  /* 0x0000001fff057819 */ /* 0x000fe20000011488 */
[----:B------:R1:W5:Y:S02]  /*84b0*/  @!P1 LD.E.64 R32, [R46.64] ;  /* 0x000000082e209980 */ /* 0x000364000c101b00 */
[C---:B------:R-:W-:Y:S01]  /*84c0*/  IMAD.SHL.U32 R14, R136.reuse, 0x2, RZ ;  /* 0x00000002880e7824 */ /* 0x040fe200078e00ff */
[----:B------:R-:W-:Y:S01]  /*84d0*/  SHF.L.U64.HI R5, R136, 0x1, R5 ;  /* 0x0000000188057819 */ /* 0x000fe20000010205 */
[----:B------:R2:W5:Y:S06]  /*84e0*/  @!P1 LD.E.64 R42, [R40.64] ;  /* 0x00000008282a9980 */ /* 0x00056c000c101b00 */
[----:B------:R-:W-:-:S05]  /*84f0*/  @!P0 IADD3 R26, P1, R26, R14, RZ ;  /* 0x0000000e1a1a8210 */ /* 0x000fca0007f3e0ff */
[--C-:B------:R-:W-:Y:S01]  /*8500*/  @!P0 IMAD.X R27, R27, 0x1, R5.reuse, P1 ;  /* 0x000000011b1b8824 */ /* 0x100fe200008e0605 */
[----:B------:R-:W-:Y:S01]  /*8510*/  @!P0 IADD3 R24, P1, R24, R14, RZ ;  /* 0x0000000e18188210 */ /* 0x000fe20007f3e0ff */
[----:B------:R-:W-:Y:S01]  /*8520*/  CS2R R16, SRZ ;  /* 0x0000000000107805 */ /* 0x000fe2000001ff00 */
[----:B------:R-:W-:Y:S01]  /*8530*/  CS2R R62, SRZ ;  /* 0x00000000003e7805 */ /* 0x000fe2000001ff00 */
[----:B----4-:R-:W-:Y:S01]  /*8540*/  CS2R R28, SRZ ;  /* 0x00000000001c7805 */ /* 0x010fe2000001ff00 */
[----:B------:R-:W-:Y:S01]  /*8550*/  CS2R R14, SRZ ;  /* 0x00000000000e7805 */ /* 0x000fe2000001ff00 */
[----:B------:R-:W-:Y:S01]  /*8560*/  CS2R R60, SRZ ;  /* 0x00000000003c7805 */ /* 0x000fe2000001ff00 */
[----:B------:R-:W-:Y:S01]  /*8570*/  @!P0 IMAD.X R25, R25, 0x1, R5, P1 ;  /* 0x0000000119198824 */ /* 0x000fe200008e0605 */
[----:B------:R1:W5:Y:S04]  /*8580*/  @!P3 LD.E.64 R16, [R36.64] ;  /* 0x000000082410b980 */ /* 0x000368000c101b00 */
[----:B------:R1:W5:Y:S01]  /*8590*/  @!P3 LD.E.64 R62, [R34.64] ;  /* 0x00000008223eb980 */ /* 0x000362000c101b00 */
[----:B--2---:R-:W-:-:S03]  /*85a0*/  CS2R R40, SRZ ;  /* 0x0000000000287805 */ /* 0x004fc6000001ff00 */
[----:B------:R1:W5:Y:S04]  /*85b0*/  @!P2 LD.E.64 R28, [R44.64] ;  /* 0x000000082c1ca980 */ /* 0x000368000c101b00 */
[----:B------:R1:W5:Y:S04]  /*85c0*/  @!P2 LD.E.64 R40, [R38.64] ;  /* 0x000000082628a980 */ /* 0x000368000c101b00 */
[----:B------:R1:W5:Y:S04]  /*85d0*/  @!P0 LD.E.64 R14, [R26.64] ;  /* 0x000000081a0e8980 */ /* 0x000368000c101b00 */
[----:B------:R1:W5:Y:S02]  /*85e0*/  @!P0 LD.E.64 R60, [R24.64] ;  /* 0x00000008183c8980 */ /* 0x000364000c101b00 */
.L_x_1420:
[----:B---3--:R-:W-:Y:S05]  /*85f0*/  BSYNC B0 ;  /* 0x0000000000007941 */ /* 0x008fea0003800000 */
.L_x_1419:
[--C-:B-1---5:R-:W-:Y:S01]  /*8600*/  IMAD.MOV.U32 R47, RZ, RZ, R43.reuse ;  /* 0x000000ffff2f7224 */ /* 0x122fe200078e002b */
[--C-:B------:R-:W-:Y:S01]  /*8610*/  SHF.R.U64 R44, R42, 0x10, R43.reuse ;  /* 0x000000102a2c7819 */ /* 0x100fe2000000122b */
[----:B------:R-:W-:Y:S01]  /*8620*/  IMAD.MOV.U32 R34, RZ, RZ, R40 ;  /* 0x000000ffff227224 */ /* 0x000fe200078e0028 */
[----:B------:R-:W-:Y:S01]  /*8630*/  SHF.R.U32.HI R36, RZ, 0x10, R43 ;  /* 0x00000010ff247819 */ /* 0x000fe2000001162b */
[----:B--2---:R-:W-:Y:S01]  /*8640*/  IMAD.MOV.U32 R25, RZ, RZ, R7 ;  /* 0x000000ffff197224 */ /* 0x004fe200078e0007 */
[----:B------:R-:W-:Y:S01]  /*8650*/  SHF.R.U64 R43, R40, 0x10, R41 ;  /* 0x00000010282b7819 */ /* 0x000fe20000001229 */
[----:B------:R-:W-:Y:S01]  /*8660*/  IMAD.MOV.U32 R40, RZ, RZ, R6 ;  /* 0x000000ffff287224 */ /* 0x000fe200078e0006 */
[----:B------:R-:W-:Y:S01]  /*8670*/  SHF.R.U64 R54, R28, 0x10, R29 ;  /* 0x000000101c367819 */ /* 0x000fe2000000121d */
[----:B------:R-:W-:Y:S01]  /*8680*/  IMAD.MOV.U32 R56, RZ, RZ, R28 ;  /* 0x000000ffff387224 */ /* 0x000fe200078e001c */
[--C-:B------:R-:W-:Y:S01]  /*8690*/  SHF.R.U64 R52, R20, 0x10, R21.reuse ;  /* 0x0000001014347819 */ /* 0x100fe20000001215 */
[--C-:B------:R-:W-:Y:S01]  /*86a0*/  IMAD.MOV.U32 R55, RZ, RZ, R21.reuse ;  /* 0x000000ffff377224 */ /* 0x100fe200078e0015 */
[----:B------:R-:W-:Y:S01]  /*86b0*/  SHF.R.U32.HI R28, RZ, 0x10, R21 ;  /* 0x00000010ff1c7819 */ /* 0x000fe20000011615 */
[--C-:B------:R-:W-:Y:S01]  /*86c0*/  IMAD.MOV.U32 R53, RZ, RZ, R19.reuse ;  /* 0x000000ffff357224 */ /* 0x100fe200078e0013 */
[----:B------:R-:W-:Y:S01]  /*86d0*/  SHF.R.U64 R51, R18, 0x10, R19 ;  /* 0x0000001012337819 */ /* 0x000fe20000001213 */
[----:B------:R-:W-:Y:S01]  /*86e0*/  IMAD.MOV.U32 R21, RZ, RZ, R17 ;  /* 0x000000ffff157224 */ /* 0x000fe200078e0011 */
[----:B------:R-:W-:Y:S01]  /*86f0*/  SHF.R.U32.HI R24, RZ, 0x10, R19 ;  /* 0x00000010ff187819 */ /* 0x000fe20000011613 */
[----:B------:R-:W-:Y:S01]  /*8700*/  IMAD.MOV.U32 R50, RZ, RZ, R16 ;  /* 0x000000ffff327224 */ /* 0x000fe200078e0010 */
[----:B------:R-:W-:Y:S01]  /*8710*/  PRMT R25, R25, 0x5410, R40 ;  /* 0x0000541019197816 */ /* 0x000fe20000000028 */
[----:B------:R-:W-:Y:S01]  /*8720*/  IMAD R40, R209, -0x80, R4 ;  /* 0xffffff80d1287824 */ /* 0x000fe200078e0204 */
[--C-:B------:R-:W-:Y:S01]  /*8730*/  SHF.R.U64 R48, R16, 0x10, R17.reuse ;  /* 0x0000001010307819 */ /* 0x100fe20000001211 */
[----:B------:R-:W-:Y:S01]  /*8740*/  IMAD.MOV.U32 R38, RZ, RZ, R42 ;  /* 0x000000ffff267224 */ /* 0x000fe200078e002a */
[----:B------:R-:W-:Y:S01]  /*8750*/  SHF.R.U32.HI R19, RZ, 0x10, R17 ;  /* 0x00000010ff137819 */ /* 0x000fe20000011611 */
[----:B------:R-:W-:Y:S01]  /*8760*/  IMAD.MOV.U32 R58, RZ, RZ, R32 ;  /* 0x000000ffff3a7224 */ /* 0x000fe200078e0020 */
[----:B------:R-:W-:Y:S01]  /*8770*/  SHF.R.U64 R17, R12, 0x10, R13 ;  /* 0x000000100c117819 */ /* 0x000fe2000000120d */
[----:B------:R-:W-:Y:S01]  /*8780*/  IMAD.MOV.U32 R39, RZ, RZ, R33 ;  /* 0x000000ffff277224 */ /* 0x000fe200078e0021 */
[----:B------:R-:W-:Y:S01]  /*8790*/  SHF.R.U32.HI R27, RZ, 0x10, R13 ;  /* 0x00000010ff1b7819 */ /* 0x000fe2000001160d */
[----:B------:R-:W-:Y:S01]  /*87a0*/  IMAD.MOV.U32 R16, RZ, RZ, R14 ;  /* 0x000000ffff107224 */ /* 0x000fe200078e000e */
[----:B------:R-:W-:Y:S01]  /*87b0*/  IMNMX R40, R40, 0x80, PT ;  /* 0x0000008028287817 */ /* 0x000fe20003800200 */
[----:B------:R-:W-:Y:S01]  /*87c0*/  IMAD.MOV.U32 R42, RZ, RZ, R12 ;  /* 0x000000ffff2a7224 */ /* 0x000fe200078e000c */
[----:B------:R-:W-:Y:S01]  /*87d0*/  PRMT R27, R27, 0x5410, R17 ;  /* 0x000054101b1b7816 */ /* 0x000fe20000000011 */
[----:B------:R-:W-:Y:S01]  /*87e0*/  IMAD.MOV.U32 R35, RZ, RZ, R29 ;  /* 0x000000ffff237224 */ /* 0x000fe200078e001d */
[----:B------:R-:W-:Y:S01]  /*87f0*/  LOP3.LUT R17, R221, 0x18, R144, 0xf8, !PT ;  /* 0x00000018dd117812 */ /* 0x000fe200078ef890 */
[----:B------:R-:W-:Y:S01]  /*8800*/  IMAD.MOV.U32 R30, RZ, RZ, R20 ;  /* 0x000000ffff1e7224 */ /* 0x000fe200078e0014 */
[----:B------:R-:W-:Y:S01]  /*8810*/  ISETP.GE.AND P1, PT, R223, R40, PT ;  /* 0x00000028df00720c */ /* 0x000fe20003f26270 */
[----:B------:R-:W-:Y:S01]  /*8820*/  IMAD.MOV.U32 R49, RZ, RZ, R15 ;  /* 0x000000ffff317224 */ /* 0x000fe200078e000f */
[----:B------:R-:W-:Y:S01]  /*8830*/  LOP3.LUT R17, R140, R17, R141, 0xf6, !PT ;  /* 0x000000118c117212 */ /* 0x000fe200078ef68d */
[----:B------:R-:W-:Y:S01]  /*8840*/  IMAD.MOV.U32 R45, RZ, RZ, R41 ;  /* 0x000000ffff2d7224 */ /* 0x000fe200078e0029 */
[----:B------:R-:W-:Y:S01]  /*8850*/  LOP3.LUT P0, RZ, R220, 0x4, RZ, 0xc0, !PT ;  /* 0x00000004dcff7812 */ /* 0x000fe2000780c0ff */
[----:B------:R-:W-:Y:S01]  /*8860*/  IMAD.MOV.U32 R26, RZ, RZ, R18 ;  /* 0x000000ffff1a7224 */ /* 0x000fe200078e0012 */
[--C-:B------:R-:W-:Y:S01]  /*8870*/  SHF.R.U64 R57, R32, 0x10, R33.reuse ;  /* 0x0000001020397819 */ /* 0x100fe20000001221 */
[----:B------:R-:W-:Y:S01]  /*8880*/  IMAD.SHL.U32 R17, R17, 0x2, RZ ;  /* 0x0000000211117824 */ /* 0x000fe200078e00ff */
[----:B------:R-:W-:Y:S01]  /*8890*/  SHF.R.U32.HI R37, RZ, 0x10, R33 ;  /* 0x00000010ff257819 */ /* 0x000fe20000011621 */
[----:B------:R-:W-:Y:S01]  /*88a0*/  IMAD.MOV.U32 R20, RZ, RZ, R62 ;  /* 0x000000ffff147224 */ /* 0x000fe200078e003e */
[----:B------:R-:W-:Y:S01]  /*88b0*/  SHF.R.U64 R46, R14, 0x10, R15 ;  /* 0x000000100e2e7819 */ /* 0x000fe2000000120f */
[----:B------:R-:W-:-:S04]  /*88c0*/  DEPBAR.LE SB0, 0x3 ;  /* 0x000080c00000791a */ /* 0x000fc80000000000 */
[----:B------:R-:W-:Y:S01]  /*88d0*/  SHF.R.U32.HI R33, RZ, 0x10, R29 ;  /* 0x00000010ff217819 */ /* 0x000fe2000001161d */
[----:B------:R-:W-:Y:S01]  /*88e0*/  IMAD.MOV.U32 R29, RZ, RZ, R13 ;  /* 0x000000ffff1d7224 */ /* 0x000fe200078e000d */
[----:B------:R-:W-:Y:S01]  /*88f0*/  SHF.R.U32.HI R14, RZ, 0x10, R15 ;  /* 0x00000010ff0e7819 */ /* 0x000fe2000001160f */
[----:B------:R-:W-:Y:S01]  /*8900*/  IMAD.MOV.U32 R15, RZ, RZ, R61 ;  /* 0x000000ffff0f7224 */ /* 0x000fe200078e003d */
[----:B------:R-:W-:Y:S01]  /*8910*/  SHF.R.U32.HI R32, RZ, 0x10, R41 ;  /* 0x00000010ff207819 */ /* 0x000fe20000011629 */
[----:B------:R-:W-:Y:S01]  /*8920*/  IMAD.MOV.U32 R41, RZ, RZ, R63 ;  /* 0x000000ffff297224 */ /* 0x000fe200078e003f */
[--C-:B------:R-:W-:Y:S01]  /*8930*/  SHF.R.U64 R12, R6, 0x10, R7.reuse ;  /* 0x00000010060c7819 */ /* 0x100fe20000001207 */
[----:B------:R-:W-:Y:S01]  /*8940*/  IMAD.MOV.U32 R6, RZ, RZ, R60 ;  /* 0x000000ffff067224 */ /* 0x000fe200078e003c */
[----:B------:R-:W-:Y:S01]  /*8950*/  SHF.R.U32.HI R22, RZ, 0x10, R7 ;  /* 0x00000010ff167819 */ /* 0x000fe20000011607 */
[----:B------:R-:W-:Y:S01]  /*8960*/  BSSY B1, `(.L_x_1421) ;  /* 0x000011a000017945 */ /* 0x000fe20003800000 */
[----:B------:R-:W-:-:S02]  /*8970*/  SHF.R.U64 R7, R62, 0x10, R63 ;  /* 0x000000103e077819 */ /* 0x000fc4000000123f */
[----:B------:R-:W-:Y:S02]  /*8980*/  SHF.R.U32.HI R18, RZ, 0x10, R63 ;  /* 0x00000010ff127819 */ /* 0x000fe4000001163f */
[--C-:B------:R-:W-:Y:S02]  /*8990*/  SHF.R.U64 R5, R60, 0x10, R61.reuse ;  /* 0x000000103c057819 */ /* 0x100fe4000000123d */
[----:B------:R-:W-:Y:S02]  /*89a0*/  SHF.R.U32.HI R13, RZ, 0x10, R61 ;  /* 0x00000010ff0d7819 */ /* 0x000fe4000001163d */
[C---:B------:R-:W-:Y:S02]  /*89b0*/  IADD3 R4, R17.reuse, 0x18100, RZ ;  /* 0x0001810011047810 */ /* 0x040fe40007ffe0ff */
[----:B------:R-:W-:Y:S02]  /*89c0*/  PRMT R22, R22, 0x5410, R12 ;  /* 0x0000541016167816 */ /* 0x000fe4000000000c */
[----:B------:R-:W-:-:S02]  /*89d0*/  IADD3 R12, R17, 0x18140, RZ ;  /* 0x00018140110c7810 */ /* 0x000fc40007ffe0ff */
        /* <DEDUP_REMOVED lines=21> */
[----:B------:R-:W-:Y:S01]  /*8b30*/  @P0 IADD3 R12, R4, -0x40, RZ ;  /* 0xffffffc0040c0810 */ /* 0x000fe20007ffe0ff */
[----:B------:R-:W-:Y:S06]  /*8b40*/  BAR.SYNC.DEFER_BLOCKING 0x0 ;  /* 0x0000000000007b1d */ /* 0x000fec0000010000 */
[----:B------:R-:W-:Y:S05]  /*8b50*/  @P1 BRA `(.L_x_1422) ;  /* 0x00000fa000001947 */ /* 0x000fea0003800000 */
[----:B------:R-:W-:Y:S01]  /*8b60*/  ISETP.GE.AND P0, PT, R142, c[0x0][0x27c], PT ;  /* 0x00009f008e007a0c */ /* 0x000fe20003f06270 */
[----:B------:R-:W-:-:S12]  /*8b70*/  BSSY B0, `(.L_x_1423) ;  /* 0x0000028000007945 */ /* 0x000fd80003800000 */
[----:B------:R-:W-:Y:S05]  /*8b80*/  @P0 BRA `(.L_x_1424) ;  /* 0x0000026000000947 */ /* 0x000fea0003800000 */
[----:B------:R-:W1:Y:S01]  /*8b90*/  LDS.128 R4, [R17+0x18100] ;  /* 0x0181000011047984 */ /* 0x000e620000000c00 */
[----:B------:R-:W-:Y:S02]  /*8ba0*/  HADD2.F32 R41, -RZ, R38.H1_H1 ;  /* 0x30000026ff297230 */ /* 0x000fe40000004100 */
[----:B------:R-:W-:Y:S02]  /*8bb0*/  HADD2.F32 R46, -RZ, R36.H1_H1 ;  /* 0x30000024ff2e7230 */ /* 0x000fe40000004100 */
[----:B------:R-:W-:Y:S02]  /*8bc0*/  HADD2.F32 R47, -RZ, R37.H1_H1 ;  /* 0x30000025ff2f7230 */ /* 0x000fe40000004100 */
[--C-:B------:R-:W-:Y:S02]  /*8bd0*/  HADD2.F32 R49, -RZ, R39.reuse.H1_H1 ;  /* 0x30000027ff317230 */ /* 0x100fe40000004100 */
[----:B------:R-:W-:Y:S02]  /*8be0*/  HADD2.F32 R52, -RZ, R39.H0_H0 ;  /* 0x20000027ff347230 */ /* 0x000fe40000004100 */
[----:B-1----:R-:W-:-:S02]  /*8bf0*/  HADD2.F32 R42, -RZ, R4.H0_H0 ;  /* 0x20000004ff2a7230 */ /* 0x002fc40000004100 */
[----:B------:R-:W-:Y:S02]  /*8c00*/  HADD2.F32 R44, -RZ, R4.H1_H1 ;  /* 0x30000004ff2c7230 */ /* 0x000fe40000004100 */
[--C-:B------:R-:W-:Y:S01]  /*8c10*/  HADD2.F32 R43, -RZ, R5.reuse.H1_H1 ;  /* 0x30000005ff2b7230 */ /* 0x100fe20000004100 */
[----:B------:R-:W-:Y:S01]  /*8c20*/  FMUL.FTZ R50, R42, R41 ;  /* 0x000000292a327220 */ /* 0x000fe20000410000 */
[----:B------:R-:W-:Y:S02]  /*8c30*/  HADD2.F32 R4, -RZ, R5.H0_H0 ;  /* 0x20000005ff047230 */ /* 0x000fe40000004100 */
[--C-:B------:R-:W-:Y:S01]  /*8c40*/  HADD2.F32 R5, -RZ, R6.reuse.H0_H0 ;  /* 0x20000006ff057230 */ /* 0x100fe20000004100 */
[----:B------:R-:W-:Y:S01]  /*8c50*/  FFMA.FTZ R50, R44, R49, R50 ;  /* 0x000000312c327223 */ /* 0x000fe20000010032 */
[----:B------:R-:W-:Y:S02]  /*8c60*/  HADD2.F32 R45, -RZ, R6.H1_H1 ;  /* 0x30000006ff2d7230 */ /* 0x000fe40000004100 */
[----:B------:R-:W-:-:S02]  /*8c70*/  HADD2.F32 R6, -RZ, R7.H0_H0 ;  /* 0x20000007ff067230 */ /* 0x000fc40000004100 */
[----:B------:R-:W-:Y:S01]  /*8c80*/  HADD2.F32 R48, -RZ, R7.H1_H1 ;  /* 0x30000007ff307230 */ /* 0x000fe20000004100 */
[----:B------:R-:W-:Y:S01]  /*8c90*/  FMUL.FTZ R7, R44, R41 ;  /* 0x000000292c077220 */ /* 0x000fe20000410000 */
[----:B------:R-:W-:Y:S01]  /*8ca0*/  HADD2.F32 R44, -RZ, R37.H0_H0 ;  /* 0x20000025ff2c7230 */ /* 0x000fe20000004100 */
[CC--:B------:R-:W-:Y:S02]  /*8cb0*/  FMUL.FTZ R41, R43.reuse, R46.reuse ;  /* 0x0000002e2b297220 */ /* 0x0c0fe40000410000 */
[C---:B------:R-:W-:Y:S02]  /*8cc0*/  FMUL.FTZ R46, R4.reuse, R46 ;  /* 0x0000002e042e7220 */ /* 0x040fe40000410000 */
[-C--:B------:R-:W-:Y:S01]  /*8cd0*/  FFMA.FTZ R41, R4, R47.reuse, -R41 ;  /* 0x0000002f04297223 */ /* 0x080fe20000010829 */
[----:B------:R-:W-:Y:S01]  /*8ce0*/  HADD2.F32 R4, -RZ, R38.H0_H0 ;  /* 0x20000026ff047230 */ /* 0x000fe20000004100 */
[----:B------:R-:W-:Y:S01]  /*8cf0*/  FFMA.FTZ R46, R43, R47, R46 ;  /* 0x0000002f2b2e7223 */ /* 0x000fe2000001002e */
[----:B------:R-:W-:Y:S01]  /*8d00*/  HADD2.F32 R43, -RZ, R36.H0_H0 ;  /* 0x20000024ff2b7230 */ /* 0x000fe20000004100 */
[----:B------:R-:W-:-:S02]  /*8d10*/  FFMA.FTZ R7, R42, R49, -R7 ;  /* 0x000000312a077223 */ /* 0x000fc40000010807 */
[-C--:B------:R-:W-:Y:S02]  /*8d20*/  FMUL.FTZ R42, R45, R4.reuse ;  /* 0x000000042d2a7220 */ /* 0x080fe40000410000 */
[-C--:B------:R-:W-:Y:S02]  /*8d30*/  FMUL.FTZ R47, R48, R43.reuse ;  /* 0x0000002b302f7220 */ /* 0x080fe40000410000 */
[C---:B------:R-:W-:Y:S02]  /*8d40*/  FMUL.FTZ R4, R5.reuse, R4 ;  /* 0x0000000405047220 */ /* 0x040fe40000410000 */
[C---:B------:R-:W-:Y:S02]  /*8d50*/  FMUL.FTZ R43, R6.reuse, R43 ;  /* 0x0000002b062b7220 */ /* 0x040fe40000410000 */
[----:B------:R-:W-:Y:S02]  /*8d60*/  FFMA.FTZ R47, R6, R44, -R47 ;  /* 0x0000002c062f7223 */ /* 0x000fe4000001082f */
[-C--:B------:R-:W-:Y:S01]  /*8d70*/  FFMA.FTZ R42, R5, R52.reuse, -R42 ;  /* 0x00000034052a7223 */ /* 0x080fe2000001082a */
[----:B------:R-:W-:Y:S01]  /*8d80*/  F2FP.PACK_AB R5, R46, R41 ;  /* 0x000000292e05723e */ /* 0x000fe200000000ff */
[----:B------:R-:W-:Y:S01]  /*8d90*/  FFMA.FTZ R45, R45, R52, R4 ;  /* 0x000000342d2d7223 */ /* 0x000fe20000010004 */
[----:B------:R-:W-:Y:S01]  /*8da0*/  F2FP.PACK_AB R4, R50, R7 ;  /* 0x000000073204723e */ /* 0x000fe200000000ff */
[----:B------:R-:W-:-:S03]  /*8db0*/  FFMA.FTZ R44, R48, R44, R43 ;  /* 0x0000002c302c7223 */ /* 0x000fc6000001002b */
[----:B------:R-:W-:Y:S02]  /*8dc0*/  F2FP.PACK_AB R6, R45, R42 ;  /* 0x0000002a2d06723e */ /* 0x000fe400000000ff */
[----:B------:R-:W-:-:S05]  /*8dd0*/  F2FP.PACK_AB R7, R44, R47 ;  /* 0x0000002f2c07723e */ /* 0x000fca00000000ff */
[----:B------:R1:W-:Y:S02]  /*8de0*/  STS.128 [R17+0x18100], R4 ;  /* 0x0181000411007388 */ /* 0x0003e40000000c00 */
.L_x_1424:
[----:B------:R-:W-:Y:S05]  /*8df0*/  BSYNC B0 ;  /* 0x0000000000007941 */ /* 0x000fea0003800000 */
.L_x_1423:
[----:B------:R-:W-:Y:S01]  /*8e00*/  ISETP.GE.AND P0, PT, R138, c[0x0][0x27c], PT ;  /* 0x00009f008a007a0c */ /* 0x000fe20003f06270 */
[----:B------:R-:W-:-:S12]  /*8e10*/  BSSY B0, `(.L_x_1425) ;  /* 0x0000028000007945 */ /* 0x000fd80003800000 */
[----:B------:R-:W-:Y:S05]  /*8e20*/  @P0 BRA `(.L_x_1426) ;  /* 0x0000026000000947 */ /* 0x000fea0003800000 */
[----:B-1----:R-:W1:Y:S01]  /*8e30*/  LDS.128 R4, [R12] ;  /* 0x000000000c047984 */ /* 0x002e620000000c00 */
        /* <DEDUP_REMOVED lines=36> */
[----:B------:R1:W-:Y:S02]  /*9080*/  STS.128 [R12], R4 ;  /* 0x000000040c007388 */ /* 0x0003e40000000c00 */
.L_x_1426:
[----:B------:R-:W-:Y:S05]  /*9090*/  BSYNC B0 ;  /* 0x0000000000007941 */ /* 0x000fea0003800000 */
.L_x_1425:
[----:B------:R-:W-:Y:S01]  /*90a0*/  ISETP.GE.AND P0, PT, R31, c[0x0][0x27c], PT ;  /* 0x00009f001f007a0c */ /* 0x000fe20003f06270 */
[----:B------:R-:W-:-:S12]  /*90b0*/  BSSY B0, `(.L_x_1427) ;  /* 0x0000028000007945 */ /* 0x000fd80003800000 */
[----:B------:R-:W-:Y:S05]  /*90c0*/  @P0 BRA `(.L_x_1428) ;  /* 0x0000026000000947 */ /* 0x000fea0003800000 */
[----:B-1----:R-:W1:Y:S01]  /*90d0*/  LDS.128 R4, [R17+0x1c100] ;  /* 0x01c1000011047984 */ /* 0x002e620000000c00 */
        /* <DEDUP_REMOVED lines=37> */
.L_x_1428:
[----:B------:R-:W-:Y:S05]  /*9330*/  BSYNC B0 ;  /* 0x0000000000007941 */ /* 0x000fea0003800000 */
.L_x_1427:
        /* <DEDUP_REMOVED lines=41> */
.L_x_1430:
[----:B------:R-:W-:Y:S05]  /*95d0*/  BSYNC B0 ;  /* 0x0000000000007941 */ /* 0x000fea0003800000 */
.L_x_1429:
        /* <DEDUP_REMOVED lines=41> */
.L_x_1432:
[----:B------:R-:W-:Y:S05]  /*9870*/  BSYNC B0 ;  /* 0x0000000000007941 */ /* 0x000fea0003800000 */
.L_x_1431:
[----:B------:R-:W-:-:S13]  /*9880*/  ISETP.GE.AND P0, PT, R136, c[0x0][0x27c], PT ;  /* 0x00009f0088007a0c */ /* 0x000fda0003f06270 */
        /* <DEDUP_REMOVED lines=39> */
.L_x_1422:
[----:B------:R-:W-:Y:S05]  /*9b00*/  BSYNC B1 ;  /* 0x0000000000017941 */ /* 0x000fea0003800000 */
.L_x_1421:
[----:B------:R-:W-:-:S13]  /*9b10*/  ISETP.GE.AND P0, PT, R8, R40, PT ;  /* 0x000000280800720c */ /* 0x000fda0003f06270 */
[----:B------:R-:W-:Y:S05]  /*9b20*/  @P0 BRA `(.L_x_1433) ;  /* 0x00003d7000000947 */ /* 0x000fea0003800000 */
[----:B------:R-:W-:Y:S01]  /*9b30*/  ISETP.GE.AND P0, PT, R142, c[0x0][0x27c], PT ;  /* 0x00009f008e007a0c */ /* 0x000fe20003f06270 */
[----:B------:R-:W-:-:S12]  /*9b40*/  BSSY B0, `(.L_x_1434) ;  /* 0x0000028000007945 */ /* 0x000fd80003800000 */
[----:B------:R-:W-:Y:S05]  /*9b50*/  @P0 BRA `(.L_x_1435) ;  /* 0x0000026000000947 */ /* 0x000fea0003800000 */
[----:B-1----:R-:W1:Y:S01]  /*9b60*/  LDS.128 R4, [R17+0x1a100] ;  /* 0x01a1000011047984 */ /* 0x002e620000000c00 */
[----:B------:R-:W-:Y:S02]  /*9b70*/  HADD2.F32 R8, -RZ, R38.H1_H1 ;  /* 0x30000026ff087230 */ /* 0x000fe40000004100 */
[----:B------:R-:W-:Y:S02]  /*9b80*/  HADD2.F32 R45, -RZ, R36.H1_H1 ;  /* 0x30000024ff2d7230 */ /* 0x000fe40000004100 */
[----:B------:R-:W-:Y:S02]  /*9b90*/  HADD2.F32 R47, -RZ, R37.H1_H1 ;  /* 0x30000025ff2f7230 */ /* 0x000fe40000004100 */
[----:B------:R-:W-:Y:S02]  /*9ba0*/  HADD2.F32 R38, -RZ, R38.H0_H0 ;  /* 0x20000026ff267230 */ /* 0x000fe40000004100 */
[----:B------:R-:W-:Y:S02]  /*9bb0*/  HADD2.F32 R36, -RZ, R36.H0_H0 ;  /* 0x20000024ff247230 */ /* 0x000fe40000004100 */
[----:B------:R-:W-:-:S02]  /*9bc0*/  HADD2.F32 R44, -RZ, R39.H1_H1 ;  /* 0x30000027ff2c7230 */ /* 0x000fc40000004100 */
[----:B------:R-:W-:Y:S02]  /*9bd0*/  HADD2.F32 R39, -RZ, R39.H0_H0 ;  /* 0x20000027ff277230 */ /* 0x000fe40000004100 */
[----:B------:R-:W-:Y:S02]  /*9be0*/  HADD2.F32 R37, -RZ, R37.H0_H0 ;  /* 0x20000025ff257230 */ /* 0x000fe40000004100 */
[--C-:B-1----:R-:W-:Y:S02]  /*9bf0*/  HADD2.F32 R41, -RZ, R4.reuse.H0_H0 ;  /* 0x20000004ff297230 */ /* 0x102fe40000004100 */
[----:B------:R-:W-:Y:S02]  /*9c00*/  HADD2.F32 R43, -RZ, R4.H1_H1 ;  /* 0x30000004ff2b7230 */ /* 0x000fe40000004100 */
[--C-:B------:R-:W-:Y:S01]  /*9c10*/  HADD2.F32 R40, -RZ, R5.reuse.H1_H1 ;  /* 0x30000005ff287230 */ /* 0x100fe20000004100 */
[C---:B------:R-:W-:Y:S01]  /*9c20*/  FMUL.FTZ R48, R8.reuse, R41 ;  /* 0x0000002908307220 */ /* 0x040fe20000410000 */
[----:B------:R-:W-:Y:S01]  /*9c30*/  HADD2.F32 R4, -RZ, R5.H0_H0 ;  /* 0x20000005ff047230 */ /* 0x000fe20000004100 */
[----:B------:R-:W-:Y:S01]  /*9c40*/  FMUL.FTZ R46, R8, R43 ;  /* 0x0000002b082e7220 */ /* 0x000fe20000410000 */
[--C-:B------:R-:W-:Y:S01]  /*9c50*/  HADD2.F32 R5, -RZ, R6.reuse.H0_H0 ;  /* 0x20000006ff057230 */ /* 0x100fe20000004100 */
[C---:B------:R-:W-:Y:S01]  /*9c60*/  FMUL.FTZ R8, R45.reuse, R40 ;  /* 0x000000282d087220 */ /* 0x040fe20000410000 */
[----:B------:R-:W-:Y:S01]  /*9c70*/  HADD2.F32 R42, -RZ, R6.H1_H1 ;  /* 0x30000006ff2a7230 */ /* 0x000fe20000004100 */
[-C--:B------:R-:W-:Y:S01]  /*9c80*/  FMUL.FTZ R45, R45, R4.reuse ;  /* 0x000000042d2d7220 */ /* 0x080fe20000410000 */
[--C-:B------:R-:W-:Y:S01]  /*9c90*/  HADD2.F32 R6, -RZ, R7.reuse.H0_H0 ;  /* 0x20000007ff067230 */ /* 0x100fe20000004100 */
[C---:B------:R-:W-:Y:S01]  /*9ca0*/  FFMA.FTZ R8, R47.reuse, R4, -R8 ;  /* 0x000000042f087223 */ /* 0x040fe20000010808 */
[----:B------:R-:W-:Y:S01]  /*9cb0*/  HADD2.F32 R7, -RZ, R7.H1_H1 ;  /* 0x30000007ff077230 */ /* 0x000fe20000004100 */
[----:B------:R-:W-:-:S02]  /*9cc0*/  FFMA.FTZ R45, R47, R40, R45 ;  /* 0x000000282f2d7223 */ /* 0x000fc4000001002d */
[C---:B------:R-:W-:Y:S02]  /*9cd0*/  FMUL.FTZ R4, R38.reuse, R42 ;  /* 0x0000002a26047220 */ /* 0x040fe40000410000 */
[----:B------:R-:W-:Y:S02]  /*9ce0*/  FMUL.FTZ R40, R38, R5 ;  /* 0x0000000526287220 */ /* 0x000fe40000410000 */
[C---:B------:R-:W-:Y:S02]  /*9cf0*/  FMUL.FTZ R38, R36.reuse, R7 ;  /* 0x0000000724267220 */ /* 0x040fe40000410000 */
[----:B------:R-:W-:Y:S02]  /*9d00*/  FMUL.FTZ R36, R36, R6 ;  /* 0x0000000624247220 */ /* 0x000fe40000410000 */
[C---:B------:R-:W-:Y:S02]  /*9d10*/  FFMA.FTZ R46, R44.reuse, R41, -R46 ;  /* 0x000000292c2e7223 */ /* 0x040fe4000001082e */
[----:B------:R-:W-:-:S02]  /*9d20*/  FFMA.FTZ R43, R44, R43, R48 ;  /* 0x0000002b2c2b7223 */ /* 0x000fc40000010030 */
[----:B------:R-:W-:Y:S01]  /*9d30*/  FFMA.FTZ R41, R39, R5, -R4 ;  /* 0x0000000527297223 */ /* 0x000fe20000010804 */
[----:B------:R-:W-:Y:S01]  /*9d40*/  F2FP.PACK_AB R5, R45, R8 ;  /* 0x000000082d05723e */ /* 0x000fe200000000ff */
[----:B------:R-:W-:Y:S01]  /*9d50*/  FFMA.FTZ R40, R39, R42, R40 ;  /* 0x0000002a27287223 */ /* 0x000fe20000010028 */
[----:B------:R-:W-:Y:S01]  /*9d60*/  F2FP.PACK_AB R4, R43, R46 ;  /* 0x0000002e2b04723e */ /* 0x000fe200000000ff */
[C---:B------:R-:W-:Y:S02]  /*9d70*/  FFMA.FTZ R38, R37.reuse, R6, -R38 ;  /* 0x0000000625267223 */ /* 0x040fe40000010826 */
[----:B------:R-:W-:Y:S01]  /*9d80*/  FFMA.FTZ R7, R37, R7, R36 ;  /* 0x0000000725077223 */ /* 0x000fe20000010024 */
[----:B------:R-:W-:-:S04]  /*9d90*/  F2FP.PACK_AB R6, R40, R41 ;  /* 0x000000292806723e */ /* 0x000fc800000000ff */
[----:B------:R-:W-:-:S05]  /*9da0*/  F2FP.PACK_AB R7, R7, R38 ;  /* 0x000000260707723e */ /* 0x000fca00000000ff */
[----:B------:R1:W-:Y:S02]  /*9db0*/  STS.128 [R17+0x1a100], R4 ;  /* 0x01a1000411007388 */ /* 0x0003e40000000c00 */
.L_x_1435:
[----:B------:R-:W-:Y:S05]  /*9dc0*/  BSYNC B0 ;  /* 0x0000000000007941 */ /* 0x000fea0003800000 */
.L_x_1434:
        /* <DEDUP_REMOVED lines=41> */
.L_x_1437:
[----:B------:R-:W-:Y:S05]  /*a060*/  BSYNC B0 ;  /* 0x0000000000007941 */ /* 0x000fea0003800000 */
.L_x_1436:
        /* <DEDUP_REMOVED lines=8> */
[----:B------:R-:W-:Y:S02]  /*a0f0*/  HADD2.F32 R29, -RZ, R29.H0_H0 ;  /* 0x2000001dff1d7230 */ /* 0x000fe40000004100 */
[----:B------:R-:W-:-:S02]  /*a100*/  HADD2.F32 R27, -RZ, R27.H0_H0 ;  /* 0x2000001bff1b7230 */ /* 0x000fc40000004100 */
        /* <DEDUP_REMOVED lines=11> */
[----:B------:R-:W-:Y:S01]  /*a1c0*/  FFMA.FTZ R37, R36, R31, -R37 ;  /* 0x0000001f24257223 */ /* 0x000fe20000010825 */
[--C-:B------:R-:W-:Y:S01]  /*a1d0*/  HADD2.F32 R6, -RZ, R7.reuse.H0_H0 ;  /* 0x20000007ff067230 */ /* 0x100fe20000004100 */
[-C--:B------:R-:W-:Y:S01]  /*a1e0*/  FMUL.FTZ R35, R35, R4.reuse ;  /* 0x0000000423237220 */ /* 0x080fe20000410000 */
[----:B------:R-:W-:Y:S01]  /*a1f0*/  HADD2.F32 R7, -RZ, R7.H1_H1 ;  /* 0x30000007ff077230 */ /* 0x000fe20000004100 */
[----:B------:R-:W-:-:S02]  /*a200*/  FFMA.FTZ R8, R39, R4, -R8 ;  /* 0x0000000427087223 */ /* 0x000fc40000010808 */
[C---:B------:R-:W-:Y:S02]  /*a210*/  FMUL.FTZ R4, R29.reuse, R34 ;  /* 0x000000221d047220 */ /* 0x040fe40000410000 */
[----:B------:R-:W-:Y:S02]  /*a220*/  FMUL.FTZ R31, R29, R5 ;  /* 0x000000051d1f7220 */ /* 0x000fe40000410000 */
[C---:B------:R-:W-:Y:S02]  /*a230*/  FMUL.FTZ R29, R27.reuse, R7 ;  /* 0x000000071b1d7220 */ /* 0x040fe40000410000 */
[----:B------:R-:W-:Y:S02]  /*a240*/  FMUL.FTZ R27, R27, R6 ;  /* 0x000000061b1b7220 */ /* 0x000fe40000410000 */
[----:B------:R-:W-:Y:S02]  /*a250*/  FFMA.FTZ R35, R39, R32, R35 ;  /* 0x0000002027237223 */ /* 0x000fe40000010023 */
[----:B------:R-:W-:-:S02]  /*a260*/  FFMA.FTZ R29, R28, R6, -R29 ;  /* 0x000000061c1d7223 */ /* 0x000fc4000001081d */
[----:B------:R-:W-:Y:S02]  /*a270*/  FFMA.FTZ R38, R36, R33, R38 ;  /* 0x0000002124267223 */ /* 0x000fe40000010026 */
[C---:B------:R-:W-:Y:S01]  /*a280*/  FFMA.FTZ R32, R30.reuse, R5, -R4 ;  /* 0x000000051e207223 */ /* 0x040fe20000010804 */
[----:B------:R-:W-:Y:S01]  /*a290*/  F2FP.PACK_AB R5, R35, R8 ;  /* 0x000000082305723e */ /* 0x000fe200000000ff */
[----:B------:R-:W-:Y:S01]  /*a2a0*/  FFMA.FTZ R31, R30, R34, R31 ;  /* 0x000000221e1f7223 */ /* 0x000fe2000001001f */
[----:B------:R-:W-:Y:S01]  /*a2b0*/  F2FP.PACK_AB R4, R38, R37 ;  /* 0x000000252604723e */ /* 0x000fe200000000ff */
[----:B------:R-:W-:-:S03]  /*a2c0*/  FFMA.FTZ R28, R28, R7, R27 ;  /* 0x000000071c1c7223 */ /* 0x000fc6000001001b */
[----:B------:R-:W-:Y:S02]  /*a2d0*/  F2FP.PACK_AB R6, R31, R32 ;  /* 0x000000201f06723e */ /* 0x000fe400000000ff */
[----:B------:R-:W-:-:S05]  /*a2e0*/  F2FP.PACK_AB R7, R28, R29 ;  /* 0x0000001d1c07723e */ /* 0x000fca00000000ff */
[----:B------:R1:W-:Y:S02]  /*a2f0*/  STS.128 [R17+0x1e100], R4 ;  /* 0x01e1000411007388 */ /* 0x0003e40000000c00 */
.L_x_1439:
[----:B------:R-:W-:Y:S05]  /*a300*/  BSYNC B0 ;  /* 0x0000000000007941 */ /* 0x000fea0003800000 */
.L_x_1438:
[----:B------:R-:W-:Y:S01]  /*a310*/  ISETP.GE.AND P0, PT, R137, c[0x0][0x27c], PT ;  /* 0x00009f0089007a0c */ /* 0x000fe20003f06270 */
[----:B------:R-:W-:-:S12]  /*a320*/  BSSY B0, `(.L_x_1440) ;  /* 0x0000028000007945 */ /* 0x000fd80003800000 */
[----:B------:R-:W-:Y:S05]  /*a330*/  @P0 BRA `(.L_x_1441) ;  /* 0x0000026000000947 */ /* 0x000fea0003800000 */
[----:B-1----:R-:W1:Y:S01]  /*a340*/  LDS.128 R4, [R12+0x6000] ;  /* 0x006000000c047984 */ /* 0x002e620000000c00 */
[--C-:B------:R-:W-:Y:S02]  /*a350*/  HADD2.F32 R8, -RZ, R25.reuse.H1_H1 ;  /* 0x30000019ff087230 */ /* 0x100fe40000004100 */
        /* <DEDUP_REMOVED lines=26> */
[----:B------:R-:W-:-:S02]  /*a500*/  FFMA.FTZ R34, R32, R29, R34 ;  /* 0x0000001d20227223 */ /* 0x000fc40000010022 */
[C---:B------:R-:W-:Y:S01]  /*a510*/  FFMA.FTZ R28, R26.reuse, R5, -R4 ;  /* 0x000000051a1c7223 */ /* 0x040fe20000010804 */
        /* <DEDUP_REMOVED lines=8> */
.L_x_1441:
[----:B------:R-:W-:Y:S05]  /*a5a0*/  BSYNC B0 ;  /* 0x0000000000007941 */ /* 0x000fea0003800000 */
.L_x_1440:
        /* <DEDUP_REMOVED lines=41> */
.L_x_1443:
[----:B------:R-:W-:Y:S05]  /*a840*/  BSYNC B0 ;  /* 0x0000000000007941 */ /* 0x000fea0003800000 */
.L_x_1442:
[----:B------:R-:W-:-:S13]  /*a850*/  ISETP.GE.AND P0, PT, R136, c[0x0][0x27c], PT ;  /* 0x00009f0088007a0c */ /* 0x000fda0003f06270 */
        /* <DEDUP_REMOVED lines=38> */
[----:B------:R1:W-:Y:S01]  /*aac0*/  STS.128 [R12+0xa000], R4 ;  /* 0x00a000040c007388 */ /* 0x0003e20000000c00 */
[----:B------:R-:W-:Y:S05]  /*aad0*/  BRA `(.L_x_1433) ;  /* 0x00002dc000007947 */ /* 0x000fea0003800000 */
.L_x_1418:
[----:B------:R-:W-:Y:S01]  /*aae0*/  ISETP.GE.AND P0, PT, R13, R4, PT ;  /* 0x000000040d00720c */ /* 0x000fe20003f06270 */
[C---:B------:R-:W-:Y:S01]  /*aaf0*/  IMAD.IADD R28, R142.reuse, 0x1, R23 ;  /* 0x000000018e1c7824 */ /* 0x040fe200078e0217 */
[----:B------:R1:W2:Y:S01]  /*ab00*/  SHFL.IDX PT, R43, R12, RZ, 0x1c1f ;  /* 0x001c1fff0c2b7589 */ /* 0x0002a200000e0000 */
[----:B------:R-:W-:Y:S01]  /*ab10*/  IMAD.IADD R40, R142, 0x1, R31 ;  /* 0x000000018e287824 */ /* 0x000fe200078e021f */
[----:B------:R-:W-:Y:S01]  /*ab20*/  BSSY B0, `(.L_x_1444) ;  /* 0x000003a000007945 */ /* 0x000fe20003800000 */
[----:B------:R-:W-:Y:S01]  /*ab30*/  CS2R R50, SRZ ;  /* 0x0000000000327805 */ /* 0x000fe2000001ff00 */
[----:B------:R-:W-:Y:S01]  /*ab40*/  SHF.R.S32.HI R25, RZ, 0x1f, R28 ;  /* 0x0000001fff197819 */ /* 0x000fe2000001141c */
[----:B------:R3:W4:Y:S01]  /*ab50*/  SHFL.IDX PT, R42, R7, RZ, 0x1c1f ;  /* 0x001c1fff072a7589 */ /* 0x00072200000e0000 */
[----:B------:R-:W-:Y:S01]  /*ab60*/  SHF.R.S32.HI R37, RZ, 0x1f, R40 ;  /* 0x0000001fff257819 */ /* 0x000fe20000011428 */
[----:B------:R-:W-:Y:S01]  /*ab70*/  CS2R R48, SRZ ;  /* 0x0000000000307805 */ /* 0x000fe2000001ff00 */
[----:B------:R-:W-:Y:S01]  /*ab80*/  LEA.HI R26, R25, R28, RZ, 0x3 ;  /* 0x0000001c191a7211 */ /* 0x000fe200078f18ff */
[----:B------:R3:W2:Y:S01]  /*ab90*/  SHFL.IDX PT, R31, R6, RZ, 0x1c1f ;  /* 0x001c1fff061f7589 */ /* 0x0006a200000e0000 */
[----:B------:R-:W-:Y:S01]  /*aba0*/  LEA.HI R38, R37, R40, RZ, 0x3 ;  /* 0x0000002825267211 */ /* 0x000fe200078f18ff */
[----:B------:R-:W-:Y:S01]  /*abb0*/  CS2R R46, SRZ ;  /* 0x00000000002e7805 */ /* 0x000fe2000001ff00 */
[----:B------:R-:W-:Y:S01]  /*abc0*/  CS2R R44, SRZ ;  /* 0x00000000002c7805 */ /* 0x000fe2000001ff00 */
[----:B------:R3:W2:Y:S01]  /*abd0*/  SHFL.IDX PT, R30, R5, RZ, 0x1c1f ;  /* 0x001c1fff051e7589 */ /* 0x0006a200000e0000 */
[----:B------:R-:W-:Y:S01]  /*abe0*/  CS2R R34, SRZ ;  /* 0x0000000000227805 */ /* 0x000fe2000001ff00 */
[----:B------:R-:W-:Y:S01]  /*abf0*/  CS2R R32, SRZ ;  /* 0x0000000000207805 */ /* 0x000fe2000001ff00 */
[----:B------:R-:W-:Y:S01]  /*ac00*/  CS2R R22, SRZ ;  /* 0x0000000000167805 */ /* 0x000fe2000001ff00 */
[----:B------:R-:W-:Y:S01]  /*ac10*/  CS2R R20, SRZ ;  /* 0x0000000000147805 */ /* 0x000fe2000001ff00 */
[----:B------:R-:W-:Y:S01]  /*ac20*/  CS2R R18, SRZ ;  /* 0x0000000000127805 */ /* 0x000fe2000001ff00 */
[----:B------:R-:W-:Y:S01]  /*ac30*/  CS2R R16, SRZ ;  /* 0x0000000000107805 */ /* 0x000fe2000001ff00 */
[----:B------:R-:W-:Y:S01]  /*ac40*/  CS2R R14, SRZ ;  /* 0x00000000000e7805 */ /* 0x000fe2000001ff00 */
[----:B------:R-:W-:Y:S01]  /*ac50*/  SHF.R.S32.HI R24, RZ, 0x3, R26 ;  /* 0x00000003ff187819 */ /* 0x000fe2000001141a */
[----:B-1----:R-:W-:Y:S01]  /*ac60*/  CS2R R12, SRZ ;  /* 0x00000000000c7805 */ /* 0x002fe2000001ff00 */
[----:B------:R-:W-:Y:S01]  /*ac70*/  SHF.R.S32.HI R36, RZ, 0x3, R38 ;  /* 0x00000003ff247819 */ /* 0x000fe20000011426 */
[----:B------:R-:W-:Y:S05]  /*ac80*/  @P0 BRA `(.L_x_1445) ;  /* 0x0000023000000947 */ /* 0x000fea0003800000 */
[C---:B------:R-:W-:Y:S01]  /*ac90*/  ISETP.GE.AND P0, PT, R144.reuse, c[0x0][0x27c], PT ;  /* 0x00009f0090007a0c */ /* 0x040fe20003f06270 */
[----:B------:R-:W-:Y:S01]  /*aca0*/  CS2R R46, SRZ ;  /* 0x00000000002e7805 */ /* 0x000fe2000001ff00 */
[C---:B---3--:R-:W-:Y:S01]  /*acb0*/  IADD3 R6, R144.reuse, 0x20, RZ ;  /* 0x0000002090067810 */ /* 0x048fe20007ffe0ff */
        /* <DEDUP_REMOVED lines=10> */
[-C--:B----4-:R-:W-:Y:S02]  /*ad60*/  @!P0 IADD3 R54, P3, R42, R53.reuse, RZ ;  /* 0x000000352a368210 */ /* 0x090fe40007f7e0ff */
[----:B------:R-:W-:Y:S01]  /*ad70*/  @!P2 SHF.L.U32 R7, R36, 0x3, RZ ;  /* 0x000000032407a819 */ /* 0x000fe200000006ff */
[----:B------:R-:W-:Y:S02]  /*ad80*/  @!P1 IMAD.SHL.U32 R6, R24, 0x8, RZ ;  /* 0x0000000818069824 */ /* 0x000fe400078e00ff */
[----:B--2---:R-:W-:Y:S01]  /*ad90*/  @!P0 IMAD.X R55, R43, 0x1, R5, P3 ;  /* 0x000000012b378824 */ /* 0x004fe200018e0605 */
[----:B------:R-:W-:Y:S01]  /*ada0*/  @!P0 IADD3 R52, P3, R30, R53, RZ ;  /* 0x000000351e348210 */ /* 0x000fe20007f7e0ff */
[C---:B------:R-:W-:Y:S01]  /*adb0*/  @!P2 IMAD.WIDE R56, R7.reuse, 0x2, R42 ;  /* 0x000000020738a825 */ /* 0x040fe200078e022a */
[----:B------:R-:W-:Y:S01]  /*adc0*/  CS2R R22, SRZ ;  /* 0x0000000000167805 */ /* 0x000fe2000001ff00 */
[----:B------:R-:W-:Y:S01]  /*add0*/  CS2R R20, SRZ ;  /* 0x0000000000147805 */ /* 0x000fe2000001ff00 */
[----:B------:R-:W-:Y:S01]  /*ade0*/  CS2R R34, SRZ ;  /* 0x0000000000227805 */ /* 0x000fe2000001ff00 */
[----:B------:R-:W-:Y:S01]  /*adf0*/  @!P2 IMAD.WIDE R58, R7, 0x2, R30 ;  /* 0x00000002073aa825 */ /* 0x000fe200078e021e */
[----:B------:R-:W-:Y:S01]  /*ae00*/  CS2R R32, SRZ ;  /* 0x0000000000207805 */ /* 0x000fe2000001ff00 */
[----:B------:R-:W-:Y:S01]  /*ae10*/  CS2R R14, SRZ ;  /* 0x00000000000e7805 */ /* 0x000fe2000001ff00 */
[----:B------:R-:W-:Y:S01]  /*ae20*/  CS2R R12, SRZ ;  /* 0x00000000000c7805 */ /* 0x000fe2000001ff00 */
[C---:B------:R-:W-:Y:S01]  /*ae30*/  @!P1 IMAD.WIDE R42, R6.reuse, 0x2, R42 ;  /* 0x00000002062a9825 */ /* 0x040fe200078e022a */
[----:B------:R-:W-:Y:S01]  /*ae40*/  @!P0 IADD3.X R53, R31, R5, RZ, P3, !PT ;  /* 0x000000051f358210 */ /* 0x000fe20001ffe4ff */
[----:B------:R1:W5:Y:S02]  /*ae50*/  @!P2 LD.E.128 R44, [R56.64] ;  /* 0x00000008382ca980 */ /* 0x000364000c101d00 */
[----:B------:R-:W-:-:S02]  /*ae60*/  @!P1 IMAD.WIDE R6, R6, 0x2, R30 ;  /* 0x0000000206069825 */ /* 0x000fc400078e021e */
[----:B------:R1:W5:Y:S04]  /*ae70*/  @!P2 LD.E.128 R16, [R58.64] ;  /* 0x000000083a10a980 */ /* 0x000368000c101d00 */
[----:B------:R1:W5:Y:S04]  /*ae80*/  @!P1 LD.E.128 R48, [R42.64] ;  /* 0x000000082a309980 */ /* 0x000368000c101d00 */
[----:B------:R1:W5:Y:S04]  /*ae90*/  @!P1 LD.E.128 R20, [R6.64] ;  /* 0x0000000806149980 */ /* 0x000368000c101d00 */
[----:B------:R1:W5:Y:S04]  /*aea0*/  @!P0 LD.E.128 R32, [R54.64] ;  /* 0x0000000836208980 */ /* 0x000368000c101d00 */
[----:B------:R1:W5:Y:S02]  /*aeb0*/  @!P0 LD.E.128 R12, [R52.64] ;  /* 0x00000008340c8980 */ /* 0x000364000c101d00 */
.L_x_1445:
[----:B------:R-:W-:Y:S05]  /*aec0*/  BSYNC B0 ;  /* 0x0000000000007941 */ /* 0x000fea0003800000 */
.L_x_1444:
[----:B-----5:R-:W-:Y:S01]  /*aed0*/  IMAD.MOV.U32 R61, RZ, RZ, R48 ;  /* 0x000000ffff3d7224 */ /* 0x020fe200078e0030 */
[----:B-1----:R-:W-:Y:S01]  /*aee0*/  SHF.R.U64 R57, R48, 0x10, R49 ;  /* 0x0000001030397819 */ /* 0x002fe20000001231 */
[----:B------:R-:W-:Y:S01]  /*aef0*/  IMAD R4, R209, -0x80, R4 ;  /* 0xffffff80d1047824 */ /* 0x000fe200078e0204 */
[--C-:B------:R-:W-:Y:S01]  /*af00*/  SHF.R.U64 R29, R16, 0x10, R17.reuse ;  /* 0x00000010101d7819 */ /* 0x100fe20000001211 */
[----:B------:R-:W-:Y:S01]  /*af10*/  IMAD.MOV.U32 R71, RZ, RZ, R32 ;  /* 0x000000ffff477224 */ /* 0x000fe200078e0020 */
[----:B------:R-:W-:Y:S01]  /*af20*/  SHF.R.U32.HI R48, RZ, 0x10, R17 ;  /* 0x00000010ff307819 */ /* 0x000fe20000011611 */
[----:B------:R-:W-:Y:S01]  /*af30*/  IMAD.MOV.U32 R68, RZ, RZ, R34 ;  /* 0x000000ffff447224 */ /* 0x000fe200078e0022 */
[----:B--2---:R-:W-:Y:S01]  /*af40*/  SHF.R.U64 R43, R32, 0x10, R33 ;  /* 0x00000010202b7819 */ /* 0x004fe20000001221 */
[----:B------:R-:W-:Y:S01]  /*af50*/  IMAD.MOV.U32 R65, RZ, RZ, R44 ;  /* 0x000000ffff417224 */ /* 0x000fe200078e002c */
[----:B------:R-:W-:Y:S01]  /*af60*/  PRMT R29, R48, 0x5410, R29 ;  /* 0x00005410301d7816 */ /* 0x000fe2000000001d */
[----:B------:R-:W-:Y:S01]  /*af70*/  IMAD.MOV.U32 R58, RZ, RZ, R50 ;  /* 0x000000ffff3a7224 */ /* 0x000fe200078e0032 */
[----:B------:R-:W-:Y:S01]  /*af80*/  IMNMX R48, R4, 0x80, PT ;  /* 0x0000008004307817 */ /* 0x000fe20003800200 */
[----:B------:R-:W-:Y:S01]  /*af90*/  IMAD.MOV.U32 R54, RZ, RZ, R12 ;  /* 0x000000ffff367224 */ /* 0x000fe200078e000c */
[----:B----4-:R-:W-:Y:S01]  /*afa0*/  SHF.R.U64 R42, R34, 0x10, R35 ;  /* 0x00000010222a7819 */ /* 0x010fe20000001223 */
[----:B------:R-:W-:Y:S01]  /*afb0*/  IMAD.MOV.U32 R34, RZ, RZ, R45 ;  /* 0x000000ffff227224 */ /* 0x000fe200078e002d */
[----:B------:R-:W-:Y:S01]  /*afc0*/  ISETP.GE.AND P0, PT, R223, R48, PT ;  /* 0x00000030df00720c */ /* 0x000fe20003f06270 */
[----:B------:R-:W-:Y:S01]  /*afd0*/  IMAD.MOV.U32 R32, RZ, RZ, R17 ;  /* 0x000000ffff207224 */ /* 0x000fe200078e0011 */
[----:B------:R-:W-:Y:S01]  /*afe0*/  SHF.R.U64 R31, R44, 0x10, R45 ;  /* 0x000000102c1f7819 */ /* 0x000fe2000000122d */
        /* <DEDUP_REMOVED lines=23> */
[----:B---3--:R-:W-:Y:S01]  /*b160*/  SHF.R.U32.HI R7, RZ, 0x10, R21 ;  /* 0x00000010ff077819 */ /* 0x008fe20000011615 */
[----:B------:R-:W-:Y:S01]  /*b170*/  IMAD.MOV.U32 R33, RZ, RZ, R19 ;  /* 0x000000ffff217224 */ /* 0x000fe200078e0013 */
[--C-:B------:R-:W-:Y:S01]  /*b180*/  SHF.R.U64 R30, R46, 0x10, R47.reuse ;  /* 0x000000102e1e7819 */ /* 0x100fe2000000122f */
[----:B------:R-:W-:Y:S01]  /*b190*/  IMAD.MOV.U32 R13, RZ, RZ, R20 ;  /* 0x000000ffff0d7224 */ /* 0x000fe200078e0014 */
[----:B------:R-:W-:Y:S01]  /*b1a0*/  SHF.R.U32.HI R62, RZ, 0x10, R47 ;  /* 0x00000010ff3e7819 */ /* 0x000fe2000001162f */
[----:B------:R-:W-:Y:S01]  /*b1b0*/  IMAD.MOV.U32 R6, RZ, RZ, R22 ;  /* 0x000000ffff067224 */ /* 0x000fe200078e0016 */
[----:B------:R-:W-:Y:S01]  /*b1c0*/  SHF.R.U64 R14, R18, 0x10, R19 ;  /* 0x00000010120e7819 */ /* 0x000fe20000001213 */
[----:B------:R-:W-:Y:S01]  /*b1d0*/  IMAD.MOV.U32 R21, RZ, RZ, R23 ;  /* 0x000000ffff157224 */ /* 0x000fe200078e0017 */
[----:B------:R-:W-:Y:S01]  /*b1e0*/  SHF.R.U32.HI R27, RZ, 0x10, R19 ;  /* 0x00000010ff1b7819 */ /* 0x000fe20000011613 */
[----:B------:R-:W-:-:S04]  /*b1f0*/  DEPBAR.LE SB0, 0x3 ;  /* 0x000080c00000791a */ /* 0x000fc80000000000 */
[--C-:B------:R-:W-:Y:S01]  /*b200*/  SHF.R.U64 R16, R22, 0x10, R23.reuse ;  /* 0x0000001016107819 */ /* 0x100fe20000001217 */
[----:B------:R-:W-:Y:S01]  /*b210*/  BSSY B1, `(.L_x_1446) ;  /* 0x000013d000017945 */ /* 0x000fe20003800000 */
[----:B------:R-:W-:Y:S02]  /*b220*/  SHF.R.U32.HI R5, RZ, 0x10, R23 ;  /* 0x00000010ff057819 */ /* 0x000fe40000011617 */
        /* <DEDUP_REMOVED lines=22> */
[----:B------:R-:W-:Y:S01]  /*b390*/  PRMT R16, R5, 0x5410, R16 ;  /* 0x0000541005107816 */ /* 0x000fe20000000010 */
[----:B------:R-:W-:Y:S06]  /*b3a0*/  BAR.SYNC.DEFER_BLOCKING 0x0 ;  /* 0x0000000000007b1d */ /* 0x000fec0000010000 */
[----:B------:R-:W-:Y:S05]  /*b3b0*/  @P0 BRA `(.L_x_1447) ;  /* 0x0000122000000947 */ /* 0x000fea0003800000 */
[----:B------:R-:W-:Y:S01]  /*b3c0*/  ISETP.GE.AND P0, PT, R144, c[0x0][0x27c], PT ;  /* 0x00009f0090007a0c */ /* 0x000fe20003f06270 */
[----:B------:R-:W-:-:S12]  /*b3d0*/  BSSY B0, `(.L_x_1448) ;  /* 0x000005c000007945 */ /* 0x000fd80003800000 */
[----:B------:R-:W-:Y:S05]  /*b3e0*/  @P0 BRA `(.L_x_1449) ;  /* 0x000005a000000947 */ /* 0x000fea0003800000 */
[----:B------:R-:W-:Y:S01]  /*b3f0*/  MOV R4, c[0x0][0x27c] ;  /* 0x00009f0000047a02 */ /* 0x000fe20000000f00 */
[----:B------:R-:W-:Y:S01]  /*b400*/  HADD2.F32 R66, -RZ, R44.H1_H1 ;  /* 0x3000002cff427230 */ /* 0x000fe20000004100 */
[----:B------:R-:W-:Y:S01]  /*b410*/  LOP3.LUT R50, R221, 0x38, R144, 0xf8, !PT ;  /* 0x00000038dd327812 */ /* 0x000fe200078ef890 */
[----:B------:R-:W-:Y:S01]  /*b420*/  HADD2.F32 R64, -RZ, R41.H1_H1 ;  /* 0x30000029ff407230 */ /* 0x000fe20000004100 */
[----:B------:R-:W-:Y:S01]  /*b430*/  LEA.HI R5, R4, R219, RZ, 0x1d ;  /* 0x000000db04057211 */ /* 0x000fe200078fe8ff */
[----:B------:R-:W-:Y:S01]  /*b440*/  HADD2.F32 R74, -RZ, R46.H1_H1 ;  /* 0x3000002eff4a7230 */ /* 0x000fe20000004100 */
[----:B------:R-:W-:Y:S01]  /*b450*/  LOP3.LUT R50, R140, R50, R141, 0xf6, !PT ;  /* 0x000000328c327212 */ /* 0x000fe200078ef68d */
[----:B------:R-:W-:Y:S01]  /*b460*/  HADD2.F32 R73, -RZ, R43.H1_H1 ;  /* 0x3000002bff497230 */ /* 0x000fe20000004100 */
[----:B------:R-:W-:Y:S01]  /*b470*/  SHF.R.S32.HI R4, RZ, 0x1f, R5 ;  /* 0x0000001fff047819 */ /* 0x000fe20000011405 */
[----:B------:R-:W-:Y:S01]  /*b480*/  HADD2.F32 R63, -RZ, R44.H0_H0 ;  /* 0x2000002cff3f7230 */ /* 0x000fe20000004100 */
[----:B------:R-:W-:Y:S01]  /*b490*/  SHF.L.U32 R6, R5, 0x3, RZ ;  /* 0x0000000305067819 */ /* 0x000fe200000006ff */
[----:B------:R-:W-:Y:S01]  /*b4a0*/  HADD2.F32 R61, -RZ, R41.H0_H0 ;  /* 0x20000029ff3d7230 */ /* 0x000fe20000004100 */
[----:B------:R-:W-:Y:S01]  /*b4b0*/  LEA.HI R4, R4, R5, RZ, 0x3 ;  /* 0x0000000504047211 */ /* 0x000fe200078f18ff */
[----:B------:R-:W-:Y:S01]  /*b4c0*/  HADD2.F32 R60, -RZ, R45.H1_H1 ;  /* 0x3000002dff3c7230 */ /* 0x000fe20000004100 */
[----:B------:R-:W-:Y:S01]  /*b4d0*/  LOP3.LUT R6, R221, 0x38, R6, 0xf8, !PT ;  /* 0x00000038dd067812 */ /* 0x000fe200078ef806 */
[----:B------:R-:W-:Y:S01]  /*b4e0*/  HADD2.F32 R72, -RZ, R46.H0_H0 ;  /* 0x2000002eff487230 */ /* 0x000fe20000004100 */
[----:B------:R-:W-:Y:S01]  /*b4f0*/  SHF.L.U32 R4, R4, 0xa, RZ ;  /* 0x0000000a04047819 */ /* 0x000fe200000006ff */
[----:B------:R-:W-:Y:S01]  /*b500*/  HADD2.F32 R71, -RZ, R43.H0_H0 ;  /* 0x2000002bff477230 */ /* 0x000fe20000004100 */
[----:B------:R-:W-:Y:S01]  /*b510*/  LOP3.LUT R5, R6, R141, RZ, 0x3c, !PT ;  /* 0x0000008d06057212 */ /* 0x000fe200078e3cff */
[----:B------:R-:W-:Y:S01]  /*b520*/  HADD2.F32 R70, -RZ, R47.H1_H1 ;  /* 0x3000002fff467230 */ /* 0x000fe20000004100 */
[----:B------:R-:W-:Y:S01]  /*b530*/  LOP3.LUT R4, R4, 0x7fffe000, RZ, 0xc0, !PT ;  /* 0x7fffe00004047812 */ /* 0x000fe200078ec0ff */
[----:B------:R-:W-:Y:S01]  /*b540*/  HADD2.F32 R58, -RZ, R39.H1_H1 ;  /* 0x30000027ff3a7230 */ /* 0x000fe20000004100 */
[----:B------:R-:W-:Y:S01]  /*b550*/  SHF.L.U32 R50, R50, 0x1, RZ ;  /* 0x0000000132327819 */ /* 0x000fe200000006ff */
[----:B------:R-:W-:Y:S01]  /*b560*/  HADD2.F32 R69, -RZ, R42.H1_H1 ;  /* 0x3000002aff457230 */ /* 0x000fe20000004100 */
[----:B------:R-:W-:Y:S01]  /*b570*/  IADD3 R4, R5, R4, R140 ;  /* 0x0000000405047210 */ /* 0x000fe20007ffe08c */
[----:B------:R-:W-:-:S02]  /*b580*/  HADD2.F32 R68, -RZ, R47.H0_H0 ;  /* 0x2000002fff447230 */ /* 0x000fc40000004100 */
[----:B------:R-:W1:Y:S01]  /*b590*/  LDS.128 R12, [R50+0x18100] ;  /* 0x01810000320c7984 */ /* 0x000e620000000c00 */
[----:B------:R-:W-:Y:S01]  /*b5a0*/  SHF.L.U32 R49, R4, 0x1, RZ ;  /* 0x0000000104317819 */ /* 0x000fe200000006ff */
[----:B------:R-:W-:-:S04]  /*b5b0*/  HADD2.F32 R67, -RZ, R42.H0_H0 ;  /* 0x2000002aff437230 */ /* 0x000fc80000004100 */
[----:B------:R-:W2:Y:S01]  /*b5c0*/  LDS.128 R4, [R49+0x18100] ;  /* 0x0181000031047984 */ /* 0x000ea20000000c00 */
[--C-:B-1----:R-:W-:Y:S02]  /*b5d0*/  HADD2.F32 R51, -RZ, R12.reuse.H0_H0 ;  /* 0x2000000cff337230 */ /* 0x102fe40000004100 */
[----:B------:R-:W-:Y:S02]  /*b5e0*/  HADD2.F32 R53, -RZ, R12.H1_H1 ;  /* 0x3000000cff357230 */ /* 0x000fe40000004100 */
[--C-:B------:R-:W-:Y:S02]  /*b5f0*/  HADD2.F32 R12, -RZ, R13.reuse.H0_H0 ;  /* 0x2000000dff0c7230 */ /* 0x100fe40000004100 */
[--C-:B--2---:R-:W-:Y:S01]  /*b600*/  HADD2.F32 R65, -RZ, R4.reuse.H0_H0 ;  /* 0x20000004ff417230 */ /* 0x104fe20000004100 */
[----:B------:R-:W-:Y:S01]  /*b610*/  FMUL.FTZ R62, R53, R64 ;  /* 0x00000040353e7220 */ /* 0x000fe20000410000 */
[----:B------:R-:W-:Y:S01]  /*b620*/  HADD2.F32 R54, -RZ, R13.H1_H1 ;  /* 0x3000000dff367230 */ /* 0x000fe20000004100 */
[----:B------:R-:W-:Y:S01]  /*b630*/  FMUL.FTZ R56, R12, R63 ;  /* 0x0000003f0c387220 */ /* 0x000fe20000410000 */
[----:B------:R-:W-:-:S02]  /*b640*/  HADD2.F32 R4, -RZ, R4.H1_H1 ;  /* 0x30000004ff047230 */ /* 0x000fc40000004100 */
[--C-:B------:R-:W-:Y:S02]  /*b650*/  HADD2.F32 R59, -RZ, R5.reuse.H0_H0 ;  /* 0x20000005ff3b7230 */ /* 0x100fe40000004100 */
[----:B------:R-:W-:Y:S01]  /*b660*/  HADD2.F32 R52, -RZ, R5.H1_H1 ;  /* 0x30000005ff347230 */ /* 0x000fe20000004100 */
[-C--:B------:R-:W-:Y:S01]  /*b670*/  FMUL.FTZ R5, R51, R66.reuse ;  /* 0x0000004233057220 */ /* 0x080fe20000410000 */
[----:B------:R-:W-:Y:S01]  /*b680*/  HADD2.F32 R13, -RZ, R14.H0_H0 ;  /* 0x2000000eff0d7230 */ /* 0x000fe20000004100 */
[C---:B------:R-:W-:Y:S01]  /*b690*/  FMUL.FTZ R66, R65.reuse, R66 ;  /* 0x0000004241427220 */ /* 0x040fe20000410000 */
[----:B------:R-:W-:Y:S01]  /*b6a0*/  HADD2.F32 R57, -RZ, R6.H0_H0 ;  /* 0x20000006ff397230 */ /* 0x000fe20000004100 */
[----:B------:R-:W-:Y:S01]  /*b6b0*/  FFMA.FTZ R65, R65, R74, R5 ;  /* 0x0000004a41417223 */ /* 0x000fe20000010005 */
[----:B------:R-:W-:Y:S01]  /*b6c0*/  HADD2.F32 R55, -RZ, R14.H1_H1 ;  /* 0x3000000eff377230 */ /* 0x000fe20000004100 */
[C---:B------:R-:W-:Y:S01]  /*b6d0*/  FMUL.FTZ R64, R4.reuse, R64 ;  /* 0x0000004004407220 */ /* 0x040fe20000410000 */
[----:B------:R-:W-:Y:S01]  /*b6e0*/  HADD2.F32 R6, -RZ, R6.H1_H1 ;  /* 0x30000006ff067230 */ /* 0x000fe20000004100 */
[----:B------:R-:W-:Y:S01]  /*b6f0*/  FFMA.FTZ R62, R4, R73, R62 ;  /* 0x00000049043e7223 */ /* 0x000fe2000001003e */
[--C-:B------:R-:W-:Y:S01]  /*b700*/  HADD2.F32 R14, -RZ, R15.reuse.H0_H0 ;  /* 0x2000000fff0e7230 */ /* 0x100fe20000004100 */
[----:B------:R-:W-:Y:S01]  /*b710*/  FMUL.FTZ R5, R54, R61 ;  /* 0x0000003d36057220 */ /* 0x000fe20000410000 */
[----:B------:R-:W-:Y:S01]  /*b720*/  HADD2.F32 R15, -RZ, R15.H1_H1 ;  /* 0x3000000fff0f7230 */ /* 0x000fe20000004100 */
[-C--:B------:R-:W-:Y:S01]  /*b730*/  FMUL.FTZ R4, R13, R60.reuse ;  /* 0x0000003c0d047220 */ /* 0x080fe20000410000 */
[--C-:B------:R-:W-:Y:S01]  /*b740*/  HADD2.F32 R75, -RZ, R7.reuse.H0_H0 ;  /* 0x20000007ff4b7230 */ /* 0x100fe20000004100 */
[----:B------:R-:W-:Y:S01]  /*b750*/  FMUL.FTZ R60, R57, R60 ;  /* 0x0000003c393c7220 */ /* 0x000fe20000410000 */
[----:B------:R-:W-:Y:S01]  /*b760*/  HADD2.F32 R7, -RZ, R7.H1_H1 ;  /* 0x30000007ff077230 */ /* 0x000fe20000004100 */
[----:B------:R-:W-:-:S02]  /*b770*/  FMUL.FTZ R63, R59, R63 ;  /* 0x0000003f3b3f7220 */ /* 0x000fc40000410000 */
[----:B------:R-:W-:Y:S01]  /*b780*/  FFMA.FTZ R56, R59, R72, R56 ;  /* 0x000000483b387223 */ /* 0x000fe20000010038 */
[----:B------:R-:W-:Y:S01]  /*b790*/  HADD2.F32 R59, -RZ, R45.H0_H0 ;  /* 0x2000002dff3b7230 */ /* 0x000fe20000004100 */
[C---:B------:R-:W-:Y:S02]  /*b7a0*/  FMUL.FTZ R61, R52.reuse, R61 ;  /* 0x0000003d343d7220 */ /* 0x040fe40000410000 */
[----:B------:R-:W-:Y:S02]  /*b7b0*/  FFMA.FTZ R5, R52, R71, R5 ;  /* 0x0000004734057223 */ /* 0x000fe40000010005 */
[----:B------:R-:W-:Y:S01]  /*b7c0*/  FFMA.FTZ R57, R57, R70, R4 ;  /* 0x0000004639397223 */ /* 0x000fe20000010004 */
[----:B------:R-:W-:Y:S01]  /*b7d0*/  HADD2.F32 R4, -RZ, R39.H0_H0 ;  /* 0x20000027ff047230 */ /* 0x000fe20000004100 */
[----:B------:R-:W-:Y:S01]  /*b7e0*/  FMUL.FTZ R52, R55, R58 ;  /* 0x0000003a37347220 */ /* 0x000fe20000410000 */
[----:B------:R-:W-:Y:S01]  /*b7f0*/  F2FP.PACK_AB R5, R5, R56 ;  /* 0x000000380505723e */ /* 0x000fe200000000ff */
[----:B------:R-:W-:-:S02]  /*b800*/  FMUL.FTZ R58, R6, R58 ;  /* 0x0000003a063a7220 */ /* 0x000fc40000410000 */
[----:B------:R-:W-:Y:S02]  /*b810*/  FFMA.FTZ R6, R6, R69, R52 ;  /* 0x0000004506067223 */ /* 0x000fe40000010034 */
[----:B------:R-:W-:Y:S02]  /*b820*/  FMUL.FTZ R52, R14, R59 ;  /* 0x0000003b0e347220 */ /* 0x000fe40000410000 */
[-C--:B------:R-:W-:Y:S01]  /*b830*/  FMUL.FTZ R78, R15, R4.reuse ;  /* 0x000000040f4e7220 */ /* 0x080fe20000410000 */
[----:B------:R-:W-:Y:S01]  /*b840*/  F2FP.PACK_AB R6, R6, R57 ;  /* 0x000000390606723e */ /* 0x000fe200000000ff */
[----:B------:R-:W-:Y:S02]  /*b850*/  FMUL.FTZ R59, R75, R59 ;  /* 0x0000003b4b3b7220 */ /* 0x000fe40000410000 */
[----:B------:R-:W-:Y:S02]  /*b860*/  FMUL.FTZ R4, R7, R4 ;  /* 0x0000000407047220 */ /* 0x000fe40000410000 */
[----:B------:R-:W-:-:S02]  /*b870*/  FFMA.FTZ R55, R55, R69, -R58 ;  /* 0x0000004537377223 */ /* 0x000fc4000001083a */
[----:B------:R-:W-:Y:S02]  /*b880*/  FFMA.FTZ R66, R51, R74, -R66 ;  /* 0x0000004a33427223 */ /* 0x000fe40000010842 */
[----:B------:R-:W-:Y:S02]  /*b890*/  FFMA.FTZ R53, R53, R73, -R64 ;  /* 0x0000004935357223 */ /* 0x000fe40000010840 */
        /* <DEDUP_REMOVED lines=8> */
[----:B------:R-:W-:Y:S01]  /*b920*/  FFMA.FTZ R52, R75, R68, R52 ;  /* 0x000000444b347223 */ /* 0x000fe20000010034 */
[----:B------:R-:W-:Y:S01]  /*b930*/  F2FP.PACK_AB R4, R62, R65 ;  /* 0x000000413e04723e */ /* 0x000fe200000000ff */
[----:B------:R-:W-:Y:S01]  /*b940*/  FFMA.FTZ R7, R7, R67, R78 ;  /* 0x0000004307077223 */ /* 0x000fe2000001004e */
[----:B------:R-:W-:-:S04]  /*b950*/  F2FP.PACK_AB R15, R58, R59 ;  /* 0x0000003b3a0f723e */ /* 0x000fc800000000ff */
[----:B------:R-:W-:Y:S01]  /*b960*/  F2FP.PACK_AB R7, R7, R52 ;  /* 0x000000340707723e */ /* 0x000fe200000000ff */
[----:B------:R1:W-:Y:S04]  /*b970*/  STS.128 [R50+0x18100], R12 ;  /* 0x0181000c32007388 */ /* 0x0003e80000000c00 */
[----:B------:R1:W-:Y:S02]  /*b980*/  STS.128 [R49+0x18100], R4 ;  /* 0x0181000431007388 */ /* 0x0003e40000000c00 */
.L_x_1449:
[----:B------:R-:W-:Y:S05]  /*b990*/  BSYNC B0 ;  /* 0x0000000000007941 */ /* 0x000fea0003800000 */
.L_x_1448:
[----:B-1----:R-:W-:Y:S01]  /*b9a0*/  IADD3 R4, R144, 0x20, RZ ;  /* 0x0000002090047810 */ /* 0x002fe20007ffe0ff */
[----:B------:R-:W-:Y:S03]  /*b9b0*/  BSSY B0, `(.L_x_1450) ;  /* 0x0000061000007945 */ /* 0x000fe60003800000 */
[----:B------:R-:W-:-:S13]  /*b9c0*/  ISETP.GE.AND P0, PT, R4, c[0x0][0x27c], PT ;  /* 0x00009f0004007a0c */ /* 0x000fda0003f06270 */
[----:B------:R-:W-:Y:S05]  /*b9d0*/  @P0 BRA `(.L_x_1451) ;  /* 0x000005e000000947 */ /* 0x000fea0003800000 */
[----:B------:R-:W-:Y:S01]  /*b9e0*/  MOV R7, c[0x0][0x27c] ;  /* 0x00009f0000077a02 */ /* 0x000fe20000000f00 */
[----:B------:R-:W-:Y:S01]  /*b9f0*/  HADD2.F32 R66, -RZ, R32.H1_H1 ;  /* 0x30000020ff427230 */ /* 0x000fe20000004100 */
[----:B------:R-:W-:Y:S01]  /*ba00*/  LEA.HI R5, R37, R40, RZ, 0x6 ;  /* 0x0000002825057211 */ /* 0x000fe200078f30ff */
[----:B------:R-:W-:Y:S01]  /*ba10*/  HADD2.F32 R64, -RZ, R29.H1_H1 ;  /* 0x3000001dff407230 */ /* 0x000fe20000004100 */
[----:B------:R-:W-:Y:S01]  /*ba20*/  LEA.HI R7, R7, R36, RZ, 0x1d ;  /* 0x0000002407077211 */ /* 0x000fe200078fe8ff */
[----:B------:R-:W-:Y:S01]  /*ba30*/  HADD2.F32 R74, -RZ, R34.H1_H1 ;  /* 0x30000022ff4a7230 */ /* 0x000fe20000004100 */
[----:B------:R-:W-:Y:S01]  /*ba40*/  LOP3.LUT R6, R221, 0x38, R38, 0xf8, !PT ;  /* 0x00000038dd067812 */ /* 0x000fe200078ef826 */
[----:B------:R-:W-:Y:S01]  /*ba50*/  HADD2.F32 R73, -RZ, R31.H1_H1 ;  /* 0x3000001fff497230 */ /* 0x000fe20000004100 */
[----:B------:R-:W-:Y:S01]  /*ba60*/  SHF.R.S32.HI R4, RZ, 0x1f, R7 ;  /* 0x0000001fff047819 */ /* 0x000fe20000011407 */
[----:B------:R-:W-:Y:S01]  /*ba70*/  HADD2.F32 R63, -RZ, R32.H0_H0 ;  /* 0x20000020ff3f7230 */ /* 0x000fe20000004100 */
[----:B------:R-:W-:Y:S01]  /*ba80*/  SHF.L.U32 R5, R5, 0x7, RZ ;  /* 0x0000000705057819 */ /* 0x000fe200000006ff */
[----:B------:R-:W-:Y:S01]  /*ba90*/  HADD2.F32 R61, -RZ, R29.H0_H0 ;  /* 0x2000001dff3d7230 */ /* 0x000fe20000004100 */
[----:B------:R-:W-:Y:S01]  /*baa0*/  LOP3.LUT R49, R6, R141, RZ, 0x3c, !PT ;  /* 0x0000008d06317212 */ /* 0x000fe200078e3cff */
[----:B------:R-:W-:Y:S01]  /*bab0*/  HADD2.F32 R60, -RZ, R33.H1_H1 ;  /* 0x30000021ff3c7230 */ /* 0x000fe20000004100 */
[----:B------:R-:W-:Y:S01]  /*bac0*/  SHF.L.U32 R6, R7, 0x3, RZ ;  /* 0x0000000307067819 */ /* 0x000fe200000006ff */
[----:B------:R-:W-:Y:S01]  /*bad0*/  HADD2.F32 R72, -RZ, R34.H0_H0 ;  /* 0x20000022ff487230 */ /* 0x000fe20000004100 */
[----:B------:R-:W-:Y:S01]  /*bae0*/  LEA.HI R4, R4, R7, RZ, 0x3 ;  /* 0x0000000704047211 */ /* 0x000fe200078f18ff */
[----:B------:R-:W-:Y:S01]  /*baf0*/  HADD2.F32 R71, -RZ, R31.H0_H0 ;  /* 0x2000001fff477230 */ /* 0x000fe20000004100 */
[----:B------:R-:W-:Y:S01]  /*bb00*/  LOP3.LUT R5, R5, 0xffffe000, RZ, 0xc0, !PT ;  /* 0xffffe00005057812 */ /* 0x000fe200078ec0ff */
[----:B------:R-:W-:Y:S01]  /*bb10*/  HADD2.F32 R70, -RZ, R35.H1_H1 ;  /* 0x30000023ff467230 */ /* 0x000fe20000004100 */
[----:B------:R-:W-:Y:S01]  /*bb20*/  LOP3.LUT R6, R221, 0x38, R6, 0xf8, !PT ;  /* 0x00000038dd067812 */ /* 0x000fe200078ef806 */
[----:B------:R-:W-:Y:S01]  /*bb30*/  HADD2.F32 R58, -RZ, R27.H1_H1 ;  /* 0x3000001bff3a7230 */ /* 0x000fe20000004100 */
[----:B------:R-:W-:Y:S01]  /*bb40*/  SHF.L.U32 R4, R4, 0xa, RZ ;  /* 0x0000000a04047819 */ /* 0x000fe200000006ff */
[--C-:B------:R-:W-:Y:S01]  /*bb50*/  HADD2.F32 R69, -RZ, R30.reuse.H1_H1 ;  /* 0x3000001eff457230 */ /* 0x100fe20000004100 */
[----:B------:R-:W-:Y:S01]  /*bb60*/  IADD3 R49, R49, R5, R140 ;  /* 0x0000000531317210 */ /* 0x000fe20007ffe08c */
[----:B------:R-:W-:Y:S01]  /*bb70*/  HADD2.F32 R68, -RZ, R35.H0_H0 ;  /* 0x20000023ff447230 */ /* 0x000fe20000004100 */
[----:B------:R-:W-:Y:S01]  /*bb80*/  LOP3.LUT R5, R6, R141, RZ, 0x3c, !PT ;  /* 0x0000008d06057212 */ /* 0x000fe200078e3cff */
[----:B------:R-:W-:Y:S01]  /*bb90*/  HADD2.F32 R67, -RZ, R30.H0_H0 ;  /* 0x2000001eff437230 */ /* 0x000fe20000004100 */
[----:B------:R-:W-:-:S02]  /*bba0*/  LOP3.LUT R4, R4, 0x7fffe000, RZ, 0xc0, !PT ;  /* 0x7fffe00004047812 */ /* 0x000fc400078ec0ff */
[----:B------:R-:W-:Y:S02]  /*bbb0*/  LEA R49, R49, 0x18100, 0x1 ;  /* 0x0001810031317811 */ /* 0x000fe400078e08ff */
[----:B------:R-:W-:-:S03]  /*bbc0*/  IADD3 R4, R5, R4, R140 ;  /* 0x0000000405047210 */ /* 0x000fc60007ffe08c */
[----:B------:R-:W1:Y:S01]  /*bbd0*/  LDS.128 R12, [R49] ;  /* 0x00000000310c7984 */ /* 0x000e620000000c00 */
[----:B------:R-:W-:-:S05]  /*bbe0*/  SHF.L.U32 R50, R4, 0x1, RZ ;  /* 0x0000000104327819 */ /* 0x000fca00000006ff */
        /* <DEDUP_REMOVED lines=59> */
[----:B------:R1:W-:Y:S04]  /*bfa0*/  STS.128 [R49], R12 ;  /* 0x0000000c31007388 */ /* 0x0003e80000000c00 */
[----:B------:R1:W-:Y:S02]  /*bfb0*/  STS.128 [R50+0x18100], R4 ;  /* 0x0181000432007388 */ /* 0x0003e40000000c00 */
.L_x_1451:
[----:B------:R-:W-:Y:S05]  /*bfc0*/  BSYNC B0 ;  /* 0x0000000000007941 */ /* 0x000fea0003800000 */
.L_x_1450:
[----:B-1----:R-:W-:-:S04]  /*bfd0*/  IADD3 R4, R144, 0x40, RZ ;  /* 0x0000004090047810 */ /* 0x002fc80007ffe0ff */
        /* <DEDUP_REMOVED lines=21> */
[--C-:B------:R-:W-:Y:S01]  /*c130*/  HADD2.F32 R70, -RZ, R23.reuse.H1_H1 ;  /* 0x30000017ff467230 */ /* 0x100fe20000004100 */
        /* <DEDUP_REMOVED lines=74> */
.L_x_1447:
[----:B------:R-:W-:Y:S05]  /*c5e0*/  BSYNC B1 ;  /* 0x0000000000017941 */ /* 0x000fea0003800000 */
.L_x_1446:
[----:B------:R-:W-:-:S13]  /*c5f0*/  ISETP.GE.AND P0, PT, R8, R48, PT ;  /* 0x000000300800720c */ /* 0x000fda0003f06270 */
[----:B------:R-:W-:Y:S05]  /*c600*/  @P0 BRA `(.L_x_1433) ;  /* 0x0000129000000947 */ /* 0x000fea0003800000 */
[----:B------:R-:W-:Y:S01]  /*c610*/  ISETP.GE.AND P0, PT, R144, c[0x0][0x27c], PT ;  /* 0x00009f0090007a0c */ /* 0x000fe20003f06270 */
[----:B------:R-:W-:Y:S01]  /*c620*/  IMAD.SHL.U32 R51, R8, 0x40, RZ ;  /* 0x0000004008337824 */ /* 0x000fe200078e00ff */
[----:B-1----:R-:W-:Y:S01]  /*c630*/  SHF.R.S32.HI R5, RZ, 0x1f, R8 ;  /* 0x0000001fff057819 */ /* 0x002fe20000011408 */
[----:B------:R-:W-:Y:S03]  /*c640*/  BSSY B0, `(.L_x_1452) ;  /* 0x0000061000007945 */ /* 0x000fe60003800000 */
[----:B------:R-:W-:Y:S02]  /*c650*/  LEA.HI R8, R5, R8, RZ, 0x3 ;  /* 0x0000000805087211 */ /* 0x000fe400078f18ff */
[----:B------:R-:W-:-:S03]  /*c660*/  LOP3.LUT R51, R51, 0x1c0, RZ, 0xc0, !PT ;  /* 0x000001c033337812 */ /* 0x000fc600078ec0ff */
[----:B------:R-:W-:Y:S01]  /*c670*/  IMAD.SHL.U32 R8, R8, 0x40, RZ ;  /* 0x0000004008087824 */ /* 0x000fe200078e00ff */
[----:B------:R-:W-:-:S04]  /*c680*/  SHF.R.U32.HI R49, RZ, 0x3, R51 ;  /* 0x00000003ff317819 */ /* 0x000fc80000011633 */
[----:B------:R-:W-:Y:S01]  /*c690*/  LOP3.LUT R8, R8, 0xfffffe00, RZ, 0xc0, !PT ;  /* 0xfffffe0008087812 */ /* 0x000fe200078ec0ff */
[----:B------:R-:W-:Y:S05]  /*c6a0*/  @P0 BRA `(.L_x_1453) ;  /* 0x000005a000000947 */ /* 0x000fea0003800000 */
[----:B------:R-:W-:Y:S01]  /*c6b0*/  MOV R6, c[0x0][0x27c] ;  /* 0x00009f0000067a02 */ /* 0x000fe20000000f00 */
[----:B------:R-:W-:Y:S01]  /*c6c0*/  HADD2.F32 R63, -RZ, R44.H0_H0 ;  /* 0x2000002cff3f7230 */ /* 0x000fe20000004100 */
[----:B------:R-:W-:Y:S01]  /*c6d0*/  LOP3.LUT R48, R51, 0x38, R144, 0xf8, !PT ;  /* 0x0000003833307812 */ /* 0x000fe200078ef890 */
[--C-:B------:R-:W-:Y:S01]  /*c6e0*/  HADD2.F32 R61, -RZ, R46.reuse.H1_H1 ;  /* 0x3000002eff3d7230 */ /* 0x100fe20000004100 */
[----:B------:R-:W-:Y:S01]  /*c6f0*/  LEA.HI R6, R6, R219, RZ, 0x1d ;  /* 0x000000db06067211 */ /* 0x000fe200078fe8ff */
[----:B------:R-:W-:Y:S01]  /*c700*/  HADD2.F32 R62, -RZ, R41.H1_H1 ;  /* 0x30000029ff3e7230 */ /* 0x000fe20000004100 */
[----:B------:R-:W-:Y:S01]  /*c710*/  LOP3.LUT R48, R8, R48, R49, 0xf6, !PT ;  /* 0x0000003008307212 */ /* 0x000fe200078ef631 */
[----:B------:R-:W-:Y:S01]  /*c720*/  HADD2.F32 R65, -RZ, R46.H0_H0 ;  /* 0x2000002eff417230 */ /* 0x000fe20000004100 */
[----:B------:R-:W-:Y:S01]  /*c730*/  SHF.R.S32.HI R5, RZ, 0x1f, R6 ;  /* 0x0000001fff057819 */ /* 0x000fe20000011406 */
[----:B------:R-:W-:Y:S01]  /*c740*/  HADD2.F32 R57, -RZ, R44.H1_H1 ;  /* 0x3000002cff397230 */ /* 0x000fe20000004100 */
[----:B------:R-:W-:Y:S01]  /*c750*/  SHF.L.U32 R4, R6, 0x3, RZ ;  /* 0x0000000306047819 */ /* 0x000fe200000006ff */
[----:B------:R-:W-:Y:S01]  /*c760*/  HADD2.F32 R44, -RZ, R43.H1_H1 ;  /* 0x3000002bff2c7230 */ /* 0x000fe20000004100 */
[----:B------:R-:W-:Y:S01]  /*c770*/  LEA.HI R5, R5, R6, RZ, 0x3 ;  /* 0x0000000605057211 */ /* 0x000fe200078f18ff */
[----:B------:R-:W-:Y:S01]  /*c780*/  HADD2.F32 R41, -RZ, R41.H0_H0 ;  /* 0x20000029ff297230 */ /* 0x000fe20000004100 */
[----:B------:R-:W-:Y:S01]  /*c790*/  LOP3.LUT R4, R51, 0x38, R4, 0xf8, !PT ;  /* 0x0000003833047812 */ /* 0x000fe200078ef804 */
[----:B------:R-:W-:Y:S01]  /*c7a0*/  HADD2.F32 R43, -RZ, R43.H0_H0 ;  /* 0x2000002bff2b7230 */ /* 0x000fe20000004100 */
[----:B------:R-:W-:-:S02]  /*c7b0*/  SHF.L.U32 R5, R5, 0xa, RZ ;  /* 0x0000000a05057819 */ /* 0x000fc400000006ff */
[----:B------:R-:W-:Y:S02]  /*c7c0*/  LOP3.LUT R4, R4, R49, RZ, 0x3c, !PT ;  /* 0x0000003104047212 */ /* 0x000fe400078e3cff */
[----:B------:R-:W-:Y:S02]  /*c7d0*/  LOP3.LUT R5, R5, 0x7fffe000, RZ, 0xc0, !PT ;  /* 0x7fffe00005057812 */ /* 0x000fe400078ec0ff */
[----:B------:R-:W-:Y:S02]  /*c7e0*/  LEA R48, R48, 0x18100, 0x1 ;  /* 0x0001810030307811 */ /* 0x000fe400078e08ff */
[----:B------:R-:W-:-:S03]  /*c7f0*/  IADD3 R4, R4, R5, R8 ;  /* 0x0000000504047210 */ /* 0x000fc60007ffe008 */
[----:B------:R-:W1:Y:S01]  /*c800*/  LDS.128 R12, [R48] ;  /* 0x00000000300c7984 */ /* 0x000e620000000c00 */
[----:B------:R-:W-:-:S05]  /*c810*/  SHF.L.U32 R50, R4, 0x1, RZ ;  /* 0x0000000104327819 */ /* 0x000fca00000006ff */
[----:B------:R-:W2:Y:S01]  /*c820*/  LDS.128 R4, [R50+0x18100] ;  /* 0x0181000032047984 */ /* 0x000ea20000000c00 */
[--C-:B-1----:R-:W-:Y:S02]  /*c830*/  HADD2.F32 R52, -RZ, R12.reuse.H0_H0 ;  /* 0x2000000cff347230 */ /* 0x102fe40000004100 */
[----:B------:R-:W-:Y:S02]  /*c840*/  HADD2.F32 R53, -RZ, R12.H1_H1 ;  /* 0x3000000cff357230 */ /* 0x000fe40000004100 */
[----:B------:R-:W-:Y:S01]  /*c850*/  HADD2.F32 R12, -RZ, R13.H0_H0 ;  /* 0x2000000dff0c7230 */ /* 0x000fe20000004100 */
[----:B------:R-:W-:Y:S01]  /*c860*/  FMUL.FTZ R64, R57, R52 ;  /* 0x0000003439407220 */ /* 0x000fe20000410000 */
[--C-:B--2---:R-:W-:Y:S01]  /*c870*/  HADD2.F32 R56, -RZ, R4.reuse.H0_H0 ;  /* 0x20000004ff387230 */ /* 0x104fe20000004100 */
[C---:B------:R-:W-:Y:S01]  /*c880*/  FMUL.FTZ R67, R62.reuse, R53 ;  /* 0x000000353e437220 */ /* 0x040fe20000410000 */
[----:B------:R-:W-:Y:S01]  /*c890*/  HADD2.F32 R58, -RZ, R4.H1_H1 ;  /* 0x30000004ff3a7230 */ /* 0x000fe20000004100 */
[----:B------:R-:W-:Y:S01]  /*c8a0*/  FMUL.FTZ R46, R63, R12 ;  /* 0x0000000c3f2e7220 */ /* 0x000fe20000410000 */
[----:B------:R-:W-:Y:S01]  /*c8b0*/  HADD2.F32 R4, -RZ, R5.H0_H0 ;  /* 0x20000005ff047230 */ /* 0x000fe20000004100 */
        /* <DEDUP_REMOVED lines=9> */
[----:B------:R-:W-:Y:S01]  /*c950*/  HADD2.F32 R5, -RZ, R6.H0_H0 ;  /* 0x20000006ff057230 */ /* 0x000fe20000004100 */
[----:B------:R-:W-:Y:S01]  /*c960*/  FFMA.FTZ R56, R61, R56, R64 ;  /* 0x000000383d387223 */ /* 0x000fe20000010040 */
[----:B------:R-:W-:Y:S01]  /*c970*/  HADD2.F32 R58, -RZ, R47.H1_H1 ;  /* 0x3000002fff3a7230 */ /* 0x000fe20000004100 */
[C---:B------:R-:W-:Y:S01]  /*c980*/  FMUL.FTZ R66, R4.reuse, R13 ;  /* 0x0000000d04427220 */ /* 0x040fe20000410000 */
[----:B------:R-:W-:Y:S01]  /*c990*/  HADD2.F32 R55, -RZ, R14.H1_H1 ;  /* 0x3000000eff377230 */ /* 0x000fe20000004100 */
[C---:B------:R-:W-:Y:S01]  /*c9a0*/  FMUL.FTZ R68, R41.reuse, R54 ;  /* 0x0000003629447220 */ /* 0x040fe20000410000 */
[----:B------:R-:W-:Y:S01]  /*c9b0*/  HADD2.F32 R64, -RZ, R39.H1_H1 ;  /* 0x30000027ff407230 */ /* 0x000fe20000004100 */
[-C--:B------:R-:W-:Y:S01]  /*c9c0*/  FMUL.FTZ R4, R4, R5.reuse ;  /* 0x0000000504047220 */ /* 0x080fe20000410000 */
[----:B------:R-:W-:Y:S01]  /*c9d0*/  HADD2.F32 R60, -RZ, R6.H1_H1 ;  /* 0x30000006ff3c7230 */ /* 0x000fe20000004100 */
[----:B------:R-:W-:Y:S01]  /*c9e0*/  FFMA.FTZ R66, R58, R5, R66 ;  /* 0x000000053a427223 */ /* 0x000fe20000010042 */
[--C-:B------:R-:W-:Y:S01]  /*c9f0*/  HADD2.F32 R5, -RZ, R42.reuse.H1_H1 ;  /* 0x3000002aff057230 */ /* 0x100fe20000004100 */
[-C--:B------:R-:W-:Y:S01]  /*ca00*/  FMUL.FTZ R41, R41, R59.reuse ;  /* 0x0000003b29297220 */ /* 0x080fe20000410000 */
[--C-:B------:R-:W-:Y:S01]  /*ca10*/  HADD2.F32 R14, -RZ, R15.reuse.H0_H0 ;  /* 0x2000000fff0e7230 */ /* 0x100fe20000004100 */
[----:B------:R-:W-:Y:S01]  /*ca20*/  FFMA.FTZ R59, R43, R59, R68 ;  /* 0x0000003b2b3b7223 */ /* 0x000fe20000010044 */
[----:B------:R-:W-:Y:S01]  /*ca30*/  HADD2.F32 R15, -RZ, R15.H1_H1 ;  /* 0x3000000fff0f7230 */ /* 0x000fe20000004100 */
[C---:B------:R-:W-:Y:S01]  /*ca40*/  FMUL.FTZ R69, R64.reuse, R55 ;  /* 0x0000003740457220 */ /* 0x040fe20000410000 */
[----:B------:R-:W-:Y:S01]  /*ca50*/  HADD2.F32 R6, -RZ, R7.H0_H0 ;  /* 0x20000007ff067230 */ /* 0x000fe20000004100 */
[-C--:B------:R-:W-:Y:S01]  /*ca60*/  FMUL.FTZ R64, R64, R60.reuse ;  /* 0x0000003c40407220 */ /* 0x080fe20000410000 */
[----:B------:R-:W-:Y:S01]  /*ca70*/  HADD2.F32 R45, -RZ, R45.H0_H0 ;  /* 0x2000002dff2d7230 */ /* 0x000fe20000004100 */
[----:B------:R-:W-:Y:S01]  /*ca80*/  FFMA.FTZ R69, R5, R60, R69 ;  /* 0x0000003c05457223 */ /* 0x000fe20000010045 */
[----:B------:R-:W-:Y:S01]  /*ca90*/  HADD2.F32 R68, -RZ, R39.H0_H0 ;  /* 0x20000027ff447230 */ /* 0x000fe20000004100 */
[----:B------:R-:W-:Y:S01]  /*caa0*/  FFMA.FTZ R57, R61, R52, -R57 ;  /* 0x000000343d397223 */ /* 0x000fe20000010839 */
[----:B------:R-:W-:Y:S01]  /*cab0*/  HADD2.F32 R7, -RZ, R7.H1_H1 ;  /* 0x30000007ff077230 */ /* 0x000fe20000004100 */
[C---:B------:R-:W-:Y:S01]  /*cac0*/  FMUL.FTZ R39, R45.reuse, R14 ;  /* 0x0000000e2d277220 */ /* 0x040fe20000410000 */
[----:B------:R-:W-:Y:S01]  /*cad0*/  HADD2.F32 R60, -RZ, R42.H0_H0 ;  /* 0x2000002aff3c7230 */ /* 0x000fe20000004100 */
[----:B------:R-:W-:Y:S01]  /*cae0*/  FMUL.FTZ R42, R68, R15 ;  /* 0x0000000f442a7220 */ /* 0x000fe20000410000 */
[----:B------:R-:W-:Y:S01]  /*caf0*/  HADD2.F32 R47, -RZ, R47.H0_H0 ;  /* 0x2000002fff2f7230 */ /* 0x000fe20000004100 */
[----:B------:R-:W-:-:S02]  /*cb00*/  FMUL.FTZ R45, R45, R6 ;  /* 0x000000062d2d7220 */ /* 0x000fc40000410000 */
[----:B------:R-:W-:Y:S02]  /*cb10*/  FMUL.FTZ R68, R68, R7 ;  /* 0x0000000744447220 */ /* 0x000fe40000410000 */
        /* <DEDUP_REMOVED lines=9> */
[----:B------:R-:W-:Y:S01]  /*cbb0*/  F2FP.PACK_AB R5, R59, R46 ;  /* 0x0000002e3b05723e */ /* 0x000fe200000000ff */
[C---:B------:R-:W-:Y:S01]  /*cbc0*/  FFMA.FTZ R68, R60.reuse, R15, -R68 ;  /* 0x0000000f3c447223 */ /* 0x040fe20000010844 */
        /* <DEDUP_REMOVED lines=8> */
.L_x_1453:
[----:B------:R-:W-:Y:S05]  /*cc50*/  BSYNC B0 ;  /* 0x0000000000007941 */ /* 0x000fea0003800000 */
.L_x_1452:
[----:B-1----:R-:W-:Y:S01]  /*cc60*/  IADD3 R4, R144, 0x20, RZ ;  /* 0x0000002090047810 */ /* 0x002fe20007ffe0ff */
[----:B------:R-:W-:Y:S03]  /*cc70*/  BSSY B0, `(.L_x_1454) ;  /* 0x0000061000007945 */ /* 0x000fe60003800000 */
[----:B------:R-:W-:-:S13]  /*cc80*/  ISETP.GE.AND P0, PT, R4, c[0x0][0x27c], PT ;  /* 0x00009f0004007a0c */ /* 0x000fda0003f06270 */
[----:B------:R-:W-:Y:S05]  /*cc90*/  @P0 BRA `(.L_x_1455) ;  /* 0x000005e000000947 */ /* 0x000fea0003800000 */
[----:B------:R-:W-:Y:S01]  /*cca0*/  MOV R5, c[0x0][0x27c] ;  /* 0x00009f0000057a02 */ /* 0x000fe20000000f00 */
[----:B------:R-:W-:Y:S01]  /*ccb0*/  HADD2.F32 R53, -RZ, R32.H0_H0 ;  /* 0x20000020ff357230 */ /* 0x000fe20000004100 */
[----:B------:R-:W-:Y:S01]  /*ccc0*/  LEA.HI R37, R37, R40, RZ, 0x6 ;  /* 0x0000002825257211 */ /* 0x000fe200078f30ff */
[--C-:B------:R-:W-:Y:S01]  /*ccd0*/  HADD2.F32 R47, -RZ, R34.reuse.H1_H1 ;  /* 0x30000022ff2f7230 */ /* 0x100fe20000004100 */
[----:B------:R-:W-:Y:S01]  /*cce0*/  LEA.HI R5, R5, R36, RZ, 0x1d ;  /* 0x0000002405057211 */ /* 0x000fe200078fe8ff */
[----:B------:R-:W-:Y:S01]  /*ccf0*/  HADD2.F32 R48, -RZ, R29.H1_H1 ;  /* 0x3000001dff307230 */ /* 0x000fe20000004100 */
[----:B------:R-:W-:Y:S01]  /*cd00*/  LOP3.LUT R38, R51, 0x38, R38, 0xf8, !PT ;  /* 0x0000003833267812 */ /* 0x000fe200078ef826 */
[----:B------:R-:W-:Y:S01]  /*cd10*/  HADD2.F32 R55, -RZ, R34.H0_H0 ;  /* 0x20000022ff377230 */ /* 0x000fe20000004100 */
[----:B------:R-:W-:Y:S01]  /*cd20*/  SHF.R.S32.HI R4, RZ, 0x1f, R5 ;  /* 0x0000001fff047819 */ /* 0x000fe20000011405 */
[----:B------:R-:W-:Y:S01]  /*cd30*/  HADD2.F32 R43, -RZ, R32.H1_H1 ;  /* 0x30000020ff2b7230 */ /* 0x000fe20000004100 */
[----:B------:R-:W-:Y:S01]  /*cd40*/  SHF.L.U32 R37, R37, 0x7, RZ ;  /* 0x0000000725257819 */ /* 0x000fe200000006ff */
[----:B------:R-:W-:Y:S01]  /*cd50*/  HADD2.F32 R32, -RZ, R31.H1_H1 ;  /* 0x3000001fff207230 */ /* 0x000fe20000004100 */
[----:B------:R-:W-:Y:S01]  /*cd60*/  SHF.L.U32 R6, R5, 0x3, RZ ;  /* 0x0000000305067819 */ /* 0x000fe200000006ff */
[----:B------:R-:W-:Y:S01]  /*cd70*/  HADD2.F32 R29, -RZ, R29.H0_H0 ;  /* 0x2000001dff1d7230 */ /* 0x000fe20000004100 */
[----:B------:R-:W-:Y:S01]  /*cd80*/  LEA.HI R4, R4, R5, RZ, 0x3 ;  /* 0x0000000504047211 */ /* 0x000fe200078f18ff */
[----:B------:R-:W-:Y:S01]  /*cd90*/  HADD2.F32 R31, -RZ, R31.H0_H0 ;  /* 0x2000001fff1f7230 */ /* 0x000fe20000004100 */
[----:B------:R-:W-:-:S02]  /*cda0*/  LOP3.LUT R7, R38, R49, RZ, 0x3c, !PT ;  /* 0x0000003126077212 */ /* 0x000fc400078e3cff */
[----:B------:R-:W-:Y:S02]  /*cdb0*/  LOP3.LUT R37, R37, 0xffffe000, RZ, 0xc0, !PT ;  /* 0xffffe00025257812 */ /* 0x000fe400078ec0ff */
[----:B------:R-:W-:Y:S02]  /*cdc0*/  LOP3.LUT R6, R51, 0x38, R6, 0xf8, !PT ;  /* 0x0000003833067812 */ /* 0x000fe400078ef806 */
[----:B------:R-:W-:Y:S02]  /*cdd0*/  SHF.L.U32 R5, R4, 0xa, RZ ;  /* 0x0000000a04057819 */ /* 0x000fe400000006ff */
[----:B------:R-:W-:Y:S02]  /*cde0*/  IADD3 R7, R7, R37, R8 ;  /* 0x0000002507077210 */ /* 0x000fe40007ffe008 */
[----:B------:R-:W-:Y:S02]  /*cdf0*/  LOP3.LUT R4, R6, R49, RZ, 0x3c, !PT ;  /* 0x0000003106047212 */ /* 0x000fe400078e3cff */
        /* <DEDUP_REMOVED lines=72> */
.L_x_1455:
[----:B------:R-:W-:Y:S05]  /*d280*/  BSYNC B0 ;  /* 0x0000000000007941 */ /* 0x000fea0003800000 */
.L_x_1454:
[----:B-1----:R-:W-:-:S04]  /*d290*/  IADD3 R4, R144, 0x40, RZ ;  /* 0x0000004090047810 */ /* 0x002fc80007ffe0ff */
[----:B------:R-:W-:-:S13]  /*d2a0*/  ISETP.GE.AND P0, PT, R4, c[0x0][0x27c], PT ;  /* 0x00009f0004007a0c */ /* 0x000fda0003f06270 */
[----:B------:R-:W-:Y:S05]  /*d2b0*/  @P0 BRA `(.L_x_1433) ;  /* 0x000005e000000947 */ /* 0x000fea0003800000 */
[----:B------:R-:W-:Y:S01]  /*d2c0*/  MOV R5, c[0x0][0x27c] ;  /* 0x00009f0000057a02 */ /* 0x000fe20000000f00 */
[--C-:B------:R-:W-:Y:S01]  /*d2d0*/  HADD2.F32 R30, -RZ, R20.reuse.H1_H1 ;  /* 0x30000014ff1e7230 */ /* 0x100fe20000004100 */
[----:B------:R-:W-:Y:S01]  /*d2e0*/  LEA.HI R25, R25, R28, RZ, 0x6 ;  /* 0x0000001c19197211 */ /* 0x000fe200078f30ff */
[----:B------:R-:W-:Y:S01]  /*d2f0*/  HADD2.F32 R35, -RZ, R20.H0_H0 ;  /* 0x20000014ff237230 */ /* 0x000fe20000004100 */
[----:B------:R-:W-:Y:S01]  /*d300*/  LEA.HI R5, R5, R24, RZ, 0x1d ;  /* 0x0000001805057211 */ /* 0x000fe200078fe8ff */
[--C-:B------:R-:W-:Y:S01]  /*d310*/  HADD2.F32 R34, -RZ, R22.reuse.H1_H1 ;  /* 0x30000016ff227230 */ /* 0x100fe20000004100 */
[----:B------:R-:W-:Y:S01]  /*d320*/  LOP3.LUT R26, R51, 0x38, R26, 0xf8, !PT ;  /* 0x00000038331a7812 */ /* 0x000fe200078ef81a */
[----:B------:R-:W-:Y:S01]  /*d330*/  HADD2.F32 R39, -RZ, R22.H0_H0 ;  /* 0x20000016ff277230 */ /* 0x000fe20000004100 */
[----:B------:R-:W-:Y:S01]  /*d340*/  SHF.R.S32.HI R4, RZ, 0x1f, R5 ;  /* 0x0000001fff047819 */ /* 0x000fe20000011405 */
[--C-:B------:R-:W-:Y:S01]  /*d350*/  HADD2.F32 R36, -RZ, R17.reuse.H1_H1 ;  /* 0x30000011ff247230 */ /* 0x100fe20000004100 */
[----:B------:R-:W-:Y:S01]  /*d360*/  SHF.L.U32 R25, R25, 0x7, RZ ;  /* 0x0000000719197819 */ /* 0x000fe200000006ff */
[----:B------:R-:W-:Y:S01]  /*d370*/  HADD2.F32 R17, -RZ, R17.H0_H0 ;  /* 0x20000011ff117230 */ /* 0x000fe20000004100 */
[----:B------:R-:W-:Y:S01]  /*d380*/  SHF.L.U32 R6, R5, 0x3, RZ ;  /* 0x0000000305067819 */ /* 0x000fe200000006ff */
[--C-:B------:R-:W-:Y:S01]  /*d390*/  HADD2.F32 R38, -RZ, R23.reuse.H1_H1 ;  /* 0x30000017ff267230 */ /* 0x100fe20000004100 */
[----:B------:R-:W-:Y:S01]  /*d3a0*/  LEA.HI R4, R4, R5, RZ, 0x3 ;  /* 0x0000000504047211 */ /* 0x000fe200078f18ff */
[--C-:B------:R-:W-:Y:S01]  /*d3b0*/  HADD2.F32 R40, -RZ, R16.reuse.H1_H1 ;  /* 0x30000010ff287230 */ /* 0x100fe20000004100 */
[----:B------:R-:W-:Y:S01]  /*d3c0*/  LOP3.LUT R7, R26, R49, RZ, 0x3c, !PT ;  /* 0x000000311a077212 */ /* 0x000fe200078e3cff */
[----:B------:R-:W-:Y:S01]  /*d3d0*/  HADD2.F32 R16, -RZ, R16.H0_H0 ;  /* 0x20000010ff107230 */ /* 0x000fe20000004100 */
[----:B------:R-:W-:Y:S01]  /*d3e0*/  LOP3.LUT R25, R25, 0xffffe000, RZ, 0xc0, !PT ;  /* 0xffffe00019197812 */ /* 0x000fe200078ec0ff */
[----:B------:R-:W-:Y:S01]  /*d3f0*/  HADD2.F32 R23, -RZ, R23.H0_H0 ;  /* 0x20000017ff177230 */ /* 0x000fe20000004100 */
[----:B------:R-:W-:-:S02]  /*d400*/  LOP3.LUT R6, R51, 0x38, R6, 0xf8, !PT ;  /* 0x0000003833067812 */ /* 0x000fc400078ef806 */
[----:B------:R-:W-:Y:S02]  /*d410*/  SHF.L.U32 R4, R4, 0xa, RZ ;  /* 0x0000000a04047819 */ /* 0x000fe400000006ff */
[--C-:B------:R-:W-:Y:S02]  /*d420*/  IADD3 R7, R7, R25, R8.reuse ;  /* 0x0000001907077210 */ /* 0x100fe40007ffe008 */
        /* <DEDUP_REMOVED lines=12> */
[----:B------:R-:W-:Y:S01]  /*d4f0*/  FMUL.FTZ R20, R36, R26 ;  /* 0x0000001a24147220 */ /* 0x000fe20000410000 */
[----:B------:R-:W-:Y:S01]  /*d500*/  HADD2.F32 R31, -RZ, R4.H1_H1 ;  /* 0x30000004ff1f7230 */ /* 0x000fe20000004100 */
[C---:B------:R-:W-:Y:S01]  /*d510*/  FMUL.FTZ R22, R35.reuse, R12 ;  /* 0x0000000c23167220 */ /* 0x040fe20000410000 */
[----:B------:R-:W-:Y:S01]  /*d520*/  HADD2.F32 R4, -RZ, R5.H0_H0 ;  /* 0x20000005ff047230 */ /* 0x000fe20000004100 */
[-C--:B------:R-:W-:Y:S01]  /*d530*/  FMUL.FTZ R30, R30, R29.reuse ;  /* 0x0000001d1e1e7220 */ /* 0x080fe20000410000 */
[----:B------:R-:W-:Y:S01]  /*d540*/  HADD2.F32 R27, -RZ, R13.H1_H1 ;  /* 0x3000000dff1b7230 */ /* 0x000fe20000004100 */
[----:B------:R-:W-:Y:S01]  /*d550*/  FFMA.FTZ R29, R34, R29, R37 ;  /* 0x0000001d221d7223 */ /* 0x000fe20000010025 */
[----:B------:R-:W-:Y:S01]  /*d560*/  HADD2.F32 R13, -RZ, R14.H0_H0 ;  /* 0x2000000eff0d7230 */ /* 0x000fe20000004100 */
[-C--:B------:R-:W-:Y:S01]  /*d570*/  FMUL.FTZ R35, R35, R4.reuse ;  /* 0x0000000423237220 */ /* 0x080fe20000410000 */
[----:B------:R-:W-:Y:S01]  /*d580*/  HADD2.F32 R37, -RZ, R19.H1_H1 ;  /* 0x30000013ff257230 */ /* 0x000fe20000004100 */
[----:B------:R-:W-:Y:S01]  /*d590*/  FFMA.FTZ R22, R39, R4, R22 ;  /* 0x0000000427167223 */ /* 0x000fe20000010016 */
[----:B------:R-:W-:Y:S01]  /*d5a0*/  HADD2.F32 R4, -RZ, R21.H1_H1 ;  /* 0x30000015ff047230 */ /* 0x000fe20000004100 */
[-C--:B------:R-:W-:Y:S01]  /*d5b0*/  FMUL.FTZ R36, R36, R31.reuse ;  /* 0x0000001f24247220 */ /* 0x080fe20000410000 */
[----:B------:R-:W-:Y:S01]  /*d5c0*/  HADD2.F32 R32, -RZ, R5.H1_H1 ;  /* 0x30000005ff207230 */ /* 0x000fe20000004100 */
[----:B------:R-:W-:Y:S01]  /*d5d0*/  FFMA.FTZ R20, R37, R31, R20 ;  /* 0x0000001f25147223 */ /* 0x000fe20000010014 */
[----:B------:R-:W-:Y:S01]  /*d5e0*/  HADD2.F32 R5, -RZ, R6.H0_H0 ;  /* 0x20000006ff057230 */ /* 0x000fe20000004100 */
[C---:B------:R-:W-:Y:S01]  /*d5f0*/  FMUL.FTZ R41, R4.reuse, R13 ;  /* 0x0000000d04297220 */ /* 0x040fe20000410000 */
[----:B------:R-:W-:Y:S01]  /*d600*/  HADD2.F32 R19, -RZ, R19.H0_H0 ;  /* 0x20000013ff137230 */ /* 0x000fe20000004100 */
[C---:B------:R-:W-:Y:S01]  /*d610*/  FMUL.FTZ R31, R17.reuse, R27 ;  /* 0x0000001b111f7220 */ /* 0x040fe20000410000 */
[----:B------:R-:W-:Y:S01]  /*d620*/  HADD2.F32 R28, -RZ, R14.H1_H1 ;  /* 0x3000000eff1c7230 */ /* 0x000fe20000004100 */
[-C--:B------:R-:W-:Y:S01]  /*d630*/  FMUL.FTZ R4, R4, R5.reuse ;  /* 0x0000000504047220 */ /* 0x080fe20000410000 */
[--C-:B------:R-:W-:Y:S01]  /*d640*/  HADD2.F32 R14, -RZ, R15.reuse.H0_H0 ;  /* 0x2000000fff0e7230 */ /* 0x100fe20000004100 */
[----:B------:R-:W-:Y:S01]  /*d650*/  FFMA.FTZ R41, R38, R5, R41 ;  /* 0x0000000526297223 */ /* 0x000fe20000010029 */
[----:B------:R-:W-:Y:S01]  /*d660*/  HADD2.F32 R33, -RZ, R6.H1_H1 ;  /* 0x30000006ff217230 */ /* 0x000fe20000004100 */
[-C--:B------:R-:W-:Y:S01]  /*d670*/  FMUL.FTZ R42, R17, R32.reuse ;  /* 0x00000020112a7220 */ /* 0x080fe20000410000 */
[--C-:B------:R-:W-:Y:S01]  /*d680*/  HADD2.F32 R5, -RZ, R18.reuse.H1_H1 ;  /* 0x30000012ff057230 */ /* 0x100fe20000004100 */
[----:B------:R-:W-:Y:S01]  /*d690*/  FFMA.FTZ R31, R19, R32, R31 ;  /* 0x00000020131f7223 */ /* 0x000fe2000001001f */
[----:B------:R-:W-:Y:S01]  /*d6a0*/  HADD2.F32 R15, -RZ, R15.H1_H1 ;  /* 0x3000000fff0f7230 */ /* 0x000fe20000004100 */
[C---:B------:R-:W-:Y:S01]  /*d6b0*/  FMUL.FTZ R32, R40.reuse, R28 ;  /* 0x0000001c28207220 */ /* 0x040fe20000410000 */
[----:B------:R-:W-:Y:S01]  /*d6c0*/  HADD2.F32 R6, -RZ, R7.H0_H0 ;  /* 0x20000007ff067230 */ /* 0x000fe20000004100 */
[-C--:B------:R-:W-:Y:S01]  /*d6d0*/  FMUL.FTZ R40, R40, R33.reuse ;  /* 0x0000002128287220 */ /* 0x080fe20000410000 */
[----:B------:R-:W-:Y:S01]  /*d6e0*/  HADD2.F32 R21, -RZ, R21.H0_H0 ;  /* 0x20000015ff157230 */ /* 0x000fe20000004100 */
[----:B------:R-:W-:Y:S01]  /*d6f0*/  FFMA.FTZ R32, R5, R33, R32 ;  /* 0x0000002105207223 */ /* 0x000fe20000010020 */
[----:B------:R-:W-:Y:S01]  /*d700*/  HADD2.F32 R7, -RZ, R7.H1_H1 ;  /* 0x30000007ff077230 */ /* 0x000fe20000004100 */
[----:B------:R-:W-:Y:S01]  /*d710*/  FMUL.FTZ R33, R16, R15 ;  /* 0x0000000f10217220 */ /* 0x000fe20000410000 */
[----:B------:R-:W-:Y:S01]  /*d720*/  HADD2.F32 R18, -RZ, R18.H0_H0 ;  /* 0x20000012ff127230 */ /* 0x000fe20000004100 */
[----:B------:R-:W-:-:S02]  /*d730*/  FMUL.FTZ R17, R21, R14 ;  /* 0x0000000e15117220 */ /* 0x000fc40000410000 */
[-C--:B------:R-:W-:Y:S02]  /*d740*/  FMUL.FTZ R21, R21, R6.reuse ;  /* 0x0000000615157220 */ /* 0x080fe40000410000 */
[----:B------:R-:W-:Y:S02]  /*d750*/  FMUL.FTZ R16, R16, R7 ;  /* 0x0000000710107220 */ /* 0x000fe40000410000 */
[----:B------:R-:W-:Y:S02]  /*d760*/  FFMA.FTZ R17, R23, R6, R17 ;  /* 0x0000000617117223 */ /* 0x000fe40000010011 */
[----:B------:R-:W-:Y:S02]  /*d770*/  FFMA.FTZ R42, R19, R27, -R42 ;  /* 0x0000001b132a7223 */ /* 0x000fe4000001082a */
[----:B------:R-:W-:Y:S02]  /*d780*/  FFMA.FTZ R6, R18, R7, R33 ;  /* 0x0000000712067223 */ /* 0x000fe40000010021 */
        /* <DEDUP_REMOVED lines=14> */
[----:B------:R-:W-:-:S05]  /*d870*/  F2FP.PACK_AB R15, R16, R21 ;  /* 0x00000015100f723e */ /* 0x000fca00000000ff */
[----:B------:R1:W-:Y:S04]  /*d880*/  STS.128 [R24], R12 ;  /* 0x0000000c18007388 */ /* 0x0003e80000000c00 */
[----:B------:R1:W-:Y:S02]  /*d890*/  STS.128 [R8+0x18100], R4 ;  /* 0x0181000408007388 */ /* 0x0003e40000000c00 */
.L_x_1433:
[----:B------:R-:W-:Y:S05]  /*d8a0*/  BSYNC B2 ;  /* 0x0000000000027941 */ /* 0x000fea0003800000 */
.L_x_1417:
[----:B------:R-:W-:-:S04]  /*d8b0*/  DEPBAR.LE SB0, 0x2 ;  /* 0x000080800000791a */ /* 0x000fc80000000000 */
[----:B------:R-:W-:Y:S01]  /*d8c0*/  BAR.SYNC.DEFER_BLOCKING 0x0 ;  /* 0x0000000000007b1d */ /* 0x000fe20000010000 */
[----:B------:R-:W-:Y:S01]  /*d8d0*/  LOP3.LUT P0, RZ, R201, 0x2, RZ, 0xc0, !PT ;  /* 0x00000002c9ff7812 */ /* 0x000fe2000780c0ff */
[----:B------:R-:W-:-:S03]  /*d8e0*/  IMAD.IADD R203, R202, 0x1, R199 ;  /* 0x00000001cacb7824 */ /* 0x000fc600078e02c7 */
[----:B------:R-:W-:Y:S01]  /*d8f0*/  SEL R205, R0, 0xffffffe0, !P0 ;  /* 0xffffffe000cd7807 */ /* 0x000fe20004000000 */
[----:B------:R-:W-:Y:S04]  /*d900*/  BSSY B0, `(.L_x_1456) ;  /* 0x0000024000007945 */ /* 0x000fe80003800000 */
[----:B-1----:R-:W-:Y:S01]  /*d910*/  IMAD.IADD R8, R200, 0x1, R205 ;  /* 0x00000001c8087824 */ /* 0x002fe200078e02cd */
[----:B------:R1:W2:Y:S04]  /*d920*/  LDSM.16.M88.4 R44, [R202] ;  /* 0x00000000ca2c783b */ /* 0x0002a80000000200 */
        /* <DEDUP_REMOVED lines=10> */
[----:B------:R-:W-:Y:S02]  /*d9d0*/  IADD3 R20, R9, -0x2, RZ ;  /* 0xfffffffe09147810 */ /* 0x000fe40007ffe0ff */
[----:B------:R-:W-:-:S02]  /*d9e0*/  LOP3.LUT P3, RZ, R226, 0x1, RZ, 0xc0, !PT ;  /* 0x00000001e2ff7812 */ /* 0x000fc4000786c0ff */
[----:B------:R-:W-:Y:S01]  /*d9f0*/  SHF.R.S32.HI R0, RZ, 0x1f, R20 ;  /* 0x0000001fff007819 */ /* 0x000fe20000011414 */
[----:B------:R-:W-:-:S04]  /*da00*/  IMAD.WIDE.U32 R22, R20, c[0x0][0x208], RZ ;  /* 0x0000820014167a25 */ /* 0x000fc800078e00ff */
[----:B------:R-:W-:Y:S01]  /*da10*/  IMAD R21, R0, c[0x0][0x208], RZ ;  /* 0x0000820000157a24 */ /* 0x000fe200078e02ff */
[----:B------:R-:W-:-:S03]  /*da20*/  LEA R0, P0, R22, R234, 0x6 ;  /* 0x000000ea16007211 */ /* 0x000fc600078030ff */
[----:B------:R-:W-:Y:S01]  /*da30*/  IMAD R21, R20, c[0x0][0x20c], R21 ;  /* 0x0000830014157a24 */ /* 0x000fe200078e0215 */
[----:B------:R-:W-:-:S03]  /*da40*/  LEA R20, P2, R0, c[0x0][0x1f8], 0x1 ;  /* 0x00007e0000147a11 */ /* 0x000fc600078408ff */
[----:B------:R-:W-:-:S05]  /*da50*/  IMAD.IADD R21, R23, 0x1, R21 ;  /* 0x0000000117157824 */ /* 0x000fca00078e0215 */
        /* <DEDUP_REMOVED lines=14> */
.L_x_1457:
[----:B------:R-:W-:Y:S05]  /*db40*/  BSYNC B0 ;  /* 0x0000000000007941 */ /* 0x000fea0003800000 */
.L_x_1456:
[----:B------:R-:W-:Y:S01]  /*db50*/  LOP3.LUT P0, RZ, R201, 0x4, RZ, 0xc0, !PT ;  /* 0x00000004c9ff7812 */ /* 0x000fe2000780c0ff */
[C---:B--234-:R-:W-:Y:S01]  /*db60*/  HMMA.16816.F32 R20, R44.reuse, R16, RZ ;  /* 0x000000102c14723c */ /* 0x05cfe200000018ff */
[----:B------:R-:W-:Y:S01]  /*db70*/  LDSM.16.M88.4 R36, [R198] ;  /* 0x00000000c624783b */ /* 0x000fe20000000200 */
[----:B------:R-:W-:Y:S01]  /*db80*/  LEA.HI R3, R3, R146, RZ, 0x5 ;  /* 0x0000009203037211 */ /* 0x000fe200078f28ff */
[----:B------:R-:W-:Y:S01]  /*db90*/  IMAD R76, R79, -0x40, R76 ;  /* 0xffffffc04f4c7824 */ /* 0x000fe200078e024c */
[----:B------:R-:W-:Y:S01]  /*dba0*/  SEL R33, R2, 0xffffffc0, !P0 ;  /* 0xffffffc002217807 */ /* 0x000fe20004000000 */
[----:B------:R-:W0:Y:S01]  /*dbb0*/  LDGDEPBAR ;  /* 0x00000000000079af */ /* 0x000e220000000000 */
[----:B------:R-:W-:Y:S01]  /*dbc0*/  LOP3.LUT R3, R3, 0xffffffe0, RZ, 0xc0, !PT ;  /* 0xffffffe003037812 */ /* 0x000fe200078ec0ff */
[----:B------:R-:W-:Y:S01]  /*dbd0*/  IMAD.IADD R176, R199, 0x1, R196 ;  /* 0x00000001c7b07824 */ /* 0x000fe200078e02c4 */
[C---:B------:R-:W-:Y:S01]  /*dbe0*/  HMMA.16816.F32 R16, R44.reuse, R18, RZ ;  /* 0x000000122c10723c */ /* 0x040fe200000018ff */
[----:B------:R-:W-:Y:S01]  /*dbf0*/  IMAD.IADD R2, R200, 0x1, R33 ;  /* 0x00000001c8027824 */ /* 0x000fe200078e0221 */
[----:B------:R-:W-:Y:S01]  /*dc00*/  IADD3 R0, R33, R200, R205 ;  /* 0x000000c821007210 */ /* 0x000fe20007ffe0cd */
[----:B------:R-:W-:Y:S01]  /*dc10*/  IMAD.IADD R168, R199, 0x1, R147 ;  /* 0x00000001c7a87824 */ /* 0x000fe200078e0293 */
[----:B------:R-:W-:Y:S02]  /*dc20*/  BSSY B0, `(.L_x_1458) ;  /* 0x000024f000007945 */ /* 0x000fe40003800000 */
[----:B------:R-:W2:Y:S02]  /*dc30*/  LDSM.16.M88.4 R80, [R2] ;  /* 0x000000000250783b */ /* 0x000ea40000000200 */
[C---:B------:R-:W-:Y:S02]  /*dc40*/  HMMA.16816.F32 R64, R44.reuse, R60, RZ ;  /* 0x0000003c2c40723c */ /* 0x040fe400000018ff */
[----:B------:R-:W3:Y:S04]  /*dc50*/  LDSM.16.M88.4 R72, [R2+0x800] ;  /* 0x000800000248783b */ /* 0x000ee80000000200 */
[----:B------:R-:W-:Y:S02]  /*dc60*/  LDSM.16.M88.4 R32, [R0] ;  /* 0x000000000020783b */ /* 0x000fe40000000200 */
[C---:B------:R-:W-:Y:S02]  /*dc70*/  HMMA.16816.F32 R60, R44.reuse, R62, RZ ;  /* 0x0000003e2c3c723c */ /* 0x040fe400000018ff */
[----:B------:R-:W-:Y:S04]  /*dc80*/  LDSM.16.M88.4 R68, [R2+0x1000] ;  /* 0x001000000244783b */ /* 0x000fe80000000200 */
[----:B------:R-:W-:Y:S02]  /*dc90*/  LDSM.16.M88.4 R40, [R2+0x1800] ;  /* 0x001800000228783b */ /* 0x000fe40000000200 */
[----:B-1----:R-:W-:Y:S08]  /*dca0*/  HMMA.16816.F32 R56, R44, R52, RZ ;  /* 0x000000342c38723c */ /* 0x002ff000000018ff */
[----:B------:R-:W-:Y:S08]  /*dcb0*/  HMMA.16816.F32 R16, R12, R90, R16 ;  /* 0x0000005a0c10723c */ /* 0x000ff00000001810 */
[C---:B------:R-:W-:Y:S08]  /*dcc0*/  HMMA.16816.F32 R52, R44.reuse, R54, RZ ;  /* 0x000000362c34723c */ /* 0x040ff000000018ff */
[C---:B------:R-:W-:Y:S08]  /*dcd0*/  HMMA.16816.F32 R48, R44.reuse, R4, RZ ;  /* 0x000000042c30723c */ /* 0x040ff000000018ff */
[----:B------:R-:W-:Y:S01]  /*dce0*/  HMMA.16816.F32 R44, R44, R6, RZ ;  /* 0x000000062c2c723c */ /* 0x000fe200000018ff */
[----:B------:R-:W1:Y:S07]  /*dcf0*/  LDSM.16.M88.4 R4, [R197] ;  /* 0x00000000c504783b */ /* 0x000e6e0000000200 */
[C---:B------:R-:W-:Y:S08]  /*dd00*/  HMMA.16816.F32 R64, R12.reuse, R28, R64 ;  /* 0x0000001c0c40723c */ /* 0x040ff00000001840 */
[C---:B------:R-:W-:Y:S01]  /*dd10*/  HMMA.16816.F32 R60, R12.reuse, R30, R60 ;  /* 0x0000001e0c3c723c */ /* 0x040fe2000000183c */
[----:B------:R-:W4:Y:S07]  /*dd20*/  LDSM.16.M88.4 R28, [R0+0x800] ;  /* 0x00080000001c783b */ /* 0x000f2e0000000200 */
[----:B------:R-:W-:Y:S01]  /*dd30*/  HMMA.16816.F32 R20, R12, R88, R20 ;  /* 0x000000580c14723c */ /* 0x000fe20000001814 */
[----:B------:R-:W-:Y:S07]  /*dd40*/  LDSM.16.M88.4 R88, [R200+0x2000] ;  /* 0x00200000c858783b */ /* 0x000fee0000000200 */
[----:B--2---:R-:W-:Y:S08]  /*dd50*/  HMMA.16816.F32 R16, R36, R82, R16 ;  /* 0x000000522410723c */ /* 0x004ff00000001810 */
[C---:B------:R-:W-:Y:S08]  /*dd60*/  HMMA.16816.F32 R56, R12.reuse, R24, R56 ;  /* 0x000000180c38723c */ /* 0x040ff00000001838 */
[C---:B------:R-:W-:Y:S01]  /*dd70*/  HMMA.16816.F32 R52, R12.reuse, R26, R52 ;  /* 0x0000001a0c34723c */ /* 0x040fe20000001834 */
[----:B------:R-:W-:Y:S07]  /*dd80*/  LDSM.16.M88.4 R24, [R0+0x1000] ;  /* 0x001000000018783b */ /* 0x000fee0000000200 */
[C---:B------:R-:W-:Y:S08]  /*dd90*/  HMMA.16816.F32 R48, R12.reuse, R84, R48 ;  /* 0x000000540c30723c */ /* 0x040ff00000001830 */
[----:B------:R-:W-:Y:S01]  /*dda0*/  HMMA.16816.F32 R44, R12, R86, R44 ;  /* 0x000000560c2c723c */ /* 0x000fe2000000182c */
[----:B------:R-:W2:Y:S04]  /*ddb0*/  LDSM.16.M88.4 R84, [R202+0x4000] ;  /* 0x00400000ca54783b */ /* 0x000ea80000000200 */
[----:B------:R-:W2:Y:S03]  /*ddc0*/  LDSM.16.M88.4 R12, [R0+0x1800] ;  /* 0x00180000000c783b */ /* 0x000ea60000000200 */
[C---:B---3--:R-:W-:Y:S08]  /*ddd0*/  HMMA.16816.F32 R64, R36.reuse, R72, R64 ;  /* 0x000000482440723c */ /* 0x048ff00000001840 */
[C---:B------:R-:W-:Y:S01]  /*dde0*/  HMMA.16816.F32 R60, R36.reuse, R74, R60 ;  /* 0x0000004a243c723c */ /* 0x040fe2000000183c */
[----:B------:R-:W-:Y:S07]  /*ddf0*/  LDSM.16.M88.4 R72, [R200+0x3000] ;  /* 0x00300000c848783b */ /* 0x000fee0000000200 */
[----:B------:R-:W-:Y:S01]  /*de00*/  HMMA.16816.F32 R20, R36, R80, R20 ;  /* 0x000000502414723c */ /* 0x000fe20000001814 */
[----:B------:R-:W3:Y:S07]  /*de10*/  LDSM.16.M88.4 R80, [R200+0x2800] ;  /* 0x00280000c850783b */ /* 0x000eee0000000200 */
[----:B-1----:R-:W-:Y:S08]  /*de20*/  HMMA.16816.F32 R16, R4, R34, R16 ;  /* 0x000000220410723c */ /* 0x002ff00000001810 */
[C---:B------:R-:W-:Y:S08]  /*de30*/  HMMA.16816.F32 R56, R36.reuse, R68, R56 ;  /* 0x000000442438723c */ /* 0x040ff00000001838 */
[C---:B------:R-:W-:Y:S01]  /*de40*/  HMMA.16816.F32 R52, R36.reuse, R70, R52 ;  /* 0x000000462434723c */ /* 0x040fe20000001834 */
[----:B------:R-:W-:Y:S07]  /*de50*/  LDSM.16.M88.4 R68, [R200+0x3800] ;  /* 0x00380000c844783b */ /* 0x000fee0000000200 */
[C---:B------:R-:W-:Y:S08]  /*de60*/  HMMA.16816.F32 R48, R36.reuse, R40, R48 ;  /* 0x000000282430723c */ /* 0x040ff00000001830 */
[----:B------:R-:W-:Y:S01]  /*de70*/  HMMA.16816.F32 R44, R36, R42, R44 ;  /* 0x0000002a242c723c */ /* 0x000fe2000000182c */
[----:B------:R-:W-:Y:S04]  /*de80*/  LDSM.16.M88.4 R40, [R203+0x4000] ;  /* 0x00400000cb28783b */ /* 0x000fe80000000200 */
[----:B------:R-:W1:Y:S03]  /*de90*/  LDSM.16.M88.4 R36, [R8+0x2000] ;  /* 0x002000000824783b */ /* 0x000e660000000200 */
[C---:B----4-:R-:W-:Y:S08]  /*dea0*/  HMMA.16816.F32 R64, R4.reuse, R28, R64 ;  /* 0x0000001c0440723c */ /* 0x050ff00000001840 */
[C---:B------:R-:W-:Y:S01]  /*deb0*/  HMMA.16816.F32 R60, R4.reuse, R30, R60 ;  /* 0x0000001e043c723c */ /* 0x040fe2000000183c */
[----:B------:R-:W-:Y:S07]  /*dec0*/  LDSM.16.M88.4 R28, [R8+0x3000] ;  /* 0x00300000081c783b */ /* 0x000fee0000000200 */
[----:B------:R-:W-:Y:S01]  /*ded0*/  HMMA.16816.F32 R20, R4, R32, R20 ;  /* 0x000000200414723c */ /* 0x000fe20000001814 */
[----:B------:R-:W4:Y:S07]  /*dee0*/  LDSM.16.M88.4 R32, [R8+0x2800] ;  /* 0x002800000820783b */ /* 0x000f2e0000000200 */
[----:B--2---:R-:W-:Y:S08]  /*def0*/  HMMA.16816.F32 R16, R84, R90, R16 ;  /* 0x0000005a5410723c */ /* 0x004ff00000001810 */
[C---:B------:R-:W-:Y:S08]  /*df00*/  HMMA.16816.F32 R56, R4.reuse, R24, R56 ;  /* 0x000000180438723c */ /* 0x040ff00000001838 */
[C---:B------:R-:W-:Y:S01]  /*df10*/  HMMA.16816.F32 R52, R4.reuse, R26, R52 ;  /* 0x0000001a0434723c */ /* 0x040fe20000001834 */
[----:B------:R-:W-:Y:S07]  /*df20*/  LDSM.16.M88.4 R24, [R8+0x3800] ;  /* 0x003800000818783b */ /* 0x000fee0000000200 */
[C---:B------:R-:W-:Y:S08]  /*df30*/  HMMA.16816.F32 R48, R4.reuse, R12, R48 ;  /* 0x0000000c0430723c */ /* 0x040ff00000001830 */
[----:B------:R-:W-:Y:S01]  /*df40*/  HMMA.16816.F32 R44, R4, R14, R44 ;  /* 0x0000000e042c723c */ /* 0x000fe2000000182c */
[----:B------:R-:W-:Y:S04]  /*df50*/  LDSM.16.M88.4 R12, [R198+0x4000] ;  /* 0x00400000c60c783b */ /* 0x000fe80000000200 */
[----:B------:R-:W2:Y:S03]  /*df60*/  LDSM.16.M88.4 R4, [R2+0x2000] ;  /* 0x002000000204783b */ /* 0x000ea60000000200 */
[C---:B---3--:R-:W-:Y:S08]  /*df70*/  HMMA.16816.F32 R64, R84.reuse, R80, R64 ;  /* 0x000000505440723c */ /* 0x048ff00000001840 */
[C---:B------:R-:W-:Y:S01]  /*df80*/  HMMA.16816.F32 R60, R84.reuse, R82, R60 ;  /* 0x00000052543c723c */ /* 0x040fe2000000183c */
[----:B------:R-:W-:Y:S07]  /*df90*/  LDSM.16.M88.4 R80, [R2+0x2800] ;  /* 0x002800000250783b */ /* 0x000fee0000000200 */
[----:B------:R-:W-:Y:S08]  /*dfa0*/  HMMA.16816.F32 R20, R84, R88, R20 ;  /* 0x000000585414723c */ /* 0x000ff00000001814 */
        /* <DEDUP_REMOVED lines=10> */
[----:B------:R-:W3:Y:S07]  /*e050*/  LDSM.16.M88.4 R32, [R2+0x3800] ;  /* 0x003800000220783b */ /* 0x000eee0000000200 */
        /* <DEDUP_REMOVED lines=9> */
[----:B------:R-:W-:Y:S03]  /*e0f0*/  LDSM.16.M88.4 R40, [R8+0x4000] ;  /* 0x004000000828783b */ /* 0x000fe60000000200 */
[----:B------:R-:W-:Y:S01]  /*e100*/  HMMA.16816.F32 R20, R12, R4, R20 ;  /* 0x000000040c14723c */ /* 0x000fe20000001814 */
[----:B------:R-:W-:Y:S07]  /*e110*/  LDSM.16.M88.4 R4, [R0+0x3000] ;  /* 0x003000000004783b */ /* 0x000fee0000000200 */
[----:B-1----:R-:W-:Y:S08]  /*e120*/  HMMA.16816.F32 R16, R68, R46, R16 ;  /* 0x0000002e4410723c */ /* 0x002ff00000001810 */
[C---:B------:R-:W-:Y:S08]  /*e130*/  HMMA.16816.F32 R56, R12.reuse, R72, R56 ;  /* 0x000000480c38723c */ /* 0x040ff00000001838 */
[C---:B------:R-:W-:Y:S08]  /*e140*/  HMMA.16816.F32 R64, R12.reuse, R80, R64 ;  /* 0x000000500c40723c */ /* 0x040ff00000001840 */
[C---:B------:R-:W-:Y:S08]  /*e150*/  HMMA.16816.F32 R60, R12.reuse, R82, R60 ;  /* 0x000000520c3c723c */ /* 0x040ff0000000183c */
[C---:B------:R-:W-:Y:S01]  /*e160*/  HMMA.16816.F32 R72, R12.reuse, R74, R52 ;  /* 0x0000004a0c48723c */ /* 0x040fe20000001834 */
[----:B------:R-:W-:Y:S07]  /*e170*/  LDSM.16.M88.4 R52, [R203+0x8000] ;  /* 0x00800000cb34783b */ /* 0x000fee0000000200 */
[C---:B---3--:R-:W-:Y:S08]  /*e180*/  HMMA.16816.F32 R48, R12.reuse, R32, R48 ;  /* 0x000000200c30723c */ /* 0x048ff00000001830 */
[----:B------:R-:W-:Y:S01]  /*e190*/  HMMA.16816.F32 R84, R12, R34, R84 ;  /* 0x000000220c54723c */ /* 0x000fe20000001854 */
[----:B------:R-:W1:Y:S04]  /*e1a0*/  LDSM.16.M88.4 R12, [R0+0x3800] ;  /* 0x00380000000c783b */ /* 0x000e680000000200 */
[----:B------:R-:W-:Y:S03]  /*e1b0*/  LDSM.16.M88.4 R32, [R198+0x8000] ;  /* 0x00800000c620783b */ /* 0x000fe60000000200 */
[----:B------:R-:W-:Y:S01]  /*e1c0*/  HMMA.16816.F32 R20, R68, R44, R20 ;  /* 0x0000002c4414723c */ /* 0x000fe20000001814 */
[----:B------:R-:W3:Y:S07]  /*e1d0*/  LDSM.16.M88.4 R44, [R200+0x4800] ;  /* 0x00480000c82c783b */ /* 0x000eee0000000200 */
[----:B--2---:R-:W-:Y:S08]  /*e1e0*/  HMMA.16816.F32 R16, R36, R26, R16 ;  /* 0x0000001a2410723c */ /* 0x004ff00000001810 */
[C---:B------:R-:W-:Y:S08]  /*e1f0*/  HMMA.16816.F32 R64, R68.reuse, R28, R64 ;  /* 0x0000001c4440723c */ /* 0x040ff00000001840 */
[----:B------:R-:W-:Y:S01]  /*e200*/  HMMA.16816.F32 R60, R68, R30, R60 ;  /* 0x0000001e443c723c */ /* 0x000fe2000000183c */
[----:B------:R-:W2:Y:S07]  /*e210*/  LDSM.16.M88.4 R28, [R2+0x4000] ;  /* 0x00400000021c783b */ /* 0x000eae0000000200 */
[----:B------:R-:W-:Y:S01]  /*e220*/  HMMA.16816.F32 R20, R36, R24, R20 ;  /* 0x000000182414723c */ /* 0x000fe20000001814 */
[----:B------:R-:W-:Y:S07]  /*e230*/  LDSM.16.M88.4 R24, [R197+0x8000] ;  /* 0x00800000c518783b */ /* 0x000fee0000000200 */
[----:B-1----:R-:W-:Y:S01]  /*e240*/  HMMA.16816.F32 R80, R68, R12, R48 ;  /* 0x0000000c4450723c */ /* 0x002fe20000001830 */
[----:B------:R-:W1:Y:S07]  /*e250*/  LDSM.16.M88.4 R48, [R8+0x4800] ;  /* 0x004800000830783b */ /* 0x000e6e0000000200 */
[----:B------:R-:W-:Y:S08]  /*e260*/  HMMA.16816.F32 R16, R52, R42, R16 ;  /* 0x0000002a3410723c */ /* 0x000ff00000001810 */
[C---:B------:R-:W-:Y:S08]  /*e270*/  HMMA.16816.F32 R56, R68.reuse, R4, R56 ;  /* 0x000000044438723c */ /* 0x040ff00000001838 */
[----:B------:R-:W-:Y:S01]  /*e280*/  HMMA.16816.F32 R72, R68, R6, R72 ;  /* 0x000000064448723c */ /* 0x000fe20000001848 */
[----:B------:R-:W4:Y:S07]  /*e290*/  LDSM.16.M88.4 R4, [R0+0x4000] ;  /* 0x004000000004783b */ /* 0x000f2e0000000200 */
[----:B------:R-:W-:Y:S01]  /*e2a0*/  HMMA.16816.F32 R20, R52, R40, R20 ;  /* 0x000000283414723c */ /* 0x000fe20000001814 */
[----:B------:R-:W4:Y:S07]  /*e2b0*/  LDSM.16.M88.4 R40, [R200+0x5000] ;  /* 0x00500000c828783b */ /* 0x000f2e0000000200 */
[C---:B---3--:R-:W-:Y:S08]  /*e2c0*/  HMMA.16816.F32 R64, R36.reuse, R44, R64 ;  /* 0x0000002c2440723c */ /* 0x048ff00000001840 */
[----:B------:R-:W-:Y:S01]  /*e2d0*/  HMMA.16816.F32 R60, R36, R46, R60 ;  /* 0x0000002e243c723c */ /* 0x000fe2000000183c */
[----:B------:R-:W-:Y:S07]  /*e2e0*/  LDSM.16.M88.4 R44, [R0+0x4800] ;  /* 0x00480000002c783b */ /* 0x000fee0000000200 */
[C---:B--2---:R-:W-:Y:S08]  /*e2f0*/  HMMA.16816.F32 R16, R32.reuse, R30, R16 ;  /* 0x0000001e2010723c */ /* 0x044ff00000001810 */
[----:B------:R-:W-:Y:S01]  /*e300*/  HMMA.16816.F32 R20, R32, R28, R20 ;  /* 0x0000001c2014723c */ /* 0x000fe20000001814 */
[----:B------:R-:W2:Y:S07]  /*e310*/  LDSM.16.M88.4 R28, [R200+0x5800] ;  /* 0x00580000c81c783b */ /* 0x000eae0000000200 */
[C---:B-1----:R-:W-:Y:S08]  /*e320*/  HMMA.16816.F32 R64, R52.reuse, R48, R64 ;  /* 0x000000303440723c */ /* 0x042ff00000001840 */
[----:B------:R-:W-:Y:S01]  /*e330*/  HMMA.16816.F32 R60, R52, R50, R60 ;  /* 0x00000032343c723c */ /* 0x000fe2000000183c */
[----:B------:R-:W1:Y:S07]  /*e340*/  LDSM.16.M88.4 R48, [R8+0x5000] ;  /* 0x005000000830783b */ /* 0x000e6e0000000200 */
[----:B----4-:R-:W-:Y:S08]  /*e350*/  HMMA.16816.F32 R16, R24, R6, R16 ;  /* 0x000000061810723c */ /* 0x010ff00000001810 */
[C---:B------:R-:W-:Y:S08]  /*e360*/  HMMA.16816.F32 R56, R36.reuse, R40, R56 ;  /* 0x000000282438723c */ /* 0x040ff00000001838 */
[----:B------:R-:W-:Y:S08]  /*e370*/  HMMA.16816.F32 R72, R36, R42, R72 ;  /* 0x0000002a2448723c */ /* 0x000ff00000001848 */
[----:B------:R-:W-:Y:S01]  /*e380*/  HMMA.16816.F32 R20, R24, R4, R20 ;  /* 0x000000041814723c */ /* 0x000fe20000001814 */
[----:B------:R-:W3:Y:S01]  /*e390*/  LDSM.16.M88.4 R4, [R2+0x5000] ;  /* 0x005000000204783b */ /* 0x000ee20000000200 */
[----:B------:R-:W-:-:S02]  /*e3a0*/  FMUL.FTZ R16, R16, c[0x0][0x320] ;  /* 0x0000c80010107a20 */ /* 0x000fc40000410000 */
[----:B------:R-:W-:Y:S02]  /*e3b0*/  FMUL.FTZ R40, R18, c[0x0][0x320] ;  /* 0x0000c80012287a20 */ /* 0x000fe40000410000 */
[----:B------:R-:W-:Y:S02]  /*e3c0*/  FMUL.FTZ R41, R19, c[0x0][0x320] ;  /* 0x0000c80013297a20 */ /* 0x000fe40000410000 */
[----:B------:R-:W-:Y:S01]  /*e3d0*/  HMMA.16816.F32 R84, R68, R14, R84 ;  /* 0x0000000e4454723c */ /* 0x000fe20000001854 */
[----:B------:R-:W4:Y:S01]  /*e3e0*/  LDSM.16.M88.4 R12, [R2+0x4800] ;  /* 0x00480000020c783b */ /* 0x000f220000000200 */
[----:B------:R-:W-:Y:S06]  /*e3f0*/  MUFU.TANH R40, R40 ;  /* 0x0000002800287308 */ /* 0x000fec0000002400 */
[----:B--2---:R-:W-:Y:S02]  /*e400*/  HMMA.16816.F32 R80, R36, R28, R80 ;  /* 0x0000001c2450723c */ /* 0x004fe40000001850 */
[----:B------:R2:W-:Y:S05]  /*e410*/  MUFU.TANH R28, R16 ;  /* 0x00000010001c7308 */ /* 0x0005ea0000002400 */
[----:B------:R-:W-:Y:S01]  /*e420*/  FMUL.FTZ R29, R17, c[0x0][0x320] ;  /* 0x0000c800111d7a20 */ /* 0x000fe20000410000 */
[----:B-1----:R-:W-:Y:S01]  /*e430*/  HMMA.16816.F32 R56, R52, R48, R56 ;  /* 0x000000303438723c */ /* 0x002fe20000001838 */
[----:B------:R-:W-:Y:S01]  /*e440*/  FMUL.FTZ R20, R20, c[0x0][0x320] ;  /* 0x0000c80014147a20 */ /* 0x000fe20000410000 */
[----:B------:R-:W-:Y:S01]  /*e450*/  MUFU.TANH R41, R41 ;  /* 0x0000002900297308 */ /* 0x000fe20000002400 */
[----:B------:R-:W-:-:S02]  /*e460*/  FMUL.FTZ R21, R21, c[0x0][0x320] ;  /* 0x0000c80015157a20 */ /* 0x000fc40000410000 */
[----:B------:R-:W-:Y:S02]  /*e470*/  FMUL.FTZ R22, R22, c[0x0][0x320] ;  /* 0x0000c80016167a20 */ /* 0x000fe40000410000 */
[----:B------:R-:W-:Y:S01]  /*e480*/  FMUL.FTZ R23, R23, c[0x0][0x320] ;  /* 0x0000c80017177a20 */ /* 0x000fe20000410000 */
[----:B------:R-:W-:Y:S01]  /*e490*/  HMMA.16816.F32 R72, R52, R50, R72 ;  /* 0x000000323448723c */ /* 0x000fe20000001848 */
[----:B--2---:R-:W1:Y:S01]  /*e4a0*/  LDSM.16.M88.4 R16, [R8+0x5800] ;  /* 0x005800000810783b */ /* 0x004e620000000200 */
[----:B------:R-:W2:Y:S06]  /*e4b0*/  MUFU.TANH R20, R20 ;  /* 0x0000001400147308 */ /* 0x000eac0000002400 */
[----:B------:R-:W-:Y:S02]  /*e4c0*/  HMMA.16816.F32 R84, R36, R30, R84 ;  /* 0x0000001e2454723c */ /* 0x000fe40000001854 */
[----:B------:R-:W1:Y:S06]  /*e4d0*/  MUFU.TANH R21, R21 ;  /* 0x0000001500157308 */ /* 0x000e6c0000002400 */
[C---:B---3--:R-:W-:Y:S02]  /*e4e0*/  HMMA.16816.F32 R56, R32.reuse, R4, R56 ;  /* 0x000000042038723c */ /* 0x048fe40000001838 */
[----:B------:R-:W3:Y:S06]  /*e4f0*/  MUFU.TANH R22, R22 ;  /* 0x0000001600167308 */ /* 0x000eec0000002400 */
[C---:B------:R-:W-:Y:S01]  /*e500*/  HMMA.16816.F32 R72, R32.reuse, R6, R72 ;  /* 0x000000062048723c */ /* 0x040fe20000001848 */
[----:B------:R-:W2:Y:S01]  /*e510*/  LDSM.16.M88.4 R4, [R2+0x5800] ;  /* 0x005800000204783b */ /* 0x000ea20000000200 */
[----:B------:R-:W1:Y:S06]  /*e520*/  MUFU.TANH R29, R29 ;  /* 0x0000001d001d7308 */ /* 0x000e6c0000002400 */
[C---:B----4-:R-:W-:Y:S02]  /*e530*/  HMMA.16816.F32 R60, R32.reuse, R14, R60 ;  /* 0x0000000e203c723c */ /* 0x050fe4000000183c */
[----:B------:R-:W-:Y:S06]  /*e540*/  MUFU.TANH R23, R23 ;  /* 0x0000001700177308 */ /* 0x000fec0000002400 */
[----:B------:R-:W-:Y:S01]  /*e550*/  HMMA.16816.F32 R64, R32, R12, R64 ;  /* 0x0000000c2040723c */ /* 0x000fe20000001840 */
[----:B------:R-:W4:Y:S07]  /*e560*/  LDSM.16.M88.4 R12, [R0+0x5000] ;  /* 0x00500000000c783b */ /* 0x000f2e0000000200 */
[C---:B-1----:R-:W-:Y:S08]  /*e570*/  HMMA.16816.F32 R80, R52.reuse, R16, R80 ;  /* 0x000000103450723c */ /* 0x042ff00000001850 */
[----:B------:R-:W-:Y:S01]  /*e580*/  HMMA.16816.F32 R84, R52, R18, R84 ;  /* 0x000000123454723c */ /* 0x000fe20000001854 */
[----:B------:R1:W3:Y:S01]  /*e590*/  LDSM.16.M88.4 R16, [R0+0x5800] ;  /* 0x005800000010783b */ /* 0x0002e20000000200 */
[----:B------:R-:W-:-:S04]  /*e5a0*/  DEPBAR.LE SB0, 0x2 ;  /* 0x000080800000791a */ /* 0x000fc80000000000 */
[----:B------:R-:W-:Y:S02]  /*e5b0*/  BAR.SYNC.DEFER_BLOCKING 0x0 ;  /* 0x0000000000007b1d */ /* 0x000fe40000010000 */
[C---:B------:R-:W-:Y:S08]  /*e5c0*/  HMMA.16816.F32 R60, R24.reuse, R46, R60 ;  /* 0x0000002e183c723c */ /* 0x040ff0000000183c */
[----:B------:R-:W-:Y:S01]  /*e5d0*/  HMMA.16816.F32 R64, R24, R44, R64 ;  /* 0x0000002c1840723c */ /* 0x000fe20000001840 */
[----:B-1----:R-:W-:-:S07]  /*e5e0*/  IMAD.IADD R0, R146, 0x1, -R3 ;  /* 0x0000000192007824 */ /* 0x002fce00078e0a03 */
[----:B--2---:R-:W-:Y:S01]  /*e5f0*/  HMMA.16816.F32 R80, R32, R4, R80 ;  /* 0x000000042050723c */ /* 0x004fe20000001850 */
[----:B------:R-:W-:Y:S01]  /*e600*/  SHF.R.S32.HI R3, RZ, 0x1f, R0 ;  /* 0x0000001fff037819 */ /* 0x000fe20000011400 */
[----:B------:R-:W-:Y:S06]  /*e610*/  LDSM.16.MT88.4 R44, [R196+0x2000] ;  /* 0x00200000c42c783b */ /* 0x000fec0000004200 */
[----:B------:R-:W-:Y:S01]  /*e620*/  FMUL.FTZ R2, R63, c[0x0][0x320] ;  /* 0x0000c8003f027a20 */ /* 0x000fe20000410000 */
[----:B------:R-:W-:Y:S01]  /*e630*/  LEA.HI R3, R3, R0, RZ, 0x2 ;  /* 0x0000000003037211 */ /* 0x000fe200078f10ff */
[----:B----4-:R-:W-:Y:S01]  /*e640*/  HMMA.16816.F32 R56, R24, R12, R56 ;  /* 0x0000000c1838723c */ /* 0x010fe20000001838 */
[----:B------:R-:W-:Y:S01]  /*e650*/  FMUL.FTZ R8, R60, c[0x0][0x320] ;  /* 0x0000c8003c087a20 */ /* 0x000fe20000410000 */
[----:B------:R-:W-:Y:S01]  /*e660*/  LDSM.16.MT88.4 R128, [R196] ;  /* 0x00000000c480783b */ /* 0x000fe20000004200 */
[----:B------:R-:W-:Y:S01]  /*e670*/  LOP3.LUT R3, R3, 0x7ffffffc, RZ, 0xc0, !PT ;  /* 0x7ffffffc03037812 */ /* 0x000fe200078ec0ff */
[----:B------:R-:W-:Y:S02]  /*e680*/  MUFU.TANH R2, R2 ;  /* 0x0000000200027308 */ /* 0x000fe40000002400 */
[----:B------:R-:W-:Y:S01]  /*e690*/  FMUL.FTZ R42, R64, c[0x0][0x320] ;  /* 0x0000c800402a7a20 */ /* 0x000fe20000410000 */
[----:B------:R-:W-:Y:S01]  /*e6a0*/  LDSM.16.MT88.4 R120, [R176] ;  /* 0x00000000b078783b */ /* 0x000fe20000004200 */
[----:B------:R-:W-:Y:S01]  /*e6b0*/  IMAD.IADD R0, R0, 0x1, -R3 ;  /* 0x0000000100007824 */ /* 0x000fe200078e0a03 */
[----:B------:R-:W-:Y:S01]  /*e6c0*/  HMMA.16816.F32 R84, R32, R6, R84 ;  /* 0x000000062054723c */ /* 0x000fe20000001854 */
[----:B------:R-:W-:Y:S01]  /*e6d0*/  FMUL.FTZ R13, R62, c[0x0][0x320] ;  /* 0x0000c8003e0d7a20 */ /* 0x000fe20000410000 */
[----:B------:R-:W-:Y:S01]  /*e6e0*/  LDSM.16.MT88.4 R112, [R147] ;  /* 0x000000009370783b */ /* 0x000fe20000004200 */
[----:B------:R-:W-:Y:S01]  /*e6f0*/  IMAD.SHL.U32 R3, R0, 0x2, RZ ;  /* 0x0000000200037824 */ /* 0x000fe200078e00ff */
[----:B------:R-:W-:Y:S01]  /*e700*/  MUFU.TANH R42, R42 ;  /* 0x0000002a002a7308 */ /* 0x000fe20000002400 */
[----:B------:R-:W-:Y:S01]  /*e710*/  FMUL.FTZ R43, R65, c[0x0][0x320] ;  /* 0x0000c800412b7a20 */ /* 0x000fe20000410000 */
[----:B------:R-:W-:Y:S01]  /*e720*/  LDSM.16.MT88.4 R104, [R222] ;  /* 0x00000000de68783b */ /* 0x000fe20000004200 */
[----:B------:R-:W-:Y:S01]  /*e730*/  IMAD.IADD R0, R76, 0x1, -R3 ;  /* 0x000000014c007824 */ /* 0x000fe200078e0a03 */
[C---:B------:R-:W-:Y:S01]  /*e740*/  HMMA.16816.F32 R72, R24.reuse, R14, R72 ;  /* 0x0000000e1848723c */ /* 0x040fe20000001848 */
[----:B------:R-:W-:Y:S01]  /*e750*/  FMUL.FTZ R12, R61, c[0x0][0x320] ;  /* 0x0000c8003d0c7a20 */ /* 0x000fe20000410000 */
[----:B------:R-:W-:Y:S01]  /*e760*/  LDSM.16.MT88.4 R52, [R176+0x2000] ;  /* 0x00200000b034783b */ /* 0x000fe20000004200 */
[----:B------:R-:W-:Y:S01]  /*e770*/  FMUL.FTZ R30, R66, c[0x0][0x320] ;  /* 0x0000c800421e7a20 */ /* 0x000fe20000410000 */
[----:B------:R-:W1:Y:S01]  /*e780*/  MUFU.TANH R13, R13 ;  /* 0x0000000d000d7308 */ /* 0x000e620000002400 */
[C---:B------:R-:W-:Y:S01]  /*e790*/  ISETP.GT.AND P1, PT, R0.reuse, RZ, PT ;  /* 0x000000ff0000720c */ /* 0x040fe20003f24270 */
[----:B------:R-:W-:Y:S01]  /*e7a0*/  FMUL.FTZ R31, R67, c[0x0][0x320] ;  /* 0x0000c800431f7a20 */ /* 0x000fe20000410000 */
[C---:B------:R-:W-:Y:S01]  /*e7b0*/  ISETP.GT.AND P0, PT, R0.reuse, 0x1, PT ;  /* 0x000000010000780c */ /* 0x040fe20003f04270 */
[C---:B---3--:R-:W-:Y:S01]  /*e7c0*/  HMMA.16816.F32 R80, R24.reuse, R16, R80 ;  /* 0x000000101850723c */ /* 0x048fe20000001850 */
[----:B------:R-:W-:Y:S01]  /*e7d0*/  ISETP.GT.AND P3, PT, R0, 0x8, PT ;  /* 0x000000080000780c */ /* 0x000fe20003f64270 */
[----:B------:R-:W-:Y:S01]  /*e7e0*/  FMUL.FTZ R56, R56, c[0x0][0x320] ;  /* 0x0000c80038387a20 */ /* 0x000fe20000410000 */
[----:B------:R-:W-:Y:S01]  /*e7f0*/  FSEL R20, R20, -INF , P1 ;  /* 0xff80000014147808 */ /* 0x000fe20000800000 */
[----:B------:R-:W2:Y:S01]  /*e800*/  MUFU.TANH R43, R43 ;  /* 0x0000002b002b7308 */ /* 0x000ea20000002400 */
[----:B------:R-:W-:Y:S01]  /*e810*/  FSEL R33, R21, -INF , P0 ;  /* 0xff80000015217808 */ /* 0x000fe20000000000 */
[----:B------:R-:W-:Y:S01]  /*e820*/  FMUL.FTZ R57, R57, c[0x0][0x320] ;  /* 0x0000c80039397a20 */ /* 0x000fe20000410000 */
[----:B------:R-:W-:Y:S01]  /*e830*/  ISETP.GT.AND P5, PT, R0, 0x9, PT ;  /* 0x000000090000780c */ /* 0x000fe20003fa4270 */
[----:B------:R-:W-:Y:S01]  /*e840*/  HMMA.16816.F32 R84, R24, R18, R84 ;  /* 0x000000121854723c */ /* 0x000fe20000001854 */
[----:B------:R-:W-:Y:S01]  /*e850*/  FSEL R35, R28, -INF , P3 ;  /* 0xff8000001c237808 */ /* 0x000fe20001800000 */
[----:B------:R-:W-:Y:S01]  /*e860*/  FMUL.FTZ R58, R58, c[0x0][0x320] ;  /* 0x0000c8003a3a7a20 */ /* 0x000fe20000410000 */
[----:B------:R-:W-:Y:S01]  /*e870*/  FMNMX.FTZ R4, R20, R33, !PT ;  /* 0x0000002114047209 */ /* 0x000fe20007810000 */
[----:B------:R-:W3:Y:S01]  /*e880*/  MUFU.TANH R8, R8 ;  /* 0x0000000800087308 */ /* 0x000ee20000002400 */
[----:B------:R-:W-:Y:S01]  /*e890*/  FSEL R22, R22, -INF , P1 ;  /* 0xff80000016167808 */ /* 0x000fe20000800000 */
[----:B------:R-:W-:Y:S01]  /*e8a0*/  FMUL.FTZ R59, R59, c[0x0][0x320] ;  /* 0x0000c8003b3b7a20 */ /* 0x000fe20000410000 */
[----:B------:R-:W-:Y:S01]  /*e8b0*/  ISETP.GT.AND P2, PT, R0, 0x18, PT ;  /* 0x000000180000780c */ /* 0x000fe20003f44270 */
[----:B------:R-:W-:Y:S01]  /*e8c0*/  FMUL.FTZ R72, R72, c[0x0][0x320] ;  /* 0x0000c80048487a20 */ /* 0x000fe20000410000 */
[C---:B------:R-:W-:Y:S01]  /*e8d0*/  ISETP.GT.AND P1, PT, R0.reuse, 0x19, PT ;  /* 0x000000190000780c */ /* 0x040fe20003f24270 */
[----:B------:R-:W-:Y:S01]  /*e8e0*/  FMUL.FTZ R73, R73, c[0x0][0x320] ;  /* 0x0000c80049497a20 */ /* 0x000fe20000410000 */
[----:B------:R-:W-:Y:S01]  /*e8f0*/  ISETP.GT.AND P6, PT, R0, 0x10, PT ;  /* 0x000000100000780c */ /* 0x000fe20003fc4270 */
[----:B------:R-:W4:Y:S01]  /*e900*/  MUFU.TANH R12, R12 ;  /* 0x0000000c000c7308 */ /* 0x000f220000002400 */
[----:B------:R-:W-:Y:S01]  /*e910*/  FSEL R29, R29, -INF , P5 ;  /* 0xff8000001d1d7808 */ /* 0x000fe20002800000 */
[----:B------:R-:W-:Y:S01]  /*e920*/  FMUL.FTZ R74, R74, c[0x0][0x320] ;  /* 0x0000c8004a4a7a20 */ /* 0x000fe20000410000 */
[----:B------:R-:W-:Y:S01]  /*e930*/  FMNMX.FTZ R4, R35, R4, !PT ;  /* 0x0000000423047209 */ /* 0x000fe20007810000 */
[----:B------:R-:W-:Y:S01]  /*e940*/  FMUL.FTZ R80, R80, c[0x0][0x320] ;  /* 0x0000c80050507a20 */ /* 0x000fe20000410000 */
[----:B-1----:R-:W-:Y:S01]  /*e950*/  FSEL R15, R13, -INF , P2 ;  /* 0xff8000000d0f7808 */ /* 0x002fe20001000000 */
[----:B------:R-:W-:Y:S01]  /*e960*/  FMUL.FTZ R81, R81, c[0x0][0x320] ;  /* 0x0000c80051517a20 */ /* 0x000fe20000410000 */
[----:B------:R-:W-:Y:S01]  /*e970*/  FSEL R27, R23, -INF , P0 ;  /* 0xff800000171b7808 */ /* 0x000fe20000000000 */
[----:B------:R-:W1:Y:S01]  /*e980*/  MUFU.TANH R30, R30 ;  /* 0x0000001e001e7308 */ /* 0x000e620000002400 */
[----:B------:R-:W-:Y:S01]  /*e990*/  FSEL R13, R2, -INF , P1 ;  /* 0xff800000020d7808 */ /* 0x000fe20000800000 */
[----:B------:R-:W-:Y:S01]  /*e9a0*/  FMUL.FTZ R75, R75, c[0x0][0x320] ;  /* 0x0000c8004b4b7a20 */ /* 0x000fe20000410000 */
[----:B------:R-:W-:Y:S01]  /*e9b0*/  ISETP.GT.AND P4, PT, R0, 0x11, PT ;  /* 0x000000110000780c */ /* 0x000fe20003f84270 */
[----:B------:R-:W-:Y:S01]  /*e9c0*/  FMUL.FTZ R84, R84, c[0x0][0x320] ;  /* 0x0000c80054547a20 */ /* 0x000fe20000410000 */
[----:B------:R-:W-:Y:S01]  /*e9d0*/  FSEL R23, R42, -INF , P6 ;  /* 0xff8000002a177808 */ /* 0x000fe20003000000 */
[----:B------:R-:W-:Y:S01]  /*e9e0*/  FMUL.FTZ R82, R82, c[0x0][0x320] ;  /* 0x0000c80052527a20 */ /* 0x000fe20000410000 */
[----:B------:R-:W-:Y:S01]  /*e9f0*/  FMNMX.FTZ R2, R29, R4, !PT ;  /* 0x000000041d027209 */ /* 0x000fe20007810000 */
[----:B------:R-:W1:Y:S01]  /*ea00*/  MUFU.TANH R231, R56 ;  /* 0x0000003800e77308 */ /* 0x000e620000002400 */
[----:B--2---:R-:W-:Y:S01]  /*ea10*/  FSEL R21, R43, -INF , P4 ;  /* 0xff8000002b157808 */ /* 0x004fe20002000000 */
[----:B------:R-:W-:Y:S01]  /*ea20*/  FMUL.FTZ R83, R83, c[0x0][0x320] ;  /* 0x0000c80053537a20 */ /* 0x000fe20000410000 */
[----:B------:R-:W-:Y:S01]  /*ea30*/  FMNMX.FTZ R2, R23, R2, !PT ;  /* 0x0000000217027209 */ /* 0x000fe20007810000 */
[----:B------:R-:W-:Y:S01]  /*ea40*/  FMUL.FTZ R85, R85, c[0x0][0x320] ;  /* 0x0000c80055557a20 */ /* 0x000fe20000410000 */
[----:B---3--:R-:W-:Y:S01]  /*ea50*/  FSEL R7, R8, -INF , P2 ;  /* 0xff80000008077808 */ /* 0x008fe20001000000 */
[----:B------:R-:W-:Y:S01]  /*ea60*/  FMUL.FTZ R86, R86, c[0x0][0x320] ;  /* 0x0000c80056567a20 */ /* 0x000fe20000410000 */
[----:B------:R-:W-:Y:S01]  /*ea70*/  FMNMX.FTZ R2, R21, R2, !PT ;  /* 0x0000000215027209 */ /* 0x000fe20007810000 */
[----:B------:R-:W2:Y:S01]  /*ea80*/  MUFU.TANH R173, R57 ;  /* 0x0000003900ad7308 */ /* 0x000ea20000002400 */
[----:B------:R-:W-:Y:S01]  /*ea90*/  FSEL R25, R40, -INF , P3 ;  /* 0xff80000028197808 */ /* 0x000fe20001800000 */
[----:B------:R-:W-:Y:S01]  /*eaa0*/  FMUL.FTZ R87, R87, c[0x0][0x320] ;  /* 0x0000c80057577a20 */ /* 0x000fe20000410000 */
[----:B------:R-:W-:Y:S01]  /*eab0*/  FMNMX.FTZ R4, R22, R27, !PT ;  /* 0x0000001b16047209 */ /* 0x000fe20007810000 */
[----:B------:R-:W-:Y:S01]  /*eac0*/  LDSM.16.MT88.4 R60, [R147+0x2000] ;  /* 0x00200000933c783b */ /* 0x000fe20000004200 */
[----:B------:R-:W-:-:S02]  /*ead0*/  ISETP.GT.AND P0, PT, R0, 0x20, PT ;  /* 0x000000200000780c */ /* 0x000fc40003f04270 */
[----:B----4-:R-:W-:Y:S01]  /*eae0*/  FSEL R5, R12, -INF , P1 ;  /* 0xff8000000c057808 */ /* 0x010fe20000800000 */
[----:B------:R-:W3:Y:S01]  /*eaf0*/  MUFU.TANH R31, R31 ;  /* 0x0000001f001f7308 */ /* 0x000ee20000002400 */
[----:B------:R-:W-:Y:S01]  /*eb00*/  FMNMX.FTZ R2, R7, R2, !PT ;  /* 0x0000000207027209 */ /* 0x000fe20007810000 */
[----:B------:R-:W-:Y:S01]  /*eb10*/  LDSM.16.MT88.4 R68, [R168+0x2000] ;  /* 0x00200000a844783b */ /* 0x000fe20000004200 */
[----:B------:R-:W-:Y:S02]  /*eb20*/  FSEL R41, R41, -INF , P5 ;  /* 0xff80000029297808 */ /* 0x000fe40002800000 */
[----:B------:R-:W-:Y:S01]  /*eb30*/  FMNMX.FTZ R4, R25, R4, !PT ;  /* 0x0000000419047209 */ /* 0x000fe20007810000 */
[----:B-----5:R-:W-:Y:S01]  /*eb40*/  LDSM.16.MT88.4 R76, [R196+0x4000] ;  /* 0x00400000c44c783b */ /* 0x020fe20000004200 */
[----:B-1----:R-:W-:Y:S01]  /*eb50*/  FSEL R19, R30, -INF , P6 ;  /* 0xff8000001e137808 */ /* 0x002fe20003000000 */
[----:B------:R-:W1:Y:S01]  /*eb60*/  MUFU.TANH R207, R72 ;  /* 0x0000004800cf7308 */ /* 0x000e620000002400 */
[----:B------:R-:W-:Y:S01]  /*eb70*/  ISETP.GT.AND P6, PT, R0, 0x21, PT ;  /* 0x000000210000780c */ /* 0x000fe20003fc4270 */
[----:B------:R-:W-:Y:S01]  /*eb80*/  LDSM.16.MT88.4 R92, [R147+0x4000] ;  /* 0x00400000935c783b */ /* 0x000fe20000004200 */
[----:B------:R-:W-:-:S02]  /*eb90*/  FSEL R231, R231, -INF , P0 ;  /* 0xff800000e7e77808 */ /* 0x000fc40000000000 */
[----:B------:R-:W-:Y:S01]  /*eba0*/  FMNMX.FTZ R2, R5, R2, !PT ;  /* 0x0000000205027209 */ /* 0x000fe20007810000 */
[----:B------:R-:W-:Y:S01]  /*ebb0*/  LDSM.16.MT88.4 R148, [R176+0x800] ;  /* 0x00080000b094783b */ /* 0x000fe20000004200 */
[----:B------:R-:W-:Y:S01]  /*ebc0*/  FMNMX.FTZ R4, R41, R4, !PT ;  /* 0x0000000429047209 */ /* 0x000fe20007810000 */
[----:B------:R-:W4:Y:S01]  /*ebd0*/  MUFU.TANH R175, R73 ;  /* 0x0000004900af7308 */ /* 0x000f220000002400 */
[----:B------:R-:W-:Y:S02]  /*ebe0*/  ISETP.GT.AND P5, PT, R0, 0x28, PT ;  /* 0x000000280000780c */ /* 0x000fe40003fa4270 */
[----:B--2---:R-:W-:Y:S02]  /*ebf0*/  FSEL R173, R173, -INF , P6 ;  /* 0xff800000adad7808 */ /* 0x004fe40003000000 */
[----:B------:R-:W-:Y:S02]  /*ec00*/  FMNMX.FTZ R2, R231, R2, !PT ;  /* 0x00000002e7027209 */ /* 0x000fe40007810000 */
[----:B---3--:R-:W-:Y:S01]  /*ec10*/  FSEL R17, R31, -INF , P4 ;  /* 0xff8000001f117808 */ /* 0x008fe20002000000 */
[----:B------:R-:W2:Y:S01]  /*ec20*/  MUFU.TANH R191, R80 ;  /* 0x0000005000bf7308 */ /* 0x000ea20000002400 */
[----:B------:R-:W-:-:S02]  /*ec30*/  FMNMX.FTZ R4, R19, R4, !PT ;  /* 0x0000000413047209 */ /* 0x000fc40007810000 */
[C---:B------:R-:W-:Y:S02]  /*ec40*/  ISETP.GT.AND P4, PT, R0.reuse, 0x29, PT ;  /* 0x000000290000780c */ /* 0x040fe40003f84270 */
[----:B-1----:R-:W-:Y:S02]  /*ec50*/  FSEL R207, R207, -INF , P5 ;  /* 0xff800000cfcf7808 */ /* 0x002fe40002800000 */
[----:B------:R-:W-:Y:S01]  /*ec60*/  FMNMX.FTZ R2, R173, R2, !PT ;  /* 0x00000002ad027209 */ /* 0x000fe20007810000 */
[----:B------:R-:W1:Y:S01]  /*ec70*/  MUFU.TANH R195, R58 ;  /* 0x0000003a00c37308 */ /* 0x000e620000002400 */
[----:B------:R-:W-:Y:S02]  /*ec80*/  FMNMX.FTZ R4, R17, R4, !PT ;  /* 0x0000000411047209 */ /* 0x000fe40007810000 */
[----:B------:R-:W-:Y:S02]  /*ec90*/  ISETP.GT.AND P3, PT, R0, 0x30, PT ;  /* 0x000000300000780c */ /* 0x000fe40003f64270 */
[----:B----4-:R-:W-:-:S02]  /*eca0*/  FSEL R175, R175, -INF , P4 ;  /* 0xff800000afaf7808 */ /* 0x010fc40002000000 */
[----:B------:R-:W-:Y:S01]  /*ecb0*/  FMNMX.FTZ R2, R207, R2, !PT ;  /* 0x00000002cf027209 */ /* 0x000fe20007810000 */
[----:B------:R-:W3:Y:S01]  /*ecc0*/  MUFU.TANH R189, R81 ;  /* 0x0000005100bd7308 */ /* 0x000ee20000002400 */
[----:B------:R-:W-:Y:S02]  /*ecd0*/  FMNMX.FTZ R4, R15, R4, !PT ;  /* 0x000000040f047209 */ /* 0x000fe40007810000 */
[----:B------:R-:W-:Y:S02]  /*ece0*/  ISETP.GT.AND P2, PT, R0, 0x31, PT ;  /* 0x000000310000780c */ /* 0x000fe40003f44270 */
[----:B--2---:R-:W-:Y:S02]  /*ecf0*/  FSEL R191, R191, -INF , P3 ;  /* 0xff800000bfbf7808 */ /* 0x004fe40001800000 */
[----:B------:R-:W-:Y:S01]  /*ed00*/  FMNMX.FTZ R2, R175, R2, !PT ;  /* 0x00000002af027209 */ /* 0x000fe20007810000 */
[----:B------:R-:W2:Y:S01]  /*ed10*/  MUFU.TANH R179, R59 ;  /* 0x0000003b00b37308 */ /* 0x000ea20000002400 */
[----:B-1----:R-:W-:-:S02]  /*ed20*/  FSEL R195, R195, -INF , P0 ;  /* 0xff800000c3c37808 */ /* 0x002fc40000000000 */
[----:B------:R-:W-:Y:S02]  /*ed30*/  FMNMX.FTZ R4, R13, R4, !PT ;  /* 0x000000040d047209 */ /* 0x000fe40007810000 */
[----:B------:R-:W-:Y:S02]  /*ed40*/  ISETP.GT.AND P1, PT, R0, 0x38, PT ;  /* 0x000000380000780c */ /* 0x000fe40003f24270 */
[----:B------:R-:W-:Y:S01]  /*ed50*/  FMNMX.FTZ R2, R191, R2, !PT ;  /* 0x00000002bf027209 */ /* 0x000fe20007810000 */
[----:B------:R-:W1:Y:S01]  /*ed60*/  MUFU.TANH R187, R84 ;  /* 0x0000005400bb7308 */ /* 0x000e620000002400 */
[----:B---3--:R-:W-:Y:S02]  /*ed70*/  FSEL R189, R189, -INF , P2 ;  /* 0xff800000bdbd7808 */ /* 0x008fe40001000000 */
[----:B------:R-:W-:Y:S02]  /*ed80*/  FMNMX.FTZ R4, R195, R4, !PT ;  /* 0x00000004c3047209 */ /* 0x000fe40007810000 */
[----:B------:R-:W-:-:S02]  /*ed90*/  FMNMX.FTZ R2, R189, R2, !PT ;  /* 0x00000002bd027209 */ /* 0x000fc40007810000 */
[----:B------:R-:W-:Y:S01]  /*eda0*/  ISETP.GT.AND P0, PT, R0, 0x39, PT ;  /* 0x000000390000780c */ /* 0x000fe20003f04270 */
[----:B------:R-:W3:Y:S01]  /*edb0*/  MUFU.TANH R193, R74 ;  /* 0x0000004a00c17308 */ /* 0x000ee20000002400 */
[----:B--2---:R-:W-:-:S04]  /*edc0*/  FSEL R179, R179, -INF , P6 ;  /* 0xff800000b3b37808 */ /* 0x004fc80003000000 */
[----:B------:R-:W-:-:S03]  /*edd0*/  FMNMX.FTZ R4, R179, R4, !PT ;  /* 0x00000004b3047209 */ /* 0x000fc60007810000 */
[----:B------:R-:W2:Y:S01]  /*ede0*/  MUFU.TANH R185, R75 ;  /* 0x0000004b00b97308 */ /* 0x000ea20000002400 */
[----:B-1----:R-:W-:-:S04]  /*edf0*/  FSEL R187, R187, -INF , P1 ;  /* 0xff800000bbbb7808 */ /* 0x002fc80000800000 */
[----:B------:R-:W-:-:S03]  /*ee00*/  FMNMX.FTZ R0, R187, R2, !PT ;  /* 0x00000002bb007209 */ /* 0x000fc60007810000 */
[----:B------:R-:W1:Y:S01]  /*ee10*/  MUFU.TANH R181, R82 ;  /* 0x0000005200b57308 */ /* 0x000e620000002400 */
[----:B---3--:R-:W-:-:S04]  /*ee20*/  FSEL R193, R193, -INF , P5 ;  /* 0xff800000c1c17808 */ /* 0x008fc80002800000 */
[----:B------:R-:W-:-:S03]  /*ee30*/  FMNMX.FTZ R2, R193, R4, !PT ;  /* 0x00000004c1027209 */ /* 0x000fc60007810000 */
        /* <DEDUP_REMOVED lines=11> */
[----:B------:R-:W-:Y:S02]  /*eef0*/  FMNMX.FTZ R0, R183, R0, !PT ;  /* 0x00000000b7007209 */ /* 0x000fe40007810000 */
[----:B-1----:R-:W-:-:S03]  /*ef00*/  FSEL R153, R153, -INF , P1 ;  /* 0xff80000099997808 */ /* 0x002fc60000800000 */
[----:B------:R-:W1:Y:S01]  /*ef10*/  SHFL.BFLY PT, R31, R0, 0x2, 0x1f ;  /* 0x0c401f00001f7f89 */ /* 0x000e6200000e0000 */
[----:B------:R-:W-:Y:S02]  /*ef20*/  FMNMX.FTZ R2, R153, R2, !PT ;  /* 0x0000000299027209 */ /* 0x000fe40007810000 */
[----:B---3--:R-:W-:Y:S01]  /*ef30*/  FSEL R177, R177, -INF , P0 ;  /* 0xff800000b1b17808 */ /* 0x008fe20000000000 */
[----:B------:R-:W-:Y:S03]  /*ef40*/  LDSM.16.MT88.4 R84, [R176+0x4000] ;  /* 0x00400000b054783b */ /* 0x000fe60000004200 */
[----:B------:R-:W-:-:S05]  /*ef50*/  FMNMX.FTZ R37, R177, R2, !PT ;  /* 0x00000002b1257209 */ /* 0x000fca0007810000 */
[----:B------:R-:W2:Y:S01]  /*ef60*/  SHFL.BFLY PT, R2, R37, 0x2, 0x1f ;  /* 0x0c401f0025027f89 */ /* 0x000ea200000e0000 */
[----:B-1----:R-:W-:-:S05]  /*ef70*/  FMNMX.FTZ R31, R0, R31, !PT ;  /* 0x0000001f001f7209 */ /* 0x002fca0007810000 */
[----:B------:R-:W1:Y:S01]  /*ef80*/  SHFL.BFLY PT, R8, R31, 0x1, 0x1f ;  /* 0x0c201f001f087f89 */ /* 0x000e6200000e0000 */
[----:B--2---:R-:W-:-:S03]  /*ef90*/  FMNMX.FTZ R0, R37, R2, !PT ;  /* 0x0000000225007209 */ /* 0x004fc60007810000 */
[----:B------:R-:W-:Y:S04]  /*efa0*/  LDSM.16.MT88.4 R36, [R147+0x800] ;  /* 0x000800009324783b */ /* 0x000fe80000004200 */
[----:B------:R-:W2:Y:S01]  /*efb0*/  SHFL.BFLY PT, R3, R0, 0x1, 0x1f ;  /* 0x0c201f0000037f89 */ /* 0x000ea200000e0000 */
[----:B-1----:R-:W-:-:S04]  /*efc0*/  FMNMX.FTZ R8, R31, R8, !PT ;  /* 0x000000081f087209 */ /* 0x002fc80007810000 */
[C---:B------:R-:W-:Y:S01]  /*efd0*/  FSETP.NEU.FTZ.AND P0, PT, R8.reuse, -INF , PT ;  /* 0xff8000000800780b */ /* 0x040fe20003f1d000 */
[----:B------:R-:W-:-:S05]  /*efe0*/  FMUL.FTZ R152, R8, c[0x0][0x2d0] ;  /* 0x0000b40008987a20 */ /* 0x000fca0000410000 */
[----:B------:R-:W-:-:S05]  /*eff0*/  FSEL R152, R152, RZ, P0 ;  /* 0x000000ff98987208 */ /* 0x000fca0000000000 */
[--C-:B------:R-:W-:Y:S01]  /*f000*/  FFMA.FTZ R171, R20, c[0x0][0x2d0], -R152.reuse ;  /* 0x0000b40014ab7a23 */ /* 0x100fe20000010898 */
[----:B--2---:R-:W-:Y:S01]  /*f010*/  FMNMX.FTZ R3, R0, R3, !PT ;  /* 0x0000000300037209 */ /* 0x004fe20007810000 */
[--C-:B------:R-:W-:Y:S02]  /*f020*/  FFMA.FTZ R166, R33, c[0x0][0x2d0], -R152.reuse ;  /* 0x0000b40021a67a23 */ /* 0x100fe40000010898 */
[--C-:B------:R-:W-:Y:S01]  /*f030*/  FFMA.FTZ R169, R35, c[0x0][0x2d0], -R152.reuse ;  /* 0x0000b40023a97a23 */ /* 0x100fe20000010898 */
[C---:B------:R-:W-:Y:S01]  /*f040*/  FSETP.NEU.FTZ.AND P0, PT, R3.reuse, -INF , PT ;  /* 0xff8000000300780b */ /* 0x040fe20003f1d000 */
[----:B------:R-:W-:Y:S01]  /*f050*/  FMUL.FTZ R174, R3, c[0x0][0x2d0] ;  /* 0x0000b40003ae7a20 */ /* 0x000fe20000410000 */
[----:B------:R-:W-:Y:S01]  /*f060*/  MUFU.EX2 R171, R171 ;  /* 0x000000ab00ab7308 */ /* 0x000fe20000000800 */
[--C-:B------:R-:W-:Y:S01]  /*f070*/  FFMA.FTZ R162, R29, c[0x0][0x2d0], -R152.reuse ;  /* 0x0000b4001da27a23 */ /* 0x100fe20000010898 */
[----:B------:R-:W-:Y:S01]  /*f080*/  LDSM.16.MT88.4 R32, [R168+0x800] ;  /* 0x00080000a820783b */ /* 0x000fe20000004200 */
[--C-:B------:R-:W-:Y:S01]  /*f090*/  FFMA.FTZ R157, R7, c[0x0][0x2d0], -R152.reuse ;  /* 0x0000b400079d7a23 */ /* 0x100fe20000010898 */
[----:B------:R-:W-:Y:S01]  /*f0a0*/  FSEL R174, R174, RZ, P0 ;  /* 0x000000ffaeae7208 */ /* 0x000fe20000000000 */
[--C-:B------:R-:W-:Y:S01]  /*f0b0*/  FFMA.FTZ R0, R5, c[0x0][0x2d0], -R152.reuse ;  /* 0x0000b40005007a23 */ /* 0x100fe20000010898 */
[----:B------:R-:W-:Y:S01]  /*f0c0*/  LDSM.16.MT88.4 R28, [R176+0x2800] ;  /* 0x00280000b01c783b */ /* 0x000fe20000004200 */
[----:B------:R-:W-:Y:S01]  /*f0d0*/  FFMA.FTZ R163, R23, c[0x0][0x2d0], -R152 ;  /* 0x0000b40017a37a23 */ /* 0x000fe20000010898 */
[----:B------:R-:W1:Y:S01]  /*f0e0*/  MUFU.EX2 R166, R166 ;  /* 0x000000a600a67308 */ /* 0x000e620000000800 */
[--C-:B------:R-:W-:Y:S01]  /*f0f0*/  FFMA.FTZ R167, R22, c[0x0][0x2d0], -R174.reuse ;  /* 0x0000b40016a77a23 */ /* 0x100fe200000108ae */
[----:B------:R-:W2:Y:S01]  /*f100*/  LDSM.16.MT88.4 R4, [R222+0x4000] ;  /* 0x00400000de04783b */ /* 0x000ea20000004200 */
[----:B------:R-:W-:-:S02]  /*f110*/  FFMA.FTZ R164, R27, c[0x0][0x2d0], -R174 ;  /* 0x0000b4001ba47a23 */ /* 0x000fc400000108ae */
[--C-:B------:R-:W-:Y:S02]  /*f120*/  FFMA.FTZ R165, R25, c[0x0][0x2d0], -R174.reuse ;  /* 0x0000b40019a57a23 */ /* 0x100fe400000108ae */
[----:B------:R-:W-:Y:S01]  /*f130*/  FFMA.FTZ R160, R41, c[0x0][0x2d0], -R174 ;  /* 0x0000b40029a07a23 */ /* 0x000fe200000108ae */
[----:B------:R-:W-:Y:S01]  /*f140*/  MUFU.EX2 R169, R169 ;  /* 0x000000a900a97308 */ /* 0x000fe20000000800 */
[----:B------:R-:W-:Y:S01]  /*f150*/  FFMA.FTZ R158, R21, c[0x0][0x2d0], -R152 ;  /* 0x0000b400159e7a23 */ /* 0x000fe20000010898 */
[----:B------:R-:W-:Y:S01]  /*f160*/  LDSM.16.MT88.4 R24, [R196+0x800] ;  /* 0x00080000c418783b */ /* 0x000fe20000004200 */
[--C-:B------:R-:W-:Y:S02]  /*f170*/  FFMA.FTZ R159, R15, c[0x0][0x2d0], -R174.reuse ;  /* 0x0000b4000f9f7a23 */ /* 0x100fe400000108ae */
[--C-:B------:R-:W-:Y:S01]  /*f180*/  FFMA.FTZ R2, R13, c[0x0][0x2d0], -R174.reuse ;  /* 0x0000b4000d027a23 */ /* 0x100fe200000108ae */
[----:B------:R-:W-:Y:S01]  /*f190*/  LDSM.16.MT88.4 R20, [R147+0x2800] ;  /* 0x002800009314783b */ /* 0x000fe20000004200 */
[--C-:B------:R-:W-:Y:S01]  /*f1a0*/  FFMA.FTZ R161, R19, c[0x0][0x2d0], -R174.reuse ;  /* 0x0000b40013a17a23 */ /* 0x100fe200000108ae */
[----:B------:R-:W3:Y:S01]  /*f1b0*/  MUFU.EX2 R162, R162 ;  /* 0x000000a200a27308 */ /* 0x000ee20000000800 */
[----:B-1----:R-:W-:Y:S01]  /*f1c0*/  F2FP.PACK_AB R100, R166, R171 ;  /* 0x000000aba664723e */ /* 0x002fe200000000ff */
[----:B------:R-:W1:Y:S01]  /*f1d0*/  LDSM.16.MT88.4 R12, [R196+0x2800] ;  /* 0x00280000c40c783b */ /* 0x000e620000004200 */
[----:B------:R-:W-:-:S02]  /*f1e0*/  FFMA.FTZ R156, R17, c[0x0][0x2d0], -R174 ;  /* 0x0000b400119c7a23 */ /* 0x000fc400000108ae */
[--C-:B------:R-:W-:Y:S01]  /*f1f0*/  FFMA.FTZ R170, R231, c[0x0][0x2d0], -R152.reuse ;  /* 0x0000b400e7aa7a23 */ /* 0x100fe20000010898 */
[----:B------:R-:W4:Y:S01]  /*f200*/  LDSM.16.MT88.4 R16, [R168+0x2800] ;  /* 0x00280000a810783b */ /* 0x000f220000004200 */
[--C-:B------:R-:W-:Y:S01]  /*f210*/  FFMA.FTZ R173, R173, c[0x0][0x2d0], -R152.reuse ;  /* 0x0000b400adad7a23 */ /* 0x100fe20000010898 */
[----:B------:R-:W-:Y:S01]  /*f220*/  MUFU.EX2 R167, R167 ;  /* 0x000000a700a77308 */ /* 0x000fe20000000800 */
[--C-:B------:R-:W-:Y:S02]  /*f230*/  FFMA.FTZ R172, R207, c[0x0][0x2d0], -R152.reuse ;  /* 0x0000b400cfac7a23 */ /* 0x100fe40000010898 */
[----:B------:R-:W-:Y:S02]  /*f240*/  FFMA.FTZ R175, R175, c[0x0][0x2d0], -R152 ;  /* 0x0000b400afaf7a23 */ /* 0x000fe40000010898 */
[--C-:B------:R-:W-:Y:S02]  /*f250*/  FFMA.FTZ R178, R195, c[0x0][0x2d0], -R174.reuse ;  /* 0x0000b400c3b27a23 */ /* 0x100fe400000108ae */
[--C-:B------:R-:W-:Y:S01]  /*f260*/  FFMA.FTZ R179, R179, c[0x0][0x2d0], -R174.reuse ;  /* 0x0000b400b3b37a23 */ /* 0x100fe200000108ae */
[----:B------:R-:W2:Y:S01]  /*f270*/  MUFU.EX2 R164, R164 ;  /* 0x000000a400a47308 */ /* 0x000ea20000000800 */
[----:B---3--:R-:W-:Y:S01]  /*f280*/  F2FP.PACK_AB R102, R162, R169 ;  /* 0x000000a9a266723e */ /* 0x008fe200000000ff */
[----:B------:R-:W-:-:S02]  /*f290*/  FFMA.FTZ R180, R193, c[0x0][0x2d0], -R174 ;  /* 0x0000b400c1b47a23 */ /* 0x000fc400000108ae */
[----:B------:R-:W-:Y:S02]  /*f2a0*/  FFMA.FTZ R185, R185, c[0x0][0x2d0], -R174 ;  /* 0x0000b400b9b97a23 */ /* 0x000fe400000108ae */
[----:B------:R-:W-:Y:S02]  /*f2b0*/  FFMA.FTZ R241, R183, c[0x0][0x2d0], -R152 ;  /* 0x0000b400b7f17a23 */ /* 0x000fe40000010898 */
[----:B------:R-:W-:Y:S01]  /*f2c0*/  MUFU.EX2 R165, R165 ;  /* 0x000000a500a57308 */ /* 0x000fe20000000800 */
[--C-:B------:R-:W-:Y:S02]  /*f2d0*/  FFMA.FTZ R181, R181, c[0x0][0x2d0], -R174.reuse ;  /* 0x0000b400b5b57a23 */ /* 0x100fe400000108ae */
[--C-:B------:R-:W-:Y:S02]  /*f2e0*/  FFMA.FTZ R186, R155, c[0x0][0x2d0], -R174.reuse ;  /* 0x0000b4009bba7a23 */ /* 0x100fe400000108ae */
[----:B------:R-:W-:Y:S02]  /*f2f0*/  FFMA.FTZ R183, R153, c[0x0][0x2d0], -R174 ;  /* 0x0000b40099b77a23 */ /* 0x000fe400000108ae */
[--C-:B------:R-:W-:Y:S01]  /*f300*/  FFMA.FTZ R182, R191, c[0x0][0x2d0], -R152.reuse ;  /* 0x0000b400bfb67a23 */ /* 0x100fe20000010898 */
[----:B------:R-:W3:Y:S01]  /*f310*/  MUFU.EX2 R160, R160 ;  /* 0x000000a000a07308 */ /* 0x000ee20000000800 */
[----:B--2---:R-:W-:Y:S01]  /*f320*/  F2FP.PACK_AB R101, R164, R167 ;  /* 0x000000a7a465723e */ /* 0x004fe200000000ff */
[----:B------:R-:W-:-:S02]  /*f330*/  FFMA.FTZ R189, R189, c[0x0][0x2d0], -R152 ;  /* 0x0000b400bdbd7a23 */ /* 0x000fc40000010898 */
[----:B------:R-:W-:Y:S02]  /*f340*/  FFMA.FTZ R184, R187, c[0x0][0x2d0], -R152 ;  /* 0x0000b400bbb87a23 */ /* 0x000fe40000010898 */
[----:B------:R-:W-:Y:S01]  /*f350*/  FFMA.FTZ R174, R177, c[0x0][0x2d0], -R174 ;  /* 0x0000b400b1ae7a23 */ /* 0x000fe200000108ae */
[----:B------:R-:W-:Y:S01]  /*f360*/  LDSM.16.MT88.4 R152, [R176+0x3800] ;  /* 0x00380000b098783b */ /* 0x000fe20000004200 */
[----:B------:R-:W-:Y:S01]  /*f370*/  MUFU.EX2 R163, R163 ;  /* 0x000000a300a37308 */ /* 0x000fe20000000800 */
[----:B------:R-:W-:Y:S02]  /*f380*/  FADD.FTZ R166, R171, R166 ;  /* 0x000000a6aba67221 */ /* 0x000fe40000010000 */
[----:B------:R-:W-:Y:S02]  /*f390*/  FADD.FTZ R164, R167, R164 ;  /* 0x000000a4a7a47221 */ /* 0x000fe40000010000 */
[----:B------:R-:W-:Y:S01]  /*f3a0*/  FADD.FTZ R169, R169, R166 ;  /* 0x000000a6a9a97221 */ /* 0x000fe20000010000 */
[----:B---3--:R-:W-:-:S02]  /*f3b0*/  F2FP.PACK_AB R103, R160, R165 ;  /* 0x000000a5a067723e */ /* 0x008fc400000000ff */
[----:B------:R-:W2:Y:S01]  /*f3c0*/  MUFU.EX2 R158, R158 ;  /* 0x0000009e009e7308 */ /* 0x000ea20000000800 */
[----:B------:R-:W-:Y:S02]  /*f3d0*/  FADD.FTZ R165, R165, R164 ;  /* 0x000000a4a5a57221 */ /* 0x000fe40000010000 */
[----:B------:R-:W-:Y:S02]  /*f3e0*/  FADD.FTZ R162, R162, R169 ;  /* 0x000000a9a2a27221 */ /* 0x000fe40000010000 */
[----:B------:R-:W-:Y:S01]  /*f3f0*/  FADD.FTZ R160, R160, R165 ;  /* 0x000000a5a0a07221 */ /* 0x000fe20000010000 */
[C---:B------:R-:W-:Y:S02]  /*f400*/  HMMA.16816.F32 R40, R100.reuse, R44, RZ ;  /* 0x0000002c6428723c */ /* 0x040fe400000018ff */
[----:B------:R-:W-:Y:S06]  /*f410*/  MUFU.EX2 R157, R157 ;  /* 0x0000009d009d7308 */ /* 0x000fec0000000800 */
[C---:B------:R-:W-:Y:S02]  /*f420*/  HMMA.16816.F32 R56, R100.reuse, R60, RZ ;  /* 0x0000003c6438723c */ /* 0x040fe400000018ff */
[----:B------:R-:W-:Y:S06]  /*f430*/  MUFU.EX2 R0, R0 ;  /* 0x0000000000007308 */ /* 0x000fec0000000800 */
[C---:B------:R-:W-:Y:S02]  /*f440*/  HMMA.16816.F32 R44, R100.reuse, R46, RZ ;  /* 0x0000002e642c723c */ /* 0x040fe400000018ff */
[----:B------:R-:W-:Y:S06]  /*f450*/  MUFU.EX2 R161, R161 ;  /* 0x000000a100a17308 */ /* 0x000fec0000000800 */
[C---:B------:R-:W-:Y:S02]  /*f460*/  HMMA.16816.F32 R60, R100.reuse, R62, RZ ;  /* 0x0000003e643c723c */ /* 0x040fe400000018ff */
[----:B------:R-:W3:Y:S06]  /*f470*/  MUFU.EX2 R156, R156 ;  /* 0x0000009c009c7308 */ /* 0x000eec0000000800 */
        /* <DEDUP_REMOVED lines=11> */
[----:B------:R-:W-:Y:S06]  /*f530*/  MUFU.EX2 R175, R175 ;  /* 0x000000af00af7308 */ /* 0x000fec0000000800 */
        /* <DEDUP_REMOVED lines=24> */
[C---:B------:R-:W-:Y:S07]  /*f6c0*/  HMMA.16816.F32 R96, R100.reuse, R4, RZ ;  /* 0x000000046460723c */ /* 0x040fee00000018ff */
[----:B--2---:R-:W-:Y:S01]  /*f6d0*/  F2FP.PACK_AB R4, R158, R163 ;  /* 0x000000a39e04723e */ /* 0x004fe200000000ff */
[----:B------:R-:W-:Y:S01]  /*f6e0*/  HMMA.16816.F32 R100, R100, R6, RZ ;  /* 0x000000066464723c */ /* 0x000fe200000018ff */
[----:B---3--:R-:W-:Y:S01]  /*f6f0*/  F2FP.PACK_AB R5, R156, R161 ;  /* 0x000000a19c05723e */ /* 0x008fe200000000ff */
        /* <DEDUP_REMOVED lines=9> */
[----:B------:R-:W-:Y:S01]  /*f790*/  HMMA.16816.F32 R40, R4, R12, R40 ;  /* 0x0000000c0428723c */ /* 0x000fe20000001828 */
        /* <DEDUP_REMOVED lines=38> */
[----:B------:R-:W-:Y:S01]  /*fa00*/  F2FP.PACK_AB R5, R179, R178 ;  /* 0x000000b2b305723e */ /* 0x000fe200000000ff */
[----:B------:R-:W-:Y:S01]  /*fa10*/  FADD.FTZ R178, R178, R159 ;  /* 0x0000009fb2b27221 */ /* 0x000fe20000010000 */
[----:B------:R-:W-:Y:S01]  /*fa20*/  F2FP.PACK_AB R6, R175, R172 ;  /* 0x000000acaf06723e */ /* 0x000fe200000000ff */
[----:B------:R-:W-:Y:S01]  /*fa30*/  FADD.FTZ R173, R173, R170 ;  /* 0x000000aaadad7221 */ /* 0x000fe20000010000 */
[----:B------:R-:W-:Y:S01]  /*fa40*/  F2FP.PACK_AB R7, R185, R180 ;  /* 0x000000b4b907723e */ /* 0x000fe200000000ff */
[----:B------:R-:W-:-:S02]  /*fa50*/  FADD.FTZ R179, R179, R178 ;  /* 0x000000b2b3b37221 */ /* 0x000fc40000010000 */
[----:B------:R-:W-:Y:S02]  /*fa60*/  FADD.FTZ R172, R172, R173 ;  /* 0x000000adacac7221 */ /* 0x000fe40000010000 */
[----:B------:R-:W-:Y:S02]  /*fa70*/  FADD.FTZ R180, R180, R179 ;  /* 0x000000b3b4b47221 */ /* 0x000fe40000010000 */
[----:B-1----:R-:W-:Y:S01]  /*fa80*/  HMMA.16816.F32 R132, R4, R12, R132 ;  /* 0x0000000c0484723c */ /* 0x002fe20000001884 */
[----:B------:R-:W-:Y:S02]  /*fa90*/  FADD.FTZ R175, R175, R172 ;  /* 0x000000acafaf7221 */ /* 0x000fe40000010000 */
[----:B------:R-:W-:-:S05]  /*faa0*/  FADD.FTZ R180, R185, R180 ;  /* 0x000000b4b9b47221 */ /* 0x000fca0000010000 */
        /* <DEDUP_REMOVED lines=31> */
[----:B------:R-:W1:Y:S07]  /*fca0*/  LDSM.16.MT88.4 R28, [R196+0x3800] ;  /* 0x00380000c41c783b */ /* 0x000e6e0000004200 */
[C---:B------:R-:W-:Y:S08]  /*fcb0*/  HMMA.16816.F32 R72, R4.reuse, R24, R72 ;  /* 0x000000180448723c */ /* 0x040ff00000001848 */
[----:B------:R-:W-:Y:S01]  /*fcc0*/  HMMA.16816.F32 R76, R4, R26, R76 ;  /* 0x0000001a044c723c */ /* 0x000fe2000000184c */
[----:B------:R-:W2:Y:S06]  /*fcd0*/  LDSM.16.MT88.4 R24, [R147+0x3800] ;  /* 0x003800009318783b */ /* 0x000eac0000004200 */
        /* <DEDUP_REMOVED lines=10> */
[----:B---3--:R-:W-:Y:S01]  /*fd80*/  HMMA.16816.F32 R124, R4, R16, R124 ;  /* 0x00000010047c723c */ /* 0x008fe2000000187c */
[----:B------:R-:W-:Y:S02]  /*fd90*/  FADD.FTZ R241, R241, R184 ;  /* 0x000000b8f1f17221 */ /* 0x000fe40000010000 */
[----:B------:R-:W-:-:S05]  /*fda0*/  FADD.FTZ R239, R174, R183 ;  /* 0x000000b7aeef7221 */ /* 0x000fca0000010000 */
        /* <DEDUP_REMOVED lines=25> */
[----:B------:R-:W-:Y:S07]  /*ff40*/  HMMA.16816.F32 R100, R4, R22, R100 ;  /* 0x000000160464723c */ /* 0x000fee0000001864 */
[----:B------:R-:W-:-:S04]  /*ff50*/  IADD3 R5, R9, -0x3, RZ ;  /* 0xfffffffd09057810 */ /* 0x000fc80007ffe0ff */
[----:B------:R-:W-:-:S13]  /*ff60*/  ISETP.GE.AND P0, PT, R5, R230, PT ;  /* 0x000000e60500720c */ /* 0x000fda0003f06270 */
[----:B------:R-:W-:Y:S05]  /*ff70*/  @!P0 BRA `(.L_x_1459) ;  /* 0x0000019000008947 */ /* 0x000fea0003800000 */
[----:B------:R-:W-:Y:S01]  /*ff80*/  SHF.R.S32.HI R0, RZ, 0x1f, R5 ;  /* 0x0000001fff007819 */ /* 0x000fe20000011405 */
[----:B------:R-:W-:Y:S01]  /*ff90*/  IMAD.WIDE.U32 R6, R5, c[0x0][0x1e0], RZ ;  /* 0x0000780005067a25 */ /* 0x000fe200078e00ff */
[----:B------:R-:W-:Y:S02]  /*ffa0*/  LOP3.LUT P5, RZ, R226, 0x1, RZ, 0xc0, !PT ;  /* 0x00000001e2ff7812 */ /* 0x000fe400078ac0ff */
[----:B------:R-:W-:Y:S01]  /*ffb0*/  ISETP.GE.AND P6, PT, R218, c[0x0][0x1d4], PT ;  /* 0x00007500da007a0c */ /* 0x000fe20003fc6270 */
[----:B------:R-:W-:-:S04]  /*ffc0*/  IMAD R0, R0, c[0x0][0x1e0], RZ ;  /* 0x0000780000007a24 */ /* 0x000fc800078e02ff */
[----:B------:R-:W-:Y:S01]  /*ffd0*/  IMAD R0, R5, c[0x0][0x1e4], R0 ;  /* 0x0000790005007a24 */ /* 0x000fe200078e0200 */
[----:B------:R-:W-:-:S03]  /*ffe0*/  LEA R5, P0, R6, R236, 0x6 ;  /* 0x000000ec06057211 */ /* 0x000fc600078030ff */
[----:B------:R-:W-:Y:S01]  /*fff0*/  IMAD.IADD R0, R7, 0x1, R0 ;  /* 0x0000000107007824 */ /* 0x000fe200078e0200 */
[----:B------:R-:W-:-:S04]  /*10000*/  LEA R12, P1, R5, c[0x0][0x1c8], 0x1 ;  /* 0x00007200050c7a11 */ /* 0x000fc800078208ff */
[----:B------:R-:W-:Y:S01]  /*10010*/  LEA.HI.X R2, R6, R229, R0, 0x6, P0 ;  /* 0x000000e506027211 */ /* 0x000fe200000f3400 */
[----:B------:R-:W-:Y:S01]  /*10020*/  IMAD.MOV.U32 R0, RZ, RZ, c[0x0][0x1e0] ;  /* 0x00007800ff007624 */ /* 0x000fe200078e00ff */
        /* <DEDUP_REMOVED lines=14> */
.L_x_1459:
[----:B------:R-:W-:Y:S05]  /*10110*/  BSYNC B0 ;  /* 0x0000000000007941 */ /* 0x000fea0003800000 */
.L_x_1458:
[----:B------:R-:W-:Y:S01]  /*10120*/  IADD3 R233, R9, -0x2, RZ ;  /* 0xfffffffe09e97810 */ /* 0x000fe20007ffe0ff */
[----:B------:R-:W0:Y:S03]  /*10130*/  LDGDEPBAR ;  /* 0x00000000000079af */ /* 0x000e260000000000 */
[----:B------:R-:W-:-:S13]  /*10140*/  ISETP.GE.AND P0, PT, R233, R230, PT ;  /* 0x000000e6e900720c */ /* 0x000fda0003f06270 */
[----:B------:R-:W-:Y:S05]  /*10150*/  @!P0 BRA `(.L_x_1460) ;  /* 0x00002d4000008947 */ /* 0x000fea0003800000 */
[----:B------:R-:W-:Y:S01]  /*10160*/  IMAD.MOV.U32 R0, RZ, RZ, R3 ;  /* 0x000000ffff007224 */ /* 0x000fe200078e0003 */
[----:B------:R-:W-:Y:S01]  /*10170*/  MOV R231, RZ ;  /* 0x000000ff00e77202 */ /* 0x000fe20000000f00 */
[----:B------:R-:W-:Y:S01]  /*10180*/  IMAD.MOV.U32 R9, RZ, RZ, R8 ;  /* 0x000000ffff097224 */ /* 0x000fe200078e0008 */
[----:B------:R-:W-:Y:S02]  /*10190*/  MOV R204, 0x1 ;  /* 0x0000000100cc7802 */ /* 0x000fe40000000f00 */
.L_x_1461:
        /* <DEDUP_REMOVED lines=16> */
[----:B------:R-:W-:Y:S05]  /*102a0*/  @!P1 IMAD R2, R232, c[0x0][0x20c], R2 ;  /* 0x00008300e8029a24 */ /* 0x000fea00078e0202 */
[----:B------:R-:W-:Y:S02]  /*102b0*/  @!P1 IADD3 R2, R25, R2, RZ ;  /* 0x0000000219029210 */ /* 0x000fe40007ffe0ff */
[----:B------:R-:W2:Y:S02]  /*102c0*/  LDSM.16.M88.4 R152, [R206] ;  /* 0x00000000ce98783b */ /* 0x000ea40000000200 */
[----:B------:R-:W-:Y:S02]  /*102d0*/  @!P1 SHF.L.U64.HI R33, R24, 0x6, R2 ;  /* 0x0000000618219819 */ /* 0x000fe40000010202 */
[----:B------:R-:W-:Y:S04]  /*102e0*/  @!P1 MOV R2, c[0x0][0x208] ;  /* 0x0000820000029a02 */ /* 0x000fe80000000f00 */
[----:B------:R-:W3:Y:S01]  /*102f0*/  LDSM.16.M88.4 R156, [R206+0x800] ;  /* 0x00080000ce9c783b */ /* 0x000ee20000000200 */
[C---:B------:R-:W-:Y:S04]  /*10300*/  @!P1 LEA R35, P0, R2.reuse, R169, 0x5 ;  /* 0x000000a902239211 */ /* 0x040fe800078028ff */
[-C--:B------:R-:W-:Y:S02]  /*10310*/  @!P1 IADD3 R168, P5, R35, R234.reuse, RZ ;  /* 0x000000ea23a89210 */ /* 0x080fe40007fbe0ff */
[----:B------:R-:W-:Y:S01]  /*10320*/  @!P1 LEA.HI.X R3, R2, R33, R3, 0x5, P0 ;  /* 0x0000002102039211 */ /* 0x000fe200000f2c03 */
[----:B------:R-:W4:Y:S01]  /*10330*/  LDSM.16.M88.4 R160, [R206+0x1000] ;  /* 0x00100000cea0783b */ /* 0x000f220000000200 */
[----:B------:R-:W-:Y:S02]  /*10340*/  @!P1 IADD3 R169, P0, R169, R234, RZ ;  /* 0x000000eaa9a99210 */ /* 0x000fe40007f1e0ff */
[----:B------:R-:W-:Y:S02]  /*10350*/  @!P1 LEA R178, P4, R168, c[0x0][0x1f8], 0x1 ;  /* 0x00007e00a8b29a11 */ /* 0x000fe400078808ff */
[----:B------:R-:W-:Y:S02]  /*10360*/  @!P1 LEA R176, P6, R169, c[0x0][0x1f8], 0x1 ;  /* 0x00007e00a9b09a11 */ /* 0x000fe400078c08ff */
[----:B------:R-:W-:Y:S01]  /*10370*/  @!P1 IADD3.X R2, R33, R228, RZ, P0, !PT ;  /* 0x000000e421029210 */ /* 0x000fe200007fe4ff */
[----:B------:R-:W5:Y:S01]  /*10380*/  LDSM.16.M88.4 R36, [R206+0x1800] ;  /* 0x00180000ce24783b */ /* 0x000f620000000200 */
[----:B------:R-:W-:Y:S02]  /*10390*/  LOP3.LUT P0, RZ, R201, 0x4, RZ, 0xc0, !PT ;  /* 0x00000004c9ff7812 */ /* 0x000fe4000780c0ff */
[----:B------:R-:W-:Y:S02]  /*103a0*/  @!P1 LEA.HI.X R177, R169, c[0x0][0x1fc], R2, 0x1, P6 ;  /* 0x00007f00a9b19a11 */ /* 0x000fe400030f0c02 */
[----:B------:R-:W-:Y:S02]  /*103b0*/  MOV R2, 0x40 ;  /* 0x0000004000027802 */ /* 0x000fe40000000f00 */
[----:B------:R-:W-:Y:S01]  /*103c0*/  ISETP.GE.AND P6, PT, R231, 0x1, PT ;  /* 0x00000001e700780c */ /* 0x000fe20003fc6270 */
[----:B------:R-:W-:Y:S01]  /*103d0*/  LDSM.16.M88.4 R164, [R8+0x800] ;  /* 0x0008000008a4783b */ /* 0x000fe20000000200 */
[----:B------:R-:W-:Y:S04]  /*103e0*/  SEL R193, R2, 0xffffffc0, !P0 ;  /* 0xffffffc002c17807 */ /* 0x000fe80004000000 */
[-C--:B------:R-:W-:Y:S02]  /*103f0*/  IADD3 R2, R193, R206.reuse, RZ ;  /* 0x000000cec1027210 */ /* 0x080fe40007ffe0ff */
[----:B------:R-:W-:Y:S01]  /*10400*/  IADD3 R207, R205, R206, R193 ;  /* 0x000000cecdcf7210 */ /* 0x000fe20007ffe0c1 */
[C---:B-12---:R-:W-:Y:S08]  /*10410*/  HMMA.16816.F32 R4, R148.reuse, R152, RZ ;  /* 0x000000989404723c */ /* 0x046ff000000018ff */
[C---:B------:R-:W-:Y:S01]  /*10420*/  HMMA.16816.F32 R12, R148.reuse, R154, RZ ;  /* 0x0000009a940c723c */ /* 0x040fe200000018ff */
[----:B------:R-:W-:Y:S07]  /*10430*/  LDSM.16.M88.4 R152, [R203] ;  /* 0x00000000cb98783b */ /* 0x000fee0000000200 */
[C---:B---3--:R-:W-:Y:S08]  /*10440*/  HMMA.16816.F32 R16, R148.reuse, R156, RZ ;  /* 0x0000009c9410723c */ /* 0x048ff000000018ff */
[C---:B------:R-:W-:Y:S01]  /*10450*/  HMMA.16816.F32 R20, R148.reuse, R158, RZ ;  /* 0x0000009e9414723c */ /* 0x040fe200000018ff */
[----:B------:R-:W1:Y:S07]  /*10460*/  LDSM.16.M88.4 R156, [R8] ;  /* 0x00000000089c783b */ /* 0x000e6e0000000200 */
[C---:B----4-:R-:W-:Y:S08]  /*10470*/  HMMA.16816.F32 R24, R148.reuse, R160, RZ ;  /* 0x000000a09418723c */ /* 0x050ff000000018ff */
[C---:B------:R-:W-:Y:S01]  /*10480*/  HMMA.16816.F32 R28, R148.reuse, R162, RZ ;  /* 0x000000a2941c723c */ /* 0x040fe200000018ff */
[----:B------:R-:W2:Y:S07]  /*10490*/  LDSM.16.M88.4 R160, [R8+0x1000] ;  /* 0x0010000008a0783b */ /* 0x000eae0000000200 */
[C---:B-----5:R-:W-:Y:S07]  /*104a0*/  HMMA.16816.F32 R32, R148.reuse, R36, RZ ;  /* 0x000000249420723c */ /* 0x060fee00000018ff */
[----:B------:R-:W-:Y:S01]  /*104b0*/  @!P1 IADD3.X R37, R3, R228, RZ, P5, !PT ;  /* 0x000000e403259210 */ /* 0x000fe20002ffe4ff */
[C---:B------:R-:W-:Y:S01]  /*104c0*/  @!P1 IMAD R3, R231.reuse, 0x6000, R10 ;  /* 0x00006000e7039824 */ /* 0x040fe200078e020a */
[----:B------:R-:W-:Y:S03]  /*104d0*/  LOP3.LUT P5, RZ, R226, 0x1, RZ, 0xc0, !PT ;  /* 0x00000001e2ff7812 */ /* 0x000fe600078ac0ff */
[----:B------:R-:W-:Y:S02]  /*104e0*/  @!P1 LEA.HI.X R179, R168, c[0x0][0x1fc], R37, 0x1, P4 ;  /* 0x00007f00a8b39a11 */ /* 0x000fe400020f0c25 */
[----:B------:R-:W-:Y:S01]  /*104f0*/  HMMA.16816.F32 R36, R148, R38, RZ ;  /* 0x000000269424723c */ /* 0x000fe200000018ff */
[----:B------:R-:W3:Y:S01]  /*10500*/  LDSM.16.M88.4 R148, [R8+0x1800] ;  /* 0x001800000894783b */ /* 0x000ee20000000200 */
[----:B------:R-:W-:Y:S04]  /*10510*/  IADD3 R231, R231, 0x1, RZ ;  /* 0x00000001e7e77810 */ /* 0x000fe80007ffe0ff */
[----:B------:R-:W-:Y:S02]  /*10520*/  SEL R231, R231, RZ, !P6 ;  /* 0x000000ffe7e77207 */ /* 0x000fe40007000000 */
[C---:B-1----:R-:W-:Y:S01]  /*10530*/  HMMA.16816.F32 R4, R152.reuse, R156, R4 ;  /* 0x0000009c9804723c */ /* 0x042fe20000001804 */
[----:B------:R-:W-:Y:S01]  /*10540*/  @!PT LDS RZ, [RZ] ;  /* 0x00000000fffff984 */ /* 0x000fe20000000800 */
[----:B------:R-:W-:Y:S01]  /*10550*/  @!PT LDS RZ, [RZ] ;  /* 0x00000000fffff984 */ /* 0x000fe20000000800 */
[----:B------:R-:W-:Y:S01]  /*10560*/  @!PT LDS RZ, [RZ] ;  /* 0x00000000fffff984 */ /* 0x000fe20000000800 */
[----:B------:R1:W-:Y:S07]  /*10570*/  @!P1 LDGSTS.E.BYPASS.LTC128B.128 [R3], [R176.64], !P5 ;  /* 0x00000000b0039fae */ /* 0x0003ee000e901d48 */
[C---:B------:R-:W-:Y:S01]  /*10580*/  HMMA.16816.F32 R12, R152.reuse, R158, R12 ;  /* 0x0000009e980c723c */ /* 0x040fe2000000180c */
[----:B------:R1:W-:Y:S07]  /*10590*/  @!P1 LDGSTS.E.BYPASS.LTC128B.128 [R3+0x2000], [R176.64+0x80], !P3 ;  /* 0x02000080b0039fae */ /* 0x0003ee000d901d48 */
[C---:B------:R-:W-:Y:S01]  /*105a0*/  HMMA.16816.F32 R16, R152.reuse, R164, R16 ;  /* 0x000000a49810723c */ /* 0x040fe20000001810 */
[----:B------:R1:W-:Y:S07]  /*105b0*/  @!P1 LDGSTS.E.BYPASS.LTC128B.128 [R3+0x4000], [R176.64+0x100], !P2 ;  /* 0x04000100b0039fae */ /* 0x0003ee000d101d48 */
[C---:B------:R-:W-:Y:S01]  /*105c0*/  HMMA.16816.F32 R20, R152.reuse, R166, R20 ;  /* 0x000000a69814723c */ /* 0x040fe20000001814 */
[----:B------:R1:W-:Y:S07]  /*105d0*/  @!P1 LDGSTS.E.BYPASS.LTC128B.128 [R3+0x1000], [R178.64], !P5 ;  /* 0x01000000b2039fae */ /* 0x0003ee000e901d48 */
[C---:B--2---:R-:W-:Y:S01]  /*105e0*/  HMMA.16816.F32 R24, R152.reuse, R160, R24 ;  /* 0x000000a09818723c */ /* 0x044fe20000001818 */
[----:B------:R1:W-:Y:S07]  /*105f0*/  @!P1 LDGSTS.E.BYPASS.LTC128B.128 [R3+0x3000], [R178.64+0x80], !P3 ;  /* 0x03000080b2039fae */ /* 0x0003ee000d901d48 */
[C---:B------:R-:W-:Y:S01]  /*10600*/  HMMA.16816.F32 R28, R152.reuse, R162, R28 ;  /* 0x000000a2981c723c */ /* 0x040fe2000000181c */
[----:B------:R1:W-:Y:S07]  /*10610*/  @!P1 LDGSTS.E.BYPASS.LTC128B.128 [R3+0x5000], [R178.64+0x100], !P2 ;  /* 0x05000100b2039fae */ /* 0x0003ee000d101d48 */
[C---:B---3--:R-:W-:Y:S01]  /*10620*/  HMMA.16816.F32 R32, R152.reuse, R148, R32 ;  /* 0x000000949820723c */ /* 0x048fe20000001820 */
[----:B------:R-:W-:Y:S07]  /*10630*/  LDSM.16.M88.4 R168, [R198] ;  /* 0x00000000c6a8783b */ /* 0x000fee0000000200 */
[----:B------:R-:W-:Y:S01]  /*10640*/  HMMA.16816.F32 R36, R152, R150, R36 ;  /* 0x000000969824723c */ /* 0x000fe20000001824 */
[----:B------:R-:W2:Y:S08]  /*10650*/  LDSM.16.M88.4 R172, [R2] ;  /* 0x0000000002ac783b */ /* 0x000eb00000000200 */
[----:B------:R-:W3:Y:S03]  /*10660*/  LDSM.16.M88.4 R156, [R2+0x800] ;  /* 0x00080000029c783b */ /* 0x000ee60000000200 */
[----:B-1----:R-:W-:Y:S05]  /*10670*/  IADD3 R3, R193, R8, RZ ;  /* 0x00000008c1037210 */ /* 0x002fea0007ffe0ff */
[----:B------:R-:W1:Y:S08]  /*10680*/  LDSM.16.M88.4 R164, [R2+0x1000] ;  /* 0x0010000002a4783b */ /* 0x000e700000000200 */
[----:B------:R-:W0:Y:S08]  /*10690*/  LDGDEPBAR ;  /* 0x00000000000079af */ /* 0x000e300000000000 */
[----:B------:R-:W4:Y:S01]  /*106a0*/  LDSM.16.M88.4 R160, [R2+0x1800] ;  /* 0x0018000002a0783b */ /* 0x000f220000000200 */
[C---:B--2---:R-:W-:Y:S07]  /*106b0*/  HMMA.16816.F32 R4, R168.reuse, R172, R4 ;  /* 0x000000aca804723c */ /* 0x044fee0000001804 */
[----:B------:R-:W-:Y:S01]  /*106c0*/  LDSM.16.M88.4 R176, [R197] ;  /* 0x00000000c5b0783b */ /* 0x000fe20000000200 */
[C---:B------:R-:W-:Y:S07]  /*106d0*/  HMMA.16816.F32 R12, R168.reuse, R174, R12 ;  /* 0x000000aea80c723c */ /* 0x040fee000000180c */
[----:B------:R-:W2:Y:S01]  /*106e0*/  LDSM.16.M88.4 R180, [R3] ;  /* 0x0000000003b4783b */ /* 0x000ea20000000200 */
[C---:B---3--:R-:W-:Y:S07]  /*106f0*/  HMMA.16816.F32 R16, R168.reuse, R156, R16 ;  /* 0x0000009ca810723c */ /* 0x048fee0000001810 */
[----:B------:R-:W3:Y:S01]  /*10700*/  LDSM.16.M88.4 R148, [R3+0x800] ;  /* 0x000800000394783b */ /* 0x000ee20000000200 */
[C---:B------:R-:W-:Y:S07]  /*10710*/  HMMA.16816.F32 R20, R168.reuse, R158, R20 ;  /* 0x0000009ea814723c */ /* 0x040fee0000001814 */
[----:B------:R-:W5:Y:S01]  /*10720*/  LDSM.16.M88.4 R152, [R3+0x1000] ;  /* 0x001000000398783b */ /* 0x000f620000000200 */
[C---:B-1----:R-:W-:Y:S07]  /*10730*/  HMMA.16816.F32 R24, R168.reuse, R164, R24 ;  /* 0x000000a4a818723c */ /* 0x042fee0000001818 */
[----:B------:R-:W1:Y:S01]  /*10740*/  LDSM.16.M88.4 R156, [R3+0x1800] ;  /* 0x00180000039c783b */ /* 0x000e620000000200 */
[C---:B------:R-:W-:Y:S07]  /*10750*/  HMMA.16816.F32 R28, R168.reuse, R166, R28 ;  /* 0x000000a6a81c723c */ /* 0x040fee000000181c */
[----:B------:R-:W-:Y:S01]  /*10760*/  LDSM.16.M88.4 R164, [R206+0x2000] ;  /* 0x00200000cea4783b */ /* 0x000fe20000000200 */
[C---:B----4-:R-:W-:Y:S07]  /*10770*/  HMMA.16816.F32 R32, R168.reuse, R160, R32 ;  /* 0x000000a0a820723c */ /* 0x050fee0000001820 */
[----:B------:R-:W-:Y:S01]  /*10780*/  LDSM.16.M88.4 R172, [R206+0x3800] ;  /* 0x00380000ceac783b */ /* 0x000fe20000000200 */
[----:B------:R-:W-:Y:S07]  /*10790*/  HMMA.16816.F32 R36, R168, R162, R36 ;  /* 0x000000a2a824723c */ /* 0x000fee0000001824 */
[----:B------:R-:W4:Y:S01]  /*107a0*/  LDSM.16.M88.4 R160, [R202+0x4000] ;  /* 0x00400000caa0783b */ /* 0x000f220000000200 */
[C---:B--2---:R-:W-:Y:S07]  /*107b0*/  HMMA.16816.F32 R4, R176.reuse, R180, R4 ;  /* 0x000000b4b004723c */ /* 0x044fee0000001804 */
[----:B------:R-:W2:Y:S01]  /*107c0*/  LDSM.16.M88.4 R168, [R206+0x2800] ;  /* 0x00280000cea8783b */ /* 0x000ea20000000200 */
[C---:B------:R-:W-:Y:S07]  /*107d0*/  HMMA.16816.F32 R12, R176.reuse, R182, R12 ;  /* 0x000000b6b00c723c */ /* 0x040fee000000180c */
[----:B------:R-:W-:Y:S01]  /*107e0*/  LDSM.16.M88.4 R180, [R8+0x2000] ;  /* 0x0020000008b4783b */ /* 0x000fe20000000200 */
[C---:B---3--:R-:W-:Y:S07]  /*107f0*/  HMMA.16816.F32 R16, R176.reuse, R148, R16 ;  /* 0x00000094b010723c */ /* 0x048fee0000001810 */
[----:B------:R-:W-:Y:S01]  /*10800*/  LDSM.16.M88.4 R184, [R8+0x2800] ;  /* 0x0028000008b8783b */ /* 0x000fe20000000200 */
[C---:B------:R-:W-:Y:S07]  /*10810*/  HMMA.16816.F32 R20, R176.reuse, R150, R20 ;  /* 0x00000096b014723c */ /* 0x040fee0000001814 */
[----:B------:R-:W3:Y:S01]  /*10820*/  LDSM.16.M88.4 R148, [R206+0x3000] ;  /* 0x00300000ce94783b */ /* 0x000ee20000000200 */
[C---:B-----5:R-:W-:Y:S07]  /*10830*/  HMMA.16816.F32 R24, R176.reuse, R152, R24 ;  /* 0x00000098b018723c */ /* 0x060fee0000001818 */
[----:B------:R-:W-:Y:S01]  /*10840*/  LDSM.16.M88.4 R188, [R2+0x2000] ;  /* 0x0020000002bc783b */ /* 0x000fe20000000200 */
[C---:B------:R-:W-:Y:S07]  /*10850*/  HMMA.16816.F32 R28, R176.reuse, R154, R28 ;  /* 0x0000009ab01c723c */ /* 0x040fee000000181c */
[----:B------:R-:W5:Y:S01]  /*10860*/  LDSM.16.M88.4 R152, [R203+0x4000] ;  /* 0x00400000cb98783b */ /* 0x000f620000000200 */
[C---:B-1----:R-:W-:Y:S07]  /*10870*/  HMMA.16816.F32 R32, R176.reuse, R156, R32 ;  /* 0x0000009cb020723c */ /* 0x042fee0000001820 */
[----:B------:R-:W-:Y:S01]  /*10880*/  LDSM.16.M88.4 R192, [R206+0x4000] ;  /* 0x00400000cec0783b */ /* 0x000fe20000000200 */
[----:B------:R-:W-:Y:S07]  /*10890*/  HMMA.16816.F32 R36, R176, R158, R36 ;  /* 0x0000009eb024723c */ /* 0x000fee0000001824 */
[----:B------:R-:W1:Y:S01]  /*108a0*/  LDSM.16.M88.4 R156, [R8+0x3000] ;  /* 0x00300000089c783b */ /* 0x000e620000000200 */
[C---:B----4-:R-:W-:Y:S07]  /*108b0*/  HMMA.16816.F32 R4, R160.reuse, R164, R4 ;  /* 0x000000a4a004723c */ /* 0x050fee0000001804 */
[----:B------:R-:W-:Y:S01]  /*108c0*/  LDSM.16.M88.4 R176, [R198+0x4000] ;  /* 0x00400000c6b0783b */ /* 0x000fe20000000200 */
[C---:B------:R-:W-:Y:S07]  /*108d0*/  HMMA.16816.F32 R12, R160.reuse, R166, R12 ;  /* 0x000000a6a00c723c */ /* 0x040fee000000180c */
[----:B------:R-:W4:Y:S01]  /*108e0*/  LDSM.16.M88.4 R164, [R8+0x3800] ;  /* 0x0038000008a4783b */ /* 0x000f220000000200 */
[C---:B--2---:R-:W-:Y:S08]  /*108f0*/  HMMA.16816.F32 R16, R160.reuse, R168, R16 ;  /* 0x000000a8a010723c */ /* 0x044ff00000001810 */
[C---:B------:R-:W-:Y:S01]  /*10900*/  HMMA.16816.F32 R20, R160.reuse, R170, R20 ;  /* 0x000000aaa014723c */ /* 0x040fe20000001814 */
[----:B------:R-:W-:Y:S07]  /*10910*/  LDSM.16.M88.4 R168, [R2+0x3800] ;  /* 0x0038000002a8783b */ /* 0x000fee0000000200 */
[C---:B---3--:R-:W-:Y:S08]  /*10920*/  HMMA.16816.F32 R24, R160.reuse, R148, R24 ;  /* 0x00000094a018723c */ /* 0x048ff00000001818 */
[C---:B------:R-:W-:Y:S01]  /*10930*/  HMMA.16816.F32 R28, R160.reuse, R150, R28 ;  /* 0x00000096a01c723c */ /* 0x040fe2000000181c */
[----:B------:R-:W2:Y:S07]  /*10940*/  LDSM.16.M88.4 R148, [R2+0x2800] ;  /* 0x002800000294783b */ /* 0x000eae0000000200 */
[C---:B------:R-:W-:Y:S08]  /*10950*/  HMMA.16816.F32 R32, R160.reuse, R172, R32 ;  /* 0x000000aca020723c */ /* 0x040ff00000001820 */
[----:B------:R-:W-:Y:S01]  /*10960*/  HMMA.16816.F32 R36, R160, R174, R36 ;  /* 0x000000aea024723c */ /* 0x000fe20000001824 */
[----:B------:R-:W3:Y:S07]  /*10970*/  LDSM.16.M88.4 R160, [R2+0x3000] ;  /* 0x0030000002a0783b */ /* 0x000eee0000000200 */
[C---:B-----5:R-:W-:Y:S01]  /*10980*/  HMMA.16816.F32 R4, R152.reuse, R180, R4 ;  /* 0x000000b49804723c */ /* 0x060fe20000001804 */
[----:B------:R-:W-:Y:S07]  /*10990*/  LDSM.16.M88.4 R172, [R197+0x4000] ;  /* 0x00400000c5ac783b */ /* 0x000fee0000000200 */
[C---:B------:R-:W-:Y:S01]  /*109a0*/  HMMA.16816.F32 R12, R152.reuse, R182, R12 ;  /* 0x000000b6980c723c */ /* 0x040fe2000000180c */
[----:B------:R-:W5:Y:S07]  /*109b0*/  LDSM.16.M88.4 R180, [R3+0x2000] ;  /* 0x0020000003b4783b */ /* 0x000f6e0000000200 */
[C---:B------:R-:W-:Y:S08]  /*109c0*/  HMMA.16816.F32 R16, R152.reuse, R184, R16 ;  /* 0x000000b89810723c */ /* 0x040ff00000001810 */
[C---:B------:R-:W-:Y:S01]  /*109d0*/  HMMA.16816.F32 R20, R152.reuse, R186, R20 ;  /* 0x000000ba9814723c */ /* 0x040fe20000001814 */
[----:B------:R-:W-:Y:S07]  /*109e0*/  LDSM.16.M88.4 R184, [R202+0x8000] ;  /* 0x00800000cab8783b */ /* 0x000fee0000000200 */
[C---:B-1----:R-:W-:Y:S08]  /*109f0*/  HMMA.16816.F32 R24, R152.reuse, R156, R24 ;  /* 0x0000009c9818723c */ /* 0x042ff00000001818 */
[C---:B------:R-:W-:Y:S01]  /*10a00*/  HMMA.16816.F32 R28, R152.reuse, R158, R28 ;  /* 0x0000009e981c723c */ /* 0x040fe2000000181c */
[----:B------:R-:W-:Y:S07]  /*10a10*/  LDSM.16.M88.4 R156, [R207+0x3000] ;  /* 0x00300000cf9c783b */ /* 0x000fee0000000200 */
[C---:B----4-:R-:W-:Y:S08]  /*10a20*/  HMMA.16816.F32 R32, R152.reuse, R164, R32 ;  /* 0x000000a49820723c */ /* 0x050ff00000001820 */
[----:B------:R-:W-:Y:S01]  /*10a30*/  HMMA.16816.F32 R36, R152, R166, R36 ;  /* 0x000000a69824723c */ /* 0x000fe20000001824 */
[----:B------:R-:W1:Y:S07]  /*10a40*/  LDSM.16.M88.4 R152, [R207+0x2800] ;  /* 0x00280000cf98783b */ /* 0x000e6e0000000200 */
[C---:B------:R-:W-:Y:S01]  /*10a50*/  HMMA.16816.F32 R4, R176.reuse, R188, R4 ;  /* 0x000000bcb004723c */ /* 0x040fe20000001804 */
[----:B------:R-:W4:Y:S07]  /*10a60*/  LDSM.16.M88.4 R164, [R207+0x3800] ;  /* 0x00380000cfa4783b */ /* 0x000f2e0000000200 */
[C---:B------:R-:W-:Y:S01]  /*10a70*/  HMMA.16816.F32 R12, R176.reuse, R190, R12 ;  /* 0x000000beb00c723c */ /* 0x040fe2000000180c */
[----:B------:R-:W-:Y:S07]  /*10a80*/  LDSM.16.M88.4 R188, [R8+0x4000] ;  /* 0x0040000008bc783b */ /* 0x000fee0000000200 */
[C---:B--2---:R-:W-:Y:S08]  /*10a90*/  HMMA.16816.F32 R16, R176.reuse, R148, R16 ;  /* 0x00000094b010723c */ /* 0x044ff00000001810 */
[C---:B------:R-:W-:Y:S01]  /*10aa0*/  HMMA.16816.F32 R20, R176.reuse, R150, R20 ;  /* 0x00000096b014723c */ /* 0x040fe20000001814 */
[----:B------:R-:W2:Y:S07]  /*10ab0*/  LDSM.16.M88.4 R148, [R206+0x4800] ;  /* 0x00480000ce94783b */ /* 0x000eae0000000200 */
[C---:B---3--:R-:W-:Y:S08]  /*10ac0*/  HMMA.16816.F32 R24, R176.reuse, R160, R24 ;  /* 0x000000a0b018723c */ /* 0x048ff00000001818 */
[C---:B------:R-:W-:Y:S01]  /*10ad0*/  HMMA.16816.F32 R28, R176.reuse, R162, R28 ;  /* 0x000000a2b01c723c */ /* 0x040fe2000000181c */
[----:B------:R-:W3:Y:S07]  /*10ae0*/  LDSM.16.M88.4 R160, [R206+0x5000] ;  /* 0x00500000cea0783b */ /* 0x000eee0000000200 */
        /* <DEDUP_REMOVED lines=13> */
[C---:B----4-:R-:W-:Y:S08]  /*10bc0*/  HMMA.16816.F32 R32, R172.reuse, R164, R32 ;  /* 0x000000a4ac20723c */ /* 0x050ff00000001820 */
[----:B------:R-:W-:Y:S01]  /*10bd0*/  HMMA.16816.F32 R36, R172, R166, R36 ;  /* 0x000000a6ac24723c */ /* 0x000fe20000001824 */
[----:B------:R-:W4:Y:S07]  /*10be0*/  LDSM.16.M88.4 R164, [R8+0x5800] ;  /* 0x0058000008a4783b */ /* 0x000f2e0000000200 */
        /* <DEDUP_REMOVED lines=15> */
[C---:B------:R-:W-:Y:S08]  /*10ce0*/  HMMA.16816.F32 R12, R176.reuse, R190, R12 ;  /* 0x000000beb00c723c */ /* 0x040ff0000000180c */
[C---:B-1----:R-:W-:Y:S08]  /*10cf0*/  HMMA.16816.F32 R16, R176.reuse, R152, R16 ;  /* 0x00000098b010723c */ /* 0x042ff00000001810 */
[C---:B------:R-:W-:Y:S01]  /*10d00*/  HMMA.16816.F32 R20, R176.reuse, R154, R20 ;  /* 0x0000009ab014723c */ /* 0x040fe20000001814 */
[----:B------:R-:W-:Y:S07]  /*10d10*/  LDSM.16.M88.4 R152, [R207+0x5000] ;  /* 0x00500000cf98783b */ /* 0x000fee0000000200 */
[C---:B------:R-:W-:Y:S08]  /*10d20*/  HMMA.16816.F32 R24, R176.reuse, R156, R24 ;  /* 0x0000009cb018723c */ /* 0x040ff00000001818 */
[C---:B------:R-:W-:Y:S08]  /*10d30*/  HMMA.16816.F32 R28, R176.reuse, R158, R28 ;  /* 0x0000009eb01c723c */ /* 0x040ff0000000181c */
[C---:B----4-:R-:W-:Y:S08]  /*10d40*/  HMMA.16816.F32 R32, R176.reuse, R164, R32 ;  /* 0x000000a4b020723c */ /* 0x050ff00000001820 */
        /* <DEDUP_REMOVED lines=8> */
[C---:B------:R-:W-:Y:S08]  /*10dd0*/  HMMA.16816.F32 R32, R172.reuse, R168, R32 ;  /* 0x000000a8ac20723c */ /* 0x040ff00000001820 */
[----:B------:R-:W-:Y:S08]  /*10de0*/  HMMA.16816.F32 R36, R172, R170, R36 ;  /* 0x000000aaac24723c */ /* 0x000ff00000001824 */
[C---:B-----5:R-:W-:Y:S08]  /*10df0*/  HMMA.16816.F32 R4, R184.reuse, R192, R4 ;  /* 0x000000c0b804723c */ /* 0x060ff00000001804 */
[C---:B------:R-:W-:Y:S08]  /*10e00*/  HMMA.16816.F32 R12, R184.reuse, R194, R12 ;  /* 0x000000c2b80c723c */ /* 0x040ff0000000180c */
[C---:B-1----:R-:W-:Y:S08]  /*10e10*/  HMMA.16816.F32 R16, R184.reuse, R148, R16 ;  /* 0x00000094b810723c */ /* 0x042ff00000001810 */
[C---:B------:R-:W-:Y:S04]  /*10e20*/  HMMA.16816.F32 R20, R184.reuse, R150, R20 ;  /* 0x00000096b814723c */ /* 0x040fe80000001814 */
[----:B------:R-:W-:Y:S02]  /*10e30*/  FMUL.FTZ R174, R4, c[0x0][0x320] ;  /* 0x0000c80004ae7a20 */ /* 0x000fe40000410000 */
[----:B------:R-:W-:Y:S02]  /*10e40*/  FMUL.FTZ R173, R6, c[0x0][0x320] ;  /* 0x0000c80006ad7a20 */ /* 0x000fe40000410000 */
[C---:B------:R-:W-:Y:S02]  /*10e50*/  HMMA.16816.F32 R24, R184.reuse, R152, R24 ;  /* 0x00000098b818723c */ /* 0x040fe40000001818 */
[----:B------:R-:W1:Y:S02]  /*10e60*/  MUFU.TANH R174, R174 ;  /* 0x000000ae00ae7308 */ /* 0x000e640000002400 */
[----:B------:R-:W-:Y:S02]  /*10e70*/  FMUL.FTZ R13, R13, c[0x0][0x320] ;  /* 0x0000c8000d0d7a20 */ /* 0x000fe40000410000 */
[----:B------:R-:W-:Y:S02]  /*10e80*/  FMUL.FTZ R14, R14, c[0x0][0x320] ;  /* 0x0000c8000e0e7a20 */ /* 0x000fe40000410000 */
[C---:B------:R-:W-:Y:S04]  /*10e90*/  HMMA.16816.F32 R28, R184.reuse, R154, R28 ;  /* 0x0000009ab81c723c */ /* 0x040fe8000000181c */
[----:B------:R-:W-:Y:S01]  /*10ea0*/  FMUL.FTZ R15, R15, c[0x0][0x320] ;  /* 0x0000c8000f0f7a20 */ /* 0x000fe20000410000 */
[----:B------:R-:W-:Y:S01]  /*10eb0*/  MUFU.TANH R177, R13 ;  /* 0x0000000d00b17308 */ /* 0x000fe20000002400 */
[----:B------:R-:W-:Y:S02]  /*10ec0*/  FMUL.FTZ R175, R12, c[0x0][0x320] ;  /* 0x0000c8000caf7a20 */ /* 0x000fe40000410000 */
[----:B------:R-:W-:Y:S04]  /*10ed0*/  FMUL.FTZ R165, R5, c[0x0][0x320] ;  /* 0x0000c80005a57a20 */ /* 0x000fe80000410000 */
[----:B------:R-:W-:Y:S02]  /*10ee0*/  FMUL.FTZ R172, R7, c[0x0][0x320] ;  /* 0x0000c80007ac7a20 */ /* 0x000fe40000410000 */
[----:B------:R-:W-:Y:S01]  /*10ef0*/  FMUL.FTZ R183, R16, c[0x0][0x320] ;  /* 0x0000c80010b77a20 */ /* 0x000fe20000410000 */
[----:B------:R-:W-:Y:S01]  /*10f00*/  MUFU.TANH R176, R14 ;  /* 0x0000000e00b07308 */ /* 0x000fe20000002400 */
[----:B------:R-:W-:Y:S02]  /*10f10*/  FMUL.FTZ R17, R17, c[0x0][0x320] ;  /* 0x0000c80011117a20 */ /* 0x000fe40000410000 */
[----:B------:R-:W-:Y:S01]  /*10f20*/  FMUL.FTZ R18, R18, c[0x0][0x320] ;  /* 0x0000c80012127a20 */ /* 0x000fe20000410000 */
[----:B-1----:R-:W-:Y:S01]  /*10f30*/  FMNMX.FTZ R2, R174, R9, !PT ;  /* 0x00000009ae027209 */ /* 0x002fe20007810000 */
[----:B------:R-:W-:Y:S02]  /*10f40*/  FMUL.FTZ R19, R19, c[0x0][0x320] ;  /* 0x0000c80013137a20 */ /* 0x000fe40000410000 */
[----:B------:R-:W-:Y:S02]  /*10f50*/  FMUL.FTZ R20, R20, c[0x0][0x320] ;  /* 0x0000c80014147a20 */ /* 0x000fe40000410000 */
[----:B------:R-:W-:Y:S01]  /*10f60*/  FMUL.FTZ R21, R21, c[0x0][0x320] ;  /* 0x0000c80015157a20 */ /* 0x000fe20000410000 */
[----:B------:R1:W-:Y:S01]  /*10f70*/  MUFU.TANH R188, R15 ;  /* 0x0000000f00bc7308 */ /* 0x0003e20000002400 */
[----:B------:R-:W-:Y:S02]  /*10f80*/  FMUL.FTZ R22, R22, c[0x0][0x320] ;  /* 0x0000c80016167a20 */ /* 0x000fe40000410000 */
        /* <DEDUP_REMOVED lines=11> */
[----:B-1----:R-:W1:Y:S01]  /*11040*/  LDSM.16.M88.4 R12, [R207+0x5800] ;  /* 0x00580000cf0c783b */ /* 0x002e620000000200 */
[----:B------:R-:W-:Y:S08]  /*11050*/  DEPBAR.LE SB0, 0x2 ;  /* 0x000080800000791a */ /* 0x000ff00000000000 */
[----:B------:R-:W4:Y:S01]  /*11060*/  MUFU.TANH R172, R172 ;  /* 0x000000ac00ac7308 */ /* 0x000f220000002400 */
[----:B------:R-:W-:Y:S01]  /*11070*/  BAR.SYNC.DEFER_BLOCKING 0x0 ;  /* 0x0000000000007b1d */ /* 0x000fe20000010000 */
[----:B--2---:R-:W-:Y:S02]  /*11080*/  FMNMX.FTZ R3, R173, R0, !PT ;  /* 0x00000000ad037209 */ /* 0x004fe40007810000 */
[----:B---3--:R-:W-:Y:S02]  /*11090*/  FMNMX.FTZ R2, R165, R2, !PT ;  /* 0x00000002a5027209 */ /* 0x008fe40007810000 */
[----:B----4-:R-:W-:Y:S04]  /*110a0*/  FMNMX.FTZ R3, R172, R3, !PT ;  /* 0x00000003ac037209 */ /* 0x010fe80007810000 */
[----:B------:R-:W-:Y:S01]  /*110b0*/  FMNMX.FTZ R3, R176, R3, !PT ;  /* 0x00000003b0037209 */ /* 0x000fe20007810000 */
[----:B------:R-:W2:Y:S03]  /*110c0*/  MUFU.TANH R175, R175 ;  /* 0x000000af00af7308 */ /* 0x000ea60000002400 */
[----:B------:R-:W-:Y:S01]  /*110d0*/  FMNMX.FTZ R3, R188, R3, !PT ;  /* 0x00000003bc037209 */ /* 0x000fe20007810000 */
[C---:B-1----:R-:W-:Y:S06]  /*110e0*/  HMMA.16816.F32 R32, R184.reuse, R12, R32 ;  /* 0x0000000cb820723c */ /* 0x042fec0000001820 */
[----:B------:R-:W1:Y:S02]  /*110f0*/  MUFU.TANH R183, R183 ;  /* 0x000000b700b77308 */ /* 0x000e640000002400 */
[----:B------:R-:W-:Y:S08]  /*11100*/  HMMA.16816.F32 R36, R184, R14, R36 ;  /* 0x0000000eb824723c */ /* 0x000ff00000001824 */
[----:B------:R-:W3:Y:S01]  /*11110*/  MUFU.TANH R245, R17 ;  /* 0x0000001100f57308 */ /* 0x000ee20000002400 */
[----:B--2---:R-:W-:Y:S04]  /*11120*/  FMNMX.FTZ R2, R175, R2, !PT ;  /* 0x00000002af027209 */ /* 0x004fe80007810000 */
[----:B------:R-:W-:Y:S05]  /*11130*/  FMNMX.FTZ R2, R177, R2, !PT ;  /* 0x00000002b1027209 */ /* 0x000fea0007810000 */
[----:B------:R-:W2:Y:S01]  /*11140*/  MUFU.TANH R246, R18 ;  /* 0x0000001200f67308 */ /* 0x000ea20000002400 */
        /* <DEDUP_REMOVED lines=9> */
[----:B---3--:R-:W-:Y:S01]  /*111e0*/  FMNMX.FTZ R2, R245, R2, !PT ;  /* 0x00000002f5027209 */ /* 0x008fe20007810000 */
[----:B------:R-:W-:Y:S05]  /*111f0*/  FMUL.FTZ R39, R39, c[0x0][0x320] ;  /* 0x0000c80027277a20 */ /* 0x000fea0000410000 */
[----:B------:R-:W3:Y:S01]  /*11200*/  MUFU.TANH R191, R20 ;  /* 0x0000001400bf7308 */ /* 0x000ee20000002400 */
[----:B--2---:R-:W-:Y:S09]  /*11210*/  FMNMX.FTZ R3, R246, R3, !PT ;  /* 0x00000003f6037209 */ /* 0x004ff20007810000 */
[----:B------:R-:W2:Y:S01]  /*11220*/  MUFU.TANH R189, R21 ;  /* 0x0000001500bd7308 */ /* 0x000ea20000002400 */
[----:B-1----:R-:W-:Y:S09]  /*11230*/  FMNMX.FTZ R3, R190, R3, !PT ;  /* 0x00000003be037209 */ /* 0x002ff20007810000 */
[----:B------:R-:W1:Y:S01]  /*11240*/  MUFU.TANH R244, R22 ;  /* 0x0000001600f47308 */ /* 0x000e620000002400 */
[----:B---3--:R-:W-:Y:S09]  /*11250*/  FMNMX.FTZ R2, R191, R2, !PT ;  /* 0x00000002bf027209 */ /* 0x008ff20007810000 */
        /* <DEDUP_REMOVED lines=33> */
[----:B-1----:R-:W-:Y:S05]  /*11470*/  FMNMX.FTZ R15, R167, R2, !PT ;  /* 0x00000002a70f7209 */ /* 0x002fea0007810000 */
[----:B------:R-:W1:Y:S01]  /*11480*/  SHFL.BFLY PT, R2, R15, 0x2, 0x1f ;  /* 0x0c401f000f027f89 */ /* 0x000e6200000e0000 */
[----:B---3--:R-:W-:Y:S04]  /*11490*/  FMNMX.FTZ R3, R166, R3, !PT ;  /* 0x00000003a6037209 */ /* 0x008fe80007810000 */
[----:B--2---:R-:W-:Y:S05]  /*114a0*/  FMNMX.FTZ R14, R164, R3, !PT ;  /* 0x00000003a40e7209 */ /* 0x004fea0007810000 */
        /* <DEDUP_REMOVED lines=8> */
[--C-:B------:R-:W-:Y:S02]  /*11530*/  FFMA.FTZ R182, R174, c[0x0][0x2d0], -R184.reuse ;  /* 0x0000b400aeb67a23 */ /* 0x100fe400000108b8 */
[--C-:B------:R-:W-:Y:S02]  /*11540*/  FFMA.FTZ R181, R165, c[0x0][0x2d0], -R184.reuse ;  /* 0x0000b400a5b57a23 */ /* 0x100fe400000108b8 */
[----:B------:R-:W-:Y:S02]  /*11550*/  FMUL.FTZ R2, R4, c[0x0][0x2d0] ;  /* 0x0000b40004027a20 */ /* 0x000fe40000410000 */
[--C-:B------:R-:W-:Y:S01]  /*11560*/  FFMA.FTZ R180, R175, c[0x0][0x2d0], -R184.reuse ;  /* 0x0000b400afb47a23 */ /* 0x100fe200000108b8 */
[----:B------:R-:W-:Y:S01]  /*11570*/  MUFU.EX2 R182, R182 ;  /* 0x000000b600b67308 */ /* 0x000fe20000000800 */
[--C-:B------:R-:W-:Y:S02]  /*11580*/  FFMA.FTZ R179, R177, c[0x0][0x2d0], -R184.reuse ;  /* 0x0000b400b1b37a23 */ /* 0x100fe400000108b8 */
[--C-:B------:R-:W-:Y:S01]  /*11590*/  FFMA.FTZ R183, R183, c[0x0][0x2d0], -R184.reuse ;  /* 0x0000b400b7b77a23 */ /* 0x100fe200000108b8 */
[----:B--2---:R-:W-:Y:S01]  /*115a0*/  FMNMX.FTZ R3, R12, R3, !PT ;  /* 0x000000030c037209 */ /* 0x004fe20007810000 */
[----:B------:R-:W-:Y:S02]  /*115b0*/  IMAD R12, R204, 0x6000, RZ ;  /* 0x00006000cc0c7824 */ /* 0x000fe400078e02ff */
[----:B------:R-:W-:Y:S02]  /*115c0*/  FFMA.FTZ R186, R245, c[0x0][0x2d0], -R184 ;  /* 0x0000b400f5ba7a23 */ /* 0x000fe400000108b8 */
[C---:B------:R-:W-:Y:S01]  /*115d0*/  FMUL.FTZ R165, R3.reuse, c[0x0][0x2d0] ;  /* 0x0000b40003a57a20 */ /* 0x040fe20000410000 */
[----:B------:R-:W-:Y:S01]  /*115e0*/  IADD3 R174, R196, R12, RZ ;  /* 0x0000000cc4ae7210 */ /* 0x000fe20007ffe0ff */
[----:B------:R-:W-:Y:S01]  /*115f0*/  FADD.FTZ R4, -R3, R0 ;  /* 0x0000000003047221 */ /* 0x000fe20000010100 */
[----:B------:R-:W1:Y:S01]  /*11600*/  MUFU.EX2 R2, R2 ;  /* 0x0000000200027308 */ /* 0x000e620000000800 */
[--C-:B------:R-:W-:Y:S01]  /*11610*/  FFMA.FTZ R178, R173, c[0x0][0x2d0], -R165.reuse ;  /* 0x0000b400adb27a23 */ /* 0x100fe200000108a5 */
[----:B------:R-:W-:Y:S01]  /*11620*/  IADD3 R9, R199, R174, RZ ;  /* 0x000000aec7097210 */ /* 0x000fe20007ffe0ff */
[----:B------:R-:W2:Y:S01]  /*11630*/  LDSM.16.MT88.4 R16, [R174] ;  /* 0x00000000ae10783b */ /* 0x000ea20000004200 */
[--C-:B------:R-:W-:Y:S01]  /*11640*/  FFMA.FTZ R177, R172, c[0x0][0x2d0], -R165.reuse ;  /* 0x0000b400acb17a23 */ /* 0x100fe200000108a5 */
[----:B------:R-:W-:Y:S01]  /*11650*/  IADD3 R172, R147, R12, RZ ;  /* 0x0000000c93ac7210 */ /* 0x000fe20007ffe0ff */
[--C-:B------:R-:W-:Y:S02]  /*11660*/  FFMA.FTZ R176, R176, c[0x0][0x2d0], -R165.reuse ;  /* 0x0000b400b0b07a23 */ /* 0x100fe400000108a5 */
[--C-:B------:R-:W-:Y:S01]  /*11670*/  FFMA.FTZ R175, R188, c[0x0][0x2d0], -R165.reuse ;  /* 0x0000b400bcaf7a23 */ /* 0x100fe200000108a5 */
[----:B------:R-:W-:Y:S01]  /*11680*/  IADD3 R173, R199, R172, RZ ;  /* 0x000000acc7ad7210 */ /* 0x000fe20007ffe0ff */
[----:B------:R-:W-:Y:S01]  /*11690*/  FMUL.FTZ R0, R4, c[0x0][0x2d0] ;  /* 0x0000b40004007a20 */ /* 0x000fe20000410000 */
[----:B------:R-:W3:Y:S01]  /*116a0*/  MUFU.EX2 R181, R181 ;  /* 0x000000b500b57308 */ /* 0x000ee20000000800 */
[----:B------:R-:W4:Y:S01]  /*116b0*/  LDSM.16.MT88.4 R24, [R9] ;  /* 0x000000000918783b */ /* 0x000f220000004200 */
[--C-:B------:R-:W-:Y:S02]  /*116c0*/  FFMA.FTZ R247, R170, c[0x0][0x2d0], -R165.reuse ;  /* 0x0000b400aaf77a23 */ /* 0x100fe400000108a5 */
[--C-:B------:R-:W-:Y:S02]  /*116d0*/  FFMA.FTZ R248, R168, c[0x0][0x2d0], -R165.reuse ;  /* 0x0000b400a8f87a23 */ /* 0x100fe400000108a5 */
[--C-:B------:R-:W-:Y:S02]  /*116e0*/  FFMA.FTZ R166, R166, c[0x0][0x2d0], -R165.reuse ;  /* 0x0000b400a6a67a23 */ /* 0x100fe400000108a5 */
[--C-:B------:R-:W-:Y:S01]  /*116f0*/  FFMA.FTZ R187, R191, c[0x0][0x2d0], -R184.reuse ;  /* 0x0000b400bfbb7a23 */ /* 0x100fe200000108b8 */
[----:B------:R-:W5:Y:S01]  /*11700*/  LDSM.16.MT88.4 R32, [R172] ;  /* 0x00000000ac20783b */ /* 0x000f620000004200 */
[----:B------:R-:W2:Y:S01]  /*11710*/  MUFU.EX2 R0, R0 ;  /* 0x0000000000007308 */ /* 0x000ea20000000800 */
[--C-:B------:R-:W-:Y:S02]  /*11720*/  FFMA.FTZ R188, R189, c[0x0][0x2d0], -R184.reuse ;  /* 0x0000b400bdbc7a23 */ /* 0x100fe400000108b8 */
[C---:B-1----:R-:W-:Y:S02]  /*11730*/  FMUL.FTZ R4, R2.reuse, R132 ;  /* 0x0000008402047220 */ /* 0x042fe40000410000 */
[C---:B------:R-:W-:Y:S02]  /*11740*/  FMUL.FTZ R5, R2.reuse, R133 ;  /* 0x0000008502057220 */ /* 0x040fe40000410000 */
[C---:B------:R-:W-:Y:S01]  /*11750*/  FMUL.FTZ R12, R2.reuse, R128 ;  /* 0x00000080020c7220 */ /* 0x040fe20000410000 */
[----:B------:R-:W-:Y:S01]  /*11760*/  LDSM.16.MT88.4 R148, [R9+0x2800] ;  /* 0x002800000994783b */ /* 0x000fe20000004200 */
[C---:B------:R-:W-:Y:S01]  /*11770*/  FMUL.FTZ R13, R2.reuse, R129 ;  /* 0x00000081020d7220 */ /* 0x040fe20000410000 */
[----:B------:R-:W-:Y:S01]  /*11780*/  MUFU.EX2 R180, R180 ;  /* 0x000000b400b47308 */ /* 0x000fe20000000800 */
[C---:B------:R-:W-:Y:S02]  /*11790*/  FMUL.FTZ R20, R2.reuse, R120 ;  /* 0x0000007802147220 */ /* 0x040fe40000410000 */
[C---:B------:R-:W-:Y:S01]  /*117a0*/  FMUL.FTZ R21, R2.reuse, R121 ;  /* 0x0000007902157220 */ /* 0x040fe20000410000 */
[----:B---3--:R-:W-:Y:S01]  /*117b0*/  F2FP.PACK_AB R132, R181, R182 ;  /* 0x000000b6b584723e */ /* 0x008fe200000000ff */
[C---:B------:R-:W-:Y:S01]  /*117c0*/  FMUL.FTZ R28, R2.reuse, R112 ;  /* 0x00000070021c7220 */ /* 0x040fe20000410000 */
[----:B------:R-:W-:Y:S01]  /*117d0*/  LDSM.16.MT88.4 R152, [R172+0x2800] ;  /* 0x00280000ac98783b */ /* 0x000fe20000004200 */
[C---:B------:R-:W-:Y:S02]  /*117e0*/  FMUL.FTZ R29, R2.reuse, R113 ;  /* 0x00000071021d7220 */ /* 0x040fe40000410000 */
[C---:B------:R-:W-:Y:S01]  /*117f0*/  FMUL.FTZ R36, R2.reuse, R104 ;  /* 0x0000006802247220 */ /* 0x040fe20000410000 */
[----:B------:R-:W1:Y:S01]  /*11800*/  MUFU.EX2 R179, R179 ;  /* 0x000000b300b37308 */ /* 0x000e620000000800 */
[C---:B------:R-:W-:Y:S02]  /*11810*/  FMUL.FTZ R37, R2.reuse, R105 ;  /* 0x0000006902257220 */ /* 0x040fe40000410000 */
[----:B------:R-:W-:Y:S01]  /*11820*/  FMUL.FTZ R40, R2, R40 ;  /* 0x0000002802287220 */ /* 0x000fe20000410000 */
[----:B------:R-:W-:Y:S01]  /*11830*/  LDSM.16.MT88.4 R156, [R174+0x3800] ;  /* 0x00380000ae9c783b */ /* 0x000fe20000004200 */
[C---:B--2---:R-:W-:Y:S02]  /*11840*/  FMUL.FTZ R6, R0.reuse, R134 ;  /* 0x0000008600067220 */ /* 0x044fe40000410000 */
[C---:B------:R-:W-:Y:S02]  /*11850*/  FMUL.FTZ R7, R0.reuse, R135 ;  /* 0x0000008700077220 */ /* 0x040fe40000410000 */
[C---:B------:R-:W-:Y:S01]  /*11860*/  FMUL.FTZ R14, R0.reuse, R130 ;  /* 0x00000082000e7220 */ /* 0x040fe20000410000 */
[----:B------:R-:W-:Y:S01]  /*11870*/  MUFU.EX2 R178, R178 ;  /* 0x000000b200b27308 */ /* 0x000fe20000000800 */
[C---:B------:R-:W-:Y:S01]  /*11880*/  FMUL.FTZ R15, R0.reuse, R131 ;  /* 0x00000083000f7220 */ /* 0x040fe20000410000 */
[----:B------:R-:W-:Y:S01]  /*11890*/  LDSM.16.MT88.4 R160, [R9+0x3800] ;  /* 0x0038000009a0783b */ /* 0x000fe20000004200 */
[C---:B------:R-:W-:Y:S02]  /*118a0*/  FMUL.FTZ R22, R0.reuse, R122 ;  /* 0x0000007a00167220 */ /* 0x040fe40000410000 */
[C---:B------:R-:W-:Y:S02]  /*118b0*/  FMUL.FTZ R23, R0.reuse, R123 ;  /* 0x0000007b00177220 */ /* 0x040fe40000410000 */
[C---:B------:R-:W-:Y:S02]  /*118c0*/  FMUL.FTZ R30, R0.reuse, R114 ;  /* 0x00000072001e7220 */ /* 0x040fe40000410000 */
[C---:B------:R-:W-:Y:S01]  /*118d0*/  FMUL.FTZ R31, R0.reuse, R115 ;  /* 0x00000073001f7220 */ /* 0x040fe20000410000 */
[----:B------:R-:W2:Y:S01]  /*118e0*/  MUFU.EX2 R177, R177 ;  /* 0x000000b100b17308 */ /* 0x000ea20000000800 */
[C---:B------:R-:W-:Y:S01]  /*118f0*/  FMUL.FTZ R38, R0.reuse, R106 ;  /* 0x0000006a00267220 */ /* 0x040fe20000410000 */
[----:B------:R-:W-:Y:S01]  /*11900*/  LDSM.16.MT88.4 R112, [R173+0x2000] ;  /* 0x00200000ad70783b */ /* 0x000fe20000004200 */
[----:B------:R-:W-:Y:S01]  /*11910*/  FMUL.FTZ R39, R0, R107 ;  /* 0x0000006b00277220 */ /* 0x000fe20000410000 */
[----:B-1----:R-:W-:Y:S01]  /*11920*/  F2FP.PACK_AB R134, R179, R180 ;  /* 0x000000b4b386723e */ /* 0x002fe200000000ff */
[----:B------:R-:W-:Y:S02]  /*11930*/  FMUL.FTZ R41, R2, R41 ;  /* 0x0000002902297220 */ /* 0x000fe40000410000 */
[C---:B------:R-:W-:Y:S02]  /*11940*/  FMUL.FTZ R42, R0.reuse, R42 ;  /* 0x0000002a002a7220 */ /* 0x040fe40000410000 */
[----:B------:R-:W-:Y:S01]  /*11950*/  FMUL.FTZ R43, R0, R43 ;  /* 0x0000002b002b7220 */ /* 0x000fe20000410000 */
[----:B------:R-:W-:Y:S01]  /*11960*/  MUFU.EX2 R176, R176 ;  /* 0x000000b000b07308 */ /* 0x000fe20000000800 */
[----:B------:R-:W-:Y:S01]  /*11970*/  LDSM.16.MT88.4 R104, [R172+0x2000] ;  /* 0x00200000ac68783b */ /* 0x000fe20000004200 */
[C---:B------:R-:W-:Y:S02]  /*11980*/  FMUL.FTZ R44, R2.reuse, R44 ;  /* 0x0000002c022c7220 */ /* 0x040fe40000410000 */
[----:B------:R-:W-:Y:S02]  /*11990*/  FMUL.FTZ R45, R2, R45 ;  /* 0x0000002d022d7220 */ /* 0x000fe40000410000 */
[C---:B------:R-:W-:Y:S02]  /*119a0*/  FMUL.FTZ R46, R0.reuse, R46 ;  /* 0x0000002e002e7220 */ /* 0x040fe40000410000 */
[----:B------:R-:W-:Y:S01]  /*119b0*/  FMUL.FTZ R47, R0, R47 ;  /* 0x0000002f002f7220 */ /* 0x000fe20000410000 */
[----:B------:R-:W-:Y:S01]  /*119c0*/  LDSM.16.MT88.4 R120, [R172+0x800] ;  /* 0x00080000ac78783b */ /* 0x000fe20000004200 */
[----:B------:R-:W1:Y:S01]  /*119d0*/  MUFU.EX2 R175, R175 ;  /* 0x000000af00af7308 */ /* 0x000e620000000800 */
[C---:B------:R-:W-:Y:S02]  /*119e0*/  FMUL.FTZ R48, R2.reuse, R48 ;  /* 0x0000003002307220 */ /* 0x040fe40000410000 */
[----:B------:R-:W-:Y:S01]  /*119f0*/  FMUL.FTZ R49, R2, R49 ;  /* 0x0000003102317220 */ /* 0x000fe20000410000 */
[----:B--2---:R-:W-:Y:S01]  /*11a00*/  F2FP.PACK_AB R133, R177, R178 ;  /* 0x000000b2b185723e */ /* 0x004fe200000000ff */
[C---:B------:R-:W-:Y:S02]  /*11a10*/  FMUL.FTZ R50, R0.reuse, R50 ;  /* 0x0000003200327220 */ /* 0x040fe40000410000 */
[----:B------:R-:W-:Y:S01]  /*11a20*/  LDSM.16.MT88.4 R128, [R174+0x2800] ;  /* 0x00280000ae80783b */ /* 0x000fe20000004200 */
[----:B------:R-:W-:Y:S02]  /*11a30*/  FMUL.FTZ R51, R0, R51 ;  /* 0x0000003300337220 */ /* 0x000fe40000410000 */
[C---:B------:R-:W-:Y:S01]  /*11a40*/  FMUL.FTZ R52, R2.reuse, R52 ;  /* 0x0000003402347220 */ /* 0x040fe20000410000 */
[----:B------:R-:W-:Y:S01]  /*11a50*/  MUFU.EX2 R183, R183 ;  /* 0x000000b700b77308 */ /* 0x000fe20000000800 */
[----:B------:R-:W-:Y:S02]  /*11a60*/  FMUL.FTZ R53, R2, R53 ;  /* 0x0000003502357220 */ /* 0x000fe40000410000 */
[C---:B------:R-:W-:Y:S02]  /*11a70*/  FMUL.FTZ R54, R0.reuse, R54 ;  /* 0x0000003600367220 */ /* 0x040fe40000410000 */
[----:B------:R-:W-:Y:S02]  /*11a80*/  FMUL.FTZ R55, R0, R55 ;  /* 0x0000003700377220 */ /* 0x000fe40000410000 */
[C---:B------:R-:W-:Y:S02]  /*11a90*/  FMUL.FTZ R56, R2.reuse, R56 ;  /* 0x0000003802387220 */ /* 0x040fe40000410000 */
[----:B------:R-:W-:Y:S01]  /*11aa0*/  FMUL.FTZ R57, R2, R57 ;  /* 0x0000003902397220 */ /* 0x000fe20000410000 */
[----:B------:R-:W2:Y:S01]  /*11ab0*/  MUFU.EX2 R186, R186 ;  /* 0x000000ba00ba7308 */ /* 0x000ea20000000800 */
[C---:B------:R-:W-:Y:S01]  /*11ac0*/  FMUL.FTZ R58, R0.reuse, R58 ;  /* 0x0000003a003a7220 */ /* 0x040fe20000410000 */
[----:B-1----:R-:W-:Y:S01]  /*11ad0*/  F2FP.PACK_AB R135, R175, R176 ;  /* 0x000000b0af87723e */ /* 0x002fe200000000ff */
[----:B------:R-:W-:Y:S02]  /*11ae0*/  FMUL.FTZ R59, R0, R59 ;  /* 0x0000003b003b7220 */ /* 0x000fe40000410000 */
[C---:B------:R-:W-:Y:S02]  /*11af0*/  FMUL.FTZ R60, R2.reuse, R60 ;  /* 0x0000003c023c7220 */ /* 0x040fe40000410000 */
[----:B------:R-:W-:Y:S02]  /*11b00*/  FMUL.FTZ R61, R2, R61 ;  /* 0x0000003d023d7220 */ /* 0x000fe40000410000 */
[C---:B------:R-:W-:Y:S01]  /*11b10*/  HMMA.16816.F32 R4, R132.reuse, R16, R4 ;  /* 0x000000108404723c */ /* 0x040fe20000001804 */
[----:B------:R-:W-:Y:S04]  /*11b20*/  MUFU.EX2 R187, R187 ;  /* 0x000000bb00bb7308 */ /* 0x000fe80000000800 */
[----:B------:R-:W-:Y:S02]  /*11b30*/  FMUL.FTZ R62, R0, R62 ;  /* 0x0000003e003e7220 */ /* 0x000fe40000410000 */
[C---:B------:R-:W-:Y:S01]  /*11b40*/  FMUL.FTZ R16, R2.reuse, R124 ;  /* 0x0000007c02107220 */ /* 0x040fe20000410000 */
[C---:B------:R-:W-:Y:S03]  /*11b50*/  HMMA.16816.F32 R12, R132.reuse, R18, R12 ;  /* 0x00000012840c723c */ /* 0x040fe6000000180c */
[----:B------:R-:W-:Y:S01]  /*11b60*/  MUFU.EX2 R188, R188 ;  /* 0x000000bc00bc7308 */ /* 0x000fe20000000800 */
[----:B------:R-:W-:Y:S02]  /*11b70*/  FMUL.FTZ R17, R2, R125 ;  /* 0x0000007d02117220 */ /* 0x000fe40000410000 */
[C---:B------:R-:W-:Y:S02]  /*11b80*/  FMUL.FTZ R63, R0.reuse, R63 ;  /* 0x0000003f003f7220 */ /* 0x040fe40000410000 */
[C---:B------:R-:W-:Y:S04]  /*11b90*/  FMUL.FTZ R18, R0.reuse, R126 ;  /* 0x0000007e00127220 */ /* 0x040fe80000410000 */
[----:B------:R-:W-:Y:S01]  /*11ba0*/  FMUL.FTZ R19, R0, R127 ;  /* 0x0000007f00137220 */ /* 0x000fe20000410000 */
[----:B------:R-:W-:Y:S01]  /*11bb0*/  MUFU.EX2 R247, R247 ;  /* 0x000000f700f77308 */ /* 0x000fe20000000800 */
[----:B------:R-:W1:Y:S01]  /*11bc0*/  LDSM.16.MT88.4 R124, [R173] ;  /* 0x00000000ad7c783b */ /* 0x000e620000004200 */
[C---:B------:R-:W-:Y:S02]  /*11bd0*/  FMUL.FTZ R64, R2.reuse, R64 ;  /* 0x0000004002407220 */ /* 0x040fe40000410000 */
[----:B------:R-:W-:Y:S02]  /*11be0*/  FMUL.FTZ R65, R2, R65 ;  /* 0x0000004102417220 */ /* 0x000fe40000410000 */
[C---:B----4-:R-:W-:Y:S03]  /*11bf0*/  HMMA.16816.F32 R16, R132.reuse, R24, R16 ;  /* 0x000000188410723c */ /* 0x050fe60000001810 */
[C---:B------:R-:W-:Y:S01]  /*11c00*/  FMUL.FTZ R66, R0.reuse, R66 ;  /* 0x0000004200427220 */ /* 0x040fe20000410000 */
[----:B------:R-:W-:Y:S01]  /*11c10*/  MUFU.EX2 R248, R248 ;  /* 0x000000f800f87308 */ /* 0x000fe20000000800 */
[----:B------:R-:W-:Y:S02]  /*11c20*/  FMUL.FTZ R67, R0, R67 ;  /* 0x0000004300437220 */ /* 0x000fe40000410000 */
[C---:B------:R-:W-:Y:S01]  /*11c30*/  FMUL.FTZ R24, R2.reuse, R116 ;  /* 0x0000007402187220 */ /* 0x040fe20000410000 */
[C---:B------:R-:W-:Y:S04]  /*11c40*/  HMMA.16816.F32 R20, R132.reuse, R26, R20 ;  /* 0x0000001a8414723c */ /* 0x040fe80000001814 */
[C---:B------:R-:W-:Y:S02]  /*11c50*/  FMUL.FTZ R25, R2.reuse, R117 ;  /* 0x0000007502197220 */ /* 0x040fe40000410000 */
[----:B------:R-:W-:Y:S02]  /*11c60*/  FMUL.FTZ R68, R2, R68 ;  /* 0x0000004402447220 */ /* 0x000fe40000410000 */
[C---:B------:R-:W-:Y:S04]  /*11c70*/  FMUL.FTZ R26, R0.reuse, R118 ;  /* 0x00000076001a7220 */ /* 0x040fe80000410000 */
[----:B------:R-:W-:Y:S02]  /*11c80*/  FMUL.FTZ R27, R0, R119 ;  /* 0x00000077001b7220 */ /* 0x000fe40000410000 */
[----:B------:R-:W3:Y:S01]  /*11c90*/  LDSM.16.MT88.4 R116, [R174+0x2000] ;  /* 0x00200000ae74783b */ /* 0x000ee20000004200 */
[----:B------:R-:W-:Y:S02]  /*11ca0*/  FMUL.FTZ R69, R2, R69 ;  /* 0x0000004502457220 */ /* 0x000fe40000410000 */
[C---:B------:R-:W-:Y:S02]  /*11cb0*/  FMUL.FTZ R70, R0.reuse, R70 ;  /* 0x0000004600467220 */ /* 0x040fe40000410000 */
[C---:B-----5:R-:W-:Y:S03]  /*11cc0*/  HMMA.16816.F32 R24, R132.reuse, R32, R24 ;  /* 0x000000208418723c */ /* 0x060fe60000001818 */
        /* <DEDUP_REMOVED lines=8> */
[----:B------:R-:W4:Y:S01]  /*11d50*/  LDSM.16.MT88.4 R108, [R9+0x2000] ;  /* 0x00200000096c783b */ /* 0x000f220000004200 */
[C---:B------:R-:W-:Y:S02]  /*11d60*/  FMUL.FTZ R74, R0.reuse, R74 ;  /* 0x0000004a004a7220 */ /* 0x040fe40000410000 */
[----:B------:R-:W-:Y:S02]  /*11d70*/  FMUL.FTZ R75, R0, R75 ;  /* 0x0000004b004b7220 */ /* 0x000fe40000410000 */
[C---:B-1----:R-:W-:Y:S03]  /*11d80*/  HMMA.16816.F32 R32, R132.reuse, R124, R32 ;  /* 0x0000007c8420723c */ /* 0x042fe60000001820 */
[C---:B------:R-:W-:Y:S02]  /*11d90*/  FMUL.FTZ R76, R2.reuse, R76 ;  /* 0x0000004c024c7220 */ /* 0x040fe40000410000 */
[----:B------:R-:W-:Y:S02]  /*11da0*/  FMUL.FTZ R77, R2, R77 ;  /* 0x0000004d024d7220 */ /* 0x000fe40000410000 */
[C---:B------:R-:W-:Y:S01]  /*11db0*/  FMUL.FTZ R78, R0.reuse, R78 ;  /* 0x0000004e004e7220 */ /* 0x040fe20000410000 */
[C---:B------:R-:W-:Y:S01]  /*11dc0*/  HMMA.16816.F32 R36, R132.reuse, R126, R36 ;  /* 0x0000007e8424723c */ /* 0x040fe20000001824 */
[----:B------:R-:W-:Y:S03]  /*11dd0*/  LDSM.16.MT88.4 R124, [R173+0x800] ;  /* 0x00080000ad7c783b */ /* 0x000fe60000004200 */
[----:B------:R-:W-:Y:S02]  /*11de0*/  FMUL.FTZ R79, R0, R79 ;  /* 0x0000004f004f7220 */ /* 0x000fe40000410000 */
[C---:B------:R-:W-:Y:S02]  /*11df0*/  FMUL.FTZ R88, R2.reuse, R88 ;  /* 0x0000005802587220 */ /* 0x040fe40000410000 */
[C---:B---3--:R-:W-:Y:S04]  /*11e00*/  HMMA.16816.F32 R40, R132.reuse, R116, R40 ;  /* 0x000000748428723c */ /* 0x048fe80000001828 */
[----:B------:R-:W-:Y:S02]  /*11e10*/  FMUL.FTZ R89, R2, R89 ;  /* 0x0000005902597220 */ /* 0x000fe40000410000 */
[C---:B------:R-:W-:Y:S02]  /*11e20*/  FMUL.FTZ R90, R0.reuse, R90 ;  /* 0x0000005a005a7220 */ /* 0x040fe40000410000 */
[C---:B------:R-:W-:Y:S01]  /*11e30*/  HMMA.16816.F32 R44, R132.reuse, R118, R44 ;  /* 0x00000076842c723c */ /* 0x040fe2000000182c */
[----:B------:R-:W-:Y:S03]  /*11e40*/  LDSM.16.MT88.4 R116, [R174+0x800] ;  /* 0x00080000ae74783b */ /* 0x000fe60000004200 */
[----:B------:R-:W-:Y:S02]  /*11e50*/  FMUL.FTZ R91, R0, R91 ;  /* 0x0000005b005b7220 */ /* 0x000fe40000410000 */
[--C-:B------:R-:W-:Y:S02]  /*11e60*/  FFMA.FTZ R189, R246, c[0x0][0x2d0], -R165.reuse ;  /* 0x0000b400f6bd7a23 */ /* 0x100fe400000108a5 */
[--C-:B------:R-:W-:Y:S01]  /*11e70*/  FFMA.FTZ R190, R190, c[0x0][0x2d0], -R165.reuse ;  /* 0x0000b400bebe7a23 */ /* 0x100fe200000108a5 */
[C---:B----4-:R-:W-:Y:S03]  /*11e80*/  HMMA.16816.F32 R48, R132.reuse, R108, R48 ;  /* 0x0000006c8430723c */ /* 0x050fe60000001830 */
[----:B------:R-:W-:Y:S01]  /*11e90*/  MUFU.EX2 R189, R189 ;  /* 0x000000bd00bd7308 */ /* 0x000fe20000000800 */
[--C-:B------:R-:W-:Y:S02]  /*11ea0*/  FFMA.FTZ R191, R244, c[0x0][0x2d0], -R165.reuse ;  /* 0x0000b400f4bf7a23 */ /* 0x100fe400000108a5 */
[--C-:B------:R-:W-:Y:S02]  /*11eb0*/  FFMA.FTZ R192, R192, c[0x0][0x2d0], -R165.reuse ;  /* 0x0000b400c0c07a23 */ /* 0x100fe400000108a5 */
[C---:B------:R-:W-:Y:S01]  /*11ec0*/  FMUL.FTZ R92, R2.reuse, R92 ;  /* 0x0000005c025c7220 */ /* 0x040fe20000410000 */
[C---:B------:R-:W-:Y:S01]  /*11ed0*/  HMMA.16816.F32 R52, R132.reuse, R110, R52 ;  /* 0x0000006e8434723c */ /* 0x040fe20000001834 */
[----:B------:R-:W1:Y:S03]  /*11ee0*/  LDSM.16.MT88.4 R108, [R174+0x4000] ;  /* 0x00400000ae6c783b */ /* 0x000e660000004200 */
[----:B------:R-:W3:Y:S01]  /*11ef0*/  MUFU.EX2 R190, R190 ;  /* 0x000000be00be7308 */ /* 0x000ee20000000800 */
[----:B------:R-:W-:Y:S02]  /*11f00*/  FMUL.FTZ R93, R2, R93 ;  /* 0x0000005d025d7220 */ /* 0x000fe40000410000 */
[C---:B------:R-:W-:Y:S01]  /*11f10*/  FMUL.FTZ R94, R0.reuse, R94 ;  /* 0x0000005e005e7220 */ /* 0x040fe20000410000 */
[C---:B------:R-:W-:Y:S04]  /*11f20*/  HMMA.16816.F32 R56, R132.reuse, R104, R56 ;  /* 0x000000688438723c */ /* 0x040fe80000001838 */
[----:B------:R-:W-:Y:S02]  /*11f30*/  FMUL.FTZ R95, R0, R95 ;  /* 0x0000005f005f7220 */ /* 0x000fe40000410000 */
[----:B------:R-:W-:Y:S01]  /*11f40*/  MUFU.EX2 R191, R191 ;  /* 0x000000bf00bf7308 */ /* 0x000fe20000000800 */
[C---:B------:R-:W-:Y:S01]  /*11f50*/  FMUL.FTZ R96, R2.reuse, R96 ;  /* 0x0000006002607220 */ /* 0x040fe20000410000 */
[C---:B------:R-:W-:Y:S01]  /*11f60*/  HMMA.16816.F32 R60, R132.reuse, R106, R60 ;  /* 0x0000006a843c723c */ /* 0x040fe2000000183c */
[----:B------:R-:W4:Y:S03]  /*11f70*/  LDSM.16.MT88.4 R104, [R9+0x4000] ;  /* 0x004000000968783b */ /* 0x000f260000004200 */
[----:B------:R-:W-:Y:S02]  /*11f80*/  FMUL.FTZ R97, R2, R97 ;  /* 0x0000006102617220 */ /* 0x000fe40000410000 */
[C---:B------:R-:W-:Y:S02]  /*11f90*/  FMUL.FTZ R98, R0.reuse, R98 ;  /* 0x0000006200627220 */ /* 0x040fe40000410000 */
[----:B------:R-:W5:Y:S01]  /*11fa0*/  MUFU.EX2 R192, R192 ;  /* 0x000000c000c07308 */ /* 0x000f620000000800 */
[C---:B------:R-:W-:Y:S03]  /*11fb0*/  HMMA.16816.F32 R64, R132.reuse, R112, R64 ;  /* 0x000000708440723c */ /* 0x040fe60000001840 */
[----:B------:R-:W-:Y:S02]  /*11fc0*/  FMUL.FTZ R99, R0, R99 ;  /* 0x0000006300637220 */ /* 0x000fe40000410000 */
[C---:B------:R-:W-:Y:S03]  /*11fd0*/  FMUL.FTZ R100, R2.reuse, R100 ;  /* 0x0000006402647220 */ /* 0x040fe60000410000 */
[C---:B------:R-:W-:Y:S01]  /*11fe0*/  HMMA.16816.F32 R68, R132.reuse, R114, R68 ;  /* 0x000000728444723c */ /* 0x040fe20000001844 */
[----:B------:R-:W2:Y:S03]  /*11ff0*/  LDSM.16.MT88.4 R112, [R172+0x4000] ;  /* 0x00400000ac70783b */ /* 0x000ea60000004200 */
[----:B------:R-:W-:Y:S02]  /*12000*/  FMUL.FTZ R101, R2, R101 ;  /* 0x0000006502657220 */ /* 0x000fe40000410000 */
[C---:B------:R-:W-:Y:S02]  /*12010*/  FMUL.FTZ R102, R0.reuse, R102 ;  /* 0x0000006600667220 */ /* 0x040fe40000410000 */
[----:B------:R-:W-:Y:S01]  /*12020*/  FMUL.FTZ R103, R0, R103 ;  /* 0x0000006700677220 */ /* 0x000fe20000410000 */
[C---:B-1----:R-:W-:Y:S03]  /*12030*/  HMMA.16816.F32 R72, R132.reuse, R108, R72 ;  /* 0x0000006c8448723c */ /* 0x042fe60000001848 */
[--C-:B------:R-:W-:Y:S02]  /*12040*/  FFMA.FTZ R243, R243, c[0x0][0x2d0], -R184.reuse ;  /* 0x0000b400f3f37a23 */ /* 0x100fe400000108b8 */
[--C-:B------:R-:W-:Y:S02]  /*12050*/  FFMA.FTZ R244, R195, c[0x0][0x2d0], -R184.reuse ;  /* 0x0000b400c3f47a23 */ /* 0x100fe400000108b8 */
[--C-:B------:R-:W-:Y:S01]  /*12060*/  FFMA.FTZ R195, R207, c[0x0][0x2d0], -R184.reuse ;  /* 0x0000b400cfc37a23 */ /* 0x100fe200000108b8 */
[C---:B------:R-:W-:Y:S01]  /*12070*/  HMMA.16816.F32 R76, R132.reuse, R110, R76 ;  /* 0x0000006e844c723c */ /* 0x040fe2000000184c */
[----:B------:R-:W1:Y:S01]  /*12080*/  LDSM.16.MT88.4 R108, [R173+0x4000] ;  /* 0x00400000ad6c783b */ /* 0x000e620000004200 */
[----:B------:R-:W-:Y:S02]  /*12090*/  MUFU.EX2 R243, R243 ;  /* 0x000000f300f37308 */ /* 0x000fe40000000800 */
[C---:B------:R-:W-:Y:S02]  /*120a0*/  FMUL.FTZ R80, R2.reuse, R80 ;  /* 0x0000005002507220 */ /* 0x040fe40000410000 */
[----:B------:R-:W-:Y:S02]  /*120b0*/  FMUL.FTZ R81, R2, R81 ;  /* 0x0000005102517220 */ /* 0x000fe40000410000 */
[C---:B------:R-:W-:Y:S04]  /*120c0*/  FMUL.FTZ R82, R0.reuse, R82 ;  /* 0x0000005200527220 */ /* 0x040fe80000410000 */
[----:B------:R-:W-:Y:S01]  /*120d0*/  FMUL.FTZ R83, R0, R83 ;  /* 0x0000005300537220 */ /* 0x000fe20000410000 */
[----:B------:R-:W-:Y:S01]  /*120e0*/  MUFU.EX2 R244, R244 ;  /* 0x000000f400f47308 */ /* 0x000fe20000000800 */
[--C-:B------:R-:W-:Y:S02]  /*120f0*/  FFMA.FTZ R246, R193, c[0x0][0x2d0], -R184.reuse ;  /* 0x0000b400c1f67a23 */ /* 0x100fe400000108b8 */
[--C-:B------:R-:W-:Y:S02]  /*12100*/  FFMA.FTZ R193, R240, c[0x0][0x2d0], -R165.reuse ;  /* 0x0000b400f0c17a23 */ /* 0x100fe400000108a5 */
[--C-:B------:R-:W-:Y:S01]  /*12110*/  FFMA.FTZ R240, R171, c[0x0][0x2d0], -R184.reuse ;  /* 0x0000b400abf07a23 */ /* 0x100fe200000108b8 */
[C---:B----4-:R-:W-:Y:S03]  /*12120*/  HMMA.16816.F32 R80, R132.reuse, R104, R80 ;  /* 0x000000688450723c */ /* 0x050fe60000001850 */
[C---:B------:R-:W-:Y:S01]  /*12130*/  FMUL.FTZ R84, R2.reuse, R84 ;  /* 0x0000005402547220 */ /* 0x040fe20000410000 */
[----:B------:R-:W-:Y:S01]  /*12140*/  MUFU.EX2 R195, R195 ;  /* 0x000000c300c37308 */ /* 0x000fe20000000800 */
[----:B------:R-:W-:Y:S02]  /*12150*/  FMUL.FTZ R85, R2, R85 ;  /* 0x0000005502557220 */ /* 0x000fe40000410000 */
[----:B------:R-:W-:Y:S01]  /*12160*/  FMUL.FTZ R86, R0, R86 ;  /* 0x0000005600567220 */ /* 0x000fe20000410000 */
[----:B--2---:R-:W-:Y:S01]  /*12170*/  F2FP.PACK_AB R104, R186, R183 ;  /* 0x000000b7ba68723e */ /* 0x004fe200000000ff */
[----:B------:R-:W-:Y:S03]  /*12180*/  FMUL.FTZ R87, R0, R87 ;  /* 0x0000005700577220 */ /* 0x000fe60000410000 */
[----:B---3--:R-:W-:Y:S01]  /*12190*/  F2FP.PACK_AB R105, R190, R189 ;  /* 0x000000bdbe69723e */ /* 0x008fe200000000ff */
[--C-:B------:R-:W-:Y:S01]  /*121a0*/  FFMA.FTZ R238, R238, c[0x0][0x2d0], -R165.reuse ;  /* 0x0000b400eeee7a23 */ /* 0x100fe200000108a5 */
[----:B------:R-:W-:Y:S01]  /*121b0*/  MUFU.EX2 R246, R246 ;  /* 0x000000f600f67308 */ /* 0x000fe20000000800 */
[--C-:B------:R-:W-:Y:S01]  /*121c0*/  FFMA.FTZ R207, R242, c[0x0][0x2d0], -R165.reuse ;  /* 0x0000b400f2cf7a23 */ /* 0x100fe200000108a5 */
[C---:B------:R-:W-:Y:S03]  /*121d0*/  HMMA.16816.F32 R84, R132.reuse, R106, R84 ;  /* 0x0000006a8454723c */ /* 0x040fe60000001854 */
[--C-:B------:R-:W-:Y:S02]  /*121e0*/  FFMA.FTZ R242, R169, c[0x0][0x2d0], -R184.reuse ;  /* 0x0000b400a9f27a23 */ /* 0x100fe400000108b8 */
[----:B------:R-:W-:Y:S01]  /*121f0*/  LDSM.16.MT88.4 R168, [R173+0x3800] ;  /* 0x00380000ada8783b */ /* 0x000fe20000004200 */
[--C-:B------:R-:W-:Y:S01]  /*12200*/  FFMA.FTZ R194, R194, c[0x0][0x2d0], -R165.reuse ;  /* 0x0000b400c2c27a23 */ /* 0x100fe200000108a5 */
[----:B------:R-:W-:Y:S01]  /*12210*/  F2FP.PACK_AB R106, R188, R187 ;  /* 0x000000bbbc6a723e */ /* 0x000fe200000000ff */
[C---:B------:R-:W-:Y:S01]  /*12220*/  HMMA.16816.F32 R88, R132.reuse, R112, R88 ;  /* 0x000000708458723c */ /* 0x040fe20000001858 */
[----:B------:R-:W-:Y:S03]  /*12230*/  MUFU.EX2 R193, R193 ;  /* 0x000000c100c17308 */ /* 0x000fe60000000800 */
[----:B------:R-:W-:Y:S01]  /*12240*/  FFMA.FTZ R165, R164, c[0x0][0x2d0], -R165 ;  /* 0x0000b400a4a57a23 */ /* 0x000fe200000108a5 */
[----:B-----5:R-:W-:Y:S01]  /*12250*/  F2FP.PACK_AB R107, R192, R191 ;  /* 0x000000bfc06b723e */ /* 0x020fe200000000ff */
[--C-:B------:R-:W-:Y:S02]  /*12260*/  FFMA.FTZ R185, R185, c[0x0][0x2d0], -R184.reuse ;  /* 0x0000b400b9b97a23 */ /* 0x100fe400000108b8 */
[C---:B------:R-:W-:Y:S01]  /*12270*/  HMMA.16816.F32 R92, R132.reuse, R114, R92 ;  /* 0x00000072845c723c */ /* 0x040fe2000000185c */
[----:B------:R-:W2:Y:S02]  /*12280*/  LDSM.16.MT88.4 R112, [R9+0x800] ;  /* 0x000800000970783b */ /* 0x000ea40000004200 */
[----:B------:R-:W-:Y:S01]  /*12290*/  MUFU.EX2 R249, R165 ;  /* 0x000000a500f97308 */ /* 0x000fe20000000800 */
[----:B------:R-:W-:Y:S02]  /*122a0*/  FFMA.FTZ R184, R167, c[0x0][0x2d0], -R184 ;  /* 0x0000b400a7b87a23 */ /* 0x000fe400000108b8 */
[----:B------:R-:W-:Y:S02]  /*122b0*/  FFMA.FTZ R182, R2, R241, R182 ;  /* 0x000000f102b67223 */ /* 0x000fe400000100b6 */
[C---:B-1----:R-:W-:Y:S04]  /*122c0*/  HMMA.16816.F32 R96, R132.reuse, R108, R96 ;  /* 0x0000006c8460723c */ /* 0x042fe80000001860 */
[----:B------:R-:W-:Y:S01]  /*122d0*/  FFMA.FTZ R178, R0, R239, R178 ;  /* 0x000000ef00b27223 */ /* 0x000fe200000100b2 */
[----:B------:R-:W-:Y:S01]  /*122e0*/  MUFU.EX2 R245, R184 ;  /* 0x000000b800f57308 */ /* 0x000fe20000000800 */
[----:B------:R-:W-:Y:S02]  /*122f0*/  FADD.FTZ R181, R181, R182 ;  /* 0x000000b6b5b57221 */ /* 0x000fe40000010000 */
[----:B------:R-:W-:Y:S01]  /*12300*/  HMMA.16816.F32 R100, R132, R110, R100 ;  /* 0x0000006e8464723c */ /* 0x000fe20000001864 */
[----:B------:R-:W1:Y:S03]  /*12310*/  LDSM.16.MT88.4 R108, [R173+0x2800] ;  /* 0x00280000ad6c783b */ /* 0x000e660000004200 */
[----:B------:R-:W-:Y:S02]  /*12320*/  FADD.FTZ R177, R177, R178 ;  /* 0x000000b2b1b17221 */ /* 0x000fe40000010000 */
[----:B------:R-:W-:Y:S01]  /*12330*/  FADD.FTZ R180, R180, R181 ;  /* 0x000000b5b4b47221 */ /* 0x000fe20000010000 */
[----:B------:R3:W-:Y:S01]  /*12340*/  MUFU.EX2 R184, R166 ;  /* 0x000000a600b87308 */ /* 0x0007e20000000800 */
[C---:B------:R-:W-:Y:S05]  /*12350*/  HMMA.16816.F32 R4, R104.reuse, R116, R4 ;  /* 0x000000746804723c */ /* 0x040fea0000001804 */
[----:B------:R-:W-:Y:S02]  /*12360*/  FADD.FTZ R176, R176, R177 ;  /* 0x000000b1b0b07221 */ /* 0x000fe40000010000 */
[----:B------:R-:W-:Y:S01]  /*12370*/  FADD.FTZ R180, R179, R180 ;  /* 0x000000b4b3b47221 */ /* 0x000fe20000010000 */
[C---:B------:R-:W-:Y:S01]  /*12380*/  HMMA.16816.F32 R12, R104.reuse, R118, R12 ;  /* 0x00000076680c723c */ /* 0x040fe2000000180c */
[----:B------:R-:W-:Y:S01]  /*12390*/  LDSM.16.MT88.4 R116, [R9+0x4800] ;  /* 0x004800000974783b */ /* 0x000fe20000004200 */
[----:B------:R-:W-:Y:S02]  /*123a0*/  MUFU.EX2 R238, R238 ;  /* 0x000000ee00ee7308 */ /* 0x000fe40000000800 */
[----:B------:R-:W-:Y:S02]  /*123b0*/  FADD.FTZ R176, R175, R176 ;  /* 0x000000b0afb07221 */ /* 0x000fe40000010000 */
[----:B------:R-:W-:Y:S02]  /*123c0*/  FADD.FTZ R183, R183, R180 ;  /* 0x000000b4b7b77221 */ /* 0x000fe40000010000 */
[----:B------:R-:W-:Y:S01]  /*123d0*/  FADD.FTZ R189, R189, R176 ;  /* 0x000000b0bdbd7221 */ /* 0x000fe20000010000 */
[C---:B--2---:R-:W-:Y:S03]  /*123e0*/  HMMA.16816.F32 R16, R104.reuse, R112, R16 ;  /* 0x000000706810723c */ /* 0x044fe60000001810 */
[----:B------:R-:W-:Y:S01]  /*123f0*/  MUFU.EX2 R207, R207 ;  /* 0x000000cf00cf7308 */ /* 0x000fe20000000800 */
[----:B------:R-:W-:Y:S01]  /*12400*/  FADD.FTZ R186, R186, R183 ;  /* 0x000000b7baba7221 */ /* 0x000fe20000010000 */
[----:B---3--:R-:W-:Y:S01]  /*12410*/  LDSM.16.MT88.4 R164, [R172+0x3800] ;  /* 0x00380000aca4783b */ /* 0x008fe20000004200 */
[----:B------:R-:W-:Y:S02]  /*12420*/  FADD.FTZ R190, R190, R189 ;  /* 0x000000bdbebe7221 */ /* 0x000fe40000010000 */
[C---:B------:R-:W-:Y:S04]  /*12430*/  HMMA.16816.F32 R20, R104.reuse, R114, R20 ;  /* 0x000000726814723c */ /* 0x040fe80000001814 */
[----:B------:R-:W-:Y:S01]  /*12440*/  FADD.FTZ R187, R187, R186 ;  /* 0x000000babbbb7221 */ /* 0x000fe20000010000 */
[----:B------:R-:W-:Y:S01]  /*12450*/  MUFU.EX2 R194, R194 ;  /* 0x000000c200c27308 */ /* 0x000fe20000000800 */
[----:B------:R-:W2:Y:S01]  /*12460*/  LDSM.16.MT88.4 R112, [R174+0x4800] ;  /* 0x00480000ae70783b */ /* 0x000ea20000004200 */
[----:B------:R-:W-:Y:S01]  /*12470*/  FADD.FTZ R191, R191, R190 ;  /* 0x000000bebfbf7221 */ /* 0x000fe20000010000 */
[C---:B------:R-:W-:Y:S04]  /*12480*/  HMMA.16816.F32 R24, R104.reuse, R120, R24 ;  /* 0x000000786818723c */ /* 0x040fe80000001818 */
[----:B------:R-:W-:Y:S02]  /*12490*/  FADD.FTZ R188, R188, R187 ;  /* 0x000000bbbcbc7221 */ /* 0x000fe40000010000 */
[----:B------:R-:W-:Y:S01]  /*124a0*/  FADD.FTZ R192, R192, R191 ;  /* 0x000000bfc0c07221 */ /* 0x000fe20000010000 */
[----:B------:R-:W-:Y:S01]  /*124b0*/  MUFU.EX2 R185, R185 ;  /* 0x000000b900b97308 */ /* 0x000fe20000000800 */
[C---:B------:R-:W-:Y:S01]  /*124c0*/  HMMA.16816.F32 R28, R104.reuse, R122, R28 ;  /* 0x0000007a681c723c */ /* 0x040fe2000000181c */
[----:B------:R-:W3:Y:S07]  /*124d0*/  LDSM.16.MT88.4 R120, [R172+0x4800] ;  /* 0x00480000ac78783b */ /* 0x000eee0000004200 */
[C---:B------:R-:W-:Y:S01]  /*124e0*/  HMMA.16816.F32 R32, R104.reuse, R124, R32 ;  /* 0x0000007c6820723c */ /* 0x040fe20000001820 */
[----:B------:R-:W4:Y:S07]  /*124f0*/  MUFU.EX2 R240, R240 ;  /* 0x000000f000f07308 */ /* 0x000f2e0000000800 */
[C---:B------:R-:W-:Y:S01]  /*12500*/  HMMA.16816.F32 R36, R104.reuse, R126, R36 ;  /* 0x0000007e6824723c */ /* 0x040fe20000001824 */
[----:B------:R-:W-:Y:S02]  /*12510*/  LDSM.16.MT88.4 R124, [R173+0x1000] ;  /* 0x00100000ad7c783b */ /* 0x000fe40000004200 */
[----:B------:R-:W5:Y:S05]  /*12520*/  MUFU.EX2 R242, R242 ;  /* 0x000000f200f27308 */ /* 0x000f6a0000000800 */
[C---:B------:R-:W-:Y:S08]  /*12530*/  HMMA.16816.F32 R40, R104.reuse, R128, R40 ;  /* 0x000000806828723c */ /* 0x040ff00000001828 */
[C---:B------:R-:W-:Y:S01]  /*12540*/  HMMA.16816.F32 R44, R104.reuse, R130, R44 ;  /* 0x00000082682c723c */ /* 0x040fe2000000182c */
[----:B------:R-:W-:Y:S07]  /*12550*/  LDSM.16.MT88.4 R128, [R9+0x3000] ;  /* 0x003000000980783b */ /* 0x000fee0000004200 */
[C---:B------:R-:W-:Y:S07]  /*12560*/  HMMA.16816.F32 R48, R104.reuse, R148, R48 ;  /* 0x000000946830723c */ /* 0x040fee0000001830 */
[----:B----4-:R-:W-:Y:S01]  /*12570*/  F2FP.PACK_AB R148, R240, R185 ;  /* 0x000000b9f094723e */ /* 0x010fe200000000ff */
[C---:B------:R-:W-:Y:S04]  /*12580*/  HMMA.16816.F32 R52, R104.reuse, R150, R52 ;  /* 0x000000966834723c */ /* 0x040fe80000001834 */
[----:B------:R-:W-:Y:S03]  /*12590*/  F2FP.PACK_AB R149, R248, R247 ;  /* 0x000000f7f895723e */ /* 0x000fe600000000ff */
[----:B-----5:R-:W-:Y:S01]  /*125a0*/  F2FP.PACK_AB R150, R245, R242 ;  /* 0x000000f2f596723e */ /* 0x020fe200000000ff */
[C---:B------:R-:W-:Y:S04]  /*125b0*/  HMMA.16816.F32 R56, R104.reuse, R152, R56 ;  /* 0x000000986838723c */ /* 0x040fe80000001838 */
[----:B------:R-:W-:Y:S04]  /*125c0*/  F2FP.PACK_AB R151, R249, R184 ;  /* 0x000000b8f997723e */ /* 0x000fe800000000ff */
        /* <DEDUP_REMOVED lines=11> */
[C---:B---3--:R-:W-:Y:S08]  /*12680*/  HMMA.16816.F32 R88, R104.reuse, R120, R88 ;  /* 0x000000786858723c */ /* 0x048ff00000001858 */
[C---:B------:R-:W-:Y:S01]  /*12690*/  HMMA.16816.F32 R92, R104.reuse, R122, R92 ;  /* 0x0000007a685c723c */ /* 0x040fe2000000185c */
[----:B------:R-:W3:Y:S07]  /*126a0*/  LDSM.16.MT88.4 R120, [R172+0x1000] ;  /* 0x00100000ac78783b */ /* 0x000eee0000004200 */
[C---:B-1----:R-:W-:Y:S08]  /*126b0*/  HMMA.16816.F32 R96, R104.reuse, R108, R96 ;  /* 0x0000006c6860723c */ /* 0x042ff00000001860 */
[----:B------:R-:W-:Y:S01]  /*126c0*/  HMMA.16816.F32 R100, R104, R110, R100 ;  /* 0x0000006e6864723c */ /* 0x000fe20000001864 */
[----:B------:R-:W1:Y:S06]  /*126d0*/  LDSM.16.MT88.4 R108, [R174+0x3000] ;  /* 0x00300000ae6c783b */ /* 0x000e6c0000004200 */
        /* <DEDUP_REMOVED lines=9> */
[C---:B--2---:R-:W-:Y:S03]  /*12770*/  HMMA.16816.F32 R4, R104.reuse, R112, R4 ;  /* 0x000000706804723c */ /* 0x044fe60000001804 */
[----:B------:R-:W-:Y:S02]  /*12780*/  FADD.FTZ R207, R207, R238 ;  /* 0x000000eecfcf7221 */ /* 0x000fe40000010000 */
[----:B------:R-:W-:Y:S02]  /*12790*/  FADD.FTZ R246, R246, R195 ;  /* 0x000000c3f6f67221 */ /* 0x000fe40000010000 */
[----:B------:R-:W-:Y:S01]  /*127a0*/  FADD.FTZ R194, R194, R207 ;  /* 0x000000cfc2c27221 */ /* 0x000fe20000010000 */
[C---:B------:R-:W-:Y:S01]  /*127b0*/  HMMA.16816.F32 R12, R104.reuse, R114, R12 ;  /* 0x00000072680c723c */ /* 0x040fe2000000180c */
[----:B------:R-:W2:Y:S03]  /*127c0*/  LDSM.16.MT88.4 R112, [R172+0x3000] ;  /* 0x00300000ac70783b */ /* 0x000ea60000004200 */
[----:B------:R-:W-:Y:S02]  /*127d0*/  FADD.FTZ R185, R185, R246 ;  /* 0x000000f6b9b97221 */ /* 0x000fe40000010000 */
[----:B------:R-:W-:Y:S02]  /*127e0*/  FADD.FTZ R247, R247, R194 ;  /* 0x000000c2f7f77221 */ /* 0x000fe40000010000 */
[C---:B----4-:R-:W-:Y:S04]  /*127f0*/  HMMA.16816.F32 R16, R104.reuse, R116, R16 ;  /* 0x000000746810723c */ /* 0x050fe80000001810 */
[----:B------:R-:W-:Y:S02]  /*12800*/  FADD.FTZ R185, R240, R185 ;  /* 0x000000b9f0b97221 */ /* 0x000fe40000010000 */
[----:B------:R-:W-:Y:S02]  /*12810*/  FADD.FTZ R247, R248, R247 ;  /* 0x000000f7f8f77221 */ /* 0x000fe40000010000 */
[C---:B------:R-:W-:Y:S01]  /*12820*/  HMMA.16816.F32 R20, R104.reuse, R118, R20 ;  /* 0x000000766814723c */ /* 0x040fe20000001814 */
[----:B------:R-:W4:Y:S03]  /*12830*/  LDSM.16.MT88.4 R116, [R173+0x3000] ;  /* 0x00300000ad74783b */ /* 0x000f260000004200 */
[----:B------:R-:W-:Y:S02]  /*12840*/  FADD.FTZ R242, R242, R185 ;  /* 0x000000b9f2f27221 */ /* 0x000fe40000010000 */
[----:B------:R-:W-:Y:S02]  /*12850*/  FADD.FTZ R184, R184, R247 ;  /* 0x000000f7b8b87221 */ /* 0x000fe40000010000 */
[C---:B---3--:R-:W-:Y:S04]  /*12860*/  HMMA.16816.F32 R24, R104.reuse, R120, R24 ;  /* 0x000000786818723c */ /* 0x048fe80000001818 */
[----:B------:R-:W-:Y:S02]  /*12870*/  FADD.FTZ R241, R245, R242 ;  /* 0x000000f2f5f17221 */ /* 0x000fe40000010000 */
[----:B------:R-:W-:Y:S02]  /*12880*/  FADD.FTZ R239, R249, R184 ;  /* 0x000000b8f9ef7221 */ /* 0x000fe40000010000 */
[C---:B------:R-:W-:Y:S01]  /*12890*/  HMMA.16816.F32 R28, R104.reuse, R122, R28 ;  /* 0x0000007a681c723c */ /* 0x040fe2000000181c */
[----:B------:R-:W3:Y:S07]  /*128a0*/  LDSM.16.MT88.4 R120, [R174+0x5000] ;  /* 0x00500000ae78783b */ /* 0x000eee0000004200 */
        /* <DEDUP_REMOVED lines=8> */
[C---:B--2---:R-:W-:Y:S08]  /*12930*/  HMMA.16816.F32 R56, R104.reuse, R112, R56 ;  /* 0x000000706838723c */ /* 0x044ff00000001838 */
[C---:B------:R-:W-:Y:S01]  /*12940*/  HMMA.16816.F32 R60, R104.reuse, R114, R60 ;  /* 0x00000072683c723c */ /* 0x040fe2000000183c */
[----:B------:R-:W2:Y:S07]  /*12950*/  LDSM.16.MT88.4 R112, [R172+0x5000] ;  /* 0x00500000ac70783b */ /* 0x000eae0000004200 */
[C---:B----4-:R-:W-:Y:S08]  /*12960*/  HMMA.16816.F32 R64, R104.reuse, R116, R64 ;  /* 0x000000746840723c */ /* 0x050ff00000001840 */
[C---:B------:R-:W-:Y:S01]  /*12970*/  HMMA.16816.F32 R68, R104.reuse, R118, R68 ;  /* 0x000000766844723c */ /* 0x040fe20000001844 */
[----:B------:R-:W4:Y:S07]  /*12980*/  LDSM.16.MT88.4 R116, [R173+0x5000] ;  /* 0x00500000ad74783b */ /* 0x000f2e0000004200 */
[C---:B---3--:R-:W-:Y:S08]  /*12990*/  HMMA.16816.F32 R72, R104.reuse, R120, R72 ;  /* 0x000000786848723c */ /* 0x048ff00000001848 */
[C---:B------:R-:W-:Y:S01]  /*129a0*/  HMMA.16816.F32 R76, R104.reuse, R122, R76 ;  /* 0x0000007a684c723c */ /* 0x040fe2000000184c */
[----:B------:R-:W3:Y:S07]  /*129b0*/  LDSM.16.MT88.4 R120, [R9+0x1800] ;  /* 0x001800000978783b */ /* 0x000eee0000004200 */
[C---:B-1----:R-:W-:Y:S08]  /*129c0*/  HMMA.16816.F32 R80, R104.reuse, R108, R80 ;  /* 0x0000006c6850723c */ /* 0x042ff00000001850 */
[C---:B------:R-:W-:Y:S01]  /*129d0*/  HMMA.16816.F32 R84, R104.reuse, R110, R84 ;  /* 0x0000006e6854723c */ /* 0x040fe20000001854 */
[----:B------:R-:W1:Y:S07]  /*129e0*/  LDSM.16.MT88.4 R108, [R172+0x1800] ;  /* 0x00180000ac6c783b */ /* 0x000e6e0000004200 */
[C---:B--2---:R-:W-:Y:S08]  /*129f0*/  HMMA.16816.F32 R88, R104.reuse, R112, R88 ;  /* 0x000000706858723c */ /* 0x044ff00000001858 */
[C---:B------:R-:W-:Y:S08]  /*12a00*/  HMMA.16816.F32 R92, R104.reuse, R114, R92 ;  /* 0x00000072685c723c */ /* 0x040ff0000000185c */
[C---:B----4-:R-:W-:Y:S08]  /*12a10*/  HMMA.16816.F32 R96, R104.reuse, R116, R96 ;  /* 0x000000746860723c */ /* 0x050ff00000001860 */
[----:B------:R-:W-:Y:S08]  /*12a20*/  HMMA.16816.F32 R100, R104, R118, R100 ;  /* 0x000000766864723c */ /* 0x000ff00000001864 */
[C---:B------:R-:W-:Y:S08]  /*12a30*/  HMMA.16816.F32 R132, R148.reuse, R128, R4 ;  /* 0x000000809484723c */ /* 0x040ff00000001804 */
[C---:B------:R-:W-:Y:S01]  /*12a40*/  HMMA.16816.F32 R128, R148.reuse, R130, R12 ;  /* 0x000000829480723c */ /* 0x040fe2000000180c */
[----:B------:R-:W2:Y:S07]  /*12a50*/  LDSM.16.MT88.4 R12, [R174+0x5800] ;  /* 0x00580000ae0c783b */ /* 0x000eae0000004200 */
[C---:B---3--:R-:W-:Y:S01]  /*12a60*/  HMMA.16816.F32 R124, R148.reuse, R120, R16 ;  /* 0x00000078947c723c */ /* 0x048fe20000001810 */
[----:B------:R3:W4:Y:S07]  /*12a70*/  LDSM.16.MT88.4 R16, [R9+0x5800] ;  /* 0x005800000910783b */ /* 0x00072e0000004200 */
[C---:B------:R-:W-:Y:S01]  /*12a80*/  HMMA.16816.F32 R120, R148.reuse, R122, R20 ;  /* 0x0000007a9478723c */ /* 0x040fe20000001814 */
[----:B------:R-:W5:Y:S07]  /*12a90*/  LDSM.16.MT88.4 R20, [R172+0x5800] ;  /* 0x00580000ac14783b */ /* 0x000f6e0000004200 */
[C---:B-1----:R-:W-:Y:S07]  /*12aa0*/  HMMA.16816.F32 R116, R148.reuse, R108, R24 ;  /* 0x0000006c9474723c */ /* 0x042fee0000001818 */
[----:B------:R-:W-:Y:S01]  /*12ab0*/  IADD3 R25, R233, -0x2, RZ ;  /* 0xfffffffee9197810 */ /* 0x000fe20007ffe0ff */
[C---:B------:R-:W-:Y:S03]  /*12ac0*/  HMMA.16816.F32 R112, R148.reuse, R110, R28 ;  /* 0x0000006e9470723c */ /* 0x040fe6000000181c */
[C---:B------:R-:W-:Y:S05]  /*12ad0*/  ISETP.GE.AND P0, PT, R25.reuse, R230, PT ;  /* 0x000000e61900720c */ /* 0x040fea0003f06270 */
[C---:B------:R-:W-:Y:S08]  /*12ae0*/  HMMA.16816.F32 R108, R148.reuse, R152, R32 ;  /* 0x00000098946c723c */ /* 0x040ff00000001820 */
[C---:B------:R-:W-:Y:S01]  /*12af0*/  HMMA.16816.F32 R104, R148.reuse, R154, R36 ;  /* 0x0000009a9468723c */ /* 0x040fe20000001824 */
[----:B------:R-:W-:Y:S02]  /*12b00*/  @P0 MOV R2, c[0x0][0x1e0] ;  /* 0x0000780000020a02 */ /* 0x000fe40000000f00 */
[----:B------:R-:W-:Y:S02]  /*12b10*/  @P0 ISETP.GE.AND P2, PT, R218, c[0x0][0x1d4], PT ;  /* 0x00007500da000a0c */ /* 0x000fe40003f46270 */
[----:B------:R-:W-:Y:S03]  /*12b20*/  @P0 SHF.R.S32.HI R0, RZ, 0x1f, R25 ;  /* 0x0000001fff000819 */ /* 0x000fe60000011419 */
[C---:B------:R-:W-:Y:S04]  /*12b30*/  HMMA.16816.F32 R40, R148.reuse, R156, R40 ;  /* 0x0000009c9428723c */ /* 0x040fe80000001828 */
[----:B------:R-:W-:Y:S04]  /*12b40*/  @P0 IMAD R0, R0, c[0x0][0x1e0], RZ ;  /* 0x0000780000000a24 */ /* 0x000fe800078e02ff */
[C---:B------:R-:W-:Y:S04]  /*12b50*/  HMMA.16816.F32 R44, R148.reuse, R158, R44 ;  /* 0x0000009e942c723c */ /* 0x040fe8000000182c */
[C---:B------:R-:W-:Y:S02]  /*12b60*/  @P0 IMAD R0, R25.reuse, c[0x0][0x1e4], R0 ;  /* 0x0000790019000a24 */ /* 0x040fe400078e0200 */
[----:B------:R-:W-:Y:S02]  /*12b70*/  @P0 IMAD.WIDE.U32 R24, R25, c[0x0][0x1e0], RZ ;  /* 0x0000780019180a25 */ /* 0x000fe400078e00ff */
[C---:B------:R-:W-:Y:S04]  /*12b80*/  HMMA.16816.F32 R48, R148.reuse, R160, R48 ;  /* 0x000000a09430723c */ /* 0x040fe80000001830 */
[C---:B---3--:R-:W-:Y:S04]  /*12b90*/  @P0 SHF.L.U32 R9, R24.reuse, 0x6, RZ ;  /* 0x0000000618090819 */ /* 0x048fe800000006ff */
[C---:B------:R-:W-:Y:S08]  /*12ba0*/  HMMA.16816.F32 R52, R148.reuse, R162, R52 ;  /* 0x000000a29434723c */ /* 0x040ff00000001834 */
[C---:B------:R-:W-:Y:S08]  /*12bb0*/  HMMA.16816.F32 R56, R148.reuse, R164, R56 ;  /* 0x000000a49438723c */ /* 0x040ff00000001838 */
[C---:B------:R-:W-:Y:S08]  /*12bc0*/  HMMA.16816.F32 R60, R148.reuse, R166, R60 ;  /* 0x000000a6943c723c */ /* 0x040ff0000000183c */
[C---:B------:R-:W-:Y:S08]  /*12bd0*/  HMMA.16816.F32 R64, R148.reuse, R168, R64 ;  /* 0x000000a89440723c */ /* 0x040ff00000001840 */
[C---:B------:R-:W-:Y:S08]  /*12be0*/  HMMA.16816.F32 R68, R148.reuse, R170, R68 ;  /* 0x000000aa9444723c */ /* 0x040ff00000001844 */
[C---:B--2---:R-:W-:Y:S08]  /*12bf0*/  HMMA.16816.F32 R72, R148.reuse, R12, R72 ;  /* 0x0000000c9448723c */ /* 0x044ff00000001848 */
[C---:B------:R-:W-:Y:S01]  /*12c00*/  HMMA.16816.F32 R76, R148.reuse, R14, R76 ;  /* 0x0000000e944c723c */ /* 0x040fe2000000184c */
[----:B------:R-:W1:Y:S07]  /*12c10*/  LDSM.16.MT88.4 R12, [R173+0x5800] ;  /* 0x00580000ad0c783b */ /* 0x000e6e0000004200 */
[C---:B----4-:R-:W-:Y:S07]  /*12c20*/  HMMA.16816.F32 R80, R148.reuse, R16, R80 ;  /* 0x000000109450723c */ /* 0x050fee0000001850 */
[----:B------:R-:W-:Y:S01]  /*12c30*/  @P0 IADD3 R17, R25, R0, RZ ;  /* 0x0000000019110210 */ /* 0x000fe20007ffe0ff */
[C---:B------:R-:W-:Y:S04]  /*12c40*/  HMMA.16816.F32 R84, R148.reuse, R18, R84 ;  /* 0x000000129454723c */ /* 0x040fe80000001854 */
[----:B------:R-:W-:Y:S02]  /*12c50*/  @P0 SHF.L.U64.HI R0, R24, 0x6, R17 ;  /* 0x0000000618000819 */ /* 0x000fe40000010211 */
[C---:B------:R-:W-:Y:S02]  /*12c60*/  @P0 LEA R17, P1, R2.reuse, R9, 0x5 ;  /* 0x0000000902110211 */ /* 0x040fe400078228ff */
[----:B------:R-:W-:Y:S01]  /*12c70*/  @P0 MOV R19, c[0x0][0x1e4] ;  /* 0x0000790000130a02 */ /* 0x000fe20000000f00 */
[C---:B-----5:R-:W-:Y:S03]  /*12c80*/  HMMA.16816.F32 R88, R148.reuse, R20, R88 ;  /* 0x000000149458723c */ /* 0x060fe60000001858 */
[----:B------:R-:W-:Y:S02]  /*12c90*/  @P0 LEA.HI.X R2, R2, R0, R19, 0x5, P1 ;  /* 0x0000000002020211 */ /* 0x000fe400008f2c13 */
[-C--:B------:R-:W-:Y:S02]  /*12ca0*/  @P0 IADD3 R17, P4, R17, R236.reuse, RZ ;  /* 0x000000ec11110210 */ /* 0x080fe40007f9e0ff */
[----:B------:R-:W-:Y:S01]  /*12cb0*/  @P0 IADD3 R9, P1, R9, R236, RZ ;  /* 0x000000ec09090210 */ /* 0x000fe20007f3e0ff */
[C---:B------:R-:W-:Y:S04]  /*12cc0*/  HMMA.16816.F32 R92, R148.reuse, R22, R92 ;  /* 0x00000016945c723c */ /* 0x040fe8000000185c */
[-C--:B------:R-:W-:Y:S02]  /*12cd0*/  @P0 IADD3.X R2, R2, R229.reuse, RZ, P4, !PT ;  /* 0x000000e502020210 */ /* 0x080fe400027fe4ff */
[----:B------:R-:W-:Y:S02]  /*12ce0*/  LOP3.LUT P4, RZ, R226, 0x1, RZ, 0xc0, !PT ;  /* 0x00000001e2ff7812 */ /* 0x000fe4000788c0ff */
[----:B------:R-:W-:Y:S01]  /*12cf0*/  @P0 LEA R18, P5, R9, c[0x0][0x1c8], 0x1 ;  /* 0x0000720009120a11 */ /* 0x000fe200078a08ff */
[C---:B-1----:R-:W-:Y:S03]  /*12d00*/  HMMA.16816.F32 R96, R148.reuse, R12, R96 ;  /* 0x0000000c9460723c */ /* 0x042fe60000001860 */
[----:B------:R-:W-:Y:S02]  /*12d10*/  @P0 IADD3.X R0, R0, R229, RZ, P1, !PT ;  /* 0x000000e500000210 */ /* 0x000fe40000ffe4ff */
[----:B------:R-:W-:Y:S02]  /*12d20*/  @P0 ISETP.GE.AND P1, PT, R217, c[0x0][0x1d4], PT ;  /* 0x00007500d9000a0c */ /* 0x000fe40003f26270 */
[----:B------:R-:W-:Y:S01]  /*12d30*/  @P0 LEA.HI.X R19, R9, c[0x0][0x1cc], R0, 0x1, P5 ;  /* 0x0000730009130a11 */ /* 0x000fe200028f0c00 */
[----:B------:R-:W-:Y:S01]  /*12d40*/  @P0 IMAD R9, R231, 0x6000, R11 ;  /* 0x00006000e7090824 */ /* 0x000fe200078e020b */
[C---:B------:R-:W-:Y:S01]  /*12d50*/  @P0 LEA R16, P3, R17.reuse, c[0x0][0x1c8], 0x1 ;  /* 0x0000720011100a11 */ /* 0x040fe200078608ff */
[----:B------:R-:W-:Y:S03]  /*12d60*/  HMMA.16816.F32 R100, R148, R14, R100 ;  /* 0x0000000e9464723c */ /* 0x000fe60000001864 */
[----:B------:R-:W-:Y:S01]  /*12d70*/  @!PT LDS RZ, [RZ] ;  /* 0x00000000fffff984 */ /* 0x000fe20000000800 */
[----:B------:R-:W-:Y:S01]  /*12d80*/  @!PT LDS RZ, [RZ] ;  /* 0x00000000fffff984 */ /* 0x000fe20000000800 */
[----:B------:R-:W-:Y:S01]  /*12d90*/  @!PT LDS RZ, [RZ] ;  /* 0x00000000fffff984 */ /* 0x000fe20000000800 */
[----:B------:R1:W-:Y:S01]  /*12da0*/  @P0 LDGSTS.E.BYPASS.LTC128B.128 [R9], [R18.64], !P4 ;  /* 0x0000000012090fae */ /* 0x0003e2000e101d48 */
[----:B------:R-:W-:Y:S02]  /*12db0*/  @P0 LEA.HI.X R17, R17, c[0x0][0x1cc], R2, 0x1, P3 ;  /* 0x0000730011110a11 */ /* 0x000fe400018f0c02 */
[----:B------:R-:W-:Y:S05]  /*12dc0*/  IADD3 R0, R204, 0x1, RZ ;  /* 0x00000001cc007810 */ /* 0x000fea0007ffe0ff */
[----:B------:R1:W-:Y:S08]  /*12dd0*/  @P0 LDGSTS.E.BYPASS.LTC128B.128 [R9+0x2000], [R18.64+0x80], !P2 ;  /* 0x0200008012090fae */ /* 0x0003f0000d101d48 */
[----:B------:R1:W-:Y:S08]  /*12de0*/  @P0 LDGSTS.E.BYPASS.LTC128B.128 [R9+0x4000], [R18.64+0x100], !P1 ;  /* 0x0400010012090fae */ /* 0x0003f0000c901d48 */
[----:B------:R1:W-:Y:S08]  /*12df0*/  @P0 LDGSTS.E.BYPASS.LTC128B.128 [R9+0x1000], [R16.64], !P4 ;  /* 0x0100000010090fae */ /* 0x0003f0000e101d48 */
[----:B------:R1:W-:Y:S08]  /*12e00*/  @P0 LDGSTS.E.BYPASS.LTC128B.128 [R9+0x3000], [R16.64+0x80], !P2 ;  /* 0x0300008010090fae */ /* 0x0003f0000d101d48 */
[----:B------:R1:W-:Y:S01]  /*12e10*/  @P0 LDGSTS.E.BYPASS.LTC128B.128 [R9+0x5000], [R16.64+0x100], !P1 ;  /* 0x0500010010090fae */ /* 0x0003e2000c901d48 */
[----:B------:R-:W-:Y:S02]  /*12e20*/  ISETP.GE.AND P0, PT, R230, R233, PT ;  /* 0x000000e9e600720c */ /* 0x000fe40003f06270 */
[----:B------:R-:W-:Y:S02]  /*12e30*/  ISETP.GE.AND P1, PT, R204, 0x1, PT ;  /* 0x00000001cc00780c */ /* 0x000fe40003f26270 */
[----:B------:R-:W-:Y:S02]  /*12e40*/  MOV R233, R232 ;  /* 0x000000e800e97202 */ /* 0x000fe40000000f00 */
[----:B------:R-:W-:Y:S01]  /*12e50*/  SEL R204, R0, RZ, !P1 ;  /* 0x000000ff00cc7207 */ /* 0x000fe20004800000 */
[----:B------:R-:W0:Y:S01]  /*12e60*/  LDGDEPBAR ;  /* 0x00000000000079af */ /* 0x000e220000000000 */
[----:B------:R-:W-:Y:S02]  /*12e70*/  MOV R0, R3 ;  /* 0x0000000300007202 */ /* 0x000fe40000000f00 */
[----:B-1----:R-:W-:Y:S03]  /*12e80*/  MOV R9, R8 ;  /* 0x0000000800097202 */ /* 0x002fe60000000f00 */
[----:B------:R-:W-:-:S05]  /*12e90*/  @!P0 BRA `(.L_x_1461) ;  /* 0xffffd30000008947 */ /* 0x000fca000383ffff */
.L_x_1460:
[----:B-1----:R-:W-:Y:S02]  /*12ea0*/  MOV R5, 0x1f ;  /* 0x0000001f00057802 */ /* 0x002fe40000000f00 */
[----:B------:R-:W-:Y:S01]  /*12eb0*/  MOV R0, 0xffffffff ;  /* 0xffffffff00007802 */ /* 0x000fe20000000f00 */
[----:B------:R-:W-:Y:S05]  /*12ec0*/  BRA.DIV ~URZ, `(.L_x_1462) ;  /* 0x00004ef27f007947 */ /* 0x000fea000b800000 */
[----:B------:R1:W2:Y:S02]  /*12ed0*/  SHFL.BFLY PT, R6, R241, 0x2, 0x1f ;  /* 0x0c401f00f1067f89 */ /* 0x0002a400000e0000 */
.L_x_1532:
[----:B-12---:R-:W-:Y:S01]  /*12ee0*/  FADD.FTZ R241, R6, R241 ;  /* 0x000000f106f17221 */ /* 0x006fe20000010000 */
[----:B------:R-:W-:Y:S05]  /*12ef0*/  BRA.DIV ~URZ, `(.L_x_1463) ;  /* 0x00004f027f007947 */ /* 0x000fea000b800000 */
[----:B------:R-:W1:Y:S04]  /*12f00*/  SHFL.BFLY PT, R0, R239, 0x2, 0x1f ;  /* 0x0c401f00ef007f89 */ /* 0x000e6800000e0000 */
[----:B------:R-:W2:Y:S01]  /*12f10*/  SHFL.BFLY PT, R4, R241, 0x1, 0x1f ;  /* 0x0c201f00f1047f89 */ /* 0x000ea200000e0000 */
[----:B-1----:R-:W-:-:S02]  /*12f20*/  FADD.FTZ R9, R0, R239 ;  /* 0x000000ef00097221 */ /* 0x002fc40000010000 */
[----:B--2---:R-:W-:-:S03]  /*12f30*/  FADD.FTZ R4, R241, R4 ;  /* 0x00000004f1047221 */ /* 0x004fc60000010000 */
[----:B------:R1:W2:Y:S04]  /*12f40*/  SHFL.BFLY PT, R6, R9, 0x1, 0x1f ;  /* 0x0c201f0009067f89 */ /* 0x0002a800000e0000 */
.L_x_1533:
[----:B-12---:R-:W-:Y:S01]  /*12f50*/  FADD.FTZ R9, R6, R9 ;  /* 0x0000000906097221 */ /* 0x006fe20000010000 */
[----:B------:R-:W-:Y:S02]  /*12f60*/  FSETP.NE.FTZ.AND P1, PT, R4, RZ, PT ;  /* 0x000000ff0400720b */ /* 0x000fe40003f35000 */
[----:B------:R-:W-:Y:S02]  /*12f70*/  MOV R2, RZ ;  /* 0x000000ff00027202 */ /* 0x000fe40000000f00 */
[----:B------:R-:W-:Y:S02]  /*12f80*/  FSETP.NE.FTZ.AND P0, PT, R9, RZ, PT ;  /* 0x000000ff0900720b */ /* 0x000fe40003f15000 */
[----:B------:R-:W-:Y:S02]  /*12f90*/  MOV R12, RZ ;  /* 0x000000ff000c7202 */ /* 0x000fe40000000f00 */
[----:B------:R-:W-:-:S05]  /*12fa0*/  MOV R0, 0xff800000 ;  /* 0xff80000000007802 */ /* 0x000fca0000000f00 */
[----:B------:R-:W1:Y:S01]  /*12fb0*/  @P1 MUFU.LG2 R5, R4 ;  /* 0x0000000400051308 */ /* 0x000e620000000c00 */
[----:B------:R-:W-:-:S03]  /*12fc0*/  @P1 MOV R6, 0x3f317218 ;  /* 0x3f31721800061802 */ /* 0x000fc60000000f00 */
[----:B------:R-:W-:Y:S02]  /*12fd0*/  @P0 MOV R16, 0x3f317218 ;  /* 0x3f31721800100802 */ /* 0x000fe40000000f00 */
[----:B------:R-:W-:Y:S02]  /*12fe0*/  @P1 FMUL.FTZ R6, R6, c[0x0][0x2d0] ;  /* 0x0000b40006061a20 */ /* 0x000fe40000410000 */
[----:B------:R-:W2:Y:S01]  /*12ff0*/  @P0 MUFU.RCP R2, R9 ;  /* 0x0000000900020308 */ /* 0x000ea20000001000 */
[----:B------:R-:W-:-:S07]  /*13000*/  @P0 FMUL.FTZ R16, R16, c[0x0][0x2d0] ;  /* 0x0000b40010100a20 */ /* 0x000fce0000410000 */
[----:B------:R-:W3:Y:S01]  /*13010*/  @P0 MUFU.LG2 R9, R9 ;  /* 0x0000000900090308 */ /* 0x000ee20000000c00 */
[----:B-1----:R-:W-:-:S04]  /*13020*/  @P1 FMUL.FTZ R5, R5, 0.69314718246459960938 ;  /* 0x3f31721805051820 */ /* 0x002fc80000410000 */
[----:B------:R-:W-:Y:S01]  /*13030*/  @P1 FFMA.FTZ R0, R6, R8, R5 ;  /* 0x0000000806001223 */ /* 0x000fe20000010005 */
[----:B------:R-:W-:Y:S02]  /*13040*/  MOV R8, 0xff800000 ;  /* 0xff80000000087802 */ /* 0x000fe40000000f00 */
[----:B------:R-:W1:Y:S01]  /*13050*/  @P1 MUFU.RCP R12, R4 ;  /* 0x00000004000c1308 */ /* 0x000e620000001000 */
[C---:B--2---:R-:W-:Y:S02]  /*13060*/  FMUL.FTZ R13, R2.reuse, R135 ;  /* 0x00000087020d7220 */ /* 0x044fe40000410000 */
[C---:B------:R-:W-:Y:S02]  /*13070*/  FMUL.FTZ R130, R2.reuse, R130 ;  /* 0x0000008202827220 */ /* 0x040fe40000410000 */
[C---:B------:R-:W-:Y:S02]  /*13080*/  FMUL.FTZ R131, R2.reuse, R131 ;  /* 0x0000008302837220 */ /* 0x040fe40000410000 */
[----:B------:R-:W-:-:S02]  /*13090*/  FMUL.FTZ R126, R2, R126 ;  /* 0x0000007e027e7220 */ /* 0x000fc40000410000 */
[----:B---3--:R-:W-:Y:S01]  /*130a0*/  @P0 FMUL.FTZ R17, R9, 0.69314718246459960938 ;  /* 0x3f31721809110820 */ /* 0x008fe20000410000 */
[----:B------:R-:W-:Y:S01]  /*130b0*/  MOV R9, 0x1 ;  /* 0x0000000100097802 */ /* 0x000fe20000000f00 */
[----:B------:R-:W-:Y:S02]  /*130c0*/  FMUL.FTZ R127, R2, R127 ;  /* 0x0000007f027f7220 */ /* 0x000fe40000410000 */
[----:B------:R-:W-:Y:S01]  /*130d0*/  @P0 FFMA.FTZ R8, R16, R3, R17 ;  /* 0x0000000310080223 */ /* 0x000fe20000010011 */
[----:B------:R-:W-:Y:S01]  /*130e0*/  PRMT R3, R9, 0x7610, R3 ;  /* 0x0000761009037816 */ /* 0x000fe20000000003 */
[----:B------:R-:W-:Y:S02]  /*130f0*/  FMUL.FTZ R122, R2, R122 ;  /* 0x0000007a027a7220 */ /* 0x000fe40000410000 */
[C---:B-1----:R-:W-:Y:S02]  /*13100*/  FMUL.FTZ R132, R12.reuse, R132 ;  /* 0x000000840c847220 */ /* 0x042fe40000410000 */
        /* <DEDUP_REMOVED lines=46> */
[----:B------:R-:W-:Y:S02]  /*133f0*/  FMUL.FTZ R101, R12, R101 ;  /* 0x000000650c657220 */ /* 0x000fe40000410000 */
        /* <DEDUP_REMOVED lines=42> */
.L_x_1401:
[----:B------:R-:W-:Y:S01]  /*136a0*/  LOP3.LUT P0, RZ, R146, 0xff, RZ, 0xc0, !PT ;  /* 0x000000ff92ff7812 */ /* 0x000fe2000780c0ff */
[----:B------:R-:W-:-:S12]  /*136b0*/  BSSY B0, `(.L_x_1464) ;  /* 0x000000f000007945 */ /* 0x000fd80003800000 */
[----:B------:R-:W-:Y:S05]  /*136c0*/  @P0 BRA `(.L_x_1465) ;  /* 0x000000d000000947 */ /* 0x000fea0003800000 */
[----:B------:R-:W1:Y:S01]  /*136d0*/  S2R R9, SR_LANEID ;  /* 0x0000000000097919 */ /* 0x000e620000000000 */
[----:B------:R-:W-:Y:S01]  /*136e0*/  VOTEU.ANY UR4, UPT, PT ;  /* 0x0000000000047886 */ /* 0x000fe200038e0100 */
[----:B------:R-:W-:Y:S01]  /*136f0*/  IMAD.MOV.U32 R18, RZ, RZ, c[0x0][0x560] ;  /* 0x00015800ff127624 */ /* 0x000fe200078e00ff */
[----:B------:R-:W1:Y:S01]  /*13700*/  FLO.U32 R16, UR4 ;  /* 0x0000000400107d00 */ /* 0x000e6200080e0000 */
[----:B------:R-:W-:-:S07]  /*13710*/  IMAD.MOV.U32 R19, RZ, RZ, c[0x0][0x564] ;  /* 0x00015900ff137624 */ /* 0x000fce00078e00ff */
[----:B------:R-:W2:Y:S01]  /*13720*/  POPC R17, UR4 ;  /* 0x0000000400117d09 */ /* 0x000ea20008000000 */
[----:B-1----:R-:W-:-:S13]  /*13730*/  ISETP.EQ.U32.AND P0, PT, R16, R9, PT ;  /* 0x000000091000720c */ /* 0x002fda0003f02070 */
[----:B--2---:R-:W2:Y:S04]  /*13740*/  @P0 ATOMG.E.ADD.STRONG.GPU PT, R9, [R18.64], R17 ;  /* 0x00000011120909a8 */ /* 0x004ea800081ee1c8 */
[----:B------:R-:W1:Y:S02]  /*13750*/  S2R R2, SR_LTMASK ;  /* 0x0000000000027919 */ /* 0x000e640000003900 */
[----:B-1----:R-:W-:-:S04]  /*13760*/  LOP3.LUT R2, R2, UR4, RZ, 0xc0, !PT ;  /* 0x0000000402027c12 */ /* 0x002fc8000f8ec0ff */
[----:B------:R-:W1:Y:S01]  /*13770*/  POPC R208, R2 ;  /* 0x0000000200d07309 */ /* 0x000e620000000000 */
[----:B--2---:R-:W1:Y:S02]  /*13780*/  SHFL.IDX PT, R9, R9, R16, 0x1f ;  /* 0x00001f1009097589 */ /* 0x004e6400000e0000 */
[----:B-1----:R-:W-:-:S05]  /*13790*/  IADD3 R208, R9, c[0x0][0xc], R208 ;  /* 0x0000030009d07a10 */ /* 0x002fca0007ffe0d0 */
.L_x_1465:
[----:B------:R-:W-:Y:S05]  /*137a0*/  BSYNC B0 ;  /* 0x0000000000007941 */ /* 0x000fea0003800000 */
.L_x_1464:
[----:B------:R-:W-:Y:S01]  /*137b0*/  PRMT R3, R3, 0x9910, RZ ;  /* 0x0000991003037816 */ /* 0x000fe200000000ff */
[----:B------:R-:W-:Y:S01]  /*137c0*/  BSSY B1, `(.L_x_1466) ;  /* 0x0000346000017945 */ /* 0x000fe20003800000 */
[----:B------:R-:W-:Y:S02]  /*137d0*/  IMAD.SHL.U32 R22, R201, 0x8, RZ ;  /* 0x00000008c9167824 */ /* 0x000fe400078e00ff */
[----:B------:R-:W-:Y:S01]  /*137e0*/  ISETP.NE.AND P0, PT, R3, RZ, PT ;  /* 0x000000ff0300720c */ /* 0x000fe20003f05270 */
[----:B------:R-:W-:-:S12]  /*137f0*/  IMAD.MOV.U32 R3, RZ, RZ, R208 ;  /* 0x000000ffff037224 */ /* 0x000fd800078e00d0 */
[----:B------:R-:W-:Y:S05]  /*13800*/  @!P0 BRA `(.L_x_1467) ;  /* 0x000027e000008947 */ /* 0x000fea0003800000 */
[----:B------:R-:W-:Y:S01]  /*13810*/  SHF.R.S32.HI R17, RZ, 0x1f, R146 ;  /* 0x0000001fff117819 */ /* 0x000fe20000011492 */
[----:B------:R-:W-:Y:S01]  /*13820*/  WARPSYNC 0xffffffff ;  /* 0xffffffff00007948 */ /* 0x000fe20003800000 */
[----:B------:R-:W-:Y:S01]  /*13830*/  BAR.SYNC.DEFER_BLOCKING 0x1, 0x100 ;  /* 0x0044000000007b1d */ /* 0x000fe20000010000 */
[----:B------:R-:W-:Y:S02]  /*13840*/  LOP3.LUT R16, R141, R221, RZ, 0xfc, !PT ;  /* 0x000000dd8d107212 */ /* 0x000fe400078efcff */
[----:B------:R-:W-:Y:S02]  /*13850*/  LEA.HI R21, R17, R146, RZ, 0x5 ;  /* 0x0000009211157211 */ /* 0x000fe400078f28ff */
[----:B------:R-:W-:Y:S02]  /*13860*/  LOP3.LUT R9, R220, 0x1, RZ, 0xc0, !PT ;  /* 0x00000001dc097812 */ /* 0x000fe400078ec0ff */
[----:B------:R-:W-:Y:S02]  /*13870*/  SHF.R.S32.HI R23, RZ, 0x5, R21 ;  /* 0x00000005ff177819 */ /* 0x000fe40000011415 */
[----:B------:R-:W-:-:S02]  /*13880*/  ISETP.NE.U32.AND P0, PT, R9, 0x1, PT ;  /* 0x000000010900780c */ /* 0x000fc40003f05070 */
[----:B------:R-:W-:Y:S01]  /*13890*/  F2FP.PACK_AB R31, R133, R132 ;  /* 0x00000084851f723e */ /* 0x000fe200000000ff */
[----:B------:R-:W-:Y:S01]  /*138a0*/  IMAD.SHL.U32 R2, R23, 0x400, RZ ;  /* 0x0000040017027824 */ /* 0x000fe200078e00ff */
[----:B------:R-:W-:Y:S02]  /*138b0*/  R2P PR, R220, 0x6 ;  /* 0x00000006dc007804 */ /* 0x000fe40000000000 */
[----:B------:R-:W-:Y:S01]  /*138c0*/  F2FP.PACK_AB R29, R13, R12 ;  /* 0x0000000c0d1d723e */ /* 0x000fe200000000ff */
[----:B------:R-:W-:Y:S01]  /*138d0*/  IMAD R19, R219, 0x2, R2 ;  /* 0x00000002db137824 */ /* 0x000fe200078e0202 */
[----:B------:R-:W-:Y:S02]  /*138e0*/  F2FP.PACK_AB R27, R129, R128 ;  /* 0x00000080811b723e */ /* 0x000fe400000000ff */
[----:B------:R-:W-:Y:S01]  /*138f0*/  F2FP.PACK_AB R25, R131, R130 ;  /* 0x000000828319723e */ /* 0x000fe200000000ff */
[----:B------:R-:W-:Y:S01]  /*13900*/  IMAD.IADD R16, R19, 0x1, R16 ;  /* 0x0000000113107824 */ /* 0x000fe200078e0210 */
[----:B------:R-:W-:Y:S01]  /*13910*/  F2FP.PACK_AB R32, R125, R124 ;  /* 0x0000007c7d20723e */ /* 0x000fe200000000ff */
[----:B------:R-:W-:Y:S01]  /*13920*/  IMAD.MOV.U32 R19, RZ, RZ, 0x20 ;  /* 0x00000020ff137424 */ /* 0x000fe200078e00ff */
[----:B------:R-:W-:Y:S01]  /*13930*/  F2FP.PACK_AB R30, R127, R126 ;  /* 0x0000007e7f1e723e */ /* 0x000fe200000000ff */
[----:B------:R-:W-:Y:S01]  /*13940*/  IMAD.SHL.U32 R26, R16, 0x2, RZ ;  /* 0x00000002101a7824 */ /* 0x000fe200078e00ff */
[----:B------:R-:W-:Y:S01]  /*13950*/  F2FP.PACK_AB R18, R121, R120 ;  /* 0x000000787912723e */ /* 0x000fe200000000ff */
[----:B------:R-:W-:Y:S01]  /*13960*/  IMAD.MOV.U32 R16, RZ, RZ, 0x40 ;  /* 0x00000040ff107424 */ /* 0x000fe200078e00ff */
[----:B------:R-:W-:-:S02]  /*13970*/  SEL R19, R19, 0xffffffe0, !P1 ;  /* 0xffffffe013137807 */ /* 0x000fc40004800000 */
[C---:B------:R-:W-:Y:S01]  /*13980*/  IADD3 R2, R26.reuse, 0x80, RZ ;  /* 0x000000801a027810 */ /* 0x040fe20007ffe0ff */
[----:B------:R1:W-:Y:S01]  /*13990*/  STS [R26+0x80], R31 ;  /* 0x0000801f1a007388 */ /* 0x0003e20000000800 */
[C---:B------:R-:W-:Y:S01]  /*139a0*/  IADD3 R24, R26.reuse, 0x70, RZ ;  /* 0x000000701a187810 */ /* 0x040fe20007ffe0ff */
[----:B------:R-:W-:Y:S01]  /*139b0*/  IMAD.IADD R9, R26, 0x1, R19 ;  /* 0x000000011a097824 */ /* 0x000fe200078e0213 */
[----:B------:R-:W-:Y:S01]  /*139c0*/  @P0 IADD3 R24, R2, 0x10, RZ ;  /* 0x0000001002180810 */ /* 0x000fe20007ffe0ff */
[----:B------:R2:W-:Y:S01]  /*139d0*/  STS [R26+0x480], R29 ;  /* 0x0004801d1a007388 */ /* 0x0005e20000000800 */
[----:B------:R-:W-:Y:S02]  /*139e0*/  SEL R16, R16, 0xffffffc0, !P2 ;  /* 0xffffffc010107807 */ /* 0x000fe40005000000 */
[----:B------:R-:W-:Y:S01]  /*139f0*/  F2FP.PACK_AB R28, R123, R122 ;  /* 0x0000007a7b1c723e */ /* 0x000fe200000000ff */
[----:B------:R-:W-:Y:S01]  /*13a00*/  IMAD.IADD R19, R19, 0x1, R24 ;  /* 0x0000000113137824 */ /* 0x000fe200078e0218 */
[----:B------:R-:W-:Y:S01]  /*13a10*/  F2FP.PACK_AB R33, R119, R118 ;  /* 0x000000767721723e */ /* 0x000fe200000000ff */
[----:B------:R-:W-:Y:S01]  /*13a20*/  IMAD.IADD R2, R26, 0x1, R16 ;  /* 0x000000011a027824 */ /* 0x000fe200078e0210 */
[----:B------:R-:W-:Y:S01]  /*13a30*/  F2FP.PACK_AB R35, R113, R112 ;  /* 0x000000707123723e */ /* 0x000fe200000000ff */
[----:B------:R-:W-:Y:S01]  /*13a40*/  IMAD.IADD R20, R16, 0x1, R24 ;  /* 0x0000000110147824 */ /* 0x000fe200078e0218 */
[----:B------:R3:W-:Y:S01]  /*13a50*/  STS [R24], R27 ;  /* 0x0000001b18007388 */ /* 0x0007e20000000800 */
[----:B------:R-:W-:-:S02]  /*13a60*/  F2FP.PACK_AB R37, R115, R114 ;  /* 0x000000727325723e */ /* 0x000fc400000000ff */
[----:B------:R-:W-:Y:S01]  /*13a70*/  F2FP.PACK_AB R39, R47, R46 ;  /* 0x0000002e2f27723e */ /* 0x000fe200000000ff */
[----:B------:R4:W-:Y:S01]  /*13a80*/  STS [R24+0x400], R25 ;  /* 0x0004001918007388 */ /* 0x0009e20000000800 */
[----:B------:R-:W-:Y:S02]  /*13a90*/  F2FP.PACK_AB R34, R55, R54 ;  /* 0x000000363722723e */ /* 0x000fe400000000ff */
[----:B------:R-:W-:Y:S01]  /*13aa0*/  ISETP.NE.U32.AND P0, PT, RZ, c[0x0][0x508], PT ;  /* 0x00014200ff007a0c */ /* 0x000fe20003f05070 */
[----:B------:R4:W-:Y:S01]  /*13ab0*/  STS [R9+0x80], R32 ;  /* 0x0000802009007388 */ /* 0x0009e20000000800 */
[----:B------:R-:W-:Y:S02]  /*13ac0*/  ISETP.NE.U32.AND P2, PT, RZ, c[0x0][0x500], PT ;  /* 0x00014000ff007a0c */ /* 0x000fe40003f45070 */
[----:B------:R-:W-:Y:S01]  /*13ad0*/  ISETP.NE.AND.EX P1, PT, RZ, c[0x0][0x50c], PT, P0 ;  /* 0x00014300ff007a0c */ /* 0x000fe20003f25300 */
[----:B------:R4:W-:Y:S01]  /*13ae0*/  STS [R9+0x480], R30 ;  /* 0x0004801e09007388 */ /* 0x0009e20000000800 */
[----:B-1----:R-:W-:-:S02]  /*13af0*/  F2FP.PACK_AB R31, R117, R116 ;  /* 0x00000074751f723e */ /* 0x002fc400000000ff */
[----:B------:R-:W-:Y:S01]  /*13b00*/  ISETP.NE.AND.EX P2, PT, RZ, c[0x0][0x504], PT, P2 ;  /* 0x00014100ff007a0c */ /* 0x000fe20003f45320 */
[----:B------:R1:W-:Y:S01]  /*13b10*/  STS [R19], R18 ;  /* 0x0000001213007388 */ /* 0x0003e20000000800 */
[----:B--2---:R-:W-:-:S03]  /*13b20*/  F2FP.PACK_AB R29, R109, R108 ;  /* 0x0000006c6d1d723e */ /* 0x004fc600000000ff */
[----:B------:R2:W-:Y:S04]  /*13b30*/  STS [R19+0x400], R28 ;  /* 0x0004001c13007388 */ /* 0x0005e80000000800 */
[----:B------:R2:W-:Y:S01]  /*13b40*/  STS [R2+0x80], R31 ;  /* 0x0000801f02007388 */ /* 0x0005e20000000800 */
[----:B---3--:R-:W-:Y:S02]  /*13b50*/  F2FP.PACK_AB R27, R111, R110 ;  /* 0x0000006e6f1b723e */ /* 0x008fe400000000ff */
[----:B------:R-:W-:Y:S01]  /*13b60*/  @P1 LEA R38, P0, R224, c[0x0][0x508], 0x2 ;  /* 0x00014200e0261a11 */ /* 0x000fe200078010ff */
[----:B------:R3:W-:Y:S01]  /*13b70*/  STS [R2+0x480], R33 ;  /* 0x0004802102007388 */ /* 0x0007e20000000800 */
[----:B----4-:R-:W-:-:S03]  /*13b80*/  F2FP.PACK_AB R25, R105, R104 ;  /* 0x000000686919723e */ /* 0x010fc600000000ff */
[----:B------:R4:W-:Y:S01]  /*13b90*/  STS [R20], R35 ;  /* 0x0000002314007388 */ /* 0x0009e20000000800 */
[----:B------:R-:W-:-:S03]  /*13ba0*/  F2FP.PACK_AB R32, R53, R52 ;  /* 0x000000343520723e */ /* 0x000fc600000000ff */
[----:B------:R4:W-:Y:S01]  /*13bb0*/  STS [R20+0x400], R37 ;  /* 0x0004002514007388 */ /* 0x0009e20000000800 */
[----:B------:R-:W-:Y:S01]  /*13bc0*/  F2FP.PACK_AB R30, R51, R50 ;  /* 0x00000032331e723e */ /* 0x000fe200000000ff */
[----:B-1----:R-:W-:Y:S02]  /*13bd0*/  IMAD.IADD R18, R16, 0x1, R9 ;  /* 0x0000000110127824 */ /* 0x002fe400078e0209 */
[----:B------:R-:W-:Y:S01]  /*13be0*/  IMAD.IADD R16, R19, 0x1, R16 ;  /* 0x0000000113107824 */ /* 0x000fe200078e0210 */
[----:B--2---:R-:W-:Y:S02]  /*13bf0*/  F2FP.PACK_AB R28, R49, R48 ;  /* 0x00000030311c723e */ /* 0x004fe400000000ff */
[----:B------:R1:W-:Y:S01]  /*13c00*/  STS [R18+0x80], R29 ;  /* 0x0000801d12007388 */ /* 0x0003e20000000800 */
[----:B------:R-:W-:-:S03]  /*13c10*/  F2FP.PACK_AB R31, R107, R106 ;  /* 0x0000006a6b1f723e */ /* 0x000fc600000000ff */
[----:B------:R2:W-:Y:S01]  /*13c20*/  STS [R18+0x480], R27 ;  /* 0x0004801b12007388 */ /* 0x0005e20000000800 */
[----:B---3--:R-:W-:-:S03]  /*13c30*/  F2FP.PACK_AB R33, R41, R40 ;  /* 0x000000282921723e */ /* 0x008fc600000000ff */
[----:B------:R3:W-:Y:S01]  /*13c40*/  STS [R16], R25 ;  /* 0x0000001910007388 */ /* 0x0007e20000000800 */
[----:B----4-:R-:W-:-:S03]  /*13c50*/  F2FP.PACK_AB R35, R43, R42 ;  /* 0x0000002a2b23723e */ /* 0x010fc600000000ff */
[----:B------:R4:W-:Y:S01]  /*13c60*/  STS [R16+0x400], R31 ;  /* 0x0004001f10007388 */ /* 0x0009e20000000800 */
[----:B------:R-:W-:-:S03]  /*13c70*/  F2FP.PACK_AB R37, R45, R44 ;  /* 0x0000002c2d25723e */ /* 0x000fc600000000ff */
[----:B------:R4:W-:Y:S04]  /*13c80*/  STS [R26+0x4080], R33 ;  /* 0x004080211a007388 */ /* 0x0009e80000000800 */
[----:B------:R4:W-:Y:S04]  /*13c90*/  STS [R26+0x4480], R35 ;  /* 0x004480231a007388 */ /* 0x0009e80000000800 */
[----:B------:R4:W-:Y:S01]  /*13ca0*/  STS [R24+0x4000], R37 ;  /* 0x0040002518007388 */ /* 0x0009e20000000800 */
[----:B-1----:R-:W-:-:S03]  /*13cb0*/  F2FP.PACK_AB R29, R61, R60 ;  /* 0x0000003c3d1d723e */ /* 0x002fc600000000ff */
[----:B------:R1:W-:Y:S01]  /*13cc0*/  STS [R24+0x4400], R39 ;  /* 0x0044002718007388 */ /* 0x0003e20000000800 */
[----:B--2---:R-:W-:-:S03]  /*13cd0*/  F2FP.PACK_AB R27, R59, R58 ;  /* 0x0000003a3b1b723e */ /* 0x004fc600000000ff */
[----:B------:R2:W-:Y:S01]  /*13ce0*/  STS [R9+0x4080], R28 ;  /* 0x0040801c09007388 */ /* 0x0005e20000000800 */
[----:B---3--:R-:W-:-:S03]  /*13cf0*/  F2FP.PACK_AB R25, R57, R56 ;  /* 0x000000383919723e */ /* 0x008fc600000000ff */
[----:B------:R3:W-:Y:S01]  /*13d00*/  STS [R9+0x4480], R30 ;  /* 0x0044801e09007388 */ /* 0x0007e20000000800 */
[----:B----4-:R-:W-:-:S03]  /*13d10*/  F2FP.PACK_AB R31, R63, R62 ;  /* 0x0000003e3f1f723e */ /* 0x010fc600000000ff */
[----:B------:R4:W-:Y:S01]  /*13d20*/  STS [R19+0x4000], R32 ;  /* 0x0040002013007388 */ /* 0x0009e20000000800 */
[----:B------:R-:W-:-:S03]  /*13d30*/  F2FP.PACK_AB R33, R65, R64 ;  /* 0x000000404121723e */ /* 0x000fc600000000ff */
[----:B------:R4:W-:Y:S01]  /*13d40*/  STS [R19+0x4400], R34 ;  /* 0x0044002213007388 */ /* 0x0009e20000000800 */
[----:B------:R-:W-:-:S03]  /*13d50*/  F2FP.PACK_AB R35, R67, R66 ;  /* 0x000000424323723e */ /* 0x000fc600000000ff */
[----:B------:R4:W-:Y:S01]  /*13d60*/  STS [R2+0x4480], R27 ;  /* 0x0044801b02007388 */ /* 0x0009e20000000800 */
[----:B------:R-:W-:-:S03]  /*13d70*/  F2FP.PACK_AB R37, R69, R68 ;  /* 0x000000444525723e */ /* 0x000fc600000000ff */
        /* <DEDUP_REMOVED lines=12> */
[----:B------:R-:W-:Y:S01]  /*13e40*/  STS [R16+0x4400], R39 ;  /* 0x0044002710007388 */ /* 0x000fe20000000800 */
        /* <DEDUP_REMOVED lines=9> */
[----:B------:R-:W-:Y:S01]  /*13ee0*/  STS [R9+0x8080], R28 ;  /* 0x0080801c09007388 */ /* 0x000fe20000000800 */
[----:B------:R-:W-:-:S03]  /*13ef0*/  F2FP.PACK_AB R37, R101, R100 ;  /* 0x000000646525723e */ /* 0x000fc600000000ff */
[----:B------:R4:W-:Y:S04]  /*13f00*/  STS [R9+0x8480], R30 ;  /* 0x0084801e09007388 */ /* 0x0009e80000000800 */
        /* <DEDUP_REMOVED lines=8> */
[----:B------:R3:W-:Y:S04]  /*13f90*/  STS [R20+0x8000], R33 ;  /* 0x0080002114007388 */ /* 0x0007e80000000800 */
[----:B------:R3:W-:Y:S01]  /*13fa0*/  STS [R20+0x8400], R31 ;  /* 0x0084001f14007388 */ /* 0x0007e20000000800 */
[----:B----4-:R-:W-:-:S03]  /*13fb0*/  IMAD.MOV.U32 R9, RZ, RZ, c[0x0][0x388] ;  /* 0x0000e200ff097624 */ /* 0x010fc600078e00ff */
[----:B------:R3:W-:Y:S04]  /*13fc0*/  STS [R18+0x8080], R29 ;  /* 0x0080801d12007388 */ /* 0x0007e80000000800 */
[----:B------:R3:W-:Y:S01]  /*13fd0*/  STS [R18+0x8480], R35 ;  /* 0x0084802312007388 */ /* 0x0007e20000000800 */
[----:B------:R-:W-:-:S03]  /*13fe0*/  SHF.R.S32.HI R19, RZ, 0x1f, R224 ;  /* 0x0000001fff137819 */ /* 0x000fc600000114e0 */
[----:B------:R3:W-:Y:S01]  /*13ff0*/  STS [R16+0x8000], R37 ;  /* 0x0080002510007388 */ /* 0x0007e20000000800 */
[----:B-1----:R-:W-:Y:S02]  /*14000*/  F2FP.PACK_AB R27, R103, R102 ;  /* 0x00000066671b723e */ /* 0x002fe400000000ff */
[C---:B------:R-:W-:Y:S01]  /*14010*/  @P1 LEA.HI.X R39, R224.reuse, c[0x0][0x50c], R19, 0x2, P0 ;  /* 0x00014300e0271a11 */ /* 0x040fe200000f1413 */
[----:B--2---:R-:W-:Y:S02]  /*14020*/  IMAD.MOV.U32 R25, RZ, RZ, 0x4 ;  /* 0x00000004ff197424 */ /* 0x004fe400078e00ff */
[----:B------:R3:W-:Y:S01]  /*14030*/  STS [R16+0x8400], R27 ;  /* 0x0084001b10007388 */ /* 0x0007e20000000800 */
[----:B------:R-:W-:Y:S02]  /*14040*/  IMAD.MOV.U32 R2, RZ, RZ, RZ ;  /* 0x000000ffff027224 */ /* 0x000fe400078e00ff */
[----:B------:R-:W-:Y:S01]  /*14050*/  IMAD.WIDE R24, R224, R25, c[0x0][0x500] ;  /* 0x00014000e0187625 */ /* 0x000fe200078e0219 */
[----:B------:R-:W-:Y:S06]  /*14060*/  BAR.SYNC.DEFER_BLOCKING 0x1, 0x100 ;  /* 0x0044000000007b1d */ /* 0x000fec0000010000 */
[----:B------:R3:W5:Y:S04]  /*14070*/  @P1 LDG.E R9, [R38.64] ;  /* 0x0000000826091981 */ /* 0x000768000c1e1900 */
[----:B------:R3:W5:Y:S01]  /*14080*/  @P2 LDG.E R2, [R24.64] ;  /* 0x0000000818022981 */ /* 0x000762000c1e1900 */
[----:B------:R-:W-:-:S04]  /*14090*/  ISETP.NE.AND P0, PT, R210, RZ, PT ;  /* 0x000000ffd200720c */ /* 0x000fc80003f05270 */
[----:B------:R-:W-:Y:S01]  /*140a0*/  SEL R210, R210, c[0x0][0x3d4], P0 ;  /* 0x0000f500d2d27a07 */ /* 0x000fe20000000000 */
[----:B------:R-:W-:Y:S05]  /*140b0*/  @P1 BRA `(.L_x_1468) ;  /* 0x0000004000001947 */ /* 0x000fea0003800000 */
[----:B------:R-:W-:Y:S05]  /*140c0*/  @!P2 BRA `(.L_x_1468) ;  /* 0x000000300000a947 */ /* 0x000fea0003800000 */
[----:B-----5:R-:W2:Y:S04]  /*140d0*/  LDG.E R9, [R24.64] ;  /* 0x0000000818097981 */ /* 0x020ea8000c1e1900 */
[----:B---3--:R-:W2:Y:S02]  /*140e0*/  LDG.E R16, [R24.64+0x4] ;  /* 0x0000040818107981 */ /* 0x008ea4000c1e1900 */
[----:B--2---:R-:W-:Y:S02]  /*140f0*/  IADD3 R9, -R9, R16, RZ ;  /* 0x0000001009097210 */ /* 0x004fe40007ffe1ff */
.L_x_1468:
[----:B---3--:R-:W-:Y:S01]  /*14100*/  IMAD.MOV.U32 R25, RZ, RZ, 0x368 ;  /* 0x00000368ff197424 */ /* 0x008fe200078e00ff */
[----:B------:R-:W-:Y:S01]  /*14110*/  ISETP.GT.AND P2, PT, R210, 0x1, PT ;  /* 0x00000001d200780c */ /* 0x000fe20003f44270 */
[----:B------:R-:W-:Y:S01]  /*14120*/  IMAD.MOV.U32 R24, RZ, RZ, c[0x0][0x4e8] ;  /* 0x00013a00ff187624 */ /* 0x000fe200078e00ff */
[----:B------:R-:W-:-:S02]  /*14130*/  SHF.R.S32.HI R16, RZ, 0x1f, R21 ;  /* 0x0000001fff107819 */ /* 0x000fc40000011415 */
[----:B------:R-:W-:Y:S02]  /*14140*/  SEL R25, R25, 0x328, P2 ;  /* 0x0000032819197807 */ /* 0x000fe40001000000 */
[----:B------:R-:W-:Y:S02]  /*14150*/  LOP3.LUT R21, R21, 0xffffffe0, RZ, 0xc0, !PT ;  /* 0xffffffe015157812 */ /* 0x000fe400078ec0ff */
[----:B------:R-:W1:Y:S01]  /*14160*/  LDC.64 R26, c[0x0][R25+0x170] ;  /* 0x00005c00191a7b82 */ /* 0x000e620000000a00 */
[----:B------:R-:W-:Y:S02]  /*14170*/  LEA.HI R16, R16, R23, RZ, 0x3 ;  /* 0x0000001710107211 */ /* 0x000fe400078f18ff */
[----:B------:R-:W-:Y:S01]  /*14180*/  IMAD.IADD R21, R146, 0x1, -R21 ;  /* 0x0000000192157824 */ /* 0x000fe200078e0a15 */
[----:B------:R-:W-:Y:S02]  /*14190*/  LEA.HI R18, R219, R219, RZ, 0x1 ;  /* 0x000000dbdb127211 */ /* 0x000fe400078f08ff */
[----:B------:R-:W-:-:S02]  /*141a0*/  LOP3.LUT R16, R16, 0xffffff8, RZ, 0xc0, !PT ;  /* 0x0ffffff810107812 */ /* 0x000fc400078ec0ff */
[----:B------:R-:W2:Y:S01]  /*141b0*/  LDC.64 R28, c[0x0][R25+0x168] ;  /* 0x00005a00191c7b82 */ /* 0x000ea20000000a00 */
[----:B------:R-:W-:Y:S02]  /*141c0*/  SHF.R.S32.HI R20, RZ, 0x1f, R21 ;  /* 0x0000001fff147819 */ /* 0x000fe40000011415 */
[----:B------:R-:W-:Y:S01]  /*141d0*/  IMAD.IADD R23, R23, 0x1, -R16 ;  /* 0x0000000117177824 */ /* 0x000fe200078e0a10 */
[----:B------:R-:W-:Y:S02]  /*141e0*/  ISETP.NE.U32.AND P0, PT, RZ, c[0x0][0x500], PT ;  /* 0x00014000ff007a0c */ /* 0x000fe40003f05070 */
[----:B------:R-:W-:Y:S02]  /*141f0*/  LEA.HI R20, R20, R21, RZ, 0x2 ;  /* 0x0000001514147211 */ /* 0x000fe400078f10ff */
[----:B------:R-:W3:Y:S01]  /*14200*/  LDC.64 R32, c[0x0][R25+0x178] ;  /* 0x00005e0019207b82 */ /* 0x000ee20000000a00 */
[----:B------:R-:W-:Y:S02]  /*14210*/  LOP3.LUT R18, R18, 0x1ffffffe, RZ, 0xc0, !PT ;  /* 0x1ffffffe12127812 */ /* 0x000fe400078ec0ff */
[----:B------:R-:W-:-:S02]  /*14220*/  SHF.R.S32.HI R16, RZ, 0x2, R20 ;  /* 0x00000002ff107819 */ /* 0x000fc40000011414 */
[----:B------:R-:W-:Y:S02]  /*14230*/  ISETP.NE.AND.EX P0, PT, RZ, c[0x0][0x504], PT, P0 ;  /* 0x00014100ff007a0c */ /* 0x000fe40003f05300 */
[----:B------:R-:W-:Y:S01]  /*14240*/  ISETP.NE.AND P3, PT, R24, 0x1, PT ;  /* 0x000000011800780c */ /* 0x000fe20003f65270 */
[----:B------:R3:W4:Y:S01]  /*14250*/  LDC.64 R30, c[0x0][R25+0x160] ;  /* 0x00005800191e7b82 */ /* 0x0007220000000a00 */
[----:B------:R-:W-:Y:S01]  /*14260*/  IMAD R16, R23, 0x10, R16 ;  /* 0x0000001017107824 */ /* 0x000fe200078e0210 */
[----:B------:R-:W-:Y:S01]  /*14270*/  SEL R224, R224, RZ, !P0 ;  /* 0x000000ffe0e07207 */ /* 0x000fe20004000000 */
[----:B------:R-:W-:Y:S01]  /*14280*/  IMAD.IADD R23, R219, 0x1, -R18 ;  /* 0x00000001db177824 */ /* 0x000fe200078e0a12 */
[----:B------:R-:W-:-:S03]  /*14290*/  SEL R24, R19, RZ, !P0 ;  /* 0x000000ff13187207 */ /* 0x000fc60004000000 */
[--C-:B------:R-:W-:Y:S02]  /*142a0*/  IMAD R18, R23, 0x8, R16.reuse ;  /* 0x0000000817127824 */ /* 0x100fe400078e0210 */
[C---:B------:R-:W-:Y:S02]  /*142b0*/  IMAD R16, R209.reuse, 0x80, R16 ;  /* 0x00000080d1107824 */ /* 0x040fe400078e0210 */
[----:B------:R-:W-:Y:S02]  /*142c0*/  IMAD R18, R209, 0x80, R18 ;  /* 0x00000080d1127824 */ /* 0x000fe400078e0212 */
[-C--:B-1----:R-:W-:Y:S02]  /*142d0*/  IMAD R19, R27, R224.reuse, RZ ;  /* 0x000000e01b137224 */ /* 0x082fe400078e02ff */
[----:B------:R-:W-:-:S04]  /*142e0*/  IMAD.WIDE.U32 R36, R26, R224, RZ ;  /* 0x000000e01a247225 */ /* 0x000fc800078e00ff */
[----:B------:R-:W-:Y:S02]  /*142f0*/  IMAD R24, R26, R24, R19 ;  /* 0x000000181a187224 */ /* 0x000fe400078e0213 */
[----:B------:R-:W-:-:S04]  /*14300*/  @P3 IMAD.HI.U32 R19, R18, c[0x0][0x4ec], RZ ;  /* 0x00013b0012133a27 */ /* 0x000fc800078e00ff */
[----:B--2---:R-:W-:Y:S01]  /*14310*/  IMAD.WIDE.U32 R34, R28, R225, RZ ;  /* 0x000000e11c227225 */ /* 0x004fe200078e00ff */
[----:B------:R-:W-:-:S03]  /*14320*/  SEL R28, R227, RZ, P2 ;  /* 0x000000ffe31c7207 */ /* 0x000fc60001000000 */
[----:B------:R-:W-:Y:S01]  /*14330*/  IMAD R23, R29, R225, RZ ;  /* 0x000000e11d177224 */ /* 0x000fe200078e02ff */
[----:B-----5:R-:W-:Y:S01]  /*14340*/  IADD3 R26, P1, P0, R36, R34, R2 ;  /* 0x00000022241a7210 */ /* 0x020fe2000783e002 */
[----:B------:R-:W-:Y:S01]  /*14350*/  IMAD.MOV.U32 R27, RZ, RZ, R18 ;  /* 0x000000ffff1b7224 */ /* 0x000fe200078e0012 */
[----:B------:R-:W-:Y:S01]  /*14360*/  @P3 SHF.R.U32.HI R27, RZ, c[0x0][0x4f0], R19 ;  /* 0x00013c00ff1b3a19 */ /* 0x000fe20000011613 */
[----:B------:R-:W-:Y:S01]  /*14370*/  IMAD.IADD R24, R37, 0x1, R24 ;  /* 0x0000000125187824 */ /* 0x000fe200078e0218 */
[----:B------:R-:W-:Y:S01]  /*14380*/  SHF.R.S32.HI R19, RZ, 0x1f, R2 ;  /* 0x0000001fff137819 */ /* 0x000fe20000011402 */
[----:B------:R-:W-:Y:S02]  /*14390*/  IMAD.IADD R23, R35, 0x1, R23 ;  /* 0x0000000123177824 */ /* 0x000fe400078e0217 */
[-C--:B---3--:R-:W-:Y:S02]  /*143a0*/  IMAD R25, R33, R28.reuse, RZ ;  /* 0x0000001c21197224 */ /* 0x088fe400078e02ff */
[----:B------:R-:W-:Y:S01]  /*143b0*/  IMAD.WIDE.U32 R28, R32, R28, RZ ;  /* 0x0000001c201c7225 */ /* 0x000fe200078e00ff */
[----:B------:R-:W-:-:S03]  /*143c0*/  IADD3.X R24, R24, R23, R19, P1, P0 ;  /* 0x0000001718187210 */ /* 0x000fc60000fe0413 */
[----:B------:R-:W-:Y:S01]  /*143d0*/  IMAD.MOV R23, RZ, RZ, -R27 ;  /* 0x000000ffff177224 */ /* 0x000fe200078e0a1b */
[----:B------:R-:W-:Y:S01]  /*143e0*/  IADD3 R28, P1, P0, R27, R26, R28 ;  /* 0x0000001a1b1c7210 */ /* 0x000fe2000783e01c */
[----:B------:R-:W-:Y:S01]  /*143f0*/  IMAD.IADD R25, R29, 0x1, R25 ;  /* 0x000000011d197824 */ /* 0x000fe200078e0219 */
[----:B------:R-:W-:Y:S01]  /*14400*/  SHF.R.S32.HI R26, RZ, 0x1f, R27 ;  /* 0x0000001fff1a7819 */ /* 0x000fe2000001141b */
[----:B------:R-:W-:-:S03]  /*14410*/  IMAD R23, R23, c[0x0][0x4e8], R18 ;  /* 0x00013a0017177a24 */ /* 0x000fc600078e0212 */
[----:B------:R-:W-:Y:S01]  /*14420*/  IADD3.X R29, R26, R24, R25, P1, P0 ;  /* 0x000000181a1d7210 */ /* 0x000fe20000fe0419 */
[----:B----4-:R-:W-:Y:S01]  /*14430*/  IMAD R25, R31, R23, RZ ;  /* 0x000000171f197224 */ /* 0x010fe200078e02ff */
[----:B------:R-:W-:-:S03]  /*14440*/  SHF.R.S32.HI R24, RZ, 0x1f, R23 ;  /* 0x0000001fff187819 */ /* 0x000fc60000011417 */
[----:B------:R-:W-:-:S04]  /*14450*/  IMAD.WIDE.U32 R28, R30, R23, R28 ;  /* 0x000000171e1c7225 */ /* 0x000fc800078e001c */
[----:B------:R-:W-:Y:S02]  /*14460*/  IMAD.MOV.U32 R23, RZ, RZ, c[0x0][0x4a8] ;  /* 0x00012a00ff177624 */ /* 0x000fe400078e00ff */
[----:B------:R-:W-:Y:S02]  /*14470*/  IMAD R25, R30, R24, R25 ;  /* 0x000000181e197224 */ /* 0x000fe400078e0219 */
[----:B------:R-:W-:Y:S01]  /*14480*/  IMAD.MOV.U32 R24, RZ, RZ, c[0x0][0x4ac] ;  /* 0x00012b00ff187624 */ /* 0x000fe200078e00ff */
[----:B------:R-:W-:Y:S01]  /*14490*/  SEL R23, R23, c[0x0][0x450], P2 ;  /* 0x0001140017177a07 */ /* 0x000fe20001000000 */
[----:B------:R-:W-:-:S03]  /*144a0*/  IMAD.IADD R25, R29, 0x1, R25 ;  /* 0x000000011d197824 */ /* 0x000fc600078e0219 */
[----:B------:R-:W-:Y:S02]  /*144b0*/  SEL R27, R24, c[0x0][0x454], P2 ;  /* 0x00011500181b7a07 */ /* 0x000fe40001000000 */
[----:B------:R-:W-:Y:S01]  /*144c0*/  LEA R24, P0, R28, R23, 0x2 ;  /* 0x000000171c187211 */ /* 0x000fe200078010ff */
[----:B------:R-:W-:-:S03]  /*144d0*/  IMAD R23, R9, c[0x0][0x4e8], RZ ;  /* 0x00013a0009177a24 */ /* 0x000fc600078e02ff */
[----:B------:R-:W-:Y:S01]  /*144e0*/  LEA.HI.X R25, R28, R27, R25, 0x2, P0 ;  /* 0x0000001b1c197211 */ /* 0x000fe200000f1419 */
[----:B------:R-:W-:Y:S01]  /*144f0*/  SHFL.IDX PT, R26, R24, RZ, 0x1c1f ;  /* 0x001c1fff181a7589 */ /* 0x000fe200000e0000 */
[----:B------:R-:W-:Y:S02]  /*14500*/  LOP3.LUT P0, RZ, R21, 0x3, RZ, 0xc0, !PT ;  /* 0x0000000315ff7812 */ /* 0x000fe4000780c0ff */
[C---:B------:R-:W-:Y:S01]  /*14510*/  IADD3 R28, R16.reuse, 0x8, RZ ;  /* 0x00000008101c7810 */ /* 0x040fe20007ffe0ff */
[----:B------:R-:W1:Y:S01]  /*14520*/  SHFL.IDX PT, R27, R25, RZ, 0x1c1f ;  /* 0x001c1fff191b7589 */ /* 0x000e6200000e0000 */
[-C--:B------:R-:W-:Y:S02]  /*14530*/  ISETP.GE.OR P1, PT, R16, R23.reuse, P0 ;  /* 0x000000171000720c */ /* 0x080fe40000726670 */
[CC--:B------:R-:W-:Y:S01]  /*14540*/  ISETP.GE.OR P0, PT, R28.reuse, R23.reuse, P0 ;  /* 0x000000171c00720c */ /* 0x0c0fe20000706670 */
[----:B------:R-:W-:Y:S04]  /*14550*/  SHFL.IDX PT, R30, R24, 0x1, 0x1c1f ;  /* 0x003c1f00181e7f89 */ /* 0x000fe800000e0000 */
[----:B------:R-:W2:Y:S06]  /*14560*/  SHFL.IDX PT, R31, R25, 0x1, 0x1c1f ;  /* 0x003c1f00191f7f89 */ /* 0x000eac00000e0000 */
[----:B-1----:R1:W-:Y:S01]  /*14570*/  @!P1 ST.E [R26.64], R0 ;  /* 0x000000001a009985 */ /* 0x0023e2000c101908 */
[----:B------:R-:W-:-:S04]  /*14580*/  ISETP.GE.AND P1, PT, R28, R23, PT ;  /* 0x000000171c00720c */ /* 0x000fc80003f26270 */
[----:B------:R-:W-:Y:S01]  /*14590*/  P2R R9, PR, RZ, 0x2 ;  /* 0x00000002ff097803 */ /* 0x000fe20000000000 */
[----:B--2---:R1:W-:Y:S01]  /*145a0*/  @!P0 ST.E [R30.64], R8 ;  /* 0x000000081e008985 */ /* 0x0043e2000c101908 */
[----:B------:R-:W-:Y:S01]  /*145b0*/  ISETP.GE.AND P0, PT, R16, R23, PT ;  /* 0x000000171000720c */ /* 0x000fe20003f06270 */
[----:B------:R-:W-:Y:S05]  /*145c0*/  @P2 BRA `(.L_x_1469) ;  /* 0x0000082000002947 */ /* 0x000fea0003800000 */
[----:B------:R-:W-:Y:S01]  /*145d0*/  IMAD R19, R19, c[0x0][0x3a0], RZ ;  /* 0x0000e80013137a24 */ /* 0x000fe200078e02ff */
[----:B------:R-:W-:Y:S01]  /*145e0*/  LEA.HI R64, R17, R146, RZ, 0x3 ;  /* 0x0000009211407211 */ /* 0x000fe200078f18ff */
[C---:B------:R-:W-:Y:S01]  /*145f0*/  IMAD.WIDE.U32 R4, R2.reuse, c[0x0][0x3a0], RZ ;  /* 0x0000e80002047a25 */ /* 0x040fe200078e00ff */
[----:B------:R2:W3:Y:S02]  /*14600*/  LDS.128 R60, [R139+0x80] ;  /* 0x000080008b3c7984 */ /* 0x0004e40000000c00 */
[----:B------:R-:W-:Y:S01]  /*14610*/  SHF.R.S32.HI R64, RZ, 0x3, R64 ;  /* 0x00000003ff407819 */ /* 0x000fe20000011440 */
[----:B------:R-:W-:Y:S01]  /*14620*/  IMAD R19, R2, c[0x0][0x3a4], R19 ;  /* 0x0000e90002137a24 */ /* 0x000fe200078e0213 */
[----:B------:R-:W-:Y:S01]  /*14630*/  MOV R6, R4 ;  /* 0x0000000400067202 */ /* 0x000fe20000000f00 */
[----:B------:R2:W4:Y:S01]  /*14640*/  LDS.128 R56, [R139+0x1080] ;  /* 0x001080008b387984 */ /* 0x0005220000000c00 */
[----:B-1----:R-:W-:-:S02]  /*14650*/  LEA R0, R201, R64, 0x5 ;  /* 0x00000040c9007211 */ /* 0x002fc400078e28ff */
[----:B------:R-:W-:Y:S01]  /*14660*/  IADD3 R7, R5, R19, RZ ;  /* 0x0000001305077210 */ /* 0x000fe20007ffe0ff */
[----:B------:R2:W1:Y:S01]  /*14670*/  LDS.128 R52, [R139+0x2080] ;  /* 0x002080008b347984 */ /* 0x0004620000000c00 */
[----:B------:R-:W-:Y:S02]  /*14680*/  SHF.R.S32.HI R5, RZ, 0x1f, R224 ;  /* 0x0000001fff057819 */ /* 0x000fe400000114e0 */
[----:B------:R-:W-:Y:S01]  /*14690*/  LEA R0, R209, R0, 0x7 ;  /* 0x00000000d1007211 */ /* 0x000fe200078e38ff */
[----:B------:R-:W-:Y:S01]  /*146a0*/  IMAD.WIDE.U32 R6, R225, c[0x0][0x3e8], R6 ;  /* 0x0000fa00e1067a25 */ /* 0x000fe200078e0006 */
[----:B------:R2:W1:Y:S01]  /*146b0*/  LDS.128 R48, [R139+0x3080] ;  /* 0x003080008b307984 */ /* 0x0004620000000c00 */
[----:B------:R-:W-:Y:S02]  /*146c0*/  LEA R64, R209, R64, 0x7 ;  /* 0x00000040d1407211 */ /* 0x000fe400078e38ff */
[----:B------:R-:W-:Y:S01]  /*146d0*/  IMAD R5, R5, c[0x0][0x3f0], RZ ;  /* 0x0000fc0005057a24 */ /* 0x000fe200078e02ff */
[----:B------:R-:W-:Y:S01]  /*146e0*/  MOV R2, R0 ;  /* 0x0000000000027202 */ /* 0x000fe20000000f00 */
[----:B------:R-:W-:Y:S01]  /*146f0*/  @P3 IMAD.HI.U32 R4, R0, c[0x0][0x4ec], RZ ;  /* 0x00013b0000043a27 */ /* 0x000fe200078e00ff */
[----:B------:R2:W1:Y:S03]  /*14700*/  LDS.128 R44, [R139+0x4080] ;  /* 0x004080008b2c7984 */ /* 0x0004660000000c00 */
[----:B------:R-:W-:Y:S01]  /*14710*/  IMAD R7, R225, c[0x0][0x3ec], R7 ;  /* 0x0000fb00e1077a24 */ /* 0x000fe200078e0207 */
[----:B------:R-:W-:Y:S01]  /*14720*/  @P3 SHF.R.U32.HI R2, RZ, c[0x0][0x4f0], R4 ;  /* 0x00013c00ff023a19 */ /* 0x000fe20000011604 */
[C---:B------:R-:W-:Y:S01]  /*14730*/  IMAD R8, R224.reuse, c[0x0][0x3f4], R5 ;  /* 0x0000fd00e0087a24 */ /* 0x040fe200078e0205 */
[----:B------:R2:W1:Y:S01]  /*14740*/  LDS.128 R40, [R139+0x5080] ;  /* 0x005080008b287984 */ /* 0x0004620000000c00 */
[----:B------:R-:W-:Y:S01]  /*14750*/  IMAD.WIDE.U32 R18, R224, c[0x0][0x3f0], R6 ;  /* 0x0000fc00e0127a25 */ /* 0x000fe200078e0006 */
[----:B------:R-:W-:-:S02]  /*14760*/  SHF.R.S32.HI R16, RZ, 0x1f, R2 ;  /* 0x0000001fff107819 */ /* 0x000fc40000011402 */
[----:B------:R2:W1:Y:S01]  /*14770*/  LDS.128 R36, [R139+0x6080] ;  /* 0x006080008b247984 */ /* 0x0004620000000c00 */
[----:B------:R-:W-:Y:S02]  /*14780*/  IADD3 R9, -R2, RZ, RZ ;  /* 0x000000ff02097210 */ /* 0x000fe40007ffe1ff */
[----:B------:R-:W-:Y:S01]  /*14790*/  IADD3 R19, R19, R8, RZ ;  /* 0x0000000813137210 */ /* 0x000fe20007ffe0ff */
[----:B------:R2:W1:Y:S01]  /*147a0*/  LDS.128 R32, [R139+0x7080] ;  /* 0x007080008b207984 */ /* 0x0004620000000c00 */
[----:B------:R-:W-:Y:S02]  /*147b0*/  IMAD R17, R16, c[0x0][0x3e0], RZ ;  /* 0x0000f80010117a24 */ /* 0x000fe400078e02ff */
[----:B------:R-:W-:Y:S01]  /*147c0*/  IMAD R9, R9, c[0x0][0x4e8], R0 ;  /* 0x00013a0009097a24 */ /* 0x000fe200078e0200 */
        /* <DEDUP_REMOVED lines=9> */
[----:B------:R-:W-:-:S04]  /*14860*/  IMAD.WIDE.U32 R16, R9, c[0x0][0x3d8], R18 ;  /* 0x0000f60009107a25 */ /* 0x000fc800078e0012 */
[----:B------:R-:W-:Y:S01]  /*14870*/  IMAD R66, R9, c[0x0][0x3dc], R0 ;  /* 0x0000f70009427a24 */ /* 0x000fe200078e0200 */
[----:B------:R-:W-:-:S04]  /*14880*/  LEA R9, P0, R16, c[0x0][0x380], 0x1 ;  /* 0x0000e00010097a11 */ /* 0x000fc800078008ff */
[----:B------:R-:W-:-:S04]  /*14890*/  IADD3 R66, R17, R66, RZ ;  /* 0x0000004211427210 */ /* 0x000fc80007ffe0ff */
[----:B------:R-:W-:Y:S01]  /*148a0*/  LEA.HI.X R66, R16, c[0x0][0x384], R66, 0x1, P0 ;  /* 0x0000e10010427a11 */ /* 0x000fe200000f0c42 */
[----:B------:R-:W-:Y:S05]  /*148b0*/  BRA.DIV ~URZ, `(.L_x_1470) ;  /* 0x000036227f007947 */ /* 0x000fea000b800000 */
[----:B---34-:R3:W4:Y:S02]  /*148c0*/  SHFL.IDX PT, R67, R66, RZ, 0x181f ;  /* 0x00181fff42437589 */ /* 0x01872400000e0000 */
.L_x_1534:
[----:B------:R-:W-:Y:S05]  /*148d0*/  BRA.DIV ~URZ, `(.L_x_1471) ;  /* 0x000036727f007947 */ /* 0x000fea000b800000 */
[----:B------:R2:W3:Y:S02]  /*148e0*/  SHFL.IDX PT, R2, R9, RZ, 0x181f ;  /* 0x00181fff09027589 */ /* 0x0004e400000e0000 */
.L_x_1535:
        /* <DEDUP_REMOVED lines=9> */
[-C--:B---3--:R-:W-:Y:S02]  /*14980*/  @!P2 LEA R18, P5, R22, R2.reuse, 0x1 ;  /* 0x000000021612a211 */ /* 0x088fe400078a08ff */
[-C--:B------:R-:W-:Y:S02]  /*14990*/  @!P1 LEA R16, P4, R218, R2.reuse, 0x1 ;  /* 0x00000002da109211 */ /* 0x080fe400078808ff */
[C---:B------:R-:W-:Y:S02]  /*149a0*/  @!P0 LEA R68, P3, R217.reuse, R2, 0x1 ;  /* 0x00000002d9448211 */ /* 0x040fe400078608ff */
[-C--:B----4-:R-:W-:Y:S02]  /*149b0*/  @!P2 LEA.HI.X R19, R22, R67.reuse, R21, 0x1, P5 ;  /* 0x000000431613a211 */ /* 0x090fe400028f0c15 */
[-C--:B------:R-:W-:Y:S02]  /*149c0*/  @!P1 LEA.HI.X R17, R218, R67.reuse, R65, 0x1, P4 ;  /* 0x00000043da119211 */ /* 0x080fe400020f0c41 */
[----:B------:R-:W-:Y:S01]  /*149d0*/  @!P0 LEA.HI.X R69, R217, R67, R20, 0x1, P3 ;  /* 0x00000043d9458211 */ /* 0x000fe200018f0c14 */
[----:B------:R3:W-:Y:S04]  /*149e0*/  @!P2 ST.E.128 [R18.64], R60 ;  /* 0x0000003c1200a985 */ /* 0x0007e8000c101d08 */
[----:B-1----:R3:W-:Y:S04]  /*149f0*/  @!P1 ST.E.128 [R16.64], R44 ;  /* 0x0000002c10009985 */ /* 0x0027e8000c101d08 */
[----:B------:R3:W-:Y:S02]  /*14a00*/  @!P0 ST.E.128 [R68.64], R28 ;  /* 0x0000001c44008985 */ /* 0x0007e4000c101d08 */
.L_x_1473:
[----:B------:R-:W-:Y:S05]  /*14a10*/  BSYNC B0 ;  /* 0x0000000000007941 */ /* 0x000fea0003800000 */
.L_x_1472:
[----:B------:R-:W-:Y:S05]  /*14a20*/  BRA.DIV ~URZ, `(.L_x_1474) ;  /* 0x000035827f007947 */ /* 0x000fea000b800000 */
[----:B-1-3--:R1:W3:Y:S04]  /*14a30*/  SHFL.IDX PT, R28, R66, 0x1, 0x181f ;  /* 0x00381f00421c7f89 */ /* 0x00a2e800000e0000 */
[----:B------:R1:W2:Y:S02]  /*14a40*/  SHFL.IDX PT, R2, R9, 0x1, 0x181f ;  /* 0x00381f0009027f89 */ /* 0x0002a400000e0000 */
.L_x_1536:
        /* <DEDUP_REMOVED lines=8> */
[-C--:B------:R-:W-:Y:S02]  /*14ad0*/  @!P1 LEA R16, P4, R218, R2.reuse, 0x1 ;  /* 0x00000002da109211 */ /* 0x080fe400078808ff */
[C---:B------:R-:W-:Y:S02]  /*14ae0*/  @!P0 LEA R30, P3, R217.reuse, R2, 0x1 ;  /* 0x00000002d91e8211 */ /* 0x040fe400078608ff */
[-C--:B---3--:R-:W-:Y:S02]  /*14af0*/  @!P2 LEA.HI.X R19, R22, R28.reuse, R21, 0x1, P5 ;  /* 0x0000001c1613a211 */ /* 0x088fe400028f0c15 */
[-C--:B------:R-:W-:Y:S02]  /*14b00*/  @!P1 LEA.HI.X R17, R218, R28.reuse, R65, 0x1, P4 ;  /* 0x0000001cda119211 */ /* 0x080fe400020f0c41 */
[----:B------:R-:W-:Y:S01]  /*14b10*/  @!P0 LEA.HI.X R31, R217, R28, R20, 0x1, P3 ;  /* 0x0000001cd91f8211 */ /* 0x000fe200018f0c14 */
[----:B------:R2:W-:Y:S04]  /*14b20*/  @!P2 ST.E.128 [R18.64], R56 ;  /* 0x000000381200a985 */ /* 0x0005e8000c101d08 */
[----:B------:R2:W-:Y:S04]  /*14b30*/  @!P1 ST.E.128 [R16.64], R40 ;  /* 0x0000002810009985 */ /* 0x0005e8000c101d08 */
[----:B------:R2:W-:Y:S02]  /*14b40*/  @!P0 ST.E.128 [R30.64], R24 ;  /* 0x000000181e008985 */ /* 0x0005e4000c101d08 */
.L_x_1476:
[----:B------:R-:W-:Y:S05]  /*14b50*/  BSYNC B0 ;  /* 0x0000000000007941 */ /* 0x000fea0003800000 */
.L_x_1475:
[----:B------:R-:W-:Y:S05]  /*14b60*/  BRA.DIV ~URZ, `(.L_x_1477) ;  /* 0x000035027f007947 */ /* 0x000fea000b800000 */
[----:B--2---:R2:W1:Y:S02]  /*14b70*/  SHFL.IDX PT, R24, R66, 0x2, 0x181f ;  /* 0x00581f0042187f89 */ /* 0x00446400000e0000 */
.L_x_1537:
[----:B------:R-:W-:Y:S05]  /*14b80*/  BRA.DIV ~URZ, `(.L_x_1478) ;  /* 0x000035527f007947 */ /* 0x000fea000b800000 */
[----:B------:R2:W4:Y:S02]  /*14b90*/  SHFL.IDX PT, R2, R9, 0x2, 0x181f ;  /* 0x00581f0009027f89 */ /* 0x00052400000e0000 */
.L_x_1538:
        /* <DEDUP_REMOVED lines=9> */
[C---:B------:R-:W-:Y:S02]  /*14c30*/  @!P0 LEA R26, P3, R217.reuse, R2, 0x1 ;  /* 0x00000002d91a8211 */ /* 0x040fe400078608ff */
[-C--:B-1----:R-:W-:Y:S02]  /*14c40*/  @!P2 LEA.HI.X R19, R22, R24.reuse, R21, 0x1, P5 ;  /* 0x000000181613a211 */ /* 0x082fe400028f0c15 */
[-C--:B------:R-:W-:Y:S02]  /*14c50*/  @!P1 LEA.HI.X R17, R218, R24.reuse, R65, 0x1, P4 ;  /* 0x00000018da119211 */ /* 0x080fe400020f0c41 */
[----:B------:R-:W-:Y:S01]  /*14c60*/  @!P0 LEA.HI.X R27, R217, R24, R20, 0x1, P3 ;  /* 0x00000018d91b8211 */ /* 0x000fe200018f0c14 */
[----:B------:R1:W-:Y:S04]  /*14c70*/  @!P2 ST.E.128 [R18.64], R52 ;  /* 0x000000341200a985 */ /* 0x0003e8000c101d08 */
[----:B------:R1:W-:Y:S04]  /*14c80*/  @!P1 ST.E.128 [R16.64], R36 ;  /* 0x0000002410009985 */ /* 0x0003e8000c101d08 */
[----:B------:R1:W-:Y:S02]  /*14c90*/  @!P0 ST.E.128 [R26.64], R12 ;  /* 0x0000000c1a008985 */ /* 0x0003e4000c101d08 */
.L_x_1480:
[----:B------:R-:W-:Y:S05]  /*14ca0*/  BSYNC B0 ;  /* 0x0000000000007941 */ /* 0x000fea0003800000 */
.L_x_1479:
[----:B------:R-:W-:Y:S05]  /*14cb0*/  BRA.DIV ~URZ, `(.L_x_1481) ;  /* 0x000034827f007947 */ /* 0x000fea000b800000 */
[----:B-12---:R-:W1:Y:S04]  /*14cc0*/  SHFL.IDX PT, R66, R66, 0x3, 0x181f ;  /* 0x00781f0042427f89 */ /* 0x006e6800000e0000 */
[----:B----4-:R2:W4:Y:S02]  /*14cd0*/  SHFL.IDX PT, R2, R9, 0x3, 0x181f ;  /* 0x00781f0009027f89 */ /* 0x01052400000e0000 */
.L_x_1539:
[----:B------:R-:W-:-:S04]  /*14ce0*/  IADD3 R64, R64, 0x60, RZ ;  /* 0x0000006040407810 */ /* 0x000fc80007ffe0ff */
[----:B------:R-:W-:-:S13]  /*14cf0*/  ISETP.GE.AND P0, PT, R64, R23, PT ;  /* 0x000000174000720c */ /* 0x000fda0003f06270 */
[----:B------:R-:W-:Y:S05]  /*14d00*/  @P0 BRA `(.L_x_1482) ;  /* 0x00001f1000000947 */ /* 0x000fea0003800000 */
[----:B------:R-:W-:Y:S02]  /*14d10*/  ISETP.GE.AND P1, PT, R22, c[0x0][0x3c8], PT ;  /* 0x0000f20016007a0c */ /* 0x000fe40003f26270 */
[----:B------:R-:W-:-:S11]  /*14d20*/  ISETP.GE.AND P0, PT, R218, c[0x0][0x3c8], PT ;  /* 0x0000f200da007a0c */ /* 0x000fd60003f06270 */
[-C--:B----4-:R-:W-:Y:S02]  /*14d30*/  @!P1 LEA R12, P3, R22, R2.reuse, 0x1 ;  /* 0x00000002160c9211 */ /* 0x090fe400078608ff */
[----:B------:R-:W-:Y:S02]  /*14d40*/  @!P0 LEA R8, P2, R218, R2, 0x1 ;  /* 0x00000002da088211 */ /* 0x000fe400078408ff */
[-C--:B-1----:R-:W-:Y:S02]  /*14d50*/  @!P1 LEA.HI.X R13, R22, R66.reuse, R21, 0x1, P3 ;  /* 0x00000042160d9211 */ /* 0x082fe400018f0c15 */
[----:B--2---:R-:W-:-:S03]  /*14d60*/  @!P0 LEA.HI.X R9, R218, R66, R65, 0x1, P2 ;  /* 0x00000042da098211 */ /* 0x004fc600010f0c41 */
[----:B------:R1:W-:Y:S04]  /*14d70*/  @!P1 ST.E.128 [R12.64], R48 ;  /* 0x000000300c009985 */ /* 0x0003e8000c101d08 */
[----:B------:R1:W-:Y:S01]  /*14d80*/  @!P0 ST.E.128 [R8.64], R32 ;  /* 0x0000002008008985 */ /* 0x0003e2000c101d08 */
[----:B------:R-:W-:-:S13]  /*14d90*/  ISETP.GE.AND P0, PT, R217, c[0x0][0x3c8], PT ;  /* 0x0000f200d9007a0c */ /* 0x000fda0003f06270 */
[----:B------:R-:W-:Y:S05]  /*14da0*/  @P0 BRA `(.L_x_1482) ;  /* 0x00001e7000000947 */ /* 0x000fea0003800000 */
[----:B-1----:R-:W-:-:S04]  /*14db0*/  LEA R8, P0, R217, R2, 0x1 ;  /* 0x00000002d9087211 */ /* 0x002fc800078008ff */
[----:B------:R-:W-:-:S05]  /*14dc0*/  LEA.HI.X R9, R217, R66, R20, 0x1, P0 ;  /* 0x00000042d9097211 */ /* 0x000fca00000f0c14 */
[----:B------:R1:W-:Y:S01]  /*14dd0*/  ST.E.128 [R8.64], R4 ;  /* 0x0000000408007985 */ /* 0x0003e2000c101d08 */
[----:B------:R-:W-:Y:S05]  /*14de0*/  BRA `(.L_x_1482) ;  /* 0x00001e3000007947 */ /* 0x000fea0003800000 */
.L_x_1469:
[----:B------:R-:W-:Y:S02]  /*14df0*/  IMAD R19, R19, c[0x0][0x408], RZ ;  /* 0x0001020013137a24 */ /* 0x000fe400078e02ff */
[----:B------:R-:W-:-:S04]  /*14e00*/  IMAD.WIDE.U32 R16, R2, c[0x0][0x408], RZ ;  /* 0x0001020002107a25 */ /* 0x000fc800078e00ff */
[----:B------:R-:W-:Y:S01]  /*14e10*/  IMAD R19, R2, c[0x0][0x40c], R19 ;  /* 0x0001030002137a24 */ /* 0x000fe200078e0213 */
[----:B------:R-:W-:Y:S01]  /*14e20*/  MOV R22, R16 ;  /* 0x0000001000167202 */ /* 0x000fe20000000f00 */
[----:B-1----:R-:W-:Y:S01]  /*14e30*/  @P3 IMAD.HI.U32 R0, R18, c[0x0][0x4ec], RZ ;  /* 0x00013b0012003a27 */ /* 0x002fe200078e00ff */
[----:B------:R-:W-:Y:S02]  /*14e40*/  MOV R2, R18 ;  /* 0x0000001200027202 */ /* 0x000fe40000000f00 */
[----:B------:R-:W-:Y:S02]  /*14e50*/  IADD3 R23, R17, R19, RZ ;  /* 0x0000001311177210 */ /* 0x000fe40007ffe0ff */
[----:B------:R-:W-:Y:S02]  /*14e60*/  SHF.R.S32.HI R17, RZ, 0x1f, R224 ;  /* 0x0000001fff117819 */ /* 0x000fe400000114e0 */
[----:B------:R-:W-:Y:S01]  /*14e70*/  @P3 SHF.R.U32.HI R2, RZ, c[0x0][0x4f0], R0 ;  /* 0x00013c00ff023a19 */ /* 0x000fe20000011600 */
[----:B------:R-:W-:-:S03]  /*14e80*/  IMAD.WIDE.U32 R22, R225, c[0x0][0x438], R22 ;  /* 0x00010e00e1167a25 */ /* 0x000fc600078e0016 */
[----:B------:R-:W-:Y:S01]  /*14e90*/  SHF.R.S32.HI R19, RZ, 0x1f, R2 ;  /* 0x0000001fff137819 */ /* 0x000fe20000011402 */
[----:B------:R-:W-:Y:S02]  /*14ea0*/  IMAD R17, R17, c[0x0][0x440], RZ ;  /* 0x0001100011117a24 */ /* 0x000fe400078e02ff */
[----:B------:R-:W-:Y:S02]  /*14eb0*/  IMAD R23, R225, c[0x0][0x43c], R23 ;  /* 0x00010f00e1177a24 */ /* 0x000fe400078e0217 */
[C---:B------:R-:W-:Y:S02]  /*14ec0*/  IMAD R17, R224.reuse, c[0x0][0x444], R17 ;  /* 0x00011100e0117a24 */ /* 0x040fe400078e0211 */
[----:B------:R-:W-:-:S04]  /*14ed0*/  IMAD.WIDE.U32 R22, R224, c[0x0][0x440], R22 ;  /* 0x00011000e0167a25 */ /* 0x000fc800078e0016 */
[----:B------:R-:W-:Y:S01]  /*14ee0*/  IMAD R19, R19, c[0x0][0x430], RZ ;  /* 0x00010c0013137a24 */ /* 0x000fe200078e02ff */
[----:B------:R-:W-:Y:S02]  /*14ef0*/  IADD3 R23, R23, R17, RZ ;  /* 0x0000001117177210 */ /* 0x000fe40007ffe0ff */
[C---:B------:R-:W-:Y:S01]  /*14f00*/  IADD3 R17, -R2.reuse, RZ, RZ ;  /* 0x000000ff02117210 */ /* 0x040fe20007ffe1ff */
[----:B------:R-:W-:Y:S02]  /*14f10*/  IMAD R19, R2, c[0x0][0x434], R19 ;  /* 0x00010d0002137a24 */ /* 0x000fe400078e0213 */
[----:B------:R-:W-:-:S04]  /*14f20*/  IMAD.WIDE.U32 R22, R227, c[0x0][0x448], R22 ;  /* 0x00011200e3167a25 */ /* 0x000fc800078e0016 */
[----:B------:R-:W-:Y:S02]  /*14f30*/  IMAD R23, R227, c[0x0][0x44c], R23 ;  /* 0x00011300e3177a24 */ /* 0x000fe400078e0217 */
[----:B------:R-:W-:Y:S02]  /*14f40*/  IMAD R17, R17, c[0x0][0x4e8], R18 ;  /* 0x00013a0011117a24 */ /* 0x000fe400078e0212 */
[----:B------:R-:W-:-:S03]  /*14f50*/  IMAD.WIDE.U32 R22, R2, c[0x0][0x430], R22 ;  /* 0x00010c0002167a25 */ /* 0x000fc600078e0016 */
[----:B------:R-:W-:Y:S02]  /*14f60*/  SHF.R.S32.HI R0, RZ, 0x1f, R17 ;  /* 0x0000001fff007819 */ /* 0x000fe40000011411 */
[----:B------:R-:W-:-:S03]  /*14f70*/  IADD3 R23, R23, R19, RZ ;  /* 0x0000001317177210 */ /* 0x000fc60007ffe0ff */
[----:B------:R-:W-:Y:S02]  /*14f80*/  IMAD R0, R0, c[0x0][0x428], RZ ;  /* 0x00010a0000007a24 */ /* 0x000fe400078e02ff */
[----:B------:R-:W-:-:S04]  /*14f90*/  IMAD.WIDE.U32 R18, R17, c[0x0][0x428], R22 ;  /* 0x00010a0011127a25 */ /* 0x000fc800078e0016 */
[----:B------:R-:W-:Y:S01]  /*14fa0*/  IMAD R17, R17, c[0x0][0x42c], R0 ;  /* 0x00010b0011117a24 */ /* 0x000fe200078e0200 */
[----:B------:R-:W-:-:S04]  /*14fb0*/  LEA R168, P1, R18, c[0x0][0x400], 0x2 ;  /* 0x0001000012a87a11 */ /* 0x000fc800078210ff */
[----:B------:R-:W-:-:S04]  /*14fc0*/  IADD3 R17, R19, R17, RZ ;  /* 0x0000001113117210 */ /* 0x000fc80007ffe0ff */
[----:B------:R-:W-:Y:S01]  /*14fd0*/  LEA.HI.X R167, R18, c[0x0][0x404], R17, 0x2, P1 ;  /* 0x0001010012a77a11 */ /* 0x000fe200008f1411 */
[----:B------:R-:W-:Y:S05]  /*14fe0*/  BRA.DIV ~URZ, `(.L_x_1483) ;  /* 0x000032127f007947 */ /* 0x000fea000b800000 */
[----:B------:R1:W2:Y:S02]  /*14ff0*/  SHFL.IDX PT, R169, R167, RZ, 0x1c1f ;  /* 0x001c1fffa7a97589 */ /* 0x0002a400000e0000 */
.L_x_1540:
[----:B------:R-:W-:Y:S05]  /*15000*/  BRA.DIV ~URZ, `(.L_x_1484) ;  /* 0x000032627f007947 */ /* 0x000fea000b800000 */
[----:B------:R3:W4:Y:S02]  /*15010*/  SHFL.IDX PT, R2, R168, RZ, 0x1c1f ;  /* 0x001c1fffa8027589 */ /* 0x00072400000e0000 */
.L_x_1541:
[----:B------:R-:W-:Y:S01]  /*15020*/  LOP3.LUT R20, R20, 0x7ffffffc, RZ, 0xc0, !PT ;  /* 0x7ffffffc14147812 */ /* 0x000fe200078ec0ff */
[----:B------:R-:W-:Y:S04]  /*15030*/  BSSY B0, `(.L_x_1485) ;  /* 0x0000093000007945 */ /* 0x000fe80003800000 */
        /* <DEDUP_REMOVED lines=56> */
[-C--:B------:R-:W-:Y:S02]  /*153c0*/  @!P0 LEA R16, P2, R25, R2.reuse, 0x2 ;  /* 0x0000000219108211 */ /* 0x080fe400078410ff */
[----:B------:R-:W-:Y:S01]  /*153d0*/  @!P3 LEA R170, P5, R163, R2, 0x2 ;  /* 0x00000002a3aab211 */ /* 0x000fe200078a10ff */
[----:B------:R-:W-:Y:S01]  /*153e0*/  @!P1 IMAD.WIDE R18, R166, 0x4, R18 ;  /* 0x00000004a6129825 */ /* 0x000fe200078e0212 */
[----:B------:R-:W-:Y:S02]  /*153f0*/  @!P0 LEA.HI.X R17, R25, R169, R24, 0x2, P2 ;  /* 0x000000a919118211 */ /* 0x000fe400010f1418 */
[----:B------:R-:W-:Y:S02]  /*15400*/  ISETP.GE.AND P2, PT, R159, c[0x0][0x3c8], PT ;  /* 0x0000f2009f007a0c */ /* 0x000fe40003f46270 */
[----:B------:R2:W-:Y:S01]  /*15410*/  @!P1 ST.E.64 [R18.64], R132 ;  /* 0x0000008412009985 */ /* 0x0005e2000c101b08 */
[----:B------:R-:W-:-:S02]  /*15420*/  ISETP.GE.AND P1, PT, R157, c[0x0][0x3c8], PT ;  /* 0x0000f2009d007a0c */ /* 0x000fc40003f26270 */
[----:B------:R-:W-:Y:S01]  /*15430*/  @!P3 LEA.HI.X R171, R163, R169, R162, 0x2, P5 ;  /* 0x000000a9a3abb211 */ /* 0x000fe200028f14a2 */
[----:B------:R4:W-:Y:S01]  /*15440*/  @!P0 ST.E.64 [R16.64], R128 ;  /* 0x0000008010008985 */ /* 0x0009e2000c101b08 */
[----:B------:R-:W-:-:S03]  /*15450*/  @!P4 LEA R172, P0, R161, R2, 0x2 ;  /* 0x00000002a1acc211 */ /* 0x000fc600078010ff */
[----:B------:R5:W-:Y:S01]  /*15460*/  @!P3 ST.E.64 [R170.64], R124 ;  /* 0x0000007caa00b985 */ /* 0x000be2000c101b08 */
[-C--:B------:R-:W-:Y:S02]  /*15470*/  @!P4 LEA.HI.X R173, R161, R169.reuse, R160, 0x2, P0 ;  /* 0x000000a9a1adc211 */ /* 0x080fe400000f14a0 */
[----:B------:R-:W-:Y:S02]  /*15480*/  @!P2 LEA R174, P5, R159, R2, 0x2 ;  /* 0x000000029faea211 */ /* 0x000fe400078a10ff */
[----:B------:R-:W-:Y:S01]  /*15490*/  ISETP.GE.AND P3, PT, R153, c[0x0][0x3c8], PT ;  /* 0x0000f20099007a0c */ /* 0x000fe20003f66270 */
[----:B------:R1:W-:Y:S01]  /*154a0*/  @!P4 ST.E.64 [R172.64], R120 ;  /* 0x00000078ac00c985 */ /* 0x0003e2000c101b08 */
[----:B------:R-:W-:Y:S02]  /*154b0*/  @!P2 LEA.HI.X R175, R159, R169, R158, 0x2, P5 ;  /* 0x000000a99fafa211 */ /* 0x000fe400028f149e */
[----:B------:R-:W-:-:S03]  /*154c0*/  ISETP.GE.AND P4, PT, R149, c[0x0][0x3c8], PT ;  /* 0x0000f20095007a0c */ /* 0x000fc60003f86270 */
[----:B------:R3:W-:Y:S01]  /*154d0*/  @!P2 ST.E.64 [R174.64], R116 ;  /* 0x00000074ae00a985 */ /* 0x0007e2000c101b08 */
[----:B------:R-:W-:Y:S02]  /*154e0*/  ISETP.GE.AND P2, PT, R81, c[0x0][0x3c8], PT ;  /* 0x0000f20051007a0c */ /* 0x000fe40003f46270 */
[----:B--2---:R-:W-:-:S04]  /*154f0*/  @!P1 LEA R18, P0, R157, R2, 0x2 ;  /* 0x000000029d129211 */ /* 0x004fc800078010ff */
[-C--:B------:R-:W-:Y:S02]  /*15500*/  @!P1 LEA.HI.X R19, R157, R169.reuse, R156, 0x2, P0 ;  /* 0x000000a99d139211 */ /* 0x080fe400000f149c */
[-C--:B----4-:R-:W-:Y:S02]  /*15510*/  @!P3 LEA R16, P5, R153, R2.reuse, 0x2 ;  /* 0x000000029910b211 */ /* 0x090fe400078a10ff */
[----:B-----5:R-:W-:Y:S01]  /*15520*/  @!P4 LEA R124, P0, R149, R2, 0x2 ;  /* 0x00000002957cc211 */ /* 0x020fe200078010ff */
[----:B------:R2:W-:Y:S01]  /*15530*/  @!P1 ST.E.64 [R18.64], R112 ;  /* 0x0000007012009985 */ /* 0x0005e2000c101b08 */
[----:B------:R-:W-:Y:S02]  /*15540*/  ISETP.GE.AND P1, PT, R77, c[0x0][0x3c8], PT ;  /* 0x0000f2004d007a0c */ /* 0x000fe40003f26270 */
[-C--:B------:R-:W-:Y:S02]  /*15550*/  @!P3 LEA.HI.X R17, R153, R169.reuse, R152, 0x2, P5 ;  /* 0x000000a99911b211 */ /* 0x080fe400028f1498 */
[----:B------:R-:W-:-:S02]  /*15560*/  @!P4 LEA.HI.X R125, R149, R169, R148, 0x2, P0 ;  /* 0x000000a9957dc211 */ /* 0x000fc400000f1494 */
[-C--:B-1----:R-:W-:Y:S01]  /*15570*/  @!P2 LEA R120, P5, R81, R2.reuse, 0x2 ;  /* 0x000000025178a211 */ /* 0x082fe200078a10ff */
[----:B------:R1:W-:Y:S01]  /*15580*/  @!P3 ST.E.64 [R16.64], R108 ;  /* 0x0000006c1000b985 */ /* 0x0003e2000c101b08 */
[----:B------:R-:W-:Y:S02]  /*15590*/  ISETP.GE.AND P3, PT, R37, c[0x0][0x3c8], PT ;  /* 0x0000f20025007a0c */ /* 0x000fe40003f66270 */
[----:B------:R-:W-:Y:S01]  /*155a0*/  @!P2 LEA.HI.X R121, R81, R169, R80, 0x2, P5 ;  /* 0x000000a95179a211 */ /* 0x000fe200028f1450 */
[----:B------:R4:W-:Y:S01]  /*155b0*/  @!P4 ST.E.64 [R124.64], R104 ;  /* 0x000000687c00c985 */ /* 0x0009e2000c101b08 */
[----:B------:R-:W-:Y:S02]  /*155c0*/  ISETP.GE.AND P4, PT, R35, c[0x0][0x3c8], PT ;  /* 0x0000f20023007a0c */ /* 0x000fe40003f86270 */
[----:B---3--:R-:W-:Y:S01]  /*155d0*/  @!P1 LEA R116, P0, R77, R2, 0x2 ;  /* 0x000000024d749211 */ /* 0x008fe200078010ff */
[----:B------:R3:W-:Y:S01]  /*155e0*/  @!P2 ST.E.64 [R120.64], R40 ;  /* 0x000000287800a985 */ /* 0x0007e2000c101b08 */
[----:B------:R-:W-:-:S02]  /*155f0*/  ISETP.GE.AND P2, PT, R33, c[0x0][0x3c8], PT ;  /* 0x0000f20021007a0c */ /* 0x000fc40003f46270 */
[----:B------:R-:W-:-:S05]  /*15600*/  @!P1 LEA.HI.X R117, R77, R169, R76, 0x2, P0 ;  /* 0x000000a94d759211 */ /* 0x000fca00000f144c */
[----:B------:R5:W-:Y:S01]  /*15610*/  @!P1 ST.E.64 [R116.64], R44 ;  /* 0x0000002c74009985 */ /* 0x000be2000c101b08 */
[----:B------:R-:W-:Y:S02]  /*15620*/  ISETP.GE.AND P1, PT, R31, c[0x0][0x3c8], PT ;  /* 0x0000f2001f007a0c */ /* 0x000fe40003f26270 */
[----:B--2---:R-:W-:-:S04]  /*15630*/  @!P3 LEA R18, P5, R37, R2, 0x2 ;  /* 0x000000022512b211 */ /* 0x004fc800078a10ff */
[----:B------:R-:W-:Y:S02]  /*15640*/  @!P3 LEA.HI.X R19, R37, R169, R36, 0x2, P5 ;  /* 0x000000a92513b211 */ /* 0x000fe400028f1424 */
[----:B-1----:R-:W-:-:S03]  /*15650*/  @!P4 LEA R16, P0, R35, R2, 0x2 ;  /* 0x000000022310c211 */ /* 0x002fc600078010ff */
[----:B------:R1:W-:Y:S01]  /*15660*/  @!P3 ST.E.64 [R18.64], R48 ;  /* 0x000000301200b985 */ /* 0x0003e2000c101b08 */
[----:B------:R-:W-:Y:S02]  /*15670*/  ISETP.GE.AND P3, PT, R27, c[0x0][0x3c8], PT ;  /* 0x0000f2001b007a0c */ /* 0x000fe40003f66270 */
[-C--:B------:R-:W-:Y:S02]  /*15680*/  @!P4 LEA.HI.X R17, R35, R169.reuse, R34, 0x2, P0 ;  /* 0x000000a92311c211 */ /* 0x080fe400000f1422 */
[-C--:B----4-:R-:W-:Y:S02]  /*15690*/  @!P2 LEA R104, P5, R33, R2.reuse, 0x2 ;  /* 0x000000022168a211 */ /* 0x090fe400078a10ff */
[----:B---3--:R-:W-:Y:S01]  /*156a0*/  @!P1 LEA R40, P0, R31, R2, 0x2 ;  /* 0x000000021f289211 */ /* 0x008fe200078010ff */
[----:B------:R2:W-:Y:S01]  /*156b0*/  @!P4 ST.E.64 [R16.64], R52 ;  /* 0x000000341000c985 */ /* 0x0005e2000c101b08 */
[----:B------:R-:W-:Y:S02]  /*156c0*/  @!P2 LEA.HI.X R105, R33, R169, R32, 0x2, P5 ;  /* 0x000000a92169a211 */ /* 0x000fe400028f1420 */
[----:B------:R-:W-:-:S02]  /*156d0*/  ISETP.GE.AND P4, PT, R23, c[0x0][0x3c8], PT ;  /* 0x0000f20017007a0c */ /* 0x000fc40003f86270 */
[-C--:B------:R-:W-:Y:S01]  /*156e0*/  @!P1 LEA.HI.X R41, R31, R169.reuse, R30, 0x2, P0 ;  /* 0x000000a91f299211 */ /* 0x080fe200000f141e */
[----:B------:R-:W-:Y:S01]  /*156f0*/  @!P2 ST.E.64 [R104.64], R56 ;  /* 0x000000386800a985 */ /* 0x000fe2000c101b08 */
[----:B------:R-:W-:Y:S02]  /*15700*/  ISETP.GE.AND P2, PT, R21, c[0x0][0x3c8], PT ;  /* 0x0000f20015007a0c */ /* 0x000fe40003f46270 */
[----:B-----5:R-:W-:Y:S01]  /*15710*/  @!P3 LEA R44, P5, R27, R2, 0x2 ;  /* 0x000000021b2cb211 */ /* 0x020fe200078a10ff */
[----:B------:R3:W-:Y:S01]  /*15720*/  @!P1 ST.E.64 [R40.64], R60 ;  /* 0x0000003c28009985 */ /* 0x0007e2000c101b08 */
[----:B------:R-:W-:Y:S02]  /*15730*/  ISETP.GE.AND P1, PT, R151, c[0x0][0x3c8], PT ;  /* 0x0000f20097007a0c */ /* 0x000fe40003f26270 */
[----:B------:R-:W-:Y:S02]  /*15740*/  @!P3 LEA.HI.X R45, R27, R169, R26, 0x2, P5 ;  /* 0x000000a91b2db211 */ /* 0x000fe400028f141a */
[----:B------:R-:W-:-:S03]  /*15750*/  ISETP.GE.AND P5, PT, R155, c[0x0][0x3c8], PT ;  /* 0x0000f2009b007a0c */ /* 0x000fc60003fa6270 */
[----:B------:R4:W-:Y:S01]  /*15760*/  @!P3 ST.E.64 [R44.64], R64 ;  /* 0x000000402c00b985 */ /* 0x0009e2000c101b08 */
[----:B-1----:R-:W-:-:S05]  /*15770*/  @!P4 LEA R18, P0, R23, R2, 0x2 ;  /* 0x000000021712c211 */ /* 0x002fca00078010ff */
[-C--:B------:R-:W-:Y:S02]  /*15780*/  @!P1 LEA R48, P3, R151, R2.reuse, 0x2 ;  /* 0x0000000297309211 */ /* 0x080fe400078610ff */
[-C--:B------:R-:W-:Y:S02]  /*15790*/  @!P4 LEA.HI.X R19, R23, R169.reuse, R22, 0x2, P0 ;  /* 0x000000a91713c211 */ /* 0x080fe400000f1416 */
[-C--:B------:R-:W-:Y:S02]  /*157a0*/  @!P1 LEA.HI.X R49, R151, R169.reuse, R150, 0x2, P3 ;  /* 0x000000a997319211 */ /* 0x080fe400018f1496 */
[----:B--2---:R-:W-:Y:S01]  /*157b0*/  @!P2 LEA R16, P0, R21, R2, 0x2 ;  /* 0x000000021510a211 */ /* 0x004fe200078010ff */
[----:B------:R1:W-:Y:S01]  /*157c0*/  @!P4 ST.E.64 [R18.64], R68 ;  /* 0x000000441200c985 */ /* 0x0003e2000c101b08 */
[----:B------:R-:W-:Y:S02]  /*157d0*/  ISETP.GE.AND P4, PT, R135, c[0x0][0x3c8], PT ;  /* 0x0000f20087007a0c */ /* 0x000fe40003f86270 */
[----:B------:R-:W-:-:S05]  /*157e0*/  @!P2 LEA.HI.X R17, R21, R169, R20, 0x2, P0 ;  /* 0x000000a91511a211 */ /* 0x000fca00000f1414 */
[----:B------:R2:W-:Y:S01]  /*157f0*/  @!P2 ST.E.64 [R16.64], R72 ;  /* 0x000000481000a985 */ /* 0x0005e2000c101b08 */
[-C--:B---3--:R-:W-:Y:S02]  /*15800*/  @!P6 LEA R40, P0, R165, R2.reuse, 0x2 ;  /* 0x00000002a528e211 */ /* 0x088fe400078010ff */
[----:B------:R-:W-:Y:S01]  /*15810*/  ISETP.GE.AND P2, PT, R79, c[0x0][0x3c8], PT ;  /* 0x0000f2004f007a0c */ /* 0x000fe20003f46270 */
[----:B------:R3:W-:Y:S01]  /*15820*/  @!P1 ST.E.64 [R48.64], R4 ;  /* 0x0000000430009985 */ /* 0x0007e2000c101b08 */
[----:B------:R-:W-:Y:S02]  /*15830*/  @!P6 LEA.HI.X R41, R165, R169, R164, 0x2, P0 ;  /* 0x000000a9a529e211 */ /* 0x000fe400000f14a4 */
[----:B------:R-:W-:Y:S02]  /*15840*/  ISETP.GE.AND P1, PT, R39, c[0x0][0x3c8], PT ;  /* 0x0000f20027007a0c */ /* 0x000fe40003f26270 */
[----:B------:R-:W-:Y:S01]  /*15850*/  ISETP.GE.AND P0, PT, R29, c[0x0][0x3c8], PT ;  /* 0x0000f2001d007a0c */ /* 0x000fe20003f06270 */
[----:B------:R3:W-:Y:S01]  /*15860*/  @!P6 ST.E.64 [R40.64], R6 ;  /* 0x000000062800e985 */ /* 0x0007e2000c101b08 */
[----:B----4-:R-:W-:-:S04]  /*15870*/  @!P4 LEA R44, P6, R135, R2, 0x2 ;  /* 0x00000002872cc211 */ /* 0x010fc800078c10ff */
[----:B------:R-:W-:Y:S02]  /*15880*/  @!P4 LEA.HI.X R45, R135, R169, R134, 0x2, P6 ;  /* 0x000000a9872dc211 */ /* 0x000fe400030f1486 */
[----:B-1----:R-:W-:-:S04]  /*15890*/  @!P5 LEA R18, P3, R155, R2, 0x2 ;  /* 0x000000029b12d211 */ /* 0x002fc800078610ff */
[----:B------:R-:W-:Y:S02]  /*158a0*/  @!P5 LEA.HI.X R19, R155, R169, R154, 0x2, P3 ;  /* 0x000000a99b13d211 */ /* 0x000fe400018f149a */
[----:B--2---:R-:W-:-:S03]  /*158b0*/  @!P2 LEA R16, P3, R79, R2, 0x2 ;  /* 0x000000024f10a211 */ /* 0x004fc600078610ff */
[----:B------:R1:W-:Y:S01]  /*158c0*/  @!P5 ST.E.64 [R18.64], R84 ;  /* 0x000000541200d985 */ /* 0x0003e2000c101b08 */
[----:B---3--:R-:W-:-:S03]  /*158d0*/  @!P1 LEA R4, P5, R39, R2, 0x2 ;  /* 0x0000000227049211 */ /* 0x008fc600078a10ff */
[----:B------:R1:W-:Y:S01]  /*158e0*/  @!P4 ST.E.64 [R44.64], R88 ;  /* 0x000000582c00c985 */ /* 0x0003e2000c101b08 */
[-C--:B------:R-:W-:Y:S02]  /*158f0*/  @!P2 LEA.HI.X R17, R79, R169.reuse, R78, 0x2, P3 ;  /* 0x000000a94f11a211 */ /* 0x080fe400018f144e */
[----:B------:R-:W-:Y:S02]  /*15900*/  @!P0 LEA R48, P3, R29, R2, 0x2 ;  /* 0x000000021d308211 */ /* 0x000fe400078610ff */
[-C--:B------:R-:W-:Y:S01]  /*15910*/  @!P1 LEA.HI.X R5, R39, R169.reuse, R38, 0x2, P5 ;  /* 0x000000a927059211 */ /* 0x080fe200028f1426 */
[----:B------:R1:W-:Y:S01]  /*15920*/  @!P2 ST.E.64 [R16.64], R92 ;  /* 0x0000005c1000a985 */ /* 0x0003e2000c101b08 */
[----:B------:R-:W-:-:S03]  /*15930*/  @!P0 LEA.HI.X R49, R29, R169, R28, 0x2, P3 ;  /* 0x000000a91d318211 */ /* 0x000fc600018f141c */
[----:B------:R1:W-:Y:S04]  /*15940*/  @!P1 ST.E.64 [R4.64], R96 ;  /* 0x0000006004009985 */ /* 0x0003e8000c101b08 */
[----:B------:R1:W-:Y:S02]  /*15950*/  @!P0 ST.E.64 [R48.64], R100 ;  /* 0x0000006430008985 */ /* 0x0003e4000c101b08 */
.L_x_1486:
[----:B------:R-:W-:Y:S05]  /*15960*/  BSYNC B0 ;  /* 0x0000000000007941 */ /* 0x000fea0003800000 */
.L_x_1485:
[----:B------:R-:W-:Y:S05]  /*15970*/  BRA.DIV ~URZ, `(.L_x_1487) ;  /* 0x000029527f007947 */ /* 0x000fea000b800000 */
[----:B-1----:R-:W1:Y:S04]  /*15980*/  SHFL.IDX PT, R167, R167, 0x1, 0x1c1f ;  /* 0x003c1f00a7a77f89 */ /* 0x002e6800000e0000 */
[----:B----4-:R4:W3:Y:S02]  /*15990*/  SHFL.IDX PT, R2, R168, 0x1, 0x1c1f ;  /* 0x003c1f00a8027f89 */ /* 0x0108e400000e0000 */
.L_x_1542:
[----:B------:R-:W-:-:S13]  /*159a0*/  ISETP.NE.AND P0, PT, R9, RZ, PT ;  /* 0x000000ff0900720c */ /* 0x000fda0003f05270 */
[----:B------:R-:W-:Y:S05]  /*159b0*/  @P0 BRA `(.L_x_1482) ;  /* 0x0000126000000947 */ /* 0x000fea0003800000 */
[----:B------:R-:W-:Y:S02]  /*159c0*/  ISETP.GE.AND P3, PT, R25, c[0x0][0x3c8], PT ;  /* 0x0000f20019007a0c */ /* 0x000fe40003f66270 */
[----:B------:R-:W-:Y:S02]  /*159d0*/  ISETP.GE.AND P2, PT, R163, c[0x0][0x3c8], PT ;  /* 0x0000f200a3007a0c */ /* 0x000fe40003f46270 */
[----:B------:R-:W-:Y:S02]  /*159e0*/  ISETP.GE.AND P1, PT, R161, c[0x0][0x3c8], PT ;  /* 0x0000f200a1007a0c */ /* 0x000fe40003f26270 */
[----:B------:R-:W-:Y:S02]  /*159f0*/  ISETP.GE.AND P4, PT, R166, c[0x0][0x3c8], PT ;  /* 0x0000f200a6007a0c */ /* 0x000fe40003f86270 */
[----:B------:R-:W-:-:S05]  /*15a00*/  ISETP.GE.AND P0, PT, R159, c[0x0][0x3c8], PT ;  /* 0x0000f2009f007a0c */ /* 0x000fca0003f06270 */
[-C--:B---3--:R-:W-:Y:S02]  /*15a10*/  @!P3 LEA R6, P6, R25, R2.reuse, 0x2 ;  /* 0x000000021906b211 */ /* 0x088fe400078c10ff */
[-C--:B------:R-:W-:Y:S02]  /*15a20*/  @!P2 LEA R4, P5, R163, R2.reuse, 0x2 ;  /* 0x00000002a304a211 */ /* 0x080fe400078a10ff */
[-C--:B-1----:R-:W-:Y:S02]  /*15a30*/  @!P3 LEA.HI.X R7, R25, R167.reuse, R24, 0x2, P6 ;  /* 0x000000a71907b211 */ /* 0x082fe400030f1418 */
[-C--:B------:R-:W-:Y:S01]  /*15a40*/  @!P1 LEA R16, P6, R161, R2.reuse, 0x2 ;  /* 0x00000002a1109211 */ /* 0x080fe200078c10ff */
[----:B------:R-:W-:Y:S01]  /*15a50*/  @!P4 IMAD.MOV.U32 R18, RZ, RZ, R2 ;  /* 0x000000ffff12c224 */ /* 0x000fe200078e0002 */
[----:B------:R-:W-:Y:S01]  /*15a60*/  @!P2 LEA.HI.X R5, R163, R167, R162, 0x2, P5 ;  /* 0x000000a7a305a211 */ /* 0x000fe200028f14a2 */
[----:B------:R-:W-:Y:S01]  /*15a70*/  @!P4 IMAD.MOV.U32 R19, RZ, RZ, R167 ;  /* 0x000000ffff13c224 */ /* 0x000fe200078e00a7 */
[----:B------:R-:W-:-:S02]  /*15a80*/  @!P0 LEA R8, P5, R159, R2, 0x2 ;  /* 0x000000029f088211 */ /* 0x000fc400078a10ff */
[-C--:B------:R-:W-:Y:S01]  /*15a90*/  @!P1 LEA.HI.X R17, R161, R167.reuse, R160, 0x2, P6 ;  /* 0x000000a7a1119211 */ /* 0x080fe200030f14a0 */
[----:B------:R-:W-:Y:S01]  /*15aa0*/  @!P4 IMAD.WIDE R18, R166, 0x4, R18 ;  /* 0x00000004a612c825 */ /* 0x000fe200078e0212 */
[----:B------:R-:W-:Y:S02]  /*15ab0*/  ISETP.GE.AND P6, PT, R157, c[0x0][0x3c8], PT ;  /* 0x0000f2009d007a0c */ /* 0x000fe40003fc6270 */
[----:B------:R-:W-:Y:S02]  /*15ac0*/  @!P0 LEA.HI.X R9, R159, R167, R158, 0x2, P5 ;  /* 0x000000a79f098211 */ /* 0x000fe400028f149e */
[----:B------:R-:W-:Y:S01]  /*15ad0*/  ISETP.GE.AND P5, PT, R153, c[0x0][0x3c8], PT ;  /* 0x0000f20099007a0c */ /* 0x000fe20003fa6270 */
[----:B------:R1:W-:Y:S01]  /*15ae0*/  @!P4 ST.E.64 [R18.64], R12 ;  /* 0x0000000c1200c985 */ /* 0x0003e2000c101b08 */
[----:B------:R-:W-:-:S03]  /*15af0*/  ISETP.GE.AND P4, PT, R149, c[0x0][0x3c8], PT ;  /* 0x0000f20095007a0c */ /* 0x000fc60003f86270 */
[----:B------:R-:W-:Y:S01]  /*15b00*/  @!P3 ST.E.64 [R6.64], R130 ;  /* 0x000000820600b985 */ /* 0x000fe2000c101b08 */
[----:B------:R-:W-:-:S03]  /*15b10*/  ISETP.GE.AND P3, PT, R81, c[0x0][0x3c8], PT ;  /* 0x0000f20051007a0c */ /* 0x000fc60003f66270 */
[----:B------:R3:W-:Y:S01]  /*15b20*/  @!P2 ST.E.64 [R4.64], R126 ;  /* 0x0000007e0400a985 */ /* 0x0007e2000c101b08 */
[----:B------:R-:W-:-:S03]  /*15b30*/  ISETP.GE.AND P2, PT, R77, c[0x0][0x3c8], PT ;  /* 0x0000f2004d007a0c */ /* 0x000fc60003f46270 */
[----:B------:R-:W-:Y:S01]  /*15b40*/  @!P1 ST.E.64 [R16.64], R122 ;  /* 0x0000007a10009985 */ /* 0x000fe2000c101b08 */
[----:B------:R-:W-:-:S03]  /*15b50*/  @!P5 LEA R24, P1, R153, R2, 0x2 ;  /* 0x000000029918d211 */ /* 0x000fc600078210ff */
[----:B------:R5:W-:Y:S01]  /*15b60*/  @!P0 ST.E.64 [R8.64], R118 ;  /* 0x0000007608008985 */ /* 0x000be2000c101b08 */
[----:B------:R-:W-:Y:S02]  /*15b70*/  @!P6 LEA R40, P0, R157, R2, 0x2 ;  /* 0x000000029d28e211 */ /* 0x000fe400078010ff */
[-C--:B------:R-:W-:Y:S02]  /*15b80*/  @!P5 LEA.HI.X R25, R153, R167.reuse, R152, 0x2, P1 ;  /* 0x000000a79919d211 */ /* 0x080fe400008f1498 */
[----:B------:R-:W-:Y:S02]  /*15b90*/  @!P6 LEA.HI.X R41, R157, R167, R156, 0x2, P0 ;  /* 0x000000a79d29e211 */ /* 0x000fe400000f149c */
[----:B------:R-:W-:-:S03]  /*15ba0*/  ISETP.GE.AND P1, PT, R37, c[0x0][0x3c8], PT ;  /* 0x0000f20025007a0c */ /* 0x000fc60003f26270 */
[----:B------:R-:W-:Y:S01]  /*15bb0*/  @!P6 ST.E.64 [R40.64], R114 ;  /* 0x000000722800e985 */ /* 0x000fe2000c101b08 */
[----:B------:R-:W-:Y:S02]  /*15bc0*/  ISETP.GE.AND P6, PT, R35, c[0x0][0x3c8], PT ;  /* 0x0000f20023007a0c */ /* 0x000fe40003fc6270 */
[-C--:B-1----:R-:W-:Y:S01]  /*15bd0*/  @!P4 LEA R12, P0, R149, R2.reuse, 0x2 ;  /* 0x00000002950cc211 */ /* 0x082fe200078010ff */
[----:B------:R1:W-:Y:S01]  /*15be0*/  @!P5 ST.E.64 [R24.64], R110 ;  /* 0x0000006e1800d985 */ /* 0x0003e2000c101b08 */
[----:B------:R-:W-:Y:S02]  /*15bf0*/  ISETP.GE.AND P5, PT, R33, c[0x0][0x3c8], PT ;  /* 0x0000f20021007a0c */ /* 0x000fe40003fa6270 */
[----:B------:R-:W-:Y:S02]  /*15c00*/  @!P4 LEA.HI.X R13, R149, R167, R148, 0x2, P0 ;  /* 0x000000a7950dc211 */ /* 0x000fe400000f1494 */
[----:B---3--:R-:W-:-:S03]  /*15c10*/  @!P3 LEA R4, P0, R81, R2, 0x2 ;  /* 0x000000025104b211 */ /* 0x008fc600078010ff */
[----:B------:R-:W-:Y:S01]  /*15c20*/  @!P4 ST.E.64 [R12.64], R106 ;  /* 0x0000006a0c00c985 */ /* 0x000fe2000c101b08 */
[----:B------:R-:W-:Y:S02]  /*15c30*/  ISETP.GE.AND P4, PT, R31, c[0x0][0x3c8], PT ;  /* 0x0000f2001f007a0c */ /* 0x000fe40003f86270 */
[----:B------:R-:W-:Y:S02]  /*15c40*/  @!P3 LEA.HI.X R5, R81, R167, R80, 0x2, P0 ;  /* 0x000000a75105b211 */ /* 0x000fe400000f1450 */
[----:B------:R-:W-:-:S03]  /*15c50*/  @!P2 LEA R6, P0, R77, R2, 0x2 ;  /* 0x000000024d06a211 */ /* 0x000fc600078010ff */
[----:B------:R3:W-:Y:S01]  /*15c60*/  @!P3 ST.E.64 [R4.64], R42 ;  /* 0x0000002a0400b985 */ /* 0x0007e2000c101b08 */
[-C--:B------:R-:W-:Y:S02]  /*15c70*/  @!P2 LEA.HI.X R7, R77, R167.reuse, R76, 0x2, P0 ;  /* 0x000000a74d07a211 */ /* 0x080fe400000f144c */
[-C--:B-----5:R-:W-:Y:S02]  /*15c80*/  @!P1 LEA R8, P0, R37, R2.reuse, 0x2 ;  /* 0x0000000225089211 */ /* 0x0a0fe400078010ff */
[----:B------:R-:W-:Y:S01]  /*15c90*/  ISETP.GE.AND P3, PT, R27, c[0x0][0x3c8], PT ;  /* 0x0000f2001b007a0c */ /* 0x000fe20003f66270 */
[----:B------:R5:W-:Y:S01]  /*15ca0*/  @!P2 ST.E.64 [R6.64], R46 ;  /* 0x0000002e0600a985 */ /* 0x000be2000c101b08 */
[----:B------:R-:W-:Y:S02]  /*15cb0*/  @!P1 LEA.HI.X R9, R37, R167, R36, 0x2, P0 ;  /* 0x000000a725099211 */ /* 0x000fe400000f1424 */
[-C--:B------:R-:W-:Y:S02]  /*15cc0*/  @!P6 LEA R18, P0, R35, R2.reuse, 0x2 ;  /* 0x000000022312e211 */ /* 0x080fe400078010ff */
[----:B------:R-:W-:Y:S01]  /*15cd0*/  ISETP.GE.AND P2, PT, R23, c[0x0][0x3c8], PT ;  /* 0x0000f20017007a0c */ /* 0x000fe20003f46270 */
[----:B------:R4:W-:Y:S01]  /*15ce0*/  @!P1 ST.E.64 [R8.64], R50 ;  /* 0x0000003208009985 */ /* 0x0009e2000c101b08 */
[----:B------:R-:W-:-:S02]  /*15cf0*/  @!P5 LEA R16, P1, R33, R2, 0x2 ;  /* 0x000000022110d211 */ /* 0x000fc400078210ff */
[-C--:B------:R-:W-:Y:S02]  /*15d00*/  @!P6 LEA.HI.X R19, R35, R167.reuse, R34, 0x2, P0 ;  /* 0x000000a72313e211 */ /* 0x080fe400000f1422 */
[----:B-1----:R-:W-:Y:S02]  /*15d10*/  @!P4 LEA R24, P0, R31, R2, 0x2 ;  /* 0x000000021f18c211 */ /* 0x002fe400078010ff */
[-C--:B------:R-:W-:Y:S01]  /*15d20*/  @!P5 LEA.HI.X R17, R33, R167.reuse, R32, 0x2, P1 ;  /* 0x000000a72111d211 */ /* 0x080fe200008f1420 */
[----:B------:R-:W-:Y:S01]  /*15d30*/  @!P6 ST.E.64 [R18.64], R54 ;  /* 0x000000361200e985 */ /* 0x000fe2000c101b08 */
[----:B------:R-:W-:Y:S02]  /*15d40*/  ISETP.GE.AND P1, PT, R21, c[0x0][0x3c8], PT ;  /* 0x0000f20015007a0c */ /* 0x000fe40003f26270 */
[----:B------:R-:W-:Y:S01]  /*15d50*/  @!P4 LEA.HI.X R25, R31, R167, R30, 0x2, P0 ;  /* 0x000000a71f19c211 */ /* 0x000fe200000f141e */
[----:B------:R1:W-:Y:S01]  /*15d60*/  @!P5 ST.E.64 [R16.64], R58 ;  /* 0x0000003a1000d985 */ /* 0x0003e2000c101b08 */
[----:B------:R-:W-:-:S02]  /*15d70*/  ISETP.GE.AND P6, PT, R151, c[0x0][0x3c8], PT ;  /* 0x0000f20097007a0c */ /* 0x000fc40003fc6270 */
[----:B------:R-:W-:Y:S01]  /*15d80*/  ISETP.GE.AND P5, PT, R165, c[0x0][0x3c8], PT ;  /* 0x0000f200a5007a0c */ /* 0x000fe20003fa6270 */
[----:B------:R-:W-:Y:S01]  /*15d90*/  @!P4 ST.E.64 [R24.64], R62 ;  /* 0x0000003e1800c985 */ /* 0x000fe2000c101b08 */
[-C--:B---3--:R-:W-:Y:S02]  /*15da0*/  @!P3 LEA R4, P0, R27, R2.reuse, 0x2 ;  /* 0x000000021b04b211 */ /* 0x088fe400078010ff */
[----:B------:R-:W-:Y:S02]  /*15db0*/  ISETP.GE.AND P4, PT, R155, c[0x0][0x3c8], PT ;  /* 0x0000f2009b007a0c */ /* 0x000fe40003f86270 */
[----:B------:R-:W-:Y:S02]  /*15dc0*/  @!P3 LEA.HI.X R5, R27, R167, R26, 0x2, P0 ;  /* 0x000000a71b05b211 */ /* 0x000fe400000f141a */
[----:B-----5:R-:W-:-:S03]  /*15dd0*/  @!P2 LEA R6, P0, R23, R2, 0x2 ;  /* 0x000000021706a211 */ /* 0x020fc600078010ff */
[----:B------:R3:W-:Y:S01]  /*15de0*/  @!P3 ST.E.64 [R4.64], R66 ;  /* 0x000000420400b985 */ /* 0x0007e2000c101b08 */
[-C--:B------:R-:W-:Y:S02]  /*15df0*/  @!P2 LEA.HI.X R7, R23, R167.reuse, R22, 0x2, P0 ;  /* 0x000000a71707a211 */ /* 0x080fe400000f1416 */
[-C--:B----4-:R-:W-:Y:S02]  /*15e00*/  @!P1 LEA R8, P0, R21, R2.reuse, 0x2 ;  /* 0x0000000215089211 */ /* 0x090fe400078010ff */
        /* <DEDUP_REMOVED lines=8> */
[-C--:B-1----:R-:W-:Y:S02]  /*15e90*/  @!P4 LEA R16, P0, R155, R2.reuse, 0x2 ;  /* 0x000000029b10c211 */ /* 0x082fe400078010ff */
[-C--:B------:R-:W-:Y:S01]  /*15ea0*/  @!P5 LEA.HI.X R13, R165, R167.reuse, R164, 0x2, P1 ;  /* 0x000000a7a50dd211 */ /* 0x080fe200008f14a4 */
[----:B------:R1:W-:Y:S01]  /*15eb0*/  @!P6 ST.E.64 [R20.64], R14 ;  /* 0x0000000e1400e985 */ /* 0x0003e2000c101b08 */
[----:B------:R-:W-:Y:S02]  /*15ec0*/  ISETP.GE.AND P1, PT, R39, c[0x0][0x3c8], PT ;  /* 0x0000f20027007a0c */ /* 0x000fe40003f26270 */
[----:B------:R-:W-:Y:S01]  /*15ed0*/  @!P4 LEA.HI.X R17, R155, R167, R154, 0x2, P0 ;  /* 0x000000a79b11c211 */ /* 0x000fe200000f149a */
[----:B------:R1:W-:Y:S04]  /*15ee0*/  @!P5 ST.E.64 [R12.64], R82 ;  /* 0x000000520c00d985 */ /* 0x0003e8000c101b08 */
[----:B------:R1:W-:Y:S01]  /*15ef0*/  @!P4 ST.E.64 [R16.64], R86 ;  /* 0x000000561000c985 */ /* 0x0003e2000c101b08 */
[----:B---3--:R-:W-:-:S04]  /*15f00*/  @!P3 LEA R4, P0, R135, R2, 0x2 ;  /* 0x000000028704b211 */ /* 0x008fc800078010ff */
[----:B------:R-:W-:Y:S02]  /*15f10*/  @!P3 LEA.HI.X R5, R135, R167, R134, 0x2, P0 ;  /* 0x000000a78705b211 */ /* 0x000fe400000f1486 */
[----:B----4-:R-:W-:-:S03]  /*15f20*/  @!P2 LEA R6, P0, R79, R2, 0x2 ;  /* 0x000000024f06a211 */ /* 0x010fc600078010ff */
        /* <DEDUP_REMOVED lines=12> */
.L_x_1467:
[----:B------:R-:W-:Y:S01]  /*15ff0*/  ISETP.NE.U32.AND P0, PT, RZ, c[0x0][0x508], PT ;  /* 0x00014200ff007a0c */ /* 0x000fe20003f05070 */
[----:B------:R-:W-:Y:S01]  /*16000*/  IMAD.MOV.U32 R7, RZ, RZ, 0x4 ;  /* 0x00000004ff077424 */ /* 0x000fe200078e00ff */
[----:B------:R-:W-:Y:S01]  /*16010*/  ISETP.NE.U32.AND P2, PT, RZ, c[0x0][0x500], PT ;  /* 0x00014000ff007a0c */ /* 0x000fe20003f45070 */
[----:B------:R-:W-:Y:S01]  /*16020*/  IMAD.MOV.U32 R0, RZ, RZ, RZ ;  /* 0x000000ffff007224 */ /* 0x000fe200078e00ff */
[----:B------:R-:W-:Y:S01]  /*16030*/  ISETP.NE.AND.EX P1, PT, RZ, c[0x0][0x50c], PT, P0 ;  /* 0x00014300ff007a0c */ /* 0x000fe20003f25300 */
[----:B------:R-:W-:Y:S01]  /*16040*/  IMAD.MOV.U32 R4, RZ, RZ, c[0x0][0x388] ;  /* 0x0000e200ff047624 */ /* 0x000fe200078e00ff */
[----:B------:R-:W-:Y:S01]  /*16050*/  ISETP.NE.AND.EX P2, PT, RZ, c[0x0][0x504], PT, P2 ;  /* 0x00014100ff007a0c */ /* 0x000fe20003f45320 */
[----:B------:R-:W-:Y:S01]  /*16060*/  IMAD.WIDE R6, R224, R7, c[0x0][0x500] ;  /* 0x00014000e0067625 */ /* 0x000fe200078e0207 */
[----:B------:R-:W-:-:S09]  /*16070*/  SHF.R.S32.HI R5, RZ, 0x1f, R224 ;  /* 0x0000001fff057819 */ /* 0x000fd200000114e0 */
        /* <DEDUP_REMOVED lines=8> */
[----:B-----5:R-:W2:Y:S04]  /*16100*/  LDG.E R4, [R6.64] ;  /* 0x0000000806047981 */ /* 0x020ea8000c1e1900 */
[----:B-1----:R-:W2:Y:S02]  /*16110*/  LDG.E R9, [R6.64+0x4] ;  /* 0x0000040806097981 */ /* 0x002ea4000c1e1900 */
[----:B--2---:R-:W-:Y:S02]  /*16120*/  IADD3 R4, -R4, R9, RZ ;  /* 0x0000000904047210 */ /* 0x004fe40007ffe1ff */
.L_x_1488:
[----:B------:R-:W-:Y:S01]  /*16130*/  ISETP.GT.AND P0, PT, R146, 0x7f, PT ;  /* 0x0000007f9200780c */ /* 0x000fe20003f04270 */
[----:B------:R-:W-:Y:S01]  /*16140*/  BSSY B0, `(.L_x_1489) ;  /* 0x0000034000007945 */ /* 0x000fe20003800000 */
[----:B------:R-:W-:Y:S02]  /*16150*/  SEL R224, R224, RZ, !P2 ;  /* 0x000000ffe0e07207 */ /* 0x000fe40005000000 */
[----:B------:R-:W-:-:S02]  /*16160*/  SEL R5, R5, RZ, !P2 ;  /* 0x000000ff05057207 */ /* 0x000fc40005000000 */
[----:B-1---5:R-:W-:-:S07]  /*16170*/  SHF.R.S32.HI R6, RZ, 0x1f, R0 ;  /* 0x0000001fff067819 */ /* 0x022fce0000011400 */
[----:B------:R-:W-:Y:S05]  /*16180*/  @P0 BRA `(.L_x_1490) ;  /* 0x000002f000000947 */ /* 0x000fea0003800000 */
[----:B------:R-:W-:Y:S01]  /*16190*/  IMAD R7, R4, c[0x0][0x4e8], RZ ;  /* 0x00013a0004077a24 */ /* 0x000fe200078e02ff */
[----:B------:R-:W-:-:S04]  /*161a0*/  LEA R2, R209, R146, 0x7 ;  /* 0x00000092d1027211 */ /* 0x000fc800078e38ff */
[----:B------:R-:W-:-:S13]  /*161b0*/  ISETP.GE.AND P0, PT, R2, R7, PT ;  /* 0x000000070200720c */ /* 0x000fda0003f06270 */
[----:B------:R-:W-:Y:S05]  /*161c0*/  @P0 BRA `(.L_x_1490) ;  /* 0x000002b000000947 */ /* 0x000fea0003800000 */
[----:B------:R-:W-:Y:S01]  /*161d0*/  IMAD.MOV.U32 R15, RZ, RZ, 0x368 ;  /* 0x00000368ff0f7424 */ /* 0x000fe200078e00ff */
[----:B------:R-:W-:Y:S01]  /*161e0*/  ISETP.GT.AND P2, PT, R210, 0x1, PT ;  /* 0x00000001d200780c */ /* 0x000fe20003f44270 */
[----:B------:R-:W-:-:S03]  /*161f0*/  IMAD.MOV.U32 R7, RZ, RZ, c[0x0][0x4e8] ;  /* 0x00013a00ff077624 */ /* 0x000fc600078e00ff */
[----:B------:R-:W-:Y:S02]  /*16200*/  SEL R15, R15, 0x328, P2 ;  /* 0x000003280f0f7807 */ /* 0x000fe40001000000 */
[----:B------:R-:W-:Y:S02]  /*16210*/  ISETP.NE.AND P0, PT, R7, 0x1, PT ;  /* 0x000000010700780c */ /* 0x000fe40003f05270 */
[----:B------:R-:W1:Y:S01]  /*16220*/  LDC.64 R26, c[0x0][R15+0x170] ;  /* 0x00005c000f1a7b82 */ /* 0x000e620000000a00 */
[----:B------:R-:W-:Y:S02]  /*16230*/  MOV R7, R2 ;  /* 0x0000000200077202 */ /* 0x000fe40000000f00 */
[----:B------:R-:W-:-:S05]  /*16240*/  SEL R227, R227, RZ, P2 ;  /* 0x000000ffe3e37207 */ /* 0x000fca0001000000 */
[----:B------:R-:W2:Y:S03]  /*16250*/  LDC.64 R24, c[0x0][R15+0x168] ;  /* 0x00005a000f187b82 */ /* 0x000ea60000000a00 */
[----:B------:R-:W-:-:S05]  /*16260*/  @P0 IMAD.HI.U32 R12, R2, c[0x0][0x4ec], RZ ;  /* 0x00013b00020c0a27 */ /* 0x000fca00078e00ff */
[----:B------:R-:W3:Y:S01]  /*16270*/  LDC.64 R18, c[0x0][R15+0x178] ;  /* 0x00005e000f127b82 */ /* 0x000ee20000000a00 */
[----:B------:R-:W-:-:S05]  /*16280*/  @P0 SHF.R.U32.HI R7, RZ, c[0x0][0x4f0], R12 ;  /* 0x00013c00ff070a19 */ /* 0x000fca000001160c */
[--C-:B------:R-:W-:Y:S02]  /*16290*/  IMAD.MOV R13, RZ, RZ, -R7.reuse ;  /* 0x000000ffff0d7224 */ /* 0x100fe400078e0a07 */
[----:B------:R-:W4:Y:S02]  /*162a0*/  LDC.64 R16, c[0x0][R15+0x160] ;  /* 0x000058000f107b82 */ /* 0x000f240000000a00 */
[----:B------:R-:W-:Y:S01]  /*162b0*/  IMAD R13, R13, c[0x0][0x4e8], R2 ;  /* 0x00013a000d0d7a24 */ /* 0x000fe200078e0202 */
[----:B------:R-:W-:Y:S01]  /*162c0*/  SHF.R.S32.HI R2, RZ, 0x1f, R7 ;  /* 0x0000001fff027819 */ /* 0x000fe20000011407 */
[-C--:B-1----:R-:W-:Y:S02]  /*162d0*/  IMAD R14, R27, R224.reuse, RZ ;  /* 0x000000e01b0e7224 */ /* 0x082fe400078e02ff */
[----:B------:R-:W-:-:S04]  /*162e0*/  IMAD.WIDE.U32 R20, R26, R224, RZ ;  /* 0x000000e01a147225 */ /* 0x000fc800078e00ff */
[----:B------:R-:W-:Y:S02]  /*162f0*/  IMAD R9, R26, R5, R14 ;  /* 0x000000051a097224 */ /* 0x000fe400078e020e */
[-C--:B--2---:R-:W-:Y:S02]  /*16300*/  IMAD R8, R25, R225.reuse, RZ ;  /* 0x000000e119087224 */ /* 0x084fe400078e02ff */
[----:B------:R-:W-:Y:S01]  /*16310*/  IMAD.WIDE.U32 R24, R24, R225, RZ ;  /* 0x000000e118187225 */ /* 0x000fe200078e00ff */
[----:B------:R-:W-:-:S03]  /*16320*/  IADD3 R9, R21, R9, RZ ;  /* 0x0000000915097210 */ /* 0x000fc60007ffe0ff */
[----:B------:R-:W-:Y:S01]  /*16330*/  IMAD.IADD R8, R25, 0x1, R8 ;  /* 0x0000000119087824 */ /* 0x000fe200078e0208 */
[----:B------:R-:W-:Y:S01]  /*16340*/  IADD3 R14, P1, P0, R20, R24, R0 ;  /* 0x00000018140e7210 */ /* 0x000fe2000783e000 */
[-C--:B---3--:R-:W-:Y:S02]  /*16350*/  IMAD R12, R19, R227.reuse, RZ ;  /* 0x000000e3130c7224 */ /* 0x088fe400078e02ff */
[----:B------:R-:W-:Y:S01]  /*16360*/  IMAD.WIDE.U32 R18, R18, R227, RZ ;  /* 0x000000e312127225 */ /* 0x000fe200078e00ff */
[----:B------:R-:W-:-:S04]  /*16370*/  IADD3.X R8, R9, R8, R6, P1, P0 ;  /* 0x0000000809087210 */ /* 0x000fc80000fe0406 */
[----:B------:R-:W-:Y:S02]  /*16380*/  IADD3 R9, R19, R12, RZ ;  /* 0x0000000c13097210 */ /* 0x000fe40007ffe0ff */
[----:B------:R-:W-:Y:S01]  /*16390*/  IADD3 R14, P1, P0, R7, R14, R18 ;  /* 0x0000000e070e7210 */ /* 0x000fe2000783e012 */
[-C--:B----4-:R-:W-:Y:S01]  /*163a0*/  IMAD R7, R17, R13.reuse, RZ ;  /* 0x0000000d11077224 */ /* 0x090fe200078e02ff */
[----:B------:R-:W-:Y:S02]  /*163b0*/  SHF.R.S32.HI R12, RZ, 0x1f, R13 ;  /* 0x0000001fff0c7819 */ /* 0x000fe4000001140d */
[----:B------:R-:W-:Y:S01]  /*163c0*/  IADD3.X R15, R2, R8, R9, P1, P0 ;  /* 0x00000008020f7210 */ /* 0x000fe20000fe0409 */
[----:B------:R-:W-:Y:S01]  /*163d0*/  IMAD.MOV.U32 R2, RZ, RZ, c[0x0][0x4a8] ;  /* 0x00012a00ff027624 */ /* 0x000fe200078e00ff */
[----:B------:R-:W-:Y:S01]  /*163e0*/  MOV R8, c[0x0][0x4ac] ;  /* 0x00012b0000087a02 */ /* 0x000fe20000000f00 */
[C---:B------:R-:W-:Y:S02]  /*163f0*/  IMAD R7, R16.reuse, R12, R7 ;  /* 0x0000000c10077224 */ /* 0x040fe400078e0207 */
[----:B------:R-:W-:Y:S01]  /*16400*/  IMAD.WIDE.U32 R14, R16, R13, R14 ;  /* 0x0000000d100e7225 */ /* 0x000fe200078e000e */
[----:B------:R-:W-:-:S02]  /*16410*/  SEL R2, R2, c[0x0][0x450], P2 ;  /* 0x0001140002027a07 */ /* 0x000fc40001000000 */
[----:B------:R-:W-:Y:S01]  /*16420*/  SEL R8, R8, c[0x0][0x454], P2 ;  /* 0x0001150008087a07 */ /* 0x000fe20001000000 */
[----:B------:R-:W-:Y:S01]  /*16430*/  IMAD.IADD R7, R15, 0x1, R7 ;  /* 0x000000010f077824 */ /* 0x000fe200078e0207 */
[C---:B------:R-:W-:Y:S02]  /*16440*/  LEA R12, P0, R14.reuse, R2, 0x2 ;  /* 0x000000020e0c7211 */ /* 0x040fe400078010ff */
[----:B------:R-:W-:Y:S02]  /*16450*/  MOV R2, 0xff800000 ;  /* 0xff80000000027802 */ /* 0x000fe40000000f00 */
[----:B------:R-:W-:-:S05]  /*16460*/  LEA.HI.X R13, R14, R8, R7, 0x2, P0 ;  /* 0x000000080e0d7211 */ /* 0x000fca00000f1407 */
[----:B------:R1:W-:Y:S04]  /*16470*/  STG.E [R12.64], R2 ;  /* 0x000000020c007986 */ /* 0x0003e8000c101908 */
.L_x_1490:
[----:B------:R-:W-:Y:S05]  /*16480*/  BSYNC B0 ;  /* 0x0000000000007941 */ /* 0x000fea0003800000 */
.L_x_1489:
[----:B------:R-:W-:-:S13]  /*16490*/  ISETP.GT.AND P0, PT, R210, 0x1, PT ;  /* 0x00000001d200780c */ /* 0x000fda0003f04270 */
[----:B------:R-:W-:Y:S05]  /*164a0*/  @P0 BRA `(.L_x_1482) ;  /* 0x0000077000000947 */ /* 0x000fea0003800000 */
[----:B-1----:R-:W-:Y:S01]  /*164b0*/  IMAD R13, R6, c[0x0][0x3a0], RZ ;  /* 0x0000e800060d7a24 */ /* 0x002fe200078e02ff */
[----:B------:R-:W-:Y:S01]  /*164c0*/  SHF.R.S32.HI R7, RZ, 0x1f, R146 ;  /* 0x0000001fff077819 */ /* 0x000fe20000011492 */
[----:B------:R-:W-:-:S03]  /*164d0*/  IMAD.WIDE.U32 R8, R0, c[0x0][0x3a0], RZ ;  /* 0x0000e80000087a25 */ /* 0x000fc600078e00ff */
[----:B------:R-:W-:Y:S01]  /*164e0*/  LEA.HI R7, R7, R146, RZ, 0x3 ;  /* 0x0000009207077211 */ /* 0x000fe200078f18ff */
[----:B------:R-:W-:Y:S01]  /*164f0*/  IMAD R2, R0, c[0x0][0x3a4], R13 ;  /* 0x0000e90000027a24 */ /* 0x000fe200078e020d */
[----:B------:R-:W-:Y:S01]  /*16500*/  MOV R0, c[0x0][0x4e8] ;  /* 0x00013a0000007a02 */ /* 0x000fe20000000f00 */
[----:B------:R-:W-:-:S03]  /*16510*/  IMAD R5, R5, c[0x0][0x3f0], RZ ;  /* 0x0000fc0005057a24 */ /* 0x000fc600078e02ff */
[----:B------:R-:W-:Y:S01]  /*16520*/  ISETP.NE.AND P0, PT, R0, 0x1, PT ;  /* 0x000000010000780c */ /* 0x000fe20003f05270 */
[----:B------:R-:W-:Y:S01]  /*16530*/  IMAD R5, R224, c[0x0][0x3f4], R5 ;  /* 0x0000fd00e0057a24 */ /* 0x000fe200078e0205 */
[----:B------:R-:W-:Y:S02]  /*16540*/  SHF.R.S32.HI R0, RZ, 0x3, R7 ;  /* 0x00000003ff007819 */ /* 0x000fe40000011407 */
[----:B------:R-:W-:Y:S02]  /*16550*/  IADD3 R9, R9, R2, RZ ;  /* 0x0000000209097210 */ /* 0x000fe40007ffe0ff */
[----:B------:R-:W-:-:S03]  /*16560*/  LEA R2, R201, R0, 0x5 ;  /* 0x00000000c9027211 */ /* 0x000fc600078e28ff */
[----:B------:R-:W-:Y:S01]  /*16570*/  IMAD.WIDE.U32 R6, R225, c[0x0][0x3e8], R8 ;  /* 0x0000fa00e1067a25 */ /* 0x000fe200078e0008 */
[C---:B------:R-:W-:Y:S02]  /*16580*/  LEA R2, R209.reuse, R2, 0x7 ;  /* 0x00000002d1027211 */ /* 0x040fe400078e38ff */
[----:B------:R-:W-:Y:S01]  /*16590*/  LEA R209, R209, R0, 0x7 ;  /* 0x00000000d1d17211 */ /* 0x000fe200078e38ff */
[----:B------:R-:W-:Y:S01]  /*165a0*/  IMAD R13, R225, c[0x0][0x3ec], R7 ;  /* 0x0000fb00e10d7a24 */ /* 0x000fe200078e0207 */
[----:B------:R-:W-:Y:S01]  /*165b0*/  MOV R12, R6 ;  /* 0x00000006000c7202 */ /* 0x000fe20000000f00 */
[----:B------:R-:W-:-:S04]  /*165c0*/  @P0 IMAD.HI.U32 R7, R2, c[0x0][0x4ec], RZ ;  /* 0x00013b0002070a27 */ /* 0x000fc800078e00ff */
[----:B------:R-:W-:Y:S01]  /*165d0*/  IMAD.MOV.U32 R8, RZ, RZ, R2 ;  /* 0x000000ffff087224 */ /* 0x000fe200078e0002 */
[----:B------:R-:W-:Y:S01]  /*165e0*/  @P0 SHF.R.U32.HI R8, RZ, c[0x0][0x4f0], R7 ;  /* 0x00013c00ff080a19 */ /* 0x000fe20000011607 */
[----:B------:R-:W-:-:S03]  /*165f0*/  IMAD.WIDE.U32 R224, R224, c[0x0][0x3f0], R12 ;  /* 0x0000fc00e0e07a25 */ /* 0x000fc600078e000c */
[----:B------:R-:W-:Y:S01]  /*16600*/  SHF.R.S32.HI R6, RZ, 0x1f, R8 ;  /* 0x0000001fff067819 */ /* 0x000fe20000011408 */
[----:B------:R-:W-:Y:S01]  /*16610*/  IMAD.IADD R225, R225, 0x1, R5 ;  /* 0x00000001e1e17824 */ /* 0x000fe200078e0205 */
[----:B------:R-:W-:-:S03]  /*16620*/  IADD3 R7, -R8, RZ, RZ ;  /* 0x000000ff08077210 */ /* 0x000fc60007ffe1ff */
        /* <DEDUP_REMOVED lines=14> */
.L_x_1543:
[----:B------:R-:W-:Y:S05]  /*16710*/  BRA.DIV ~URZ, `(.L_x_1492) ;  /* 0x00001ce27f007947 */ /* 0x000fea000b800000 */
[----:B------:R3:W4:Y:S02]  /*16720*/  SHFL.IDX PT, R2, R5, RZ, 0x181f ;  /* 0x00181fff05027589 */ /* 0x00072400000e0000 */
.L_x_1544:
        /* <DEDUP_REMOVED lines=12> */
[C---:B------:R-:W-:Y:S02]  /*167f0*/  @!P0 LEA R18, P3, R217.reuse, R2, 0x1 ;  /* 0x00000002d9128211 */ /* 0x040fe400078608ff */
[-C--:B--2---:R-:W-:Y:S02]  /*16800*/  @!P2 LEA.HI.X R17, R22, R7.reuse, R9, 0x1, P5 ;  /* 0x000000071611a211 */ /* 0x084fe400028f0c09 */
[-C--:B------:R-:W-:Y:S02]  /*16810*/  @!P1 LEA.HI.X R15, R218, R7.reuse, R13, 0x1, P4 ;  /* 0x00000007da0f9211 */ /* 0x080fe400020f0c0d */
[----:B------:R-:W-:Y:S01]  /*16820*/  @!P0 LEA.HI.X R19, R217, R7, R4, 0x1, P3 ;  /* 0x00000007d9138211 */ /* 0x000fe200018f0c04 */
[----:B------:R2:W-:Y:S04]  /*16830*/  @!P2 ST.E.128 [R16.64], RZ ;  /* 0x000000ff1000a985 */ /* 0x0005e8000c101d08 */
[----:B------:R2:W-:Y:S04]  /*16840*/  @!P1 ST.E.128 [R14.64], RZ ;  /* 0x000000ff0e009985 */ /* 0x0005e8000c101d08 */
[----:B------:R2:W-:Y:S02]  /*16850*/  @!P0 ST.E.128 [R18.64], RZ ;  /* 0x000000ff12008985 */ /* 0x0005e4000c101d08 */
.L_x_1494:
[----:B------:R-:W-:Y:S05]  /*16860*/  BSYNC B0 ;  /* 0x0000000000007941 */ /* 0x000fea0003800000 */
.L_x_1493:
[----:B------:R-:W-:Y:S05]  /*16870*/  BRA.DIV ~URZ, `(.L_x_1495) ;  /* 0x00001be27f007947 */ /* 0x000fea000b800000 */
[----:B--2---:R2:W1:Y:S04]  /*16880*/  SHFL.IDX PT, R7, R6, 0x1, 0x181f ;  /* 0x00381f0006077f89 */ /* 0x00446800000e0000 */
[----:B----4-:R2:W4:Y:S02]  /*16890*/  SHFL.IDX PT, R2, R5, 0x1, 0x181f ;  /* 0x00381f0005027f89 */ /* 0x01052400000e0000 */
.L_x_1545:
        /* <DEDUP_REMOVED lines=13> */
[----:B------:R1:W-:Y:S04]  /*16970*/  @!P2 ST.E.128 [R16.64], RZ ;  /* 0x000000ff1000a985 */ /* 0x0003e8000c101d08 */
[----:B------:R1:W-:Y:S04]  /*16980*/  @!P1 ST.E.128 [R14.64], RZ ;  /* 0x000000ff0e009985 */ /* 0x0003e8000c101d08 */
[----:B------:R1:W-:Y:S02]  /*16990*/  @!P0 ST.E.128 [R18.64], RZ ;  /* 0x000000ff12008985 */ /* 0x0003e4000c101d08 */
.L_x_1497:
[----:B------:R-:W-:Y:S05]  /*169a0*/  BSYNC B0 ;  /* 0x0000000000007941 */ /* 0x000fea0003800000 */
.L_x_1496:
[----:B------:R-:W-:Y:S05]  /*169b0*/  BRA.DIV ~URZ, `(.L_x_1498) ;  /* 0x00001b627f007947 */ /* 0x000fea000b800000 */
[----:B-1----:R1:W2:Y:S02]  /*169c0*/  SHFL.IDX PT, R7, R6, 0x2, 0x181f ;  /* 0x00581f0006077f89 */ /* 0x0022a400000e0000 */
.L_x_1546:
[----:B------:R-:W-:Y:S05]  /*169d0*/  BRA.DIV ~URZ, `(.L_x_1499) ;  /* 0x00001bb27f007947 */ /* 0x000fea000b800000 */
[----:B----4-:R4:W1:Y:S02]  /*169e0*/  SHFL.IDX PT, R2, R5, 0x2, 0x181f ;  /* 0x00581f0005027f89 */ /* 0x01086400000e0000 */
.L_x_1547:
        /* <DEDUP_REMOVED lines=16> */
.L_x_1501:
[----:B------:R-:W-:Y:S05]  /*16af0*/  BSYNC B0 ;  /* 0x0000000000007941 */ /* 0x000fea0003800000 */
.L_x_1500:
[----:B------:R-:W-:Y:S05]  /*16b00*/  BRA.DIV ~URZ, `(.L_x_1502) ;  /* 0x00001ae27f007947 */ /* 0x000fea000b800000 */
[----:B-12---:R-:W1:Y:S04]  /*16b10*/  SHFL.IDX PT, R6, R6, 0x3, 0x181f ;  /* 0x00781f0006067f89 */ /* 0x006e6800000e0000 */
[----:B------:R2:W3:Y:S02]  /*16b20*/  SHFL.IDX PT, R2, R5, 0x3, 0x181f ;  /* 0x00781f0005027f89 */ /* 0x0004e400000e0000 */
.L_x_1548:
[----:B------:R-:W-:-:S04]  /*16b30*/  IADD3 R209, R209, 0x60, RZ ;  /* 0x00000060d1d17810 */ /* 0x000fc80007ffe0ff */
[----:B------:R-:W-:-:S13]  /*16b40*/  ISETP.GE.AND P0, PT, R209, R12, PT ;  /* 0x0000000cd100720c */ /* 0x000fda0003f06270 */
[----:B------:R-:W-:Y:S05]  /*16b50*/  @P0 BRA `(.L_x_1482) ;  /* 0x000000c000000947 */ /* 0x000fea0003800000 */
[----:B------:R-:W-:Y:S02]  /*16b60*/  ISETP.GE.AND P2, PT, R22, c[0x0][0x3c8], PT ;  /* 0x0000f20016007a0c */ /* 0x000fe40003f46270 */
[----:B------:R-:W-:Y:S02]  /*16b70*/  ISETP.GE.AND P1, PT, R218, c[0x0][0x3c8], PT ;  /* 0x0000f200da007a0c */ /* 0x000fe40003f26270 */
[----:B------:R-:W-:-:S09]  /*16b80*/  ISETP.GE.AND P0, PT, R217, c[0x0][0x3c8], PT ;  /* 0x0000f200d9007a0c */ /* 0x000fd20003f06270 */
[-C--:B---3--:R-:W-:Y:S02]  /*16b90*/  @!P2 LEA R14, P5, R22, R2.reuse, 0x1 ;  /* 0x00000002160ea211 */ /* 0x088fe400078a08ff */
        /* <DEDUP_REMOVED lines=8> */
.L_x_1482:
[----:B------:R-:W-:Y:S05]  /*16c20*/  BSYNC B1 ;  /* 0x0000000000017941 */ /* 0x000fea0003800000 */
.L_x_1466:
[----:B------:R-:W-:-:S13]  /*16c30*/  ISETP.NE.AND P0, PT, R216, RZ, PT ;  /* 0x000000ffd800720c */ /* 0x000fda0003f05270 */
[----:B------:R-:W-:Y:S01]  /*16c40*/  @P0 WARPSYNC 0xffffffff ;  /* 0xffffffff00000948 */ /* 0x000fe20003800000 */
[----:B------:R-:W-:Y:S06]  /*16c50*/  @P0 BAR.SYNC.DEFER_BLOCKING 0x5, 0x100 ;  /* 0x0144000000000b1d */ /* 0x000fec0000010000 */
[----:B------:R-:W4:Y:S04]  /*16c60*/  @P0 LDS.128 R208, [0x24100] ;  /* 0x02410000ffd00984 */ /* 0x000f280000000c00 */
[----:B------:R-:W-:Y:S06]  /*16c70*/  @P0 BAR.ARV 0x4, 0x100 ;  /* 0x0104000000000b1d */ /* 0x000fec0000002000 */
[----:B------:R-:W-:Y:S05]  /*16c80*/  @P0 BRA `(.L_x_1503) ;  /* 0x00000a7000000947 */ /* 0x000fea0003800000 */
[----:B-1----:R-:W-:Y:S01]  /*16c90*/  LOP3.LUT R4, R146, 0x1f, RZ, 0xc0, !PT ;  /* 0x0000001f92047812 */ /* 0x002fe200078ec0ff */
[----:B------:R-:W-:-:S03]  /*16ca0*/  IMAD.MOV.U32 R21, RZ, RZ, RZ ;  /* 0x000000ffff157224 */ /* 0x000fc600078e00ff */
[----:B------:R-:W-:Y:S01]  /*16cb0*/  ISETP.NE.AND P6, PT, R4, 0x1f, PT ;  /* 0x0000001f0400780c */ /* 0x000fe20003fc5270 */
[----:B------:R-:W-:Y:S10]  /*16cc0*/  BRA.DIV ~URZ, `(.L_x_1504) ;  /* 0x000019e27f007947 */ /* 0x000ff4000b800000 */
[----:B--234-:R1:W2:Y:S02]  /*16cd0*/  SHFL.IDX PT, R5, R3, RZ, 0x1f ;  /* 0x00001fff03057589 */ /* 0x01c2a400000e0000 */
.L_x_1549:
[----:B------:R-:W-:Y:S05]  /*16ce0*/  BRA.DIV ~URZ, `(.L_x_1505) ;  /* 0x00001a327f007947 */ /* 0x000fea000b800000 */
[----:B-1----:R-:W1:Y:S02]  /*16cf0*/  SHFL.IDX PT, R3, R3, 0x1, 0x1f ;  /* 0x00201f0003037f89 */ /* 0x002e6400000e0000 */
.L_x_1550:
[----:B------:R-:W-:Y:S02]  /*16d00*/  IMAD.IADD R7, R211, 0x1, R4 ;  /* 0x00000001d3077824 */ /* 0x000fe400078e0204 */
[----:B------:R-:W-:-:S03]  /*16d10*/  IMAD.MOV.U32 R12, RZ, RZ, RZ ;  /* 0x000000ffff0c7224 */ /* 0x000fc600078e00ff */
[----:B------:R-:W-:-:S13]  /*16d20*/  ISETP.GE.OR P0, PT, R7, c[0x0][0x53c], !P6 ;  /* 0x00014f0007007a0c */ /* 0x000fda0007706670 */
[----:B------:R-:W-:Y:S01]  /*16d30*/  @!P0 IMAD.MOV.U32 R2, RZ, RZ, 0x4 ;  /* 0x00000004ff028424 */ /* 0x000fe200078e00ff */
[----:B------:R-:W-:-:S03]  /*16d40*/  @!P0 MOV R0, 0x4 ;  /* 0x0000000400008802 */ /* 0x000fc60000000f00 */
[----:B------:R-:W-:-:S04]  /*16d50*/  @!P0 IMAD.WIDE R8, R7, R2, c[0x0][0x580] ;  /* 0x0001600007088625 */ /* 0x000fc800078e0202 */
[----:B------:R-:W-:Y:S01]  /*16d60*/  @!P0 IMAD.WIDE R6, R7, R0, c[0x0][0x578] ;  /* 0x00015e0007068625 */ /* 0x000fe200078e0200 */
[----:B------:R-:W3:Y:S04]  /*16d70*/  @!P0 LDG.E R12, [R8.64] ;  /* 0x00000008080c8981 */ /* 0x000ee8000c1e1900 */
[----:B------:R-:W3:Y:S01]  /*16d80*/  @!P0 LDG.E R21, [R6.64] ;  /* 0x0000000806158981 */ /* 0x000ee2000c1e1900 */
[C---:B------:R-:W-:Y:S02]  /*16d90*/  ISETP.GE.U32.AND P4, PT, R4.reuse, 0x10, PT ;  /* 0x000000100400780c */ /* 0x040fe40003f86070 */
[C---:B------:R-:W-:Y:S02]  /*16da0*/  ISETP.GE.U32.AND P3, PT, R4.reuse, 0x8, PT ;  /* 0x000000080400780c */ /* 0x040fe40003f66070 */
[----:B------:R-:W-:-:S02]  /*16db0*/  ISETP.GE.U32.AND P2, PT, R4, 0x4, PT ;  /* 0x000000040400780c */ /* 0x000fc40003f46070 */
[C---:B------:R-:W-:Y:S02]  /*16dc0*/  ISETP.GE.U32.AND P1, PT, R4.reuse, 0x2, PT ;  /* 0x000000020400780c */ /* 0x040fe40003f26070 */
[----:B------:R-:W-:Y:S02]  /*16dd0*/  ISETP.NE.AND P5, PT, R4, RZ, PT ;  /* 0x000000ff0400720c */ /* 0x000fe40003fa5270 */
[----:B------:R-:W-:Y:S01]  /*16de0*/  MOV R15, RZ ;  /* 0x000000ff000f7202 */ /* 0x000fe20000000f00 */
[----:B---3--:R-:W-:Y:S01]  /*16df0*/  IMAD R13, R21, R12, RZ ;  /* 0x0000000c150d7224 */ /* 0x008fe200078e02ff */
[----:B------:R-:W-:Y:S07]  /*16e00*/  BRA.DIV ~URZ, `(.L_x_1506) ;  /* 0x000019827f007947 */ /* 0x000fee000b800000 */
[----:B------:R3:W4:Y:S02]  /*16e10*/  SHFL.UP PT, R2, R13, 0x1, RZ ;  /* 0x042000000d027989 */ /* 0x00072400000e00ff */
.L_x_1551:
[----:B----4-:R-:W-:-:S04]  /*16e20*/  SEL R0, R2, RZ, P5 ;  /* 0x000000ff02007207 */ /* 0x010fc80002800000 */
[----:B---3--:R-:W-:Y:S01]  /*16e30*/  IADD3 R13, R13, R0, RZ ;  /* 0x000000000d0d7210 */ /* 0x008fe20007ffe0ff */
        /* <DEDUP_REMOVED lines=14> */
.L_x_1552:
[----:B----4-:R-:W-:Y:S01]  /*16f20*/  IMAD R7, R2, c[0x0][0x538], RZ ;  /* 0x00014e0002077a24 */ /* 0x010fe200078e02ff */
[----:B------:R-:W-:Y:S04]  /*16f30*/  BSSY B1, `(.L_x_1508) ;  /* 0x0000077000017945 */ /* 0x000fe80003800000 */
[----:B-1----:R-:W-:-:S04]  /*16f40*/  IADD3 R208, R7, R3, RZ ;  /* 0x0000000307d07210 */ /* 0x002fc80007ffe0ff */
[----:B--2---:R-:W-:-:S13]  /*16f50*/  ISETP.GT.AND P0, PT, R208, R5, PT ;  /* 0x00000005d000720c */ /* 0x004fda0003f04270 */
[----:B------:R-:W-:Y:S05]  /*16f60*/  @P0 BRA `(.L_x_1509) ;  /* 0x0000024000000947 */ /* 0x000fea0003800000 */
.L_x_1513:
        /* <DEDUP_REMOVED lines=16> */
.L_x_1553:
        /* <DEDUP_REMOVED lines=12> */
[----:B---3--:R-:W1:Y:S02]  /*17130*/  SHFL.UP PT, R13, R0, 0x10, RZ ;  /* 0x06000000000d7989 */ /* 0x008e6400000e00ff */
[----:B-1----:R-:W-:-:S05]  /*17140*/  SEL R13, R13, RZ, P4 ;  /* 0x000000ff0d0d7207 */ /* 0x002fca0002000000 */
[----:B------:R-:W-:-:S05]  /*17150*/  IMAD.IADD R13, R0, 0x1, R13 ;  /* 0x00000001000d7824 */ /* 0x000fca00078e020d */
[----:B------:R1:W2:Y:S02]  /*17160*/  SHFL.IDX PT, R2, R13, 0x1f, 0x1f ;  /* 0x03e01f000d027f89 */ /* 0x0002a400000e0000 */
.L_x_1554:
[----:B--2---:R-:W-:-:S05]  /*17170*/  IMAD R7, R2, c[0x0][0x538], RZ ;  /* 0x00014e0002077a24 */ /* 0x004fca00078e02ff */
[----:B------:R-:W-:-:S04]  /*17180*/  IADD3 R208, R7, R208, RZ ;  /* 0x000000d007d07210 */ /* 0x000fc80007ffe0ff */
[----:B------:R-:W-:-:S13]  /*17190*/  ISETP.GT.AND P0, PT, R208, R5, PT ;  /* 0x00000005d000720c */ /* 0x000fda0003f04270 */
[----:B-1----:R-:W-:Y:S05]  /*171a0*/  @!P0 BRA `(.L_x_1513) ;  /* 0xfffffdc000008947 */ /* 0x002fea000383ffff */
.L_x_1509:
[----:B------:R-:W-:-:S05]  /*171b0*/  IADD3 R208, -R7, R208, RZ ;  /* 0x000000d007d07210 */ /* 0x000fca0007ffe1ff */
[----:B------:R-:W-:-:S05]  /*171c0*/  IMAD R0, R13, c[0x0][0x538], R208 ;  /* 0x00014e000d007a24 */ /* 0x000fca00078e02d0 */
[----:B------:R-:W-:Y:S01]  /*171d0*/  ISETP.GT.AND P0, PT, R0, R5, PT ;  /* 0x000000050000720c */ /* 0x000fe20003f04270 */
[----:B------:R-:W-:-:S12]  /*171e0*/  BRA.DIV ~URZ, `(.L_x_1514) ;  /* 0x000019827f007947 */ /* 0x000fd8000b800000 */
[----:B------:R-:W-:-:S04]  /*171f0*/  VOTE.ANY R9, PT, !P0 ;  /* 0x0000000000097806 */ /* 0x000fc800040e0100 */
.L_x_1555:
[----:B------:R1:W2:Y:S01]  /*17200*/  POPC R6, R9 ;  /* 0x0000000900067309 */ /* 0x0002a20000000000 */
[----:B------:R-:W-:Y:S05]  /*17210*/  BRA.DIV ~URZ, `(.L_x_1515) ;  /* 0x000019927f007947 */ /* 0x000fea000b800000 */
[----:B--2---:R2:W4:Y:S04]  /*17220*/  SHFL.IDX PT, R7, R12, R6, 0x1f ;  /* 0x00001f060c077589 */ /* 0x00452800000e0000 */
[----:B------:R2:W1:Y:S02]  /*17230*/  SHFL.IDX PT, R3, R21, R6, 0x1f ;  /* 0x00001f0615037589 */ /* 0x00046400000e0000 */
.L_x_1556:
[----:B------:R-:W-:Y:S01]  /*17240*/  ISETP.NE.AND P0, PT, R9, RZ, PT ;  /* 0x000000ff0900720c */ /* 0x000fe20003f05270 */
[----:B------:R-:W-:-:S12]  /*17250*/  BSSY B0, `(.L_x_1516) ;  /* 0x0000005000007945 */ /* 0x000fd80003800000 */
[----:B------:R-:W-:Y:S05]  /*17260*/  @!P0 BRA `(.L_x_1517) ;  /* 0x0000003000008947 */ /* 0x000fea0003800000 */
[----:B------:R-:W-:Y:S01]  /*17270*/  IADD3 R8, R6, -0x1, RZ ;  /* 0xffffffff06087810 */ /* 0x000fe20007ffe0ff */
[----:B------:R-:W-:Y:S05]  /*17280*/  BRA.DIV ~URZ, `(.L_x_1518) ;  /* 0x000019f27f007947 */ /* 0x000fea000b800000 */
[----:B------:R2:W3:Y:S02]  /*17290*/  SHFL.IDX PT, R15, R13, R8, 0x1f ;  /* 0x00001f080d0f7589 */ /* 0x0004e400000e0000 */
.L_x_1517:
[----:B------:R-:W-:Y:S05]  /*172a0*/  BSYNC B0 ;  /* 0x0000000000007941 */ /* 0x000fea0003800000 */
.L_x_1516:
[----:B----4-:R-:W-:Y:S01]  /*172b0*/  IABS R0, R7 ;  /* 0x0000000700007213 */ /* 0x010fe20000000000 */
[----:B---3--:R-:W-:Y:S01]  /*172c0*/  IMAD R208, R15, c[0x0][0x538], R208 ;  /* 0x00014e000fd07a24 */ /* 0x008fe200078e02d0 */
[----:B-12---:R-:W-:Y:S02]  /*172d0*/  IABS R13, R3 ;  /* 0x00000003000d7213 */ /* 0x006fe40000000000 */
[----:B------:R-:W1:Y:S01]  /*172e0*/  I2F.RP R14, R0 ;  /* 0x00000000000e7306 */ /* 0x000e620000209400 */
[----:B------:R-:W-:Y:S01]  /*172f0*/  IMAD.IADD R12, R5, 0x1, -R208 ;  /* 0x00000001050c7824 */ /* 0x000fe200078e0ad0 */
[----:B------:R-:W-:-:S04]  /*17300*/  IADD3 R211, R6, R211, RZ ;  /* 0x000000d306d37210 */ /* 0x000fc80007ffe0ff */
[----:B------:R-:W-:Y:S02]  /*17310*/  IABS R5, R12 ;  /* 0x0000000c00057213 */ /* 0x000fe40000000000 */
[----:B-1----:R-:W1:Y:S08]  /*17320*/  MUFU.RCP R8, R14 ;  /* 0x0000000e00087308 */ /* 0x002e700000001000 */
[----:B------:R-:W-:Y:S01]  /*17330*/  I2F.RP R14, R13 ;  /* 0x0000000d000e7306 */ /* 0x000fe20000209400 */
[----:B-1----:R-:W-:-:S07]  /*17340*/  IADD3 R8, R8, 0xffffffe, RZ ;  /* 0x0ffffffe08087810 */ /* 0x002fce0007ffe0ff */
[----:B------:R-:W1:Y:S02]  /*17350*/  F2I.FTZ.U32.TRUNC.NTZ R9, R8 ;  /* 0x0000000800097305 */ /* 0x000e64000021f000 */
[----:B-1----:R-:W-:Y:S02]  /*17360*/  IMAD.MOV R2, RZ, RZ, -R9 ;  /* 0x000000ffff027224 */ /* 0x002fe400078e0a09 */
[----:B------:R-:W-:Y:S02]  /*17370*/  IMAD.MOV.U32 R8, RZ, RZ, RZ ;  /* 0x000000ffff087224 */ /* 0x000fe400078e00ff */
[----:B------:R-:W-:Y:S01]  /*17380*/  IMAD.MOV.U32 R15, RZ, RZ, R2 ;  /* 0x000000ffff0f7224 */ /* 0x000fe200078e0002 */
[----:B------:R-:W-:-:S03]  /*17390*/  IABS R2, R7 ;  /* 0x0000000700027213 */ /* 0x000fc60000000000 */
[----:B------:R-:W-:Y:S02]  /*173a0*/  IMAD R15, R15, R0, RZ ;  /* 0x000000000f0f7224 */ /* 0x000fe400078e02ff */
[----:B------:R-:W-:Y:S02]  /*173b0*/  IMAD.MOV R2, RZ, RZ, -R2 ;  /* 0x000000ffff027224 */ /* 0x000fe400078e0a02 */
[----:B------:R-:W-:Y:S02]  /*173c0*/  IMAD.HI.U32 R15, R9, R15, R8 ;  /* 0x0000000f090f7227 */ /* 0x000fe400078e0008 */
[----:B------:R-:W1:Y:S04]  /*173d0*/  MUFU.RCP R8, R14 ;  /* 0x0000000e00087308 */ /* 0x000e680000001000 */
[----:B------:R-:W-:-:S04]  /*173e0*/  IMAD.HI.U32 R15, R15, R5, RZ ;  /* 0x000000050f0f7227 */ /* 0x000fc800078e00ff */
[----:B------:R-:W-:-:S05]  /*173f0*/  IMAD R5, R15, R2, R5 ;  /* 0x000000020f057224 */ /* 0x000fca00078e0205 */
[----:B------:R-:W-:Y:S02]  /*17400*/  ISETP.GT.U32.AND P0, PT, R0, R5, PT ;  /* 0x000000050000720c */ /* 0x000fe40003f04070 */
[----:B-1----:R-:W-:-:S04]  /*17410*/  IADD3 R8, R8, 0xffffffe, RZ ;  /* 0x0ffffffe08087810 */ /* 0x002fc80007ffe0ff */
[----:B------:R-:W1:Y:S07]  /*17420*/  F2I.FTZ.U32.TRUNC.NTZ R9, R8 ;  /* 0x0000000800097305 */ /* 0x000e6e000021f000 */
[-C--:B------:R-:W-:Y:S02]  /*17430*/  @!P0 IADD3 R5, R5, -R0.reuse, RZ ;  /* 0x8000000005058210 */ /* 0x080fe40007ffe0ff */
[----:B------:R-:W-:Y:S02]  /*17440*/  @!P0 IADD3 R15, R15, 0x1, RZ ;  /* 0x000000010f0f8810 */ /* 0x000fe40007ffe0ff */
[----:B------:R-:W-:-:S02]  /*17450*/  ISETP.GE.U32.AND P2, PT, R5, R0, PT ;  /* 0x000000000500720c */ /* 0x000fc40003f46070 */
[----:B------:R-:W-:Y:S02]  /*17460*/  LOP3.LUT R0, R12, R7, RZ, 0x3c, !PT ;  /* 0x000000070c007212 */ /* 0x000fe400078e3cff */
[----:B------:R-:W-:Y:S02]  /*17470*/  ISETP.NE.AND P0, PT, R7, RZ, PT ;  /* 0x000000ff0700720c */ /* 0x000fe40003f05270 */
[----:B------:R-:W-:Y:S01]  /*17480*/  ISETP.GE.AND P1, PT, R0, RZ, PT ;  /* 0x000000ff0000720c */ /* 0x000fe20003f26270 */
[----:B-1----:R-:W-:Y:S01]  /*17490*/  IMAD.MOV R2, RZ, RZ, -R9 ;  /* 0x000000ffff027224 */ /* 0x002fe200078e0a09 */
[----:B------:R-:W-:Y:S01]  /*174a0*/  IABS R0, R3 ;  /* 0x0000000300007213 */ /* 0x000fe20000000000 */
[----:B------:R-:W-:Y:S02]  /*174b0*/  IMAD.MOV.U32 R8, RZ, RZ, RZ ;  /* 0x000000ffff087224 */ /* 0x000fe400078e00ff */
[----:B------:R-:W-:Y:S02]  /*174c0*/  IMAD R5, R2, R13, RZ ;  /* 0x0000000d02057224 */ /* 0x000fe400078e02ff */
[----:B------:R-:W-:Y:S01]  /*174d0*/  @P2 IADD3 R15, R15, 0x1, RZ ;  /* 0x000000010f0f2810 */ /* 0x000fe20007ffe0ff */
[----:B------:R-:W-:-:S02]  /*174e0*/  IMAD.MOV R0, RZ, RZ, -R0 ;  /* 0x000000ffff007224 */ /* 0x000fc400078e0a00 */
[----:B------:R-:W-:-:S04]  /*174f0*/  IMAD.HI.U32 R5, R9, R5, R8 ;  /* 0x0000000509057227 */ /* 0x000fc800078e0008 */
        /* <DEDUP_REMOVED lines=8> */
[-C--:B------:R-:W-:Y:S02]  /*17580*/  @!P0 IADD3 R0, R0, -R13.reuse, RZ ;  /* 0x8000000d00008210 */ /* 0x080fe40007ffe0ff */
[----:B------:R-:W-:Y:S02]  /*17590*/  @!P0 IADD3 R5, R5, 0x1, RZ ;  /* 0x0000000105058810 */ /* 0x000fe40007ffe0ff */
[----:B------:R-:W-:Y:S02]  /*175a0*/  ISETP.GE.U32.AND P2, PT, R0, R13, PT ;  /* 0x0000000d0000720c */ /* 0x000fe40003f46070 */
[----:B------:R-:W-:Y:S02]  /*175b0*/  LOP3.LUT R0, R15, R3, RZ, 0x3c, !PT ;  /* 0x000000030f007212 */ /* 0x000fe400078e3cff */
[----:B------:R-:W-:Y:S02]  /*175c0*/  ISETP.NE.AND P0, PT, R3, RZ, PT ;  /* 0x000000ff0300720c */ /* 0x000fe40003f05270 */
[----:B------:R-:W-:-:S07]  /*175d0*/  ISETP.GE.AND P1, PT, R0, RZ, PT ;  /* 0x000000ff0000720c */ /* 0x000fce0003f26270 */
[----:B------:R-:W-:-:S06]  /*175e0*/  @P2 IADD3 R5, R5, 0x1, RZ ;  /* 0x0000000105052810 */ /* 0x000fcc0007ffe0ff */
[----:B------:R-:W-:Y:S01]  /*175f0*/  @!P1 IMAD.MOV R5, RZ, RZ, -R5 ;  /* 0x000000ffff059224 */ /* 0x000fe200078e0a05 */
[----:B------:R-:W-:-:S05]  /*17600*/  @!P0 LOP3.LUT R5, RZ, R3, RZ, 0x33, !PT ;  /* 0x00000003ff058212 */ /* 0x000fca00078e33ff */
[----:B------:R-:W-:-:S04]  /*17610*/  IMAD.MOV R0, RZ, RZ, -R5 ;  /* 0x000000ffff007224 */ /* 0x000fc800078e0a05 */
[C---:B------:R-:W-:Y:S02]  /*17620*/  IMAD R0, R3.reuse, R0, R15 ;  /* 0x0000000003007224 */ /* 0x040fe400078e020f */
[----:B------:R-:W-:-:S04]  /*17630*/  IMAD R3, R3, 0x1000000, R5 ;  /* 0x0100000003037824 */ /* 0x000fc800078e0205 */
[----:B------:R-:W-:Y:S01]  /*17640*/  IMAD R210, R0, 0x10000, R3 ;  /* 0x0001000000d27824 */ /* 0x000fe200078e0203 */
[----:B------:R-:W-:Y:S05]  /*17650*/  BRA `(.L_x_1519) ;  /* 0x0000004000007947 */ /* 0x000fea0003800000 */
.L_x_1510:
[----:B------:R-:W-:Y:S01]  /*17660*/  IMAD.MOV.U32 R208, RZ, RZ, R5 ;  /* 0x000000ffffd07224 */ /* 0x000fe200078e0005 */
[----:B------:R-:W-:Y:S01]  /*17670*/  MOV R210, RZ ;  /* 0x000000ff00d27202 */ /* 0x000fe20000000f00 */
[----:B------:R-:W-:Y:S01]  /*17680*/  IMAD.MOV.U32 R209, RZ, RZ, RZ ;  /* 0x000000ffffd17224 */ /* 0x000fe200078e00ff */
[----:B------:R-:W-:Y:S02]  /*17690*/  MOV R211, c[0x0][0x53c] ;  /* 0x00014f0000d37a02 */ /* 0x000fe40000000f00 */
.L_x_1519:
[----:B------:R-:W-:Y:S05]  /*176a0*/  BSYNC B1 ;  /* 0x0000000000017941 */ /* 0x000fea0003800000 */
.L_x_1508:
[----:B------:R-:W-:Y:S01]  /*176b0*/  WARPSYNC 0xffffffff ;  /* 0xffffffff00007948 */ /* 0x000fe20003800000 */
[----:B------:R-:W-:Y:S01]  /*176c0*/  BAR.SYNC.DEFER_BLOCKING 0x4, 0x100 ;  /* 0x0104000000007b1d */ /* 0x000fe20000010000 */
[----:B------:R-:W-:-:S13]  /*176d0*/  ISETP.NE.AND P0, PT, R4, RZ, PT ;  /* 0x000000ff0400720c */ /* 0x000fda0003f05270 */
[----:B------:R1:W-:Y:S04]  /*176e0*/  @!P0 STS.128 [0x24100], R208 ;  /* 0x024100d0ff008388 */ /* 0x0003e80000000c00 */
[----:B------:R-:W-:Y:S06]  /*176f0*/  BAR.ARV 0x5, 0x100 ;  /* 0x0144000000007b1d */ /* 0x000fec0000002000 */
.L_x_1503:
[----:B----4-:R-:W-:-:S13]  /*17700*/  ISETP.GE.AND P0, PT, R211, c[0x0][0x53c], PT ;  /* 0x00014f00d3007a0c */ /* 0x010fda0003f06270 */
[----:B-123--:R-:W-:Y:S01]  /*17710*/  @P0 CALL.REL.NOINC `(.L_x_1520) ;  /* 0x0000001000000944 */ /* 0x00efe20003c00000 */
[----:B------:R-:W-:Y:S05]  /*17720*/  BRA `(.L_x_1521) ;  /* 0xfffe98e000007947 */ /* 0x000fea000383ffff */
.L_x_1520:
[----:B------:R-:W-:Y:S05]  /*17730*/  EXIT ;  /* 0x000000000000794d */ /* 0x000fea0003800000 */
.L_x_1359:
[----:B------:R-:W-:Y:S02]  /*17740*/  MOV R2, 0x1 ;  /* 0x0000000100027802 */ /* 0x000fe40000000f00 */
[----:B------:R-:W-:Y:S02]  /*17750*/  MOV R0, 0x17770 ;  /* 0x0001777000007802 */ /* 0x000fe40000000f00 */
[----:B------:R-:W-:Y:S05]  /*17760*/  CALL.REL.NOINC `($__internal_32_$__cuda_sm70_shflsync_up_p) ;  /* 0x0000161000007944 */ /* 0x000fea0003c00000 */
[----:B-12---:R-:W-:Y:S05]  /*17770*/  BRA `(.L_x_1522) ;  /* 0xfffe8cf000007947 */ /* 0x006fea000383ffff */
.L_x_1360:
[----:B------:R-:W-:Y:S02]  /*17780*/  MOV R2, 0x2 ;  /* 0x0000000200027802 */ /* 0x000fe40000000f00 */
[----:B------:R-:W-:Y:S02]  /*17790*/  MOV R0, 0x177b0 ;  /* 0x000177b000007802 */ /* 0x000fe40000000f00 */
[----:B------:R-:W-:Y:S05]  /*177a0*/  CALL.REL.NOINC `($__internal_32_$__cuda_sm70_shflsync_up_p) ;  /* 0x000015d000007944 */ /* 0x000fea0003c00000 */
[----:B--2---:R-:W-:Y:S02]  /*177b0*/  SEL R2, R2, RZ, P4 ;  /* 0x000000ff02027207 */ /* 0x004fe40002000000 */
[----:B------:R-:W-:-:S03]  /*177c0*/  MOV R0, 0x17800 ;  /* 0x0001780000007802 */ /* 0x000fc60000000f00 */
[----:B-1----:R-:W-:Y:S02]  /*177d0*/  IMAD.IADD R13, R13, 0x1, R2 ;  /* 0x000000010d0d7824 */ /* 0x002fe400078e0202 */
[----:B------:R-:W-:Y:S02]  /*177e0*/  IMAD.MOV.U32 R2, RZ, RZ, 0x4 ;  /* 0x00000004ff027424 */ /* 0x000fe400078e00ff */
        /* <DEDUP_REMOVED lines=11> */
[----:B--2---:R-:W-:Y:S01]  /*178a0*/  SEL R2, R2, RZ, P1 ;  /* 0x000000ff02027207 */ /* 0x004fe20000800000 */
[----:B------:R-:W-:Y:S01]  /*178b0*/  IMAD.MOV.U32 R8, RZ, RZ, 0x1f ;  /* 0x0000001fff087424 */ /* 0x000fe200078e00ff */
[----:B------:R-:W-:-:S03]  /*178c0*/  MOV R0, 0x17910 ;  /* 0x0001791000007802 */ /* 0x000fc60000000f00 */
[----:B------:R-:W-:Y:S01]  /*178d0*/  IMAD.IADD R7, R13, 0x1, R2 ;  /* 0x000000010d077824 */ /* 0x000fe200078e0202 */
[----:B------:R-:W-:-:S03]  /*178e0*/  MOV R2, 0x1f ;  /* 0x0000001f00027802 */ /* 0x000fc60000000f00 */
[----:B------:R-:W-:Y:S02]  /*178f0*/  IMAD.MOV.U32 R17, RZ, RZ, R7 ;  /* 0x000000ffff117224 */ /* 0x000fe400078e0007 */
[----:B-1----:R-:W-:Y:S05]  /*17900*/  CALL.REL.NOINC `($__internal_31_$__cuda_sm70_shflsync_idx_p) ;  /* 0x0000142000007944 */ /* 0x002fea0003c00000 */
[----:B-12---:R-:W-:Y:S05]  /*17910*/  BRA `(.L_x_1523) ;  /* 0xfffe8c5000007947 */ /* 0x006fea000383ffff */
.L_x_1362:
[----:B------:R-:W-:Y:S02]  /*17920*/  SEL R2, RZ, 0x1, P0 ;  /* 0x00000001ff027807 */ /* 0x000fe40000000000 */
[----:B------:R-:W-:Y:S02]  /*17930*/  MOV R0, 0x17950 ;  /* 0x0001795000007802 */ /* 0x000fe40000000f00 */
[----:B------:R-:W-:Y:S05]  /*17940*/  CALL.REL.NOINC `($__internal_33_$__cuda_sm70_votesync_ballot) ;  /* 0x0000148000007944 */ /* 0x000fea0003c00000 */
[----:B------:R-:W-:Y:S05]  /*17950*/  BRA `(.L_x_1524) ;  /* 0xfffe8ca000007947 */ /* 0x000fea000383ffff */
.L_x_1363:
[----:B------:R-:W-:Y:S01]  /*17960*/  IMAD.MOV.U32 R17, RZ, RZ, R10 ;  /* 0x000000ffff117224 */ /* 0x000fe200078e000a */
[----:B--2---:R-:W-:Y:S01]  /*17970*/  MOV R8, R6 ;  /* 0x0000000600087202 */ /* 0x004fe20000000f00 */
[----:B------:R-:W-:Y:S01]  /*17980*/  IMAD.MOV.U32 R2, RZ, RZ, 0x1f ;  /* 0x0000001fff027424 */ /* 0x000fe200078e00ff */
[----:B------:R-:W-:Y:S02]  /*17990*/  MOV R0, 0x179b0 ;  /* 0x000179b000007802 */ /* 0x000fe40000000f00 */
[----:B-1----:R-:W-:Y:S05]  /*179a0*/  CALL.REL.NOINC `($__internal_31_$__cuda_sm70_shflsync_idx_p) ;  /* 0x0000138000007944 */ /* 0x002fea0003c00000 */
[----:B--2---:R-:W-:Y:S01]  /*179b0*/  IMAD.MOV.U32 R10, RZ, RZ, R2 ;  /* 0x000000ffff0a7224 */ /* 0x004fe200078e0002 */
[----:B-1----:R-:W-:Y:S01]  /*179c0*/  MOV R17, R5 ;  /* 0x0000000500117202 */ /* 0x002fe20000000f00 */
[----:B------:R-:W-:Y:S01]  /*179d0*/  IMAD.MOV.U32 R3, RZ, RZ, RZ ;  /* 0x000000ffff037224 */ /* 0x000fe200078e00ff */
[----:B------:R-:W-:Y:S01]  /*179e0*/  MOV R8, R6 ;  /* 0x0000000600087202 */ /* 0x000fe20000000f00 */
[----:B------:R-:W-:Y:S01]  /*179f0*/  IMAD.MOV.U32 R2, RZ, RZ, 0x1f ;  /* 0x0000001fff027424 */ /* 0x000fe200078e00ff */
[----:B------:R-:W-:-:S02]  /*17a00*/  MOV R0, 0x17a20 ;  /* 0x00017a2000007802 */ /* 0x000fc40000000f00 */
[----:B------:R-:W-:Y:S05]  /*17a10*/  CALL.REL.NOINC `($__internal_31_$__cuda_sm70_shflsync_idx_p) ;  /* 0x0000131000007944 */ /* 0x000fea0003c00000 */
[----:B--2---:R-:W-:Y:S01]  /*17a20*/  MOV R5, R2 ;  /* 0x0000000200057202 */ /* 0x004fe20000000f00 */
[----:B-1----:R-:W-:Y:S05]  /*17a30*/  BRA `(.L_x_1525) ;  /* 0xfffe8c1000007947 */ /* 0x002fea000383ffff */
.L_x_1366:
[----:B------:R-:W-:Y:S01]  /*17a40*/  IMAD.MOV.U32 R17, RZ, RZ, R7 ;  /* 0x000000ffff117224 */ /* 0x000fe200078e0007 */
[----:B------:R-:W-:-:S02]  /*17a50*/  MOV R2, 0x1f ;  /* 0x0000001f00027802 */ /* 0x000fc40000000f00 */
[----:B------:R-:W-:Y:S02]  /*17a60*/  MOV R0, 0x17a80 ;  /* 0x00017a8000007802 */ /* 0x000fe40000000f00 */
[----:B-1234-:R-:W-:Y:S05]  /*17a70*/  CALL.REL.NOINC `($__internal_31_$__cuda_sm70_shflsync_idx_p) ;  /* 0x000012b000007944 */ /* 0x01efea0003c00000 */
[----:B--2---:R-:W-:Y:S01]  /*17a80*/  MOV R3, R2 ;  /* 0x0000000200037202 */ /* 0x004fe20000000f00 */
[----:B-1----:R-:W-:Y:S05]  /*17a90*/  BRA `(.L_x_1365) ;  /* 0xfffe8c1000007947 */ /* 0x002fea000383ffff */
.L_x_1402:
[----:B------:R-:W-:Y:S01]  /*17aa0*/  IMAD.MOV.U32 R17, RZ, RZ, R6 ;  /* 0x000000ffff117224 */ /* 0x000fe200078e0006 */
[----:B------:R-:W-:Y:S01]  /*17ab0*/  MOV R8, RZ ;  /* 0x000000ff00087202 */ /* 0x000fe20000000f00 */
[----:B------:R-:W-:Y:S01]  /*17ac0*/  IMAD.MOV.U32 R2, RZ, RZ, 0x181f ;  /* 0x0000181fff027424 */ /* 0x000fe200078e00ff */
[----:B------:R-:W-:Y:S02]  /*17ad0*/  MOV R0, 0x17af0 ;  /* 0x00017af000007802 */ /* 0x000fe40000000f00 */
[----:B-----5:R-:W-:Y:S05]  /*17ae0*/  CALL.REL.NOINC `($__internal_31_$__cuda_sm70_shflsync_idx_p) ;  /* 0x0000124000007944 */ /* 0x020fea0003c00000 */
[----:B--2---:R-:W-:Y:S01]  /*17af0*/  MOV R13, R2 ;  /* 0x00000002000d7202 */ /* 0x004fe20000000f00 */
[----:B-1----:R-:W-:Y:S05]  /*17b00*/  BRA `(.L_x_1526) ;  /* 0xfffef90000007947 */ /* 0x002fea000383ffff */
.L_x_1403:
[----:B------:R-:W-:Y:S01]  /*17b10*/  IMAD.MOV.U32 R17, RZ, RZ, R12 ;  /* 0x000000ffff117224 */ /* 0x000fe200078e000c */
[----:B------:R-:W-:Y:S01]  /*17b20*/  MOV R8, RZ ;  /* 0x000000ff00087202 */ /* 0x000fe20000000f00 */
[----:B------:R-:W-:Y:S01]  /*17b30*/  IMAD.MOV.U32 R2, RZ, RZ, 0x181f ;  /* 0x0000181fff027424 */ /* 0x000fe200078e00ff */
[----:B------:R-:W-:Y:S02]  /*17b40*/  MOV R0, 0x17b60 ;  /* 0x00017b6000007802 */ /* 0x000fe40000000f00 */
[----:B-12--5:R-:W-:Y:S05]  /*17b50*/  CALL.REL.NOINC `($__internal_31_$__cuda_sm70_shflsync_idx_p) ;  /* 0x000011d000007944 */ /* 0x026fea0003c00000 */
[----:B-12---:R-:W-:Y:S05]  /*17b60*/  BRA `(.L_x_1527) ;  /* 0xfffef8c000007947 */ /* 0x006fea000383ffff */
.L_x_1406:
[----:B--2---:R-:W-:Y:S01]  /*17b70*/  IMAD.MOV.U32 R17, RZ, RZ, R6 ;  /* 0x000000ffff117224 */ /* 0x004fe200078e0006 */
[----:B------:R-:W-:Y:S01]  /*17b80*/  MOV R8, 0x1 ;  /* 0x0000000100087802 */ /* 0x000fe20000000f00 */
[----:B----4-:R-:W-:Y:S01]  /*17b90*/  IMAD.MOV.U32 R2, RZ, RZ, 0x181f ;  /* 0x0000181fff027424 */ /* 0x010fe200078e00ff */
[----:B------:R-:W-:-:S02]  /*17ba0*/  MOV R0, 0x17bc0 ;  /* 0x00017bc000007802 */ /* 0x000fc40000000f00 */
[----:B-1-3-5:R-:W-:Y:S05]  /*17bb0*/  CALL.REL.NOINC `($__internal_31_$__cuda_sm70_shflsync_idx_p) ;  /* 0x0000117000007944 */ /* 0x02afea0003c00000 */
[----:B--2---:R-:W-:Y:S01]  /*17bc0*/  IMAD.MOV.U32 R13, RZ, RZ, R2 ;  /* 0x000000ffff0d7224 */ /* 0x004fe200078e0002 */
[----:B-1----:R-:W-:Y:S01]  /*17bd0*/  MOV R8, 0x1 ;  /* 0x0000000100087802 */ /* 0x002fe20000000f00 */
[----:B------:R-:W-:Y:S01]  /*17be0*/  IMAD.MOV.U32 R17, RZ, RZ, R12 ;  /* 0x000000ffff117224 */ /* 0x000fe200078e000c */
[----:B------:R-:W-:-:S02]  /*17bf0*/  MOV R2, 0x181f ;  /* 0x0000181f00027802 */ /* 0x000fc40000000f00 */
[----:B------:R-:W-:Y:S02]  /*17c00*/  MOV R0, 0x17c20 ;  /* 0x00017c2000007802 */ /* 0x000fe40000000f00 */
[----:B------:R-:W-:Y:S05]  /*17c10*/  CALL.REL.NOINC `($__internal_31_$__cuda_sm70_shflsync_idx_p) ;  /* 0x0000111000007944 */ /* 0x000fea0003c00000 */
[----:B-12---:R-:W-:Y:S05]  /*17c20*/  BRA `(.L_x_1528) ;  /* 0xfffef96000007947 */ /* 0x006fea000383ffff */
.L_x_1409:
[----:B-1----:R-:W-:Y:S01]  /*17c30*/  IMAD.MOV.U32 R17, RZ, RZ, R6 ;  /* 0x000000ffff117224 */ /* 0x002fe200078e0006 */
[----:B------:R-:W-:Y:S01]  /*17c40*/  MOV R8, 0x2 ;  /* 0x0000000200087802 */ /* 0x000fe20000000f00 */
[----:B----4-:R-:W-:Y:S01]  /*17c50*/  IMAD.MOV.U32 R2, RZ, RZ, 0x181f ;  /* 0x0000181fff027424 */ /* 0x010fe200078e00ff */
[----:B------:R-:W-:Y:S02]  /*17c60*/  MOV R0, 0x17c80 ;  /* 0x00017c8000007802 */ /* 0x000fe40000000f00 */
[----:B--23-5:R-:W-:Y:S05]  /*17c70*/  CALL.REL.NOINC `($__internal_31_$__cuda_sm70_shflsync_idx_p) ;  /* 0x000010b000007944 */ /* 0x02cfea0003c00000 */
[----:B--2---:R-:W-:Y:S01]  /*17c80*/  MOV R13, R2 ;  /* 0x00000002000d7202 */ /* 0x004fe20000000f00 */
[----:B-1----:R-:W-:Y:S05]  /*17c90*/  BRA `(.L_x_1529) ;  /* 0xfffefa2000007947 */ /* 0x002fea000383ffff */
.L_x_1410:
[----:B------:R-:W-:Y:S01]  /*17ca0*/  IMAD.MOV.U32 R17, RZ, RZ, R12 ;  /* 0x000000ffff117224 */ /* 0x000fe200078e000c */
[----:B------:R-:W-:Y:S01]  /*17cb0*/  MOV R8, 0x2 ;  /* 0x0000000200087802 */ /* 0x000fe20000000f00 */
[----:B----4-:R-:W-:Y:S01]  /*17cc0*/  IMAD.MOV.U32 R2, RZ, RZ, 0x181f ;  /* 0x0000181fff027424 */ /* 0x010fe200078e00ff */
[----:B------:R-:W-:Y:S02]  /*17cd0*/  MOV R0, 0x17cf0 ;  /* 0x00017cf000007802 */ /* 0x000fe40000000f00 */
[----:B-123-5:R-:W-:Y:S05]  /*17ce0*/  CALL.REL.NOINC `($__internal_31_$__cuda_sm70_shflsync_idx_p) ;  /* 0x0000104000007944 */ /* 0x02efea0003c00000 */
[----:B-12---:R-:W-:Y:S05]  /*17cf0*/  BRA `(.L_x_1530) ;  /* 0xfffef9e000007947 */ /* 0x006fea000383ffff */
.L_x_1413:
[----:B-1----:R-:W-:Y:S01]  /*17d00*/  IMAD.MOV.U32 R17, RZ, RZ, R6 ;  /* 0x000000ffff117224 */ /* 0x002fe200078e0006 */
[----:B------:R-:W-:Y:S01]  /*17d10*/  MOV R8, 0x3 ;  /* 0x0000000300087802 */ /* 0x000fe20000000f00 */
[----:B------:R-:W-:Y:S01]  /*17d20*/  IMAD.MOV.U32 R2, RZ, RZ, 0x181f ;  /* 0x0000181fff027424 */ /* 0x000fe200078e00ff */
[----:B------:R-:W-:-:S02]  /*17d30*/  MOV R0, 0x17d50 ;  /* 0x00017d5000007802 */ /* 0x000fc40000000f00 */
[----:B--2345:R-:W-:Y:S05]  /*17d40*/  CALL.REL.NOINC `($__internal_31_$__cuda_sm70_shflsync_idx_p) ;  /* 0x00000fe000007944 */ /* 0x03cfea0003c00000 */
[----:B--2---:R-:W-:Y:S01]  /*17d50*/  IMAD.MOV.U32 R13, RZ, RZ, R2 ;  /* 0x000000ffff0d7224 */ /* 0x004fe200078e0002 */
[----:B-1----:R-:W-:Y:S01]  /*17d60*/  MOV R8, 0x3 ;  /* 0x0000000300087802 */ /* 0x002fe20000000f00 */
[----:B------:R-:W-:Y:S01]  /*17d70*/  IMAD.MOV.U32 R17, RZ, RZ, R12 ;  /* 0x000000ffff117224 */ /* 0x000fe200078e000c */
[----:B------:R-:W-:-:S02]  /*17d80*/  MOV R2, 0x181f ;  /* 0x0000181f00027802 */ /* 0x000fc40000000f00 */
[----:B------:R-:W-:Y:S02]  /*17d90*/  MOV R0, 0x17db0 ;  /* 0x00017db000007802 */ /* 0x000fe40000000f00 */
[----:B------:R-:W-:Y:S05]  /*17da0*/  CALL.REL.NOINC `($__internal_31_$__cuda_sm70_shflsync_idx_p) ;  /* 0x00000f8000007944 */ /* 0x000fea0003c00000 */
[----:B-12---:R-:W-:Y:S05]  /*17db0*/  BRA `(.L_x_1531) ;  /* 0xfffefa6000007947 */ /* 0x006fea000383ffff */
.L_x_1462:
[----:B------:R-:W-:Y:S02]  /*17dc0*/  MOV R6, 0x2 ;  /* 0x0000000200067802 */ /* 0x000fe40000000f00 */
[----:B------:R-:W-:Y:S02]  /*17dd0*/  MOV R2, 0x17df0 ;  /* 0x00017df000027802 */ /* 0x000fe40000000f00 */
[----:B------:R-:W-:Y:S05]  /*17de0*/  CALL.REL.NOINC `($__internal_30_$__cuda_sm70_shflsync_bfly_p) ;  /* 0x00000ef000007944 */ /* 0x000fea0003c00000 */
[----:B-12---:R-:W-:Y:S05]  /*17df0*/  BRA `(.L_x_1532) ;  /* 0xffffb0e000007947 */ /* 0x006fea000383ffff */
.L_x_1463:
[----:B------:R-:W-:Y:S02]  /*17e00*/  MOV R6, 0x1 ;  /* 0x0000000100067802 */ /* 0x000fe40000000f00 */
[----:B------:R-:W-:Y:S02]  /*17e10*/  MOV R2, 0x17e30 ;  /* 0x00017e3000027802 */ /* 0x000fe40000000f00 */
[----:B------:R-:W-:Y:S05]  /*17e20*/  CALL.REL.NOINC `($__internal_30_$__cuda_sm70_shflsync_bfly_p) ;  /* 0x00000eb000007944 */ /* 0x000fea0003c00000 */
[----:B--2---:R-:W-:Y:S01]  /*17e30*/  FADD.FTZ R4, R241, R6 ;  /* 0x00000006f1047221 */ /* 0x004fe20000010000 */
[----:B-1----:R-:W-:Y:S02]  /*17e40*/  MOV R241, R239 ;  /* 0x000000ef00f17202 */ /* 0x002fe40000000f00 */
[----:B------:R-:W-:Y:S02]  /*17e50*/  MOV R6, 0x2 ;  /* 0x0000000200067802 */ /* 0x000fe40000000f00 */
[----:B------:R-:W-:Y:S02]  /*17e60*/  MOV R2, 0x17e80 ;  /* 0x00017e8000027802 */ /* 0x000fe40000000f00 */
[----:B------:R-:W-:Y:S05]  /*17e70*/  CALL.REL.NOINC `($__internal_30_$__cuda_sm70_shflsync_bfly_p) ;  /* 0x00000e6000007944 */ /* 0x000fea0003c00000 */
[----:B--2---:R-:W-:Y:S01]  /*17e80*/  FADD.FTZ R9, R239, R6 ;  /* 0x00000006ef097221 */ /* 0x004fe20000010000 */
[----:B------:R-:W-:-:S02]  /*17e90*/  MOV R6, 0x1 ;  /* 0x0000000100067802 */ /* 0x000fc40000000f00 */
[----:B------:R-:W-:Y:S02]  /*17ea0*/  MOV R2, 0x17ed0 ;  /* 0x00017ed000027802 */ /* 0x000fe40000000f00 */
[----:B-1----:R-:W-:Y:S02]  /*17eb0*/  MOV R241, R9 ;  /* 0x0000000900f17202 */ /* 0x002fe40000000f00 */
[----:B------:R-:W-:Y:S05]  /*17ec0*/  CALL.REL.NOINC `($__internal_30_$__cuda_sm70_shflsync_bfly_p) ;  /* 0x00000e1000007944 */ /* 0x000fea0003c00000 */
[----:B-12---:R-:W-:Y:S05]  /*17ed0*/  BRA `(.L_x_1533) ;  /* 0xffffb07000007947 */ /* 0x006fea000383ffff */
.L_x_1470:
[----:B---34-:R-:W-:Y:S01]  /*17ee0*/  IMAD.MOV.U32 R17, RZ, RZ, R66 ;  /* 0x000000ffff117224 */ /* 0x018fe200078e0042 */
[----:B------:R-:W-:Y:S01]  /*17ef0*/  MOV R8, RZ ;  /* 0x000000ff00087202 */ /* 0x000fe20000000f00 */
[----:B------:R-:W-:Y:S01]  /*17f00*/  IMAD.MOV.U32 R2, RZ, RZ, 0x181f ;  /* 0x0000181fff027424 */ /* 0x000fe200078e00ff */
[----:B------:R-:W-:Y:S02]  /*17f10*/  MOV R0, 0x17f30 ;  /* 0x00017f3000007802 */ /* 0x000fe40000000f00 */
[----:B-12---:R-:W-:Y:S05]  /*17f20*/  CALL.REL.NOINC `($__internal_31_$__cuda_sm70_shflsync_idx_p) ;  /* 0x00000e0000007944 */ /* 0x006fea0003c00000 */
[----:B--2---:R-:W-:Y:S01]  /*17f30*/  MOV R67, R2 ;  /* 0x0000000200437202 */ /* 0x004fe20000000f00 */
[----:B-1----:R-:W-:Y:S05]  /*17f40*/  BRA `(.L_x_1534) ;  /* 0xffffc98000007947 */ /* 0x002fea000383ffff */
.L_x_1471:
[----:B------:R-:W-:Y:S01]  /*17f50*/  IMAD.MOV.U32 R17, RZ, RZ, R9 ;  /* 0x000000ffff117224 */ /* 0x000fe200078e0009 */
[----:B------:R-:W-:Y:S01]  /*17f60*/  MOV R8, RZ ;  /* 0x000000ff00087202 */ /* 0x000fe20000000f00 */
[----:B------:R-:W-:Y:S01]  /*17f70*/  IMAD.MOV.U32 R2, RZ, RZ, 0x181f ;  /* 0x0000181fff027424 */ /* 0x000fe200078e00ff */
[----:B------:R-:W-:Y:S02]  /*17f80*/  MOV R0, 0x17fa0 ;  /* 0x00017fa000007802 */ /* 0x000fe40000000f00 */
[----:B-1234-:R-:W-:Y:S05]  /*17f90*/  CALL.REL.NOINC `($__internal_31_$__cuda_sm70_shflsync_idx_p) ;  /* 0x00000d9000007944 */ /* 0x01efea0003c00000 */
[----:B-12---:R-:W-:Y:S05]  /*17fa0*/  BRA `(.L_x_1535) ;  /* 0xffffc94000007947 */ /* 0x006fea000383ffff */
.L_x_1474:
[----:B---3--:R-:W-:Y:S01]  /*17fb0*/  IMAD.MOV.U32 R17, RZ, RZ, R66 ;  /* 0x000000ffff117224 */ /* 0x008fe200078e0042 */
[----:B------:R-:W-:Y:S01]  /*17fc0*/  MOV R8, 0x1 ;  /* 0x0000000100087802 */ /* 0x000fe20000000f00 */
[----:B------:R-:W-:Y:S01]  /*17fd0*/  IMAD.MOV.U32 R2, RZ, RZ, 0x181f ;  /* 0x0000181fff027424 */ /* 0x000fe200078e00ff */
[----:B------:R-:W-:-:S02]  /*17fe0*/  MOV R0, 0x18000 ;  /* 0x0001800000007802 */ /* 0x000fc40000000f00 */
[----:B-12-4-:R-:W-:Y:S05]  /*17ff0*/  CALL.REL.NOINC `($__internal_31_$__cuda_sm70_shflsync_idx_p) ;  /* 0x00000d3000007944 */ /* 0x016fea0003c00000 */
[----:B--2---:R-:W-:Y:S01]  /*18000*/  IMAD.MOV.U32 R28, RZ, RZ, R2 ;  /* 0x000000ffff1c7224 */ /* 0x004fe200078e0002 */
[----:B-1----:R-:W-:Y:S01]  /*18010*/  MOV R8, 0x1 ;  /* 0x0000000100087802 */ /* 0x002fe20000000f00 */
[----:B------:R-:W-:Y:S01]  /*18020*/  IMAD.MOV.U32 R17, RZ, RZ, R9 ;  /* 0x000000ffff117224 */ /* 0x000fe200078e0009 */
[----:B------:R-:W-:-:S02]  /*18030*/  MOV R2, 0x181f ;  /* 0x0000181f00027802 */ /* 0x000fc40000000f00 */
[----:B------:R-:W-:Y:S02]  /*18040*/  MOV R0, 0x18060 ;  /* 0x0001806000007802 */ /* 0x000fe40000000f00 */
[----:B------:R-:W-:Y:S05]  /*18050*/  CALL.REL.NOINC `($__internal_31_$__cuda_sm70_shflsync_idx_p) ;  /* 0x00000cd000007944 */ /* 0x000fea0003c00000 */
[----:B-12---:R-:W-:Y:S05]  /*18060*/  BRA `(.L_x_1536) ;  /* 0xffffc9e000007947 */ /* 0x006fea000383ffff */
.L_x_1477:
[----:B--2---:R-:W-:Y:S01]  /*18070*/  IMAD.MOV.U32 R17, RZ, RZ, R66 ;  /* 0x000000ffff117224 */ /* 0x004fe200078e0042 */
[----:B------:R-:W-:Y:S01]  /*18080*/  MOV R8, 0x2 ;  /* 0x0000000200087802 */ /* 0x000fe20000000f00 */
[----:B------:R-:W-:Y:S01]  /*18090*/  IMAD.MOV.U32 R2, RZ, RZ, 0x181f ;  /* 0x0000181fff027424 */ /* 0x000fe200078e00ff */
[----:B------:R-:W-:Y:S02]  /*180a0*/  MOV R0, 0x180c0 ;  /* 0x000180c000007802 */ /* 0x000fe40000000f00 */
[----:B-1-34-:R-:W-:Y:S05]  /*180b0*/  CALL.REL.NOINC `($__internal_31_$__cuda_sm70_shflsync_idx_p) ;  /* 0x00000c7000007944 */ /* 0x01afea0003c00000 */
[----:B--2---:R-:W-:Y:S01]  /*180c0*/  MOV R24, R2 ;  /* 0x0000000200187202 */ /* 0x004fe20000000f00 */
[----:B-1----:R-:W-:Y:S05]  /*180d0*/  BRA `(.L_x_1537) ;  /* 0xffffcaa000007947 */ /* 0x002fea000383ffff */
.L_x_1478:
[----:B------:R-:W-:Y:S01]  /*180e0*/  IMAD.MOV.U32 R17, RZ, RZ, R9 ;  /* 0x000000ffff117224 */ /* 0x000fe200078e0009 */
[----:B------:R-:W-:Y:S01]  /*180f0*/  MOV R8, 0x2 ;  /* 0x0000000200087802 */ /* 0x000fe20000000f00 */
[----:B------:R-:W-:Y:S01]  /*18100*/  IMAD.MOV.U32 R2, RZ, RZ, 0x181f ;  /* 0x0000181fff027424 */ /* 0x000fe200078e00ff */
[----:B------:R-:W-:Y:S02]  /*18110*/  MOV R0, 0x18130 ;  /* 0x0001813000007802 */ /* 0x000fe40000000f00 */
[----:B-1234-:R-:W-:Y:S05]  /*18120*/  CALL.REL.NOINC `($__internal_31_$__cuda_sm70_shflsync_idx_p) ;  /* 0x00000c0000007944 */ /* 0x01efea0003c00000 */
[----:B-12---:R-:W-:Y:S05]  /*18130*/  BRA `(.L_x_1538) ;  /* 0xffffca6000007947 */ /* 0x006fea000383ffff */
.L_x_1481:
[----:B-1----:R-:W-:Y:S01]  /*18140*/  IMAD.MOV.U32 R17, RZ, RZ, R66 ;  /* 0x000000ffff117224 */ /* 0x002fe200078e0042 */
[----:B------:R-:W-:Y:S01]  /*18150*/  MOV R8, 0x3 ;  /* 0x0000000300087802 */ /* 0x000fe20000000f00 */
[----:B----4-:R-:W-:Y:S01]  /*18160*/  IMAD.MOV.U32 R2, RZ, RZ, 0x181f ;  /* 0x0000181fff027424 */ /* 0x010fe200078e00ff */
[----:B------:R-:W-:-:S02]  /*18170*/  MOV R0, 0x18190 ;  /* 0x0001819000007802 */ /* 0x000fc40000000f00 */
[----:B--23--:R-:W-:Y:S05]  /*18180*/  CALL.REL.NOINC `($__internal_31_$__cuda_sm70_shflsync_idx_p) ;  /* 0x00000ba000007944 */ /* 0x00cfea0003c00000 */
[----:B--2---:R-:W-:Y:S01]  /*18190*/  IMAD.MOV.U32 R66, RZ, RZ, R2 ;  /* 0x000000ffff427224 */ /* 0x004fe200078e0002 */
[----:B-1----:R-:W-:Y:S01]  /*181a0*/  MOV R8, 0x3 ;  /* 0x0000000300087802 */ /* 0x002fe20000000f00 */
[----:B------:R-:W-:Y:S01]  /*181b0*/  IMAD.MOV.U32 R17, RZ, RZ, R9 ;  /* 0x000000ffff117224 */ /* 0x000fe200078e0009 */
[----:B------:R-:W-:-:S02]  /*181c0*/  MOV R2, 0x181f ;  /* 0x0000181f00027802 */ /* 0x000fc40000000f00 */
[----:B------:R-:W-:Y:S02]  /*181d0*/  MOV R0, 0x181f0 ;  /* 0x000181f000007802 */ /* 0x000fe40000000f00 */
[----:B------:R-:W-:Y:S05]  /*181e0*/  CALL.REL.NOINC `($__internal_31_$__cuda_sm70_shflsync_idx_p) ;  /* 0x00000b4000007944 */ /* 0x000fea0003c00000 */
[----:B-12---:R-:W-:Y:S05]  /*181f0*/  BRA `(.L_x_1539) ;  /* 0xffffcae000007947 */ /* 0x006fea000383ffff */
.L_x_1483:
[----:B------:R-:W-:Y:S01]  /*18200*/  IMAD.MOV.U32 R17, RZ, RZ, R167 ;  /* 0x000000ffff117224 */ /* 0x000fe200078e00a7 */
[----:B------:R-:W-:Y:S01]  /*18210*/  MOV R8, RZ ;  /* 0x000000ff00087202 */ /* 0x000fe20000000f00 */
[----:B------:R-:W-:Y:S01]  /*18220*/  IMAD.MOV.U32 R2, RZ, RZ, 0x1c1f ;  /* 0x00001c1fff027424 */ /* 0x000fe200078e00ff */
[----:B------:R-:W-:Y:S02]  /*18230*/  MOV R0, 0x18250 ;  /* 0x0001825000007802 */ /* 0x000fe40000000f00 */
[----:B------:R-:W-:Y:S05]  /*18240*/  CALL.REL.NOINC `($__internal_31_$__cuda_sm70_shflsync_idx_p) ;  /* 0x00000ae000007944 */ /* 0x000fea0003c00000 */
[----:B--2---:R-:W-:Y:S01]  /*18250*/  MOV R169, R2 ;  /* 0x0000000200a97202 */ /* 0x004fe20000000f00 */
[----:B-1----:R-:W-:Y:S05]  /*18260*/  BRA `(.L_x_1540) ;  /* 0xffffcd9000007947 */ /* 0x002fea000383ffff */
.L_x_1484:
[----:B------:R-:W-:Y:S01]  /*18270*/  IMAD.MOV.U32 R17, RZ, RZ, R168 ;  /* 0x000000ffff117224 */ /* 0x000fe200078e00a8 */
[----:B------:R-:W-:Y:S01]  /*18280*/  MOV R8, RZ ;  /* 0x000000ff00087202 */ /* 0x000fe20000000f00 */
[----:B------:R-:W-:Y:S01]  /*18290*/  IMAD.MOV.U32 R2, RZ, RZ, 0x1c1f ;  /* 0x00001c1fff027424 */ /* 0x000fe200078e00ff */
[----:B------:R-:W-:Y:S02]  /*182a0*/  MOV R0, 0x182c0 ;  /* 0x000182c000007802 */ /* 0x000fe40000000f00 */
[----:B-12---:R-:W-:Y:S05]  /*182b0*/  CALL.REL.NOINC `($__internal_31_$__cuda_sm70_shflsync_idx_p) ;  /* 0x00000a7000007944 */ /* 0x006fea0003c00000 */
[----:B-12---:R-:W-:Y:S05]  /*182c0*/  BRA `(.L_x_1541) ;  /* 0xffffcd5000007947 */ /* 0x006fea000383ffff */
.L_x_1487:
        /* <DEDUP_REMOVED lines=12> */
.L_x_1491:
[----:B------:R-:W-:Y:S01]  /*18390*/  IMAD.MOV.U32 R17, RZ, RZ, R6 ;  /* 0x000000ffff117224 */ /* 0x000fe200078e0006 */
[----:B------:R-:W-:Y:S01]  /*183a0*/  MOV R8, RZ ;  /* 0x000000ff00087202 */ /* 0x000fe20000000f00 */
[----:B------:R-:W-:Y:S01]  /*183b0*/  IMAD.MOV.U32 R2, RZ, RZ, 0x181f ;  /* 0x0000181fff027424 */ /* 0x000fe200078e00ff */
[----:B------:R-:W-:Y:S02]  /*183c0*/  MOV R0, 0x183e0 ;  /* 0x000183e000007802 */ /* 0x000fe40000000f00 */
[----:B------:R-:W-:Y:S05]  /*183d0*/  CALL.REL.NOINC `($__internal_31_$__cuda_sm70_shflsync_idx_p) ;  /* 0x0000095000007944 */ /* 0x000fea0003c00000 */
[----:B--2---:R-:W-:Y:S01]  /*183e0*/  MOV R7, R2 ;  /* 0x0000000200077202 */ /* 0x004fe20000000f00 */
[----:B-1----:R-:W-:Y:S05]  /*183f0*/  BRA `(.L_x_1543) ;  /* 0xffffe31000007947 */ /* 0x002fea000383ffff */
.L_x_1492:
[----:B------:R-:W-:Y:S01]  /*18400*/  IMAD.MOV.U32 R17, RZ, RZ, R5 ;  /* 0x000000ffff117224 */ /* 0x000fe200078e0005 */
[----:B------:R-:W-:Y:S01]  /*18410*/  MOV R8, RZ ;  /* 0x000000ff00087202 */ /* 0x000fe20000000f00 */
[----:B------:R-:W-:Y:S01]  /*18420*/  IMAD.MOV.U32 R2, RZ, RZ, 0x181f ;  /* 0x0000181fff027424 */ /* 0x000fe200078e00ff */
[----:B------:R-:W-:Y:S02]  /*18430*/  MOV R0, 0x18450 ;  /* 0x0001845000007802 */ /* 0x000fe40000000f00 */
[----:B-12---:R-:W-:Y:S05]  /*18440*/  CALL.REL.NOINC `($__internal_31_$__cuda_sm70_shflsync_idx_p) ;  /* 0x000008e000007944 */ /* 0x006fea0003c00000 */
[----:B-12---:R-:W-:Y:S05]  /*18450*/  BRA `(.L_x_1544) ;  /* 0xffffe2d000007947 */ /* 0x006fea000383ffff */
.L_x_1495:
[----:B--2---:R-:W-:Y:S01]  /*18460*/  IMAD.MOV.U32 R17, RZ, RZ, R6 ;  /* 0x000000ffff117224 */ /* 0x004fe200078e0006 */
[----:B------:R-:W-:Y:S01]  /*18470*/  MOV R8, 0x1 ;  /* 0x0000000100087802 */ /* 0x000fe20000000f00 */
[----:B----4-:R-:W-:Y:S01]  /*18480*/  IMAD.MOV.U32 R2, RZ, RZ, 0x181f ;  /* 0x0000181fff027424 */ /* 0x010fe200078e00ff */
[----:B------:R-:W-:-:S02]  /*18490*/  MOV R0, 0x184b0 ;  /* 0x000184b000007802 */ /* 0x000fc40000000f00 */
[----:B-1-3--:R-:W-:Y:S05]  /*184a0*/  CALL.REL.NOINC `($__internal_31_$__cuda_sm70_shflsync_idx_p) ;  /* 0x0000088000007944 */ /* 0x00afea0003c00000 */
[----:B--2---:R-:W-:Y:S01]  /*184b0*/  IMAD.MOV.U32 R7, RZ, RZ, R2 ;  /* 0x000000ffff077224 */ /* 0x004fe200078e0002 */
[----:B-1----:R-:W-:Y:S01]  /*184c0*/  MOV R8, 0x1 ;  /* 0x0000000100087802 */ /* 0x002fe20000000f00 */
[----:B------:R-:W-:Y:S01]  /*184d0*/  IMAD.MOV.U32 R17, RZ, RZ, R5 ;  /* 0x000000ffff117224 */ /* 0x000fe200078e0005 */
[----:B------:R-:W-:-:S02]  /*184e0*/  MOV R2, 0x181f ;  /* 0x0000181f00027802 */ /* 0x000fc40000000f00 */
[----:B------:R-:W-:Y:S02]  /*184f0*/  MOV R0, 0x18510 ;  /* 0x0001851000007802 */ /* 0x000fe40000000f00 */
[----:B------:R-:W-:Y:S05]  /*18500*/  CALL.REL.NOINC `($__internal_31_$__cuda_sm70_shflsync_idx_p) ;  /* 0x0000082000007944 */ /* 0x000fea0003c00000 */
[----:B-12---:R-:W-:Y:S05]  /*18510*/  BRA `(.L_x_1545) ;  /* 0xffffe38000007947 */ /* 0x006fea000383ffff */
.L_x_1498:
[----:B-1----:R-:W-:Y:S01]  /*18520*/  IMAD.MOV.U32 R17, RZ, RZ, R6 ;  /* 0x000000ffff117224 */ /* 0x002fe200078e0006 */
[----:B------:R-:W-:Y:S01]  /*18530*/  MOV R8, 0x2 ;  /* 0x0000000200087802 */ /* 0x000fe20000000f00 */
[----:B----4-:R-:W-:Y:S01]  /*18540*/  IMAD.MOV.U32 R2, RZ, RZ, 0x181f ;  /* 0x0000181fff027424 */ /* 0x010fe200078e00ff */
[----:B------:R-:W-:Y:S02]  /*18550*/  MOV R0, 0x18570 ;  /* 0x0001857000007802 */ /* 0x000fe40000000f00 */
[----:B--23--:R-:W-:Y:S05]  /*18560*/  CALL.REL.NOINC `($__internal_31_$__cuda_sm70_shflsync_idx_p) ;  /* 0x000007c000007944 */ /* 0x00cfea0003c00000 */
[----:B--2---:R-:W-:Y:S01]  /*18570*/  MOV R7, R2 ;  /* 0x0000000200077202 */ /* 0x004fe20000000f00 */
[----:B-1----:R-:W-:Y:S05]  /*18580*/  BRA `(.L_x_1546) ;  /* 0xffffe44000007947 */ /* 0x002fea000383ffff */
.L_x_1499:
[----:B------:R-:W-:Y:S01]  /*18590*/  IMAD.MOV.U32 R17, RZ, RZ, R5 ;  /* 0x000000ffff117224 */ /* 0x000fe200078e0005 */
[----:B------:R-:W-:Y:S01]  /*185a0*/  MOV R8, 0x2 ;  /* 0x0000000200087802 */ /* 0x000fe20000000f00 */
[----:B----4-:R-:W-:Y:S01]  /*185b0*/  IMAD.MOV.U32 R2, RZ, RZ, 0x181f ;  /* 0x0000181fff027424 */ /* 0x010fe200078e00ff */
[----:B------:R-:W-:Y:S02]  /*185c0*/  MOV R0, 0x185e0 ;  /* 0x000185e000007802 */ /* 0x000fe40000000f00 */
[----:B-123--:R-:W-:Y:S05]  /*185d0*/  CALL.REL.NOINC `($__internal_31_$__cuda_sm70_shflsync_idx_p) ;  /* 0x0000075000007944 */ /* 0x00efea0003c00000 */
[----:B-12---:R-:W-:Y:S05]  /*185e0*/  BRA `(.L_x_1547) ;  /* 0xffffe40000007947 */ /* 0x006fea000383ffff */
.L_x_1502:
[----:B-1----:R-:W-:Y:S01]  /*185f0*/  IMAD.MOV.U32 R17, RZ, RZ, R6 ;  /* 0x000000ffff117224 */ /* 0x002fe200078e0006 */
[----:B------:R-:W-:Y:S01]  /*18600*/  MOV R8, 0x3 ;  /* 0x0000000300087802 */ /* 0x000fe20000000f00 */
[----:B------:R-:W-:Y:S01]  /*18610*/  IMAD.MOV.U32 R2, RZ, RZ, 0x181f ;  /* 0x0000181fff027424 */ /* 0x000fe200078e00ff */
[----:B------:R-:W-:-:S02]  /*18620*/  MOV R0, 0x18640 ;  /* 0x0001864000007802 */ /* 0x000fc40000000f00 */
[----:B--234-:R-:W-:Y:S05]  /*18630*/  CALL.REL.NOINC `($__internal_31_$__cuda_sm70_shflsync_idx_p) ;  /* 0x000006f000007944 */ /* 0x01cfea0003c00000 */
[----:B--2---:R-:W-:Y:S01]  /*18640*/  IMAD.MOV.U32 R6, RZ, RZ, R2 ;  /* 0x000000ffff067224 */ /* 0x004fe200078e0002 */
[----:B-1----:R-:W-:Y:S01]  /*18650*/  MOV R8, 0x3 ;  /* 0x0000000300087802 */ /* 0x002fe20000000f00 */
[----:B------:R-:W-:Y:S01]  /*18660*/  IMAD.MOV.U32 R17, RZ, RZ, R5 ;  /* 0x000000ffff117224 */ /* 0x000fe200078e0005 */
[----:B------:R-:W-:-:S02]  /*18670*/  MOV R2, 0x181f ;  /* 0x0000181f00027802 */ /* 0x000fc40000000f00 */
[----:B------:R-:W-:Y:S02]  /*18680*/  MOV R0, 0x186a0 ;  /* 0x000186a000007802 */ /* 0x000fe40000000f00 */
[----:B------:R-:W-:Y:S05]  /*18690*/  CALL.REL.NOINC `($__internal_31_$__cuda_sm70_shflsync_idx_p) ;  /* 0x0000069000007944 */ /* 0x000fea0003c00000 */
[----:B-12---:R-:W-:Y:S05]  /*186a0*/  BRA `(.L_x_1548) ;  /* 0xffffe48000007947 */ /* 0x006fea000383ffff */
.L_x_1504:
[----:B------:R-:W-:Y:S01]  /*186b0*/  IMAD.MOV.U32 R17, RZ, RZ, R3 ;  /* 0x000000ffff117224 */ /* 0x000fe200078e0003 */
[----:B------:R-:W-:Y:S01]  /*186c0*/  MOV R8, RZ ;  /* 0x000000ff00087202 */ /* 0x000fe20000000f00 */
[----:B---34-:R-:W-:Y:S01]  /*186d0*/  IMAD.MOV.U32 R2, RZ, RZ, 0x1f ;  /* 0x0000001fff027424 */ /* 0x018fe200078e00ff */
[----:B------:R-:W-:Y:S02]  /*186e0*/  MOV R0, 0x18700 ;  /* 0x0001870000007802 */ /* 0x000fe40000000f00 */
[----:B--2---:R-:W-:Y:S05]  /*186f0*/  CALL.REL.NOINC `($__internal_31_$__cuda_sm70_shflsync_idx_p) ;  /* 0x0000063000007944 */ /* 0x004fea0003c00000 */
[----:B--2---:R-:W-:Y:S01]  /*18700*/  MOV R5, R2 ;  /* 0x0000000200057202 */ /* 0x004fe20000000f00 */
[----:B-1----:R-:W-:Y:S05]  /*18710*/  BRA `(.L_x_1549) ;  /* 0xffffe5c000007947 */ /* 0x002fea000383ffff */
.L_x_1505:
[----:B------:R-:W-:Y:S01]  /*18720*/  IMAD.MOV.U32 R17, RZ, RZ, R3 ;  /* 0x000000ffff117224 */ /* 0x000fe200078e0003 */
[----:B------:R-:W-:Y:S01]  /*18730*/  MOV R8, 0x1 ;  /* 0x0000000100087802 */ /* 0x000fe20000000f00 */
[----:B------:R-:W-:Y:S01]  /*18740*/  IMAD.MOV.U32 R2, RZ, RZ, 0x1f ;  /* 0x0000001fff027424 */ /* 0x000fe200078e00ff */
[----:B------:R-:W-:Y:S02]  /*18750*/  MOV R0, 0x18770 ;  /* 0x0001877000007802 */ /* 0x000fe40000000f00 */
[----:B-12---:R-:W-:Y:S05]  /*18760*/  CALL.REL.NOINC `($__internal_31_$__cuda_sm70_shflsync_idx_p) ;  /* 0x000005c000007944 */ /* 0x006fea0003c00000 */
[----:B--2---:R-:W-:Y:S01]  /*18770*/  MOV R3, R2 ;  /* 0x0000000200037202 */ /* 0x004fe20000000f00 */
[----:B-1----:R-:W-:Y:S05]  /*18780*/  BRA `(.L_x_1550) ;  /* 0xffffe57000007947 */ /* 0x002fea000383ffff */
.L_x_1506:
[----:B------:R-:W-:Y:S02]  /*18790*/  MOV R2, 0x1 ;  /* 0x0000000100027802 */ /* 0x000fe40000000f00 */
[----:B------:R-:W-:-:S02]  /*187a0*/  MOV R0, 0x187c0 ;  /* 0x000187c000007802 */ /* 0x000fc40000000f00 */
[----:B-12---:R-:W-:Y:S05]  /*187b0*/  CALL.REL.NOINC `($__internal_32_$__cuda_sm70_shflsync_up_p) ;  /* 0x000005c000007944 */ /* 0x006fea0003c00000 */
[----:B-12---:R-:W-:Y:S05]  /*187c0*/  BRA `(.L_x_1551) ;  /* 0xffffe65000007947 */ /* 0x006fea000383ffff */
.L_x_1507:
[----:B------:R-:W-:Y:S02]  /*187d0*/  MOV R2, 0x2 ;  /* 0x0000000200027802 */ /* 0x000fe40000000f00 */
[----:B------:R-:W-:-:S02]  /*187e0*/  MOV R0, 0x18800 ;  /* 0x0001880000007802 */ /* 0x000fc40000000f00 */
[----:B-12---:R-:W-:Y:S05]  /*187f0*/  CALL.REL.NOINC `($__internal_32_$__cuda_sm70_shflsync_up_p) ;  /* 0x0000058000007944 */ /* 0x006fea0003c00000 */
        /* <DEDUP_REMOVED lines=18> */
[----:B-1----:R-:W-:Y:S01]  /*18920*/  IMAD.IADD R13, R2, 0x1, R13 ;  /* 0x00000001020d7824 */ /* 0x002fe200078e020d */
[----:B------:R-:W-:-:S03]  /*18930*/  MOV R2, 0x1f ;  /* 0x0000001f00027802 */ /* 0x000fc60000000f00 */
[----:B------:R-:W-:Y:S02]  /*18940*/  IMAD.MOV.U32 R17, RZ, RZ, R13 ;  /* 0x000000ffff117224 */ /* 0x000fe400078e000d */
[----:B------:R-:W-:Y:S05]  /*18950*/  CALL.REL.NOINC `($__internal_31_$__cuda_sm70_shflsync_idx_p) ;  /* 0x000003d000007944 */ /* 0x000fea0003c00000 */
[----:B-12---:R-:W-:Y:S05]  /*18960*/  BRA `(.L_x_1552) ;  /* 0xffffe5b000007947 */ /* 0x006fea000383ffff */
.L_x_1511:
[----:B---3--:R-:W-:Y:S01]  /*18970*/  IMAD.MOV.U32 R13, RZ, RZ, R3 ;  /* 0x000000ffff0d7224 */ /* 0x008fe200078e0003 */
[----:B------:R-:W-:Y:S02]  /*18980*/  MOV R2, 0x1 ;  /* 0x0000000100027802 */ /* 0x000fe40000000f00 */
[----:B------:R-:W-:Y:S02]  /*18990*/  MOV R0, 0x189b0 ;  /* 0x000189b000007802 */ /* 0x000fe40000000f00 */
[----:B------:R-:W-:Y:S05]  /*189a0*/  CALL.REL.NOINC `($__internal_32_$__cuda_sm70_shflsync_up_p) ;  /* 0x000003d000007944 */ /* 0x000fea0003c00000 */
[----:B-12---:R-:W-:Y:S05]  /*189b0*/  BRA `(.L_x_1553) ;  /* 0xffffe6b000007947 */ /* 0x006fea000383ffff */
.L_x_1512:
[----:B---3--:R-:W-:Y:S01]  /*189c0*/  IMAD.MOV.U32 R13, RZ, RZ, R3 ;  /* 0x000000ffff0d7224 */ /* 0x008fe200078e0003 */
        /* <DEDUP_REMOVED lines=26> */
.L_x_1514:
[----:B------:R-:W-:Y:S02]  /*18b70*/  SEL R2, RZ, 0x1, P0 ;  /* 0x00000001ff027807 */ /* 0x000fe40000000000 */
[----:B------:R-:W-:Y:S02]  /*18b80*/  MOV R0, 0x18ba0 ;  /* 0x00018ba000007802 */ /* 0x000fe40000000f00 */
[----:B---3--:R-:W-:Y:S05]  /*18b90*/  CALL.REL.NOINC `($__internal_33_$__cuda_sm70_votesync_ballot) ;  /* 0x0000023000007944 */ /* 0x008fea0003c00000 */
[----:B------:R-:W-:Y:S05]  /*18ba0*/  BRA `(.L_x_1555) ;  /* 0xffffe65000007947 */ /* 0x000fea000383ffff */
.L_x_1515:
[----:B------:R-:W-:Y:S01]  /*18bb0*/  IMAD.MOV.U32 R17, RZ, RZ, R12 ;  /* 0x000000ffff117224 */ /* 0x000fe200078e000c */
[----:B--2---:R-:W-:Y:S01]  /*18bc0*/  MOV R8, R6 ;  /* 0x0000000600087202 */ /* 0x004fe20000000f00 */
[----:B------:R-:W-:Y:S01]  /*18bd0*/  IMAD.MOV.U32 R2, RZ, RZ, 0x1f ;  /* 0x0000001fff027424 */ /* 0x000fe200078e00ff */
[----:B------:R-:W-:Y:S02]  /*18be0*/  MOV R0, 0x18c00 ;  /* 0x00018c0000007802 */ /* 0x000fe40000000f00 */
[----:B-1-3--:R-:W-:Y:S05]  /*18bf0*/  CALL.REL.NOINC `($__internal_31_$__cuda_sm70_shflsync_idx_p) ;  /* 0x0000013000007944 */ /* 0x00afea0003c00000 */
[----:B--2---:R-:W-:Y:S01]  /*18c00*/  IMAD.MOV.U32 R7, RZ, RZ, R2 ;  /* 0x000000ffff077224 */ /* 0x004fe200078e0002 */
[----:B-1----:R-:W-:Y:S01]  /*18c10*/  MOV R8, R6 ;  /* 0x0000000600087202 */ /* 0x002fe20000000f00 */
[----:B------:R-:W-:Y:S01]  /*18c20*/  IMAD.MOV.U32 R17, RZ, RZ, R21 ;  /* 0x000000ffff117224 */ /* 0x000fe200078e0015 */
[----:B------:R-:W-:Y:S02]  /*18c30*/  MOV R2, 0x1f ;  /* 0x0000001f00027802 */ /* 0x000fe40000000f00 */
[----:B------:R-:W-:-:S02]  /*18c40*/  MOV R0, 0x18c60 ;  /* 0x00018c6000007802 */ /* 0x000fc40000000f00 */
[----:B------:R-:W-:Y:S05]  /*18c50*/  CALL.REL.NOINC `($__internal_31_$__cuda_sm70_shflsync_idx_p) ;  /* 0x000000d000007944 */ /* 0x000fea0003c00000 */
[----:B--2---:R-:W-:Y:S01]  /*18c60*/  MOV R3, R2 ;  /* 0x0000000200037202 */ /* 0x004fe20000000f00 */
[----:B-1----:R-:W-:Y:S05]  /*18c70*/  BRA `(.L_x_1556) ;  /* 0xffffe5c000007947 */ /* 0x002fea000383ffff */
.L_x_1518:
[----:B------:R-:W-:Y:S01]  /*18c80*/  IMAD.MOV.U32 R17, RZ, RZ, R13 ;  /* 0x000000ffff117224 */ /* 0x000fe200078e000d */
[----:B------:R-:W-:-:S02]  /*18c90*/  MOV R2, 0x1f ;  /* 0x0000001f00027802 */ /* 0x000fc40000000f00 */
[----:B------:R-:W-:Y:S02]  /*18ca0*/  MOV R0, 0x18cc0 ;  /* 0x00018cc000007802 */ /* 0x000fe40000000f00 */
[----:B-1234-:R-:W-:Y:S05]  /*18cb0*/  CALL.REL.NOINC `($__internal_31_$__cuda_sm70_shflsync_idx_p) ;  /* 0x0000007000007944 */ /* 0x01efea0003c00000 */
[----:B--2---:R-:W-:Y:S01]  /*18cc0*/  MOV R15, R2 ;  /* 0x00000002000f7202 */ /* 0x004fe20000000f00 */
[----:B-1----:R-:W-:Y:S05]  /*18cd0*/  BRA `(.L_x_1517) ;  /* 0xffffe5c000007947 */ /* 0x002fea000383ffff */
        .weak           $__internal_30_$__cuda_sm70_shflsync_bfly_p
        .type           $__internal_30_$__cuda_sm70_shflsync_bfly_p,@function
        .size           $__internal_30_$__cuda_sm70_shflsync_bfly_p,($__internal_31_$__cuda_sm70_shflsync_idx_p - $__internal_30_$__cuda_sm70_shflsync_bfly_p)
$__internal_30_$__cuda_sm70_shflsync_bfly_p:
[----:B------:R-:W-:Y:S01]  /*18ce0*/  MOV R12, R2 ;  /* 0x00000002000c7202 */ /* 0x000fe20000000f00 */
[----:B------:R-:W-:Y:S04]  /*18cf0*/  WARPSYNC R0 ;  /* 0x0000000000007348 */ /* 0x000fe80003800000 */
[----:B------:R-:W-:Y:S01]  /*18d00*/  MOV R13, 0x0 ;  /* 0x00000000000d7802 */ /* 0x000fe20000000f00 */
[----:B------:R1:W2:Y:S03]  /*18d10*/  SHFL.BFLY PT, R6, R241, R6, R5 ;  /* 0x0c000006f1067389 */ /* 0x0002a600000e0005 */
[----:B------:R-:W-:Y:S05]  /*18d20*/  RET.REL.NODEC R12 `(_ZN7cutlass13device_kernelIN5flash19enable_sm80_to_sm89INS1_16FlashAttnFwdSm80INS1_25CollectiveMainloopFwdSm80ILi8ELi2ELb0EN4cute5tupleIJNS5_1CILi128EEENS7_ILi64EEENS7_ILi192EEEEEELi192ENS_6half_tEfNS_4arch4Sm80ELb0ELb0ELb1ELb1ELb0ELb1ELb1ELb1EEENS1_21CollectiveEpilogueFwdINS6_IJS8_SA_S9_EEENS6_IJNS7_ILi1EEESI_SI_EEESC_SE_Li256ELb1ELb1ELb1ELb0EEENS1_36VarlenDynamicPersistentTileSchedulerILi128ELi64ELi256ELi256ELb1ELb1ELb0ELb0ELb1ELb1EEEEEEEEEvNT_6ParamsE) ;  /* 0xfffe72d00c007950 */ /* 0x000fea0003c3ffff */
        .weak           $__internal_31_$__cuda_sm70_shflsync_idx_p
        .type           $__internal_31_$__cuda_sm70_shflsync_idx_p,@function
        .size           $__internal_31_$__cuda_sm70_shflsync_idx_p,($__internal_32_$__cuda_sm70_shflsync_up_p - $__internal_31_$__cuda_sm70_shflsync_idx_p)
$__internal_31_$__cuda_sm70_shflsync_idx_p:
[----:B------:R-:W-:Y:S01]  /*18d30*/  MOV R18, R0 ;  /* 0x0000000000127202 */ /* 0x000fe20000000f00 */
[----:B------:R-:W-:Y:S04]  /*18d40*/  WARPSYNC R213 ;  /* 0x000000d500007348 */ /* 0x000fe80003800000 */
[----:B------:R-:W-:Y:S01]  /*18d50*/  MOV R19, 0x0 ;  /* 0x0000000000137802 */ /* 0x000fe20000000f00 */
[----:B------:R1:W2:Y:S03]  /*18d60*/  SHFL.IDX PT, R2, R17, R8, R2 ;  /* 0x0000000811027389 */ /* 0x0002a600000e0002 */
[----:B------:R-:W-:Y:S05]  /*18d70*/  RET.REL.NODEC R18 `(_ZN7cutlass13device_kernelIN5flash19enable_sm80_to_sm89INS1_16FlashAttnFwdSm80INS1_25CollectiveMainloopFwdSm80ILi8ELi2ELb0EN4cute5tupleIJNS5_1CILi128EEENS7_ILi64EEENS7_ILi192EEEEEELi192ENS_6half_tEfNS_4arch4Sm80ELb0ELb0ELb1ELb1ELb0ELb1ELb1ELb1EEENS1_21CollectiveEpilogueFwdINS6_IJS8_SA_S9_EEENS6_IJNS7_ILi1EEESI_SI_EEESC_SE_Li256ELb1ELb1ELb1ELb0EEENS1_36VarlenDynamicPersistentTileSchedulerILi128ELi64ELi256ELi256ELb1ELb1ELb0ELb0ELb1ELb1EEEEEEEEEvNT_6ParamsE) ;  /* 0xfffe728012007950 */ /* 0x000fea0003c3ffff */
        .weak           $__internal_32_$__cuda_sm70_shflsync_up_p
        .type           $__internal_32_$__cuda_sm70_shflsync_up_p,@function
        .size           $__internal_32_$__cuda_sm70_shflsync_up_p,($__internal_33_$__cuda_sm70_votesync_ballot - $__internal_32_$__cuda_sm70_shflsync_up_p)
$__internal_32_$__cuda_sm70_shflsync_up_p:
[----:B------:R-:W-:Y:S01]  /*18d80*/  MOV R6, R0 ;  /* 0x0000000000067202 */ /* 0x000fe20000000f00 */
[----:B------:R-:W-:Y:S04]  /*18d90*/  WARPSYNC R214 ;  /* 0x000000d600007348 */ /* 0x000fe80003800000 */
[----:B------:R-:W-:Y:S01]  /*18da0*/  MOV R7, 0x0 ;  /* 0x0000000000077802 */ /* 0x000fe20000000f00 */
[----:B------:R1:W2:Y:S03]  /*18db0*/  SHFL.UP PT, R2, R13, R2, R215 ;  /* 0x040000020d027389 */ /* 0x0002a600000e00d7 */
[----:B------:R-:W-:Y:S05]  /*18dc0*/  RET.REL.NODEC R6 `(_ZN7cutlass13device_kernelIN5flash19enable_sm80_to_sm89INS1_16FlashAttnFwdSm80INS1_25CollectiveMainloopFwdSm80ILi8ELi2ELb0EN4cute5tupleIJNS5_1CILi128EEENS7_ILi64EEENS7_ILi192EEEEEELi192ENS_6half_tEfNS_4arch4Sm80ELb0ELb0ELb1ELb1ELb0ELb1ELb1ELb1EEENS1_21CollectiveEpilogueFwdINS6_IJS8_SA_S9_EEENS6_IJNS7_ILi1EEESI_SI_EEESC_SE_Li256ELb1ELb1ELb1ELb0EEENS1_36VarlenDynamicPersistentTileSchedulerILi128ELi64ELi256ELi256ELb1ELb1ELb0ELb0ELb1ELb1EEEEEEEEEvNT_6ParamsE) ;  /* 0xfffe723006007950 */ /* 0x000fea0003c3ffff */
        .weak           $__internal_33_$__cuda_sm70_votesync_ballot
        .type           $__internal_33_$__cuda_sm70_votesync_ballot,@function
        .size           $__internal_33_$__cuda_sm70_votesync_ballot,(.L_x_2493 - $__internal_33_$__cuda_sm70_votesync_ballot)
$__internal_33_$__cuda_sm70_votesync_ballot:
[----:B------:R-:W-:Y:S01]  /*18dd0*/  ISETP.NE.U32.AND P0, PT, R2, 0x1, PT ;  /* 0x000000010200780c */ /* 0x000fe20003f05070 */
[----:B------:R-:W-:Y:S01]  /*18de0*/  IMAD.MOV.U32 R2, RZ, RZ, R0 ;  /* 0x000000ffff027224 */ /* 0x000fe200078e0000 */
[----:B------:R-:W-:Y:S04]  /*18df0*/  WARPSYNC R212 ;  /* 0x000000d400007348 */ /* 0x000fe80003800000 */
[----:B------:R-:W-:-:S07]  /*18e00*/  IMAD.MOV.U32 R3, RZ, RZ, 0x0 ;  /* 0x00000000ff037424 */ /* 0x000fce00078e00ff */
[----:B------:R-:W-:-:S04]  /*18e10*/  VOTE.ANY R9, PT, !P0 ;  /* 0x0000000000097806 */ /* 0x000fc800040e0100 */
[----:B------:R-:W-:Y:S01]  /*18e20*/  LOP3.LUT R9, R9, R212, RZ, 0xc0, !PT ;  /* 0x000000d409097212 */ /* 0x000fe200078ec0ff */
[----:B------:R-:W-:Y:S06]  /*18e30*/  RET.REL.NODEC R2 `(_ZN7cutlass13device_kernelIN5flash19enable_sm80_to_sm89INS1_16FlashAttnFwdSm80INS1_25CollectiveMainloopFwdSm80ILi8ELi2ELb0EN4cute5tupleIJNS5_1CILi128EEENS7_ILi64EEENS7_ILi192EEEEEELi192ENS_6half_tEfNS_4arch4Sm80ELb0ELb0ELb1ELb1ELb0ELb1ELb1ELb1EEENS1_21CollectiveEpilogueFwdINS6_IJS8_SA_S9_EEENS6_IJNS7_ILi1EEESI_SI_EEESC_SE_Li256ELb1ELb1ELb1ELb0EEENS1_36VarlenDynamicPersistentTileSchedulerILi128ELi64ELi256ELi256ELb1ELb1ELb0ELb0ELb1ELb1EEEEEEEEEvNT_6ParamsE) ;  /* 0xfffe71c002007950 */ /* 0x000fec0003c3ffff */
.L_x_1557:
        /* <DEDUP_REMOVED lines=12> */
.L_x_2493:


//--------------------- .text._ZN7cutlass13device_kernelIN5flash19enable_sm80_to_sm89INS1_16FlashAttnFwdSm80INS1_25CollectiveMainloopFwdSm80ILi8ELi2ELb0EN4cute5tupleIJNS5_1CILi128EEENS7_ILi64EEENS7_ILi192EEEEEELi192ENS_6half_tEfNS_4arch4Sm80ELb0ELb1ELb1ELb0ELb0ELb0ELb1ELb1EEENS1_21CollectiveEpilogueFwdINS6_IJS8_SA_S9_EEENS6_IJNS7_ILi1EEESI_SI_EEESC_SE_Li256ELb0ELb1ELb1ELb0EEENS1_19SingleTileSchedulerILb0ELb1ELb1ELi128EEEEEEEEEvNT_6ParamsE --------------------------
	.section	.text._ZN7cutlass13device_kernelIN5flash19enable_sm80_to_sm89INS1_16FlashAttnFwdSm80INS1_25CollectiveMainloopFwdSm80ILi8ELi2ELb0EN4cute5tupleIJNS5_1CILi128EEENS7_ILi64EEENS7_ILi192EEEEEELi192ENS_6half_tEfNS_4arch4Sm80ELb0ELb1ELb1ELb0ELb0ELb0ELb1ELb1EEENS1_21CollectiveEpilogueFwdINS6_IJS8_SA_S9_EEENS6_IJNS7_ILi1EEESI_SI_EEESC_SE_Li256ELb0ELb1ELb1ELb0EEENS1_19SingleTileSchedulerILb0ELb1ELb1ELi128EEEEEEEEEvNT_6ParamsE,"ax",@progbits
	.sectioninfo	@"SHI_REGISTERS=244"
	.align	128
.text._ZN7cutlass13device_kernelIN5flash19enable_sm80_to_sm89INS1_16FlashAttnFwdSm80INS1_25CollectiveMainloopFwdSm80ILi8ELi2ELb0EN4cute5tupleIJNS5_1CILi128EEENS7_ILi64EEENS7_ILi192EEEEEELi192ENS_6half_tEfNS_4arch4Sm80ELb0ELb1ELb1ELb0ELb0ELb0ELb1ELb1EEENS1_21CollectiveEpilogueFwdINS6_IJS8_SA_S9_EEENS6_IJNS7_ILi1EEESI_SI_EEESC_SE_Li256ELb0ELb1ELb1ELb0EEENS1_19SingleTileSchedulerILb0ELb1ELb1ELi128EEEEEEEEEvNT_6ParamsE:
        .type           _ZN7cutlass13device_kernelIN5flash19enable_sm80_to_sm89INS1_16FlashAttnFwdSm80INS1_25CollectiveMainloopFwdSm80ILi8ELi2ELb0EN4cute5tupleIJNS5_1CILi128EEENS7_ILi64EEENS7_ILi192EEEEEELi192ENS_6half_tEfNS_4arch4Sm80ELb0ELb1ELb1ELb0ELb0ELb0ELb1ELb1EEENS1_21CollectiveEpilogueFwdINS6_IJS8_SA_S9_EEENS6_IJNS7_ILi1EEESI_SI_EEESC_SE_Li256ELb0ELb1ELb1ELb0EEENS1_19SingleTileSchedulerILb0ELb1ELb1ELi128EEEEEEEEEvNT_6ParamsE,@function
        .size           _ZN7cutlass13device_kernelIN5flash19enable_sm80_to_sm89INS1_16FlashAttnFwdSm80INS1_25CollectiveMainloopFwdSm80ILi8ELi2ELb0EN4cute5tupleIJNS5_1CILi128EEENS7_ILi64EEENS7_ILi192EEEEEELi192ENS_6half_tEfNS_4arch4Sm80ELb0ELb1ELb1ELb0ELb0ELb0ELb1ELb1EEENS1_21CollectiveEpilogueFwdINS6_IJS8_SA_S9_EEENS6_IJNS7_ILi1EEESI_SI_EEESC_SE_Li256ELb0ELb1ELb1ELb0EEENS1_19SingleTileSchedulerILb0ELb1ELb1ELi128EEEEEEEEEvNT_6ParamsE,(.L_x_2498 - _ZN7cutlass13device_kernelIN5flash19enable_sm80_to_sm89INS1_16FlashAttnFwdSm80INS1_25CollectiveMainloopFwdSm80ILi8ELi2ELb0EN4cute5tupleIJNS5_1CILi128EEENS7_ILi64EEENS7_ILi192EEEEEELi192ENS_6half_tEfNS_4arch4Sm80ELb0ELb1ELb1ELb0ELb0ELb0ELb1ELb1EEENS1_21CollectiveEpilogueFwdINS6_IJS8_SA_S9_EEENS6_IJNS7_ILi1EEESI_SI_EEESC_SE_Li256ELb0ELb1ELb1ELb0EEENS1_19SingleTileSchedulerILb0ELb1ELb1ELi128EEEEEEEEEvNT_6ParamsE)
        .other          _ZN7cutlass13device_kernelIN5flash19enable_sm80_to_sm89INS1_16FlashAttnFwdSm80INS1_25CollectiveMainloopFwdSm80ILi8ELi2ELb0EN4cute5tupleIJNS5_1CILi128EEENS7_ILi64EEENS7_ILi192EEEEEELi192ENS_6half_tEfNS_4arch4Sm80ELb0ELb1ELb1ELb0ELb0ELb0ELb1ELb1EEENS1_21CollectiveEpilogueFwdINS6_IJS8_SA_S9_EEENS6_IJNS7_ILi1EEESI_SI_EEESC_SE_Li256ELb0ELb1ELb1ELb0EEENS1_19SingleTileSchedulerILb0ELb1ELb1ELi128EEEEEEEEEvNT_6ParamsE,@"STO_CUDA_ENTRY STV_DEFAULT"
_ZN7cutlass13device_kernelIN5flash19enable_sm80_to_sm89INS1_16FlashAttnFwdSm80INS1_25CollectiveMainloopFwdSm80ILi8ELi2ELb0EN4cute5tupleIJNS5_1CILi128EEENS7_ILi64EEENS7_ILi192EEEEEELi192ENS_6half_tEfNS_4arch4Sm80ELb0ELb1ELb1ELb0ELb0ELb0ELb1ELb1EEENS1_21CollectiveEpilogueFwdINS6_IJS8_SA_S9_EEENS6_IJNS7_ILi1EEESI_SI_EEESC_SE_Li256ELb0ELb1ELb1ELb0EEENS1_19SingleTileSchedulerILb0ELb1ELb1ELi128EEEEEEEEEvNT_6ParamsE:
        /* <DEDUP_REMOVED lines=17> */
.L_x_1558:
[----:B---3--:R-:W-:Y:S02]  /*0110*/  ULDC.64 UR4, c[0x0][0x550] ;  /* 0x0001540000047ab9 */ /* 0x008fe40000000a00 */
[----:B------:R-:W-:Y:S02]  /*0120*/  UISETP.NE.AND UP0, UPT, UR4, 0x1, UPT ;  /* 0x000000010400788c */ /* 0x000fe4000bf05270 */
[----:B------:R-:W-:-:S02]  /*0130*/  UIMAD.WIDE.U32 UR10, UR6, UR5, URZ ;  /* 0x00000005060a72a5 */ /* 0x000fc4000f8e003f */
[----:B------:R-:W-:Y:S02]  /*0140*/  ULDC UR4, c[0x0][0x558] ;  /* 0x0001560000047ab9 */ /* 0x000fe40000000800 */
[----:B------:R-:W-:-:S05]  /*0150*/  UMOV UR8, UR6 ;  /* 0x0000000600087c82 */ /* 0x000fca0008000000 */
[----:B------:R-:W-:-:S03]  /*0160*/  @UP0 USHF.R.U32.HI UR8, URZ, UR4, UR11 ;  /* 0x000000043f080299 */ /* 0x000fc6000801160b */
.L_x_1559:
        /* <DEDUP_REMOVED lines=35> */
.L_x_1561:
[----:B------:R-:W-:Y:S02]  /*03a0*/  ULDC UR4, c[0x0][0x32c] ;  /* 0x0000cb0000047ab9 */ /* 0x000fe40000000800 */
[----:B------:R-:W-:-:S03]  /*03b0*/  UISETP.NE.AND UP0, UPT, UR11, UR4, UPT ;  /* 0x000000040b00728c */ /* 0x000fc6000bf05270 */
[----:B------:R-:W-:Y:S02]  /*03c0*/  ULDC.64 UR4, c[0x0][0x330] ;  /* 0x0000cc0000047ab9 */ /* 0x000fe40000000a00 */
[----:B------:R-:W-:-:S06]  /*03d0*/  UIMAD.WIDE.U32 UR14, UR7, UR4, URZ ;  /* 0x00000004070e72a5 */ /* 0x000fcc000f8e003f */
[----:B------:R-:W-:Y:S02]  /*03e0*/  @UP0 USHF.R.U32.HI UR7, URZ, UR5, UR15 ;  /* 0x000000053f070299 */ /* 0x000fe4000801160f */
.L_x_1562:
[----:B------:R-:W-:Y:S02]  /*03f0*/  ULDC UR4, c[0x0][0x32c] ;  /* 0x0000cb0000047ab9 */ /* 0x000fe40000000800 */
[----:B------:R-:W-:-:S04]  /*0400*/  UIMAD UR4, UR7, UR4, UR4 ;  /* 0x00000004070472a4 */ /* 0x000fc8000f8e0204 */
[----:B------:R-:W-:-:S04]  /*0410*/  UISETP.LT.AND UP0, UPT, UR6, UR4, UPT ;  /* 0x000000040600728c */ /* 0x000fc8000bf01270 */
[----:B------:R-:W-:-:S03]  /*0420*/  USEL UR6, UR6, UR4, UP0 ;  /* 0x0000000406067287 */ /* 0x000fc60008000000 */
.L_x_1560:
[----:B------:R-:W-:Y:S01]  /*0430*/  ULDC.64 UR4, c[0x0][0x2c8] ;  /* 0x0000b20000047ab9 */ /* 0x000fe20000000a00 */
[----:B------:R-:W-:Y:S01]  /*0440*/  PLOP3.LUT P0, PT, PT, PT, UP1, 0x40, 0x0 ;  /* 0x000000000000781c */ /* 0x000fe20003f0e818 */
[----:B------:R-:W-:Y:S02]  /*0450*/  UMOV UR7, 0x3f ;  /* 0x0000003f00077882 */ /* 0x000fe40000000000 */
[----:B------:R-:W-:Y:S02]  /*0460*/  ULDC UR12, c[0x0][0x1d0] ;  /* 0x00007400000c7ab9 */ /* 0x000fe40000000800 */
[----:B------:R-:W-:Y:S02]  /*0470*/  UIMAD.WIDE.U32 UR14, UR13, UR4, URZ ;  /* 0x000000040d0e72a5 */ /* 0x000fe4000f8e003f */
[----:B------:R-:W-:Y:S02]  /*0480*/  UIADD3 UR6, UR6, 0x3f, URZ ;  /* 0x0000003f06067890 */ /* 0x000fe4000fffe03f */
[----:B------:R-:W-:-:S02]  /*0490*/  UIADD3 UR7, UR7, UR12, URZ ;  /* 0x0000000c07077290 */ /* 0x000fc4000fffe03f */
[----:B------:R-:W-:Y:S02]  /*04a0*/  UMOV UR4, UR13 ;  /* 0x0000000d00047c82 */ /* 0x000fe40008000000 */
[----:B------:R-:W-:Y:S02]  /*04b0*/  @UP2 USHF.R.U32.HI UR4, URZ, UR5, UR15 ;  /* 0x000000053f042299 */ /* 0x000fe4000801160f */
[----:B------:R-:W-:Y:S02]  /*04c0*/  ULDC UR11, c[0x0][0x168] ;  /* 0x00005a00000b7ab9 */ /* 0x000fe40000000800 */
[----:B------:R-:W-:Y:S02]  /*04d0*/  USHF.R.S32.HI UR15, URZ, 0x1f, UR6 ;  /* 0x0000001f3f0f7899 */ /* 0x000fe40008011406 */
[----:B------:R-:W-:Y:S02]  /*04e0*/  USHF.R.S32.HI UR14, URZ, 0x1f, UR7 ;  /* 0x0000001f3f0e7899 */ /* 0x000fe40008011407 */
[----:B------:R-:W-:-:S02]  /*04f0*/  UIADD3 UR12, UR12, -UR11, URZ ;  /* 0x8000000b0c0c7290 */ /* 0x000fc4000fffe03f */
[----:B------:R-:W-:Y:S02]  /*0500*/  ULEA.HI UR6, UR15, UR6, URZ, 0x6 ;  /* 0x000000060f067291 */ /* 0x000fe4000f8f303f */
[----:B------:R-:W-:Y:S02]  /*0510*/  ULEA.HI UR14, UR14, UR7, URZ, 0x6 ;  /* 0x000000070e0e7291 */ /* 0x000fe4000f8f303f */
[----:B------:R-:W-:Y:S02]  /*0520*/  UIADD3 UR4, UR12, UR4, URZ ;  /* 0x000000040c047290 */ /* 0x000fe4000fffe03f */
[----:B------:R-:W-:Y:S02]  /*0530*/  ULDC UR5, c[0x0][0x324] ;  /* 0x0000c90000057ab9 */ /* 0x000fe40000000800 */
[----:B------:R-:W-:Y:S02]  /*0540*/  USHF.R.S32.HI UR6, URZ, 0x6, UR6 ;  /* 0x000000063f067899 */ /* 0x000fe40008011406 */
[----:B------:R-:W-:-:S02]  /*0550*/  USHF.R.S32.HI UR14, URZ, 0x6, UR14 ;  /* 0x000000063f0e7899 */ /* 0x000fc4000801140e */
[----:B------:R-:W-:Y:S02]  /*0560*/  UIADD3 UR5, UR4, -UR5, URZ ;  /* 0x8000000504057290 */ /* 0x000fe4000fffe03f */
[----:B------:R-:W-:-:S04]  /*0570*/  UISETP.LT.AND UP0, UPT, UR14, UR6, UPT ;  /* 0x000000060e00728c */ /* 0x000fc8000bf01270 */
[----:B------:R-:W-:Y:S01]  /*0580*/  USEL UR6, UR14, UR6, UP0 ;  /* 0x000000060e067287 */ /* 0x000fe20008000000 */
[----:B------:R-:W-:Y:S01]  /*0590*/  MOV R3, UR5 ;  /* 0x0000000500037c02 */ /* 0x000fe20008000f00 */
[----:B------:R-:W-:Y:S05]  /*05a0*/  @P0 BRA `(.L_x_1563) ;  /* 0x0000010000000947 */ /* 0x000fea0003800000 */
[----:B------:R-:W-:-:S04]  /*05b0*/  MOV R4, UR4 ;  /* 0x0000000400047c02 */ /* 0x000fc80008000f00 */
        /* <DEDUP_REMOVED lines=9> */
.L_x_1564:
[----:B------:R-:W-:-:S04]  /*0650*/  MOV R2, c[0x0][0x32c] ;  /* 0x0000cb0000027a02 */ /* 0x000fc80000000f00 */
[----:B------:R-:W-:-:S13]  /*0660*/  ISETP.NE.AND P0, PT, R2, 0x1, PT ;  /* 0x000000010200780c */ /* 0x000fda0003f05270 */
[----:B------:R-:W-:-:S05]  /*0670*/  @P0 IMAD.HI.U32 R2, R4, c[0x0][0x330], RZ ;  /* 0x0000cc0004020a27 */ /* 0x000fca00078e00ff */
[----:B------:R-:W-:-:S05]  /*0680*/  @P0 SHF.R.U32.HI R4, RZ, c[0x0][0x334], R2 ;  /* 0x0000cd00ff040a19 */ /* 0x000fca0000011602 */
.L_x_1565:
[----:B------:R-:W-:-:S05]  /*0690*/  IMAD R4, R4, c[0x0][0x32c], RZ ;  /* 0x0000cb0004047a24 */ /* 0x000fca00078e02ff */
[----:B------:R-:W-:-:S04]  /*06a0*/  IMNMX R3, R3, R4, !PT ;  /* 0x0000000403037217 */ /* 0x000fc80007800200 */
.L_x_1563:
[----:B------:R-:W-:Y:S01]  /*06b0*/  SHF.R.S32.HI R2, RZ, 0x1f, R3 ;  /* 0x0000001fff027819 */ /* 0x000fe20000011403 */
[----:B------:R-:W-:Y:S01]  /*06c0*/  USHF.R.U32.HI UR5, URZ, 0x10, UR10 ;  /* 0x000000103f057899 */ /* 0x000fe2000801160a */
[----:B------:R-:W-:Y:S01]  /*06d0*/  IMAD.MOV.U32 R132, RZ, RZ, RZ ;  /* 0x000000ffff847224 */ /* 0x000fe200078e00ff */
[----:B------:R-:W-:Y:S01]  /*06e0*/  ULDC UR4, c[0x0][0x338] ;  /* 0x0000ce0000047ab9 */ /* 0x000fe20000000800 */
[----:B------:R-:W-:Y:S01]  /*06f0*/  LEA.HI R2, R2, R3, RZ, 0x6 ;  /* 0x0000000302027211 */ /* 0x000fe200078f30ff */
[----:B------:R-:W-:-:S03]  /*0700*/  UISETP.NE.AND UP0, UPT, UR5, URZ, UPT ;  /* 0x0000003f0500728c */ /* 0x000fc6000bf05270 */
[----:B------:R-:W-:Y:S01]  /*0710*/  SHF.R.S32.HI R193, RZ, 0x6, R2 ;  /* 0x00000006ffc17819 */ /* 0x000fe20000011402 */
[----:B------:R-:W-:-:S03]  /*0720*/  USEL UR4, UR5, UR4, UP0 ;  /* 0x0000000405047287 */ /* 0x000fc60008000000 */
[----:B------:R-:W-:-:S04]  /*0730*/  IMNMX R193, RZ, R193, !PT ;  /* 0x000000c1ffc17217 */ /* 0x000fc80007800200 */
[----:B------:R-:W-:-:S13]  /*0740*/  ISETP.LT.AND P0, PT, R193, UR6, PT ;  /* 0x00000006c1007c0c */ /* 0x000fda000bf01270 */
[----:B------:R-:W-:Y:S05]  /*0750*/  @!P0 BRA `(.L_x_1566) ;  /* 0x000001c000008947 */ /* 0x000fea0003800000 */
[----:B------:R-:W-:Y:S01]  /*0760*/  IMAD.U32 R2, RZ, RZ, UR4 ;  /* 0x00000004ff027e24 */ /* 0x000fe2000f8e00ff */
[----:B------:R-:W-:-:S04]  /*0770*/  UIADD3 UR5, UR4, -0x1, UR6 ;  /* 0xffffffff04057890 */ /* 0x000fc8000fffe006 */
[-C--:B------:R-:W-:Y:S02]  /*0780*/  IABS R5, R2.reuse ;  /* 0x0000000200057213 */ /* 0x080fe40000000000 */
[----:B------:R-:W-:Y:S02]  /*0790*/  IADD3 R7, -R193, UR5, RZ ;  /* 0x00000005c1077c10 */ /* 0x000fe4000fffe1ff */
[----:B------:R-:W1:Y:S01]  /*07a0*/  I2F.RP R10, R5 ;  /* 0x00000005000a7306 */ /* 0x000e620000209400 */
[----:B------:R-:W-:Y:S02]  /*07b0*/  IABS R2, R2 ;  /* 0x0000000200027213 */ /* 0x000fe40000000000 */
[----:B------:R-:W-:Y:S02]  /*07c0*/  IABS R3, R7 ;  /* 0x0000000700037213 */ /* 0x000fe40000000000 */
[----:B------:R-:W-:Y:S01]  /*07d0*/  LOP3.LUT R7, R7, UR4, RZ, 0x3c, !PT ;  /* 0x0000000407077c12 */ /* 0x000fe2000f8e3cff */
        /* <DEDUP_REMOVED lines=14> */
[----:B------:R-:W-:Y:S02]  /*08c0*/  ISETP.NE.AND P1, PT, RZ, UR4, PT ;  /* 0x00000004ff007c0c */ /* 0x000fe4000bf25270 */
[----:B------:R-:W-:-:S13]  /*08d0*/  ISETP.GE.U32.AND P2, PT, R2, R5, PT ;  /* 0x000000050200720c */ /* 0x000fda0003f46070 */
[----:B------:R-:W-:-:S05]  /*08e0*/  @P2 IADD3 R4, R4, 0x1, RZ ;  /* 0x0000000104042810 */ /* 0x000fca0007ffe0ff */
[----:B------:R-:W-:Y:S01]  /*08f0*/  @!P0 IMAD.MOV R4, RZ, RZ, -R4 ;  /* 0x000000ffff048224 */ /* 0x000fe200078e0a04 */
[----:B------:R-:W-:-:S05]  /*0900*/  @!P1 LOP3.LUT R4, RZ, UR4, RZ, 0x33, !PT ;  /* 0x00000004ff049c12 */ /* 0x000fca000f8e33ff */
[----:B------:R-:W-:Y:S02]  /*0910*/  IMAD.MOV.U32 R132, RZ, RZ, R4 ;  /* 0x000000ffff847224 */ /* 0x000fe400078e0004 */
.L_x_1566:
[----:B------:R-:W-:Y:S01]  /*0920*/  ULOP3.LUT UR10, UR10, 0xffff, URZ, 0xc0, !UPT ;  /* 0x0000ffff0a0a7892 */ /* 0x000fe2000f8ec03f */
[----:B------:R-:W-:Y:S01]  /*0930*/  PLOP3.LUT P2, PT, PT, PT, PT, 0x80, 0x0 ;  /* 0x000000000000781c */ /* 0x000fe20003f4f070 */
[----:B------:R-:W-:Y:S01]  /*0940*/  IMAD.MOV.U32 R7, RZ, RZ, RZ ;  /* 0x000000ffff077224 */ /* 0x000fe200078e00ff */
[----:B------:R-:W-:Y:S01]  /*0950*/  MOV R4, RZ ;  /* 0x000000ff00047202 */ /* 0x000fe20000000f00 */
[----:B------:R-:W-:Y:S01]  /*0960*/  CS2R R84, SRZ ;  /* 0x0000000000547805 */ /* 0x000fe2000001ff00 */
[----:B------:R-:W-:Y:S01]  /*0970*/  CS2R R82, SRZ ;  /* 0x0000000000527805 */ /* 0x000fe2000001ff00 */
[----:B------:R-:W-:Y:S01]  /*0980*/  IMAD R193, R132, UR10, R193 ;  /* 0x0000000a84c17c24 */ /* 0x000fe2000f8e02c1 */
[----:B------:R-:W-:Y:S01]  /*0990*/  ULDC.64 UR10, c[0x0][0x118] ;  /* 0x00004600000a7ab9 */ /* 0x000fe20000000a00 */
[----:B------:R-:W-:Y:S01]  /*09a0*/  CS2R R80, SRZ ;  /* 0x0000000000507805 */ /* 0x000fe2000001ff00 */
[----:B------:R-:W-:Y:S01]  /*09b0*/  CS2R R78, SRZ ;  /* 0x00000000004e7805 */ /* 0x000fe2000001ff00 */
[----:B------:R-:W-:Y:S01]  /*09c0*/  IMAD.IADD R132, R193, 0x1, R132 ;  /* 0x00000001c1847824 */ /* 0x000fe200078e0284 */
[----:B------:R-:W-:Y:S01]  /*09d0*/  CS2R R76, SRZ ;  /* 0x00000000004c7805 */ /* 0x000fe2000001ff00 */
[----:B------:R-:W-:Y:S01]  /*09e0*/  CS2R R74, SRZ ;  /* 0x00000000004a7805 */ /* 0x000fe2000001ff00 */
[----:B------:R-:W-:Y:S01]  /*09f0*/  CS2R R72, SRZ ;  /* 0x0000000000487805 */ /* 0x000fe2000001ff00 */
[----:B------:R-:W-:Y:S01]  /*0a00*/  CS2R R70, SRZ ;  /* 0x0000000000467805 */ /* 0x000fe2000001ff00 */
[----:B------:R-:W-:Y:S01]  /*0a10*/  IMNMX R132, R132, UR6, PT ;  /* 0x0000000684847c17 */ /* 0x000fe2000b800200 */
        /* <DEDUP_REMOVED lines=47> */
[----:B------:R-:W-:-:S05]  /*0d10*/  @P4 IMAD.WIDE R4, R0, R3, c[0x0][0x340] ;  /* 0x0000d00000044625 */ /* 0x000fca00078e0203 */
[----:B------:R1:W2:Y:S01]  /*0d20*/  @P4 LDG.E R2, [R4.64] ;  /* 0x0000000a04024981 */ /* 0x0002a2000c1e1900 */
[----:B------:R-:W-:Y:S01]  /*0d30*/  SHF.R.S32.HI R89, RZ, 0x1f, R6 ;  /* 0x0000001fff597819 */ /* 0x000fe20000011406 */
[----:B------:R-:W-:Y:S01]  /*0d40*/  UIMAD UR6, UR14, UR4, URZ ;  /* 0x000000040e0672a4 */ /* 0x000fe2000f8e023f */
[----:B------:R-:W-:Y:S01]  /*0d50*/  PLOP3.LUT P2, PT, PT, PT, UP2, 0x80, 0x0 ;  /* 0x000000000000781c */ /* 0x000fe20003f4f028 */
[----:B------:R-:W-:Y:S01]  /*0d60*/  UIMAD.WIDE.U32 UR16, UR8, UR4, URZ ;  /* 0x00000004081072a5 */ /* 0x000fe2000f8e003f */
[CC--:B------:R-:W-:Y:S01]  /*0d70*/  LEA.HI R8, R89.reuse, R6.reuse, RZ, 0x3 ;  /* 0x0000000659087211 */ /* 0x0c0fe200078f18ff */
[----:B------:R-:W-:Y:S01]  /*0d80*/  UIMAD UR4, UR8, UR5, UR6 ;  /* 0x00000005080472a4 */ /* 0x000fe2000f8e0206 */
[CC--:B------:R-:W-:Y:S01]  /*0d90*/  LEA.HI R19, R89.reuse, R6.reuse, RZ, 0x4 ;  /* 0x0000000659137211 */ /* 0x0c0fe200078f20ff */
[----:B------:R-:W-:Y:S01]  /*0da0*/  BSSY B0, `(.L_x_1568) ;  /* 0x0000097000007945 */ /* 0x000fe20003800000 */
[----:B------:R-:W-:Y:S01]  /*0db0*/  LOP3.LUT R3, R8, 0xfffffff8, RZ, 0xc0, !PT ;  /* 0xfffffff808037812 */ /* 0x000fe200078ec0ff */
[----:B------:R-:W-:Y:S01]  /*0dc0*/  UIADD3 UR4, UR17, UR4, URZ ;  /* 0x0000000411047290 */ /* 0x000fe2000fffe03f */
[----:B------:R-:W-:Y:S01]  /*0dd0*/  SHF.R.S32.HI R9, RZ, 0x3, R8 ;  /* 0x00000003ff097819 */ /* 0x000fe20000011408 */
[----:B------:R-:W-:Y:S01]  /*0de0*/  IMAD.U32 R21, RZ, RZ, UR17 ;  /* 0x00000011ff157e24 */ /* 0x000fe2000f8e00ff */
[----:B------:R-:W-:Y:S01]  /*0df0*/  PLOP3.LUT P0, PT, PT, PT, UP2, 0x80, 0x0 ;  /* 0x000000000000781c */ /* 0x000fe20003f0f028 */
[----:B------:R-:W-:Y:S01]  /*0e00*/  IMAD.IADD R212, R6, 0x1, -R3 ;  /* 0x0000000106d47824 */ /* 0x000fe200078e0a03 */
[----:B------:R-:W-:Y:S01]  /*0e10*/  LEA.HI R13, R89, R6, RZ, 0x6 ;  /* 0x00000006590d7211 */ /* 0x000fe200078f30ff */
[----:B------:R-:W-:Y:S01]  /*0e20*/  IMAD.SHL.U32 R7, R9, 0x40, RZ ;  /* 0x0000004009077824 */ /* 0x000fe200078e00ff */
[----:B------:R-:W-:Y:S01]  /*0e30*/  ULDC.64 UR6, c[0x0][0x1e8] ;  /* 0x00007a0000067ab9 */ /* 0x000fe20000000a00 */
[C---:B------:R-:W-:Y:S01]  /*0e40*/  IMAD.SHL.U32 R18, R212.reuse, 0x8, RZ ;  /* 0x00000008d4127824 */ /* 0x040fe200078e00ff */
[----:B------:R-:W-:Y:S01]  /*0e50*/  UIMAD UR6, UR14, UR6, URZ ;  /* 0x000000060e0672a4 */ /* 0x000fe2000f8e023f */
[----:B------:R-:W-:Y:S01]  /*0e60*/  IMAD.SHL.U32 R17, R212, 0x40, RZ ;  /* 0x00000040d4117824 */ /* 0x000fe200078e00ff */
[----:B------:R-:W-:Y:S01]  /*0e70*/  LOP3.LUT R7, R7, 0x1c0, RZ, 0xc0, !PT ;  /* 0x000001c007077812 */ /* 0x000fe200078ec0ff */
[----:B------:R-:W-:Y:S01]  /*0e80*/  IMAD.U32 R20, RZ, RZ, UR16 ;  /* 0x00000010ff147e24 */ /* 0x000fe2000f8e00ff */
[----:B------:R-:W-:Y:S01]  /*0e90*/  UIMAD UR6, UR8, UR7, UR6 ;  /* 0x00000007080672a4 */ /* 0x000fe2000f8e0206 */
[----:B------:R-:W-:Y:S01]  /*0ea0*/  IMAD.U32 R21, RZ, RZ, UR4 ;  /* 0x00000004ff157e24 */ /* 0x000fe2000f8e00ff */
[----:B-1----:R-:W-:Y:S01]  /*0eb0*/  SHF.R.S32.HI R5, RZ, 0x4, R19 ;  /* 0x00000004ff057819 */ /* 0x002fe20000011413 */
[----:B------:R-:W-:Y:S01]  /*0ec0*/  IMAD.SHL.U32 R13, R13, 0x8, RZ ;  /* 0x000000080d0d7824 */ /* 0x000fe200078e00ff */
[----:B------:R-:W-:Y:S01]  /*0ed0*/  LOP3.LUT R3, R7, 0x38, R18, 0xf8, !PT ;  /* 0x0000003807037812 */ /* 0x000fe200078ef812 */
[----:B------:R-:W-:Y:S01]  /*0ee0*/  IMAD.WIDE.U32 R20, R0, c[0x0][0x1c0], R20 ;  /* 0x0000700000147a25 */ /* 0x000fe200078e0014 */
[C---:B------:R-:W-:Y:S01]  /*0ef0*/  LEA.HI R4, R19.reuse, R5, RZ, 0x1 ;  /* 0x0000000513047211 */ /* 0x040fe200078f08ff */
[----:B------:R-:W-:Y:S01]  /*0f00*/  ULDC.64 UR4, c[0x0][0x210] ;  /* 0x0000840000047ab9 */ /* 0x000fe20000000a00 */
[----:B------:R-:W-:Y:S01]  /*0f10*/  LOP3.LUT R19, R19, 0xfffffff0, RZ, 0xc0, !PT ;  /* 0xfffffff013137812 */ /* 0x000fe200078ec0ff */
[----:B------:R-:W-:Y:S01]  /*0f20*/  UIMAD UR4, UR14, UR4, URZ ;  /* 0x000000040e0472a4 */ /* 0x000fe2000f8e023f */
[----:B------:R-:W-:Y:S01]  /*0f30*/  SHF.R.U32.HI R198, RZ, 0x3, R7 ;  /* 0x00000003ffc67819 */ /* 0x000fe20000011607 */
[----:B------:R-:W-:Y:S01]  /*0f40*/  IMAD R7, R212, 0x20, R9 ;  /* 0x00000020d4077824 */ /* 0x000fe200078e0209 */
[----:B------:R-:W-:Y:S01]  /*0f50*/  LOP3.LUT R4, R4, 0xfffffffe, RZ, 0xc0, !PT ;  /* 0xfffffffe04047812 */ /* 0x000fe200078ec0ff */
[----:B------:R-:W-:Y:S01]  /*0f60*/  IMAD.IADD R19, R6, 0x1, -R19 ;  /* 0x0000000106137824 */ /* 0x000fe200078e0a13 */
[----:B------:R-:W-:Y:S01]  /*0f70*/  LOP3.LUT R17, R17, 0x1c0, RZ, 0xc0, !PT ;  /* 0x000001c011117812 */ /* 0x000fe200078ec0ff */
[----:B------:R-:W-:Y:S01]  /*0f80*/  UIMAD UR4, UR8, UR5, UR4 ;  /* 0x00000005080472a4 */ /* 0x000fe2000f8e0204 */
[----:B------:R-:W-:Y:S01]  /*0f90*/  IADD3 R7, R7, UR13, RZ ;  /* 0x0000000d07077c10 */ /* 0x000fe2000fffe0ff */
[----:B------:R-:W-:Y:S01]  /*0fa0*/  IMAD.IADD R4, R5, 0x1, -R4 ;  /* 0x0000000105047824 */ /* 0x000fe200078e0a04 */
[----:B------:R-:W-:Y:S01]  /*0fb0*/  IADD3 R5, R18, 0x80, RZ ;  /* 0x0000008012057810 */ /* 0x000fe20007ffe0ff */
[----:B------:R-:W-:Y:S01]  /*0fc0*/  ULDC UR5, c[0x0][0x2c4] ;  /* 0x0000b10000057ab9 */ /* 0x000fe20000000800 */
[----:B------:R-:W-:Y:S01]  /*0fd0*/  SHF.R.S32.HI R14, RZ, 0x1f, R19 ;  /* 0x0000001fff0e7819 */ /* 0x000fe20000011413 */
[----:B------:R-:W-:Y:S01]  /*0fe0*/  @P2 IMAD.HI.U32 R10, R7, c[0x0][0x2c8], RZ ;  /* 0x0000b200070a2a27 */ /* 0x000fe200078e00ff */
[----:B------:R-:W-:-:S02]  /*0ff0*/  ISETP.GE.AND P1, PT, R5, c[0x0][0x1d4], PT ;  /* 0x0000750005007a0c */ /* 0x000fc40003f26270 */
[----:B------:R-:W-:Y:S01]  /*1000*/  ISETP.GE.AND P5, PT, R5, c[0x0][0x198], PT ;  /* 0x0000660005007a0c */ /* 0x000fe20003fa6270 */
[----:B------:R-:W-:Y:S01]  /*1010*/  IMAD.MOV.U32 R15, RZ, RZ, R7 ;  /* 0x000000ffff0f7224 */ /* 0x000fe200078e0007 */
[----:B------:R-:W-:Y:S02]  /*1020*/  LOP3.LUT R198, R3, R198, RZ, 0x3c, !PT ;  /* 0x000000c603c67212 */ /* 0x000fe400078e3cff */
[----:B------:R-:W-:Y:S02]  /*1030*/  LEA.HI R5, R14, R19, RZ, 0x3 ;  /* 0x000000130e057211 */ /* 0x000fe400078f18ff */
[----:B------:R-:W-:Y:S02]  /*1040*/  SHF.R.S32.HI R3, RZ, 0x1f, R0 ;  /* 0x0000001fff037819 */ /* 0x000fe40000011400 */
[----:B------:R-:W-:Y:S02]  /*1050*/  @P0 SHF.R.U32.HI R15, RZ, c[0x0][0x2cc], R10 ;  /* 0x0000b300ff0f0a19 */ /* 0x000fe4000001160a */
[----:B------:R-:W-:Y:S01]  /*1060*/  LOP3.LUT R8, R17, 0x8, R8, 0xf8, !PT ;  /* 0x0000000811087812 */ /* 0x000fe200078ef808 */
[----:B------:R-:W-:Y:S01]  /*1070*/  IMAD R23, R3, c[0x0][0x1c0], RZ ;  /* 0x0000700003177a24 */ /* 0x000fe200078e02ff */
[----:B------:R-:W-:-:S02]  /*1080*/  LOP3.LUT R16, R5, 0xfffffff8, RZ, 0xc0, !PT ;  /* 0xfffffff805107812 */ /* 0x000fc400078ec0ff */
[----:B------:R-:W-:Y:S01]  /*1090*/  SHF.R.U32.HI R17, RZ, 0x3, R17 ;  /* 0x00000003ff117819 */ /* 0x000fe20000011611 */
[----:B------:R-:W-:Y:S01]  /*10a0*/  IMAD R23, R0, c[0x0][0x1c4], R23 ;  /* 0x0000710000177a24 */ /* 0x000fe200078e0217 */
[----:B------:R-:W-:Y:S01]  /*10b0*/  SHF.R.S32.HI R10, RZ, 0x1f, R9 ;  /* 0x0000001fff0a7819 */ /* 0x000fe20000011409 */
[----:B------:R-:W-:Y:S01]  /*10c0*/  IMAD.IADD R16, R19, 0x1, -R16 ;  /* 0x0000000113107824 */ /* 0x000fe200078e0a10 */
[----:B------:R-:W-:Y:S01]  /*10d0*/  LOP3.LUT R17, R8, R17, RZ, 0x3c, !PT ;  /* 0x0000001108117212 */ /* 0x000fe200078e3cff */
[----:B------:R-:W-:Y:S01]  /*10e0*/  IMAD.IADD R21, R21, 0x1, R23 ;  /* 0x0000000115157824 */ /* 0x000fe200078e0217 */
[----:B------:R-:W-:Y:S01]  /*10f0*/  SHF.R.S32.HI R19, RZ, 0x1f, R18 ;  /* 0x0000001fff137819 */ /* 0x000fe20000011412 */
[----:B------:R-:W-:Y:S01]  /*1100*/  IMAD R8, R10, c[0x0][0x1e0], RZ ;  /* 0x000078000a087a24 */ /* 0x000fe200078e02ff */
[----:B------:R-:W-:Y:S01]  /*1110*/  LOP3.LUT R198, R198, 0xfffffe00, R13, 0xf8, !PT ;  /* 0xfffffe00c6c67812 */ /* 0x000fe200078ef80d */
[----:B------:R-:W-:Y:S01]  /*1120*/  IMAD R10, R10, c[0x0][0x208], RZ ;  /* 0x000082000a0a7a24 */ /* 0x000fe200078e02ff */
[--C-:B------:R-:W-:Y:S01]  /*1130*/  SHF.R.S32.HI R14, RZ, 0x1f, R15.reuse ;  /* 0x0000001fff0e7819 */ /* 0x100fe2000001140f */
[C---:B------:R-:W-:Y:S01]  /*1140*/  IMAD R13, R9.reuse, c[0x0][0x1e4], R8 ;  /* 0x00007900090d7a24 */ /* 0x040fe200078e0208 */
[C---:B------:R-:W-:Y:S01]  /*1150*/  LOP3.LUT P2, RZ, R16.reuse, 0x4, RZ, 0xc0, !PT ;  /* 0x0000000410ff7812 */ /* 0x040fe2000784c0ff */
[----:B------:R-:W-:Y:S01]  /*1160*/  IMAD.MOV R8, RZ, RZ, -R15 ;  /* 0x000000ffff087224 */ /* 0x000fe200078e0a0f */
[----:B------:R-:W-:Y:S01]  /*1170*/  LOP3.LUT P3, RZ, R16, 0x2, RZ, 0xc0, !PT ;  /* 0x0000000210ff7812 */ /* 0x000fe2000786c0ff */
[C---:B------:R-:W-:Y:S01]  /*1180*/  IMAD R10, R9.reuse, c[0x0][0x20c], R10 ;  /* 0x00008300090a7a24 */ /* 0x040fe200078e020a */
[----:B------:R-:W-:Y:S01]  /*1190*/  P2R R12, PR, RZ, 0x2 ;  /* 0x00000002ff0c7803 */ /* 0x000fe20000000000 */
[----:B------:R-:W-:Y:S01]  /*11a0*/  IMAD.WIDE.U32 R24, R9, c[0x0][0x1e0], R18 ;  /* 0x0000780009187a25 */ /* 0x000fe200078e0012 */
[----:B------:R-:W-:-:S02]  /*11b0*/  LOP3.LUT P1, RZ, R212, 0x2, RZ, 0xc0, !PT ;  /* 0x00000002d4ff7812 */ /* 0x000fc4000782c0ff */
[----:B------:R-:W-:Y:S01]  /*11c0*/  LEA.HI R88, R89, R6, RZ, 0x5 ;  /* 0x0000000659587211 */ /* 0x000fe200078f28ff */
[----:B------:R-:W-:Y:S01]  /*11d0*/  IMAD.WIDE.U32 R22, R9, c[0x0][0x208], R18 ;  /* 0x0000820009167a25 */ /* 0x000fe200078e0012 */
[----:B------:R-:W-:-:S03]  /*11e0*/  P2R R11, PR, RZ, 0x20 ;  /* 0x00000020ff0b7803 */ /* 0x000fc60000000000 */
[----:B------:R-:W-:Y:S02]  /*11f0*/  IMAD R8, R8, c[0x0][0x2c4], R7 ;  /* 0x0000b10008087a24 */ /* 0x000fe400078e0207 */
[----:B------:R-:W-:Y:S02]  /*1200*/  IMAD.IADD R25, R25, 0x1, R13 ;  /* 0x0000000119197824 */ /* 0x000fe400078e020d */
[----:B------:R-:W-:Y:S02]  /*1210*/  IMAD.IADD R23, R23, 0x1, R10 ;  /* 0x0000000117177824 */ /* 0x000fe400078e020a */
[----:B------:R-:W-:Y:S02]  /*1220*/  IMAD.U32 R7, RZ, RZ, UR8 ;  /* 0x00000008ff077e24 */ /* 0x000fe4000f8e00ff */
[----:B------:R-:W-:Y:S02]  /*1230*/  IMAD R14, R14, c[0x0][0x1b0], RZ ;  /* 0x00006c000e0e7a24 */ /* 0x000fe400078e02ff */
[----:B------:R-:W-:-:S02]  /*1240*/  IMAD.SHL.U32 R16, R16, 0x40, RZ ;  /* 0x0000004010107824 */ /* 0x000fc400078e00ff */
[----:B------:R-:W-:-:S03]  /*1250*/  IMAD.WIDE.U32 R24, R7, c[0x0][0x1e8], R24 ;  /* 0x00007a0007187a25 */ /* 0x000fc600078e0018 */
[----:B------:R-:W-:Y:S01]  /*1260*/  LOP3.LUT R13, R16, 0x1c0, RZ, 0xc0, !PT ;  /* 0x000001c0100d7812 */ /* 0x000fe200078ec0ff */
[----:B------:R-:W-:Y:S01]  /*1270*/  IMAD.WIDE.U32 R22, R7, c[0x0][0x210], R22 ;  /* 0x0000840007167a25 */ /* 0x000fe200078e0016 */
[----:B------:R-:W-:Y:S02]  /*1280*/  SHF.R.S32.HI R7, RZ, 0x1f, R8 ;  /* 0x0000001fff077819 */ /* 0x000fe40000011408 */
[----:B------:R-:W-:Y:S01]  /*1290*/  IADD3 R16, R9, UR13, RZ ;  /* 0x0000000d09107c10 */ /* 0x000fe2000fffe0ff */
[----:B------:R-:W-:Y:S01]  /*12a0*/  IMAD R188, R4, 0x200, R17 ;  /* 0x0000020004bc7824 */ /* 0x000fe200078e0211 */
[----:B------:R-:W-:Y:S01]  /*12b0*/  IADD3 R23, R23, UR4, RZ ;  /* 0x0000000417177c10 */ /* 0x000fe2000fffe0ff */
[----:B------:R-:W-:Y:S01]  /*12c0*/  IMAD.WIDE.U32 R20, R15, c[0x0][0x1b0], R20 ;  /* 0x00006c000f147a25 */ /* 0x000fe200078e0014 */
[----:B------:R-:W-:Y:S01]  /*12d0*/  ULDC UR4, c[0x0][0x168] ;  /* 0x00005a0000047ab9 */ /* 0x000fe20000000800 */
[----:B------:R-:W-:Y:S01]  /*12e0*/  IADD3 R25, R25, UR6, RZ ;  /* 0x0000000619197c10 */ /* 0x000fe2000fffe0ff */
[----:B------:R-:W-:Y:S01]  /*12f0*/  UIMAD UR4, UR5, UR4, URZ ;  /* 0x00000004050472a4 */ /* 0x000fe2000f8e023f */
[----:B------:R-:W-:-:S02]  /*1300*/  IMAD R14, R15, c[0x0][0x1b4], R14 ;  /* 0x00006d000f0e7a24 */ /* 0x000fc400078e020e */
[----:B------:R-:W-:Y:S02]  /*1310*/  IMAD.SHL.U32 R4, R4, 0x8, RZ ;  /* 0x0000000804047824 */ /* 0x000fe400078e00ff */
[----:B------:R-:W-:Y:S02]  /*1320*/  IMAD.IADD R21, R21, 0x1, R14 ;  /* 0x0000000115157824 */ /* 0x000fe400078e020e */
[----:B------:R-:W-:Y:S01]  /*1330*/  IMAD R7, R7, c[0x0][0x1a8], RZ ;  /* 0x00006a0007077a24 */ /* 0x000fe200078e02ff */
[----:B------:R-:W-:Y:S01]  /*1340*/  LOP3.LUT R4, R13, 0x8, R4, 0xf8, !PT ;  /* 0x000000080d047812 */ /* 0x000fe200078ef804 */
[----:B------:R-:W-:Y:S01]  /*1350*/  IMAD.WIDE.U32 R14, R8, c[0x0][0x1a8], R20 ;  /* 0x00006a00080e7a25 */ /* 0x000fe200078e0014 */
[----:B------:R-:W-:-:S03]  /*1360*/  SHF.R.U32.HI R13, RZ, 0x3, R13 ;  /* 0x00000003ff0d7819 */ /* 0x000fc6000001160d */
[----:B------:R-:W-:Y:S01]  /*1370*/  IMAD R7, R8, c[0x0][0x1ac], R7 ;  /* 0x00006b0008077a24 */ /* 0x000fe200078e0207 */
[----:B------:R-:W-:Y:S01]  /*1380*/  LOP3.LUT R4, R4, R13, RZ, 0x3c, !PT ;  /* 0x0000000d04047212 */ /* 0x000fe200078e3cff */
[----:B------:R-:W-:Y:S01]  /*1390*/  IMAD.SHL.U32 R13, R5, 0x40, RZ ;  /* 0x00000040050d7824 */ /* 0x000fe200078e00ff */
[----:B------:R-:W-:Y:S01]  /*13a0*/  LEA R10, P0, R14, c[0x0][0x160], 0x1 ;  /* 0x000058000e0a7a11 */ /* 0x000fe200078008ff */
[----:B------:R-:W-:Y:S01]  /*13b0*/  IMAD.IADD R5, R15, 0x1, R7 ;  /* 0x000000010f057824 */ /* 0x000fe200078e0207 */
[----:B------:R-:W-:Y:S02]  /*13c0*/  IADD3 R15, R18, 0x40, RZ ;  /* 0x00000040120f7810 */ /* 0x000fe40007ffe0ff */
[----:B------:R-:W-:Y:S01]  /*13d0*/  LOP3.LUT R4, R4, 0xfffffe00, R13, 0xf8, !PT ;  /* 0xfffffe0004047812 */ /* 0x000fe200078ef80d */
[----:B------:R1:W3:Y:S01]  /*13e0*/  SHFL.IDX PT, R20, R10, RZ, 0x181f ;  /* 0x00181fff0a147589 */ /* 0x0002e200000e0000 */
[----:B------:R-:W-:Y:S02]  /*13f0*/  LEA.HI.X R5, R14, c[0x0][0x164], R5, 0x1, P0 ;  /* 0x000059000e057a11 */ /* 0x000fe400000f0c05 */
[----:B------:R-:W-:-:S03]  /*1400*/  LOP3.LUT P0, RZ, R212, 0x4, RZ, 0xc0, !PT ;  /* 0x00000004d4ff7812 */ /* 0x000fc6000780c0ff */
[----:B------:R1:W4:Y:S01]  /*1410*/  SHFL.IDX PT, R21, R5, RZ, 0x181f ;  /* 0x00181fff05157589 */ /* 0x00032200000e0000 */
[--C-:B--2---:R-:W-:Y:S01]  /*1420*/  @P4 IMAD.MOV.U32 R200, RZ, RZ, R2.reuse ;  /* 0x000000ffffc84224 */ /* 0x104fe200078e0002 */
[----:B------:R-:W-:Y:S01]  /*1430*/  @P4 SHF.R.S32.HI R201, RZ, 0x1f, R2 ;  /* 0x0000001fffc94819 */ /* 0x000fe20000011402 */
[----:B------:R-:W-:Y:S01]  /*1440*/  @!P4 IMAD.MOV.U32 R200, RZ, RZ, R0 ;  /* 0x000000ffffc8c224 */ /* 0x000fe200078e0000 */
[----:B------:R-:W-:Y:S01]  /*1450*/  LEA.HI R0, R89, R6, RZ, 0x3 ;  /* 0x0000000659007211 */ /* 0x000fe200078f18ff */
[----:B------:R-:W-:Y:S01]  /*1460*/  @!P4 IMAD.MOV.U32 R201, RZ, RZ, R3 ;  /* 0x000000ffffc9c224 */ /* 0x000fe200078e0003 */
[----:B------:R-:W-:Y:S01]  /*1470*/  ISETP.GE.AND P4, PT, R16, UR4, PT ;  /* 0x0000000410007c0c */ /* 0x000fe2000bf86270 */
[----:B------:R-:W-:Y:S01]  /*1480*/  IMAD.MOV.U32 R2, RZ, RZ, 0x10 ;  /* 0x00000010ff027424 */ /* 0x000fe200078e00ff */
[----:B------:R-:W-:Y:S01]  /*1490*/  LOP3.LUT R7, R0, 0xfffffff8, RZ, 0xc0, !PT ;  /* 0xfffffff800077812 */ /* 0x000fe200078ec0ff */
[C---:B------:R-:W-:Y:S01]  /*14a0*/  IMAD R207, R201.reuse, c[0x0][0x1f0], RZ ;  /* 0x00007c00c9cf7a24 */ /* 0x040fe200078e02ff */
[----:B------:R-:W-:Y:S01]  /*14b0*/  P2R R0, PR, RZ, 0x2 ;  /* 0x00000002ff007803 */ /* 0x000fe20000000000 */
[----:B------:R-:W-:Y:S01]  /*14c0*/  IMAD R205, R201, c[0x0][0x218], RZ ;  /* 0x00008600c9cd7a24 */ /* 0x000fe200078e02ff */
[----:B------:R-:W-:Y:S01]  /*14d0*/  ISETP.GE.AND P1, PT, R15, c[0x0][0x198], PT ;  /* 0x000066000f007a0c */ /* 0x000fe20003f26270 */
[----:B------:R-:W-:Y:S01]  /*14e0*/  IMAD.IADD R8, R6, 0x1, -R7 ;  /* 0x0000000106087824 */ /* 0x000fe200078e0a07 */
[----:B------:R-:W-:Y:S01]  /*14f0*/  SEL R2, R2, 0xfffffff0, !P3 ;  /* 0xfffffff002027807 */ /* 0x000fe20005800000 */
[----:B------:R-:W-:Y:S01]  /*1500*/  IMAD.MOV.U32 R3, RZ, RZ, 0x20 ;  /* 0x00000020ff037424 */ /* 0x000fe200078e00ff */
[----:B------:R-:W-:Y:S01]  /*1510*/  P2R R0, PR, RZ, 0x2 ;  /* 0x00000002ff007803 */ /* 0x000fe20000000000 */
[C---:B------:R-:W-:Y:S01]  /*1520*/  IMAD R207, R200.reuse, c[0x0][0x1f4], R207 ;  /* 0x00007d00c8cf7a24 */ /* 0x040fe200078e02cf */
[----:B------:R-:W-:Y:S01]  /*1530*/  SHF.R.S32.HI R7, RZ, 0x5, R88 ;  /* 0x00000005ff077819 */ /* 0x000fe20000011458 */
[C---:B------:R-:W-:Y:S01]  /*1540*/  IMAD R205, R200.reuse, c[0x0][0x21c], R205 ;  /* 0x00008700c8cd7a24 */ /* 0x040fe200078e02cd */
[----:B------:R-:W-:Y:S01]  /*1550*/  SEL R3, R3, 0xffffffe0, !P2 ;  /* 0xffffffe003037807 */ /* 0x000fe20005000000 */
[----:B------:R-:W-:Y:S01]  /*1560*/  IMAD.WIDE.U32 R202, R200, c[0x0][0x1f0], R24 ;  /* 0x00007c00c8ca7a25 */ /* 0x000fe200078e0018 */
[----:B------:R-:W-:-:S02]  /*1570*/  ISETP.GE.AND P3, PT, R18, c[0x0][0x1d4], PT ;  /* 0x0000750012007a0c */ /* 0x000fc40003f66270 */
[----:B------:R-:W-:Y:S01]  /*1580*/  ISETP.GE.AND P2, PT, R15, c[0x0][0x1d4], PT ;  /* 0x000075000f007a0c */ /* 0x000fe20003f46270 */
[----:B------:R-:W-:Y:S01]  /*1590*/  IMAD.SHL.U32 R8, R8, 0x8, RZ ;  /* 0x0000000808087824 */ /* 0x000fe200078e00ff */
[----:B------:R-:W-:Y:S01]  /*15a0*/  ISETP.NE.AND P1, PT, R12, RZ, PT ;  /* 0x000000ff0c00720c */ /* 0x000fe20003f25270 */
[----:B------:R-:W-:-:S03]  /*15b0*/  IMAD.WIDE.U32 R200, R200, c[0x0][0x218], R22 ;  /* 0x00008600c8c87a25 */ /* 0x000fc600078e0016 */
[----:B------:R-:W-:Y:S01]  /*15c0*/  ISETP.GE.AND P6, PT, R8, c[0x0][0x198], PT ;  /* 0x0000660008007a0c */ /* 0x000fe20003fc6270 */
[----:B------:R-:W-:Y:S02]  /*15d0*/  IMAD.IADD R207, R203, 0x1, R207 ;  /* 0x00000001cbcf7824 */ /* 0x000fe400078e02cf */
[----:B------:R-:W-:Y:S01]  /*15e0*/  IMAD.IADD R205, R201, 0x1, R205 ;  /* 0x00000001c9cd7824 */ /* 0x000fe200078e02cd */
[----:B------:R-:W-:Y:S05]  /*15f0*/  @P4 BRA `(.L_x_1569) ;  /* 0x0000011000004947 */ /* 0x000fea0003800000 */
[C---:B-1-34-:R-:W-:Y:S02]  /*1600*/  IADD3 R12, R8.reuse, 0x80, RZ ;  /* 0x00000080080c7810 */ /* 0x05afe40007ffe0ff */
[----:B------:R-:W-:Y:S02]  /*1610*/  LEA R22, P4, R8, R20, 0x1 ;  /* 0x0000001408167211 */ /* 0x000fe400078808ff */
[----:B------:R-:W-:Y:S02]  /*1620*/  SHF.R.S32.HI R14, RZ, 0x1f, R15 ;  /* 0x0000001fff0e7819 */ /* 0x000fe4000001140f */
[----:B------:R-:W-:-:S02]  /*1630*/  SHF.R.S32.HI R13, RZ, 0x1f, R12 ;  /* 0x0000001fff0d7819 */ /* 0x000fc4000001140c */
[----:B------:R-:W-:Y:S02]  /*1640*/  LEA.HI.X R23, R8, R21, R19, 0x1, P4 ;  /* 0x0000001508177211 */ /* 0x000fe400020f0c13 */
[----:B------:R-:W-:Y:S02]  /*1650*/  LEA.HI R14, R14, R15, RZ, 0x3 ;  /* 0x0000000f0e0e7211 */ /* 0x000fe400078f18ff */
[----:B------:R-:W-:Y:S02]  /*1660*/  ISETP.NE.AND P4, PT, R0, RZ, PT ;  /* 0x000000ff0000720c */ /* 0x000fe40003f85270 */
[----:B------:R-:W-:Y:S01]  /*1670*/  LEA.HI R13, R13, R12, RZ, 0x3 ;  /* 0x0000000c0d0d7211 */ /* 0x000fe200078f18ff */
[----:B------:R-:W-:Y:S01]  /*1680*/  IMAD.SHL.U32 R12, R198, 0x2, RZ ;  /* 0x00000002c60c7824 */ /* 0x000fe200078e00ff */
[----:B------:R-:W-:Y:S02]  /*1690*/  LOP3.LUT R14, R14, 0xfffffff8, RZ, 0xc0, !PT ;  /* 0xfffffff80e0e7812 */ /* 0x000fe400078ec0ff */
[----:B------:R-:W-:-:S02]  /*16a0*/  LOP3.LUT R13, R13, 0xfffffff8, RZ, 0xc0, !PT ;  /* 0xfffffff80d0d7812 */ /* 0x000fc400078ec0ff */
[----:B------:R-:W-:Y:S01]  /*16b0*/  @!PT LDS RZ, [RZ] ;  /* 0x00000000fffff984 */ /* 0x000fe20000000800 */
[----:B------:R1:W-:Y:S01]  /*16c0*/  LDGSTS.E.BYPASS.LTC128B.128 [R12+0x18100], [R22.64], !P6 ;  /* 0x18100000160c7fae */ /* 0x0003e2000f101d4a */
[----:B------:R-:W-:-:S04]  /*16d0*/  IMAD.WIDE R24, R14, 0x2, R20 ;  /* 0x000000020e187825 */ /* 0x000fc800078e0214 */
[----:B------:R-:W-:Y:S01]  /*16e0*/  IMAD.WIDE R20, R13, 0x2, R20 ;  /* 0x000000020d147825 */ /* 0x000fe200078e0214 */
[----:B------:R1:W-:Y:S04]  /*16f0*/  LDGSTS.E.BYPASS.LTC128B.128 [R12+0x1c100], [R24.64], !P4 ;  /* 0x1c100000180c7fae */ /* 0x0003e8000e101d4a */
[----:B------:R1:W-:Y:S02]  /*1700*/  LDGSTS.E.BYPASS.LTC128B.128 [R12+0x20100], [R20.64], !P5 ;  /* 0x20100000140c7fae */ /* 0x0003e4000e901d4a */
.L_x_1569:
[----:B-1-34-:R-:W-:Y:S05]  /*1710*/  BSYNC B0 ;  /* 0x0000000000007941 */ /* 0x01afea0003800000 */
.L_x_1568:
[----:B------:R-:W-:Y:S01]  /*1720*/  IADD3 R12, R16, 0x20, RZ ;  /* 0x00000020100c7810 */ /* 0x000fe20007ffe0ff */
[----:B------:R1:W2:Y:S01]  /*1730*/  SHFL.IDX PT, R21, R5, 0x1, 0x181f ;  /* 0x00381f0005157f89 */ /* 0x0002a200000e0000 */
[----:B------:R-:W-:Y:S02]  /*1740*/  BSSY B0, `(.L_x_1570) ;  /* 0x0000015000007945 */ /* 0x000fe40003800000 */
[----:B------:R-:W-:Y:S01]  /*1750*/  ISETP.GE.AND P4, PT, R12, UR4, PT ;  /* 0x000000040c007c0c */ /* 0x000fe2000bf86270 */
[----:B------:R1:W3:-:S12]  /*1760*/  SHFL.IDX PT, R20, R10, 0x1, 0x181f ;  /* 0x00381f000a147f89 */ /* 0x0002d800000e0000 */
[----:B------:R-:W-:Y:S05]  /*1770*/  @P4 BRA `(.L_x_1571) ;  /* 0x0000011000004947 */ /* 0x000fea0003800000 */
[C---:B------:R-:W-:Y:S02]  /*1780*/  IADD3 R13, R8.reuse, 0x80, RZ ;  /* 0x00000080080d7810 */ /* 0x040fe40007ffe0ff */
[C---:B---3--:R-:W-:Y:S02]  /*1790*/  LEA R22, P4, R8.reuse, R20, 0x1 ;  /* 0x0000001408167211 */ /* 0x048fe400078808ff */
[----:B------:R-:W-:Y:S02]  /*17a0*/  SHF.R.S32.HI R14, RZ, 0x1f, R15 ;  /* 0x0000001fff0e7819 */ /* 0x000fe4000001140f */
[----:B------:R-:W-:Y:S02]  /*17b0*/  SHF.R.S32.HI R12, RZ, 0x1f, R13 ;  /* 0x0000001fff0c7819 */ /* 0x000fe4000001140d */
[----:B--2---:R-:W-:Y:S02]  /*17c0*/  LEA.HI.X R23, R8, R21, R19, 0x1, P4 ;  /* 0x0000001508177211 */ /* 0x004fe400020f0c13 */
[----:B------:R-:W-:-:S02]  /*17d0*/  LEA.HI R14, R14, R15, RZ, 0x3 ;  /* 0x0000000f0e0e7211 */ /* 0x000fc400078f18ff */
[----:B------:R-:W-:Y:S02]  /*17e0*/  ISETP.NE.AND P4, PT, R0, RZ, PT ;  /* 0x000000ff0000720c */ /* 0x000fe40003f85270 */
[----:B------:R-:W-:Y:S01]  /*17f0*/  LEA.HI R12, R12, R13, RZ, 0x3 ;  /* 0x0000000d0c0c7211 */ /* 0x000fe200078f18ff */
[----:B------:R-:W-:Y:S01]  /*1800*/  IMAD.SHL.U32 R13, R198, 0x2, RZ ;  /* 0x00000002c60d7824 */ /* 0x000fe200078e00ff */
[----:B------:R-:W-:Y:S02]  /*1810*/  LOP3.LUT R14, R14, 0xfffffff8, RZ, 0xc0, !PT ;  /* 0xfffffff80e0e7812 */ /* 0x000fe400078ec0ff */
[----:B------:R-:W-:Y:S02]  /*1820*/  LOP3.LUT R12, R12, 0xfffffff8, RZ, 0xc0, !PT ;  /* 0xfffffff80c0c7812 */ /* 0x000fe400078ec0ff */
[----:B------:R-:W-:Y:S01]  /*1830*/  @!PT LDS RZ, [RZ] ;  /* 0x00000000fffff984 */ /* 0x000fe20000000800 */
[----:B------:R2:W-:Y:S01]  /*1840*/  LDGSTS.E.BYPASS.LTC128B.128 [R13+0x19100], [R22.64], !P6 ;  /* 0x19100000160d7fae */ /* 0x0005e2000f101d4a */
[----:B------:R-:W-:-:S04]  /*1850*/  IMAD.WIDE R24, R14, 0x2, R20 ;  /* 0x000000020e187825 */ /* 0x000fc800078e0214 */
[----:B------:R-:W-:Y:S01]  /*1860*/  IMAD.WIDE R20, R12, 0x2, R20 ;  /* 0x000000020c147825 */ /* 0x000fe200078e0214 */
[----:B------:R2:W-:Y:S04]  /*1870*/  LDGSTS.E.BYPASS.LTC128B.128 [R13+0x1d100], [R24.64], !P4 ;  /* 0x1d100000180d7fae */ /* 0x0005e8000e101d4a */
[----:B------:R2:W-:Y:S02]  /*1880*/  LDGSTS.E.BYPASS.LTC128B.128 [R13+0x21100], [R20.64], !P5 ;  /* 0x21100000140d7fae */ /* 0x0005e4000e901d4a */
.L_x_1571:
[----:B------:R-:W-:Y:S05]  /*1890*/  BSYNC B0 ;  /* 0x0000000000007941 */ /* 0x000fea0003800000 */
.L_x_1570:
[----:B------:R-:W-:Y:S01]  /*18a0*/  IADD3 R12, R16, 0x40, RZ ;  /* 0x00000040100c7810 */ /* 0x000fe20007ffe0ff */
[----:B--2---:R2:W4:Y:S01]  /*18b0*/  SHFL.IDX PT, R21, R5, 0x2, 0x181f ;  /* 0x00581f0005157f89 */ /* 0x00452200000e0000 */
[----:B------:R-:W-:Y:S02]  /*18c0*/  BSSY B0, `(.L_x_1572) ;  /* 0x0000015000007945 */ /* 0x000fe40003800000 */
[----:B------:R-:W-:Y:S01]  /*18d0*/  ISETP.GE.AND P4, PT, R12, UR4, PT ;  /* 0x000000040c007c0c */ /* 0x000fe2000bf86270 */
[----:B---3--:R2:W3:-:S12]  /*18e0*/  SHFL.IDX PT, R20, R10, 0x2, 0x181f ;  /* 0x00581f000a147f89 */ /* 0x0084d800000e0000 */
[----:B------:R-:W-:Y:S05]  /*18f0*/  @P4 BRA `(.L_x_1573) ;  /* 0x0000011000004947 */ /* 0x000fea0003800000 */
[C---:B------:R-:W-:Y:S02]  /*1900*/  IADD3 R13, R8.reuse, 0x80, RZ ;  /* 0x00000080080d7810 */ /* 0x040fe40007ffe0ff */
[C---:B---3--:R-:W-:Y:S02]  /*1910*/  LEA R22, P4, R8.reuse, R20, 0x1 ;  /* 0x0000001408167211 */ /* 0x048fe400078808ff */
[----:B------:R-:W-:Y:S02]  /*1920*/  SHF.R.S32.HI R14, RZ, 0x1f, R15 ;  /* 0x0000001fff0e7819 */ /* 0x000fe4000001140f */
[----:B------:R-:W-:Y:S02]  /*1930*/  SHF.R.S32.HI R12, RZ, 0x1f, R13 ;  /* 0x0000001fff0c7819 */ /* 0x000fe4000001140d */
[----:B----4-:R-:W-:Y:S02]  /*1940*/  LEA.HI.X R23, R8, R21, R19, 0x1, P4 ;  /* 0x0000001508177211 */ /* 0x010fe400020f0c13 */
        /* <DEDUP_REMOVED lines=12> */
.L_x_1573:
[----:B------:R-:W-:Y:S05]  /*1a10*/  BSYNC B0 ;  /* 0x0000000000007941 */ /* 0x000fea0003800000 */
.L_x_1572:
[----:B---3--:R-:W3:Y:S01]  /*1a20*/  SHFL.IDX PT, R20, R10, 0x3, 0x181f ;  /* 0x00781f000a147f89 */ /* 0x008ee200000e0000 */
[----:B------:R-:W-:Y:S01]  /*1a30*/  IADD3 R16, R16, 0x60, RZ ;  /* 0x0000006010107810 */ /* 0x000fe20007ffe0ff */
[----:B------:R-:W-:Y:S01]  /*1a40*/  IMAD.SHL.U32 R144, R198, 0x2, RZ ;  /* 0x00000002c6907824 */ /* 0x000fe200078e00ff */
[----:B------:R-:W-:Y:S01]  /*1a50*/  IADD3 R12, R132, -0x1, RZ ;  /* 0xffffffff840c7810 */ /* 0x000fe20007ffe0ff */
[----:B----4-:R-:W4:Y:S01]  /*1a60*/  SHFL.IDX PT, R21, R5, 0x3, 0x181f ;  /* 0x00781f0005157f89 */ /* 0x010f2200000e0000 */
[----:B------:R-:W-:Y:S01]  /*1a70*/  ISETP.GE.AND P5, PT, R16, UR4, PT ;  /* 0x0000000410007c0c */ /* 0x000fe2000bfa6270 */
[----:B------:R-:W-:Y:S01]  /*1a80*/  IMAD.MOV.U32 R24, RZ, RZ, 0x6 ;  /* 0x00000006ff187424 */ /* 0x000fe200078e00ff */
[----:B------:R-:W-:Y:S01]  /*1a90*/  ULDC UR6, c[0x0][0x324] ;  /* 0x0000c90000067ab9 */ /* 0x000fe20000000800 */
[----:B------:R-:W-:Y:S01]  /*1aa0*/  IMAD.MOV.U32 R206, RZ, RZ, R202 ;  /* 0x000000ffffce7224 */ /* 0x000fe200078e00ca */
[----:B------:R-:W-:Y:S01]  /*1ab0*/  ULOP3.LUT UR6, URZ, UR6, URZ, 0x33, !UPT ;  /* 0x000000063f067292 */ /* 0x000fe2000f8e333f */
[----:B------:R-:W-:Y:S01]  /*1ac0*/  IMAD.MOV.U32 R194, RZ, RZ, 0x5 ;  /* 0x00000005ffc27424 */ /* 0x000fe200078e00ff */
[----:B------:R-:W-:Y:S01]  /*1ad0*/  IADD3 R209, R144, 0x100, RZ ;  /* 0x0000010090d17810 */ /* 0x000fe20007ffe0ff */
[----:B------:R-:W-:-:S02]  /*1ae0*/  IMAD.MOV.U32 R204, RZ, RZ, R200 ;  /* 0x000000ffffcc7224 */ /* 0x000fc400078e00c8 */
[----:B------:R-:W-:Y:S02]  /*1af0*/  IMAD.SHL.U32 R188, R188, 0x2, RZ ;  /* 0x00000002bcbc7824 */ /* 0x000fe400078e00ff */
[----:B------:R-:W-:Y:S02]  /*1b00*/  IMAD.MOV.U32 R189, RZ, RZ, 0x20 ;  /* 0x00000020ffbd7424 */ /* 0x000fe400078e00ff */
[----:B------:R-:W-:Y:S02]  /*1b10*/  IMAD.SHL.U32 R187, R2, 0x2, RZ ;  /* 0x0000000202bb7824 */ /* 0x000fe400078e00ff */
[----:B------:R-:W-:Y:S01]  /*1b20*/  IMAD.MOV.U32 R133, RZ, RZ, 0x1 ;  /* 0x00000001ff857424 */ /* 0x000fe200078e00ff */
[----:B---3--:R-:W-:-:S04]  /*1b30*/  @!P5 LEA R16, P4, R8, R20, 0x1 ;  /* 0x000000140810d211 */ /* 0x008fc800078808ff */
[----:B----4-:R-:W-:Y:S02]  /*1b40*/  @!P5 LEA.HI.X R17, R8, R21, R19, 0x1, P4 ;  /* 0x000000150811d211 */ /* 0x010fe400020f0c13 */
[----:B------:R-:W-:-:S03]  /*1b50*/  ISETP.NE.AND P4, PT, R11, RZ, PT ;  /* 0x000000ff0b00720c */ /* 0x000fc60003f85270 */
[----:B------:R-:W-:Y:S01]  /*1b60*/  @!PT LDS RZ, [RZ] ;  /* 0x00000000fffff984 */ /* 0x000fe20000000800 */
[----:B------:R3:W-:Y:S01]  /*1b70*/  @!P5 LDGSTS.E.BYPASS.LTC128B.128 [R144+0x1b100], [R16.64], !P6 ;  /* 0x1b1000001090dfae */ /* 0x0007e2000f101d4a */
[----:B------:R-:W-:Y:S02]  /*1b80*/  ISETP.NE.AND P6, PT, R0, RZ, PT ;  /* 0x000000ff0000720c */ /* 0x000fe40003fc5270 */
[----:B------:R-:W-:-:S04]  /*1b90*/  @!P5 SHF.R.S32.HI R0, RZ, 0x1f, R15 ;  /* 0x0000001fff00d819 */ /* 0x000fc8000001140f */
[----:B------:R-:W-:Y:S02]  /*1ba0*/  @!P5 LEA.HI R11, R0, R15, RZ, 0x3 ;  /* 0x0000000f000bd211 */ /* 0x000fe400078f18ff */
[----:B------:R-:W-:Y:S02]  /*1bb0*/  IADD3 R0, R8, 0x80, RZ ;  /* 0x0000008008007810 */ /* 0x000fe40007ffe0ff */
[----:B------:R-:W-:Y:S02]  /*1bc0*/  @!P5 LOP3.LUT R11, R11, 0xfffffff8, RZ, 0xc0, !PT ;  /* 0xfffffff80b0bd812 */ /* 0x000fe400078ec0ff */
[----:B-12---:R-:W-:-:S03]  /*1bd0*/  @!P5 SHF.R.S32.HI R5, RZ, 0x1f, R0 ;  /* 0x0000001fff05d819 */ /* 0x006fc60000011400 */
[----:B------:R-:W-:Y:S01]  /*1be0*/  @!P5 IMAD.WIDE R22, R11, 0x2, R20 ;  /* 0x000000020b16d825 */ /* 0x000fe200078e0214 */
[----:B------:R-:W-:-:S03]  /*1bf0*/  @!P5 LEA.HI R10, R5, R0, RZ, 0x3 ;  /* 0x00000000050ad211 */ /* 0x000fc600078f18ff */
[----:B------:R-:W-:Y:S01]  /*1c00*/  IMAD.SHL.U32 R5, R12, 0x40, RZ ;  /* 0x000000400c057824 */ /* 0x000fe200078e00ff */
[----:B------:R-:W-:Y:S01]  /*1c10*/  @!P5 LOP3.LUT R10, R10, 0xfffffff8, RZ, 0xc0, !PT ;  /* 0xfffffff80a0ad812 */ /* 0x000fe200078ec0ff */
[----:B------:R-:W-:Y:S01]  /*1c20*/  IMAD.MOV.U32 R11, RZ, RZ, c[0x0][0x1e0] ;  /* 0x00007800ff0b7624 */ /* 0x000fe200078e00ff */
[----:B------:R1:W-:Y:S01]  /*1c30*/  @!P5 LDGSTS.E.BYPASS.LTC128B.128 [R144+0x1f100], [R22.64], !P6 ;  /* 0x1f1000001690dfae */ /* 0x0003e2000f101d4a */
[----:B------:R-:W-:Y:S02]  /*1c40*/  ISETP.GE.AND P6, PT, R8, c[0x0][0x1d4], PT ;  /* 0x0000750008007a0c */ /* 0x000fe40003fc6270 */
[----:B------:R-:W-:Y:S01]  /*1c50*/  @!P5 IMAD.WIDE R18, R10, 0x2, R20 ;  /* 0x000000020a12d825 */ /* 0x000fe200078e0214 */
[----:B------:R-:W-:Y:S02]  /*1c60*/  IADD3 R9, -R5, c[0x0][0x1d0], -R9 ;  /* 0x0000740005097a10 */ /* 0x000fe40007ffe909 */
[C---:B------:R-:W-:Y:S01]  /*1c70*/  SHF.L.U64.HI R145, R11.reuse, R24, c[0x0][0x1e4] ;  /* 0x000079000b917619 */ /* 0x040fe20000010218 */
[----:B------:R-:W-:Y:S01]  /*1c80*/  IMAD.SHL.U32 R147, R11, 0x40, RZ ;  /* 0x000000400b937824 */ /* 0x000fe200078e00ff */
[----:B------:R2:W-:Y:S01]  /*1c90*/  @!P5 LDGSTS.E.BYPASS.LTC128B.128 [R144+0x23100], [R18.64], !P4 ;  /* 0x231000001290dfae */ /* 0x0005e2000e101d4a */
[----:B------:R-:W-:Y:S01]  /*1ca0*/  ISETP.GE.AND P4, PT, R9, 0x1, PT ;  /* 0x000000010900780c */ /* 0x000fe20003f86270 */
[----:B------:R-:W-:Y:S01]  /*1cb0*/  IMAD.SHL.U32 R197, R11, 0x20, RZ ;  /* 0x000000200bc57824 */ /* 0x000fe200078e00ff */
[----:B------:R-:W-:Y:S01]  /*1cc0*/  SHF.R.S32.HI R10, RZ, 0x1f, R12 ;  /* 0x0000001fff0a7819 */ /* 0x000fe2000001140c */
[----:B------:R-:W0:Y:S01]  /*1cd0*/  LDGDEPBAR ;  /* 0x00000000000079af */ /* 0x000e220000000000 */
[----:B------:R-:W-:Y:S01]  /*1ce0*/  IMAD R13, R145, R12, RZ ;  /* 0x0000000c910d7224 */ /* 0x000fe200078e02ff */
[----:B------:R-:W-:Y:S01]  /*1cf0*/  SHF.L.U64.HI R196, R11, R194, c[0x0][0x1e4] ;  /* 0x000079000bc47619 */ /* 0x000fe200000102c2 */
[----:B---3--:R-:W-:-:S04]  /*1d00*/  IMAD.WIDE.U32 R16, R12, R147, R206 ;  /* 0x000000930c107225 */ /* 0x008fc800078e00ce */
[----:B------:R-:W-:Y:S02]  /*1d10*/  IMAD R13, R10, R147, R13 ;  /* 0x000000930a0d7224 */ /* 0x000fe400078e020d */
[----:B------:R-:W-:Y:S01]  /*1d20*/  IMAD.MOV.U32 R11, RZ, RZ, c[0x0][0x208] ;  /* 0x00008200ff0b7624 */ /* 0x000fe200078e00ff */
[----:B------:R-:W-:Y:S01]  /*1d30*/  BAR.SYNC.DEFER_BLOCKING 0x0 ;  /* 0x0000000000007b1d */ /* 0x000fe20000010000 */
[----:B------:R-:W-:Y:S01]  /*1d40*/  IMAD.IADD R13, R17, 0x1, R13 ;  /* 0x00000001110d7824 */ /* 0x000fe200078e020d */
[C---:B------:R-:W-:Y:S01]  /*1d50*/  @P4 LEA R20, P5, R16.reuse, c[0x0][0x1c8], 0x1 ;  /* 0x0000720010144a11 */ /* 0x040fe200078a08ff */
[C---:B------:R-:W-:Y:S01]  /*1d60*/  IMAD.SHL.U32 R25, R11.reuse, 0x40, RZ ;  /* 0x000000400b197824 */ /* 0x040fe200078e00ff */
[C---:B------:R-:W-:Y:S01]  /*1d70*/  SHF.L.U64.HI R24, R11.reuse, R24, c[0x0][0x20c] ;  /* 0x000083000b187619 */ /* 0x040fe20000010218 */
[----:B------:R-:W-:Y:S01]  /*1d80*/  IMAD.SHL.U32 R195, R11, 0x20, RZ ;  /* 0x000000200bc37824 */ /* 0x000fe200078e00ff */
[----:B------:R-:W-:Y:S02]  /*1d90*/  @P4 LEA.HI.X R21, R16, c[0x0][0x1cc], R13, 0x1, P5 ;  /* 0x0000730010154a11 */ /* 0x000fe400028f0c0d */
[----:B------:R-:W-:-:S02]  /*1da0*/  ISETP.GT.AND P5, PT, R9, 0x20, PT ;  /* 0x000000200900780c */ /* 0x000fc40003fa4270 */
[----:B------:R-:W-:Y:S01]  /*1db0*/  SHF.L.U64.HI R194, R11, R194, c[0x0][0x20c] ;  /* 0x000083000bc27619 */ /* 0x000fe200000102c2 */
[----:B------:R-:W-:Y:S01]  /*1dc0*/  @!PT LDS RZ, [RZ] ;  /* 0x00000000fffff984 */ /* 0x000fe20000000800 */
[----:B------:R-:W-:Y:S01]  /*1dd0*/  @!PT LDS RZ, [RZ] ;  /* 0x00000000fffff984 */ /* 0x000fe20000000800 */
[----:B------:R-:W-:Y:S01]  /*1de0*/  @!PT LDS RZ, [RZ] ;  /* 0x00000000fffff984 */ /* 0x000fe20000000800 */
[----:B------:R3:W-:Y:S04]  /*1df0*/  @P4 LDGSTS.E.BYPASS.LTC128B.128 [R144+0xc100], [R20.64], !P3 ;  /* 0x0c10000014904fae */ /* 0x0007e8000d901d4a */
[----:B------:R3:W-:Y:S04]  /*1e00*/  @P4 LDGSTS.E.BYPASS.LTC128B.128 [R144+0xe100], [R20.64+0x80], !P2 ;  /* 0x0e10008014904fae */ /* 0x0007e8000d101d4a */
[----:B------:R3:W-:Y:S02]  /*1e10*/  @P4 LDGSTS.E.BYPASS.LTC128B.128 [R144+0x10100], [R20.64+0x100], !P1 ;  /* 0x1010010014904fae */ /* 0x0007e4000c901d4a */
[----:B------:R-:W-:-:S05]  /*1e20*/  @P5 IADD3 R14, P4, R197, R16, RZ ;  /* 0x00000010c50e5210 */ /* 0x000fca0007f9e0ff */
[----:B------:R-:W-:Y:S01]  /*1e30*/  @P5 IMAD.X R13, R196, 0x1, R13, P4 ;  /* 0x00000001c40d5824 */ /* 0x000fe200020e060d */
[----:B--2---:R-:W-:-:S04]  /*1e40*/  @P5 LEA R18, P4, R14, c[0x0][0x1c8], 0x1 ;  /* 0x000072000e125a11 */ /* 0x004fc800078808ff */
[----:B------:R-:W-:Y:S01]  /*1e50*/  @P5 LEA.HI.X R19, R14, c[0x0][0x1cc], R13, 0x1, P4 ;  /* 0x000073000e135a11 */ /* 0x000fe200020f0c0d */
[----:B------:R-:W-:Y:S01]  /*1e60*/  IMAD R13, R24, R12, RZ ;  /* 0x0000000c180d7224 */ /* 0x000fe200078e02ff */
[----:B------:R-:W-:-:S03]  /*1e70*/  ISETP.GT.AND P4, PT, R12, R193, PT ;  /* 0x000000c10c00720c */ /* 0x000fc60003f84270 */
[-C--:B------:R-:W-:Y:S01]  /*1e80*/  IMAD R10, R10, R25.reuse, R13 ;  /* 0x000000190a0a7224 */ /* 0x080fe200078e020d */
[----:B------:R2:W-:Y:S01]  /*1e90*/  @P5 LDGSTS.E.BYPASS.LTC128B.128 [R144+0xd100], [R18.64], !P3 ;  /* 0x0d10000012905fae */ /* 0x0005e2000d901d4a */
[----:B------:R-:W-:-:S03]  /*1ea0*/  IMAD.WIDE.U32 R12, R12, R25, R204 ;  /* 0x000000190c0c7225 */ /* 0x000fc600078e00cc */
[----:B------:R2:W-:Y:S01]  /*1eb0*/  @P5 LDGSTS.E.BYPASS.LTC128B.128 [R144+0xf100], [R18.64+0x80], !P2 ;  /* 0x0f10008012905fae */ /* 0x0005e2000d101d4a */
[----:B------:R-:W-:Y:S02]  /*1ec0*/  IMAD.IADD R10, R13, 0x1, R10 ;  /* 0x000000010d0a7824 */ /* 0x000fe400078e020a */
[----:B------:R-:W-:Y:S01]  /*1ed0*/  IMAD.SHL.U32 R13, R195, 0x2, RZ ;  /* 0x00000002c30d7824 */ /* 0x000fe200078e00ff */
[----:B------:R2:W-:Y:S01]  /*1ee0*/  @P5 LDGSTS.E.BYPASS.LTC128B.128 [R144+0x11100], [R18.64+0x100], !P1 ;  /* 0x1110010012905fae */ /* 0x0005e2000c901d4a */
[----:B------:R-:W-:Y:S02]  /*1ef0*/  LEA R16, P5, R12, c[0x0][0x1f8], 0x1 ;  /* 0x00007e000c107a11 */ /* 0x000fe400078a08ff */
[----:B------:R-:W-:Y:S01]  /*1f00*/  @P4 IADD3 R14, R132, -0x2, RZ ;  /* 0xfffffffe840e4810 */ /* 0x000fe20007ffe0ff */
[----:B------:R-:W0:Y:S01]  /*1f10*/  LDGDEPBAR ;  /* 0x00000000000079af */ /* 0x000e220000000000 */
[----:B------:R-:W-:Y:S02]  /*1f20*/  LEA.HI.X R17, R12, c[0x0][0x1fc], R10, 0x1, P5 ;  /* 0x00007f000c117a11 */ /* 0x000fe400028f0c0a */
[----:B------:R-:W-:Y:S01]  /*1f30*/  @P4 SHF.R.S32.HI R11, RZ, 0x1f, R14 ;  /* 0x0000001fff0b4819 */ /* 0x000fe2000001140e */
[----:B------:R-:W-:Y:S01]  /*1f40*/  @P4 IMAD R10, R145, R14, RZ ;  /* 0x0000000e910a4224 */ /* 0x000fe200078e02ff */
[----:B------:R-:W-:-:S02]  /*1f50*/  SHF.L.U64.HI R12, R195, 0x1, R194 ;  /* 0x00000001c30c7819 */ /* 0x000fc400000102c2 */
[----:B---3--:R-:W-:Y:S01]  /*1f60*/  IADD3 R20, P5, R13, R16, RZ ;  /* 0x000000100d147210 */ /* 0x008fe20007fbe0ff */
[----:B------:R-:W-:-:S04]  /*1f70*/  @P4 IMAD R10, R11, R147, R10 ;  /* 0x000000930b0a4224 */ /* 0x000fc800078e020a */
[----:B------:R-:W-:Y:S02]  /*1f80*/  IMAD.X R21, R12, 0x1, R17, P5 ;  /* 0x000000010c157824 */ /* 0x000fe400028e0611 */
[----:B--2---:R-:W-:-:S04]  /*1f90*/  @P4 IMAD.WIDE.U32 R18, R14, R147, R206 ;  /* 0x000000930e124225 */ /* 0x004fc800078e00ce */
[----:B------:R-:W-:Y:S01]  /*1fa0*/  @P4 IMAD.IADD R10, R19, 0x1, R10 ;  /* 0x00000001130a4824 */ /* 0x000fe200078e020a */
[----:B-1----:R-:W-:-:S04]  /*1fb0*/  @P4 LEA R22, P5, R18, c[0x0][0x1c8], 0x1 ;  /* 0x0000720012164a11 */ /* 0x002fc800078a08ff */
[----:B------:R-:W-:Y:S02]  /*1fc0*/  @P4 LEA.HI.X R23, R18, c[0x0][0x1cc], R10, 0x1, P5 ;  /* 0x0000730012174a11 */ /* 0x000fe400028f0c0a */
[----:B------:R-:W-:-:S04]  /*1fd0*/  @P4 LEA R26, P5, R197, R22, 0x1 ;  /* 0x00000016c51a4211 */ /* 0x000fc800078a08ff */
[----:B------:R-:W-:Y:S02]  /*1fe0*/  @P4 LEA.HI.X R27, R197, R23, R196, 0x1, P5 ;  /* 0x00000017c51b4211 */ /* 0x000fe400028f0cc4 */
[----:B------:R-:W-:Y:S02]  /*1ff0*/  ISETP.LT.OR P5, PT, R9, 0x1, P6 ;  /* 0x000000010900780c */ /* 0x000fe400037a1670 */
[----:B------:R-:W-:-:S11]  /*2000*/  ISETP.GE.AND P6, PT, R15, c[0x0][0x1d4], PT ;  /* 0x000075000f007a0c */ /* 0x000fd60003fc6270 */
[----:B------:R1:W-:Y:S01]  /*2010*/  LDGSTS.E.BYPASS.LTC128B.128 [R144+0x100], [R16.64], !P5 ;  /* 0x0010000010907fae */ /* 0x0003e2000e901d4a */
[----:B------:R-:W-:Y:S02]  /*2020*/  ISETP.LT.OR P5, PT, R9, 0x1, P6 ;  /* 0x000000010900780c */ /* 0x000fe400037a1670 */
[----:B------:R-:W-:Y:S01]  /*2030*/  ISETP.GE.AND P6, PT, R0, c[0x0][0x1d4], PT ;  /* 0x0000750000007a0c */ /* 0x000fe20003fc6270 */
[----:B------:R-:W-:-:S05]  /*2040*/  IMAD R0, R7, 0x400, R4 ;  /* 0x0000040007007824 */ /* 0x000fca00078e0204 */
[----:B------:R-:W-:-:S05]  /*2050*/  LEA R190, R0, 0x18100, 0x1 ;  /* 0x0001810000be7811 */ /* 0x000fca00078e08ff */
[----:B------:R1:W-:Y:S01]  /*2060*/  LDGSTS.E.BYPASS.LTC128B.128 [R144+0x2100], [R16.64+0x80], !P5 ;  /* 0x0210008010907fae */ /* 0x0003e2000e901d4a */
[C---:B------:R-:W-:Y:S01]  /*2070*/  ISETP.LT.OR P5, PT, R9.reuse, 0x1, P6 ;  /* 0x000000010900780c */ /* 0x040fe200037a1670 */
[----:B------:R-:W-:Y:S01]  /*2080*/  IMAD.IADD R186, R190, 0x1, R187 ;  /* 0x00000001beba7824 */ /* 0x000fe200078e02bb */
[----:B------:R-:W-:Y:S01]  /*2090*/  ISETP.LT.OR P6, PT, R9, 0x21, P6 ;  /* 0x000000210900780c */ /* 0x000fe200037c1670 */
[C---:B------:R-:W-:Y:S02]  /*20a0*/  IMAD R185, R3.reuse, 0x2, R190 ;  /* 0x0000000203b97824 */ /* 0x040fe400078e02be */
[----:B------:R-:W-:-:S08]  /*20b0*/  IMAD R184, R3, 0x2, R186 ;  /* 0x0000000203b87824 */ /* 0x000fd000078e02ba */
[----:B------:R1:W-:Y:S01]  /*20c0*/  LDGSTS.E.BYPASS.LTC128B.128 [R144+0x4100], [R16.64+0x100], !P5 ;  /* 0x0410010010907fae */ /* 0x0003e2000e901d4a */
[----:B------:R-:W-:Y:S01]  /*20d0*/  ISETP.GE.AND P5, PT, R8, c[0x0][0x1d4], PT ;  /* 0x0000750008007a0c */ /* 0x000fe20003fa6270 */
[----:B------:R-:W-:-:S03]  /*20e0*/  IMAD.SHL.U32 R8, R0, 0x2, RZ ;  /* 0x0000000200087824 */ /* 0x000fc600078e00ff */
[----:B------:R-:W-:-:S13]  /*20f0*/  ISETP.LT.OR P5, PT, R9, 0x21, P5 ;  /* 0x000000210900780c */ /* 0x000fda0002fa1670 */
[----:B------:R2:W-:Y:S01]  /*2100*/  LDGSTS.E.BYPASS.LTC128B.128 [R144+0x1100], [R20.64], !P5 ;  /* 0x0110000014907fae */ /* 0x0005e2000e901d4a */
[----:B------:R-:W-:-:S04]  /*2110*/  ISETP.GE.AND P5, PT, R15, c[0x0][0x1d4], PT ;  /* 0x000075000f007a0c */ /* 0x000fc80003fa6270 */
[----:B------:R-:W-:-:S13]  /*2120*/  ISETP.LT.OR P5, PT, R9, 0x21, P5 ;  /* 0x000000210900780c */ /* 0x000fda0002fa1670 */
[----:B------:R2:W-:Y:S04]  /*2130*/  LDGSTS.E.BYPASS.LTC128B.128 [R144+0x3100], [R20.64+0x80], !P5 ;  /* 0x0310008014907fae */ /* 0x0005e8000e901d4a */
[----:B------:R2:W-:Y:S01]  /*2140*/  LDGSTS.E.BYPASS.LTC128B.128 [R144+0x5100], [R20.64+0x100], !P6 ;  /* 0x0510010014907fae */ /* 0x0005e2000f101d4a */
[----:B------:R-:W-:-:S03]  /*2150*/  LOP3.LUT P6, RZ, R212, 0x2, RZ, 0xc0, !PT ;  /* 0x00000002d4ff7812 */ /* 0x000fc600078cc0ff */
[----:B------:R-:W0:Y:S01]  /*2160*/  LDGDEPBAR ;  /* 0x00000000000079af */ /* 0x000e220000000000 */
[----:B------:R-:W-:-:S03]  /*2170*/  SEL R189, R189, 0xffffffe0, !P6 ;  /* 0xffffffe0bdbd7807 */ /* 0x000fc60007000000 */
[----:B------:R2:W-:Y:S02]  /*2180*/  @P4 LDGSTS.E.BYPASS.LTC128B.128 [R144+0x12100], [R22.64], !P3 ;  /* 0x1210000016904fae */ /* 0x0005e4000d901d4a */
[----:B------:R-:W-:Y:S02]  /*2190*/  IMAD.IADD R91, R188, 0x1, R189 ;  /* 0x00000001bc5b7824 */ /* 0x000fe400078e02bd */
[----:B------:R2:W-:Y:S04]  /*21a0*/  @P4 LDGSTS.E.BYPASS.LTC128B.128 [R144+0x14100], [R22.64+0x80], !P2 ;  /* 0x1410008016904fae */ /* 0x0005e8000d101d4a */
[----:B------:R2:W-:Y:S04]  /*21b0*/  @P4 LDGSTS.E.BYPASS.LTC128B.128 [R144+0x16100], [R22.64+0x100], !P1 ;  /* 0x1610010016904fae */ /* 0x0005e8000c901d4a */
[----:B------:R3:W-:Y:S04]  /*21c0*/  @P4 LDGSTS.E.BYPASS.LTC128B.128 [R144+0x13100], [R26.64], !P3 ;  /* 0x131000001a904fae */ /* 0x0007e8000d901d4a */
[----:B------:R3:W-:Y:S04]  /*21d0*/  @P4 LDGSTS.E.BYPASS.LTC128B.128 [R144+0x15100], [R26.64+0x80], !P2 ;  /* 0x151000801a904fae */ /* 0x0007e8000d101d4a */
[----:B------:R3:W-:Y:S04]  /*21e0*/  @P4 LDGSTS.E.BYPASS.LTC128B.128 [R144+0x17100], [R26.64+0x100], !P1 ;  /* 0x171001001a904fae */ /* 0x0007e8000c901d4a */
[----:B------:R-:W0:Y:S01]  /*21f0*/  LDGDEPBAR ;  /* 0x00000000000079af */ /* 0x000e220000000000 */
[----:B---3--:R-:W-:Y:S01]  /*2200*/  @P4 IADD3 R27, R132, -0x2, RZ ;  /* 0xfffffffe841b4810 */ /* 0x008fe20007ffe0ff */
[----:B------:R-:W-:-:S04]  /*2210*/  DEPBAR.LE SB0, 0x3 ;  /* 0x000080c00000791a */ /* 0x000fc80000000000 */
[----:B------:R-:W-:-:S04]  /*2220*/  DEPBAR.LE SB0, 0x2 ;  /* 0x000080800000791a */ /* 0x000fc80000000000 */
[----:B------:R-:W-:Y:S01]  /*2230*/  BAR.SYNC.DEFER_BLOCKING 0x0 ;  /* 0x0000000000007b1d */ /* 0x000fe20000010000 */
[----:B------:R-:W-:Y:S01]  /*2240*/  @P4 SHF.R.S32.HI R0, RZ, 0x1f, R27 ;  /* 0x0000001fff004819 */ /* 0x000fe2000001141b */
[----:B------:R-:W-:Y:S02]  /*2250*/  @P4 IMAD R24, R24, R27, RZ ;  /* 0x0000001b18184224 */ /* 0x000fe400078e02ff */
[----:B------:R-:W-:-:S04]  /*2260*/  @P4 IMAD.WIDE.U32 R14, R27, R25, R204 ;  /* 0x000000191b0e4225 */ /* 0x000fc800078e00cc */
[----:B------:R-:W-:Y:S01]  /*2270*/  @P4 IMAD R25, R0, R25, R24 ;  /* 0x0000001900194224 */ /* 0x000fe200078e0218 */
[----:B------:R-:W-:-:S03]  /*2280*/  @P4 LEA R70, P5, R14, c[0x0][0x1f8], 0x1 ;  /* 0x00007e000e464a11 */ /* 0x000fc600078a08ff */
[----:B------:R-:W-:-:S05]  /*2290*/  @P4 IMAD.IADD R0, R15, 0x1, R25 ;  /* 0x000000010f004824 */ /* 0x000fca00078e0219 */
[----:B------:R-:W-:Y:S01]  /*22a0*/  @P4 LEA.HI.X R71, R14, c[0x0][0x1fc], R0, 0x1, P5 ;  /* 0x00007f000e474a11 */ /* 0x000fe200028f0c00 */
[----:B------:R-:W-:Y:S01]  /*22b0*/  IMAD.MOV.U32 R0, RZ, RZ, 0x40 ;  /* 0x00000040ff007424 */ /* 0x000fe200078e00ff */
[----:B------:R-:W-:-:S04]  /*22c0*/  @P4 IADD3 R68, P5, R13, R70, RZ ;  /* 0x000000460d444210 */ /* 0x000fc80007fbe0ff */
[----:B------:R-:W-:Y:S01]  /*22d0*/  SEL R192, R0, 0xffffffc0, !P0 ;  /* 0xffffffc000c07807 */ /* 0x000fe20004000000 */
[----:B------:R-:W-:Y:S01]  /*22e0*/  LDSM.16.M88.4 R8, [R8+0x18100] ;  /* 0x018100000808783b */ /* 0x000fe20000000200 */
[----:B------:R-:W-:Y:S01]  /*22f0*/  @P4 IMAD.X R69, R12, 0x1, R71, P5 ;  /* 0x000000010c454824 */ /* 0x000fe200028e0647 */
[----:B------:R-:W-:Y:S02]  /*2300*/  PLOP3.LUT P0, PT, PT, PT, UP2, 0x80, 0x0 ;  /* 0x000000000000781c */ /* 0x000fe40003f0f028 */
[----:B-1----:R-:W2:Y:S01]  /*2310*/  LDSM.16.M88.4 R16, [R188+0xc100] ;  /* 0x00c10000bc10783b */ /* 0x002ea20000000200 */
[----:B------:R-:W-:Y:S02]  /*2320*/  IMAD.IADD R2, R188, 0x1, R192 ;  /* 0x00000001bc027824 */ /* 0x000fe400078e02c0 */
[----:B------:R-:W-:Y:S01]  /*2330*/  IMAD.IADD R0, R192, 0x1, R91 ;  /* 0x00000001c0007824 */ /* 0x000fe200078e025b */
[----:B------:R-:W1:Y:S04]  /*2340*/  LDSM.16.M88.4 R40, [R188+0xd100] ;  /* 0x00d10000bc28783b */ /* 0x000e680000000200 */
[----:B------:R-:W3:Y:S04]  /*2350*/  LDSM.16.M88.4 R48, [R188+0xc900] ;  /* 0x00c90000bc30783b */ /* 0x000ee80000000200 */
[----:B------:R-:W4:Y:S04]  /*2360*/  LDSM.16.M88.4 R64, [R188+0xd900] ;  /* 0x00d90000bc40783b */ /* 0x000f280000000200 */
[----:B------:R-:W-:Y:S04]  /*2370*/  LDSM.16.M88.4 R72, [R186] ;  /* 0x00000000ba48783b */ /* 0x000fe80000000200 */
[----:B------:R-:W5:Y:S04]  /*2380*/  LDSM.16.M88.4 R60, [R91+0xc100] ;  /* 0x00c100005b3c783b */ /* 0x000f680000000200 */
[----:B------:R-:W3:Y:S04]  /*2390*/  LDSM.16.M88.4 R32, [R91+0xd100] ;  /* 0x00d100005b20783b */ /* 0x000ee80000000200 */
[----:B------:R-:W3:Y:S04]  /*23a0*/  LDSM.16.M88.4 R56, [R91+0xc900] ;  /* 0x00c900005b38783b */ /* 0x000ee80000000200 */
[----:B------:R-:W3:Y:S04]  /*23b0*/  LDSM.16.M88.4 R24, [R91+0xd900] ;  /* 0x00d900005b18783b */ /* 0x000ee80000000200 */
[----:B------:R-:W-:Y:S01]  /*23c0*/  @!PT LDS RZ, [RZ] ;  /* 0x00000000fffff984 */ /* 0x000fe20000000800 */
[----:B------:R-:W-:Y:S01]  /*23d0*/  @!PT LDS RZ, [RZ] ;  /* 0x00000000fffff984 */ /* 0x000fe20000000800 */
[----:B------:R-:W-:Y:S01]  /*23e0*/  @!PT LDS RZ, [RZ] ;  /* 0x00000000fffff984 */ /* 0x000fe20000000800 */
[----:B------:R3:W-:Y:S01]  /*23f0*/  @P4 LDGSTS.E.BYPASS.LTC128B.128 [R144+0x6100], [R70.64], !P3 ;  /* 0x0610000046904fae */ /* 0x0007e2000d901d4a */
[C---:B--2---:R-:W-:Y:S03]  /*2400*/  HMMA.16816.F32 R20, R8.reuse, R16, RZ ;  /* 0x000000100814723c */ /* 0x044fe600000018ff */
[----:B------:R2:W-:Y:S04]  /*2410*/  @P4 LDGSTS.E.BYPASS.LTC128B.128 [R144+0x8100], [R70.64+0x80], !P2 ;  /* 0x0810008046904fae */ /* 0x0005e8000d101d4a */
[----:B------:R2:W-:Y:S01]  /*2420*/  @P4 LDGSTS.E.BYPASS.LTC128B.128 [R144+0xa100], [R70.64+0x100], !P1 ;  /* 0x0a10010046904fae */ /* 0x0005e2000c901d4a */
[C---:B-1----:R-:W-:Y:S03]  /*2430*/  HMMA.16816.F32 R44, R8.reuse, R40, RZ ;  /* 0x00000028082c723c */ /* 0x042fe600000018ff */
[----:B------:R2:W-:Y:S04]  /*2440*/  @P4 LDGSTS.E.BYPASS.LTC128B.128 [R144+0x7100], [R68.64], !P3 ;  /* 0x0710000044904fae */ /* 0x0005e8000d901d4a */
[----:B------:R2:W-:Y:S01]  /*2450*/  @P4 LDGSTS.E.BYPASS.LTC128B.128 [R144+0x9100], [R68.64+0x80], !P2 ;  /* 0x0910008044904fae */ /* 0x0005e2000d101d4a */
[----:B------:R-:W-:Y:S03]  /*2460*/  HMMA.16816.F32 R16, R8, R18, RZ ;  /* 0x000000120810723c */ /* 0x000fe600000018ff */
[----:B------:R2:W-:Y:S01]  /*2470*/  @P4 LDGSTS.E.BYPASS.LTC128B.128 [R144+0xb100], [R68.64+0x100], !P1 ;  /* 0x0b10010044904fae */ /* 0x0005e2000c901d4a */
[----:B------:R-:W-:-:S03]  /*2480*/  PLOP3.LUT P4, PT, PT, PT, UP2, 0x80, 0x0 ;  /* 0x000000000000781c */ /* 0x000fc60003f8f028 */
[----:B------:R-:W-:Y:S01]  /*2490*/  LDSM.16.M88.4 R12, [R185] ;  /* 0x00000000b90c783b */ /* 0x000fe20000000200 */
[C---:B------:R-:W-:Y:S03]  /*24a0*/  HMMA.16816.F32 R40, R8.reuse, R42, RZ ;  /* 0x0000002a0828723c */ /* 0x040fe600000018ff */
[----:B------:R-:W1:Y:S04]  /*24b0*/  LDSM.16.M88.4 R28, [R2+0xc100] ;  /* 0x00c10000021c783b */ /* 0x000e680000000200 */
[----:B------:R-:W-:Y:S01]  /*24c0*/  LDSM.16.M88.4 R80, [R91+0xf100] ;  /* 0x00f100005b50783b */ /* 0x000fe20000000200 */
[C---:B---3--:R-:W-:Y:S03]  /*24d0*/  HMMA.16816.F32 R52, R8.reuse, R48, RZ ;  /* 0x000000300834723c */ /* 0x048fe600000018ff */
[----:B------:R-:W-:Y:S04]  /*24e0*/  LDSM.16.M88.4 R76, [R91+0xf900] ;  /* 0x00f900005b4c783b */ /* 0x000fe80000000200 */
[----:B------:R-:W-:Y:S01]  /*24f0*/  LDSM.16.M88.4 R84, [R91+0x10100] ;  /* 0x010100005b54783b */ /* 0x000fe20000000200 */
[C---:B------:R-:W-:Y:S03]  /*2500*/  HMMA.16816.F32 R48, R8.reuse, R50, RZ ;  /* 0x000000320830723c */ /* 0x040fe600000018ff */
[----:B------:R-:W0:Y:S04]  /*2510*/  LDGDEPBAR ;  /* 0x00000000000079af */ /* 0x000e280000000000 */
[----:B--2---:R-:W-:Y:S01]  /*2520*/  LDSM.16.M88.4 R68, [R0+0xd900] ;  /* 0x00d900000044783b */ /* 0x004fe20000000200 */
[C---:B----4-:R-:W-:Y:S08]  /*2530*/  HMMA.16816.F32 R36, R8.reuse, R64, RZ ;  /* 0x000000400824723c */ /* 0x050ff000000018ff */
[----:B------:R-:W-:Y:S01]  /*2540*/  HMMA.16816.F32 R8, R8, R66, RZ ;  /* 0x000000420808723c */ /* 0x000fe200000018ff */
[----:B------:R-:W-:Y:S07]  /*2550*/  LDSM.16.M88.4 R64, [R2+0xd900] ;  /* 0x00d900000240783b */ /* 0x000fee0000000200 */
[C---:B-----5:R-:W-:Y:S08]  /*2560*/  HMMA.16816.F32 R20, R72.reuse, R60, R20 ;  /* 0x0000003c4814723c */ /* 0x060ff00000001814 */
[C---:B------:R-:W-:Y:S01]  /*2570*/  HMMA.16816.F32 R16, R72.reuse, R62, R16 ;  /* 0x0000003e4810723c */ /* 0x040fe20000001810 */
[----:B------:R-:W2:Y:S07]  /*2580*/  LDSM.16.M88.4 R60, [R2+0xc900] ;  /* 0x00c90000023c783b */ /* 0x000eae0000000200 */
[C---:B------:R-:W-:Y:S08]  /*2590*/  HMMA.16816.F32 R44, R72.reuse, R32, R44 ;  /* 0x00000020482c723c */ /* 0x040ff0000000182c */
[C---:B------:R-:W-:Y:S01]  /*25a0*/  HMMA.16816.F32 R40, R72.reuse, R34, R40 ;  /* 0x000000224828723c */ /* 0x040fe20000001828 */
[----:B------:R-:W3:Y:S07]  /*25b0*/  LDSM.16.M88.4 R32, [R2+0xd100] ;  /* 0x00d100000220783b */ /* 0x000eee0000000200 */
[C---:B------:R-:W-:Y:S08]  /*25c0*/  HMMA.16816.F32 R52, R72.reuse, R56, R52 ;  /* 0x000000384834723c */ /* 0x040ff00000001834 */
[C---:B------:R-:W-:Y:S01]  /*25d0*/  HMMA.16816.F32 R48, R72.reuse, R58, R48 ;  /* 0x0000003a4830723c */ /* 0x040fe20000001830 */
[----:B------:R-:W-:Y:S07]  /*25e0*/  LDSM.16.M88.4 R56, [R0+0xc900] ;  /* 0x00c900000038783b */ /* 0x000fee0000000200 */
[C---:B------:R-:W-:Y:S08]  /*25f0*/  HMMA.16816.F32 R36, R72.reuse, R24, R36 ;  /* 0x000000184824723c */ /* 0x040ff00000001824 */
[----:B------:R-:W-:Y:S01]  /*2600*/  HMMA.16816.F32 R72, R72, R26, R8 ;  /* 0x0000001a4848723c */ /* 0x000fe20000001808 */
[----:B------:R-:W-:Y:S04]  /*2610*/  LDSM.16.M88.4 R8, [R184] ;  /* 0x00000000b808783b */ /* 0x000fe80000000200 */
[----:B------:R-:W4:Y:S03]  /*2620*/  LDSM.16.M88.4 R24, [R0+0xc100] ;  /* 0x00c100000018783b */ /* 0x000f260000000200 */
[C---:B-1----:R-:W-:Y:S08]  /*2630*/  HMMA.16816.F32 R20, R12.reuse, R28, R20 ;  /* 0x0000001c0c14723c */ /* 0x042ff00000001814 */
[C---:B------:R-:W-:Y:S01]  /*2640*/  HMMA.16816.F32 R16, R12.reuse, R30, R16 ;  /* 0x0000001e0c10723c */ /* 0x040fe20000001810 */
[----:B------:R-:W1:Y:S07]  /*2650*/  LDSM.16.M88.4 R28, [R0+0xd100] ;  /* 0x00d10000001c783b */ /* 0x000e6e0000000200 */
        /* <DEDUP_REMOVED lines=8> */
[----:B------:R-:W3:Y:S04]  /*26e0*/  LDSM.16.M88.4 R12, [R188+0xe900] ;  /* 0x00e90000bc0c783b */ /* 0x000ee80000000200 */
[----:B------:R-:W-:Y:S03]  /*26f0*/  LDSM.16.M88.4 R64, [R188+0xf900] ;  /* 0x00f90000bc40783b */ /* 0x000fe60000000200 */
        /* <DEDUP_REMOVED lines=10> */
[----:B------:R-:W-:Y:S01]  /*27a0*/  HMMA.16816.F32 R72, R8, R70, R72 ;  /* 0x000000460848723c */ /* 0x000fe20000001848 */
[----:B------:R-:W5:Y:S04]  /*27b0*/  LDSM.16.M88.4 R8, [R91+0xe900] ;  /* 0x00e900005b08783b */ /* 0x000f680000000200 */
[----:B------:R-:W-:Y:S03]  /*27c0*/  LDSM.16.M88.4 R68, [R2+0xf100] ;  /* 0x00f100000244783b */ /* 0x000fe60000000200 */
[C---:B--2---:R-:W-:Y:S08]  /*27d0*/  HMMA.16816.F32 R20, R60.reuse, R32, R20 ;  /* 0x000000203c14723c */ /* 0x044ff00000001814 */
[C---:B------:R-:W-:Y:S01]  /*27e0*/  HMMA.16816.F32 R16, R60.reuse, R34, R16 ;  /* 0x000000223c10723c */ /* 0x040fe20000001810 */
[----:B------:R-:W-:Y:S07]  /*27f0*/  LDSM.16.M88.4 R32, [R2+0xe100] ;  /* 0x00e100000220783b */ /* 0x000fee0000000200 */
[C---:B---3--:R-:W-:Y:S08]  /*2800*/  HMMA.16816.F32 R52, R60.reuse, R12, R52 ;  /* 0x0000000c3c34723c */ /* 0x048ff00000001834 */
[C---:B------:R-:W-:Y:S01]  /*2810*/  HMMA.16816.F32 R48, R60.reuse, R14, R48 ;  /* 0x0000000e3c30723c */ /* 0x040fe20000001830 */
[----:B------:R-:W2:Y:S07]  /*2820*/  LDSM.16.M88.4 R12, [R185+0x4000] ;  /* 0x00400000b90c783b */ /* 0x000eae0000000200 */
[C---:B----4-:R-:W-:Y:S08]  /*2830*/  HMMA.16816.F32 R44, R60.reuse, R24, R44 ;  /* 0x000000183c2c723c */ /* 0x050ff0000000182c */
[----:B------:R-:W-:Y:S01]  /*2840*/  HMMA.16816.F32 R40, R60, R26, R40 ;  /* 0x0000001a3c28723c */ /* 0x000fe20000001828 */
[----:B------:R-:W3:Y:S07]  /*2850*/  LDSM.16.M88.4 R24, [R2+0xe900] ;  /* 0x00e900000218783b */ /* 0x000eee0000000200 */
[C---:B-1----:R-:W-:Y:S08]  /*2860*/  HMMA.16816.F32 R20, R56.reuse, R28, R20 ;  /* 0x0000001c3814723c */ /* 0x042ff00000001814 */
[----:B------:R-:W-:Y:S01]  /*2870*/  HMMA.16816.F32 R16, R56, R30, R16 ;  /* 0x0000001e3810723c */ /* 0x000fe20000001810 */
[----:B------:R-:W-:Y:S07]  /*2880*/  LDSM.16.M88.4 R28, [R184+0x4000] ;  /* 0x00400000b81c783b */ /* 0x000fee0000000200 */
[C---:B------:R-:W-:Y:S08]  /*2890*/  HMMA.16816.F32 R36, R60.reuse, R64, R36 ;  /* 0x000000403c24723c */ /* 0x040ff00000001824 */
[----:B------:R-:W-:Y:S01]  /*28a0*/  HMMA.16816.F32 R72, R60, R66, R72 ;  /* 0x000000423c48723c */ /* 0x000fe20000001848 */
[----:B------:R-:W-:Y:S04]  /*28b0*/  LDSM.16.M88.4 R64, [R2+0xf900] ;  /* 0x00f900000240783b */ /* 0x000fe80000000200 */
[----:B------:R-:W-:Y:S03]  /*28c0*/  LDSM.16.M88.4 R60, [R0+0xe900] ;  /* 0x00e90000003c783b */ /* 0x000fe60000000200 */
[C---:B-----5:R-:W-:Y:S08]  /*28d0*/  HMMA.16816.F32 R52, R56.reuse, R8, R52 ;  /* 0x000000083834723c */ /* 0x060ff00000001834 */
[----:B------:R-:W-:Y:S01]  /*28e0*/  HMMA.16816.F32 R48, R56, R10, R48 ;  /* 0x0000000a3830723c */ /* 0x000fe20000001830 */
[----:B------:R-:W1:Y:S07]  /*28f0*/  LDSM.16.M88.4 R8, [R0+0xe100] ;  /* 0x00e100000008783b */ /* 0x000e6e0000000200 */
[C---:B--2---:R-:W-:Y:S08]  /*2900*/  HMMA.16816.F32 R20, R12.reuse, R32, R20 ;  /* 0x000000200c14723c */ /* 0x044ff00000001814 */
[----:B------:R-:W-:Y:S01]  /*2910*/  HMMA.16816.F32 R16, R12, R34, R16 ;  /* 0x000000220c10723c */ /* 0x000fe20000001810 */
[----:B------:R-:W-:Y:S07]  /*2920*/  LDSM.16.M88.4 R32, [R0+0xf900] ;  /* 0x00f900000020783b */ /* 0x000fee0000000200 */
[C---:B------:R-:W-:Y:S08]  /*2930*/  HMMA.16816.F32 R44, R56.reuse, R80, R44 ;  /* 0x00000050382c723c */ /* 0x040ff0000000182c */
[C---:B------:R-:W-:Y:S01]  /*2940*/  HMMA.16816.F32 R40, R56.reuse, R82, R40 ;  /* 0x000000523828723c */ /* 0x040fe20000001828 */
[----:B------:R-:W-:Y:S07]  /*2950*/  LDSM.16.M88.4 R80, [R188+0x11900] ;  /* 0x01190000bc50783b */ /* 0x000fee0000000200 */
[C---:B------:R-:W-:Y:S08]  /*2960*/  HMMA.16816.F32 R36, R56.reuse, R76, R36 ;  /* 0x0000004c3824723c */ /* 0x040ff00000001824 */
[----:B------:R-:W-:Y:S01]  /*2970*/  HMMA.16816.F32 R72, R56, R78, R72 ;  /* 0x0000004e3848723c */ /* 0x000fe20000001848 */
[----:B------:R-:W-:Y:S04]  /*2980*/  LDSM.16.M88.4 R76, [R190+0x8000] ;  /* 0x00800000be4c783b */ /* 0x000fe80000000200 */
[----:B------:R-:W-:Y:S03]  /*2990*/  LDSM.16.M88.4 R56, [R0+0xf100] ;  /* 0x00f100000038783b */ /* 0x000fe60000000200 */
[C---:B---3--:R-:W-:Y:S08]  /*29a0*/  HMMA.16816.F32 R52, R12.reuse, R24, R52 ;  /* 0x000000180c34723c */ /* 0x048ff00000001834 */
[----:B------:R-:W-:Y:S01]  /*29b0*/  HMMA.16816.F32 R48, R12, R26, R48 ;  /* 0x0000001a0c30723c */ /* 0x000fe20000001830 */
[----:B------:R-:W2:Y:S07]  /*29c0*/  LDSM.16.M88.4 R24, [R188+0x10100] ;  /* 0x01010000bc18783b */ /* 0x000eae0000000200 */
[C---:B-1----:R-:W-:Y:S08]  /*29d0*/  HMMA.16816.F32 R20, R28.reuse, R8, R20 ;  /* 0x000000081c14723c */ /* 0x042ff00000001814 */
[----:B------:R-:W-:Y:S01]  /*29e0*/  HMMA.16816.F32 R16, R28, R10, R16 ;  /* 0x0000000a1c10723c */ /* 0x000fe20000001810 */
[----:B------:R-:W-:Y:S07]  /*29f0*/  LDSM.16.M88.4 R8, [R188+0x11100] ;  /* 0x01110000bc08783b */ /* 0x000fee0000000200 */
[C---:B------:R-:W-:Y:S08]  /*2a00*/  HMMA.16816.F32 R44, R12.reuse, R68, R44 ;  /* 0x000000440c2c723c */ /* 0x040ff0000000182c */
[C---:B------:R-:W-:Y:S01]  /*2a10*/  HMMA.16816.F32 R40, R12.reuse, R70, R40 ;  /* 0x000000460c28723c */ /* 0x040fe20000001828 */
[----:B------:R-:W-:Y:S07]  /*2a20*/  LDSM.16.M88.4 R68, [R186+0x8000] ;  /* 0x00800000ba44783b */ /* 0x000fee0000000200 */
[C---:B------:R-:W-:Y:S08]  /*2a30*/  HMMA.16816.F32 R36, R12.reuse, R64, R36 ;  /* 0x000000400c24723c */ /* 0x040ff00000001824 */
[----:B------:R-:W-:Y:S01]  /*2a40*/  HMMA.16816.F32 R72, R12, R66, R72 ;  /* 0x000000420c48723c */ /* 0x000fe20000001848 */
[----:B------:R-:W1:Y:S04]  /*2a50*/  LDSM.16.M88.4 R12, [R188+0x10900] ;  /* 0x01090000bc0c783b */ /* 0x000e680000000200 */
[----:B------:R-:W3:Y:S03]  /*2a60*/  LDSM.16.M88.4 R64, [R91+0x10900] ;  /* 0x010900005b40783b */ /* 0x000ee60000000200 */
[C---:B------:R-:W-:Y:S08]  /*2a70*/  HMMA.16816.F32 R52, R28.reuse, R60, R52 ;  /* 0x0000003c1c34723c */ /* 0x040ff00000001834 */
[----:B------:R-:W-:Y:S01]  /*2a80*/  HMMA.16816.F32 R48, R28, R62, R48 ;  /* 0x0000003e1c30723c */ /* 0x000fe20000001830 */
[----:B------:R-:W-:Y:S07]  /*2a90*/  LDSM.16.M88.4 R60, [R91+0x11100] ;  /* 0x011100005b3c783b */ /* 0x000fee0000000200 */
        /* <DEDUP_REMOVED lines=9> */
[----:B------:R-:W2:Y:S03]  /*2b30*/  LDSM.16.M88.4 R28, [R2+0x10100] ;  /* 0x01010000021c783b */ /* 0x000ea60000000200 */
[C---:B-1----:R-:W-:Y:S08]  /*2b40*/  HMMA.16816.F32 R52, R76.reuse, R12, R52 ;  /* 0x0000000c4c34723c */ /* 0x042ff00000001834 */
[----:B------:R-:W-:Y:S01]  /*2b50*/  HMMA.16816.F32 R48, R76, R14, R48 ;  /* 0x0000000e4c30723c */ /* 0x000fe20000001830 */
[----:B------:R-:W-:Y:S07]  /*2b60*/  LDSM.16.M88.4 R12, [R184+0x8000] ;  /* 0x00800000b80c783b */ /* 0x000fee0000000200 */
[C---:B------:R-:W-:Y:S08]  /*2b70*/  HMMA.16816.F32 R20, R68.reuse, R84, R20 ;  /* 0x000000544414723c */ /* 0x040ff00000001814 */
[----:B------:R-:W-:Y:S08]  /*2b80*/  HMMA.16816.F32 R16, R68, R86, R16 ;  /* 0x000000564410723c */ /* 0x000ff00000001810 */
[C---:B------:R-:W-:Y:S08]  /*2b90*/  HMMA.16816.F32 R44, R76.reuse, R8, R44 ;  /* 0x000000084c2c723c */ /* 0x040ff0000000182c */
[----:B------:R-:W-:Y:S01]  /*2ba0*/  HMMA.16816.F32 R40, R76, R10, R40 ;  /* 0x0000000a4c28723c */ /* 0x000fe20000001828 */
[----:B------:R-:W1:Y:S07]  /*2bb0*/  LDSM.16.M88.4 R8, [R0+0x10100] ;  /* 0x010100000008783b */ /* 0x000e6e0000000200 */
[----:B---3--:R-:W-:Y:S08]  /*2bc0*/  HMMA.16816.F32 R52, R68, R64, R52 ;  /* 0x000000404434723c */ /* 0x008ff00000001834 */
[----:B--2---:R-:W-:Y:S08]  /*2bd0*/  HMMA.16816.F32 R20, R32, R28, R20 ;  /* 0x0000001c2014723c */ /* 0x004ff00000001814 */
[----:B------:R-:W-:Y:S01]  /*2be0*/  HMMA.16816.F32 R48, R68, R66, R48 ;  /* 0x000000424430723c */ /* 0x000fe20000001830 */
[----:B------:R-:W2:Y:S07]  /*2bf0*/  LDSM.16.M88.4 R64, [R2+0x11100] ;  /* 0x011100000240783b */ /* 0x000eae0000000200 */
[----:B------:R-:W-:Y:S01]  /*2c00*/  HMMA.16816.F32 R16, R32, R30, R16 ;  /* 0x0000001e2010723c */ /* 0x000fe20000001810 */
[----:B------:R-:W-:Y:S07]  /*2c10*/  LDSM.16.M88.4 R28, [R0+0x11900] ;  /* 0x01190000001c783b */ /* 0x000fee0000000200 */
[----:B------:R-:W-:Y:S08]  /*2c20*/  HMMA.16816.F32 R40, R68, R62, R40 ;  /* 0x0000003e4428723c */ /* 0x000ff00000001828 */
[C---:B------:R-:W-:Y:S08]  /*2c30*/  HMMA.16816.F32 R36, R76.reuse, R80, R36 ;  /* 0x000000504c24723c */ /* 0x040ff00000001824 */
[----:B------:R-:W-:Y:S08]  /*2c40*/  HMMA.16816.F32 R72, R76, R82, R72 ;  /* 0x000000524c48723c */ /* 0x000ff00000001848 */
[C---:B-1----:R-:W-:Y:S08]  /*2c50*/  HMMA.16816.F32 R20, R12.reuse, R8, R20 ;  /* 0x000000080c14723c */ /* 0x042ff00000001814 */
[----:B------:R-:W-:Y:S01]  /*2c60*/  HMMA.16816.F32 R16, R12, R10, R16 ;  /* 0x0000000a0c10723c */ /* 0x000fe20000001810 */
[----:B------:R-:W1:Y:S07]  /*2c70*/  LDSM.16.M88.4 R8, [R0+0x11100] ;  /* 0x011100000008783b */ /* 0x000e6e0000000200 */
[C---:B------:R-:W-:Y:S08]  /*2c80*/  HMMA.16816.F32 R52, R32.reuse, R24, R52 ;  /* 0x000000182034723c */ /* 0x040ff00000001834 */
[----:B------:R-:W-:Y:S01]  /*2c90*/  HMMA.16816.F32 R48, R32, R26, R48 ;  /* 0x0000001a2030723c */ /* 0x000fe20000001830 */
[----:B------:R3:W4:Y:S01]  /*2ca0*/  LDSM.16.M88.4 R24, [R2+0x11900] ;  /* 0x011900000218783b */ /* 0x0007220000000200 */
[----:B------:R-:W-:-:S06]  /*2cb0*/  FMUL.FTZ R21, R21, c[0x0][0x320] ;  /* 0x0000c80015157a20 */ /* 0x000fcc0000410000 */
[----:B--2---:R-:W-:Y:S01]  /*2cc0*/  HMMA.16816.F32 R40, R32, R66, R40 ;  /* 0x000000422028723c */ /* 0x004fe20000001828 */
[----:B------:R-:W2:Y:S07]  /*2cd0*/  MUFU.TANH R21, R21 ;  /* 0x0000001500157308 */ /* 0x000eae0000002400 */
[C---:B------:R-:W-:Y:S01]  /*2ce0*/  HMMA.16816.F32 R76, R68.reuse, R60, R44 ;  /* 0x0000003c444c723c */ /* 0x040fe2000000182c */
[----:B------:R-:W5:Y:S07]  /*2cf0*/  LDSM.16.M88.4 R44, [R0+0x10900] ;  /* 0x01090000002c783b */ /* 0x000f6e0000000200 */
[C---:B------:R-:W-:Y:S07]  /*2d00*/  HMMA.16816.F32 R36, R68.reuse, R56, R36 ;  /* 0x000000384424723c */ /* 0x040fee0000001824 */
[----:B------:R-:W-:Y:S01]  /*2d10*/  FMUL.FTZ R56, R20, c[0x0][0x320] ;  /* 0x0000c80014387a20 */ /* 0x000fe20000410000 */
[----:B------:R-:W-:Y:S01]  /*2d20*/  HMMA.16816.F32 R72, R68, R58, R72 ;  /* 0x0000003a4448723c */ /* 0x000fe20000001848 */
[----:B------:R-:W-:-:S02]  /*2d30*/  FMUL.FTZ R20, R22, c[0x0][0x320] ;  /* 0x0000c80016147a20 */ /* 0x000fc40000410000 */
[----:B------:R-:W-:Y:S02]  /*2d40*/  FMUL.FTZ R22, R16, c[0x0][0x320] ;  /* 0x0000c80010167a20 */ /* 0x000fe40000410000 */
[----:B------:R-:W-:Y:S01]  /*2d50*/  FMUL.FTZ R16, R17, c[0x0][0x320] ;  /* 0x0000c80011107a20 */ /* 0x000fe20000410000 */
[----:B------:R-:W-:Y:S01]  /*2d60*/  LEA.HI R17, R89, R6, RZ, 0x2 ;  /* 0x0000000659117211 */ /* 0x000fe200078f10ff */
[----:B---3--:R3:W2:Y:S01]  /*2d70*/  MUFU.TANH R2, R22 ;  /* 0x0000001600027308 */ /* 0x0086a20000002400 */
[----:B-1----:R-:W-:Y:S02]  /*2d80*/  HMMA.16816.F32 R40, R12, R10, R40 ;  /* 0x0000000a0c28723c */ /* 0x002fe40000001828 */
[----:B------:R-:W-:-:S05]  /*2d90*/  LOP3.LUT R17, R17, 0xfffffffc, RZ, 0xc0, !PT ;  /* 0xfffffffc11117812 */ /* 0x000fca00078ec0ff */
[----:B------:R-:W-:Y:S01]  /*2da0*/  LOP3.LUT R11, R88, 0xffffffe0, RZ, 0xc0, !PT ;  /* 0xffffffe0580b7812 */ /* 0x000fe200078ec0ff */
[----:B------:R-:W-:Y:S01]  /*2db0*/  HMMA.16816.F32 R76, R32, R64, R76 ;  /* 0x00000040204c723c */ /* 0x000fe2000000184c */
[C---:B------:R-:W-:Y:S01]  /*2dc0*/  IMAD.IADD R17, R6.reuse, 0x1, -R17 ;  /* 0x0000000106117824 */ /* 0x040fe200078e0a11 */
[----:B------:R-:W1:Y:S02]  /*2dd0*/  MUFU.TANH R56, R56 ;  /* 0x0000003800387308 */ /* 0x000e640000002400 */
[----:B------:R-:W-:Y:S01]  /*2de0*/  IMAD.IADD R11, R6, 0x1, -R11 ;  /* 0x00000001060b7824 */ /* 0x000fe200078e0a0b */
[----:B---3--:R-:W-:-:S03]  /*2df0*/  SHF.R.S32.HI R22, RZ, 0x1f, R7 ;  /* 0x0000001fff167819 */ /* 0x008fc60000011407 */
[C---:B----4-:R-:W-:Y:S01]  /*2e00*/  HMMA.16816.F32 R36, R32.reuse, R24, R36 ;  /* 0x000000182024723c */ /* 0x050fe20000001824 */
[----:B------:R-:W-:Y:S01]  /*2e10*/  SHF.R.S32.HI R6, RZ, 0x1f, R11 ;  /* 0x0000001fff067819 */ /* 0x000fe2000001140b */
[----:B------:R-:W3:Y:S01]  /*2e20*/  MUFU.TANH R20, R20 ;  /* 0x0000001400147308 */ /* 0x000ee20000002400 */
[----:B------:R-:W-:Y:S02]  /*2e30*/  LEA.HI R22, R22, R7, RZ, 0x3 ;  /* 0x0000000716167211 */ /* 0x000fe400078f18ff */
[----:B------:R-:W-:Y:S02]  /*2e40*/  LEA.HI R6, R6, R11, RZ, 0x2 ;  /* 0x0000000b06067211 */ /* 0x000fe400078f10ff */
[----:B------:R-:W-:Y:S01]  /*2e50*/  LOP3.LUT R22, R22, 0xffffff8, RZ, 0xc0, !PT ;  /* 0x0ffffff816167812 */ /* 0x000fe200078ec0ff */
[----:B------:R-:W-:Y:S01]  /*2e60*/  HMMA.16816.F32 R72, R32, R26, R72 ;  /* 0x0000001a2048723c */ /* 0x000fe20000001848 */
[----:B------:R-:W-:Y:S01]  /*2e70*/  LEA.HI.SX32 R24, R6, UR13, 0x1e ;  /* 0x0000000d06187c11 */ /* 0x000fe2000f8ff2ff */
[----:B------:R-:W-:Y:S01]  /*2e80*/  FMUL.FTZ R40, R40, c[0x0][0x320] ;  /* 0x0000c80028287a20 */ /* 0x000fe20000410000 */
[----:B------:R-:W-:Y:S01]  /*2e90*/  LOP3.LUT R208, R6, 0x7ffffffc, RZ, 0xc0, !PT ;  /* 0x7ffffffc06d07812 */ /* 0x000fe200078ec0ff */
[----:B------:R-:W-:Y:S01]  /*2ea0*/  IMAD.IADD R7, R7, 0x1, -R22 ;  /* 0x0000000107077824 */ /* 0x000fe200078e0a16 */
[----:B------:R-:W-:Y:S01]  /*2eb0*/  LEA.HI R22, R17, R17, RZ, 0x1 ;  /* 0x0000001111167211 */ /* 0x000fe200078f08ff */
[----:B------:R-:W-:Y:S01]  /*2ec0*/  FMUL.FTZ R41, R41, c[0x0][0x320] ;  /* 0x0000c80029297a20 */ /* 0x000fe20000410000 */
[----:B------:R-:W4:Y:S01]  /*2ed0*/  MUFU.TANH R16, R16 ;  /* 0x0000001000107308 */ /* 0x000f220000002400 */
[----:B------:R-:W-:Y:S01]  /*2ee0*/  IMAD R7, R7, 0x10, R24 ;  /* 0x0000001007077824 */ /* 0x000fe200078e0218 */
[----:B------:R-:W-:Y:S01]  /*2ef0*/  LOP3.LUT R22, R22, 0x1ffffffe, RZ, 0xc0, !PT ;  /* 0x1ffffffe16167812 */ /* 0x000fe200078ec0ff */
[----:B-----5:R-:W-:Y:S01]  /*2f00*/  HMMA.16816.F32 R52, R12, R44, R52 ;  /* 0x0000002c0c34723c */ /* 0x020fe20000001834 */
[----:B------:R-:W-:Y:S01]  /*2f10*/  IMAD.IADD R208, R11, 0x1, -R208 ;  /* 0x000000010bd07824 */ /* 0x000fe200078e0ad0 */
[----:B------:R-:W-:-:S02]  /*2f20*/  IADD3 R11, -R5, c[0x0][0x1d0], R133 ;  /* 0x00007400050b7a10 */ /* 0x000fc40007ffe185 */
[----:B------:R-:W-:Y:S01]  /*2f30*/  IMAD.IADD R22, R17, 0x1, -R22 ;  /* 0x0000000111167824 */ /* 0x000fe200078e0a16 */
[----:B------:R1:W1:Y:S01]  /*2f40*/  MUFU.TANH R163, R40 ;  /* 0x0000002800a37308 */ /* 0x0002620000002400 */
[----:B------:R-:W-:Y:S02]  /*2f50*/  IMAD.SHL.U32 R208, R208, 0x2, RZ ;  /* 0x00000002d0d07824 */ /* 0x000fe400078e00ff */
[----:B------:R-:W-:Y:S01]  /*2f60*/  IMAD R199, R22, 0x8, R7 ;  /* 0x0000000816c77824 */ /* 0x000fe200078e0207 */
[C---:B------:R-:W-:Y:S02]  /*2f70*/  HMMA.16816.F32 R48, R12.reuse, R46, R48 ;  /* 0x0000002e0c30723c */ /* 0x040fe40000001830 */
[----:B------:R-:W-:Y:S01]  /*2f80*/  IADD3 R6, -R208, c[0x0][0x1d0], -R5 ;  /* 0x00007400d0067a10 */ /* 0x000fe20007ffe905 */
[----:B------:R-:W-:Y:S01]  /*2f90*/  @P4 IMAD.HI.U32 R7, R199, c[0x0][0x2c8], RZ ;  /* 0x0000b200c7074a27 */ /* 0x000fe200078e00ff */
[----:B------:R1:W1:Y:S03]  /*2fa0*/  MUFU.TANH R169, R41 ;  /* 0x0000002900a97308 */ /* 0x0002660000002400 */
[----:B------:R-:W-:Y:S01]  /*2fb0*/  IMAD.MOV.U32 R26, RZ, RZ, R199 ;  /* 0x000000ffff1a7224 */ /* 0x000fe200078e00c7 */
[----:B------:R-:W-:Y:S01]  /*2fc0*/  HMMA.16816.F32 R76, R12, R8, R76 ;  /* 0x000000080c4c723c */ /* 0x000fe2000000184c */
[----:B------:R-:W-:-:S02]  /*2fd0*/  @P0 SHF.R.U32.HI R26, RZ, c[0x0][0x2cc], R7 ;  /* 0x0000b300ff1a0a19 */ /* 0x000fc40000011607 */
[----:B------:R-:W-:-:S03]  /*2fe0*/  PLOP3.LUT P0, PT, PT, PT, UP1, 0x40, 0x0 ;  /* 0x000000000000781c */ /* 0x000fc60003f0e818 */
[----:B------:R-:W5:Y:S01]  /*2ff0*/  SHFL.IDX PT, R7, R26, RZ, 0x1c1f ;  /* 0x001c1fff1a077589 */ /* 0x000f6200000e0000 */
[----:B------:R-:W-:Y:S01]  /*3000*/  FMUL.FTZ R8, R52, c[0x0][0x320] ;  /* 0x0000c80034087a20 */ /* 0x000fe20000410000 */
[----:B------:R-:W-:Y:S01]  /*3010*/  HMMA.16816.F32 R36, R12, R28, R36 ;  /* 0x0000001c0c24723c */ /* 0x000fe20000001824 */
[----:B------:R-:W-:-:S04]  /*3020*/  FMUL.FTZ R9, R53, c[0x0][0x320] ;  /* 0x0000c80035097a20 */ /* 0x000fc80000410000 */
[----:B------:R-:W1:Y:S03]  /*3030*/  MUFU.TANH R8, R8 ;  /* 0x0000000800087308 */ /* 0x000e660000002400 */
[----:B------:R-:W-:Y:S01]  /*3040*/  HMMA.16816.F32 R72, R12, R30, R72 ;  /* 0x0000001e0c48723c */ /* 0x000fe20000001848 */
[----:B------:R-:W-:Y:S02]  /*3050*/  FMUL.FTZ R10, R49, c[0x0][0x320] ;  /* 0x0000c800310a7a20 */ /* 0x000fe40000410000 */
[----:B------:R-:W-:Y:S02]  /*3060*/  FMUL.FTZ R48, R48, c[0x0][0x320] ;  /* 0x0000c80030307a20 */ /* 0x000fe40000410000 */
[----:B------:R-:W1:Y:S02]  /*3070*/  MUFU.TANH R9, R9 ;  /* 0x0000000900097308 */ /* 0x000e640000002400 */
[----:B------:R-:W-:Y:S01]  /*3080*/  IADD3 R14, R11, -c[0x0][0x168], -R208 ;  /* 0x80005a000b0e7a10 */ /* 0x000fe20007ffe8d0 */
[----:B------:R-:W-:-:S02]  /*3090*/  FMUL.FTZ R76, R76, c[0x0][0x320] ;  /* 0x0000c8004c4c7a20 */ /* 0x000fc40000410000 */
[----:B------:R-:W-:Y:S01]  /*30a0*/  FMUL.FTZ R77, R77, c[0x0][0x320] ;  /* 0x0000c8004d4d7a20 */ /* 0x000fe20000410000 */
[C---:B------:R-:W-:Y:S02]  /*30b0*/  IADD3 R22, R14.reuse, c[0x0][0x328], RZ ;  /* 0x0000ca000e167a10 */ /* 0x040fe40007ffe0ff */
[----:B------:R1:W1:Y:S01]  /*30c0*/  MUFU.TANH R0, R48 ;  /* 0x0000003000007308 */ /* 0x0002620000002400 */
[----:B------:R-:W-:Y:S02]  /*30d0*/  IADD3 R14, R14, UR6, RZ ;  /* 0x000000060e0e7c10 */ /* 0x000fe4000fffe0ff */
[----:B------:R-:W-:Y:S02]  /*30e0*/  FMUL.FTZ R36, R36, c[0x0][0x320] ;  /* 0x0000c80024247a20 */ /* 0x000fe40000410000 */
[----:B------:R-:W-:Y:S02]  /*30f0*/  FMUL.FTZ R37, R37, c[0x0][0x320] ;  /* 0x0000c80025257a20 */ /* 0x000fe40000410000 */
[--C-:B-----5:R-:W-:Y:S01]  /*3100*/  IMAD.IADD R25, R22, 0x1, R7.reuse ;  /* 0x0000000116197824 */ /* 0x120fe200078e0207 */
[----:B------:R-:W1:Y:S01]  /*3110*/  MUFU.TANH R10, R10 ;  /* 0x0000000a000a7308 */ /* 0x000e620000002400 */
[----:B------:R-:W-:-:S02]  /*3120*/  IMAD.IADD R24, R14, 0x1, R7 ;  /* 0x000000010e187824 */ /* 0x000fc400078e0207 */
[----:B------:R-:W-:Y:S01]  /*3130*/  FMUL.FTZ R72, R72, c[0x0][0x320] ;  /* 0x0000c80048487a20 */ /* 0x000fe20000410000 */
[----:B------:R-:W-:Y:S01]  /*3140*/  IMNMX R25, R25, R6, PT ;  /* 0x0000000619197217 */ /* 0x000fe20003800200 */
[----:B------:R-:W-:-:S03]  /*3150*/  FMUL.FTZ R73, R73, c[0x0][0x320] ;  /* 0x0000c80049497a20 */ /* 0x000fc60000410000 */
[----:B------:R1:W1:Y:S08]  /*3160*/  MUFU.TANH R171, R76 ;  /* 0x0000004c00ab7308 */ /* 0x0002700000002400 */
[----:B------:R1:W1:Y:S08]  /*3170*/  MUFU.TANH R165, R77 ;  /* 0x0000004d00a57308 */ /* 0x0002700000002400 */
[----:B------:R1:W1:Y:S08]  /*3180*/  MUFU.TANH R175, R36 ;  /* 0x0000002400af7308 */ /* 0x0002700000002400 */
[----:B------:R1:W1:Y:S08]  /*3190*/  MUFU.TANH R173, R37 ;  /* 0x0000002500ad7308 */ /* 0x0002700000002400 */
[----:B------:R1:W1:Y:S08]  /*31a0*/  MUFU.TANH R143, R72 ;  /* 0x00000048008f7308 */ /* 0x0002700000002400 */
[----:B------:R1:W1:Y:S01]  /*31b0*/  MUFU.TANH R141, R73 ;  /* 0x00000049008d7308 */ /* 0x0002620000002400 */
[----:B------:R-:W-:Y:S05]  /*31c0*/  @P0 BRA `(.L_x_1574) ;  /* 0x0000014000000947 */ /* 0x000fea0003800000 */
[----:B--234-:R-:W-:Y:S01]  /*31d0*/  IADD3 R7, R7, c[0x0][0x1d0], RZ ;  /* 0x0000740007077a10 */ /* 0x01cfe20007ffe0ff */
[----:B------:R-:W-:Y:S03]  /*31e0*/  BSSY B0, `(.L_x_1575) ;  /* 0x000000d000007945 */ /* 0x000fe60003800000 */
[----:B------:R-:W-:-:S04]  /*31f0*/  IADD3 R12, R7, -c[0x0][0x168], RZ ;  /* 0x80005a00070c7a10 */ /* 0x000fc80007ffe0ff */
[----:B------:R-:W-:-:S13]  /*3200*/  ISETP.GT.AND P0, PT, R12, -0x1, PT ;  /* 0xffffffff0c00780c */ /* 0x000fda0003f04270 */
[----:B------:R-:W-:Y:S05]  /*3210*/  @P0 BRA `(.L_x_1576) ;  /* 0x0000006000000947 */ /* 0x000fea0003800000 */
[----:B------:R-:W-:Y:S02]  /*3220*/  ISETP.NE.AND P0, PT, R133, c[0x0][0x32c], PT ;  /* 0x0000cb0085007a0c */ /* 0x000fe40003f05270 */
[----:B------:R-:W-:-:S11]  /*3230*/  LOP3.LUT R11, RZ, R12, RZ, 0x33, !PT ;  /* 0x0000000cff0b7212 */ /* 0x000fd600078e33ff */
[----:B------:R-:W-:-:S05]  /*3240*/  @P0 IMAD.HI.U32 R7, R11, c[0x0][0x330], RZ ;  /* 0x0000cc000b070a27 */ /* 0x000fca00078e00ff */
[----:B------:R-:W-:-:S04]  /*3250*/  @P0 SHF.R.U32.HI R11, RZ, c[0x0][0x334], R7 ;  /* 0x0000cd00ff0b0a19 */ /* 0x000fc80000011607 */
[----:B------:R-:W-:Y:S01]  /*3260*/  LOP3.LUT R12, RZ, R11, RZ, 0x33, !PT ;  /* 0x0000000bff0c7212 */ /* 0x000fe200078e33ff */
[----:B------:R-:W-:Y:S05]  /*3270*/  BRA `(.L_x_1577) ;  /* 0x0000003000007947 */ /* 0x000fea0003800000 */
.L_x_1576:
[----:B------:R-:W-:-:S13]  /*3280*/  ISETP.NE.AND P0, PT, R133, c[0x0][0x32c], PT ;  /* 0x0000cb0085007a0c */ /* 0x000fda0003f05270 */
[----:B------:R-:W-:-:S05]  /*3290*/  @P0 IMAD.HI.U32 R7, R12, c[0x0][0x330], RZ ;  /* 0x0000cc000c070a27 */ /* 0x000fca00078e00ff */
[----:B------:R-:W-:Y:S02]  /*32a0*/  @P0 SHF.R.U32.HI R12, RZ, c[0x0][0x334], R7 ;  /* 0x0000cd00ff0c0a19 */ /* 0x000fe40000011607 */
.L_x_1577:
[----:B------:R-:W-:Y:S05]  /*32b0*/  BSYNC B0 ;  /* 0x0000000000007941 */ /* 0x000fea0003800000 */
.L_x_1575:
[----:B------:R-:W-:-:S04]  /*32c0*/  IMAD R7, R12, c[0x0][0x32c], -R5 ;  /* 0x0000cb000c077a24 */ /* 0x000fc800078e0a05 */
[----:B------:R-:W-:-:S05]  /*32d0*/  IMAD.IADD R7, R7, 0x1, -R208 ;  /* 0x0000000107077824 */ /* 0x000fca00078e0ad0 */
[----:B------:R-:W-:Y:S02]  /*32e0*/  IADD3 R12, R7, c[0x0][0x32c], RZ ;  /* 0x0000cb00070c7a10 */ /* 0x000fe40007ffe0ff */
[----:B------:R-:W-:Y:S02]  /*32f0*/  IMNMX R24, R24, R7, !PT ;  /* 0x0000000718187217 */ /* 0x000fe40007800200 */
[----:B------:R-:W-:Y:S02]  /*3300*/  IMNMX R25, R25, R12, PT ;  /* 0x0000000c19197217 */ /* 0x000fe40003800200 */
.L_x_1574:
[----:B--234-:R-:W-:Y:S01]  /*3310*/  ISETP.GT.AND P0, PT, R132, RZ, PT ;  /* 0x000000ff8400720c */ /* 0x01cfe20003f04270 */
[----:B------:R-:W2:Y:S01]  /*3320*/  SHFL.IDX PT, R29, R26, 0x1, 0x1c1f ;  /* 0x003c1f001a1d7f89 */ /* 0x000ea200000e0000 */
[----:B------:R-:W-:Y:S02]  /*3330*/  FMUL.FTZ R27, R23, c[0x0][0x320] ;  /* 0x0000c800171b7a20 */ /* 0x000fe40000410000 */
[C---:B------:R-:W-:Y:S01]  /*3340*/  ISETP.GT.AND P4, PT, R24.reuse, RZ, P0 ;  /* 0x000000ff1800720c */ /* 0x040fe20000784270 */
[----:B------:R-:W-:Y:S01]  /*3350*/  FMUL.FTZ R12, R55, c[0x0][0x320] ;  /* 0x0000c800370c7a20 */ /* 0x000fe20000410000 */
[----:B------:R-:W-:Y:S01]  /*3360*/  ISETP.GT.AND P5, PT, R24, 0x1, P0 ;  /* 0x000000011800780c */ /* 0x000fe200007a4270 */
[----:B------:R-:W-:Y:S01]  /*3370*/  FMUL.FTZ R19, R19, c[0x0][0x320] ;  /* 0x0000c80013137a20 */ /* 0x000fe20000410000 */
[C---:B------:R-:W-:Y:S01]  /*3380*/  ISETP.LT.OR P4, PT, R25.reuse, 0x1, P4 ;  /* 0x000000011900780c */ /* 0x040fe20002781670 */
[----:B------:R-:W-:Y:S01]  /*3390*/  FMUL.FTZ R23, R50, c[0x0][0x320] ;  /* 0x0000c80032177a20 */ /* 0x000fe20000410000 */
[----:B------:R-:W-:Y:S01]  /*33a0*/  ISETP.LT.OR P5, PT, R25, 0x2, P5 ;  /* 0x000000021900780c */ /* 0x000fe20002fa1670 */
[----:B------:R-:W-:Y:S01]  /*33b0*/  FMUL.FTZ R78, R78, c[0x0][0x320] ;  /* 0x0000c8004e4e7a20 */ /* 0x000fe20000410000 */
[----:B-1----:R-:W-:Y:S01]  /*33c0*/  FSEL R56, R56, -INF , !P4 ;  /* 0xff80000038387808 */ /* 0x002fe20006000000 */
[----:B------:R-:W-:Y:S01]  /*33d0*/  FMUL.FTZ R79, R79, c[0x0][0x320] ;  /* 0x0000c8004f4f7a20 */ /* 0x000fe20000410000 */
[----:B------:R-:W-:Y:S01]  /*33e0*/  ISETP.GT.AND P4, PT, R24, 0x8, P0 ;  /* 0x000000081800780c */ /* 0x000fe20000784270 */
[----:B------:R-:W-:Y:S01]  /*33f0*/  FMUL.FTZ R42, R42, c[0x0][0x320] ;  /* 0x0000c8002a2a7a20 */ /* 0x000fe20000410000 */
[----:B------:R-:W-:Y:S01]  /*3400*/  FSEL R21, R21, -INF , !P5 ;  /* 0xff80000015157808 */ /* 0x000fe20006800000 */
[----:B------:R-:W-:Y:S01]  /*3410*/  FMUL.FTZ R43, R43, c[0x0][0x320] ;  /* 0x0000c8002b2b7a20 */ /* 0x000fe20000410000 */
[----:B------:R-:W-:Y:S01]  /*3420*/  ISETP.LT.OR P4, PT, R25, 0x9, P4 ;  /* 0x000000091900780c */ /* 0x000fe20002781670 */
[----:B------:R-:W-:Y:S01]  /*3430*/  FMUL.FTZ R38, R38, c[0x0][0x320] ;  /* 0x0000c80026267a20 */ /* 0x000fe20000410000 */
[----:B------:R-:W-:Y:S01]  /*3440*/  ISETP.GT.AND P5, PT, R24, 0x9, P0 ;  /* 0x000000091800780c */ /* 0x000fe200007a4270 */
[----:B------:R-:W-:Y:S01]  /*3450*/  FMUL.FTZ R39, R39, c[0x0][0x320] ;  /* 0x0000c80027277a20 */ /* 0x000fe20000410000 */
[----:B------:R-:W-:Y:S01]  /*3460*/  FSEL R17, R2, -INF , !P4 ;  /* 0xff80000002117808 */ /* 0x000fe20006000000 */
[----:B------:R-:W-:Y:S01]  /*3470*/  FMUL.FTZ R74, R74, c[0x0][0x320] ;  /* 0x0000c8004a4a7a20 */ /* 0x000fe20000410000 */
[----:B------:R-:W-:Y:S01]  /*3480*/  ISETP.GT.AND P4, PT, R24, 0x10, P0 ;  /* 0x000000101800780c */ /* 0x000fe20000784270 */
[----:B------:R-:W-:Y:S01]  /*3490*/  FMUL.FTZ R75, R75, c[0x0][0x320] ;  /* 0x0000c8004b4b7a20 */ /* 0x000fe20000410000 */
[C---:B------:R-:W-:Y:S01]  /*34a0*/  ISETP.LT.OR P5, PT, R25.reuse, 0xa, P5 ;  /* 0x0000000a1900780c */ /* 0x040fe20002fa1670 */
[----:B------:R1:W3:Y:S01]  /*34b0*/  MUFU.TANH R182, R78 ;  /* 0x0000004e00b67308 */ /* 0x0002e20000002400 */
[----:B------:R-:W-:-:S02]  /*34c0*/  ISETP.LT.OR P4, PT, R25, 0x11, P4 ;  /* 0x000000111900780c */ /* 0x000fc40002781670 */
[----:B------:R-:W-:Y:S01]  /*34d0*/  FSEL R15, R16, -INF , !P5 ;  /* 0xff800000100f7808 */ /* 0x000fe20006800000 */
[----:B------:R-:W-:Y:S01]  /*34e0*/  FMUL.FTZ R16, R18, c[0x0][0x320] ;  /* 0x0000c80012107a20 */ /* 0x000fe20000410000 */
[----:B------:R-:W-:Y:S02]  /*34f0*/  ISETP.GT.AND P5, PT, R24, 0x11, P0 ;  /* 0x000000111800780c */ /* 0x000fe400007a4270 */
[----:B------:R-:W-:Y:S01]  /*3500*/  FSEL R13, R8, -INF , !P4 ;  /* 0xff800000080d7808 */ /* 0x000fe20006000000 */
[----:B------:R-:W-:Y:S01]  /*3510*/  FMUL.FTZ R8, R51, c[0x0][0x320] ;  /* 0x0000c80033087a20 */ /* 0x000fe20000410000 */
[----:B------:R-:W-:Y:S01]  /*3520*/  ISETP.GT.AND P4, PT, R24, 0x18, P0 ;  /* 0x000000181800780c */ /* 0x000fe20000784270 */
[----:B------:R1:W4:Y:S01]  /*3530*/  MUFU.TANH R174, R79 ;  /* 0x0000004f00ae7308 */ /* 0x0003220000002400 */
[C---:B------:R-:W-:Y:S02]  /*3540*/  ISETP.LT.OR P5, PT, R25.reuse, 0x12, P5 ;  /* 0x000000121900780c */ /* 0x040fe40002fa1670 */
[----:B------:R-:W-:-:S02]  /*3550*/  ISETP.LT.OR P4, PT, R25, 0x19, P4 ;  /* 0x000000191900780c */ /* 0x000fc40002781670 */
[----:B------:R-:W-:Y:S02]  /*3560*/  FSEL R11, R9, -INF , !P5 ;  /* 0xff800000090b7808 */ /* 0x000fe40006800000 */
[----:B------:R-:W-:Y:S01]  /*3570*/  FSEL R9, R0, -INF , !P4 ;  /* 0xff80000000097808 */ /* 0x000fe20006000000 */
[----:B------:R-:W-:Y:S01]  /*3580*/  FMUL.FTZ R0, R54, c[0x0][0x320] ;  /* 0x0000c80036007a20 */ /* 0x000fe20000410000 */
[C---:B------:R-:W-:Y:S01]  /*3590*/  ISETP.GT.AND P4, PT, R24.reuse, 0x20, P0 ;  /* 0x000000201800780c */ /* 0x040fe20000784270 */
[----:B------:R-:W1:Y:S01]  /*35a0*/  MUFU.TANH R12, R12 ;  /* 0x0000000c000c7308 */ /* 0x000e620000002400 */
[----:B------:R-:W-:Y:S02]  /*35b0*/  ISETP.GT.AND P5, PT, R24, 0x19, P0 ;  /* 0x000000191800780c */ /* 0x000fe400007a4270 */
[C---:B------:R-:W-:Y:S02]  /*35c0*/  ISETP.LT.OR P4, PT, R25.reuse, 0x21, P4 ;  /* 0x000000211900780c */ /* 0x040fe40002781670 */
[----:B------:R-:W-:-:S02]  /*35d0*/  ISETP.LT.OR P5, PT, R25, 0x1a, P5 ;  /* 0x0000001a1900780c */ /* 0x000fc40002fa1670 */
[----:B------:R-:W-:Y:S01]  /*35e0*/  FSEL R171, R171, -INF , !P4 ;  /* 0xff800000abab7808 */ /* 0x000fe20006000000 */
[----:B------:R-:W1:Y:S01]  /*35f0*/  MUFU.TANH R19, R19 ;  /* 0x0000001300137308 */ /* 0x000e620000002400 */
[----:B------:R-:W-:Y:S02]  /*3600*/  ISETP.GT.AND P4, PT, R24, 0x28, P0 ;  /* 0x000000281800780c */ /* 0x000fe40000784270 */
[----:B------:R-:W-:Y:S02]  /*3610*/  FSEL R7, R10, -INF , !P5 ;  /* 0xff8000000a077808 */ /* 0x000fe40006800000 */
[----:B------:R-:W-:Y:S02]  /*3620*/  ISETP.LT.OR P4, PT, R25, 0x29, P4 ;  /* 0x000000291900780c */ /* 0x000fe40002781670 */
[----:B------:R-:W-:Y:S01]  /*3630*/  ISETP.GT.AND P5, PT, R24, 0x21, P0 ;  /* 0x000000211800780c */ /* 0x000fe200007a4270 */
[----:B------:R1:W1:Y:S01]  /*3640*/  MUFU.TANH R180, R42 ;  /* 0x0000002a00b47308 */ /* 0x0002620000002400 */
[----:B------:R-:W-:-:S02]  /*3650*/  FSEL R163, R163, -INF , !P4 ;  /* 0xff800000a3a37808 */ /* 0x000fc40006000000 */
[----:B------:R-:W-:Y:S02]  /*3660*/  ISETP.LT.OR P5, PT, R25, 0x22, P5 ;  /* 0x000000221900780c */ /* 0x000fe40002fa1670 */
[C---:B------:R-:W-:Y:S02]  /*3670*/  ISETP.GT.AND P4, PT, R24.reuse, 0x30, P0 ;  /* 0x000000301800780c */ /* 0x040fe40000784270 */
[----:B------:R-:W-:Y:S01]  /*3680*/  FSEL R165, R165, -INF , !P5 ;  /* 0xff800000a5a57808 */ /* 0x000fe20006800000 */
[----:B------:R1:W1:Y:S01]  /*3690*/  MUFU.TANH R176, R43 ;  /* 0x0000002b00b07308 */ /* 0x0002620000002400 */
[----:B------:R-:W-:Y:S02]  /*36a0*/  ISETP.LT.OR P4, PT, R25, 0x31, P4 ;  /* 0x000000311900780c */ /* 0x000fe40002781670 */
[----:B------:R-:W-:Y:S02]  /*36b0*/  ISETP.GT.AND P5, PT, R24, 0x29, P0 ;  /* 0x000000291800780c */ /* 0x000fe400007a4270 */
[----:B------:R-:W-:-:S02]  /*36c0*/  FSEL R175, R175, -INF , !P4 ;  /* 0xff800000afaf7808 */ /* 0x000fc40006000000 */
[----:B------:R-:W-:Y:S01]  /*36d0*/  ISETP.LT.OR P5, PT, R25, 0x2a, P5 ;  /* 0x0000002a1900780c */ /* 0x000fe20002fa1670 */
[----:B------:R-:W1:Y:S01]  /*36e0*/  MUFU.TANH R27, R27 ;  /* 0x0000001b001b7308 */ /* 0x000e620000002400 */
[C---:B------:R-:W-:Y:S02]  /*36f0*/  ISETP.GT.AND P4, PT, R24.reuse, 0x38, P0 ;  /* 0x000000381800780c */ /* 0x040fe40000784270 */
[----:B------:R-:W-:Y:S02]  /*3700*/  FSEL R169, R169, -INF , !P5 ;  /* 0xff800000a9a97808 */ /* 0x000fe40006800000 */
[----:B------:R-:W-:Y:S02]  /*3710*/  ISETP.LT.OR P4, PT, R25, 0x39, P4 ;  /* 0x000000391900780c */ /* 0x000fe40002781670 */
[----:B------:R-:W-:Y:S01]  /*3720*/  ISETP.GT.AND P5, PT, R24, 0x31, P0 ;  /* 0x000000311800780c */ /* 0x000fe200007a4270 */
[----:B------:R-:W1:Y:S01]  /*3730*/  MUFU.TANH R23, R23 ;  /* 0x0000001700177308 */ /* 0x000e620000002400 */
[----:B------:R-:W-:-:S02]  /*3740*/  FSEL R143, R143, -INF , !P4 ;  /* 0xff8000008f8f7808 */ /* 0x000fc40006000000 */
[----:B------:R-:W-:Y:S02]  /*3750*/  ISETP.LT.OR P5, PT, R25, 0x32, P5 ;  /* 0x000000321900780c */ /* 0x000fe40002fa1670 */
[----:B------:R-:W-:Y:S02]  /*3760*/  PLOP3.LUT P4, PT, PT, PT, UP1, 0x40, 0x0 ;  /* 0x000000000000781c */ /* 0x000fe40003f8e818 */
[----:B------:R-:W-:Y:S01]  /*3770*/  FSEL R173, R173, -INF , !P5 ;  /* 0xff800000adad7808 */ /* 0x000fe20006800000 */
[----:B------:R1:W1:Y:S01]  /*3780*/  MUFU.TANH R142, R38 ;  /* 0x00000026008e7308 */ /* 0x0002620000002400 */
[----:B------:R-:W-:-:S04]  /*3790*/  ISETP.GT.AND P5, PT, R24, 0x39, P0 ;  /* 0x000000391800780c */ /* 0x000fc800007a4270 */
[----:B------:R-:W-:Y:S01]  /*37a0*/  ISETP.LT.OR P5, PT, R25, 0x3a, P5 ;  /* 0x0000003a1900780c */ /* 0x000fe20002fa1670 */
[--C-:B--2---:R-:W-:Y:S02]  /*37b0*/  IMAD.IADD R25, R22, 0x1, R29.reuse ;  /* 0x0000000116197824 */ /* 0x104fe400078e021d */
[----:B------:R2:W1:Y:S01]  /*37c0*/  MUFU.TANH R140, R39 ;  /* 0x00000027008c7308 */ /* 0x0004620000002400 */
[----:B------:R-:W-:Y:S01]  /*37d0*/  IMAD.IADD R22, R14, 0x1, R29 ;  /* 0x000000010e167824 */ /* 0x000fe200078e021d */
[----:B------:R-:W-:Y:S02]  /*37e0*/  FSEL R141, R141, -INF , !P5 ;  /* 0xff8000008d8d7808 */ /* 0x000fe40006800000 */
[----:B------:R-:W-:-:S04]  /*37f0*/  IMNMX R2, R25, R6, PT ;  /* 0x0000000619027217 */ /* 0x000fc80003800200 */
[----:B------:R-:W1:Y:S08]  /*3800*/  MUFU.TANH R16, R16 ;  /* 0x0000001000107308 */ /* 0x000e700000002400 */
[----:B------:R-:W1:Y:S08]  /*3810*/  MUFU.TANH R0, R0 ;  /* 0x0000000000007308 */ /* 0x000e700000002400 */
[----:B------:R2:W1:Y:S08]  /*3820*/  MUFU.TANH R170, R74 ;  /* 0x0000004a00aa7308 */ /* 0x0004700000002400 */
[----:B------:R2:W1:Y:S08]  /*3830*/  MUFU.TANH R168, R75 ;  /* 0x0000004b00a87308 */ /* 0x0004700000002400 */
[----:B------:R-:W1:Y:S01]  /*3840*/  MUFU.TANH R8, R8 ;  /* 0x0000000800087308 */ /* 0x000e620000002400 */
[----:B------:R-:W-:Y:S05]  /*3850*/  @P4 BRA `(.L_x_1578) ;  /* 0x0000014000004947 */ /* 0x000fea0003800000 */
[----:B---34-:R-:W-:Y:S01]  /*3860*/  IADD3 R10, R29, c[0x0][0x1d0], RZ ;  /* 0x000074001d0a7a10 */ /* 0x018fe20007ffe0ff */
        /* <DEDUP_REMOVED lines=10> */
.L_x_1580:
[----:B------:R-:W-:-:S13]  /*3910*/  ISETP.NE.AND P4, PT, R133, c[0x0][0x32c], PT ;  /* 0x0000cb0085007a0c */ /* 0x000fda0003f85270 */
[----:B------:R-:W-:-:S05]  /*3920*/  @P4 IMAD.HI.U32 R6, R10, c[0x0][0x330], RZ ;  /* 0x0000cc000a064a27 */ /* 0x000fca00078e00ff */
[----:B------:R-:W-:Y:S02]  /*3930*/  @P4 SHF.R.U32.HI R10, RZ, c[0x0][0x334], R6 ;  /* 0x0000cd00ff0a4a19 */ /* 0x000fe40000011606 */
.L_x_1581:
[----:B------:R-:W-:Y:S05]  /*3940*/  BSYNC B0 ;  /* 0x0000000000007941 */ /* 0x000fea0003800000 */
.L_x_1579:
[----:B------:R-:W-:-:S04]  /*3950*/  IMAD R25, R10, c[0x0][0x32c], -R5 ;  /* 0x0000cb000a197a24 */ /* 0x000fc800078e0a05 */
[----:B------:R-:W-:-:S05]  /*3960*/  IMAD.IADD R25, R25, 0x1, -R208 ;  /* 0x0000000119197824 */ /* 0x000fca00078e0ad0 */
[----:B------:R-:W-:Y:S02]  /*3970*/  IADD3 R5, R25, c[0x0][0x32c], RZ ;  /* 0x0000cb0019057a10 */ /* 0x000fe40007ffe0ff */
[----:B------:R-:W-:Y:S02]  /*3980*/  IMNMX R22, R22, R25, !PT ;  /* 0x0000001916167217 */ /* 0x000fe40007800200 */
[----:B------:R-:W-:Y:S02]  /*3990*/  IMNMX R2, R2, R5, PT ;  /* 0x0000000502027217 */ /* 0x000fe40003800200 */
.L_x_1578:
[----:B---34-:R-:W-:Y:S01]  /*39a0*/  ISETP.GT.AND P5, PT, R22, 0x8, P0 ;  /* 0x000000081600780c */ /* 0x018fe200007a4270 */
[----:B------:R-:W-:-:S04]  /*39b0*/  DEPBAR.LE SB0, 0x2 ;  /* 0x000080800000791a */ /* 0x000fc80000000000 */
[----:B------:R-:W-:Y:S01]  /*39c0*/  BAR.SYNC.DEFER_BLOCKING 0x0 ;  /* 0x0000000000007b1d */ /* 0x000fe20000010000 */
[----:B------:R-:W-:Y:S01]  /*39d0*/  ISETP.LT.OR P5, PT, R2, 0x9, P5 ;  /* 0x000000090200780c */ /* 0x000fe20002fa1670 */
[----:B------:R-:W-:Y:S01]  /*39e0*/  IMAD.SHL.U32 R135, R4, 0x2, RZ ;  /* 0x0000000204877824 */ /* 0x000fe200078e00ff */
[----:B------:R-:W-:Y:S02]  /*39f0*/  FMNMX.FTZ R6, R56, R21, !PT ;  /* 0x0000001538067209 */ /* 0x000fe40007810000 */
[----:B------:R-:W-:Y:S01]  /*3a00*/  ISETP.GT.AND P4, PT, R22, 0x1, P0 ;  /* 0x000000011600780c */ /* 0x000fe20000784270 */
[--C-:B------:R-:W-:Y:S01]  /*3a10*/  IMAD.IADD R172, R187, 0x1, R135.reuse ;  /* 0x00000001bbac7824 */ /* 0x100fe200078e0287 */
[----:B-1----:R-:W-:Y:S01]  /*3a20*/  FSEL R16, R16, -INF , !P5 ;  /* 0xff80000010107808 */ /* 0x002fe20006800000 */
[C---:B------:R-:W-:Y:S01]  /*3a30*/  IMAD R134, R3.reuse, 0x2, R135 ;  /* 0x0000000203867824 */ /* 0x040fe200078e0287 */
[----:B------:R-:W-:Y:S01]  /*3a40*/  ISETP.GT.AND P5, PT, R22, 0x10, P0 ;  /* 0x000000101600780c */ /* 0x000fe200007a4270 */
[----:B------:R-:W-:Y:S01]  /*3a50*/  IMAD R3, R3, 0x2, R172 ;  /* 0x0000000203037824 */ /* 0x000fe200078e02ac */
[----:B------:R-:W-:Y:S01]  /*3a60*/  FMNMX.FTZ R6, R17, R6, !PT ;  /* 0x0000000611067209 */ /* 0x000fe20007810000 */
[----:B------:R-:W-:Y:S01]  /*3a70*/  IMAD.IADD R160, R187, 0x1, R134 ;  /* 0x00000001bba07824 */ /* 0x000fe200078e0286 */
[C---:B------:R-:W-:Y:S01]  /*3a80*/  ISETP.LT.OR P4, PT, R2.reuse, 0x2, P4 ;  /* 0x000000020200780c */ /* 0x040fe20002781670 */
[----:B------:R-:W-:Y:S01]  /*3a90*/  ULDC.64 UR4, c[0x0][0x2c8] ;  /* 0x0000b20000047ab9 */ /* 0x000fe20000000a00 */
[----:B------:R-:W-:Y:S01]  /*3aa0*/  ISETP.LT.OR P5, PT, R2, 0x11, P5 ;  /* 0x000000110200780c */ /* 0x000fe20002fa1670 */
[----:B------:R-:W-:Y:S01]  /*3ab0*/  UIMAD.WIDE.U32 UR14, UR13, UR4, URZ ;  /* 0x000000040d0e72a5 */ /* 0x000fe2000f8e003f */
[----:B------:R-:W-:-:S02]  /*3ac0*/  FMNMX.FTZ R10, R15, R6, !PT ;  /* 0x000000060f0a7209 */ /* 0x000fc40007810000 */
[----:B------:R-:W-:Y:S01]  /*3ad0*/  FSEL R18, R27, -INF , !P4 ;  /* 0xff8000001b127808 */ /* 0x000fe20006000000 */
[----:B------:R-:W-:Y:S01]  /*3ae0*/  ULDC UR4, c[0x0][0x328] ;  /* 0x0000ca0000047ab9 */ /* 0x000fe20000000800 */
[----:B------:R-:W-:Y:S02]  /*3af0*/  ISETP.GT.AND P4, PT, R22, 0x9, P0 ;  /* 0x000000091600780c */ /* 0x000fe40000784270 */
[----:B------:R-:W-:Y:S01]  /*3b00*/  FSEL R14, R0, -INF , !P5 ;  /* 0xff800000000e7808 */ /* 0x000fe20006800000 */
[----:B------:R-:W-:Y:S01]  /*3b10*/  LDSM.16.MT88.4 R40, [R135+0x2100] ;  /* 0x002100008728783b */ /* 0x000fe20000004200 */
[----:B------:R-:W-:Y:S01]  /*3b20*/  FMNMX.FTZ R0, R13, R10, !PT ;  /* 0x0000000a0d007209 */ /* 0x000fe20007810000 */
[----:B------:R-:W-:Y:S01]  /*3b30*/  @UP2 UMOV UR7, UR15 ;  /* 0x0000000f00072c82 */ /* 0x000fe20008000000 */
[----:B------:R-:W-:Y:S01]  /*3b40*/  ISETP.GT.AND P5, PT, R22, RZ, P0 ;  /* 0x000000ff1600720c */ /* 0x000fe200007a4270 */
[----:B------:R-:W-:Y:S01]  /*3b50*/  LDSM.16.MT88.4 R124, [R135+0x100] ;  /* 0x00010000877c783b */ /* 0x000fe20000004200 */
[C---:B------:R-:W-:Y:S01]  /*3b60*/  ISETP.LT.OR P4, PT, R2.reuse, 0xa, P4 ;  /* 0x0000000a0200780c */ /* 0x040fe20002781670 */
[----:B------:R-:W-:Y:S01]  /*3b70*/  @UP2 USHF.R.U32.HI UR13, URZ, UR5, UR7 ;  /* 0x000000053f0d2299 */ /* 0x000fe20008011607 */
[----:B------:R-:W-:Y:S01]  /*3b80*/  FMNMX.FTZ R0, R11, R0, !PT ;  /* 0x000000000b007209 */ /* 0x000fe20007810000 */
[----:B------:R-:W-:Y:S01]  /*3b90*/  LDSM.16.MT88.4 R116, [R172+0x100] ;  /* 0x00010000ac74783b */ /* 0x000fe20000004200 */
[----:B------:R-:W-:Y:S01]  /*3ba0*/  ISETP.LT.OR P5, PT, R2, 0x1, P5 ;  /* 0x000000010200780c */ /* 0x000fe20002fa1670 */
[----:B------:R-:W-:Y:S01]  /*3bb0*/  UIADD3 UR12, UR12, UR13, URZ ;  /* 0x0000000d0c0c7290 */ /* 0x000fe2000fffe03f */
[----:B------:R-:W-:Y:S01]  /*3bc0*/  FSEL R6, R19, -INF , !P4 ;  /* 0xff80000013067808 */ /* 0x000fe20006000000 */
[----:B------:R-:W-:Y:S01]  /*3bd0*/  LDSM.16.MT88.4 R108, [R134+0x100] ;  /* 0x00010000866c783b */ /* 0x000fe20000004200 */
[----:B------:R-:W-:Y:S01]  /*3be0*/  ISETP.GT.AND P4, PT, R22, 0x11, P0 ;  /* 0x000000111600780c */ /* 0x000fe20000784270 */
[----:B------:R-:W-:Y:S01]  /*3bf0*/  UIADD3 UR4, UR12, UR4, URZ ;  /* 0x000000040c047290 */ /* 0x000fe2000fffe03f */
[----:B------:R-:W-:Y:S01]  /*3c00*/  FMNMX.FTZ R0, R9, R0, !PT ;  /* 0x0000000009007209 */ /* 0x000fe20007810000 */
[----:B------:R-:W-:Y:S01]  /*3c10*/  LDSM.16.MT88.4 R100, [R3+0x100] ;  /* 0x000100000364783b */ /* 0x000fe20000004200 */
[----:B------:R-:W-:-:S02]  /*3c20*/  FSEL R20, R20, -INF , !P5 ;  /* 0xff80000014147808 */ /* 0x000fc40006800000 */
[----:B------:R-:W-:Y:S01]  /*3c30*/  ISETP.LT.OR P4, PT, R2, 0x12, P4 ;  /* 0x000000120200780c */ /* 0x000fe20002781670 */
[----:B------:R-:W-:Y:S01]  /*3c40*/  LDSM.16.MT88.4 R48, [R172+0x2100] ;  /* 0x00210000ac30783b */ /* 0x000fe20000004200 */
[----:B------:R-:W-:Y:S02]  /*3c50*/  FMNMX.FTZ R0, R7, R0, !PT ;  /* 0x0000000007007209 */ /* 0x000fe40007810000 */
[----:B------:R-:W-:Y:S01]  /*3c60*/  FMNMX.FTZ R5, R20, R18, !PT ;  /* 0x0000001214057209 */ /* 0x000fe20007810000 */
[----:B------:R-:W-:Y:S01]  /*3c70*/  LDSM.16.MT88.4 R64, [R160+0x2100] ;  /* 0x00210000a040783b */ /* 0x000fe20000004200 */
[----:B------:R-:W-:Y:S02]  /*3c80*/  FSEL R12, R12, -INF , !P4 ;  /* 0xff8000000c0c7808 */ /* 0x000fe40006000000 */
[----:B------:R-:W-:Y:S01]  /*3c90*/  FMNMX.FTZ R0, R171, R0, !PT ;  /* 0x00000000ab007209 */ /* 0x000fe20007810000 */
[----:B--2---:R-:W-:Y:S01]  /*3ca0*/  LDSM.16.MT88.4 R72, [R135+0x4100] ;  /* 0x004100008748783b */ /* 0x004fe20000004200 */
[----:B------:R-:W-:-:S02]  /*3cb0*/  ISETP.GT.AND P4, PT, R22, 0x18, P0 ;  /* 0x000000181600780c */ /* 0x000fc40000784270 */
[----:B------:R-:W-:Y:S01]  /*3cc0*/  FMNMX.FTZ R5, R16, R5, !PT ;  /* 0x0000000510057209 */ /* 0x000fe20007810000 */
[----:B------:R-:W-:Y:S01]  /*3cd0*/  LDSM.16.MT88.4 R80, [R172+0x4100] ;  /* 0x00410000ac50783b */ /* 0x000fe20000004200 */
[----:B------:R-:W-:Y:S02]  /*3ce0*/  FMNMX.FTZ R0, R165, R0, !PT ;  /* 0x00000000a5007209 */ /* 0x000fe40007810000 */
[----:B------:R-:W-:Y:S01]  /*3cf0*/  ISETP.LT.OR P4, PT, R2, 0x19, P4 ;  /* 0x000000190200780c */ /* 0x000fe20002781670 */
[----:B------:R-:W-:Y:S01]  /*3d00*/  LDSM.16.MT88.4 R88, [R134+0x4100] ;  /* 0x004100008658783b */ /* 0x000fe20000004200 */
[----:B------:R-:W-:Y:S02]  /*3d10*/  FMNMX.FTZ R5, R6, R5, !PT ;  /* 0x0000000506057209 */ /* 0x000fe40007810000 */
[----:B------:R-:W-:Y:S01]  /*3d20*/  ISETP.GT.AND P5, PT, R22, 0x19, P0 ;  /* 0x000000191600780c */ /* 0x000fe200007a4270 */
[----:B------:R-:W-:Y:S01]  /*3d30*/  LDSM.16.MT88.4 R136, [R172+0x900] ;  /* 0x00090000ac88783b */ /* 0x000fe20000004200 */
[----:B------:R-:W-:-:S02]  /*3d40*/  FMNMX.FTZ R0, R163, R0, !PT ;  /* 0x00000000a3007209 */ /* 0x000fc40007810000 */
[----:B------:R-:W-:Y:S01]  /*3d50*/  FSEL R10, R23, -INF , !P4 ;  /* 0xff800000170a7808 */ /* 0x000fe20006000000 */
[----:B------:R-:W-:Y:S01]  /*3d60*/  LDSM.16.MT88.4 R32, [R134+0x900] ;  /* 0x000900008620783b */ /* 0x000fe20000004200 */
[----:B------:R-:W-:Y:S02]  /*3d70*/  FMNMX.FTZ R5, R14, R5, !PT ;  /* 0x000000050e057209 */ /* 0x000fe40007810000 */
[----:B------:R-:W-:Y:S01]  /*3d80*/  ISETP.GT.AND P4, PT, R22, 0x20, P0 ;  /* 0x000000201600780c */ /* 0x000fe20000784270 */
[----:B------:R-:W-:Y:S01]  /*3d90*/  LDSM.16.MT88.4 R28, [R160+0x900] ;  /* 0x00090000a01c783b */ /* 0x000fe20000004200 */
[----:B------:R-:W-:Y:S02]  /*3da0*/  ISETP.LT.OR P5, PT, R2, 0x1a, P5 ;  /* 0x0000001a0200780c */ /* 0x000fe40002fa1670 */
[----:B------:R-:W-:Y:S01]  /*3db0*/  FMNMX.FTZ R0, R169, R0, !PT ;  /* 0x00000000a9007209 */ /* 0x000fe20007810000 */
[----:B------:R-:W-:Y:S01]  /*3dc0*/  LDSM.16.MT88.4 R24, [R172+0x2900] ;  /* 0x00290000ac18783b */ /* 0x000fe20000004200 */
[----:B------:R-:W-:-:S02]  /*3dd0*/  FMNMX.FTZ R5, R12, R5, !PT ;  /* 0x000000050c057209 */ /* 0x000fc40007810000 */
[----:B------:R-:W-:Y:S02]  /*3de0*/  ISETP.LT.OR P4, PT, R2, 0x21, P4 ;  /* 0x000000210200780c */ /* 0x000fe40002781670 */
[----:B------:R-:W-:Y:S02]  /*3df0*/  FSEL R8, R8, -INF , !P5 ;  /* 0xff80000008087808 */ /* 0x000fe40006800000 */
[----:B------:R-:W-:Y:S02]  /*3e00*/  ISETP.GT.AND P5, PT, R22, 0x21, P0 ;  /* 0x000000211600780c */ /* 0x000fe400007a4270 */
[----:B------:R-:W-:Y:S02]  /*3e10*/  FMNMX.FTZ R0, R175, R0, !PT ;  /* 0x00000000af007209 */ /* 0x000fe40007810000 */
[----:B------:R-:W-:Y:S02]  /*3e20*/  FMNMX.FTZ R5, R10, R5, !PT ;  /* 0x000000050a057209 */ /* 0x000fe40007810000 */
[----:B------:R-:W-:-:S02]  /*3e30*/  FSEL R182, R182, -INF , !P4 ;  /* 0xff800000b6b67808 */ /* 0x000fc40006000000 */
[----:B------:R-:W-:Y:S02]  /*3e40*/  ISETP.GT.AND P4, PT, R22, 0x28, P0 ;  /* 0x000000281600780c */ /* 0x000fe40000784270 */
[----:B------:R-:W-:Y:S02]  /*3e50*/  ISETP.LT.OR P5, PT, R2, 0x22, P5 ;  /* 0x000000220200780c */ /* 0x000fe40002fa1670 */
[----:B------:R-:W-:Y:S02]  /*3e60*/  FMNMX.FTZ R0, R173, R0, !PT ;  /* 0x00000000ad007209 */ /* 0x000fe40007810000 */
[----:B------:R-:W-:Y:S02]  /*3e70*/  FMNMX.FTZ R5, R8, R5, !PT ;  /* 0x0000000508057209 */ /* 0x000fe40007810000 */
[----:B------:R-:W-:Y:S02]  /*3e80*/  ISETP.LT.OR P4, PT, R2, 0x29, P4 ;  /* 0x000000290200780c */ /* 0x000fe40002781670 */
[----:B------:R-:W-:-:S02]  /*3e90*/  FSEL R174, R174, -INF , !P5 ;  /* 0xff800000aeae7808 */ /* 0x000fc40006800000 */
[----:B------:R-:W-:Y:S02]  /*3ea0*/  ISETP.GT.AND P5, PT, R22, 0x29, P0 ;  /* 0x000000291600780c */ /* 0x000fe400007a4270 */
[----:B------:R-:W-:Y:S02]  /*3eb0*/  FMNMX.FTZ R0, R143, R0, !PT ;  /* 0x000000008f007209 */ /* 0x000fe40007810000 */
[----:B------:R-:W-:Y:S02]  /*3ec0*/  FMNMX.FTZ R5, R182, R5, !PT ;  /* 0x00000005b6057209 */ /* 0x000fe40007810000 */
[----:B------:R-:W-:Y:S02]  /*3ed0*/  FSEL R180, R180, -INF , !P4 ;  /* 0xff800000b4b47808 */ /* 0x000fe40006000000 */
[----:B------:R-:W-:Y:S02]  /*3ee0*/  ISETP.GT.AND P4, PT, R22, 0x30, P0 ;  /* 0x000000301600780c */ /* 0x000fe40000784270 */
[----:B------:R-:W-:-:S02]  /*3ef0*/  ISETP.LT.OR P5, PT, R2, 0x2a, P5 ;  /* 0x0000002a0200780c */ /* 0x000fc40002fa1670 */
[----:B------:R-:W-:Y:S02]  /*3f00*/  FMNMX.FTZ R0, R141, R0, !PT ;  /* 0x000000008d007209 */ /* 0x000fe40007810000 */
[----:B------:R-:W-:Y:S02]  /*3f10*/  FMNMX.FTZ R19, R174, R5, !PT ;  /* 0x00000005ae137209 */ /* 0x000fe40007810000 */
[----:B------:R-:W-:Y:S01]  /*3f20*/  ISETP.LT.OR P4, PT, R2, 0x31, P4 ;  /* 0x000000310200780c */ /* 0x000fe20002781670 */
[----:B------:R-:W1:Y:S01]  /*3f30*/  SHFL.BFLY PT, R5, R0, 0x2, 0x1f ;  /* 0x0c401f0000057f89 */ /* 0x000e6200000e0000 */
[----:B------:R-:W-:Y:S02]  /*3f40*/  FSEL R176, R176, -INF , !P5 ;  /* 0xff800000b0b07808 */ /* 0x000fe40006800000 */
[----:B------:R-:W-:Y:S02]  /*3f50*/  ISETP.GT.AND P5, PT, R22, 0x31, P0 ;  /* 0x000000311600780c */ /* 0x000fe400007a4270 */
[----:B------:R-:W-:-:S02]  /*3f60*/  FMNMX.FTZ R19, R180, R19, !PT ;  /* 0x00000013b4137209 */ /* 0x000fc40007810000 */
[----:B------:R-:W-:Y:S02]  /*3f70*/  FSEL R142, R142, -INF , !P4 ;  /* 0xff8000008e8e7808 */ /* 0x000fe40006000000 */
[----:B------:R-:W-:Y:S02]  /*3f80*/  ISETP.GT.AND P4, PT, R22, 0x38, P0 ;  /* 0x000000381600780c */ /* 0x000fe40000784270 */
[----:B------:R-:W-:Y:S02]  /*3f90*/  ISETP.LT.OR P5, PT, R2, 0x32, P5 ;  /* 0x000000320200780c */ /* 0x000fe40002fa1670 */
[----:B------:R-:W-:Y:S02]  /*3fa0*/  FMNMX.FTZ R19, R176, R19, !PT ;  /* 0x00000013b0137209 */ /* 0x000fe40007810000 */
[----:B------:R-:W-:Y:S02]  /*3fb0*/  ISETP.GT.AND P0, PT, R22, 0x39, P0 ;  /* 0x000000391600780c */ /* 0x000fe40000704270 */
[----:B------:R-:W-:-:S02]  /*3fc0*/  ISETP.LT.OR P4, PT, R2, 0x39, P4 ;  /* 0x000000390200780c */ /* 0x000fc40002781670 */
[----:B------:R-:W-:Y:S02]  /*3fd0*/  FSEL R140, R140, -INF , !P5 ;  /* 0xff8000008c8c7808 */ /* 0x000fe40006800000 */
[----:B------:R-:W-:Y:S02]  /*3fe0*/  FMNMX.FTZ R19, R142, R19, !PT ;  /* 0x000000138e137209 */ /* 0x000fe40007810000 */
[----:B------:R-:W-:Y:S02]  /*3ff0*/  ISETP.LT.OR P0, PT, R2, 0x3a, P0 ;  /* 0x0000003a0200780c */ /* 0x000fe40000701670 */
[----:B------:R-:W-:Y:S02]  /*4000*/  FSEL R170, R170, -INF , !P4 ;  /* 0xff800000aaaa7808 */ /* 0x000fe40006000000 */
[----:B------:R-:W-:Y:S02]  /*4010*/  FMNMX.FTZ R19, R140, R19, !PT ;  /* 0x000000138c137209 */ /* 0x000fe40007810000 */
[----:B------:R-:W-:-:S02]  /*4020*/  FSEL R168, R168, -INF , !P0 ;  /* 0xff800000a8a87808 */ /* 0x000fc40004000000 */
[----:B------:R-:W-:Y:S02]  /*4030*/  FMNMX.FTZ R19, R170, R19, !PT ;  /* 0x00000013aa137209 */ /* 0x000fe40007810000 */
[----:B-1----:R-:W-:Y:S02]  /*4040*/  FMNMX.FTZ R23, R0, R5, !PT ;  /* 0x0000000500177209 */ /* 0x002fe40007810000 */
[----:B------:R-:W-:Y:S02]  /*4050*/  FMNMX.FTZ R19, R168, R19, !PT ;  /* 0x00000013a8137209 */ /* 0x000fe40007810000 */
[----:B------:R-:W-:Y:S01]  /*4060*/  IADD3 R214, R132, -0x2, RZ ;  /* 0xfffffffe84d67810 */ /* 0x000fe20007ffe0ff */
[----:B------:R-:W1:Y:S04]  /*4070*/  SHFL.BFLY PT, R2, R23, 0x1, 0x1f ;  /* 0x0c201f0017027f89 */ /* 0x000e6800000e0000 */
[----:B------:R-:W2:Y:S01]  /*4080*/  SHFL.BFLY PT, R0, R19, 0x2, 0x1f ;  /* 0x0c401f0013007f89 */ /* 0x000ea200000e0000 */
[----:B-1----:R-:W-:-:S02]  /*4090*/  FMNMX.FTZ R2, R23, R2, !PT ;  /* 0x0000000217027209 */ /* 0x002fc40007810000 */
[----:B--2---:R-:W-:-:S03]  /*40a0*/  FMNMX.FTZ R5, R19, R0, !PT ;  /* 0x0000000013057209 */ /* 0x004fc60007810000 */
[C---:B------:R-:W-:Y:S01]  /*40b0*/  FMUL.FTZ R178, R2.reuse, c[0x0][0x2d0] ;  /* 0x0000b40002b27a20 */ /* 0x040fe20000410000 */
[----:B------:R-:W-:Y:S01]  /*40c0*/  FSETP.NEU.FTZ.AND P0, PT, R2, -INF , PT ;  /* 0xff8000000200780b */ /* 0x000fe20003f1d000 */
[----:B------:R-:W1:Y:S03]  /*40d0*/  SHFL.BFLY PT, R0, R5, 0x1, 0x1f ;  /* 0x0c201f0005007f89 */ /* 0x000e6600000e0000 */
[----:B------:R-:W-:-:S05]  /*40e0*/  FSEL R178, R178, RZ, P0 ;  /* 0x000000ffb2b27208 */ /* 0x000fca0000000000 */
[--C-:B------:R-:W-:Y:S02]  /*40f0*/  FFMA.FTZ R162, R56, c[0x0][0x2d0], -R178.reuse ;  /* 0x0000b40038a27a23 */ /* 0x100fe400000108b2 */
[--C-:B------:R-:W-:Y:S01]  /*4100*/  FFMA.FTZ R161, R21, c[0x0][0x2d0], -R178.reuse ;  /* 0x0000b40015a17a23 */ /* 0x100fe200000108b2 */
[----:B------:R-:W2:Y:S01]  /*4110*/  LDSM.16.MT88.4 R56, [R134+0x2100] ;  /* 0x002100008638783b */ /* 0x000ea20000004200 */
[--C-:B------:R-:W-:Y:S02]  /*4120*/  FFMA.FTZ R157, R17, c[0x0][0x2d0], -R178.reuse ;  /* 0x0000b400119d7a23 */ /* 0x100fe400000108b2 */
[--C-:B------:R-:W-:Y:S01]  /*4130*/  FFMA.FTZ R152, R15, c[0x0][0x2d0], -R178.reuse ;  /* 0x0000b4000f987a23 */ /* 0x100fe200000108b2 */
[----:B------:R-:W-:Y:S01]  /*4140*/  MUFU.EX2 R162, R162 ;  /* 0x000000a200a27308 */ /* 0x000fe20000000800 */
[--C-:B------:R-:W-:Y:S02]  /*4150*/  FFMA.FTZ R148, R7, c[0x0][0x2d0], -R178.reuse ;  /* 0x0000b40007947a23 */ /* 0x100fe400000108b2 */
[----:B------:R-:W-:-:S02]  /*4160*/  FFMA.FTZ R150, R11, c[0x0][0x2d0], -R178 ;  /* 0x0000b4000b967a23 */ /* 0x000fc400000108b2 */
[--C-:B------:R-:W-:Y:S02]  /*4170*/  FFMA.FTZ R151, R9, c[0x0][0x2d0], -R178.reuse ;  /* 0x0000b40009977a23 */ /* 0x100fe400000108b2 */
[--C-:B------:R-:W-:Y:S01]  /*4180*/  FFMA.FTZ R155, R13, c[0x0][0x2d0], -R178.reuse ;  /* 0x0000b4000d9b7a23 */ /* 0x100fe200000108b2 */
[----:B------:R-:W3:Y:S01]  /*4190*/  MUFU.EX2 R161, R161 ;  /* 0x000000a100a17308 */ /* 0x000ee20000000800 */
        /* <DEDUP_REMOVED lines=8> */
[----:B------:R-:W-:Y:S01]  /*4220*/  FFMA.FTZ R175, R175, c[0x0][0x2d0], -R178 ;  /* 0x0000b400afaf7a23 */ /* 0x000fe200000108b2 */
[----:B------:R-:W-:Y:S02]  /*4230*/  FSEL R167, R167, RZ, P0 ;  /* 0x000000ffa7a77208 */ /* 0x000fe40000000000 */
[----:B---3--:R-:W-:Y:S02]  /*4240*/  F2FP.PACK_AB R96, R161, R162 ;  /* 0x000000a2a160723e */ /* 0x008fe400000000ff */
[----:B------:R-:W1:Y:S01]  /*4250*/  MUFU.EX2 R152, R152 ;  /* 0x0000009800987308 */ /* 0x000e620000000800 */
[--C-:B------:R-:W-:Y:S02]  /*4260*/  FFMA.FTZ R159, R20, c[0x0][0x2d0], -R167.reuse ;  /* 0x0000b400149f7a23 */ /* 0x100fe400000108a7 */
[--C-:B------:R-:W-:Y:S01]  /*4270*/  FFMA.FTZ R158, R18, c[0x0][0x2d0], -R167.reuse ;  /* 0x0000b400129e7a23 */ /* 0x100fe200000108a7 */
[----:B------:R-:W-:Y:S01]  /*4280*/  LDSM.16.MT88.4 R20, [R135+0x900] ;  /* 0x000900008714783b */ /* 0x000fe20000004200 */
[----:B------:R-:W-:-:S02]  /*4290*/  FFMA.FTZ R156, R16, c[0x0][0x2d0], -R167 ;  /* 0x0000b400109c7a23 */ /* 0x000fc400000108a7 */
[--C-:B------:R-:W-:Y:S01]  /*42a0*/  FFMA.FTZ R153, R6, c[0x0][0x2d0], -R167.reuse ;  /* 0x0000b40006997a23 */ /* 0x100fe200000108a7 */
[----:B------:R-:W-:Y:S01]  /*42b0*/  MUFU.EX2 R159, R159 ;  /* 0x0000009f009f7308 */ /* 0x000fe20000000800 */
[----:B------:R3:W4:Y:S01]  /*42c0*/  LDSM.16.MT88.4 R4, [R3+0x4100] ;  /* 0x004100000304783b */ /* 0x0007220000004200 */
[--C-:B------:R-:W-:Y:S02]  /*42d0*/  FFMA.FTZ R146, R10, c[0x0][0x2d0], -R167.reuse ;  /* 0x0000b4000a927a23 */ /* 0x100fe400000108a7 */
[--C-:B------:R-:W-:Y:S01]  /*42e0*/  FFMA.FTZ R154, R14, c[0x0][0x2d0], -R167.reuse ;  /* 0x0000b4000e9a7a23 */ /* 0x100fe200000108a7 */
[----:B------:R-:W-:Y:S01]  /*42f0*/  LDSM.16.MT88.4 R16, [R134+0x2900] ;  /* 0x002900008610783b */ /* 0x000fe20000004200 */
[--C-:B------:R-:W-:Y:S02]  /*4300*/  FFMA.FTZ R149, R12, c[0x0][0x2d0], -R167.reuse ;  /* 0x0000b4000c957a23 */ /* 0x100fe400000108a7 */
[----:B------:R-:W5:Y:S01]  /*4310*/  MUFU.EX2 R158, R158 ;  /* 0x0000009e009e7308 */ /* 0x000f620000000800 */
[----:B-1----:R-:W-:Y:S01]  /*4320*/  F2FP.PACK_AB R98, R152, R157 ;  /* 0x0000009d9862723e */ /* 0x002fe200000000ff */
[----:B------:R-:W-:Y:S01]  /*4330*/  LDSM.16.MT88.4 R12, [R160+0x2900] ;  /* 0x00290000a00c783b */ /* 0x000fe20000004200 */
[----:B------:R-:W-:-:S02]  /*4340*/  FFMA.FTZ R169, R182, c[0x0][0x2d0], -R167 ;  /* 0x0000b400b6a97a23 */ /* 0x000fc400000108a7 */
[--C-:B------:R-:W-:Y:S02]  /*4350*/  FFMA.FTZ R174, R174, c[0x0][0x2d0], -R167.reuse ;  /* 0x0000b400aeae7a23 */ /* 0x100fe400000108a7 */
[--C-:B------:R-:W-:Y:S01]  /*4360*/  FFMA.FTZ R171, R180, c[0x0][0x2d0], -R167.reuse ;  /* 0x0000b400b4ab7a23 */ /* 0x100fe200000108a7 */
[----:B------:R-:W-:Y:S01]  /*4370*/  MUFU.EX2 R156, R156 ;  /* 0x0000009c009c7308 */ /* 0x000fe20000000800 */
[--C-:B------:R-:W-:Y:S02]  /*4380*/  FFMA.FTZ R176, R176, c[0x0][0x2d0], -R167.reuse ;  /* 0x0000b400b0b07a23 */ /* 0x100fe400000108a7 */
[--C-:B------:R-:W-:Y:S02]  /*4390*/  FFMA.FTZ R180, R173, c[0x0][0x2d0], -R178.reuse ;  /* 0x0000b400adb47a23 */ /* 0x100fe400000108b2 */
[----:B------:R-:W-:Y:S02]  /*43a0*/  FFMA.FTZ R173, R143, c[0x0][0x2d0], -R178 ;  /* 0x0000b4008fad7a23 */ /* 0x000fe400000108b2 */
[--C-:B------:R-:W-:Y:S01]  /*43b0*/  FFMA.FTZ R177, R142, c[0x0][0x2d0], -R167.reuse ;  /* 0x0000b4008eb17a23 */ /* 0x100fe200000108a7 */
[----:B------:R-:W1:Y:S01]  /*43c0*/  MUFU.EX2 R153, R153 ;  /* 0x0000009900997308 */ /* 0x000e620000000800 */
[--C-:B---3--:R-:W-:Y:S01]  /*43d0*/  FFMA.FTZ R3, R8, c[0x0][0x2d0], -R167.reuse ;  /* 0x0000b40008037a23 */ /* 0x108fe200000108a7 */
[----:B-----5:R-:W-:Y:S01]  /*43e0*/  F2FP.PACK_AB R97, R158, R159 ;  /* 0x0000009f9e61723e */ /* 0x020fe200000000ff */
[----:B------:R-:W3:Y:S01]  /*43f0*/  LDSM.16.MT88.4 R8, [R135+0x2900] ;  /* 0x002900008708783b */ /* 0x000ee20000004200 */
[----:B------:R-:W-:-:S02]  /*4400*/  FFMA.FTZ R182, R140, c[0x0][0x2d0], -R167 ;  /* 0x0000b4008cb67a23 */ /* 0x000fc400000108a7 */
[--C-:B------:R-:W-:Y:S02]  /*4410*/  FFMA.FTZ R170, R170, c[0x0][0x2d0], -R167.reuse ;  /* 0x0000b400aaaa7a23 */ /* 0x100fe400000108a7 */
[----:B------:R-:W-:Y:S01]  /*4420*/  MUFU.EX2 R155, R155 ;  /* 0x0000009b009b7308 */ /* 0x000fe20000000800 */
[----:B------:R-:W-:Y:S02]  /*4430*/  FFMA.FTZ R178, R141, c[0x0][0x2d0], -R178 ;  /* 0x0000b4008db27a23 */ /* 0x000fe400000108b2 */
[----:B------:R-:W-:Y:S01]  /*4440*/  FFMA.FTZ R167, R168, c[0x0][0x2d0], -R167 ;  /* 0x0000b400a8a77a23 */ /* 0x000fe200000108a7 */
[----:B------:R-:W-:Y:S01]  /*4450*/  LDSM.16.MT88.4 R140, [R172+0x3900] ;  /* 0x00390000ac8c783b */ /* 0x000fe20000004200 */
[----:B------:R-:W-:Y:S02]  /*4460*/  FADD.FTZ R162, R162, R161 ;  /* 0x000000a1a2a27221 */ /* 0x000fe40000010000 */
[----:B------:R-:W-:Y:S01]  /*4470*/  FADD.FTZ R159, R159, R158 ;  /* 0x0000009e9f9f7221 */ /* 0x000fe20000010000 */
[----:B-1----:R-:W-:Y:S01]  /*4480*/  F2FP.PACK_AB R99, R153, R156 ;  /* 0x0000009c9963723e */ /* 0x002fe200000000ff */
[----:B------:R-:W1:Y:S01]  /*4490*/  MUFU.EX2 R150, R150 ;  /* 0x0000009600967308 */ /* 0x000e620000000800 */
[----:B------:R-:W-:-:S02]  /*44a0*/  FADD.FTZ R157, R157, R162 ;  /* 0x000000a29d9d7221 */ /* 0x000fc40000010000 */
[----:B------:R-:W-:Y:S02]  /*44b0*/  FADD.FTZ R156, R156, R159 ;  /* 0x0000009f9c9c7221 */ /* 0x000fe40000010000 */
[----:B------:R-:W-:Y:S01]  /*44c0*/  FADD.FTZ R152, R152, R157 ;  /* 0x0000009d98987221 */ /* 0x000fe20000010000 */
[C---:B------:R-:W-:Y:S01]  /*44d0*/  HMMA.16816.F32 R36, R96.reuse, R40, RZ ;  /* 0x000000286024723c */ /* 0x040fe200000018ff */
[----:B------:R-:W-:Y:S01]  /*44e0*/  FADD.FTZ R153, R153, R156 ;  /* 0x0000009c99997221 */ /* 0x000fe20000010000 */
[----:B------:R-:W-:Y:S06]  /*44f0*/  MUFU.EX2 R151, R151 ;  /* 0x0000009700977308 */ /* 0x000fec0000000800 */
        /* <DEDUP_REMOVED lines=12> */
[C---:B--2---:R-:W-:Y:S02]  /*45c0*/  HMMA.16816.F32 R52, R96.reuse, R56, RZ ;  /* 0x000000386034723c */ /* 0x044fe400000018ff */
[----:B------:R-:W2:Y:S06]  /*45d0*/  MUFU.EX2 R165, R165 ;  /* 0x000000a500a57308 */ /* 0x000eac0000000800 */
        /* <DEDUP_REMOVED lines=27> */
[----:B------:R-:W2:Y:S06]  /*4790*/  MUFU.EX2 R167, R167 ;  /* 0x000000a700a77308 */ /* 0x000eac0000000800 */
[C---:B----4-:R-:W-:Y:S07]  /*47a0*/  HMMA.16816.F32 R92, R96.reuse, R4, RZ ;  /* 0x00000004605c723c */ /* 0x050fee00000018ff */
[----:B-1----:R-:W-:Y:S01]  /*47b0*/  F2FP.PACK_AB R4, R150, R155 ;  /* 0x0000009b9604723e */ /* 0x002fe200000000ff */
[----:B------:R-:W-:Y:S01]  /*47c0*/  HMMA.16816.F32 R96, R96, R6, RZ ;  /* 0x000000066060723c */ /* 0x000fe200000018ff */
[----:B-----5:R-:W-:Y:S01]  /*47d0*/  F2FP.PACK_AB R5, R149, R154 ;  /* 0x0000009a9505723e */ /* 0x020fe200000000ff */
[----:B------:R-:W-:-:S02]  /*47e0*/  FADD.FTZ R155, R155, R152 ;  /* 0x000000989b9b7221 */ /* 0x000fc40000010000 */
[----:B------:R-:W-:Y:S02]  /*47f0*/  FADD.FTZ R154, R154, R153 ;  /* 0x000000999a9a7221 */ /* 0x000fe40000010000 */
[----:B------:R-:W-:Y:S01]  /*4800*/  FADD.FTZ R150, R150, R155 ;  /* 0x0000009b96967221 */ /* 0x000fe20000010000 */
[----:B------:R-:W-:Y:S01]  /*4810*/  F2FP.PACK_AB R6, R148, R151 ;  /* 0x000000979406723e */ /* 0x000fe200000000ff */
[----:B------:R-:W-:Y:S01]  /*4820*/  FADD.FTZ R149, R149, R154 ;  /* 0x0000009a95957221 */ /* 0x000fe20000010000 */
[----:B------:R-:W-:Y:S01]  /*4830*/  F2FP.PACK_AB R7, R3, R146 ;  /* 0x000000920307723e */ /* 0x000fe200000000ff */
[----:B------:R-:W-:Y:S02]  /*4840*/  FADD.FTZ R151, R151, R150 ;  /* 0x0000009697977221 */ /* 0x000fe40000010000 */
[----:B------:R-:W-:Y:S02]  /*4850*/  FADD.FTZ R146, R146, R149 ;  /* 0x0000009592927221 */ /* 0x000fe40000010000 */
[----:B------:R-:W-:-:S02]  /*4860*/  FADD.FTZ R151, R148, R151 ;  /* 0x0000009794977221 */ /* 0x000fc40000010000 */
[----:B---3--:R-:W-:Y:S01]  /*4870*/  HMMA.16816.F32 R36, R4, R8, R36 ;  /* 0x000000080424723c */ /* 0x008fe20000001824 */
[----:B------:R-:W-:-:S07]  /*4880*/  FADD.FTZ R146, R3, R146 ;  /* 0x0000009203927221 */ /* 0x000fce0000010000 */
        /* <DEDUP_REMOVED lines=8> */
[C---:B------:R-:W-:Y:S08]  /*4910*/  HMMA.16816.F32 R128, R4.reuse, R20, R128 ;  /* 0x000000140480723c */ /* 0x040ff00000001880 */
[C---:B------:R-:W-:Y:S01]  /*4920*/  HMMA.16816.F32 R124, R4.reuse, R22, R124 ;  /* 0x00000016047c723c */ /* 0x040fe2000000187c */
[----:B------:R-:W5:Y:S07]  /*4930*/  LDSM.16.MT88.4 R20, [R135+0x4900] ;  /* 0x004900008714783b */ /* 0x000f6e0000004200 */
[C---:B-1----:R-:W-:Y:S08]  /*4940*/  HMMA.16816.F32 R76, R4.reuse, R8, R76 ;  /* 0x00000008044c723c */ /* 0x042ff0000000184c */
[C---:B------:R-:W-:Y:S01]  /*4950*/  HMMA.16816.F32 R80, R4.reuse, R10, R80 ;  /* 0x0000000a0450723c */ /* 0x040fe20000001850 */
[----:B------:R-:W1:Y:S07]  /*4960*/  LDSM.16.MT88.4 R8, [R135+0x1100] ;  /* 0x001100008708783b */ /* 0x000e6e0000004200 */
[C---:B---3--:R-:W-:Y:S08]  /*4970*/  HMMA.16816.F32 R84, R4.reuse, R16, R84 ;  /* 0x000000100454723c */ /* 0x048ff00000001854 */
[C---:B------:R-:W-:Y:S01]  /*4980*/  HMMA.16816.F32 R88, R4.reuse, R18, R88 ;  /* 0x000000120458723c */ /* 0x040fe20000001858 */
[----:B------:R-:W3:Y:S07]  /*4990*/  LDSM.16.MT88.4 R16, [R172+0x1100] ;  /* 0x00110000ac10783b */ /* 0x000eee0000004200 */
[C---:B----4-:R-:W-:Y:S08]  /*49a0*/  HMMA.16816.F32 R92, R4.reuse, R12, R92 ;  /* 0x0000000c045c723c */ /* 0x050ff0000000185c */
[C---:B------:R-:W-:Y:S01]  /*49b0*/  HMMA.16816.F32 R96, R4.reuse, R14, R96 ;  /* 0x0000000e0460723c */ /* 0x040fe20000001860 */
[----:B------:R-:W4:Y:S07]  /*49c0*/  LDSM.16.MT88.4 R12, [R135+0x3100] ;  /* 0x00310000870c783b */ /* 0x000f2e0000004200 */
        /* <DEDUP_REMOVED lines=12> */
[C---:B-----5:R-:W-:Y:S08]  /*4a90*/  HMMA.16816.F32 R68, R4.reuse, R20, R68 ;  /* 0x000000140444723c */ /* 0x060ff00000001844 */
[----:B------:R-:W-:Y:S01]  /*4aa0*/  HMMA.16816.F32 R72, R4, R22, R72 ;  /* 0x000000160448723c */ /* 0x000fe20000001848 */
[----:B------:R-:W5:Y:S06]  /*4ab0*/  LDSM.16.MT88.4 R20, [R135+0x5100] ;  /* 0x005100008714783b */ /* 0x000f6c0000004200 */
[----:B--2---:R-:W-:Y:S01]  /*4ac0*/  F2FP.PACK_AB R4, R165, R164 ;  /* 0x000000a4a504723e */ /* 0x004fe200000000ff */
        /* <DEDUP_REMOVED lines=14> */
[C---:B---3--:R-:W-:Y:S08]  /*4bb0*/  HMMA.16816.F32 R120, R4.reuse, R16, R120 ;  /* 0x000000100478723c */ /* 0x048ff00000001878 */
[C---:B------:R-:W-:Y:S01]  /*4bc0*/  HMMA.16816.F32 R116, R4.reuse, R18, R116 ;  /* 0x000000120474723c */ /* 0x040fe20000001874 */
[----:B------:R-:W2:Y:S07]  /*4bd0*/  LDSM.16.MT88.4 R16, [R160+0x3100] ;  /* 0x00310000a010783b */ /* 0x000eae0000004200 */
[C---:B----4-:R-:W-:Y:S08]  /*4be0*/  HMMA.16816.F32 R36, R4.reuse, R12, R36 ;  /* 0x0000000c0424723c */ /* 0x050ff00000001824 */
[C---:B------:R-:W-:Y:S01]  /*4bf0*/  HMMA.16816.F32 R40, R4.reuse, R14, R40 ;  /* 0x0000000e0428723c */ /* 0x040fe20000001828 */
[----:B------:R-:W3:Y:S07]  /*4c00*/  LDSM.16.MT88.4 R12, [R172+0x5100] ;  /* 0x00510000ac0c783b */ /* 0x000eee0000004200 */
[C---:B-----5:R-:W-:Y:S08]  /*4c10*/  HMMA.16816.F32 R68, R4.reuse, R20, R68 ;  /* 0x000000140444723c */ /* 0x060ff00000001844 */
        /* <DEDUP_REMOVED lines=20> */
[C---:B------:R-:W-:Y:S08]  /*4d60*/  HMMA.16816.F32 R104, R4.reuse, R28, R104 ;  /* 0x0000001c0468723c */ /* 0x040ff00000001868 */
[C---:B------:R-:W-:Y:S01]  /*4d70*/  HMMA.16816.F32 R100, R4.reuse, R30, R100 ;  /* 0x0000001e0464723c */ /* 0x040fe20000001864 */
[----:B------:R-:W-:Y:S07]  /*4d80*/  LDSM.16.MT88.4 R28, [R160+0x1900] ;  /* 0x00190000a01c783b */ /* 0x000fee0000004200 */
[C---:B------:R-:W-:Y:S08]  /*4d90*/  HMMA.16816.F32 R44, R4.reuse, R24, R44 ;  /* 0x00000018042c723c */ /* 0x040ff0000000182c */
[----:B------:R-:W-:Y:S01]  /*4da0*/  HMMA.16816.F32 R48, R4, R26, R48 ;  /* 0x0000001a0430723c */ /* 0x000fe20000001830 */
[----:B------:R-:W-:Y:S06]  /*4db0*/  LDSM.16.MT88.4 R24, [R135+0x3900] ;  /* 0x003900008718783b */ /* 0x000fec0000004200 */
        /* <DEDUP_REMOVED lines=18> */
[C---:B------:R-:W-:Y:S07]  /*4ee0*/  HMMA.16816.F32 R52, R4.reuse, R20, R52 ;  /* 0x000000140434723c */ /* 0x040fee0000001834 */
[----:B------:R-:W-:Y:S01]  /*4ef0*/  IADD3 R20, R132, -0x3, RZ ;  /* 0xfffffffd84147810 */ /* 0x000fe20007ffe0ff */
[----:B--2---:R-:W-:Y:S03]  /*4f00*/  HMMA.16816.F32 R60, R4, R16, R60 ;  /* 0x00000010043c723c */ /* 0x004fe6000000183c */
[----:B------:R-:W-:-:S05]  /*4f10*/  ISETP.GE.AND P4, PT, R20, R193, PT ;  /* 0x000000c11400720c */ /* 0x000fca0003f86270 */
[C---:B------:R-:W-:Y:S01]  /*4f20*/  HMMA.16816.F32 R64, R4.reuse, R18, R64 ;  /* 0x000000120440723c */ /* 0x040fe20000001840 */
[----:B------:R-:W2:Y:S07]  /*4f30*/  LDSM.16.MT88.4 R16, [R160+0x5900] ;  /* 0x00590000a010783b */ /* 0x000eae0000004200 */
[----:B---3--:R-:W-:Y:S01]  /*4f40*/  HMMA.16816.F32 R68, R4, R12, R68 ;  /* 0x0000000c0444723c */ /* 0x008fe20000001844 */
[----:B------:R-:W-:-:S06]  /*4f50*/  @P4 IMAD R145, R145, R20, RZ ;  /* 0x0000001491914224 */ /* 0x000fcc00078e02ff */
[----:B------:R-:W-:Y:S01]  /*4f60*/  @P4 SHF.R.S32.HI R12, RZ, 0x1f, R20 ;  /* 0x0000001fff0c4819 */ /* 0x000fe20000011414 */
[-C--:B------:R-:W-:Y:S01]  /*4f70*/  @P4 IMAD.WIDE.U32 R20, R20, R147.reuse, R206 ;  /* 0x0000009314144225 */ /* 0x080fe200078e00ce */
[----:B-1----:R-:W-:Y:S03]  /*4f80*/  HMMA.16816.F32 R84, R4, R8, R84 ;  /* 0x000000080454723c */ /* 0x002fe60000001854 */
[----:B------:R-:W-:-:S04]  /*4f90*/  @P4 IMAD R12, R12, R147, R145 ;  /* 0x000000930c0c4224 */ /* 0x000fc800078e0291 */
[----:B------:R-:W-:Y:S01]  /*4fa0*/  @P4 IMAD.IADD R9, R21, 0x1, R12 ;  /* 0x0000000115094824 */ /* 0x000fe200078e020c */
[C---:B------:R-:W-:Y:S01]  /*4fb0*/  @P4 LEA R8, P0, R20.reuse, c[0x0][0x1c8], 0x1 ;  /* 0x0000720014084a11 */ /* 0x040fe200078008ff */
[----:B------:R-:W-:Y:S03]  /*4fc0*/  HMMA.16816.F32 R88, R4, R10, R88 ;  /* 0x0000000a0458723c */ /* 0x000fe60000001858 */
[----:B------:R-:W-:-:S04]  /*4fd0*/  @P4 LEA.HI.X R9, R20, c[0x0][0x1cc], R9, 0x1, P0 ;  /* 0x0000730014094a11 */ /* 0x000fc800000f0c09 */
[C---:B------:R-:W-:Y:S01]  /*4fe0*/  @P4 LEA R10, P0, R197.reuse, R8, 0x1 ;  /* 0x00000008c50a4211 */ /* 0x040fe200078008ff */
[----:B------:R-:W-:Y:S01]  /*4ff0*/  @!PT LDS RZ, [RZ] ;  /* 0x00000000fffff984 */ /* 0x000fe20000000800 */
[----:B------:R-:W-:Y:S01]  /*5000*/  @!PT LDS RZ, [RZ] ;  /* 0x00000000fffff984 */ /* 0x000fe20000000800 */
[----:B------:R-:W-:Y:S01]  /*5010*/  @!PT LDS RZ, [RZ] ;  /* 0x00000000fffff984 */ /* 0x000fe20000000800 */
[----:B------:R1:W-:Y:S01]  /*5020*/  @P4 LDGSTS.E.BYPASS.LTC128B.128 [R144+0xc100], [R8.64], !P3 ;  /* 0x0c10000008904fae */ /* 0x0003e2000d901d4a */
[----:B------:R-:W-:Y:S02]  /*5030*/  HMMA.16816.F32 R44, R4, R140, R44 ;  /* 0x0000008c042c723c */ /* 0x000fe4000000182c */
[----:B------:R-:W-:Y:S01]  /*5040*/  @P4 LEA.HI.X R11, R197, R9, R196, 0x1, P0 ;  /* 0x00000009c50b4211 */ /* 0x000fe200000f0cc4 */
[----:B------:R1:W-:Y:S01]  /*5050*/  @P4 LDGSTS.E.BYPASS.LTC128B.128 [R144+0xe100], [R8.64+0x80], !P2 ;  /* 0x0e10008008904fae */ /* 0x0003e2000d101d4a */
[----:B------:R-:W-:-:S03]  /*5060*/  PLOP3.LUT P0, PT, PT, PT, UP1, 0x40, 0x0 ;  /* 0x000000000000781c */ /* 0x000fc60003f0e818 */
[----:B------:R1:W-:Y:S01]  /*5070*/  @P4 LDGSTS.E.BYPASS.LTC128B.128 [R144+0x10100], [R8.64+0x100], !P1 ;  /* 0x1010010008904fae */ /* 0x0003e2000c901d4a */
[C---:B------:R-:W-:Y:S03]  /*5080*/  HMMA.16816.F32 R48, R4.reuse, R142, R48 ;  /* 0x0000008e0430723c */ /* 0x040fe60000001830 */
[----:B------:R1:W-:Y:S04]  /*5090*/  @P4 LDGSTS.E.BYPASS.LTC128B.128 [R144+0xd100], [R10.64], !P3 ;  /* 0x0d1000000a904fae */ /* 0x0003e8000d901d4a */
[----:B------:R1:W-:Y:S01]  /*50a0*/  @P4 LDGSTS.E.BYPASS.LTC128B.128 [R144+0xf100], [R10.64+0x80], !P2 ;  /* 0x0f1000800a904fae */ /* 0x0003e2000d101d4a */
[C---:B------:R-:W-:Y:S03]  /*50b0*/  HMMA.16816.F32 R76, R4.reuse, R136, R76 ;  /* 0x00000088044c723c */ /* 0x040fe6000000184c */
[----:B------:R1:W-:Y:S04]  /*50c0*/  @P4 LDGSTS.E.BYPASS.LTC128B.128 [R144+0x11100], [R10.64+0x100], !P1 ;  /* 0x111001000a904fae */ /* 0x0003e8000c901d4a */
[----:B------:R-:W0:Y:S01]  /*50d0*/  LDGDEPBAR ;  /* 0x00000000000079af */ /* 0x000e220000000000 */
        /* <DEDUP_REMOVED lines=10> */
[----:B------:R-:W-:Y:S07]  /*5180*/  HMMA.16816.F32 R96, R4, R18, R96 ;  /* 0x000000120460723c */ /* 0x000fee0000001860 */
[----:B------:R-:W-:Y:S01]  /*5190*/  IMAD.U32 R4, RZ, RZ, UR4 ;  /* 0x00000004ff047e24 */ /* 0x000fe2000f8e00ff */
[----:B------:R-:W-:Y:S05]  /*51a0*/  @P0 BRA `(.L_x_1582) ;  /* 0x0000010000000947 */ /* 0x000fea0003800000 */
[----:B-1----:R-:W-:Y:S01]  /*51b0*/  ISETP.LT.AND P0, PT, RZ, UR12, PT ;  /* 0x0000000cff007c0c */ /* 0x002fe2000bf01270 */
[----:B------:R-:W-:-:S06]  /*51c0*/  UIADD3 UR4, UR12, -0x1, URZ ;  /* 0xffffffff0c047890 */ /* 0x000fcc000fffe03f */
[----:B------:R-:W-:-:S06]  /*51d0*/  MOV R3, UR4 ;  /* 0x0000000400037c02 */ /* 0x000fcc0008000f00 */
[----:B------:R-:W-:Y:S05]  /*51e0*/  @P0 BRA `(.L_x_1583) ;  /* 0x0000006000000947 */ /* 0x000fea0003800000 */
[----:B------:R-:W-:Y:S01]  /*51f0*/  ISETP.NE.AND P0, PT, R133, c[0x0][0x32c], PT ;  /* 0x0000cb0085007a0c */ /* 0x000fe20003f05270 */
[----:B------:R-:W-:-:S12]  /*5200*/  IMAD R5, RZ, RZ, -UR12 ;  /* 0x8000000cff057e24 */ /* 0x000fd8000f8e02ff */
[----:B------:R-:W-:-:S05]  /*5210*/  @P0 IMAD.HI.U32 R3, R5, c[0x0][0x330], RZ ;  /* 0x0000cc0005030a27 */ /* 0x000fca00078e00ff */
[----:B------:R-:W-:-:S04]  /*5220*/  @P0 SHF.R.U32.HI R5, RZ, c[0x0][0x334], R3 ;  /* 0x0000cd00ff050a19 */ /* 0x000fc80000011603 */
[----:B------:R-:W-:Y:S01]  /*5230*/  LOP3.LUT R3, RZ, R5, RZ, 0x33, !PT ;  /* 0x00000005ff037212 */ /* 0x000fe200078e33ff */
[----:B------:R-:W-:Y:S05]  /*5240*/  BRA `(.L_x_1584) ;  /* 0x0000003000007947 */ /* 0x000fea0003800000 */
.L_x_1583:
[----:B------:R-:W-:-:S13]  /*5250*/  ISETP.NE.AND P0, PT, R133, c[0x0][0x32c], PT ;  /* 0x0000cb0085007a0c */ /* 0x000fda0003f05270 */
[----:B------:R-:W-:-:S05]  /*5260*/  @P0 IMAD.HI.U32 R5, R3, c[0x0][0x330], RZ ;  /* 0x0000cc0003050a27 */ /* 0x000fca00078e00ff */
[----:B------:R-:W-:Y:S02]  /*5270*/  @P0 SHF.R.U32.HI R3, RZ, c[0x0][0x334], R5 ;  /* 0x0000cd00ff030a19 */ /* 0x000fe40000011605 */
.L_x_1584:
[----:B------:R-:W-:-:S05]  /*5280*/  MOV R6, c[0x0][0x32c] ;  /* 0x0000cb0000067a02 */ /* 0x000fca0000000f00 */
[----:B------:R-:W-:-:S05]  /*5290*/  IMAD R3, R3, R6, c[0x0][0x32c] ;  /* 0x0000cb0003037624 */ /* 0x000fca00078e0206 */
[----:B------:R-:W-:-:S04]  /*52a0*/  IMNMX R4, R4, R3, PT ;  /* 0x0000000304047217 */ /* 0x000fc80003800200 */
.L_x_1582:
[----:B-1----:R-:W-:Y:S01]  /*52b0*/  SHF.R.S32.HI R3, RZ, 0x1f, R4 ;  /* 0x0000001fff037819 */ /* 0x002fe20000011404 */
[----:B------:R-:W-:Y:S02]  /*52c0*/  UMOV UR5, 0x1 ;  /* 0x0000000100057882 */ /* 0x000fe40000000000 */
[----:B------:R-:W-:Y:S01]  /*52d0*/  UMOV UR7, URZ ;  /* 0x0000003f00077c82 */ /* 0x000fe20008000000 */
[----:B------:R-:W-:-:S04]  /*52e0*/  LEA.HI R4, R3, R4, RZ, 0x6 ;  /* 0x0000000403047211 */ /* 0x000fc800078f30ff */
[----:B------:R-:W-:-:S04]  /*52f0*/  SHF.R.S32.HI R4, RZ, 0x6, R4 ;  /* 0x00000006ff047819 */ /* 0x000fc80000011404 */
[----:B------:R-:W-:-:S04]  /*5300*/  IMNMX R223, R193, R4, !PT ;  /* 0x00000004c1df7217 */ /* 0x000fc80007800200 */
[----:B------:R-:W-:-:S13]  /*5310*/  ISETP.GE.AND P0, PT, R214, R223, PT ;  /* 0x000000dfd600720c */ /* 0x000fda0003f06270 */
[----:B------:R-:W-:Y:S05]  /*5320*/  @!P0 BRA `(.L_x_1585) ;  /* 0x00003a2000008947 */ /* 0x000fea0003800000 */
[----:B------:R-:W-:Y:S01]  /*5330*/  PLOP3.LUT P4, PT, PT, PT, UP2, 0x80, 0x0 ;  /* 0x000000000000781c */ /* 0x000fe20003f8f028 */
[----:B------:R-:W-:Y:S01]  /*5340*/  IMAD.MOV.U32 R189, RZ, RZ, 0x20 ;  /* 0x00000020ffbd7424 */ /* 0x000fe200078e00ff */
[----:B------:R-:W-:Y:S01]  /*5350*/  PLOP3.LUT P0, PT, PT, PT, UP2, 0x80, 0x0 ;  /* 0x000000000000781c */ /* 0x000fe20003f0f028 */
[----:B------:R-:W-:Y:S01]  /*5360*/  IMAD.MOV.U32 R3, RZ, RZ, R0 ;  /* 0x000000ffff037224 */ /* 0x000fe200078e0000 */
[C---:B------:R-:W-:Y:S01]  /*5370*/  IADD3 R222, P5, R200.reuse, 0x40, RZ ;  /* 0x00000040c8de7810 */ /* 0x040fe20007fbe0ff */
[----:B------:R-:W-:Y:S01]  /*5380*/  IMAD.MOV.U32 R132, RZ, RZ, R2 ;  /* 0x000000ffff847224 */ /* 0x000fe200078e0002 */
[----:B------:R-:W-:Y:S01]  /*5390*/  SEL R189, R189, 0xffffffe0, !P6 ;  /* 0xffffffe0bdbd7807 */ /* 0x000fe20007000000 */
[----:B------:R-:W-:Y:S01]  /*53a0*/  UMOV UR7, URZ ;  /* 0x0000003f00077c82 */ /* 0x000fe20008000000 */
[----:B------:R-:W-:Y:S01]  /*53b0*/  IADD3 R220, P6, R200, 0x80, RZ ;  /* 0x00000080c8dc7810 */ /* 0x000fe20007fde0ff */
[----:B------:R-:W-:Y:S01]  /*53c0*/  IMAD.X R221, RZ, RZ, R205, P5 ;  /* 0x000000ffffdd7224 */ /* 0x000fe200028e06cd */
[----:B------:R-:W-:Y:S01]  /*53d0*/  IADD3 R216, P5, R202, 0x80, RZ ;  /* 0x00000080cad87810 */ /* 0x000fe20007fbe0ff */
[----:B------:R-:W-:-:S02]  /*53e0*/  UMOV UR5, 0x1 ;  /* 0x0000000100057882 */ /* 0x000fc40000000000 */
[----:B------:R-:W-:Y:S01]  /*53f0*/  @P4 IMAD.HI.U32 R213, R199, c[0x0][0x2c8], RZ ;  /* 0x0000b200c7d54a27 */ /* 0x000fe200078e00ff */
[----:B------:R-:W-:-:S03]  /*5400*/  IADD3 R218, P4, R202, 0x40, RZ ;  /* 0x00000040cada7810 */ /* 0x000fc60007f9e0ff */
[----:B------:R-:W-:Y:S01]  /*5410*/  IMAD.X R219, RZ, RZ, R205, P6 ;  /* 0x000000ffffdb7224 */ /* 0x000fe200030e06cd */
[----:B------:R-:W-:Y:S01]  /*5420*/  @P0 SHF.R.U32.HI R213, RZ, c[0x0][0x2cc], R213 ;  /* 0x0000b300ffd50a19 */ /* 0x000fe200000116d5 */
[--C-:B------:R-:W-:Y:S02]  /*5430*/  IMAD.X R217, RZ, RZ, R207.reuse, P4 ;  /* 0x000000ffffd97224 */ /* 0x100fe400020e06cf */
[----:B------:R-:W-:Y:S02]  /*5440*/  IMAD.X R215, RZ, RZ, R207, P5 ;  /* 0x000000ffffd77224 */ /* 0x000fe400028e06cf */
.L_x_1594:
[----:B------:R-:W-:Y:S04]  /*5450*/  DEPBAR.LE SB0, 0x2 ;  /* 0x000080800000791a */ /* 0x000fe80000000000 */
[----:B------:R-:W-:Y:S01]  /*5460*/  BAR.SYNC.DEFER_BLOCKING 0x0 ;  /* 0x0000000000007b1d */ /* 0x000fe20000010000 */
[----:B------:R-:W-:Y:S01]  /*5470*/  UIMAD UR4, UR5, 0x6000, URZ ;  /* 0x00006000050478a4 */ /* 0x000fe2000f8e023f */
[----:B------:R-:W-:Y:S01]  /*5480*/  ISETP.GE.AND P6, PT, R193, R214, PT ;  /* 0x000000d6c100720c */ /* 0x000fe20003fc6270 */
[----:B------:R-:W-:Y:S01]  /*5490*/  UIADD3 UR12, UR7, 0x1, URZ ;  /* 0x00000001070c7890 */ /* 0x000fe2000fffe03f */
[----:B------:R-:W-:Y:S01]  /*54a0*/  MOV R241, R199 ;  /* 0x000000c700f17202 */ /* 0x000fe20000000f00 */
[----:B------:R-:W-:Y:S01]  /*54b0*/  IMAD.SHL.U32 R235, R214, 0x40, RZ ;  /* 0x00000040d6eb7824 */ /* 0x000fe200078e00ff */
[----:B------:R-:W-:Y:S01]  /*54c0*/  UISETP.GE.AND UP0, UPT, UR7, 0x1, UPT ;  /* 0x000000010700788c */ /* 0x000fe2000bf06270 */
[----:B------:R-:W-:Y:S03]  /*54d0*/  IADD3 R180, R188, UR4, RZ ;  /* 0x00000004bcb47c10 */ /* 0x000fe6000fffe0ff */
[----:B------:R-:W-:Y:S02]  /*54e0*/  IADD3 R237, -R208, 0x1, -R235 ;  /* 0x00000001d0ed7810 */ /* 0x000fe40007ffe9eb */
[CC--:B------:R-:W-:Y:S02]  /*54f0*/  IADD3 R133, R189.reuse, R180.reuse, RZ ;  /* 0x000000b4bd857210 */ /* 0x0c0fe40007ffe0ff */
[-C--:B------:R-:W-:Y:S02]  /*5500*/  IADD3 R0, R192, R180.reuse, RZ ;  /* 0x000000b4c0007210 */ /* 0x080fe40007ffe0ff */
[----:B------:R-:W-:Y:S02]  /*5510*/  @!P6 IADD3 R165, R214, -0x1, RZ ;  /* 0xffffffffd6a5e810 */ /* 0x000fe40007ffe0ff */
[----:B------:R-:W-:Y:S02]  /*5520*/  IADD3 R191, R189, R180, R192 ;  /* 0x000000b4bdbf7210 */ /* 0x000fe40007ffe0c0 */
[----:B------:R-:W-:Y:S02]  /*5530*/  @!P6 SHF.R.S32.HI R2, RZ, 0x1f, R165 ;  /* 0x0000001fff02e819 */ /* 0x000fe400000114a5 */
[----:B------:R-:W-:Y:S01]  /*5540*/  IADD3 R237, R237, c[0x0][0x1d0], RZ ;  /* 0x00007400eded7a10 */ /* 0x000fe20007ffe0ff */
[----:B------:R-:W-:Y:S02]  /*5550*/  LDSM.16.M88.4 R136, [R190] ;  /* 0x00000000be88783b */ /* 0x000fe40000000200 */
[----:B------:R-:W-:Y:S01]  /*5560*/  @!P6 IMAD R2, R2, c[0x0][0x208], RZ ;  /* 0x000082000202ea24 */ /* 0x000fe200078e02ff */
[----:B------:R-:W-:Y:S03]  /*5570*/  IADD3 R237, R237, -c[0x0][0x168], RZ ;  /* 0x80005a00eded7a10 */ /* 0x000fe60007ffe0ff */
[----:B------:R-:W-:Y:S01]  /*5580*/  @!P6 IMAD R2, R165, c[0x0][0x20c], R2 ;  /* 0x00008300a502ea24 */ /* 0x000fe200078e0202 */
[----:B------:R-:W-:Y:S01]  /*5590*/  IADD3 R238, R237, c[0x0][0x328], RZ ;  /* 0x0000ca00edee7a10 */ /* 0x000fe20007ffe0ff */
[----:B------:R-:W1:Y:S01]  /*55a0*/  LDSM.16.M88.4 R140, [R188+UR4+0xc100] ;  /* 0x00c10004bc8c783b */ /* 0x000e620008000200 */
[----:B------:R-:W-:Y:S01]  /*55b0*/  @!P6 IMAD.WIDE.U32 R164, R165, c[0x0][0x208], RZ ;  /* 0x00008200a5a4ea25 */ /* 0x000fe200078e00ff */
[----:B------:R-:W-:Y:S03]  /*55c0*/  IADD3 R237, R237, UR6, RZ ;  /* 0x00000006eded7c10 */ /* 0x000fe6000fffe0ff */
[C---:B------:R-:W-:Y:S01]  /*55d0*/  @!P6 IMAD.SHL.U32 R173, R164.reuse, 0x40, RZ ;  /* 0x00000040a4ade824 */ /* 0x040fe200078e00ff */
[----:B------:R-:W-:Y:S01]  /*55e0*/  @!P6 IADD3 R2, R165, R2, RZ ;  /* 0x00000002a502e210 */ /* 0x000fe20007ffe0ff */
[----:B------:R-:W2:Y:S03]  /*55f0*/  LDSM.16.M88.4 R144, [R188+UR4+0xc900] ;  /* 0x00c90004bc90783b */ /* 0x000ea60008000200 */
[----:B------:R-:W-:Y:S02]  /*5600*/  @!P6 SHF.L.U64.HI R171, R164, 0x6, R2 ;  /* 0x00000006a4abe819 */ /* 0x000fe40000010202 */
[C---:B------:R-:W-:Y:S02]  /*5610*/  @!P6 IADD3 R169, P4, R173.reuse, R222, RZ ;  /* 0x000000deada9e210 */ /* 0x040fe40007f9e0ff */
[----:B------:R-:W3:Y:S01]  /*5620*/  LDSM.16.M88.4 R148, [R188+UR4+0xd100] ;  /* 0x00d10004bc94783b */ /* 0x000ee20008000200 */
[----:B------:R-:W-:Y:S02]  /*5630*/  @!P6 IADD3 R2, P0, R173, R200, RZ ;  /* 0x000000c8ad02e210 */ /* 0x000fe40007f1e0ff */
[C---:B------:R-:W-:Y:S02]  /*5640*/  @!P6 IMAD.X R168, R171.reuse, 0x1, R221, P4 ;  /* 0x00000001aba8e824 */ /* 0x040fe400020e06dd */
[C---:B------:R-:W-:Y:S02]  /*5650*/  @!P6 LEA R166, P5, R2.reuse, c[0x0][0x1f8], 0x1 ;  /* 0x00007e0002a6ea11 */ /* 0x040fe400078a08ff */
[----:B------:R-:W4:Y:S01]  /*5660*/  LDSM.16.M88.4 R152, [R188+UR4+0xd900] ;  /* 0x00d90004bc98783b */ /* 0x000f220008000200 */
[----:B------:R-:W-:Y:S02]  /*5670*/  @!P6 IADD3.X R165, R171, R205, RZ, P0, !PT ;  /* 0x000000cdaba5e210 */ /* 0x000fe400007fe4ff */
[C---:B------:R-:W-:Y:S02]  /*5680*/  @!P6 LEA R164, P0, R169.reuse, c[0x0][0x1f8], 0x1 ;  /* 0x00007e00a9a4ea11 */ /* 0x040fe400078008ff */
[----:B------:R-:W-:Y:S02]  /*5690*/  @!P6 LEA.HI.X R167, R2, c[0x0][0x1fc], R165, 0x1, P5 ;  /* 0x00007f0002a7ea11 */ /* 0x000fe400028f0ca5 */
[----:B------:R-:W-:Y:S01]  /*56a0*/  LDSM.16.M88.4 R156, [R133+0xd100] ;  /* 0x00d10000859c783b */ /* 0x000fe20000000200 */
[----:B------:R-:W-:Y:S02]  /*56b0*/  @!P6 LEA.HI.X R165, R169, c[0x0][0x1fc], R168, 0x1, P0 ;  /* 0x00007f00a9a5ea11 */ /* 0x000fe400000f0ca8 */
[----:B------:R-:W-:Y:S02]  /*56c0*/  @!P6 IADD3 R169, P5, R195, R173, RZ ;  /* 0x000000adc3a9e210 */ /* 0x000fe40007fbe0ff */
[----:B------:R-:W-:Y:S02]  /*56d0*/  @!P6 IADD3 R2, P4, R173, R220, RZ ;  /* 0x000000dcad02e210 */ /* 0x000fe40007f9e0ff */
[----:B------:R-:W-:Y:S01]  /*56e0*/  @!P6 IADD3 R175, P0, R169, R200, RZ ;  /* 0x000000c8a9afe210 */ /* 0x000fe20007f1e0ff */
[----:B------:R-:W-:Y:S01]  /*56f0*/  @!P6 IMAD.X R178, R194, 0x1, R171, P5 ;  /* 0x00000001c2b2e824 */ /* 0x000fe200028e06ab */
[----:B------:R-:W-:Y:S02]  /*5700*/  @!P6 LEA R172, P5, R2, c[0x0][0x1f8], 0x1 ;  /* 0x00007e0002acea11 */ /* 0x000fe400078a08ff */
[----:B------:R-:W-:Y:S01]  /*5710*/  @!P6 IADD3.X R171, R171, R219, RZ, P4, !PT ;  /* 0x000000dbababe210 */ /* 0x000fe200027fe4ff */
[C---:B-1----:R-:W-:Y:S03]  /*5720*/  HMMA.16816.F32 R4, R136.reuse, R140, RZ ;  /* 0x0000008c8804723c */ /* 0x042fe600000018ff */
[----:B------:R-:W-:Y:S01]  /*5730*/  @!P6 IMAD.X R168, R178, 0x1, R205, P0 ;  /* 0x00000001b2a8e824 */ /* 0x000fe200000e06cd */
[----:B------:R-:W-:Y:S02]  /*5740*/  @!P6 IADD3 R182, P0, R169, R222, RZ ;  /* 0x000000dea9b6e210 */ /* 0x000fe40007f1e0ff */
[C---:B------:R-:W-:Y:S02]  /*5750*/  @!P6 LEA R170, P4, R175.reuse, c[0x0][0x1f8], 0x1 ;  /* 0x00007e00afaaea11 */ /* 0x040fe400078808ff */
[C---:B------:R-:W-:Y:S01]  /*5760*/  HMMA.16816.F32 R8, R136.reuse, R142, RZ ;  /* 0x0000008e8808723c */ /* 0x040fe200000018ff */
[----:B------:R-:W-:Y:S03]  /*5770*/  LDSM.16.M88.4 R140, [R186] ;  /* 0x00000000ba8c783b */ /* 0x000fe60000000200 */
[----:B------:R-:W-:Y:S02]  /*5780*/  @!P6 LEA.HI.X R173, R2, c[0x0][0x1fc], R171, 0x1, P5 ;  /* 0x00007f0002adea11 */ /* 0x000fe400028f0cab */
[----:B------:R-:W-:Y:S01]  /*5790*/  @!P6 LEA.HI.X R171, R175, c[0x0][0x1fc], R168, 0x1, P4 ;  /* 0x00007f00afabea11 */ /* 0x000fe200020f0ca8 */
[----:B------:R-:W-:Y:S01]  /*57a0*/  IMAD.U32 R168, RZ, RZ, UR7 ;  /* 0x00000007ffa87e24 */ /* 0x000fe2000f8e00ff */
[C---:B--2---:R-:W-:Y:S01]  /*57b0*/  HMMA.16816.F32 R12, R136.reuse, R144, RZ ;  /* 0x00000090880c723c */ /* 0x044fe200000018ff */
[----:B------:R-:W-:Y:S01]  /*57c0*/  @!P6 LEA R174, P5, R182, c[0x0][0x1f8], 0x1 ;  /* 0x00007e00b6aeea11 */ /* 0x000fe200078a08ff */
[----:B------:R-:W-:Y:S02]  /*57d0*/  USEL UR7, UR12, URZ, !UP0 ;  /* 0x0000003f0c077287 */ /* 0x000fe4000c000000 */
[----:B------:R-:W-:Y:S02]  /*57e0*/  @!P6 IADD3 R2, P4, R169, R220, RZ ;  /* 0x000000dca902e210 */ /* 0x000fe40007f9e0ff */
[----:B------:R-:W-:Y:S02]  /*57f0*/  @!P6 IADD3.X R169, R178, R221, RZ, P0, !PT ;  /* 0x000000ddb2a9e210 */ /* 0x000fe400007fe4ff */
[C---:B------:R-:W-:Y:S01]  /*5800*/  HMMA.16816.F32 R16, R136.reuse, R146, RZ ;  /* 0x000000928810723c */ /* 0x040fe200000018ff */
[----:B------:R-:W1:Y:S03]  /*5810*/  LDSM.16.M88.4 R144, [R133+0xc100] ;  /* 0x00c100008590783b */ /* 0x000e660000000200 */
[----:B------:R-:W-:Y:S01]  /*5820*/  @!P6 LEA.HI.X R175, R182, c[0x0][0x1fc], R169, 0x1, P5 ;  /* 0x00007f00b6afea11 */ /* 0x000fe200028f0ca9 */
[----:B------:R-:W-:Y:S01]  /*5830*/  @!P6 IMAD R169, R168, 0x6000, R209 ;  /* 0x00006000a8a9e824 */ /* 0x000fe200078e02d1 */
[----:B------:R-:W-:Y:S02]  /*5840*/  @!P6 IADD3.X R177, R178, R219, RZ, P4, !PT ;  /* 0x000000dbb2b1e210 */ /* 0x000fe400027fe4ff */
[C---:B---3--:R-:W-:Y:S01]  /*5850*/  HMMA.16816.F32 R20, R136.reuse, R148, RZ ;  /* 0x000000948814723c */ /* 0x048fe200000018ff */
[C---:B------:R-:W-:Y:S04]  /*5860*/  @!P6 LEA R176, P0, R2.reuse, c[0x0][0x1f8], 0x1 ;  /* 0x00007e0002b0ea11 */ /* 0x040fe800078008ff */
[----:B------:R-:W-:Y:S01]  /*5870*/  @!P6 LEA.HI.X R177, R2, c[0x0][0x1fc], R177, 0x1, P0 ;  /* 0x00007f0002b1ea11 */ /* 0x000fe200000f0cb1 */
[----:B------:R-:W-:Y:S01]  /*5880*/  IMAD.IADD R2, R192, 0x1, R133 ;  /* 0x00000001c0027824 */ /* 0x000fe200078e0285 */
[----:B------:R-:W-:Y:S01]  /*5890*/  PLOP3.LUT P0, PT, PT, PT, UP2, 0x80, 0x0 ;  /* 0x000000000000781c */ /* 0x000fe20003f0f028 */
[C---:B------:R-:W-:Y:S01]  /*58a0*/  HMMA.16816.F32 R24, R136.reuse, R150, RZ ;  /* 0x000000968818723c */ /* 0x040fe200000018ff */
[----:B------:R-:W2:Y:S07]  /*58b0*/  LDSM.16.M88.4 R148, [R133+0xc900] ;  /* 0x00c900008594783b */ /* 0x000eae0000000200 */
[C---:B----4-:R-:W-:Y:S04]  /*58c0*/  HMMA.16816.F32 R28, R136.reuse, R152, RZ ;  /* 0x00000098881c723c */ /* 0x050fe800000018ff */
[----:B------:R-:W-:Y:S02]  /*58d0*/  @P0 MOV R241, R213 ;  /* 0x000000d500f10202 */ /* 0x000fe40000000f00 */
[----:B------:R-:W-:Y:S02]  /*58e0*/  PLOP3.LUT P0, PT, PT, PT, UP1, 0x40, 0x0 ;  /* 0x000000000000781c */ /* 0x000fe40003f0e818 */
[----:B------:R-:W-:Y:S01]  /*58f0*/  HMMA.16816.F32 R32, R136, R154, RZ ;  /* 0x0000009a8820723c */ /* 0x000fe200000018ff */
[----:B------:R-:W3:Y:S07]  /*5900*/  LDSM.16.M88.4 R136, [R133+0xd900] ;  /* 0x00d900008588783b */ /* 0x000eee0000000200 */
[----:B------:R-:W-:Y:S01]  /*5910*/  @!PT LDS RZ, [RZ] ;  /* 0x00000000fffff984 */ /* 0x000fe20000000800 */
[----:B------:R-:W-:Y:S01]  /*5920*/  @!PT LDS RZ, [RZ] ;  /* 0x00000000fffff984 */ /* 0x000fe20000000800 */
[----:B------:R-:W-:Y:S01]  /*5930*/  @!PT LDS RZ, [RZ] ;  /* 0x00000000fffff984 */ /* 0x000fe20000000800 */
[----:B------:R4:W-:Y:S01]  /*5940*/  @!P6 LDGSTS.E.BYPASS.LTC128B.128 [R169], [R166.64], !P3 ;  /* 0x00000000a6a9efae */ /* 0x0009e2000d901d4a */
[C---:B-1----:R-:W-:Y:S06]  /*5950*/  HMMA.16816.F32 R4, R140.reuse, R144, R4 ;  /* 0x000000908c04723c */ /* 0x042fec0000001804 */
[----:B------:R4:W-:Y:S02]  /*5960*/  @!P6 LDGSTS.E.BYPASS.LTC128B.128 [R169+0x2000], [R164.64], !P2 ;  /* 0x02000000a4a9efae */ /* 0x0009e4000d101d4a */
[C---:B------:R-:W-:Y:S05]  /*5970*/  HMMA.16816.F32 R8, R140.reuse, R146, R8 ;  /* 0x000000928c08723c */ /* 0x040fea0000001808 */
[----:B------:R1:W-:Y:S03]  /*5980*/  @!P6 LDGSTS.E.BYPASS.LTC128B.128 [R169+0x4000], [R172.64], !P1 ;  /* 0x04000000aca9efae */ /* 0x0003e6000c901d4a */
[C---:B--2---:R-:W-:Y:S04]  /*5990*/  HMMA.16816.F32 R12, R140.reuse, R148, R12 ;  /* 0x000000948c0c723c */ /* 0x044fe8000000180c */
[----:B------:R1:W-:Y:S04]  /*59a0*/  @!P6 LDGSTS.E.BYPASS.LTC128B.128 [R169+0x1000], [R170.64], !P3 ;  /* 0x01000000aaa9efae */ /* 0x0003e8000d901d4a */
[C---:B------:R-:W-:Y:S03]  /*59b0*/  HMMA.16816.F32 R16, R140.reuse, R150, R16 ;  /* 0x000000968c10723c */ /* 0x040fe60000001810 */
[----:B------:R1:W-:Y:S05]  /*59c0*/  @!P6 LDGSTS.E.BYPASS.LTC128B.128 [R169+0x3000], [R174.64], !P2 ;  /* 0x03000000aea9efae */ /* 0x0003ea000d101d4a */
[C---:B------:R-:W-:Y:S02]  /*59d0*/  HMMA.16816.F32 R20, R140.reuse, R156, R20 ;  /* 0x0000009c8c14723c */ /* 0x040fe40000001814 */
[----:B------:R1:W-:Y:S06]  /*59e0*/  @!P6 LDGSTS.E.BYPASS.LTC128B.128 [R169+0x5000], [R176.64], !P1 ;  /* 0x05000000b0a9efae */ /* 0x0003ec000c901d4a */
[C---:B------:R-:W-:Y:S01]  /*59f0*/  HMMA.16816.F32 R24, R140.reuse, R158, R24 ;  /* 0x0000009e8c18723c */ /* 0x040fe20000001818 */
[----:B------:R-:W-:Y:S07]  /*5a00*/  LDSM.16.M88.4 R152, [R185] ;  /* 0x00000000b998783b */ /* 0x000fee0000000200 */
[C---:B---3--:R-:W-:Y:S01]  /*5a10*/  HMMA.16816.F32 R28, R140.reuse, R136, R28 ;  /* 0x000000888c1c723c */ /* 0x048fe2000000181c */
[----:B------:R-:W2:Y:S07]  /*5a20*/  LDSM.16.M88.4 R160, [R0+0xc100] ;  /* 0x00c1000000a0783b */ /* 0x000eae0000000200 */
[----:B------:R-:W-:Y:S01]  /*5a30*/  HMMA.16816.F32 R32, R140, R138, R32 ;  /* 0x0000008a8c20723c */ /* 0x000fe20000001820 */
[----:B------:R-:W3:Y:S07]  /*5a40*/  LDSM.16.M88.4 R144, [R0+0xc900] ;  /* 0x00c900000090783b */ /* 0x000eee0000000200 */
[----:B------:R-:W5:Y:S07]  /*5a50*/  LDSM.16.M88.4 R148, [R0+0xd100] ;  /* 0x00d100000094783b */ /* 0x000f6e0000000200 */
[----:B------:R-:W5:Y:S07]  /*5a60*/  LDSM.16.M88.4 R156, [R0+0xd900] ;  /* 0x00d90000009c783b */ /* 0x000f6e0000000200 */
[----:B----4-:R-:W-:Y:S07]  /*5a70*/  LDSM.16.M88.4 R164, [R184] ;  /* 0x00000000b8a4783b */ /* 0x010fee0000000200 */
[----:B-1----:R-:W1:Y:S01]  /*5a80*/  LDSM.16.M88.4 R168, [R2+0xc100] ;  /* 0x00c1000002a8783b */ /* 0x002e620000000200 */
[C---:B--2---:R-:W-:Y:S06]  /*5a90*/  HMMA.16816.F32 R4, R152.reuse, R160, R4 ;  /* 0x000000a09804723c */ /* 0x044fec0000001804 */
[----:B------:R-:W2:Y:S02]  /*5aa0*/  LDSM.16.M88.4 R136, [R2+0xc900] ;  /* 0x00c900000288783b */ /* 0x000ea40000000200 */
[C---:B------:R-:W-:Y:S05]  /*5ab0*/  HMMA.16816.F32 R8, R152.reuse, R162, R8 ;  /* 0x000000a29808723c */ /* 0x040fea0000001808 */
[----:B------:R-:W4:Y:S03]  /*5ac0*/  LDSM.16.M88.4 R140, [R2+0xd100] ;  /* 0x00d10000028c783b */ /* 0x000f260000000200 */
[C---:B---3--:R-:W-:Y:S04]  /*5ad0*/  HMMA.16816.F32 R12, R152.reuse, R144, R12 ;  /* 0x00000090980c723c */ /* 0x048fe8000000180c */
[----:B------:R-:W-:Y:S04]  /*5ae0*/  LDSM.16.M88.4 R160, [R188+UR4+0xf900] ;  /* 0x00f90004bca0783b */ /* 0x000fe80008000200 */
[C---:B------:R-:W-:Y:S03]  /*5af0*/  HMMA.16816.F32 R16, R152.reuse, R146, R16 ;  /* 0x000000929810723c */ /* 0x040fe60000001810 */
[----:B------:R-:W3:Y:S05]  /*5b00*/  LDSM.16.M88.4 R144, [R2+0xd900] ;  /* 0x00d900000290783b */ /* 0x000eea0000000200 */
[C---:B-----5:R-:W-:Y:S02]  /*5b10*/  HMMA.16816.F32 R20, R152.reuse, R148, R20 ;  /* 0x000000949814723c */ /* 0x060fe40000001814 */
[----:B------:R-:W-:Y:S06]  /*5b20*/  LDSM.16.M88.4 R172, [R133+0xe900] ;  /* 0x00e9000085ac783b */ /* 0x000fec0000000200 */
[C---:B------:R-:W-:Y:S01]  /*5b30*/  HMMA.16816.F32 R24, R152.reuse, R150, R24 ;  /* 0x000000969818723c */ /* 0x040fe20000001818 */
[----:B------:R-:W-:Y:S07]  /*5b40*/  LDSM.16.M88.4 R148, [R190+0x4000] ;  /* 0x00400000be94783b */ /* 0x000fee0000000200 */
[C---:B------:R-:W-:Y:S01]  /*5b50*/  HMMA.16816.F32 R28, R152.reuse, R156, R28 ;  /* 0x0000009c981c723c */ /* 0x040fe2000000181c */
[----:B------:R-:W-:Y:S07]  /*5b60*/  LDSM.16.M88.4 R176, [R0+0xe100] ;  /* 0x00e1000000b0783b */ /* 0x000fee0000000200 */
[----:B------:R-:W-:Y:S01]  /*5b70*/  HMMA.16816.F32 R32, R152, R158, R32 ;  /* 0x0000009e9820723c */ /* 0x000fe20000001820 */
[----:B------:R-:W5:Y:S07]  /*5b80*/  LDSM.16.M88.4 R152, [R188+UR4+0xe100] ;  /* 0x00e10004bc98783b */ /* 0x000f6e0008000200 */
[C---:B-1----:R-:W-:Y:S01]  /*5b90*/  HMMA.16816.F32 R4, R164.reuse, R168, R4 ;  /* 0x000000a8a404723c */ /* 0x042fe20000001804 */
[----:B------:R-:W1:Y:S07]  /*5ba0*/  LDSM.16.M88.4 R156, [R188+UR4+0xe900] ;  /* 0x00e90004bc9c783b */ /* 0x000e6e0008000200 */
[C---:B------:R-:W-:Y:S01]  /*5bb0*/  HMMA.16816.F32 R8, R164.reuse, R170, R8 ;  /* 0x000000aaa408723c */ /* 0x040fe20000001808 */
[----:B------:R-:W-:Y:S07]  /*5bc0*/  LDSM.16.M88.4 R168, [R133+0xe100] ;  /* 0x00e1000085a8783b */ /* 0x000fee0000000200 */
[C---:B--2---:R-:W-:Y:S01]  /*5bd0*/  HMMA.16816.F32 R12, R164.reuse, R136, R12 ;  /* 0x00000088a40c723c */ /* 0x044fe2000000180c */
[----:B------:R-:W-:Y:S07]  /*5be0*/  LDSM.16.M88.4 R180, [R188+UR4+0x10100] ;  /* 0x01010004bcb4783b */ /* 0x000fee0008000200 */
[C---:B------:R-:W-:Y:S01]  /*5bf0*/  HMMA.16816.F32 R16, R164.reuse, R138, R16 ;  /* 0x0000008aa410723c */ /* 0x040fe20000001810 */
[----:B------:R-:W2:Y:S07]  /*5c00*/  LDSM.16.M88.4 R136, [R188+UR4+0xf100] ;  /* 0x00f10004bc88783b */ /* 0x000eae0008000200 */
[C---:B----4-:R-:W-:Y:S01]  /*5c10*/  HMMA.16816.F32 R20, R164.reuse, R140, R20 ;  /* 0x0000008ca414723c */ /* 0x050fe20000001814 */
[----:B------:R-:W0:Y:S07]  /*5c20*/  LDGDEPBAR ;  /* 0x00000000000079af */ /* 0x000e2e0000000000 */
[C---:B------:R-:W-:Y:S01]  /*5c30*/  HMMA.16816.F32 R24, R164.reuse, R142, R24 ;  /* 0x0000008ea418723c */ /* 0x040fe20000001818 */
[----:B------:R-:W4:Y:S07]  /*5c40*/  LDSM.16.M88.4 R140, [R186+0x4000] ;  /* 0x00400000ba8c783b */ /* 0x000f2e0000000200 */
[C---:B---3--:R-:W-:Y:S08]  /*5c50*/  HMMA.16816.F32 R28, R164.reuse, R144, R28 ;  /* 0x00000090a41c723c */ /* 0x048ff0000000181c */
[----:B------:R-:W-:Y:S01]  /*5c60*/  HMMA.16816.F32 R32, R164, R146, R32 ;  /* 0x00000092a420723c */ /* 0x000fe20000001820 */
[----:B------:R-:W3:Y:S07]  /*5c70*/  LDSM.16.M88.4 R144, [R133+0xf100] ;  /* 0x00f100008590783b */ /* 0x000eee0000000200 */
[C---:B-----5:R-:W-:Y:S01]  /*5c80*/  HMMA.16816.F32 R4, R148.reuse, R152, R4 ;  /* 0x000000989404723c */ /* 0x060fe20000001804 */
[----:B------:R-:W-:Y:S07]  /*5c90*/  LDSM.16.M88.4 R164, [R185+0x4000] ;  /* 0x00400000b9a4783b */ /* 0x000fee0000000200 */
[C---:B------:R-:W-:Y:S01]  /*5ca0*/  HMMA.16816.F32 R8, R148.reuse, R154, R8 ;  /* 0x0000009a9408723c */ /* 0x040fe20000001808 */
[----:B------:R-:W5:Y:S07]  /*5cb0*/  LDSM.16.M88.4 R152, [R133+0xf900] ;  /* 0x00f900008598783b */ /* 0x000f6e0000000200 */
[C---:B-1----:R-:W-:Y:S08]  /*5cc0*/  HMMA.16816.F32 R12, R148.reuse, R156, R12 ;  /* 0x0000009c940c723c */ /* 0x042ff0000000180c */
[C---:B------:R-:W-:Y:S01]  /*5cd0*/  HMMA.16816.F32 R16, R148.reuse, R158, R16 ;  /* 0x0000009e9410723c */ /* 0x040fe20000001810 */
[----:B------:R-:W-:Y:S07]  /*5ce0*/  LDSM.16.M88.4 R156, [R0+0xf900] ;  /* 0x00f90000009c783b */ /* 0x000fee0000000200 */
[C---:B--2---:R-:W-:Y:S08]  /*5cf0*/  HMMA.16816.F32 R20, R148.reuse, R136, R20 ;  /* 0x000000889414723c */ /* 0x044ff00000001814 */
[C---:B------:R-:W-:Y:S01]  /*5d00*/  HMMA.16816.F32 R24, R148.reuse, R138, R24 ;  /* 0x0000008a9418723c */ /* 0x040fe20000001818 */
[----:B------:R-:W1:Y:S07]  /*5d10*/  LDSM.16.M88.4 R136, [R0+0xe900] ;  /* 0x00e900000088783b */ /* 0x000e6e0000000200 */
[C---:B------:R-:W-:Y:S08]  /*5d20*/  HMMA.16816.F32 R28, R148.reuse, R160, R28 ;  /* 0x000000a0941c723c */ /* 0x040ff0000000181c */
[----:B------:R-:W-:Y:S01]  /*5d30*/  HMMA.16816.F32 R32, R148, R162, R32 ;  /* 0x000000a29420723c */ /* 0x000fe20000001820 */
[----:B------:R-:W2:Y:S07]  /*5d40*/  LDSM.16.M88.4 R148, [R0+0xf100] ;  /* 0x00f100000094783b */ /* 0x000eae0000000200 */
[C---:B----4-:R-:W-:Y:S01]  /*5d50*/  HMMA.16816.F32 R4, R140.reuse, R168, R4 ;  /* 0x000000a88c04723c */ /* 0x050fe20000001804 */
[----:B------:R-:W-:Y:S07]  /*5d60*/  LDSM.16.M88.4 R160, [R184+0x4000] ;  /* 0x00400000b8a0783b */ /* 0x000fee0000000200 */
[C---:B------:R-:W-:Y:S01]  /*5d70*/  HMMA.16816.F32 R8, R140.reuse, R170, R8 ;  /* 0x000000aa8c08723c */ /* 0x040fe20000001808 */
[----:B------:R-:W4:Y:S07]  /*5d80*/  LDSM.16.M88.4 R168, [R2+0xe100] ;  /* 0x00e1000002a8783b */ /* 0x000f2e0000000200 */
[C---:B------:R-:W-:Y:S08]  /*5d90*/  HMMA.16816.F32 R12, R140.reuse, R172, R12 ;  /* 0x000000ac8c0c723c */ /* 0x040ff0000000180c */
[C---:B------:R-:W-:Y:S01]  /*5da0*/  HMMA.16816.F32 R16, R140.reuse, R174, R16 ;  /* 0x000000ae8c10723c */ /* 0x040fe20000001810 */
[----:B------:R-:W-:Y:S07]  /*5db0*/  LDSM.16.M88.4 R172, [R190+0x8000] ;  /* 0x00800000beac783b */ /* 0x000fee0000000200 */
[C---:B---3--:R-:W-:Y:S08]  /*5dc0*/  HMMA.16816.F32 R20, R140.reuse, R144, R20 ;  /* 0x000000908c14723c */ /* 0x048ff00000001814 */
[C---:B------:R-:W-:Y:S01]  /*5dd0*/  HMMA.16816.F32 R24, R140.reuse, R146, R24 ;  /* 0x000000928c18723c */ /* 0x040fe20000001818 */
[----:B------:R-:W-:Y:S07]  /*5de0*/  LDSM.16.M88.4 R144, [R191+0xf100] ;  /* 0x00f10000bf90783b */ /* 0x000fee0000000200 */
[C---:B-----5:R-:W-:Y:S08]  /*5df0*/  HMMA.16816.F32 R28, R140.reuse, R152, R28 ;  /* 0x000000988c1c723c */ /* 0x060ff0000000181c */
[----:B------:R-:W-:Y:S01]  /*5e00*/  HMMA.16816.F32 R32, R140, R154, R32 ;  /* 0x0000009a8c20723c */ /* 0x000fe20000001820 */
[----:B------:R-:W3:Y:S07]  /*5e10*/  LDSM.16.M88.4 R140, [R191+0xe900] ;  /* 0x00e90000bf8c783b */ /* 0x000eee0000000200 */
[C---:B------:R-:W-:Y:S01]  /*5e20*/  HMMA.16816.F32 R4, R164.reuse, R176, R4 ;  /* 0x000000b0a404723c */ /* 0x040fe20000001804 */
[----:B------:R-:W5:Y:S07]  /*5e30*/  LDSM.16.M88.4 R152, [R191+0xf900] ;  /* 0x00f90000bf98783b */ /* 0x000f6e0000000200 */
        /* <DEDUP_REMOVED lines=8> */
[C---:B------:R-:W-:Y:S08]  /*5ec0*/  HMMA.16816.F32 R28, R164.reuse, R156, R28 ;  /* 0x0000009ca41c723c */ /* 0x040ff0000000181c */
[----:B------:R-:W-:Y:S01]  /*5ed0*/  HMMA.16816.F32 R32, R164, R158, R32 ;  /* 0x0000009ea420723c */ /* 0x000fe20000001820 */
[----:B------:R-:W1:Y:S07]  /*5ee0*/  LDSM.16.M88.4 R156, [R188+UR4+0x11900] ;  /* 0x01190004bc9c783b */ /* 0x000e6e0008000200 */
[C---:B----4-:R-:W-:Y:S01]  /*5ef0*/  HMMA.16816.F32 R4, R160.reuse, R168, R4 ;  /* 0x000000a8a004723c */ /* 0x050fe20000001804 */
[----:B------:R-:W4:Y:S07]  /*5f00*/  LDSM.16.M88.4 R164, [R186+0x8000] ;  /* 0x00800000baa4783b */ /* 0x000f2e0000000200 */
[C---:B------:R-:W-:Y:S01]  /*5f10*/  HMMA.16816.F32 R8, R160.reuse, R170, R8 ;  /* 0x000000aaa008723c */ /* 0x040fe20000001808 */
[----:B------:R-:W-:Y:S07]  /*5f20*/  LDSM.16.M88.4 R168, [R0+0x10100] ;  /* 0x0101000000a8783b */ /* 0x000fee0000000200 */
[C---:B---3--:R-:W-:Y:S08]  /*5f30*/  HMMA.16816.F32 R12, R160.reuse, R140, R12 ;  /* 0x0000008ca00c723c */ /* 0x048ff0000000180c */
[C---:B------:R-:W-:Y:S01]  /*5f40*/  HMMA.16816.F32 R16, R160.reuse, R142, R16 ;  /* 0x0000008ea010723c */ /* 0x040fe20000001810 */
[----:B------:R-:W3:Y:S07]  /*5f50*/  LDSM.16.M88.4 R140, [R133+0x10900] ;  /* 0x01090000858c783b */ /* 0x000eee0000000200 */
[C---:B------:R-:W-:Y:S08]  /*5f60*/  HMMA.16816.F32 R20, R160.reuse, R144, R20 ;  /* 0x00000090a014723c */ /* 0x040ff00000001814 */
[C---:B------:R-:W-:Y:S01]  /*5f70*/  HMMA.16816.F32 R24, R160.reuse, R146, R24 ;  /* 0x00000092a018723c */ /* 0x040fe20000001818 */
[----:B------:R-:W1:Y:S07]  /*5f80*/  LDSM.16.M88.4 R144, [R133+0x11100] ;  /* 0x011100008590783b */ /* 0x000e6e0000000200 */
[C---:B-----5:R-:W-:Y:S08]  /*5f90*/  HMMA.16816.F32 R28, R160.reuse, R152, R28 ;  /* 0x00000098a01c723c */ /* 0x060ff0000000181c */
[----:B------:R-:W-:Y:S01]  /*5fa0*/  HMMA.16816.F32 R32, R160, R154, R32 ;  /* 0x0000009aa020723c */ /* 0x000fe20000001820 */
[----:B------:R-:W5:Y:S07]  /*5fb0*/  LDSM.16.M88.4 R152, [R133+0x11900] ;  /* 0x011900008598783b */ /* 0x000f6e0000000200 */
[----:B------:R-:W3:Y:S01]  /*5fc0*/  LDSM.16.M88.4 R160, [R185+0x8000] ;  /* 0x00800000b9a0783b */ /* 0x000ee20000000200 */
        /* <DEDUP_REMOVED lines=9> */
[C---:B------:R-:W-:Y:S08]  /*6060*/  HMMA.16816.F32 R28, R172.reuse, R156, R28 ;  /* 0x0000009cac1c723c */ /* 0x040ff0000000181c */
[----:B------:R-:W-:Y:S01]  /*6070*/  HMMA.16816.F32 R32, R172, R158, R32 ;  /* 0x0000009eac20723c */ /* 0x000fe20000001820 */
[----:B------:R-:W1:Y:S07]  /*6080*/  LDSM.16.M88.4 R156, [R0+0x11900] ;  /* 0x01190000009c783b */ /* 0x000e6e0000000200 */
[----:B------:R-:W1:Y:S01]  /*6090*/  LDSM.16.M88.4 R172, [R184+0x8000] ;  /* 0x00800000b8ac783b */ /* 0x000e620000000200 */
[C---:B----4-:R-:W-:Y:S08]  /*60a0*/  HMMA.16816.F32 R4, R164.reuse, R176, R4 ;  /* 0x000000b0a404723c */ /* 0x050ff00000001804 */
[C---:B------:R-:W-:Y:S08]  /*60b0*/  HMMA.16816.F32 R8, R164.reuse, R178, R8 ;  /* 0x000000b2a408723c */ /* 0x040ff00000001808 */
[C---:B---3--:R-:W-:Y:S08]  /*60c0*/  HMMA.16816.F32 R12, R164.reuse, R140, R12 ;  /* 0x0000008ca40c723c */ /* 0x048ff0000000180c */
[C---:B------:R-:W-:Y:S01]  /*60d0*/  HMMA.16816.F32 R16, R164.reuse, R142, R16 ;  /* 0x0000008ea410723c */ /* 0x040fe20000001810 */
[----:B------:R-:W-:Y:S07]  /*60e0*/  LDSM.16.M88.4 R140, [R191+0x11100] ;  /* 0x01110000bf8c783b */ /* 0x000fee0000000200 */
        /* <DEDUP_REMOVED lines=11> */
[C---:B------:R-:W-:Y:S08]  /*61a0*/  HMMA.16816.F32 R28, R160.reuse, R156, R28 ;  /* 0x0000009ca01c723c */ /* 0x040ff0000000181c */
[----:B------:R-:W-:Y:S08]  /*61b0*/  HMMA.16816.F32 R32, R160, R158, R32 ;  /* 0x0000009ea020723c */ /* 0x000ff00000001820 */
[C---:B------:R-:W-:Y:S08]  /*61c0*/  HMMA.16816.F32 R4, R172.reuse, R180, R4 ;  /* 0x000000b4ac04723c */ /* 0x040ff00000001804 */
[C---:B------:R-:W-:Y:S08]  /*61d0*/  HMMA.16816.F32 R8, R172.reuse, R182, R8 ;  /* 0x000000b6ac08723c */ /* 0x040ff00000001808 */
[C---:B-1----:R-:W-:Y:S08]  /*61e0*/  HMMA.16816.F32 R12, R172.reuse, R136, R12 ;  /* 0x00000088ac0c723c */ /* 0x042ff0000000180c */
[C---:B------:R-:W-:Y:S01]  /*61f0*/  HMMA.16816.F32 R16, R172.reuse, R138, R16 ;  /* 0x0000008aac10723c */ /* 0x040fe20000001810 */
[----:B------:R1:W2:Y:S03]  /*6200*/  LDSM.16.M88.4 R136, [R191+0x11900] ;  /* 0x01190000bf88783b */ /* 0x0002a60000000200 */
[----:B------:R-:W-:Y:S02]  /*6210*/  FMUL.FTZ R165, R4, c[0x0][0x320] ;  /* 0x0000c80004a57a20 */ /* 0x000fe40000410000 */
[----:B------:R-:W-:Y:S02]  /*6220*/  FMUL.FTZ R167, R5, c[0x0][0x320] ;  /* 0x0000c80005a77a20 */ /* 0x000fe40000410000 */
[C---:B------:R-:W-:Y:S02]  /*6230*/  HMMA.16816.F32 R20, R172.reuse, R140, R20 ;  /* 0x0000008cac14723c */ /* 0x040fe40000001814 */
[----:B------:R-:W3:Y:S02]  /*6240*/  MUFU.TANH R165, R165 ;  /* 0x000000a500a57308 */ /* 0x000ee40000002400 */
[----:B------:R-:W-:Y:S02]  /*6250*/  FMUL.FTZ R2, R6, c[0x0][0x320] ;  /* 0x0000c80006027a20 */ /* 0x000fe40000410000 */
[----:B------:R-:W-:Y:S02]  /*6260*/  FMUL.FTZ R164, R7, c[0x0][0x320] ;  /* 0x0000c80007a47a20 */ /* 0x000fe40000410000 */
[C---:B------:R-:W-:Y:S04]  /*6270*/  HMMA.16816.F32 R24, R172.reuse, R142, R24 ;  /* 0x0000008eac18723c */ /* 0x040fe80000001818 */
[----:B------:R-:W4:Y:S01]  /*6280*/  MUFU.TANH R167, R167 ;  /* 0x000000a700a77308 */ /* 0x000f220000002400 */
[----:B------:R-:W-:Y:S02]  /*6290*/  FMUL.FTZ R169, R8, c[0x0][0x320] ;  /* 0x0000c80008a97a20 */ /* 0x000fe40000410000 */
[----:B------:R-:W-:Y:S02]  /*62a0*/  FMUL.FTZ R171, R9, c[0x0][0x320] ;  /* 0x0000c80009ab7a20 */ /* 0x000fe40000410000 */
[----:B------:R-:W-:Y:S03]  /*62b0*/  FMUL.FTZ R166, R10, c[0x0][0x320] ;  /* 0x0000c8000aa67a20 */ /* 0x000fe60000410000 */
[----:B------:R-:W-:Y:S02]  /*62c0*/  FMUL.FTZ R168, R11, c[0x0][0x320] ;  /* 0x0000c8000ba87a20 */ /* 0x000fe40000410000 */
[----:B------:R-:W3:Y:S01]  /*62d0*/  MUFU.TANH R2, R2 ;  /* 0x0000000200027308 */ /* 0x000ee20000002400 */
[----:B------:R-:W-:Y:S02]  /*62e0*/  FMUL.FTZ R181, R12, c[0x0][0x320] ;  /* 0x0000c8000cb57a20 */ /* 0x000fe40000410000 */
[----:B------:R-:W-:Y:S02]  /*62f0*/  FMUL.FTZ R225, R22, c[0x0][0x320] ;  /* 0x0000c80016e17a20 */ /* 0x000fe40000410000 */
[----:B------:R-:W-:Y:S02]  /*6300*/  FMUL.FTZ R179, R13, c[0x0][0x320] ;  /* 0x0000c8000db37a20 */ /* 0x000fe40000410000 */
[----:B------:R-:W-:Y:S02]  /*6310*/  FMUL.FTZ R178, R14, c[0x0][0x320] ;  /* 0x0000c8000eb27a20 */ /* 0x000fe40000410000 */
[----:B------:R-:W-:Y:S01]  /*6320*/  FMUL.FTZ R170, R15, c[0x0][0x320] ;  /* 0x0000c8000faa7a20 */ /* 0x000fe20000410000 */
[----:B-1----:R-:W1:Y:S01]  /*6330*/  MUFU.TANH R191, R225 ;  /* 0x000000e100bf7308 */ /* 0x002e620000002400 */
[C---:B--2---:R-:W-:Y:S03]  /*6340*/  HMMA.16816.F32 R28, R172.reuse, R136, R28 ;  /* 0x00000088ac1c723c */ /* 0x044fe6000000181c */
[----:B------:R-:W-:Y:S02]  /*6350*/  FMUL.FTZ R232, R27, c[0x0][0x320] ;  /* 0x0000c8001be87a20 */ /* 0x000fe40000410000 */
[----:B------:R-:W-:Y:S02]  /*6360*/  FMUL.FTZ R182, R16, c[0x0][0x320] ;  /* 0x0000c80010b67a20 */ /* 0x000fe40000410000 */
[----:B------:R-:W-:Y:S01]  /*6370*/  FMUL.FTZ R224, R17, c[0x0][0x320] ;  /* 0x0000c80011e07a20 */ /* 0x000fe20000410000 */
[----:B------:R-:W-:Y:S01]  /*6380*/  HMMA.16816.F32 R32, R172, R138, R32 ;  /* 0x0000008aac20723c */ /* 0x000fe20000001820 */
[----:B------:R2:W1:Y:S01]  /*6390*/  MUFU.TANH R225, R232 ;  /* 0x000000e800e17308 */ /* 0x0004620000002400 */
[----:B------:R-:W5:Y:S02]  /*63a0*/  SHFL.IDX PT, R173, R241, RZ, 0x1c1f ;  /* 0x001c1ffff1ad7589 */ /* 0x000f6400000e0000 */
[----:B------:R-:W-:Y:S02]  /*63b0*/  FMUL.FTZ R176, R18, c[0x0][0x320] ;  /* 0x0000c80012b07a20 */ /* 0x000fe40000410000 */
[----:B------:R-:W-:Y:S02]  /*63c0*/  FMUL.FTZ R177, R19, c[0x0][0x320] ;  /* 0x0000c80013b17a20 */ /* 0x000fe40000410000 */
[----:B------:R-:W-:Y:S03]  /*63d0*/  FMUL.FTZ R228, R20, c[0x0][0x320] ;  /* 0x0000c80014e47a20 */ /* 0x000fe60000410000 */
        /* <DEDUP_REMOVED lines=8> */
[----:B------:R-:W-:Y:S02]  /*6460*/  FMUL.FTZ R172, R29, c[0x0][0x320] ;  /* 0x0000c8001dac7a20 */ /* 0x000fe40000410000 */
[----:B------:R-:W-:Y:S01]  /*6470*/  FMUL.FTZ R231, R30, c[0x0][0x320] ;  /* 0x0000c8001ee77a20 */ /* 0x000fe20000410000 */
[-C--:B-----5:R-:W-:Y:S01]  /*6480*/  IADD3 R240, R238, R173.reuse, RZ ;  /* 0x000000adeef07210 */ /* 0x0a0fe20007ffe0ff */
[----:B------:R-:W-:Y:S01]  /*6490*/  FMUL.FTZ R175, R31, c[0x0][0x320] ;  /* 0x0000c8001faf7a20 */ /* 0x000fe20000410000 */
[----:B------:R-:W-:Y:S01]  /*64a0*/  IADD3 R239, R237, R173, RZ ;  /* 0x000000adedef7210 */ /* 0x000fe20007ffe0ff */
[----:B------:R-:W-:Y:S01]  /*64b0*/  FMUL.FTZ R236, R32, c[0x0][0x320] ;  /* 0x0000c80020ec7a20 */ /* 0x000fe20000410000 */
[----:B------:R-:W1:Y:S01]  /*64c0*/  MUFU.TANH R171, R171 ;  /* 0x000000ab00ab7308 */ /* 0x000e620000002400 */
[----:B------:R-:W-:Y:S02]  /*64d0*/  FMUL.FTZ R234, R33, c[0x0][0x320] ;  /* 0x0000c80021ea7a20 */ /* 0x000fe40000410000 */
[----:B------:R-:W-:Y:S02]  /*64e0*/  FMUL.FTZ R233, R34, c[0x0][0x320] ;  /* 0x0000c80022e97a20 */ /* 0x000fe40000410000 */
[----:B--2---:R-:W-:Y:S05]  /*64f0*/  FMUL.FTZ R232, R35, c[0x0][0x320] ;  /* 0x0000c80023e87a20 */ /* 0x004fea0000410000 */
[----:B------:R-:W2:Y:S10]  /*6500*/  MUFU.TANH R166, R166 ;  /* 0x000000a600a67308 */ /* 0x000eb40000002400 */
        /* <DEDUP_REMOVED lines=22> */
[----:B------:R-:W1:Y:S01]  /*6670*/  MUFU.TANH R232, R232 ;  /* 0x000000e800e87308 */ /* 0x000e620000002400 */
        /* <DEDUP_REMOVED lines=15> */
.L_x_1588:
[----:B------:R-:W-:Y:S04]  /*6770*/  MOV R0, c[0x0][0x32c] ;  /* 0x0000cb0000007a02 */ /* 0x000fe80000000f00 */
[----:B------:R-:W-:Y:S11]  /*6780*/  ISETP.NE.AND P0, PT, R0, 0x1, PT ;  /* 0x000000010000780c */ /* 0x000ff60003f05270 */
[----:B------:R-:W-:Y:S02]  /*6790*/  @!UPT UIADD3 URZ, URZ, URZ, URZ ;  /* 0x0000003f3f3ff290 */ /* 0x000fe4000fffe03f */
[----:B------:R-:W-:Y:S05]  /*67a0*/  @P0 IMAD.HI.U32 R0, R4, c[0x0][0x330], RZ ;  /* 0x0000cc0004000a27 */ /* 0x000fea00078e00ff */
[----:B------:R-:W-:Y:S02]  /*67b0*/  @P0 SHF.R.U32.HI R4, RZ, c[0x0][0x334], R0 ;  /* 0x0000cd00ff040a19 */ /* 0x000fe40000011600 */
.L_x_1589:
[----:B------:R-:W-:Y:S05]  /*67c0*/  BSYNC B0 ;  /* 0x0000000000007941 */ /* 0x000fea0003800000 */
.L_x_1587:
[----:B------:R-:W-:Y:S04]  /*67d0*/  IMAD R5, R4, c[0x0][0x32c], -R235 ;  /* 0x0000cb0004057a24 */ /* 0x000fe800078e0aeb */
[----:B------:R-:W-:Y:S05]  /*67e0*/  IMAD.IADD R0, R5, 0x1, -R208 ;  /* 0x0000000105007824 */ /* 0x000fea00078e0ad0 */
[----:B------:R-:W-:Y:S02]  /*67f0*/  IADD3 R5, R0, c[0x0][0x32c], RZ ;  /* 0x0000cb0000057a10 */ /* 0x000fe40007ffe0ff */
[----:B------:R-:W-:Y:S02]  /*6800*/  IMNMX R239, R239, R0, !PT ;  /* 0x00000000efef7217 */ /* 0x000fe40007800200 */
[----:B------:R-:W-:Y:S02]  /*6810*/  IMNMX R240, R240, R5, PT ;  /* 0x00000005f0f07217 */ /* 0x000fe40003800200 */
.L_x_1586:
[----:B--234-:R-:W-:Y:S01]  /*6820*/  ISETP.GT.AND P0, PT, R214, -0x1, PT ;  /* 0xffffffffd600780c */ /* 0x01cfe20003f04270 */
[----:B------:R-:W2:Y:S03]  /*6830*/  SHFL.IDX PT, R6, R241, 0x1, 0x1c1f ;  /* 0x003c1f00f1067f89 */ /* 0x000ea600000e0000 */
[C---:B------:R-:W-:Y:S02]  /*6840*/  ISETP.GT.AND P4, PT, R239.reuse, 0x1, P0 ;  /* 0x00000001ef00780c */ /* 0x040fe40000784270 */
[----:B------:R-:W-:Y:S02]  /*6850*/  ISETP.GT.AND P5, PT, R239, RZ, P0 ;  /* 0x000000ffef00720c */ /* 0x000fe400007a4270 */
[C---:B------:R-:W-:Y:S02]  /*6860*/  ISETP.LT.OR P4, PT, R240.reuse, 0x2, P4 ;  /* 0x00000002f000780c */ /* 0x040fe40002781670 */
[C---:B------:R-:W-:Y:S02]  /*6870*/  ISETP.LT.OR P5, PT, R240.reuse, 0x1, P5 ;  /* 0x00000001f000780c */ /* 0x040fe40002fa1670 */
[----:B------:R-:W-:Y:S02]  /*6880*/  FSEL R9, R167, -INF , !P4 ;  /* 0xff800000a7097808 */ /* 0x000fe40006000000 */
[C---:B------:R-:W-:Y:S02]  /*6890*/  ISETP.GT.AND P4, PT, R239.reuse, 0x10, P0 ;  /* 0x00000010ef00780c */ /* 0x040fe40000784270 */
[----:B------:R-:W-:Y:S02]  /*68a0*/  ISETP.GT.AND P6, PT, R239, 0x8, P0 ;  /* 0x00000008ef00780c */ /* 0x000fe400007c4270 */
[----:B------:R-:W-:Y:S02]  /*68b0*/  ISETP.LT.OR P4, PT, R240, 0x11, P4 ;  /* 0x00000011f000780c */ /* 0x000fe40002781670 */
[----:B------:R-:W-:Y:S02]  /*68c0*/  FSEL R11, R165, -INF , !P5 ;  /* 0xff800000a50b7808 */ /* 0x000fe40006800000 */
[----:B------:R-:W-:Y:S02]  /*68d0*/  ISETP.GT.AND P5, PT, R239, 0x9, P0 ;  /* 0x00000009ef00780c */ /* 0x000fe400007a4270 */
[----:B-1----:R-:W-:Y:S01]  /*68e0*/  FSEL R161, R181, -INF , !P4 ;  /* 0xff800000b5a17808 */ /* 0x002fe20006000000 */
[--C-:B--2---:R-:W-:Y:S01]  /*68f0*/  IMAD.IADD R0, R238, 0x1, R6.reuse ;  /* 0x00000001ee007824 */ /* 0x104fe200078e0206 */
[----:B------:R-:W-:Y:S01]  /*6900*/  ISETP.GT.AND P4, PT, R239, 0x19, P0 ;  /* 0x00000019ef00780c */ /* 0x000fe20000784270 */
[----:B------:R-:W-:Y:S01]  /*6910*/  IMAD.IADD R4, R237, 0x1, R6 ;  /* 0x00000001ed047824 */ /* 0x000fe200078e0206 */
[C---:B------:R-:W-:Y:S02]  /*6920*/  ISETP.LT.OR P6, PT, R240.reuse, 0x9, P6 ;  /* 0x00000009f000780c */ /* 0x040fe400037c1670 */
[C---:B------:R-:W-:Y:S02]  /*6930*/  ISETP.LT.OR P5, PT, R240.reuse, 0xa, P5 ;  /* 0x0000000af000780c */ /* 0x040fe40002fa1670 */
[----:B------:R-:W-:Y:S02]  /*6940*/  ISETP.LT.OR P4, PT, R240, 0x1a, P4 ;  /* 0x0000001af000780c */ /* 0x000fe40002781670 */
[----:B------:R-:W-:Y:S02]  /*6950*/  FSEL R5, R169, -INF , !P6 ;  /* 0xff800000a9057808 */ /* 0x000fe40007000000 */
[----:B------:R-:W-:Y:S02]  /*6960*/  ISETP.GT.AND P6, PT, R239, 0x11, P0 ;  /* 0x00000011ef00780c */ /* 0x000fe400007c4270 */
[----:B------:R-:W-:Y:S02]  /*6970*/  FSEL R7, R171, -INF , !P5 ;  /* 0xff800000ab077808 */ /* 0x000fe40006800000 */
[C---:B------:R-:W-:Y:S02]  /*6980*/  ISETP.GT.AND P5, PT, R239.reuse, 0x18, P0 ;  /* 0x00000018ef00780c */ /* 0x040fe400007a4270 */
        /* <DEDUP_REMOVED lines=45> */
.L_x_1592:
[----:B------:R-:W-:Y:S04]  /*6c60*/  MOV R6, c[0x0][0x32c] ;  /* 0x0000cb0000067a02 */ /* 0x000fe80000000f00 */
[----:B------:R-:W-:Y:S11]  /*6c70*/  ISETP.NE.AND P4, PT, R6, 0x1, PT ;  /* 0x000000010600780c */ /* 0x000ff60003f85270 */
[----:B------:R-:W-:Y:S02]  /*6c80*/  @!UPT UIADD3 URZ, URZ, URZ, URZ ;  /* 0x0000003f3f3ff290 */ /* 0x000fe4000fffe03f */
[----:B------:R-:W-:Y:S05]  /*6c90*/  @P4 IMAD.HI.U32 R6, R8, c[0x0][0x330], RZ ;  /* 0x0000cc0008064a27 */ /* 0x000fea00078e00ff */
[----:B------:R-:W-:Y:S02]  /*6ca0*/  @P4 SHF.R.U32.HI R8, RZ, c[0x0][0x334], R6 ;  /* 0x0000cd00ff084a19 */ /* 0x000fe40000011606 */
.L_x_1593:
[----:B------:R-:W-:Y:S05]  /*6cb0*/  BSYNC B0 ;  /* 0x0000000000007941 */ /* 0x000fea0003800000 */
.L_x_1591:
[----:B------:R-:W-:Y:S04]  /*6cc0*/  IMAD R235, R8, c[0x0][0x32c], -R235 ;  /* 0x0000cb0008eb7a24 */ /* 0x000fe800078e0aeb */
[----:B------:R-:W-:Y:S05]  /*6cd0*/  IMAD.IADD R235, R235, 0x1, -R208 ;  /* 0x00000001ebeb7824 */ /* 0x000fea00078e0ad0 */
[----:B------:R-:W-:Y:S02]  /*6ce0*/  IADD3 R13, R235, c[0x0][0x32c], RZ ;  /* 0x0000cb00eb0d7a10 */ /* 0x000fe40007ffe0ff */
[----:B------:R-:W-:Y:S02]  /*6cf0*/  IMNMX R4, R4, R235, !PT ;  /* 0x000000eb04047217 */ /* 0x000fe40007800200 */
[----:B------:R-:W-:Y:S02]  /*6d00*/  IMNMX R0, R0, R13, PT ;  /* 0x0000000d00007217 */ /* 0x000fe40003800200 */
.L_x_1590:
[----:B------:R-:W-:Y:S01]  /*6d10*/  FMNMX.FTZ R6, R11, R132, !PT ;  /* 0x000000840b067209 */ /* 0x000fe20007810000 */
[----:B------:R-:W-:Y:S04]  /*6d20*/  DEPBAR.LE SB0, 0x2 ;  /* 0x000080800000791a */ /* 0x000fe80000000000 */
[----:B------:R-:W-:Y:S01]  /*6d30*/  FMNMX.FTZ R6, R9, R6, !PT ;  /* 0x0000000609067209 */ /* 0x000fe20007810000 */
[----:B------:R-:W-:Y:S01]  /*6d40*/  BAR.SYNC.DEFER_BLOCKING 0x0 ;  /* 0x0000000000007b1d */ /* 0x000fe20000010000 */
[C---:B------:R-:W-:Y:S01]  /*6d50*/  ISETP.GT.AND P6, PT, R4.reuse, RZ, P0 ;  /* 0x000000ff0400720c */ /* 0x040fe200007c4270 */
[----:B------:R-:W-:Y:S01]  /*6d60*/  UIADD3 UR12, UR5, 0x1, URZ ;  /* 0x00000001050c7890 */ /* 0x000fe2000fffe03f */
[----:B------:R-:W-:Y:S01]  /*6d70*/  FMNMX.FTZ R6, R5, R6, !PT ;  /* 0x0000000605067209 */ /* 0x000fe20007810000 */
[----:B------:R-:W-:Y:S01]  /*6d80*/  UISETP.GE.AND UP0, UPT, UR5, 0x1, UPT ;  /* 0x000000010500788c */ /* 0x000fe2000bf06270 */
[----:B------:R-:W-:Y:S02]  /*6d90*/  ISETP.GT.AND P5, PT, R4, 0x1, P0 ;  /* 0x000000010400780c */ /* 0x000fe400007a4270 */
[----:B------:R-:W-:Y:S01]  /*6da0*/  FMNMX.FTZ R6, R7, R6, !PT ;  /* 0x0000000607067209 */ /* 0x000fe20007810000 */
[----:B------:R-:W-:Y:S01]  /*6db0*/  USEL UR5, UR12, URZ, !UP0 ;  /* 0x0000003f0c057287 */ /* 0x000fe2000c000000 */
[----:B------:R-:W-:Y:S02]  /*6dc0*/  ISETP.LT.OR P6, PT, R0, 0x1, P6 ;  /* 0x000000010000780c */ /* 0x000fe400037c1670 */
[----:B------:R-:W-:Y:S02]  /*6dd0*/  FMNMX.FTZ R6, R161, R6, !PT ;  /* 0x00000006a1067209 */ /* 0x000fe40007810000 */
[----:B------:R-:W-:Y:S02]  /*6de0*/  FSEL R10, R2, -INF , !P6 ;  /* 0xff800000020a7808 */ /* 0x000fe40007000000 */
[----:B------:R-:W-:Y:S02]  /*6df0*/  ISETP.GT.AND P4, PT, R4, 0x8, P0 ;  /* 0x000000080400780c */ /* 0x000fe40000784270 */
[----:B------:R-:W-:Y:S02]  /*6e00*/  ISETP.LT.OR P5, PT, R0, 0x2, P5 ;  /* 0x000000020000780c */ /* 0x000fe40002fa1670 */
[----:B------:R-:W-:Y:S02]  /*6e10*/  FMNMX.FTZ R13, R10, R3, !PT ;  /* 0x000000030a0d7209 */ /* 0x000fe40007810000 */
[----:B------:R-:W-:Y:S02]  /*6e20*/  FMNMX.FTZ R6, R167, R6, !PT ;  /* 0x00000006a7067209 */ /* 0x000fe40007810000 */
[----:B------:R-:W-:Y:S01]  /*6e30*/  ISETP.GT.AND P6, PT, R4, 0x9, P0 ;  /* 0x000000090400780c */ /* 0x000fe200007c4270 */
[----:B------:R-:W-:Y:S01]  /*6e40*/  LDSM.16.MT88.4 R28, [R134+UR4+0x100] ;  /* 0x00010004861c783b */ /* 0x000fe20008004200 */
[----:B------:R-:W-:Y:S02]  /*6e50*/  ISETP.LT.OR P4, PT, R0, 0x9, P4 ;  /* 0x000000090000780c */ /* 0x000fe40002781670 */
[----:B------:R-:W-:Y:S02]  /*6e60*/  FSEL R164, R164, -INF , !P5 ;  /* 0xff800000a4a47808 */ /* 0x000fe40006800000 */
[----:B------:R-:W-:Y:S02]  /*6e70*/  FSEL R8, R166, -INF , !P4 ;  /* 0xff800000a6087808 */ /* 0x000fe40006000000 */
[----:B------:R-:W-:Y:S02]  /*6e80*/  FMNMX.FTZ R6, R163, R6, !PT ;  /* 0x00000006a3067209 */ /* 0x000fe40007810000 */
[----:B------:R-:W-:Y:S02]  /*6e90*/  ISETP.GT.AND P5, PT, R4, 0x10, P0 ;  /* 0x000000100400780c */ /* 0x000fe400007a4270 */
[----:B------:R-:W-:Y:S02]  /*6ea0*/  ISETP.LT.OR P6, PT, R0, 0xa, P6 ;  /* 0x0000000a0000780c */ /* 0x000fe400037c1670 */
[----:B------:R-:W-:Y:S02]  /*6eb0*/  FMNMX.FTZ R13, R164, R13, !PT ;  /* 0x0000000da40d7209 */ /* 0x000fe40007810000 */
[----:B------:R-:W-:Y:S02]  /*6ec0*/  FMNMX.FTZ R2, R165, R6, !PT ;  /* 0x00000006a5027209 */ /* 0x000fe40007810000 */
[----:B------:R-:W-:Y:S02]  /*6ed0*/  FSEL R6, R168, -INF , !P6 ;  /* 0xff800000a8067808 */ /* 0x000fe40007000000 */
[----:B------:R-:W-:Y:S02]  /*6ee0*/  FMNMX.FTZ R13, R8, R13, !PT ;  /* 0x0000000d080d7209 */ /* 0x000fe40007810000 */
[----:B------:R-:W-:Y:S02]  /*6ef0*/  ISETP.GT.AND P4, PT, R4, 0x11, P0 ;  /* 0x000000110400780c */ /* 0x000fe40000784270 */
[----:B------:R-:W-:Y:S02]  /*6f00*/  ISETP.LT.OR P5, PT, R0, 0x11, P5 ;  /* 0x000000110000780c */ /* 0x000fe40002fa1670 */
[----:B------:R-:W-:Y:S02]  /*6f10*/  FMNMX.FTZ R15, R6, R13, !PT ;  /* 0x0000000d060f7209 */ /* 0x000fe40007810000 */
[----:B------:R-:W-:Y:S02]  /*6f20*/  FSEL R178, R178, -INF , !P5 ;  /* 0xff800000b2b27808 */ /* 0x000fe40006800000 */
[----:B------:R-:W-:Y:S02]  /*6f30*/  ISETP.GT.AND P6, PT, R4, 0x18, P0 ;  /* 0x000000180400780c */ /* 0x000fe400007c4270 */
[----:B------:R-:W-:Y:S02]  /*6f40*/  ISETP.LT.OR P4, PT, R0, 0x12, P4 ;  /* 0x000000120000780c */ /* 0x000fe40002781670 */
[----:B------:R-:W-:Y:S02]  /*6f50*/  FMNMX.FTZ R15, R178, R15, !PT ;  /* 0x0000000fb20f7209 */ /* 0x000fe40007810000 */
[----:B------:R-:W-:Y:S02]  /*6f60*/  FMNMX.FTZ R2, R169, R2, !PT ;  /* 0x00000002a9027209 */ /* 0x000fe40007810000 */
[----:B------:R-:W-:Y:S02]  /*6f70*/  ISETP.GT.AND P5, PT, R4, 0x19, P0 ;  /* 0x000000190400780c */ /* 0x000fe400007a4270 */
[----:B------:R-:W-:Y:S02]  /*6f80*/  FSEL R166, R170, -INF , !P4 ;  /* 0xff800000aaa67808 */ /* 0x000fe40006000000 */
[----:B------:R-:W-:Y:S02]  /*6f90*/  ISETP.LT.OR P6, PT, R0, 0x19, P6 ;  /* 0x000000190000780c */ /* 0x000fe400037c1670 */
[----:B------:R-:W-:Y:S02]  /*6fa0*/  FMNMX.FTZ R2, R173, R2, !PT ;  /* 0x00000002ad027209 */ /* 0x000fe40007810000 */
[----:B------:R-:W-:Y:S02]  /*6fb0*/  ISETP.GT.AND P4, PT, R4, 0x20, P0 ;  /* 0x000000200400780c */ /* 0x000fe40000784270 */
[----:B------:R-:W-:Y:S02]  /*6fc0*/  ISETP.LT.OR P5, PT, R0, 0x1a, P5 ;  /* 0x0000001a0000780c */ /* 0x000fe40002fa1670 */
[----:B------:R-:W-:Y:S02]  /*6fd0*/  FSEL R176, R176, -INF , !P6 ;  /* 0xff800000b0b07808 */ /* 0x000fe40007000000 */
[----:B------:R-:W-:Y:S02]  /*6fe0*/  FMNMX.FTZ R15, R166, R15, !PT ;  /* 0x0000000fa60f7209 */ /* 0x000fe40007810000 */
[----:B------:R-:W-:Y:S02]  /*6ff0*/  FMNMX.FTZ R2, R171, R2, !PT ;  /* 0x00000002ab027209 */ /* 0x000fe40007810000 */
[----:B------:R-:W-:Y:S02]  /*7000*/  FSEL R168, R177, -INF , !P5 ;  /* 0xff800000b1a87808 */ /* 0x000fe40006800000 */
[----:B------:R-:W-:Y:S02]  /*7010*/  ISETP.GT.AND P6, PT, R4, 0x21, P0 ;  /* 0x000000210400780c */ /* 0x000fe400007c4270 */
[----:B------:R-:W-:Y:S02]  /*7020*/  ISETP.LT.OR P4, PT, R0, 0x21, P4 ;  /* 0x000000210000780c */ /* 0x000fe40002781670 */
        /* <DEDUP_REMOVED lines=8> */
[----:B------:R-:W-:Y:S02]  /*70b0*/  FMNMX.FTZ R15, R174, R15, !PT ;  /* 0x0000000fae0f7209 */ /* 0x000fe40007810000 */
[----:B------:R-:W-:Y:S02]  /*70c0*/  ISETP.GT.AND P4, PT, R4, 0x29, P0 ;  /* 0x000000290400780c */ /* 0x000fe40000784270 */
[C---:B------:R-:W-:Y:S02]  /*70d0*/  ISETP.LT.OR P5, PT, R0.reuse, 0x29, P5 ;  /* 0x000000290000780c */ /* 0x040fe40002fa1670 */
[----:B------:R-:W-:Y:S02]  /*70e0*/  FMNMX.FTZ R2, R147, R2, !PT ;  /* 0x0000000293027209 */ /* 0x000fe40007810000 */
[----:B------:R-:W-:Y:S02]  /*70f0*/  ISETP.LT.OR P4, PT, R0, 0x2a, P4 ;  /* 0x0000002a0000780c */ /* 0x000fe40002781670 */
[----:B------:R-:W-:Y:S02]  /*7100*/  ISETP.GT.AND P6, PT, R4, 0x30, P0 ;  /* 0x000000300400780c */ /* 0x000fe400007c4270 */
[----:B------:R-:W-:Y:S02]  /*7110*/  FSEL R170, R226, -INF , !P5 ;  /* 0xff800000e2aa7808 */ /* 0x000fe40006800000 */
[----:B------:R-:W-:Y:S02]  /*7120*/  FMNMX.FTZ R15, R172, R15, !PT ;  /* 0x0000000fac0f7209 */ /* 0x000fe40007810000 */
[----:B------:R-:W-:Y:S02]  /*7130*/  FMNMX.FTZ R2, R145, R2, !PT ;  /* 0x0000000291027209 */ /* 0x000fe40007810000 */
[----:B------:R-:W-:Y:S02]  /*7140*/  FSEL R150, R225, -INF , !P4 ;  /* 0xff800000e1967808 */ /* 0x000fe40006000000 */
[----:B------:R-:W-:Y:S02]  /*7150*/  ISETP.LT.OR P6, PT, R0, 0x31, P6 ;  /* 0x000000310000780c */ /* 0x000fe400037c1670 */
[----:B------:R-:W-:Y:S02]  /*7160*/  FMNMX.FTZ R15, R170, R15, !PT ;  /* 0x0000000faa0f7209 */ /* 0x000fe40007810000 */
[----:B------:R-:W-:Y:S02]  /*7170*/  ISETP.GT.AND P5, PT, R4, 0x31, P0 ;  /* 0x000000310400780c */ /* 0x000fe400007a4270 */
[----:B------:R-:W-:Y:S02]  /*7180*/  FMNMX.FTZ R13, R143, R2, !PT ;  /* 0x000000028f0d7209 */ /* 0x000fe40007810000 */
[----:B------:R-:W-:Y:S02]  /*7190*/  FSEL R146, R231, -INF , !P6 ;  /* 0xff800000e7927808 */ /* 0x000fe40007000000 */
[----:B------:R-:W-:Y:S01]  /*71a0*/  FMNMX.FTZ R15, R150, R15, !PT ;  /* 0x0000000f960f7209 */ /* 0x000fe20007810000 */
[----:B------:R-:W1:Y:S01]  /*71b0*/  SHFL.BFLY PT, R2, R13, 0x2, 0x1f ;  /* 0x0c401f000d027f89 */ /* 0x000e6200000e0000 */
        /* <DEDUP_REMOVED lines=9> */
[----:B------:R-:W-:Y:S02]  /*7250*/  FMNMX.FTZ R19, R142, R15, !PT ;  /* 0x0000000f8e137209 */ /* 0x000fe40007810000 */
[----:B------:R-:W-:Y:S02]  /*7260*/  FSEL R140, R232, -INF , !P0 ;  /* 0xff800000e88c7808 */ /* 0x000fe40004000000 */
[----:B------:R-:W-:Y:S02]  /*7270*/  IADD3 R16, R134, UR4, RZ ;  /* 0x0000000486107c10 */ /* 0x000fe4000fffe0ff */
[----:B------:R-:W-:Y:S02]  /*7280*/  FMNMX.FTZ R17, R140, R19, !PT ;  /* 0x000000138c117209 */ /* 0x000fe40007810000 */
[----:B-1----:R-:W-:Y:S02]  /*7290*/  FMNMX.FTZ R4, R13, R2, !PT ;  /* 0x000000020d047209 */ /* 0x002fe40007810000 */
[----:B------:R-:W-:Y:S01]  /*72a0*/  IADD3 R152, R187, R16, RZ ;  /* 0x00000010bb987210 */ /* 0x000fe20007ffe0ff */
[----:B------:R-:W1:Y:S08]  /*72b0*/  SHFL.BFLY PT, R0, R17, 0x2, 0x1f ;  /* 0x0c401f0011007f89 */ /* 0x000e7000000e0000 */
[----:B------:R-:W2:Y:S01]  /*72c0*/  SHFL.BFLY PT, R15, R4, 0x1, 0x1f ;  /* 0x0c201f00040f7f89 */ /* 0x000ea200000e0000 */
[----:B-1----:R-:W-:Y:S07]  /*72d0*/  FMNMX.FTZ R13, R17, R0, !PT ;  /* 0x00000000110d7209 */ /* 0x002fee0007810000 */
[----:B------:R-:W1:Y:S01]  /*72e0*/  SHFL.BFLY PT, R0, R13, 0x1, 0x1f ;  /* 0x0c201f000d007f89 */ /* 0x000e6200000e0000 */
[----:B--2---:R-:W-:Y:S04]  /*72f0*/  FMNMX.FTZ R2, R4, R15, !PT ;  /* 0x0000000f04027209 */ /* 0x004fe80007810000 */
[C---:B------:R-:W-:Y:S01]  /*7300*/  FSETP.NEU.FTZ.AND P0, PT, R2.reuse, -INF , PT ;  /* 0xff8000000200780b */ /* 0x040fe20003f1d000 */
[----:B------:R-:W-:Y:S05]  /*7310*/  FMUL.FTZ R148, R2, c[0x0][0x2d0] ;  /* 0x0000b40002947a20 */ /* 0x000fea0000410000 */
[----:B------:R-:W-:Y:S05]  /*7320*/  FSEL R148, R148, RZ, P0 ;  /* 0x000000ff94947208 */ /* 0x000fea0000000000 */
[--C-:B------:R-:W-:Y:S01]  /*7330*/  FFMA.FTZ R158, R5, c[0x0][0x2d0], -R148.reuse ;  /* 0x0000b400059e7a23 */ /* 0x100fe20000010894 */
[----:B------:R-:W-:Y:S01]  /*7340*/  FSEL R5, R2, RZ, P0 ;  /* 0x000000ff02057208 */ /* 0x000fe20000000000 */
[--C-:B------:R-:W-:Y:S02]  /*7350*/  FFMA.FTZ R160, R11, c[0x0][0x2d0], -R148.reuse ;  /* 0x0000b4000ba07a23 */ /* 0x100fe40000010894 */
[----:B------:R-:W-:Y:S01]  /*7360*/  FFMA.FTZ R159, R9, c[0x0][0x2d0], -R148 ;  /* 0x0000b400099f7a23 */ /* 0x000fe20000010894 */
[----:B-1----:R-:W-:Y:S01]  /*7370*/  FMNMX.FTZ R0, R13, R0, !PT ;  /* 0x000000000d007209 */ /* 0x002fe20007810000 */
[----:B------:R-:W-:Y:S01]  /*7380*/  FADD.FTZ R4, -R5, R132 ;  /* 0x0000008405047221 */ /* 0x000fe20000010100 */
[----:B------:R-:W1:Y:S01]  /*7390*/  LDSM.16.MT88.4 R12, [R135+UR4+0x100] ;  /* 0x00010004870c783b */ /* 0x000e620008004200 */
[--C-:B------:R-:W-:Y:S01]  /*73a0*/  FFMA.FTZ R155, R7, c[0x0][0x2d0], -R148.reuse ;  /* 0x0000b400079b7a23 */ /* 0x100fe20000010894 */
[C---:B------:R-:W-:Y:S01]  /*73b0*/  FSETP.NEU.FTZ.AND P0, PT, R0.reuse, -INF , PT ;  /* 0xff8000000000780b */ /* 0x040fe20003f1d000 */
[----:B------:R-:W-:Y:S01]  /*73c0*/  FMUL.FTZ R141, R0, c[0x0][0x2d0] ;  /* 0x0000b400008d7a20 */ /* 0x000fe20000410000 */
[----:B------:R-:W-:Y:S01]  /*73d0*/  MUFU.EX2 R160, R160 ;  /* 0x000000a000a07308 */ /* 0x000fe20000000800 */
[----:B------:R-:W-:Y:S01]  /*73e0*/  FMUL.FTZ R132, R4, c[0x0][0x2d0] ;  /* 0x0000b40004847a20 */ /* 0x000fe20000410000 */
[----:B------:R-:W-:Y:S01]  /*73f0*/  FSEL R4, R0, RZ, P0 ;  /* 0x000000ff00047208 */ /* 0x000fe20000000000 */
[--C-:B------:R-:W-:Y:S01]  /*7400*/  FFMA.FTZ R177, R147, c[0x0][0x2d0], -R148.reuse ;  /* 0x0000b40093b17a23 */ /* 0x100fe20000010894 */
[----:B------:R-:W-:Y:S01]  /*7410*/  FSEL R141, R141, RZ, P0 ;  /* 0x000000ff8d8d7208 */ /* 0x000fe20000000000 */
[--C-:B------:R-:W-:Y:S02]  /*7420*/  FFMA.FTZ R179, R145, c[0x0][0x2d0], -R148.reuse ;  /* 0x0000b40091b37a23 */ /* 0x100fe40000010894 */
[----:B------:R-:W-:Y:S02]  /*7430*/  FADD.FTZ R4, -R4, R3 ;  /* 0x0000000304047221 */ /* 0x000fe40000010100 */
[--C-:B------:R-:W-:Y:S01]  /*7440*/  FFMA.FTZ R157, R10, c[0x0][0x2d0], -R141.reuse ;  /* 0x0000b4000a9d7a23 */ /* 0x100fe2000001088d */
[----:B------:R-:W2:Y:S01]  /*7450*/  MUFU.EX2 R159, R159 ;  /* 0x0000009f009f7308 */ /* 0x000ea20000000800 */
[--C-:B------:R-:W-:Y:S02]  /*7460*/  FFMA.FTZ R156, R164, c[0x0][0x2d0], -R141.reuse ;  /* 0x0000b400a49c7a23 */ /* 0x100fe4000001088d */
[--C-:B------:R-:W-:Y:S02]  /*7470*/  FFMA.FTZ R153, R8, c[0x0][0x2d0], -R141.reuse ;  /* 0x0000b40008997a23 */ /* 0x100fe4000001088d */
[--C-:B------:R-:W-:Y:S02]  /*7480*/  FFMA.FTZ R154, R6, c[0x0][0x2d0], -R141.reuse ;  /* 0x0000b400069a7a23 */ /* 0x100fe4000001088d */
[----:B------:R-:W-:Y:S01]  /*7490*/  FMUL.FTZ R3, R4, c[0x0][0x2d0] ;  /* 0x0000b40004037a20 */ /* 0x000fe20000410000 */
[----:B------:R-:W-:Y:S01]  /*74a0*/  IADD3 R4, R135, UR4, RZ ;  /* 0x0000000487047c10 */ /* 0x000fe2000fffe0ff */
[--C-:B------:R-:W-:Y:S01]  /*74b0*/  FFMA.FTZ R175, R150, c[0x0][0x2d0], -R141.reuse ;  /* 0x0000b40096af7a23 */ /* 0x100fe2000001088d */
[----:B------:R-:W-:Y:S01]  /*74c0*/  MUFU.EX2 R158, R158 ;  /* 0x0000009e009e7308 */ /* 0x000fe20000000800 */
[--C-:B------:R-:W-:Y:S01]  /*74d0*/  FFMA.FTZ R181, R146, c[0x0][0x2d0], -R141.reuse ;  /* 0x0000b40092b57a23 */ /* 0x100fe2000001088d */
[----:B------:R-:W-:Y:S01]  /*74e0*/  IADD3 R133, R187, R4, RZ ;  /* 0x00000004bb857210 */ /* 0x000fe20007ffe0ff */
[--C-:B------:R-:W-:Y:S02]  /*74f0*/  FFMA.FTZ R182, R144, c[0x0][0x2d0], -R141.reuse ;  /* 0x0000b40090b67a23 */ /* 0x100fe4000001088d */
[----:B------:R-:W-:Y:S01]  /*7500*/  LDSM.16.MT88.4 R144, [R135+UR4+0x3900] ;  /* 0x003900048790783b */ /* 0x000fe20008004200 */
[--C-:B------:R-:W-:Y:S02]  /*7510*/  FFMA.FTZ R183, R142, c[0x0][0x2d0], -R141.reuse ;  /* 0x0000b4008eb77a23 */ /* 0x100fe4000001088d */
[--C-:B------:R-:W-:Y:S02]  /*7520*/  FFMA.FTZ R161, R161, c[0x0][0x2d0], -R148.reuse ;  /* 0x0000b400a1a17a23 */ /* 0x100fe40000010894 */
[----:B------:R-:W3:Y:S01]  /*7530*/  MUFU.EX2 R155, R155 ;  /* 0x0000009b009b7308 */ /* 0x000ee20000000800 */
[--C-:B------:R-:W-:Y:S02]  /*7540*/  FFMA.FTZ R162, R167, c[0x0][0x2d0], -R148.reuse ;  /* 0x0000b400a7a27a23 */ /* 0x100fe40000010894 */
[----:B------:R-:W4:Y:S01]  /*7550*/  LDSM.16.MT88.4 R20, [R133+0x100] ;  /* 0x000100008514783b */ /* 0x000f220000004200 */
[----:B--2---:R-:W-:Y:S01]  /*7560*/  F2FP.PACK_AB R136, R159, R160 ;  /* 0x000000a09f88723e */ /* 0x004fe200000000ff */
[--C-:B------:R-:W-:Y:S02]  /*7570*/  FFMA.FTZ R163, R163, c[0x0][0x2d0], -R148.reuse ;  /* 0x0000b400a3a37a23 */ /* 0x100fe40000010894 */
[--C-:B------:R-:W-:Y:S02]  /*7580*/  FFMA.FTZ R164, R165, c[0x0][0x2d0], -R148.reuse ;  /* 0x0000b400a5a47a23 */ /* 0x100fe40000010894 */
[--C-:B------:R-:W-:Y:S01]  /*7590*/  FFMA.FTZ R165, R178, c[0x0][0x2d0], -R141.reuse ;  /* 0x0000b400b2a57a23 */ /* 0x100fe2000001088d */
[----:B------:R-:W2:Y:S01]  /*75a0*/  MUFU.EX2 R132, R132 ;  /* 0x0000008400847308 */ /* 0x000ea20000000800 */
[--C-:B------:R-:W-:Y:S02]  /*75b0*/  FFMA.FTZ R178, R151, c[0x0][0x2d0], -R148.reuse ;  /* 0x0000b40097b27a23 */ /* 0x100fe40000010894 */
[--C-:B------:R-:W-:Y:S02]  /*75c0*/  FFMA.FTZ R166, R166, c[0x0][0x2d0], -R141.reuse ;  /* 0x0000b400a6a67a23 */ /* 0x100fe4000001088d */
[--C-:B------:R-:W-:Y:S02]  /*75d0*/  FFMA.FTZ R167, R176, c[0x0][0x2d0], -R141.reuse ;  /* 0x0000b400b0a77a23 */ /* 0x100fe4000001088d */
[--C-:B------:R-:W-:Y:S02]  /*75e0*/  FFMA.FTZ R168, R168, c[0x0][0x2d0], -R141.reuse ;  /* 0x0000b400a8a87a23 */ /* 0x100fe4000001088d */
[--C-:B------:R-:W-:Y:S01]  /*75f0*/  FFMA.FTZ R169, R169, c[0x0][0x2d0], -R148.reuse ;  /* 0x0000b400a9a97a23 */ /* 0x100fe20000010894 */
[----:B------:R-:W-:Y:S01]  /*7600*/  MUFU.EX2 R157, R157 ;  /* 0x0000009d009d7308 */ /* 0x000fe20000000800 */
[--C-:B------:R-:W-:Y:S02]  /*7610*/  FFMA.FTZ R176, R173, c[0x0][0x2d0], -R148.reuse ;  /* 0x0000b400adb07a23 */ /* 0x100fe40000010894 */
[--C-:B------:R-:W-:Y:S01]  /*7620*/  FFMA.FTZ R171, R171, c[0x0][0x2d0], -R148.reuse ;  /* 0x0000b400abab7a23 */ /* 0x100fe20000010894 */
[----:B---3--:R-:W-:Y:S01]  /*7630*/  F2FP.PACK_AB R138, R155, R158 ;  /* 0x0000009e9b8a723e */ /* 0x008fe200000000ff */
[--C-:B------:R-:W-:Y:S02]  /*7640*/  FFMA.FTZ R173, R174, c[0x0][0x2d0], -R141.reuse ;  /* 0x0000b400aead7a23 */ /* 0x100fe4000001088d */
[--C-:B------:R-:W-:Y:S02]  /*7650*/  FFMA.FTZ R174, R149, c[0x0][0x2d0], -R148.reuse ;  /* 0x0000b40095ae7a23 */ /* 0x100fe40000010894 */
[----:B------:R-:W-:Y:S01]  /*7660*/  FFMA.FTZ R148, R143, c[0x0][0x2d0], -R148 ;  /* 0x0000b4008f947a23 */ /* 0x000fe20000010894 */
[----:B------:R-:W3:Y:S01]  /*7670*/  MUFU.EX2 R156, R156 ;  /* 0x0000009c009c7308 */ /* 0x000ee20000000800 */
[--C-:B------:R-:W-:Y:S02]  /*7680*/  FFMA.FTZ R172, R172, c[0x0][0x2d0], -R141.reuse ;  /* 0x0000b400acac7a23 */ /* 0x100fe4000001088d */
[--C-:B------:R-:W-:Y:S02]  /*7690*/  FFMA.FTZ R170, R170, c[0x0][0x2d0], -R141.reuse ;  /* 0x0000b400aaaa7a23 */ /* 0x100fe4000001088d */
[C---:B--2---:R-:W-:Y:S02]  /*76a0*/  FMUL.FTZ R4, R132.reuse, R128 ;  /* 0x0000008084047220 */ /* 0x044fe40000410000 */
[C---:B------:R-:W-:Y:S02]  /*76b0*/  FMUL.FTZ R5, R132.reuse, R129 ;  /* 0x0000008184057220 */ /* 0x040fe40000410000 */
[C---:B------:R-:W-:Y:S01]  /*76c0*/  FMUL.FTZ R8, R132.reuse, R124 ;  /* 0x0000007c84087220 */ /* 0x040fe20000410000 */
[----:B------:R-:W-:Y:S01]  /*76d0*/  MUFU.EX2 R153, R153 ;  /* 0x0000009900997308 */ /* 0x000fe20000000800 */
[C---:B------:R-:W-:Y:S02]  /*76e0*/  FMUL.FTZ R9, R132.reuse, R125 ;  /* 0x0000007d84097220 */ /* 0x040fe40000410000 */
[C---:B------:R-:W-:Y:S02]  /*76f0*/  FMUL.FTZ R16, R132.reuse, R116 ;  /* 0x0000007484107220 */ /* 0x040fe40000410000 */
[C---:B------:R-:W-:Y:S02]  /*7700*/  FMUL.FTZ R17, R132.reuse, R117 ;  /* 0x0000007584117220 */ /* 0x040fe40000410000 */
[C---:B------:R-:W-:Y:S02]  /*7710*/  FMUL.FTZ R24, R132.reuse, R108 ;  /* 0x0000006c84187220 */ /* 0x040fe40000410000 */
[C---:B------:R-:W-:Y:S01]  /*7720*/  FMUL.FTZ R25, R132.reuse, R109 ;  /* 0x0000006d84197220 */ /* 0x040fe20000410000 */
[----:B------:R-:W2:Y:S01]  /*7730*/  MUFU.EX2 R154, R154 ;  /* 0x0000009a009a7308 */ /* 0x000ea20000000800 */
[C---:B------:R-:W-:Y:S02]  /*7740*/  FMUL.FTZ R32, R132.reuse, R100 ;  /* 0x0000006484207220 */ /* 0x040fe40000410000 */
[----:B------:R-:W-:Y:S01]  /*7750*/  FMUL.FTZ R33, R132, R101 ;  /* 0x0000006584217220 */ /* 0x000fe20000410000 */
[----:B---3--:R-:W-:Y:S01]  /*7760*/  F2FP.PACK_AB R137, R156, R157 ;  /* 0x0000009d9c89723e */ /* 0x008fe200000000ff */
[----:B------:R-:W-:Y:S02]  /*7770*/  FFMA.FTZ R141, R140, c[0x0][0x2d0], -R141 ;  /* 0x0000b4008c8d7a23 */ /* 0x000fe4000001088d */
[C---:B------:R-:W-:Y:S02]  /*7780*/  FMUL.FTZ R36, R132.reuse, R36 ;  /* 0x0000002484247220 */ /* 0x040fe40000410000 */
[C---:B------:R-:W-:Y:S01]  /*7790*/  FMUL.FTZ R37, R132.reuse, R37 ;  /* 0x0000002584257220 */ /* 0x040fe20000410000 */
[----:B------:R-:W3:Y:S01]  /*77a0*/  MUFU.EX2 R3, R3 ;  /* 0x0000000300037308 */ /* 0x000ee20000000800 */
[C---:B------:R-:W-:Y:S02]  /*77b0*/  FMUL.FTZ R40, R132.reuse, R40 ;  /* 0x0000002884287220 */ /* 0x040fe40000410000 */
[C---:B------:R-:W-:Y:S02]  /*77c0*/  FMUL.FTZ R41, R132.reuse, R41 ;  /* 0x0000002984297220 */ /* 0x040fe40000410000 */
[C---:B------:R-:W-:Y:S02]  /*77d0*/  FMUL.FTZ R44, R132.reuse, R44 ;  /* 0x0000002c842c7220 */ /* 0x040fe40000410000 */
[C---:B------:R-:W-:Y:S02]  /*77e0*/  FMUL.FTZ R45, R132.reuse, R45 ;  /* 0x0000002d842d7220 */ /* 0x040fe40000410000 */
[C---:B------:R-:W-:Y:S01]  /*77f0*/  FMUL.FTZ R48, R132.reuse, R48 ;  /* 0x0000003084307220 */ /* 0x040fe20000410000 */
[----:B------:R-:W-:Y:S01]  /*7800*/  MUFU.EX2 R180, R148 ;  /* 0x0000009400b47308 */ /* 0x000fe20000000800 */
[C---:B------:R-:W-:Y:S02]  /*7810*/  FMUL.FTZ R49, R132.reuse, R49 ;  /* 0x0000003184317220 */ /* 0x040fe40000410000 */
[----:B------:R-:W-:Y:S01]  /*7820*/  FMUL.FTZ R52, R132, R52 ;  /* 0x0000003484347220 */ /* 0x000fe20000410000 */
[----:B--2---:R-:W-:Y:S01]  /*7830*/  F2FP.PACK_AB R139, R154, R153 ;  /* 0x000000999a8b723e */ /* 0x004fe200000000ff */
[C---:B------:R-:W-:Y:S02]  /*7840*/  FMUL.FTZ R53, R132.reuse, R53 ;  /* 0x0000003584357220 */ /* 0x040fe40000410000 */
[C---:B------:R-:W-:Y:S02]  /*7850*/  FMUL.FTZ R56, R132.reuse, R56 ;  /* 0x0000003884387220 */ /* 0x040fe40000410000 */
[C---:B------:R-:W-:Y:S01]  /*7860*/  FMUL.FTZ R57, R132.reuse, R57 ;  /* 0x0000003984397220 */ /* 0x040fe20000410000 */
[----:B------:R2:W-:Y:S01]  /*7870*/  MUFU.EX2 R224, R141 ;  /* 0x0000008d00e07308 */ /* 0x0005e20000000800 */
[C---:B------:R-:W-:Y:S02]  /*7880*/  FMUL.FTZ R60, R132.reuse, R60 ;  /* 0x0000003c843c7220 */ /* 0x040fe40000410000 */
[C---:B------:R-:W-:Y:S02]  /*7890*/  FMUL.FTZ R61, R132.reuse, R61 ;  /* 0x0000003d843d7220 */ /* 0x040fe40000410000 */
[C---:B---3--:R-:W-:Y:S02]  /*78a0*/  FMUL.FTZ R6, R3.reuse, R130 ;  /* 0x0000008203067220 */ /* 0x048fe40000410000 */
[C---:B------:R-:W-:Y:S02]  /*78b0*/  FMUL.FTZ R7, R3.reuse, R131 ;  /* 0x0000008303077220 */ /* 0x040fe40000410000 */
[----:B------:R-:W-:Y:S01]  /*78c0*/  LDSM.16.MT88.4 R128, [R133+0x2900] ;  /* 0x002900008580783b */ /* 0x000fe20000004200 */
[C---:B------:R-:W-:Y:S01]  /*78d0*/  FMUL.FTZ R10, R3.reuse, R126 ;  /* 0x0000007e030a7220 */ /* 0x040fe20000410000 */
[----:B------:R-:W-:Y:S01]  /*78e0*/  MUFU.EX2 R161, R161 ;  /* 0x000000a100a17308 */ /* 0x000fe20000000800 */
[C---:B------:R-:W-:Y:S02]  /*78f0*/  FMUL.FTZ R11, R3.reuse, R127 ;  /* 0x0000007f030b7220 */ /* 0x040fe40000410000 */
[C---:B-1----:R-:W-:Y:S03]  /*7900*/  HMMA.16816.F32 R4, R136.reuse, R12, R4 ;  /* 0x0000000c8804723c */ /* 0x042fe60000001804 */
[----:B------:R-:W-:Y:S02]  /*7910*/  LDSM.16.MT88.4 R124, [R135+UR4+0x2900] ;  /* 0x00290004877c783b */ /* 0x000fe40008004200 */
[C---:B------:R-:W-:Y:S02]  /*7920*/  FMUL.FTZ R18, R3.reuse, R118 ;  /* 0x0000007603127220 */ /* 0x040fe40000410000 */
[C---:B------:R-:W-:Y:S01]  /*7930*/  FMUL.FTZ R12, R132.reuse, R120 ;  /* 0x00000078840c7220 */ /* 0x040fe20000410000 */
[C---:B------:R-:W-:Y:S01]  /*7940*/  HMMA.16816.F32 R8, R136.reuse, R14, R8 ;  /* 0x0000000e8808723c */ /* 0x040fe20000001808 */
[----:B------:R-:W1:Y:S02]  /*7950*/  MUFU.EX2 R162, R162 ;  /* 0x000000a200a27308 */ /* 0x000e640000000800 */
[----:B--2---:R-:W-:Y:S01]  /*7960*/  LDSM.16.MT88.4 R140, [R152+0x1900] ;  /* 0x00190000988c783b */ /* 0x004fe20000004200 */
        /* <DEDUP_REMOVED lines=9> */
[C---:B----4-:R-:W-:Y:S01]  /*7a00*/  HMMA.16816.F32 R12, R136.reuse, R20, R12 ;  /* 0x00000014880c723c */ /* 0x050fe2000000180c */
[----:B------:R-:W2:Y:S02]  /*7a10*/  LDSM.16.MT88.4 R120, [R152+0x100] ;  /* 0x000100009878783b */ /* 0x000ea40000004200 */
[C---:B------:R-:W-:Y:S01]  /*7a20*/  FMUL.FTZ R35, R3.reuse, R103 ;  /* 0x0000006703237220 */ /* 0x040fe20000410000 */
[----:B------:R-:W-:Y:S01]  /*7a30*/  MUFU.EX2 R164, R164 ;  /* 0x000000a400a47308 */ /* 0x000fe20000000800 */
[C---:B------:R-:W-:Y:S02]  /*7a40*/  FMUL.FTZ R38, R3.reuse, R38 ;  /* 0x0000002603267220 */ /* 0x040fe40000410000 */
[C---:B------:R-:W-:Y:S01]  /*7a50*/  FMUL.FTZ R20, R132.reuse, R112 ;  /* 0x0000007084147220 */ /* 0x040fe20000410000 */
[C---:B------:R-:W-:Y:S01]  /*7a60*/  HMMA.16816.F32 R16, R136.reuse, R22, R16 ;  /* 0x000000168810723c */ /* 0x040fe20000001810 */
[----:B------:R-:W-:Y:S03]  /*7a70*/  LDSM.16.MT88.4 R100, [R134+UR4+0x2100] ;  /* 0x002100048664783b */ /* 0x000fe60008004200 */
        /* <DEDUP_REMOVED lines=8> */
[----:B------:R-:W3:Y:S01]  /*7b00*/  LDSM.16.MT88.4 R112, [R135+UR4+0x2100] ;  /* 0x002100048770783b */ /* 0x000ee20008004200 */
        /* <DEDUP_REMOVED lines=31> */
[----:B------:R-:W-:Y:S01]  /*7d00*/  LDSM.16.MT88.4 R112, [R135+UR4+0x900] ;  /* 0x000900048770783b */ /* 0x000fe20008004200 */
        /* <DEDUP_REMOVED lines=10> */
[----:B------:R-:W3:Y:S03]  /*7db0*/  LDSM.16.MT88.4 R104, [R135+UR4+0x4100] ;  /* 0x004100048768783b */ /* 0x000ee60008004200 */
        /* <DEDUP_REMOVED lines=16> */
[----:B------:R-:W2:Y:S01]  /*7ec0*/  LDSM.16.MT88.4 R108, [R134+UR4+0x4100] ;  /* 0x00410004866c783b */ /* 0x000ea20008004200 */
        /* <DEDUP_REMOVED lines=15> */
[----:B------:R-:W-:Y:S02]  /*7fc0*/  FMUL.FTZ R89, R132, R89 ;  /* 0x0000005984597220 */ /* 0x000fe40000410000 */
[C---:B------:R-:W-:Y:S01]  /*7fd0*/  FMUL.FTZ R90, R3.reuse, R90 ;  /* 0x0000005a035a7220 */ /* 0x040fe20000410000 */
[----:B------:R-:W-:Y:S01]  /*7fe0*/  F2FP.PACK_AB R100, R162, R161 ;  /* 0x000000a1a264723e */ /* 0x000fe200000000ff */
[C---:B------:R-:W-:Y:S01]  /*7ff0*/  HMMA.16816.F32 R80, R136.reuse, R102, R80 ;  /* 0x000000668850723c */ /* 0x040fe20000001850 */
[----:B------:R-:W-:Y:S03]  /*8000*/  MUFU.EX2 R179, R179 ;  /* 0x000000b300b37308 */ /* 0x000fe60000000800 */
[C---:B------:R-:W-:Y:S01]  /*8010*/  FMUL.FTZ R91, R3.reuse, R91 ;  /* 0x0000005b035b7220 */ /* 0x040fe20000410000 */
[----:B----4-:R-:W-:Y:S01]  /*8020*/  F2FP.PACK_AB R101, R166, R165 ;  /* 0x000000a5a665723e */ /* 0x010fe200000000ff */
[----:B------:R-:W-:Y:S01]  /*8030*/  FMUL.FTZ R92, R132, R92 ;  /* 0x0000005c845c7220 */ /* 0x000fe20000410000 */
[----:B------:R-:W-:Y:S01]  /*8040*/  F2FP.PACK_AB R102, R164, R163 ;  /* 0x000000a3a466723e */ /* 0x000fe200000000ff */
[C---:B--2---:R-:W-:Y:S03]  /*8050*/  HMMA.16816.F32 R84, R136.reuse, R108, R84 ;  /* 0x0000006c8854723c */ /* 0x044fe60000001854 */
[----:B------:R-:W-:Y:S01]  /*8060*/  MUFU.EX2 R181, R181 ;  /* 0x000000b500b57308 */ /* 0x000fe20000000800 */
[----:B------:R-:W-:Y:S01]  /*8070*/  FMUL.FTZ R93, R132, R93 ;  /* 0x0000005d845d7220 */ /* 0x000fe20000410000 */
[----:B-----5:R-:W-:Y:S01]  /*8080*/  F2FP.PACK_AB R103, R168, R167 ;  /* 0x000000a7a867723e */ /* 0x020fe200000000ff */
[C---:B------:R-:W-:Y:S02]  /*8090*/  FMUL.FTZ R94, R3.reuse, R94 ;  /* 0x0000005e035e7220 */ /* 0x040fe40000410000 */
[C---:B------:R-:W-:Y:S01]  /*80a0*/  HMMA.16816.F32 R88, R136.reuse, R110, R88 ;  /* 0x0000006e8858723c */ /* 0x040fe20000001858 */
[----:B------:R-:W1:Y:S03]  /*80b0*/  LDSM.16.MT88.4 R108, [R134+UR4+0x900] ;  /* 0x00090004866c783b */ /* 0x000e660008004200 */
[C---:B------:R-:W-:Y:S01]  /*80c0*/  FMUL.FTZ R95, R3.reuse, R95 ;  /* 0x0000005f035f7220 */ /* 0x040fe20000410000 */
[----:B------:R-:W2:Y:S01]  /*80d0*/  MUFU.EX2 R182, R182 ;  /* 0x000000b600b67308 */ /* 0x000ea20000000800 */
[C---:B------:R-:W-:Y:S02]  /*80e0*/  FMUL.FTZ R96, R132.reuse, R96 ;  /* 0x0000006084607220 */ /* 0x040fe40000410000 */
[C---:B------:R-:W-:Y:S03]  /*80f0*/  FMUL.FTZ R97, R132.reuse, R97 ;  /* 0x0000006184617220 */ /* 0x040fe60000410000 */
[C---:B---3--:R-:W-:Y:S03]  /*8100*/  HMMA.16816.F32 R92, R136.reuse, R104, R92 ;  /* 0x00000068885c723c */ /* 0x048fe6000000185c */
[C---:B------:R-:W-:Y:S01]  /*8110*/  FMUL.FTZ R98, R3.reuse, R98 ;  /* 0x0000006203627220 */ /* 0x040fe20000410000 */
[----:B------:R-:W3:Y:S01]  /*8120*/  MUFU.EX2 R183, R183 ;  /* 0x000000b700b77308 */ /* 0x000ee20000000800 */
[C---:B------:R-:W-:Y:S02]  /*8130*/  FMUL.FTZ R99, R3.reuse, R99 ;  /* 0x0000006303637220 */ /* 0x040fe40000410000 */
[----:B------:R-:W-:Y:S02]  /*8140*/  FFMA.FTZ R157, R3, R210, R157 ;  /* 0x000000d2039d7223 */ /* 0x000fe4000001009d */
[----:B------:R-:W-:Y:S03]  /*8150*/  FFMA.FTZ R160, R132, R211, R160 ;  /* 0x000000d384a07223 */ /* 0x000fe600000100a0 */
[----:B------:R-:W-:Y:S01]  /*8160*/  HMMA.16816.F32 R96, R136, R106, R96 ;  /* 0x0000006a8860723c */ /* 0x000fe20000001860 */
[----:B------:R-:W4:Y:S02]  /*8170*/  LDSM.16.MT88.4 R104, [R134+UR4+0x2900] ;  /* 0x002900048668783b */ /* 0x000f240008004200 */
[----:B------:R-:W-:Y:S01]  /*8180*/  MOV R132, R2 ;  /* 0x0000000200847202 */ /* 0x000fe20000000f00 */
[----:B------:R-:W-:Y:S02]  /*8190*/  FADD.FTZ R159, R159, R160 ;  /* 0x000000a09f9f7221 */ /* 0x000fe40000010000 */
[----:B------:R-:W-:Y:S02]  /*81a0*/  FADD.FTZ R156, R156, R157 ;  /* 0x0000009d9c9c7221 */ /* 0x000fe40000010000 */
[C---:B------:R-:W-:Y:S01]  /*81b0*/  HMMA.16816.F32 R4, R100.reuse, R112, R4 ;  /* 0x000000706404723c */ /* 0x040fe20000001804 */
[----:B------:R-:W-:Y:S04]  /*81c0*/  LDSM.16.MT88.4 R136, [R133+0x3100] ;  /* 0x003100008588783b */ /* 0x000fe80000004200 */
[----:B------:R-:W-:Y:S02]  /*81d0*/  FADD.FTZ R158, R158, R159 ;  /* 0x0000009f9e9e7221 */ /* 0x000fe40000010000 */
[----:B------:R-:W-:Y:S01]  /*81e0*/  FADD.FTZ R153, R153, R156 ;  /* 0x0000009c99997221 */ /* 0x000fe20000010000 */
[C---:B------:R-:W-:Y:S01]  /*81f0*/  HMMA.16816.F32 R8, R100.reuse, R114, R8 ;  /* 0x000000726408723c */ /* 0x040fe20000001808 */
[----:B------:R-:W5:Y:S03]  /*8200*/  LDSM.16.MT88.4 R112, [R152+0x2900] ;  /* 0x002900009870783b */ /* 0x000f660000004200 */
[----:B------:R-:W-:Y:S02]  /*8210*/  FADD.FTZ R158, R155, R158 ;  /* 0x0000009e9b9e7221 */ /* 0x000fe40000010000 */
[----:B------:R-:W-:Y:S02]  /*8220*/  FADD.FTZ R154, R154, R153 ;  /* 0x000000999a9a7221 */ /* 0x000fe40000010000 */
[C---:B------:R-:W-:Y:S04]  /*8230*/  HMMA.16816.F32 R12, R100.reuse, R116, R12 ;  /* 0x00000074640c723c */ /* 0x040fe8000000180c */
[----:B------:R-:W-:Y:S02]  /*8240*/  FADD.FTZ R161, R161, R158 ;  /* 0x0000009ea1a17221 */ /* 0x000fe40000010000 */
[----:B------:R-:W-:Y:S02]  /*8250*/  FADD.FTZ R165, R165, R154 ;  /* 0x0000009aa5a57221 */ /* 0x000fe40000010000 */
[C---:B------:R-:W-:Y:S01]  /*8260*/  HMMA.16816.F32 R16, R100.reuse, R118, R16 ;  /* 0x000000766410723c */ /* 0x040fe20000001810 */
[----:B------:R-:W-:Y:S03]  /*8270*/  LDSM.16.MT88.4 R116, [R133+0x4900] ;  /* 0x004900008574783b */ /* 0x000fe60000004200 */
[----:B------:R-:W-:Y:S02]  /*8280*/  FADD.FTZ R162, R162, R161 ;  /* 0x000000a1a2a27221 */ /* 0x000fe40000010000 */
[----:B------:R-:W-:Y:S02]  /*8290*/  FADD.FTZ R166, R166, R165 ;  /* 0x000000a5a6a67221 */ /* 0x000fe40000010000 */
[C---:B-1----:R-:W-:Y:S04]  /*82a0*/  HMMA.16816.F32 R20, R100.reuse, R108, R20 ;  /* 0x0000006c6414723c */ /* 0x042fe80000001814 */
[----:B------:R-:W-:Y:S02]  /*82b0*/  FADD.FTZ R163, R163, R162 ;  /* 0x000000a2a3a37221 */ /* 0x000fe40000010000 */
[----:B------:R-:W-:Y:S02]  /*82c0*/  FADD.FTZ R167, R167, R166 ;  /* 0x000000a6a7a77221 */ /* 0x000fe40000010000 */
[C---:B------:R-:W-:Y:S01]  /*82d0*/  HMMA.16816.F32 R24, R100.reuse, R110, R24 ;  /* 0x0000006e6418723c */ /* 0x040fe20000001818 */
[----:B------:R-:W1:Y:S03]  /*82e0*/  LDSM.16.MT88.4 R108, [R135+UR4+0x4900] ;  /* 0x00490004876c783b */ /* 0x000e660008004200 */
[----:B------:R-:W-:Y:S02]  /*82f0*/  FADD.FTZ R164, R164, R163 ;  /* 0x000000a3a4a47221 */ /* 0x000fe40000010000 */
[----:B------:R-:W-:Y:S02]  /*8300*/  FADD.FTZ R168, R168, R167 ;  /* 0x000000a7a8a87221 */ /* 0x000fe40000010000 */
        /* <DEDUP_REMOVED lines=8> */
[----:B------:R-:W-:Y:S07]  /*8390*/  LDSM.16.MT88.4 R128, [R135+UR4+0x3100] ;  /* 0x003100048780783b */ /* 0x000fee0008004200 */
[C---:B----4-:R-:W-:Y:S08]  /*83a0*/  HMMA.16816.F32 R52, R100.reuse, R104, R52 ;  /* 0x000000686434723c */ /* 0x050ff00000001834 */
[C---:B------:R-:W-:Y:S01]  /*83b0*/  HMMA.16816.F32 R56, R100.reuse, R106, R56 ;  /* 0x0000006a6438723c */ /* 0x040fe20000001838 */
[----:B------:R-:W4:Y:S07]  /*83c0*/  LDSM.16.MT88.4 R104, [R134+UR4+0x4900] ;  /* 0x004900048668783b */ /* 0x000f2e0008004200 */
[C---:B-----5:R-:W-:Y:S08]  /*83d0*/  HMMA.16816.F32 R60, R100.reuse, R112, R60 ;  /* 0x00000070643c723c */ /* 0x060ff0000000183c */
[C---:B------:R-:W-:Y:S01]  /*83e0*/  HMMA.16816.F32 R64, R100.reuse, R114, R64 ;  /* 0x000000726440723c */ /* 0x040fe20000001840 */
[----:B------:R-:W5:Y:S07]  /*83f0*/  LDSM.16.MT88.4 R112, [R152+0x4900] ;  /* 0x004900009870783b */ /* 0x000f6e0000004200 */
[C---:B-1----:R-:W-:Y:S08]  /*8400*/  HMMA.16816.F32 R68, R100.reuse, R108, R68 ;  /* 0x0000006c6444723c */ /* 0x042ff00000001844 */
[C---:B------:R-:W-:Y:S01]  /*8410*/  HMMA.16816.F32 R72, R100.reuse, R110, R72 ;  /* 0x0000006e6448723c */ /* 0x040fe20000001848 */
[----:B------:R-:W1:Y:S07]  /*8420*/  LDSM.16.MT88.4 R108, [R135+UR4+0x1100] ;  /* 0x00110004876c783b */ /* 0x000e6e0008004200 */
[C---:B------:R-:W-:Y:S08]  /*8430*/  HMMA.16816.F32 R76, R100.reuse, R116, R76 ;  /* 0x00000074644c723c */ /* 0x040ff0000000184c */
[C---:B------:R-:W-:Y:S01]  /*8440*/  HMMA.16816.F32 R80, R100.reuse, R118, R80 ;  /* 0x000000766450723c */ /* 0x040fe20000001850 */
[----:B------:R-:W1:Y:S07]  /*8450*/  LDSM.16.MT88.4 R116, [R134+UR4+0x1100] ;  /* 0x001100048674783b */ /* 0x000e6e0008004200 */
[C---:B----4-:R-:W-:Y:S08]  /*8460*/  HMMA.16816.F32 R84, R100.reuse, R104, R84 ;  /* 0x000000686454723c */ /* 0x050ff00000001854 */
[C---:B------:R-:W-:Y:S01]  /*8470*/  HMMA.16816.F32 R88, R100.reuse, R106, R88 ;  /* 0x0000006a6458723c */ /* 0x040fe20000001858 */
[----:B------:R-:W4:Y:S07]  /*8480*/  LDSM.16.MT88.4 R104, [R134+UR4+0x3100] ;  /* 0x003100048668783b */ /* 0x000f2e0008004200 */
[C---:B-----5:R-:W-:Y:S08]  /*8490*/  HMMA.16816.F32 R92, R100.reuse, R112, R92 ;  /* 0x00000070645c723c */ /* 0x060ff0000000185c */
[----:B------:R-:W-:Y:S01]  /*84a0*/  HMMA.16816.F32 R96, R100, R114, R96 ;  /* 0x000000726460723c */ /* 0x000fe20000001860 */
[----:B------:R-:W-:Y:S06]  /*84b0*/  LDSM.16.MT88.4 R112, [R135+UR4+0x5100] ;  /* 0x005100048770783b */ /* 0x000fec0008004200 */
        /* <DEDUP_REMOVED lines=17> */
[C---:B------:R-:W-:Y:S08]  /*85d0*/  HMMA.16816.F32 R20, R100.reuse, R116, R20 ;  /* 0x000000746414723c */ /* 0x040ff00000001814 */
[C---:B------:R-:W-:Y:S01]  /*85e0*/  HMMA.16816.F32 R24, R100.reuse, R118, R24 ;  /* 0x000000766418723c */ /* 0x040fe20000001818 */
[----:B------:R-:W5:Y:S07]  /*85f0*/  LDSM.16.MT88.4 R116, [R133+0x5100] ;  /* 0x005100008574783b */ /* 0x000f6e0000004200 */
[C---:B------:R-:W-:Y:S08]  /*8600*/  HMMA.16816.F32 R28, R100.reuse, R124, R28 ;  /* 0x0000007c641c723c */ /* 0x040ff0000000181c */
[C---:B------:R-:W-:Y:S01]  /*8610*/  HMMA.16816.F32 R32, R100.reuse, R126, R32 ;  /* 0x0000007e6420723c */ /* 0x040fe20000001820 */
[----:B------:R-:W-:Y:S07]  /*8620*/  LDSM.16.MT88.4 R124, [R135+UR4+0x1900] ;  /* 0x00190004877c783b */ /* 0x000fee0008004200 */
[C---:B------:R-:W-:Y:S08]  /*8630*/  HMMA.16816.F32 R36, R100.reuse, R128, R36 ;  /* 0x000000806424723c */ /* 0x040ff00000001824 */
[C---:B------:R-:W-:Y:S08]  /*8640*/  HMMA.16816.F32 R40, R100.reuse, R130, R40 ;  /* 0x000000826428723c */ /* 0x040ff00000001828 */
[C---:B------:R-:W-:Y:S07]  /*8650*/  HMMA.16816.F32 R44, R100.reuse, R136, R44 ;  /* 0x00000088642c723c */ /* 0x040fee000000182c */
[----:B------:R-:W-:Y:S01]  /*8660*/  F2FP.PACK_AB R136, R177, R174 ;  /* 0x000000aeb188723e */ /* 0x000fe200000000ff */
[C---:B------:R-:W-:Y:S04]  /*8670*/  HMMA.16816.F32 R48, R100.reuse, R138, R48 ;  /* 0x0000008a6430723c */ /* 0x040fe80000001830 */
[----:B--2---:R-:W-:Y:S01]  /*8680*/  F2FP.PACK_AB R137, R182, R181 ;  /* 0x000000b5b689723e */ /* 0x004fe200000000ff */
[----:B------:R-:W-:Y:S02]  /*8690*/  FADD.FTZ R174, R174, R171 ;  /* 0x000000abaeae7221 */ /* 0x000fe40000010000 */
[----:B------:R-:W-:Y:S01]  /*86a0*/  F2FP.PACK_AB R138, R180, R179 ;  /* 0x000000b3b48a723e */ /* 0x000fe200000000ff */
[C---:B----4-:R-:W-:Y:S04]  /*86b0*/  HMMA.16816.F32 R52, R100.reuse, R104, R52 ;  /* 0x000000686434723c */ /* 0x050fe80000001834 */
[----:B---3--:R-:W-:Y:S01]  /*86c0*/  F2FP.PACK_AB R139, R224, R183 ;  /* 0x000000b7e08b723e */ /* 0x008fe200000000ff */
[----:B------:R-:W-:Y:S02]  /*86d0*/  FADD.FTZ R181, R181, R170 ;  /* 0x000000aab5b57221 */ /* 0x000fe40000010000 */
[----:B------:R-:W-:Y:S01]  /*86e0*/  FADD.FTZ R174, R177, R174 ;  /* 0x000000aeb1ae7221 */ /* 0x000fe20000010000 */
[C---:B------:R-:W-:Y:S01]  /*86f0*/  HMMA.16816.F32 R56, R100.reuse, R106, R56 ;  /* 0x0000006a6438723c */ /* 0x040fe20000001838 */
[----:B------:R-:W2:Y:S03]  /*8700*/  LDSM.16.MT88.4 R104, [R134+UR4+0x5100] ;  /* 0x005100048668783b */ /* 0x000ea60008004200 */
        /* <DEDUP_REMOVED lines=8> */
[C---:B------:R-:W-:Y:S08]  /*8790*/  HMMA.16816.F32 R68, R100.reuse, R112, R68 ;  /* 0x000000706444723c */ /* 0x040ff00000001844 */
[C---:B------:R-:W-:Y:S08]  /*87a0*/  HMMA.16816.F32 R72, R100.reuse, R114, R72 ;  /* 0x000000726448723c */ /* 0x040ff00000001848 */
[C---:B-----5:R-:W-:Y:S08]  /*87b0*/  HMMA.16816.F32 R76, R100.reuse, R116, R76 ;  /* 0x00000074644c723c */ /* 0x060ff0000000184c */
[C---:B------:R-:W-:Y:S01]  /*87c0*/  HMMA.16816.F32 R80, R100.reuse, R118, R80 ;  /* 0x000000766450723c */ /* 0x040fe20000001850 */
[----:B------:R-:W3:Y:S07]  /*87d0*/  LDSM.16.MT88.4 R116, [R133+0x1900] ;  /* 0x001900008574783b */ /* 0x000eee0000004200 */
[C---:B--2---:R-:W-:Y:S08]  /*87e0*/  HMMA.16816.F32 R84, R100.reuse, R104, R84 ;  /* 0x000000686454723c */ /* 0x044ff00000001854 */
[C---:B------:R-:W-:Y:S01]  /*87f0*/  HMMA.16816.F32 R88, R100.reuse, R106, R88 ;  /* 0x0000006a6458723c */ /* 0x040fe20000001858 */
[----:B------:R-:W2:Y:S07]  /*8800*/  LDSM.16.MT88.4 R104, [R134+UR4+0x1900] ;  /* 0x001900048668783b */ /* 0x000eae0008004200 */
[C---:B-1----:R-:W-:Y:S08]  /*8810*/  HMMA.16816.F32 R92, R100.reuse, R108, R92 ;  /* 0x0000006c645c723c */ /* 0x042ff0000000185c */
[----:B------:R-:W-:Y:S08]  /*8820*/  HMMA.16816.F32 R96, R100, R110, R96 ;  /* 0x0000006e6460723c */ /* 0x000ff00000001860 */
[C---:B------:R-:W-:Y:S01]  /*8830*/  HMMA.16816.F32 R128, R136.reuse, R124, R4 ;  /* 0x0000007c8880723c */ /* 0x040fe20000001804 */
[----:B------:R-:W1:Y:S07]  /*8840*/  LDSM.16.MT88.4 R4, [R134+UR4+0x3900] ;  /* 0x003900048604783b */ /* 0x000e6e0008004200 */
[C---:B------:R-:W-:Y:S01]  /*8850*/  HMMA.16816.F32 R124, R136.reuse, R126, R8 ;  /* 0x0000007e887c723c */ /* 0x040fe20000001808 */
[----:B------:R-:W4:Y:S07]  /*8860*/  LDSM.16.MT88.4 R8, [R152+0x3900] ;  /* 0x003900009808783b */ /* 0x000f2e0000004200 */
[C---:B---3--:R-:W-:Y:S01]  /*8870*/  HMMA.16816.F32 R120, R136.reuse, R116, R12 ;  /* 0x000000748878723c */ /* 0x048fe2000000180c */
[----:B------:R-:W3:Y:S07]  /*8880*/  LDSM.16.MT88.4 R12, [R135+UR4+0x5900] ;  /* 0x00590004870c783b */ /* 0x000eee0008004200 */
[C---:B------:R-:W-:Y:S07]  /*8890*/  HMMA.16816.F32 R116, R136.reuse, R118, R16 ;  /* 0x000000768874723c */ /* 0x040fee0000001810 */
[----:B------:R-:W-:Y:S01]  /*88a0*/  IADD3 R16, R214, -0x2, RZ ;  /* 0xfffffffed6107810 */ /* 0x000fe20007ffe0ff */
[C---:B--2---:R-:W-:Y:S03]  /*88b0*/  HMMA.16816.F32 R112, R136.reuse, R104, R20 ;  /* 0x000000688870723c */ /* 0x044fe60000001814 */
[C---:B------:R-:W-:Y:S05]  /*88c0*/  ISETP.GE.AND P6, PT, R16.reuse, R193, PT ;  /* 0x000000c11000720c */ /* 0x040fea0003fc6270 */
[C---:B------:R-:W-:Y:S08]  /*88d0*/  HMMA.16816.F32 R108, R136.reuse, R106, R24 ;  /* 0x0000006a886c723c */ /* 0x040ff00000001818 */
[C---:B------:R-:W-:Y:S04]  /*88e0*/  HMMA.16816.F32 R104, R136.reuse, R140, R28 ;  /* 0x0000008c8868723c */ /* 0x040fe8000000181c */
[----:B------:R-:W-:Y:S04]  /*88f0*/  @P6 SHF.R.S32.HI R17, RZ, 0x1f, R16 ;  /* 0x0000001fff116819 */ /* 0x000fe80000011410 */
        /* <DEDUP_REMOVED lines=8> */
[C---:B----4-:R-:W-:Y:S07]  /*8980*/  HMMA.16816.F32 R60, R136.reuse, R8, R60 ;  /* 0x00000008883c723c */ /* 0x050fee000000183c */
[----:B------:R-:W-:Y:S01]  /*8990*/  @P6 IMAD R8, R17, c[0x0][0x1e0], RZ ;  /* 0x0000780011086a24 */ /* 0x000fe200078e02ff */
[C---:B------:R-:W-:Y:S04]  /*89a0*/  HMMA.16816.F32 R64, R136.reuse, R10, R64 ;  /* 0x0000000a8840723c */ /* 0x040fe80000001840 */
[C---:B------:R-:W-:Y:S02]  /*89b0*/  @P6 IMAD R8, R16.reuse, c[0x0][0x1e4], R8 ;  /* 0x0000790010086a24 */ /* 0x040fe400078e0208 */
[----:B------:R-:W-:Y:S02]  /*89c0*/  @P6 IMAD.WIDE.U32 R16, R16, c[0x0][0x1e0], RZ ;  /* 0x0000780010106a25 */ /* 0x000fe400078e00ff */
[C---:B---3--:R-:W-:Y:S04]  /*89d0*/  HMMA.16816.F32 R68, R136.reuse, R12, R68 ;  /* 0x0000000c8844723c */ /* 0x048fe80000001844 */
[----:B------:R-:W-:Y:S02]  /*89e0*/  @P6 IADD3 R9, R17, R8, RZ ;  /* 0x0000000811096210 */ /* 0x000fe40007ffe0ff */
[C---:B------:R-:W-:Y:S02]  /*89f0*/  @P6 SHF.L.U32 R19, R16.reuse, 0x6, RZ ;  /* 0x0000000610136819 */ /* 0x040fe400000006ff */
[----:B------:R-:W-:Y:S01]  /*8a00*/  @P6 SHF.L.U64.HI R18, R16, 0x6, R9 ;  /* 0x0000000610126819 */ /* 0x000fe20000010209 */
[C---:B------:R-:W-:Y:S01]  /*8a10*/  HMMA.16816.F32 R72, R136.reuse, R14, R72 ;  /* 0x0000000e8848723c */ /* 0x040fe20000001848 */
[----:B------:R-:W2:Y:S02]  /*8a20*/  LDSM.16.MT88.4 R8, [R134+UR4+0x5900] ;  /* 0x005900048608783b */ /* 0x000ea40008004200 */
[C---:B------:R-:W-:Y:S02]  /*8a30*/  @P6 IADD3 R12, P0, R19.reuse, R202, RZ ;  /* 0x000000ca130c6210 */ /* 0x040fe40007f1e0ff */
[----:B------:R-:W-:Y:S02]  /*8a40*/  @P6 IADD3 R22, P4, R19, R218, RZ ;  /* 0x000000da13166210 */ /* 0x000fe40007f9e0ff */
[----:B------:R-:W-:Y:S01]  /*8a50*/  @P6 IADD3.X R13, R18, R207, RZ, P0, !PT ;  /* 0x000000cf120d6210 */ /* 0x000fe200007fe4ff */
[C---:B-1----:R-:W-:Y:S04]  /*8a60*/  HMMA.16816.F32 R76, R136.reuse, R4, R76 ;  /* 0x00000004884c723c */ /* 0x042fe8000000184c */
[----:B------:R-:W-:Y:S02]  /*8a70*/  @P6 LEA R20, P5, R12, c[0x0][0x1c8], 0x1 ;  /* 0x000072000c146a11 */ /* 0x000fe400078a08ff */
[----:B------:R-:W-:Y:S02]  /*8a80*/  @P6 LEA R16, P0, R22, c[0x0][0x1c8], 0x1 ;  /* 0x0000720016106a11 */ /* 0x000fe400078008ff */
[----:B------:R-:W-:Y:S01]  /*8a90*/  @P6 LEA.HI.X R21, R12, c[0x0][0x1cc], R13, 0x1, P5 ;  /* 0x000073000c156a11 */ /* 0x000fe200028f0c0d */
[C---:B------:R-:W-:Y:S01]  /*8aa0*/  HMMA.16816.F32 R80, R136.reuse, R6, R80 ;  /* 0x000000068850723c */ /* 0x040fe20000001850 */
[----:B------:R-:W1:Y:S02]  /*8ab0*/  LDSM.16.MT88.4 R12, [R152+0x5900] ;  /* 0x00590000980c783b */ /* 0x000e640000004200 */
[----:B------:R-:W-:Y:S02]  /*8ac0*/  @P6 IADD3.X R17, R18, R217, RZ, P4, !PT ;  /* 0x000000d912116210 */ /* 0x000fe400027fe4ff */
[----:B------:R-:W-:Y:S02]  /*8ad0*/  @P6 IADD3 R3, P5, R197, R19, RZ ;  /* 0x00000013c5036210 */ /* 0x000fe40007fbe0ff */
[----:B------:R-:W-:Y:S02]  /*8ae0*/  @P6 LEA.HI.X R17, R22, c[0x0][0x1cc], R17, 0x1, P0 ;  /* 0x0000730016116a11 */ /* 0x000fe400000f0c11 */
[----:B------:R-:W-:Y:S03]  /*8af0*/  @P6 IADD3 R19, P0, R19, R216, RZ ;  /* 0x000000d813136210 */ /* 0x000fe60007f1e0ff */
[----:B------:R-:W-:Y:S02]  /*8b00*/  @P6 IADD3 R23, P4, R3, R202, RZ ;  /* 0x000000ca03176210 */ /* 0x000fe40007f9e0ff */
[----:B------:R-:W-:Y:S02]  /*8b10*/  @P6 IADD3.X R22, R196, R18, RZ, P5, !PT ;  /* 0x00000012c4166210 */ /* 0x000fe40002ffe4ff */
[----:B------:R-:W-:Y:S02]  /*8b20*/  @P6 LEA R4, P5, R19, c[0x0][0x1c8], 0x1 ;  /* 0x0000720013046a11 */ /* 0x000fe400078a08ff */
[----:B------:R-:W-:Y:S02]  /*8b30*/  @P6 IADD3.X R24, R18, R215, RZ, P0, !PT ;  /* 0x000000d712186210 */ /* 0x000fe400007fe4ff */
[----:B------:R-:W-:Y:S02]  /*8b40*/  @P6 LEA R18, P0, R23, c[0x0][0x1c8], 0x1 ;  /* 0x0000720017126a11 */ /* 0x000fe400078008ff */
[----:B------:R-:W-:Y:S02]  /*8b50*/  @P6 IADD3.X R26, R22, R207, RZ, P4, !PT ;  /* 0x000000cf161a6210 */ /* 0x000fe400027fe4ff */
[----:B------:R-:W-:Y:S01]  /*8b60*/  @P6 LEA.HI.X R5, R19, c[0x0][0x1cc], R24, 0x1, P5 ;  /* 0x0000730013056a11 */ /* 0x000fe200028f0c18 */
[C---:B--2---:R-:W-:Y:S03]  /*8b70*/  HMMA.16816.F32 R84, R136.reuse, R8, R84 ;  /* 0x000000088854723c */ /* 0x044fe60000001854 */
[----:B------:R-:W-:Y:S02]  /*8b80*/  @P6 LEA.HI.X R19, R23, c[0x0][0x1cc], R26, 0x1, P0 ;  /* 0x0000730017136a11 */ /* 0x000fe400000f0c1a */
[----:B------:R-:W-:Y:S02]  /*8b90*/  MOV R23, UR7 ;  /* 0x0000000700177c02 */ /* 0x000fe40008000f00 */
[----:B------:R-:W-:Y:S01]  /*8ba0*/  @P6 IADD3 R24, P0, R3, R218, RZ ;  /* 0x000000da03186210 */ /* 0x000fe20007f1e0ff */
[C---:B------:R-:W-:Y:S04]  /*8bb0*/  HMMA.16816.F32 R88, R136.reuse, R10, R88 ;  /* 0x0000000a8858723c */ /* 0x040fe80000001858 */
[----:B------:R-:W-:Y:S01]  /*8bc0*/  @P6 IMAD R23, R23, 0x3000, R198 ;  /* 0x0000300017176824 */ /* 0x000fe200078e02c6 */
[----:B------:R-:W-:Y:S02]  /*8bd0*/  @P6 LEA R6, P5, R24, c[0x0][0x1c8], 0x1 ;  /* 0x0000720018066a11 */ /* 0x000fe400078a08ff */
[----:B------:R-:W-:Y:S01]  /*8be0*/  @P6 IADD3 R25, P4, R3, R216, RZ ;  /* 0x000000d803196210 */ /* 0x000fe20007f9e0ff */
[C---:B-1----:R-:W-:Y:S04]  /*8bf0*/  HMMA.16816.F32 R92, R136.reuse, R12, R92 ;  /* 0x0000000c885c723c */ /* 0x042fe8000000185c */
[----:B------:R-:W-:Y:S02]  /*8c00*/  @P6 IADD3.X R3, R22, R217, RZ, P0, !PT ;  /* 0x000000d916036210 */ /* 0x000fe400007fe4ff */
[----:B------:R-:W-:Y:S02]  /*8c10*/  @P6 LEA R26, P0, R25, c[0x0][0x1c8], 0x1 ;  /* 0x00007200191a6a11 */ /* 0x000fe400078008ff */
[----:B------:R-:W-:Y:S01]  /*8c20*/  @P6 LEA.HI.X R7, R24, c[0x0][0x1cc], R3, 0x1, P5 ;  /* 0x0000730018076a11 */ /* 0x000fe200028f0c03 */
[----:B------:R-:W-:Y:S03]  /*8c30*/  HMMA.16816.F32 R96, R136, R14, R96 ;  /* 0x0000000e8860723c */ /* 0x000fe60000001860 */
[----:B------:R-:W-:Y:S02]  /*8c40*/  @P6 SHF.L.U32 R3, R23, 0x1, RZ ;  /* 0x0000000117036819 */ /* 0x000fe400000006ff */
[----:B------:R-:W-:Y:S03]  /*8c50*/  @P6 IADD3.X R22, R22, R215, RZ, P4, !PT ;  /* 0x000000d716166210 */ /* 0x000fe600027fe4ff */
[----:B------:R-:W-:Y:S01]  /*8c60*/  @!PT LDS RZ, [RZ] ;  /* 0x00000000fffff984 */ /* 0x000fe20000000800 */
[----:B------:R-:W-:Y:S01]  /*8c70*/  @!PT LDS RZ, [RZ] ;  /* 0x00000000fffff984 */ /* 0x000fe20000000800 */
[----:B------:R-:W-:Y:S01]  /*8c80*/  @!PT LDS RZ, [RZ] ;  /* 0x00000000fffff984 */ /* 0x000fe20000000800 */
[----:B------:R1:W-:Y:S01]  /*8c90*/  @P6 LDGSTS.E.BYPASS.LTC128B.128 [R3+0xc100], [R20.64], !P3 ;  /* 0x0c10000014036fae */ /* 0x0003e2000d901d4a */
[----:B------:R-:W-:Y:S02]  /*8ca0*/  @P6 LEA.HI.X R27, R25, c[0x0][0x1cc], R22, 0x1, P0 ;  /* 0x00007300191b6a11 */ /* 0x000fe400000f0c16 */
[C---:B------:R-:W-:Y:S02]  /*8cb0*/  ISETP.GT.AND P0, PT, R214.reuse, R223, PT ;  /* 0x000000dfd600720c */ /* 0x040fe40003f04270 */
[----:B------:R-:W-:Y:S03]  /*8cc0*/  IADD3 R214, R214, -0x1, RZ ;  /* 0xffffffffd6d67810 */ /* 0x000fe60007ffe0ff */
[----:B------:R1:W-:Y:S08]  /*8cd0*/  @P6 LDGSTS.E.BYPASS.LTC128B.128 [R3+0xe100], [R16.64], !P2 ;  /* 0x0e10000010036fae */ /* 0x0003f0000d101d4a */
[----:B------:R1:W-:Y:S08]  /*8ce0*/  @P6 LDGSTS.E.BYPASS.LTC128B.128 [R3+0x10100], [R4.64], !P1 ;  /* 0x1010000004036fae */ /* 0x0003f0000c901d4a */
[----:B------:R1:W-:Y:S08]  /*8cf0*/  @P6 LDGSTS.E.BYPASS.LTC128B.128 [R3+0xd100], [R18.64], !P3 ;  /* 0x0d10000012036fae */ /* 0x0003f0000d901d4a */
[----:B------:R1:W-:Y:S08]  /*8d00*/  @P6 LDGSTS.E.BYPASS.LTC128B.128 [R3+0xf100], [R6.64], !P2 ;  /* 0x0f10000006036fae */ /* 0x0003f0000d101d4a */
[----:B------:R1:W-:Y:S08]  /*8d10*/  @P6 LDGSTS.E.BYPASS.LTC128B.128 [R3+0x11100], [R26.64], !P1 ;  /* 0x111000001a036fae */ /* 0x0003f0000c901d4a */
[----:B------:R-:W0:Y:S01]  /*8d20*/  LDGDEPBAR ;  /* 0x00000000000079af */ /* 0x000e220000000000 */
[----:B-1----:R-:W-:Y:S01]  /*8d30*/  MOV R3, R0 ;  /* 0x0000000000037202 */ /* 0x002fe20000000f00 */
[----:B------:R-:W-:-:S06]  /*8d40*/  @P0 BRA `(.L_x_1594) ;  /* 0xffffc70000000947 */ /* 0x000fcc000383ffff */
.L_x_1585:
[----:B------:R-:W-:Y:S01]  /*8d50*/  ULEA UR9, UR9, 0x7f, 0x7 ;  /* 0x0000007f09097891 */ /* 0x000fe2000f8e383f */
[----:B------:R-:W-:Y:S01]  /*8d60*/  PLOP3.LUT P0, PT, PT, PT, UP1, 0x40, 0x0 ;  /* 0x000000000000781c */ /* 0x000fe20003f0e818 */
[----:B------:R-:W-:-:S02]  /*8d70*/  ULDC.64 UR12, c[0x0][0x2c8] ;  /* 0x0000b200000c7ab9 */ /* 0x000fc40000000a00 */
[----:B------:R-:W-:Y:S02]  /*8d80*/  UIMAD.WIDE.U32 UR14, UR9, UR12, URZ ;  /* 0x0000000c090e72a5 */ /* 0x000fe4000f8e003f */
[----:B------:R-:W-:Y:S02]  /*8d90*/  ULDC UR4, c[0x0][0x168] ;  /* 0x00005a0000047ab9 */ /* 0x000fe40000000800 */
[----:B------:R-:W-:Y:S02]  /*8da0*/  UMOV UR12, 0x1 ;  /* 0x00000001000c7882 */ /* 0x000fe40000000000 */
[----:B------:R-:W-:Y:S02]  /*8db0*/  UIADD3 UR4, UR12, -UR4, URZ ;  /* 0x800000040c047290 */ /* 0x000fe4000fffe03f */
[----:B------:R-:W-:Y:S02]  /*8dc0*/  @UP2 USHF.R.U32.HI UR9, URZ, UR13, UR15 ;  /* 0x0000000d3f092299 */ /* 0x000fe4000801160f */
[----:B------:R-:W-:-:S02]  /*8dd0*/  ULDC UR12, c[0x0][0x1d0] ;  /* 0x00007400000c7ab9 */ /* 0x000fc40000000800 */
[----:B------:R-:W-:-:S03]  /*8de0*/  UIADD3 UR9, UR9, UR12, UR4 ;  /* 0x0000000c09097290 */ /* 0x000fc6000fffe004 */
[----:B------:R-:W-:Y:S02]  /*8df0*/  ULDC UR4, c[0x0][0x324] ;  /* 0x0000c90000047ab9 */ /* 0x000fe40000000800 */
[----:B------:R-:W-:-:S06]  /*8e00*/  UIADD3 UR4, UR9, -UR4, URZ ;  /* 0x8000000409047290 */ /* 0x000fcc000fffe03f */
        /* <DEDUP_REMOVED lines=12> */
.L_x_1596:
[----:B------:R-:W-:-:S04]  /*8ed0*/  MOV R3, c[0x0][0x32c] ;  /* 0x0000cb0000037a02 */ /* 0x000fc80000000f00 */
[----:B------:R-:W-:-:S13]  /*8ee0*/  ISETP.NE.AND P0, PT, R3, 0x1, PT ;  /* 0x000000010300780c */ /* 0x000fda0003f05270 */
[----:B------:R-:W-:-:S05]  /*8ef0*/  @P0 IMAD.HI.U32 R3, R5, c[0x0][0x330], RZ ;  /* 0x0000cc0005030a27 */ /* 0x000fca00078e00ff */
[----:B------:R-:W-:-:S05]  /*8f00*/  @P0 SHF.R.U32.HI R5, RZ, c[0x0][0x334], R3 ;  /* 0x0000cd00ff050a19 */ /* 0x000fca0000011603 */
.L_x_1597:
[----:B------:R-:W-:-:S05]  /*8f10*/  IMAD R5, R5, c[0x0][0x32c], RZ ;  /* 0x0000cb0005057a24 */ /* 0x000fca00078e02ff */
[----:B------:R-:W-:-:S04]  /*8f20*/  IMNMX R4, R4, R5, !PT ;  /* 0x0000000504047217 */ /* 0x000fc80007800200 */
.L_x_1595:
[----:B------:R-:W-:-:S04]  /*8f30*/  IADD3 R4, R4, 0x3f, RZ ;  /* 0x0000003f04047810 */ /* 0x000fc80007ffe0ff */
[----:B------:R-:W-:-:S04]  /*8f40*/  SHF.R.S32.HI R3, RZ, 0x1f, R4 ;  /* 0x0000001fff037819 */ /* 0x000fc80000011404 */
[----:B------:R-:W-:-:S04]  /*8f50*/  LEA.HI R4, R3, R4, RZ, 0x6 ;  /* 0x0000000403047211 */ /* 0x000fc800078f30ff */
[----:B------:R-:W-:-:S04]  /*8f60*/  SHF.R.S32.HI R4, RZ, 0x6, R4 ;  /* 0x00000006ff047819 */ /* 0x000fc80000011404 */
[----:B------:R-:W-:-:S04]  /*8f70*/  IMNMX R223, R193, R4, !PT ;  /* 0x00000004c1df7217 */ /* 0x000fc80007800200 */
[----:B------:R-:W-:-:S13]  /*8f80*/  ISETP.GE.AND P0, PT, R214, R223, PT ;  /* 0x000000dfd600720c */ /* 0x000fda0003f06270 */
[----:B------:R-:W-:Y:S05]  /*8f90*/  @!P0 BRA `(.L_x_1598) ;  /* 0x00002f3000008947 */ /* 0x000fea0003800000 */
[----:B------:R-:W-:Y:S01]  /*8fa0*/  IMAD.MOV.U32 R189, RZ, RZ, 0x20 ;  /* 0x00000020ffbd7424 */ /* 0x000fe200078e00ff */
[----:B------:R-:W-:Y:S01]  /*8fb0*/  LOP3.LUT P0, RZ, R212, 0x2, RZ, 0xc0, !PT ;  /* 0x00000002d4ff7812 */ /* 0x000fe2000780c0ff */
[----:B------:R-:W-:Y:S01]  /*8fc0*/  IMAD.MOV.U32 R3, RZ, RZ, R0 ;  /* 0x000000ffff037224 */ /* 0x000fe200078e0000 */
[----:B------:R-:W-:Y:S01]  /*8fd0*/  IADD3 R219, P5, R200, 0x80, RZ ;  /* 0x00000080c8db7810 */ /* 0x000fe20007fbe0ff */
[----:B------:R-:W-:Y:S01]  /*8fe0*/  IMAD.MOV.U32 R133, RZ, RZ, R2 ;  /* 0x000000ffff857224 */ /* 0x000fe200078e0002 */
[----:B------:R-:W-:Y:S01]  /*8ff0*/  IADD3 R217, P4, R202, 0x40, RZ ;  /* 0x00000040cad97810 */ /* 0x000fe20007f9e0ff */
[----:B------:R-:W-:Y:S01]  /*9000*/  IMAD.MOV.U32 R222, RZ, RZ, R214 ;  /* 0x000000ffffde7224 */ /* 0x000fe200078e00d6 */
[----:B------:R-:W-:Y:S01]  /*9010*/  SEL R189, R189, 0xffffffe0, !P0 ;  /* 0xffffffe0bdbd7807 */ /* 0x000fe20004000000 */
[----:B------:R-:W-:Y:S01]  /*9020*/  IMAD.X R218, RZ, RZ, R205, P5 ;  /* 0x000000ffffda7224 */ /* 0x000fe200028e06cd */
[----:B------:R-:W-:Y:S01]  /*9030*/  IADD3 R221, P6, R200, 0x40, RZ ;  /* 0x00000040c8dd7810 */ /* 0x000fe20007fde0ff */
[----:B------:R-:W-:Y:S01]  /*9040*/  IMAD.X R216, RZ, RZ, R207, P4 ;  /* 0x000000ffffd87224 */ /* 0x000fe200020e06cf */
[----:B------:R-:W-:-:S02]  /*9050*/  IADD3 R215, P0, R202, 0x80, RZ ;  /* 0x00000080cad77810 */ /* 0x000fc40007f1e0ff */
[----:B------:R-:W-:Y:S02]  /*9060*/  IADD3.X R220, RZ, R205, RZ, P6, !PT ;  /* 0x000000cdffdc7210 */ /* 0x000fe400037fe4ff */
[----:B------:R-:W-:Y:S02]  /*9070*/  IADD3.X R213, RZ, R207, RZ, P0, !PT ;  /* 0x000000cfffd57210 */ /* 0x000fe400007fe4ff */
.L_x_1599:
[----:B------:R-:W-:Y:S04]  /*9080*/  DEPBAR.LE SB0, 0x2 ;  /* 0x000080800000791a */ /* 0x000fe80000000000 */
[----:B------:R-:W-:Y:S01]  /*9090*/  BAR.SYNC.DEFER_BLOCKING 0x0 ;  /* 0x0000000000007b1d */ /* 0x000fe20000010000 */
[----:B------:R-:W-:Y:S01]  /*90a0*/  UIMAD UR4, UR5, 0x6000, URZ ;  /* 0x00006000050478a4 */ /* 0x000fe2000f8e023f */
[----:B------:R-:W-:Y:S01]  /*90b0*/  ISETP.GE.AND P6, PT, R193, R222, PT ;  /* 0x000000dec100720c */ /* 0x000fe20003fc6270 */
[----:B------:R-:W-:Y:S01]  /*90c0*/  UIADD3 UR9, UR7, 0x1, URZ ;  /* 0x0000000107097890 */ /* 0x000fe2000fffe03f */
[----:B------:R-:W-:Y:S01]  /*90d0*/  IADD3 R214, R222, -0x1, RZ ;  /* 0xffffffffded67810 */ /* 0x000fe20007ffe0ff */
[----:B------:R-:W-:Y:S01]  /*90e0*/  UISETP.GE.AND UP0, UPT, UR7, 0x1, UPT ;  /* 0x000000010700788c */ /* 0x000fe2000bf06270 */
[----:B------:R-:W-:Y:S02]  /*90f0*/  MOV R152, UR7 ;  /* 0x0000000700987c02 */ /* 0x000fe40008000f00 */
[----:B------:R-:W-:Y:S01]  /*9100*/  IADD3 R132, R188, UR4, RZ ;  /* 0x00000004bc847c10 */ /* 0x000fe2000fffe0ff */
[----:B------:R-:W-:Y:S02]  /*9110*/  USEL UR7, UR9, URZ, !UP0 ;  /* 0x0000003f09077287 */ /* 0x000fe4000c000000 */
[----:B------:R-:W-:Y:S01]  /*9120*/  UIADD3 UR9, UR5, 0x1, URZ ;  /* 0x0000000105097890 */ /* 0x000fe2000fffe03f */
[----:B------:R-:W-:Y:S01]  /*9130*/  IADD3 R191, R189, R132, RZ ;  /* 0x00000084bdbf7210 */ /* 0x000fe20007ffe0ff */
[----:B------:R-:W-:Y:S02]  /*9140*/  UISETP.GE.AND UP0, UPT, UR5, 0x1, UPT ;  /* 0x000000010500788c */ /* 0x000fe4000bf06270 */
[----:B------:R-:W-:Y:S01]  /*9150*/  @!P6 SHF.R.S32.HI R15, RZ, 0x1f, R214 ;  /* 0x0000001fff0fe819 */ /* 0x000fe200000114d6 */
[----:B------:R-:W-:Y:S01]  /*9160*/  @!P6 IMAD.WIDE.U32 R12, R214, c[0x0][0x208], RZ ;  /* 0x00008200d60cea25 */ /* 0x000fe200078e00ff */
[----:B------:R-:W-:Y:S03]  /*9170*/  USEL UR5, UR9, URZ, !UP0 ;  /* 0x0000003f09057287 */ /* 0x000fe6000c000000 */
[----:B------:R-:W-:Y:S01]  /*9180*/  @!P6 IMAD R15, R15, c[0x0][0x208], RZ ;  /* 0x000082000f0fea24 */ /* 0x000fe200078e02ff */
[----:B------:R-:W-:Y:S01]  /*9190*/  @!P6 SHF.L.U32 R2, R12, 0x6, RZ ;  /* 0x000000060c02e819 */ /* 0x000fe200000006ff */
[----:B------:R-:W-:Y:S01]  /*91a0*/  @!P6 IMAD R169, R152, 0x6000, R209 ;  /* 0x0000600098a9e824 */ /* 0x000fe200078e02d1 */
[----:B------:R-:W-:Y:S01]  /*91b0*/  LDSM.16.M88.4 R32, [R190] ;  /* 0x00000000be20783b */ /* 0x000fe20000000200 */
[----:B------:R-:W-:Y:S01]  /*91c0*/  @!P6 IMAD R15, R214, c[0x0][0x20c], R15 ;  /* 0x00008300d60fea24 */ /* 0x000fe200078e020f */
[----:B------:R-:W-:Y:S04]  /*91d0*/  @!P6 IADD3 R23, P0, R2, R200, RZ ;  /* 0x000000c80217e210 */ /* 0x000fe80007f1e0ff */
[----:B------:R-:W-:Y:S02]  /*91e0*/  @!P6 IADD3 R29, R13, R15, RZ ;  /* 0x0000000f0d1de210 */ /* 0x000fe40007ffe0ff */
[----:B------:R-:W1:Y:S01]  /*91f0*/  LDSM.16.M88.4 R8, [R188+UR4+0xc100] ;  /* 0x00c10004bc08783b */ /* 0x000e620008000200 */
[----:B------:R-:W-:Y:S02]  /*9200*/  @!P6 LEA R170, P4, R23, c[0x0][0x1f8], 0x1 ;  /* 0x00007e0017aaea11 */ /* 0x000fe400078808ff */
[----:B------:R-:W-:Y:S04]  /*9210*/  @!P6 SHF.L.U64.HI R29, R12, 0x6, R29 ;  /* 0x000000060c1de819 */ /* 0x000fe8000001021d */
[----:B------:R-:W-:Y:S01]  /*9220*/  @!P6 IADD3.X R0, R29, R205, RZ, P0, !PT ;  /* 0x000000cd1d00e210 */ /* 0x000fe200007fe4ff */
[----:B------:R-:W2:Y:S01]  /*9230*/  LDSM.16.M88.4 R16, [R188+UR4+0xc900] ;  /* 0x00c90004bc10783b */ /* 0x000ea20008000200 */
[C---:B------:R-:W-:Y:S02]  /*9240*/  @!P6 IADD3 R21, P0, R2.reuse, R221, RZ ;  /* 0x000000dd0215e210 */ /* 0x040fe40007f1e0ff */
[----:B------:R-:W-:Y:S02]  /*9250*/  @!P6 LEA.HI.X R171, R23, c[0x0][0x1fc], R0, 0x1, P4 ;  /* 0x00007f0017abea11 */ /* 0x000fe400020f0c00 */
[----:B------:R-:W-:Y:S02]  /*9260*/  @!P6 LEA R166, P5, R21, c[0x0][0x1f8], 0x1 ;  /* 0x00007e0015a6ea11 */ /* 0x000fe400078a08ff */
[----:B------:R-:W-:Y:S01]  /*9270*/  @!P6 IADD3 R20, P4, R2, R219, RZ ;  /* 0x000000db0214e210 */ /* 0x000fe20007f9e0ff */
[----:B------:R-:W3:Y:S01]  /*9280*/  LDSM.16.M88.4 R24, [R188+UR4+0xd100] ;  /* 0x00d10004bc18783b */ /* 0x000ee20008000200 */
[----:B------:R-:W-:Y:S02]  /*9290*/  @!P6 IADD3.X R0, R29, R220, RZ, P0, !PT ;  /* 0x000000dc1d00e210 */ /* 0x000fe400007fe4ff */
[C---:B------:R-:W-:Y:S02]  /*92a0*/  @!P6 LEA R164, P0, R20.reuse, c[0x0][0x1f8], 0x1 ;  /* 0x00007e0014a4ea11 */ /* 0x040fe400078008ff */
[----:B------:R-:W-:Y:S02]  /*92b0*/  @!P6 LEA.HI.X R167, R21, c[0x0][0x1fc], R0, 0x1, P5 ;  /* 0x00007f0015a7ea11 */ /* 0x000fe400028f0c00 */
[----:B------:R-:W-:Y:S01]  /*92c0*/  @!P6 IADD3.X R23, R29, R218, RZ, P4, !PT ;  /* 0x000000da1d17e210 */ /* 0x000fe200027fe4ff */
[----:B------:R-:W4:Y:S01]  /*92d0*/  LDSM.16.M88.4 R136, [R188+UR4+0xd900] ;  /* 0x00d90004bc88783b */ /* 0x000f220008000200 */
[----:B------:R-:W-:Y:S02]  /*92e0*/  @!P6 IADD3 R2, P4, R195, R2, RZ ;  /* 0x00000002c302e210 */ /* 0x000fe40007f9e0ff */
[----:B------:R-:W-:Y:S02]  /*92f0*/  @!P6 LEA.HI.X R165, R20, c[0x0][0x1fc], R23, 0x1, P0 ;  /* 0x00007f0014a5ea11 */ /* 0x000fe400000f0c17 */
[----:B------:R-:W-:Y:S02]  /*9300*/  @!P6 IADD3 R28, P0, R2, R200, RZ ;  /* 0x000000c8021ce210 */ /* 0x000fe40007f1e0ff */
[----:B------:R-:W-:Y:S01]  /*9310*/  @!P6 IADD3.X R29, R194, R29, RZ, P4, !PT ;  /* 0x0000001dc21de210 */ /* 0x000fe200027fe4ff */
[----:B------:R-:W-:Y:S01]  /*9320*/  LDSM.16.M88.4 R140, [R186] ;  /* 0x00000000ba8c783b */ /* 0x000fe20000000200 */
[----:B------:R-:W-:Y:S02]  /*9330*/  @!P6 LEA R172, P4, R28, c[0x0][0x1f8], 0x1 ;  /* 0x00007e001cacea11 */ /* 0x000fe400078808ff */
[C---:B------:R-:W-:Y:S02]  /*9340*/  @!P6 IADD3.X R31, R29.reuse, R205, RZ, P0, !PT ;  /* 0x000000cd1d1fe210 */ /* 0x040fe400007fe4ff */
[----:B------:R-:W-:Y:S02]  /*9350*/  @!P6 IADD3 R0, P0, R2, R221, RZ ;  /* 0x000000dd0200e210 */ /* 0x000fe40007f1e0ff */
[----:B------:R-:W-:Y:S01]  /*9360*/  @!P6 LEA.HI.X R173, R28, c[0x0][0x1fc], R31, 0x1, P4 ;  /* 0x00007f001cadea11 */ /* 0x000fe200020f0c1f */
[C---:B-1----:R-:W-:Y:S01]  /*9370*/  HMMA.16816.F32 R4, R32.reuse, R8, RZ ;  /* 0x000000082004723c */ /* 0x042fe200000018ff */
[----:B------:R-:W1:Y:S02]  /*9380*/  LDSM.16.M88.4 R144, [R191+0xc100] ;  /* 0x00c10000bf90783b */ /* 0x000e640000000200 */
[----:B------:R-:W-:Y:S02]  /*9390*/  @!P6 IADD3 R159, P4, R2, R219, RZ ;  /* 0x000000db029fe210 */ /* 0x000fe40007f9e0ff */
[C---:B------:R-:W-:Y:S02]  /*93a0*/  @!P6 LEA R176, P5, R0.reuse, c[0x0][0x1f8], 0x1 ;  /* 0x00007e0000b0ea11 */ /* 0x040fe400078a08ff */
[----:B------:R-:W-:Y:S01]  /*93b0*/  @!P6 IADD3.X R157, R29, R220, RZ, P0, !PT ;  /* 0x000000dc1d9de210 */ /* 0x000fe200007fe4ff */
[C---:B------:R-:W-:Y:S01]  /*93c0*/  HMMA.16816.F32 R8, R32.reuse, R10, RZ ;  /* 0x0000000a2008723c */ /* 0x040fe200000018ff */
[----:B------:R-:W5:Y:S03]  /*93d0*/  LDSM.16.M88.4 R148, [R191+0xc900] ;  /* 0x00c90000bf94783b */ /* 0x000f660000000200 */
[----:B------:R-:W-:Y:S02]  /*93e0*/  @!P6 LEA R174, P0, R159, c[0x0][0x1f8], 0x1 ;  /* 0x00007e009faeea11 */ /* 0x000fe400078008ff */
[----:B------:R-:W-:Y:S02]  /*93f0*/  @!P6 LEA.HI.X R177, R0, c[0x0][0x1fc], R157, 0x1, P5 ;  /* 0x00007f0000b1ea11 */ /* 0x000fe400028f0c9d */
[C---:B--2---:R-:W-:Y:S01]  /*9400*/  HMMA.16816.F32 R12, R32.reuse, R16, RZ ;  /* 0x00000010200c723c */ /* 0x044fe200000018ff */
[----:B------:R-:W2:Y:S03]  /*9410*/  LDSM.16.M88.4 R152, [R191+0xd100] ;  /* 0x00d10000bf98783b */ /* 0x000ea60000000200 */
[CC--:B------:R-:W-:Y:S02]  /*9420*/  IADD3 R0, R192.reuse, R132.reuse, RZ ;  /* 0x00000084c0007210 */ /* 0x0c0fe40007ffe0ff */
[----:B------:R-:W-:Y:S02]  /*9430*/  IADD3 R132, R189, R132, R192 ;  /* 0x00000084bd847210 */ /* 0x000fe40007ffe0c0 */
[C---:B------:R-:W-:Y:S01]  /*9440*/  HMMA.16816.F32 R16, R32.reuse, R18, RZ ;  /* 0x000000122010723c */ /* 0x040fe200000018ff */
[----:B------:R-:W-:Y:S04]  /*9450*/  @!P6 IADD3.X R2, R29, R218, RZ, P4, !PT ;  /* 0x000000da1d02e210 */ /* 0x000fe800027fe4ff */
[----:B------:R-:W-:Y:S02]  /*9460*/  @!P6 LEA.HI.X R175, R159, c[0x0][0x1fc], R2, 0x1, P0 ;  /* 0x00007f009fafea11 */ /* 0x000fe400000f0c02 */
[----:B------:R-:W2:Y:S01]  /*9470*/  LDSM.16.M88.4 R156, [R191+0xd900] ;  /* 0x00d90000bf9c783b */ /* 0x000ea20000000200 */
[C---:B---3--:R-:W-:Y:S01]  /*9480*/  HMMA.16816.F32 R20, R32.reuse, R24, RZ ;  /* 0x000000182014723c */ /* 0x048fe200000018ff */
[----:B------:R-:W-:Y:S06]  /*9490*/  IADD3 R2, R192, R191, RZ ;  /* 0x000000bfc0027210 */ /* 0x000fec0007ffe0ff */
[----:B------:R-:W-:Y:S01]  /*94a0*/  @!PT LDS RZ, [RZ] ;  /* 0x00000000fffff984 */ /* 0x000fe20000000800 */
[----:B------:R-:W-:Y:S01]  /*94b0*/  @!PT LDS RZ, [RZ] ;  /* 0x00000000fffff984 */ /* 0x000fe20000000800 */
[----:B------:R-:W-:Y:S01]  /*94c0*/  @!PT LDS RZ, [RZ] ;  /* 0x00000000fffff984 */ /* 0x000fe20000000800 */
[----:B------:R3:W-:Y:S01]  /*94d0*/  @!P6 LDGSTS.E.BYPASS.LTC128B.128 [R169], [R170.64], !P3 ;  /* 0x00000000aaa9efae */ /* 0x0007e2000d901d4a */
[C---:B------:R-:W-:Y:S07]  /*94e0*/  HMMA.16816.F32 R24, R32.reuse, R26, RZ ;  /* 0x0000001a2018723c */ /* 0x040fee00000018ff */
[----:B------:R2:W-:Y:S01]  /*94f0*/  @!P6 LDGSTS.E.BYPASS.LTC128B.128 [R169+0x2000], [R166.64], !P2 ;  /* 0x02000000a6a9efae */ /* 0x0005e2000d101d4a */
[C---:B----4-:R-:W-:Y:S07]  /*9500*/  HMMA.16816.F32 R28, R32.reuse, R136, RZ ;  /* 0x00000088201c723c */ /* 0x050fee00000018ff */
[----:B------:R4:W-:Y:S01]  /*9510*/  @!P6 LDGSTS.E.BYPASS.LTC128B.128 [R169+0x4000], [R164.64], !P1 ;  /* 0x04000000a4a9efae */ /* 0x0009e2000c901d4a */
[----:B------:R-:W-:Y:S07]  /*9520*/  HMMA.16816.F32 R32, R32, R138, RZ ;  /* 0x0000008a2020723c */ /* 0x000fee00000018ff */
[----:B------:R3:W-:Y:S01]  /*9530*/  @!P6 LDGSTS.E.BYPASS.LTC128B.128 [R169+0x1000], [R172.64], !P3 ;  /* 0x01000000aca9efae */ /* 0x0007e2000d901d4a */
[C---:B-1----:R-:W-:Y:S07]  /*9540*/  HMMA.16816.F32 R4, R140.reuse, R144, R4 ;  /* 0x000000908c04723c */ /* 0x042fee0000001804 */
[----:B------:R3:W-:Y:S01]  /*9550*/  @!P6 LDGSTS.E.BYPASS.LTC128B.128 [R169+0x3000], [R176.64], !P2 ;  /* 0x03000000b0a9efae */ /* 0x0007e2000d101d4a */
[C---:B------:R-:W-:Y:S07]  /*9560*/  HMMA.16816.F32 R8, R140.reuse, R146, R8 ;  /* 0x000000928c08723c */ /* 0x040fee0000001808 */
[----:B------:R3:W-:Y:S01]  /*9570*/  @!P6 LDGSTS.E.BYPASS.LTC128B.128 [R169+0x5000], [R174.64], !P1 ;  /* 0x05000000aea9efae */ /* 0x0007e2000c901d4a */
[C---:B-----5:R-:W-:Y:S07]  /*9580*/  HMMA.16816.F32 R12, R140.reuse, R148, R12 ;  /* 0x000000948c0c723c */ /* 0x060fee000000180c */
[----:B------:R-:W-:Y:S01]  /*9590*/  LDSM.16.M88.4 R136, [R185] ;  /* 0x00000000b988783b */ /* 0x000fe20000000200 */
[C---:B------:R-:W-:Y:S07]  /*95a0*/  HMMA.16816.F32 R16, R140.reuse, R150, R16 ;  /* 0x000000968c10723c */ /* 0x040fee0000001810 */
[----:B------:R-:W1:Y:S01]  /*95b0*/  LDSM.16.M88.4 R160, [R0+0xc100] ;  /* 0x00c1000000a0783b */ /* 0x000e620000000200 */
[C---:B--2---:R-:W-:Y:S07]  /*95c0*/  HMMA.16816.F32 R20, R140.reuse, R152, R20 ;  /* 0x000000988c14723c */ /* 0x044fee0000001814 */
[----:B------:R-:W0:Y:S01]  /*95d0*/  LDGDEPBAR ;  /* 0x00000000000079af */ /* 0x000e220000000000 */
[C---:B------:R-:W-:Y:S07]  /*95e0*/  HMMA.16816.F32 R24, R140.reuse, R154, R24 ;  /* 0x0000009a8c18723c */ /* 0x040fee0000001818 */
[----:B------:R-:W2:Y:S01]  /*95f0*/  LDSM.16.M88.4 R144, [R0+0xc900] ;  /* 0x00c900000090783b */ /* 0x000ea20000000200 */
[C---:B------:R-:W-:Y:S07]  /*9600*/  HMMA.16816.F32 R28, R140.reuse, R156, R28 ;  /* 0x0000009c8c1c723c */ /* 0x040fee000000181c */
[----:B------:R-:W5:Y:S01]  /*9610*/  LDSM.16.M88.4 R148, [R0+0xd100] ;  /* 0x00d100000094783b */ /* 0x000f620000000200 */
[----:B------:R-:W-:Y:S07]  /*9620*/  HMMA.16816.F32 R32, R140, R158, R32 ;  /* 0x0000009e8c20723c */ /* 0x000fee0000001820 */
[----:B------:R-:W5:Y:S01]  /*9630*/  LDSM.16.M88.4 R152, [R0+0xd900] ;  /* 0x00d900000098783b */ /* 0x000f620000000200 */
[C---:B-1----:R-:W-:Y:S07]  /*9640*/  HMMA.16816.F32 R4, R136.reuse, R160, R4 ;  /* 0x000000a08804723c */ /* 0x042fee0000001804 */
[----:B----4-:R-:W-:Y:S01]  /*9650*/  LDSM.16.M88.4 R164, [R184] ;  /* 0x00000000b8a4783b */ /* 0x010fe20000000200 */
[C---:B------:R-:W-:Y:S07]  /*9660*/  HMMA.16816.F32 R8, R136.reuse, R162, R8 ;  /* 0x000000a28808723c */ /* 0x040fee0000001808 */
[----:B---3--:R-:W1:Y:S01]  /*9670*/  LDSM.16.M88.4 R168, [R2+0xc100] ;  /* 0x00c1000002a8783b */ /* 0x008e620000000200 */
[C---:B--2---:R-:W-:Y:S07]  /*9680*/  HMMA.16816.F32 R12, R136.reuse, R144, R12 ;  /* 0x00000090880c723c */ /* 0x044fee000000180c */
[----:B------:R-:W2:Y:S01]  /*9690*/  LDSM.16.M88.4 R140, [R2+0xc900] ;  /* 0x00c90000028c783b */ /* 0x000ea20000000200 */
[C---:B------:R-:W-:Y:S07]  /*96a0*/  HMMA.16816.F32 R16, R136.reuse, R146, R16 ;  /* 0x000000928810723c */ /* 0x040fee0000001810 */
[----:B------:R-:W3:Y:S01]  /*96b0*/  LDSM.16.M88.4 R156, [R2+0xd100] ;  /* 0x00d10000029c783b */ /* 0x000ee20000000200 */
[C---:B-----5:R-:W-:Y:S07]  /*96c0*/  HMMA.16816.F32 R20, R136.reuse, R148, R20 ;  /* 0x000000948814723c */ /* 0x060fee0000001814 */
[----:B------:R-:W4:Y:S01]  /*96d0*/  LDSM.16.M88.4 R144, [R2+0xd900] ;  /* 0x00d900000290783b */ /* 0x000f220000000200 */
[C---:B------:R-:W-:Y:S07]  /*96e0*/  HMMA.16816.F32 R24, R136.reuse, R150, R24 ;  /* 0x000000968818723c */ /* 0x040fee0000001818 */
[----:B------:R-:W-:Y:S01]  /*96f0*/  LDSM.16.M88.4 R148, [R188+UR4+0xe100] ;  /* 0x00e10004bc94783b */ /* 0x000fe20008000200 */
[C---:B------:R-:W-:Y:S07]  /*9700*/  HMMA.16816.F32 R28, R136.reuse, R152, R28 ;  /* 0x00000098881c723c */ /* 0x040fee000000181c */
[----:B------:R-:W-:Y:S01]  /*9710*/  LDSM.16.M88.4 R160, [R188+UR4+0xf900] ;  /* 0x00f90004bca0783b */ /* 0x000fe20008000200 */
[----:B------:R-:W-:Y:S07]  /*9720*/  HMMA.16816.F32 R32, R136, R154, R32 ;  /* 0x0000009a8820723c */ /* 0x000fee0000001820 */
[----:B------:R-:W5:Y:S01]  /*9730*/  LDSM.16.M88.4 R136, [R190+0x4000] ;  /* 0x00400000be88783b */ /* 0x000f620000000200 */
[C---:B-1----:R-:W-:Y:S07]  /*9740*/  HMMA.16816.F32 R4, R164.reuse, R168, R4 ;  /* 0x000000a8a404723c */ /* 0x042fee0000001804 */
[----:B------:R-:W1:Y:S01]  /*9750*/  LDSM.16.M88.4 R152, [R188+UR4+0xe900] ;  /* 0x00e90004bc98783b */ /* 0x000e620008000200 */
[C---:B------:R-:W-:Y:S07]  /*9760*/  HMMA.16816.F32 R8, R164.reuse, R170, R8 ;  /* 0x000000aaa408723c */ /* 0x040fee0000001808 */
[----:B------:R-:W-:Y:S01]  /*9770*/  LDSM.16.M88.4 R168, [R191+0xe100] ;  /* 0x00e10000bfa8783b */ /* 0x000fe20000000200 */
[C---:B--2---:R-:W-:Y:S07]  /*9780*/  HMMA.16816.F32 R12, R164.reuse, R140, R12 ;  /* 0x0000008ca40c723c */ /* 0x044fee000000180c */
[----:B------:R-:W-:Y:S01]  /*9790*/  LDSM.16.M88.4 R172, [R191+0xe900] ;  /* 0x00e90000bfac783b */ /* 0x000fe20000000200 */
[C---:B------:R-:W-:Y:S07]  /*97a0*/  HMMA.16816.F32 R16, R164.reuse, R142, R16 ;  /* 0x0000008ea410723c */ /* 0x040fee0000001810 */
[----:B------:R-:W2:Y:S01]  /*97b0*/  LDSM.16.M88.4 R140, [R188+UR4+0xf100] ;  /* 0x00f10004bc8c783b */ /* 0x000ea20008000200 */
[C---:B---3--:R-:W-:Y:S07]  /*97c0*/  HMMA.16816.F32 R20, R164.reuse, R156, R20 ;  /* 0x0000009ca414723c */ /* 0x048fee0000001814 */
[----:B------:R-:W-:Y:S01]  /*97d0*/  LDSM.16.M88.4 R176, [R0+0xe100] ;  /* 0x00e1000000b0783b */ /* 0x000fe20000000200 */
[C---:B------:R-:W-:Y:S07]  /*97e0*/  HMMA.16816.F32 R24, R164.reuse, R158, R24 ;  /* 0x0000009ea418723c */ /* 0x040fee0000001818 */
[----:B------:R-:W3:Y:S01]  /*97f0*/  LDSM.16.M88.4 R156, [R186+0x4000] ;  /* 0x00400000ba9c783b */ /* 0x000ee20000000200 */
[C---:B----4-:R-:W-:Y:S07]  /*9800*/  HMMA.16816.F32 R28, R164.reuse, R144, R28 ;  /* 0x00000090a41c723c */ /* 0x050fee000000181c */
[----:B------:R-:W-:Y:S01]  /*9810*/  LDSM.16.M88.4 R180, [R188+UR4+0x10100] ;  /* 0x01010004bcb4783b */ /* 0x000fe20008000200 */
[----:B------:R-:W-:Y:S07]  /*9820*/  HMMA.16816.F32 R32, R164, R146, R32 ;  /* 0x00000092a420723c */ /* 0x000fee0000001820 */
[----:B------:R-:W4:Y:S01]  /*9830*/  LDSM.16.M88.4 R144, [R191+0xf100] ;  /* 0x00f10000bf90783b */ /* 0x000f220000000200 */
[C---:B-----5:R-:W-:Y:S07]  /*9840*/  HMMA.16816.F32 R4, R136.reuse, R148, R4 ;  /* 0x000000948804723c */ /* 0x060fee0000001804 */
[----:B------:R-:W-:Y:S01]  /*9850*/  LDSM.16.M88.4 R164, [R185+0x4000] ;  /* 0x00400000b9a4783b */ /* 0x000fe20000000200 */
[C---:B------:R-:W-:Y:S07]  /*9860*/  HMMA.16816.F32 R8, R136.reuse, R150, R8 ;  /* 0x000000968808723c */ /* 0x040fee0000001808 */
[----:B------:R-:W5:Y:S01]  /*9870*/  LDSM.16.M88.4 R148, [R191+0xf900] ;  /* 0x00f90000bf94783b */ /* 0x000f620000000200 */
[C---:B-1----:R-:W-:Y:S08]  /*9880*/  HMMA.16816.F32 R12, R136.reuse, R152, R12 ;  /* 0x00000098880c723c */ /* 0x042ff0000000180c */
[C---:B------:R-:W-:Y:S01]  /*9890*/  HMMA.16816.F32 R16, R136.reuse, R154, R16 ;  /* 0x0000009a8810723c */ /* 0x040fe20000001810 */
[----:B------:R-:W-:Y:S07]  /*98a0*/  LDSM.16.M88.4 R152, [R0+0xf900] ;  /* 0x00f900000098783b */ /* 0x000fee0000000200 */
[C---:B--2---:R-:W-:Y:S08]  /*98b0*/  HMMA.16816.F32 R20, R136.reuse, R140, R20 ;  /* 0x0000008c8814723c */ /* 0x044ff00000001814 */
[C---:B------:R-:W-:Y:S01]  /*98c0*/  HMMA.16816.F32 R24, R136.reuse, R142, R24 ;  /* 0x0000008e8818723c */ /* 0x040fe20000001818 */
[----:B------:R-:W-:Y:S07]  /*98d0*/  LDSM.16.M88.4 R140, [R0+0xf100] ;  /* 0x00f10000008c783b */ /* 0x000fee0000000200 */
[C---:B------:R-:W-:Y:S08]  /*98e0*/  HMMA.16816.F32 R28, R136.reuse, R160, R28 ;  /* 0x000000a0881c723c */ /* 0x040ff0000000181c */
[----:B------:R-:W-:Y:S01]  /*98f0*/  HMMA.16816.F32 R32, R136, R162, R32 ;  /* 0x000000a28820723c */ /* 0x000fe20000001820 */
[----:B------:R-:W1:Y:S07]  /*9900*/  LDSM.16.M88.4 R136, [R0+0xe900] ;  /* 0x00e900000088783b */ /* 0x000e6e0000000200 */
[C---:B---3--:R-:W-:Y:S01]  /*9910*/  HMMA.16816.F32 R4, R156.reuse, R168, R4 ;  /* 0x000000a89c04723c */ /* 0x048fe20000001804 */
[----:B------:R-:W-:Y:S07]  /*9920*/  LDSM.16.M88.4 R160, [R184+0x4000] ;  /* 0x00400000b8a0783b */ /* 0x000fee0000000200 */
[C---:B------:R-:W-:Y:S01]  /*9930*/  HMMA.16816.F32 R8, R156.reuse, R170, R8 ;  /* 0x000000aa9c08723c */ /* 0x040fe20000001808 */
[----:B------:R-:W2:Y:S07]  /*9940*/  LDSM.16.M88.4 R168, [R2+0xe100] ;  /* 0x00e1000002a8783b */ /* 0x000eae0000000200 */
[C---:B------:R-:W-:Y:S08]  /*9950*/  HMMA.16816.F32 R12, R156.reuse, R172, R12 ;  /* 0x000000ac9c0c723c */ /* 0x040ff0000000180c */
        /* <DEDUP_REMOVED lines=8> */
[C---:B------:R-:W-:Y:S01]  /*99e0*/  HMMA.16816.F32 R4, R164.reuse, R176, R4 ;  /* 0x000000b0a404723c */ /* 0x040fe20000001804 */
[----:B------:R-:W5:Y:S07]  /*99f0*/  LDSM.16.M88.4 R156, [R132+0xf900] ;  /* 0x00f90000849c783b */ /* 0x000f6e0000000200 */
[C---:B------:R-:W-:Y:S01]  /*9a00*/  HMMA.16816.F32 R8, R164.reuse, R178, R8 ;  /* 0x000000b2a408723c */ /* 0x040fe20000001808 */
[----:B------:R-:W-:Y:S07]  /*9a10*/  LDSM.16.M88.4 R176, [R191+0x10100] ;  /* 0x01010000bfb0783b */ /* 0x000fee0000000200 */
[C---:B-1----:R-:W-:Y:S08]  /*9a20*/  HMMA.16816.F32 R12, R164.reuse, R136, R12 ;  /* 0x00000088a40c723c */ /* 0x042ff0000000180c */
[C---:B------:R-:W-:Y:S01]  /*9a30*/  HMMA.16816.F32 R16, R164.reuse, R138, R16 ;  /* 0x0000008aa410723c */ /* 0x040fe20000001810 */
[----:B------:R-:W1:Y:S07]  /*9a40*/  LDSM.16.M88.4 R136, [R188+UR4+0x10900] ;  /* 0x01090004bc88783b */ /* 0x000e6e0008000200 */
[C---:B------:R-:W-:Y:S08]  /*9a50*/  HMMA.16816.F32 R20, R164.reuse, R140, R20 ;  /* 0x0000008ca414723c */ /* 0x040ff00000001814 */
[C---:B------:R-:W-:Y:S01]  /*9a60*/  HMMA.16816.F32 R24, R164.reuse, R142, R24 ;  /* 0x0000008ea418723c */ /* 0x040fe20000001818 */
[----:B------:R-:W1:Y:S07]  /*9a70*/  LDSM.16.M88.4 R140, [R188+UR4+0x11100] ;  /* 0x01110004bc8c783b */ /* 0x000e6e0008000200 */
[C---:B------:R-:W-:Y:S08]  /*9a80*/  HMMA.16816.F32 R28, R164.reuse, R152, R28 ;  /* 0x00000098a41c723c */ /* 0x040ff0000000181c */
[----:B------:R-:W-:Y:S01]  /*9a90*/  HMMA.16816.F32 R32, R164, R154, R32 ;  /* 0x0000009aa420723c */ /* 0x000fe20000001820 */
[----:B------:R-:W1:Y:S07]  /*9aa0*/  LDSM.16.M88.4 R152, [R188+UR4+0x11900] ;  /* 0x01190004bc98783b */ /* 0x000e6e0008000200 */
[C---:B--2---:R-:W-:Y:S01]  /*9ab0*/  HMMA.16816.F32 R4, R160.reuse, R168, R4 ;  /* 0x000000a8a004723c */ /* 0x044fe20000001804 */
[----:B------:R-:W2:Y:S07]  /*9ac0*/  LDSM.16.M88.4 R164, [R186+0x8000] ;  /* 0x00800000baa4783b */ /* 0x000eae0000000200 */
[C---:B------:R-:W-:Y:S01]  /*9ad0*/  HMMA.16816.F32 R8, R160.reuse, R170, R8 ;  /* 0x000000aaa008723c */ /* 0x040fe20000001808 */
[----:B------:R-:W-:Y:S07]  /*9ae0*/  LDSM.16.M88.4 R168, [R0+0x10100] ;  /* 0x0101000000a8783b */ /* 0x000fee0000000200 */
[C---:B---3--:R-:W-:Y:S08]  /*9af0*/  HMMA.16816.F32 R12, R160.reuse, R144, R12 ;  /* 0x00000090a00c723c */ /* 0x048ff0000000180c */
[C---:B------:R-:W-:Y:S01]  /*9b00*/  HMMA.16816.F32 R16, R160.reuse, R146, R16 ;  /* 0x00000092a010723c */ /* 0x040fe20000001810 */
[----:B------:R-:W3:Y:S07]  /*9b10*/  LDSM.16.M88.4 R144, [R191+0x10900] ;  /* 0x01090000bf90783b */ /* 0x000eee0000000200 */
[C---:B----4-:R-:W-:Y:S08]  /*9b20*/  HMMA.16816.F32 R20, R160.reuse, R148, R20 ;  /* 0x00000094a014723c */ /* 0x050ff00000001814 */
[C---:B------:R-:W-:Y:S01]  /*9b30*/  HMMA.16816.F32 R24, R160.reuse, R150, R24 ;  /* 0x00000096a018723c */ /* 0x040fe20000001818 */
[----:B------:R-:W4:Y:S07]  /*9b40*/  LDSM.16.M88.4 R148, [R191+0x11100] ;  /* 0x01110000bf94783b */ /* 0x000f2e0000000200 */
        /* <DEDUP_REMOVED lines=16> */
[C---:B--2---:R-:W-:Y:S01]  /*9c50*/  HMMA.16816.F32 R4, R164.reuse, R176, R4 ;  /* 0x000000b0a404723c */ /* 0x044fe20000001804 */
[----:B------:R-:W2:Y:S07]  /*9c60*/  LDSM.16.M88.4 R172, [R184+0x8000] ;  /* 0x00800000b8ac783b */ /* 0x000eae0000000200 */
[C---:B------:R-:W-:Y:S08]  /*9c70*/  HMMA.16816.F32 R8, R164.reuse, R178, R8 ;  /* 0x000000b2a408723c */ /* 0x040ff00000001808 */
[C---:B---3--:R-:W-:Y:S08]  /*9c80*/  HMMA.16816.F32 R12, R164.reuse, R144, R12 ;  /* 0x00000090a40c723c */ /* 0x048ff0000000180c */
[C---:B------:R-:W-:Y:S08]  /*9c90*/  HMMA.16816.F32 R16, R164.reuse, R146, R16 ;  /* 0x00000092a410723c */ /* 0x040ff00000001810 */
[C---:B----4-:R-:W-:Y:S08]  /*9ca0*/  HMMA.16816.F32 R20, R164.reuse, R148, R20 ;  /* 0x00000094a414723c */ /* 0x050ff00000001814 */
        /* <DEDUP_REMOVED lines=8> */
[C---:B------:R-:W-:Y:S08]  /*9d30*/  HMMA.16816.F32 R20, R160.reuse, R140, R20 ;  /* 0x0000008ca014723c */ /* 0x040ff00000001814 */
[C---:B------:R-:W-:Y:S08]  /*9d40*/  HMMA.16816.F32 R24, R160.reuse, R142, R24 ;  /* 0x0000008ea018723c */ /* 0x040ff00000001818 */
[C---:B------:R-:W-:Y:S08]  /*9d50*/  HMMA.16816.F32 R28, R160.reuse, R152, R28 ;  /* 0x00000098a01c723c */ /* 0x040ff0000000181c */
[----:B------:R-:W-:Y:S08]  /*9d60*/  HMMA.16816.F32 R32, R160, R154, R32 ;  /* 0x0000009aa020723c */ /* 0x000ff00000001820 */
[C---:B--2---:R-:W-:Y:S08]  /*9d70*/  HMMA.16816.F32 R4, R172.reuse, R180, R4 ;  /* 0x000000b4ac04723c */ /* 0x044ff00000001804 */
[C---:B------:R-:W-:Y:S08]  /*9d80*/  HMMA.16816.F32 R8, R172.reuse, R182, R8 ;  /* 0x000000b6ac08723c */ /* 0x040ff00000001808 */
[C---:B-1----:R-:W-:Y:S08]  /*9d90*/  HMMA.16816.F32 R12, R172.reuse, R136, R12 ;  /* 0x00000088ac0c723c */ /* 0x042ff0000000180c */
        /* <DEDUP_REMOVED lines=17> */
[----:B------:R-:W-:Y:S01]  /*9eb0*/  FMUL.FTZ R16, R16, c[0x0][0x320] ;  /* 0x0000c80010107a20 */ /* 0x000fe20000410000 */
[----:B-1----:R-:W-:Y:S01]  /*9ec0*/  FMNMX.FTZ R0, R157, R133, !PT ;  /* 0x000000859d007209 */ /* 0x002fe20007810000 */
[----:B------:R-:W-:Y:S02]  /*9ed0*/  FMUL.FTZ R17, R17, c[0x0][0x320] ;  /* 0x0000c80011117a20 */ /* 0x000fe40000410000 */
[----:B------:R-:W-:Y:S02]  /*9ee0*/  FMUL.FTZ R18, R18, c[0x0][0x320] ;  /* 0x0000c80012127a20 */ /* 0x000fe40000410000 */
[----:B------:R-:W-:Y:S01]  /*9ef0*/  FMUL.FTZ R19, R19, c[0x0][0x320] ;  /* 0x0000c80013137a20 */ /* 0x000fe20000410000 */
[----:B------:R1:W-:Y:S10]  /*9f00*/  MUFU.TANH R166, R11 ;  /* 0x0000000b00a67308 */ /* 0x0003f40000002400 */
[----:B------:R-:W-:Y:S10]  /*9f10*/  MUFU.TANH R141, R13 ;  /* 0x0000000d008d7308 */ /* 0x000ff40000002400 */
[----:B------:R-:W-:Y:S01]  /*9f20*/  MUFU.TANH R143, R143 ;  /* 0x0000008f008f7308 */ /* 0x000fe20000002400 */
[C---:B--2---:R-:W-:Y:S01]  /*9f30*/  HMMA.16816.F32 R20, R172.reuse, R4, R20 ;  /* 0x00000004ac14723c */ /* 0x044fe20000001814 */
[----:B-1----:R-:W1:Y:S01]  /*9f40*/  LDSM.16.M88.4 R8, [R132+0x11900] ;  /* 0x011900008408783b */ /* 0x002e620000000200 */
[----:B------:R-:W-:Y:S06]  /*9f50*/  DEPBAR.LE SB0, 0x2 ;  /* 0x000080800000791a */ /* 0x000fec0000000000 */
[C---:B------:R-:W-:Y:S01]  /*9f60*/  HMMA.16816.F32 R24, R172.reuse, R6, R24 ;  /* 0x00000006ac18723c */ /* 0x040fe20000001818 */
[----:B------:R-:W2:Y:S01]  /*9f70*/  MUFU.TANH R145, R145 ;  /* 0x0000009100917308 */ /* 0x000ea20000002400 */
[----:B------:R-:W-:Y:S11]  /*9f80*/  BAR.SYNC.DEFER_BLOCKING 0x0 ;  /* 0x0000000000007b1d */ /* 0x000ff60000010000 */
[----:B------:R-:W-:Y:S03]  /*9f90*/  @!UPT UIADD3 URZ, URZ, URZ, URZ ;  /* 0x0000003f3f3ff290 */ /* 0x000fe6000fffe03f */
[----:B------:R-:W-:Y:S02]  /*9fa0*/  FMUL.FTZ R20, R20, c[0x0][0x320] ;  /* 0x0000c80014147a20 */ /* 0x000fe40000410000 */
[----:B------:R-:W-:Y:S02]  /*9fb0*/  FMUL.FTZ R21, R21, c[0x0][0x320] ;  /* 0x0000c80015157a20 */ /* 0x000fe40000410000 */
[----:B------:R-:W-:Y:S02]  /*9fc0*/  FMUL.FTZ R22, R22, c[0x0][0x320] ;  /* 0x0000c80016167a20 */ /* 0x000fe40000410000 */
[----:B------:R-:W-:Y:S02]  /*9fd0*/  FMUL.FTZ R23, R23, c[0x0][0x320] ;  /* 0x0000c80017177a20 */ /* 0x000fe40000410000 */
[----:B------:R-:W-:Y:S01]  /*9fe0*/  FMUL.FTZ R24, R24, c[0x0][0x320] ;  /* 0x0000c80018187a20 */ /* 0x000fe20000410000 */
[----:B--2---:R-:W-:Y:S01]  /*9ff0*/  FMNMX.FTZ R0, R145, R0, !PT ;  /* 0x0000000091007209 */ /* 0x004fe20007810000 */
[----:B------:R-:W-:Y:S01]  /*a000*/  FMUL.FTZ R25, R25, c[0x0][0x320] ;  /* 0x0000c80019197a20 */ /* 0x000fe20000410000 */
[----:B------:R-:W2:Y:S01]  /*a010*/  MUFU.TANH R158, R158 ;  /* 0x0000009e009e7308 */ /* 0x000ea20000002400 */
[----:B------:R-:W-:Y:S02]  /*a020*/  FMUL.FTZ R26, R26, c[0x0][0x320] ;  /* 0x0000c8001a1a7a20 */ /* 0x000fe40000410000 */
[----:B------:R-:W-:Y:S01]  /*a030*/  FMUL.FTZ R27, R27, c[0x0][0x320] ;  /* 0x0000c8001b1b7a20 */ /* 0x000fe20000410000 */
[C---:B-1----:R-:W-:Y:S06]  /*a040*/  HMMA.16816.F32 R28, R172.reuse, R8, R28 ;  /* 0x00000008ac1c723c */ /* 0x042fec000000181c */
[----:B------:R-:W1:Y:S02]  /*a050*/  MUFU.TANH R156, R156 ;  /* 0x0000009c009c7308 */ /* 0x000e640000002400 */
[----:B------:R-:W-:Y:S08]  /*a060*/  HMMA.16816.F32 R32, R172, R10, R32 ;  /* 0x0000000aac20723c */ /* 0x000ff00000001820 */
[----:B------:R-:W3:Y:S01]  /*a070*/  MUFU.TANH R159, R159 ;  /* 0x0000009f009f7308 */ /* 0x000ee20000002400 */
[----:B--2---:R-:W-:Y:S09]  /*a080*/  FMNMX.FTZ R13, R158, R3, !PT ;  /* 0x000000039e0d7209 */ /* 0x004ff20007810000 */
[----:B------:R-:W2:Y:S01]  /*a090*/  MUFU.TANH R142, R14 ;  /* 0x0000000e008e7308 */ /* 0x000ea20000002400 */
[----:B------:R-:W-:Y:S01]  /*a0a0*/  FMUL.FTZ R28, R28, c[0x0][0x320] ;  /* 0x0000c8001c1c7a20 */ /* 0x000fe20000410000 */
[----:B-1----:R-:W-:Y:S01]  /*a0b0*/  FMNMX.FTZ R13, R156, R13, !PT ;  /* 0x0000000d9c0d7209 */ /* 0x002fe20007810000 */
[----:B------:R-:W-:Y:S02]  /*a0c0*/  FMUL.FTZ R29, R29, c[0x0][0x320] ;  /* 0x0000c8001d1d7a20 */ /* 0x000fe40000410000 */
[----:B------:R-:W-:Y:S01]  /*a0d0*/  FMUL.FTZ R30, R30, c[0x0][0x320] ;  /* 0x0000c8001e1e7a20 */ /* 0x000fe20000410000 */
[----:B------:R-:W-:Y:S01]  /*a0e0*/  FMNMX.FTZ R13, R168, R13, !PT ;  /* 0x0000000da80d7209 */ /* 0x000fe20007810000 */
[----:B------:R-:W-:Y:S03]  /*a0f0*/  FMUL.FTZ R31, R31, c[0x0][0x320] ;  /* 0x0000c8001f1f7a20 */ /* 0x000fe60000410000 */
[----:B------:R-:W1:Y:S01]  /*a100*/  MUFU.TANH R138, R15 ;  /* 0x0000000f008a7308 */ /* 0x000e620000002400 */
[----:B------:R-:W-:Y:S01]  /*a110*/  FMUL.FTZ R32, R32, c[0x0][0x320] ;  /* 0x0000c80020207a20 */ /* 0x000fe20000410000 */
[----:B------:R-:W-:Y:S01]  /*a120*/  FMNMX.FTZ R13, R166, R13, !PT ;  /* 0x0000000da60d7209 */ /* 0x000fe20007810000 */
[----:B------:R-:W-:Y:S01]  /*a130*/  FMUL.FTZ R33, R33, c[0x0][0x320] ;  /* 0x0000c80021217a20 */ /* 0x000fe20000410000 */
[----:B---3--:R-:W-:Y:S01]  /*a140*/  FMNMX.FTZ R0, R159, R0, !PT ;  /* 0x000000009f007209 */ /* 0x008fe20007810000 */
[----:B------:R-:W-:Y:S02]  /*a150*/  FMUL.FTZ R34, R34, c[0x0][0x320] ;  /* 0x0000c80022227a20 */ /* 0x000fe40000410000 */
[----:B------:R-:W-:Y:S01]  /*a160*/  FMUL.FTZ R35, R35, c[0x0][0x320] ;  /* 0x0000c80023237a20 */ /* 0x000fe20000410000 */
[----:B------:R-:W-:Y:S02]  /*a170*/  FMNMX.FTZ R0, R165, R0, !PT ;  /* 0x00000000a5007209 */ /* 0x000fe40007810000 */
[----:B------:R-:W3:Y:S02]  /*a180*/  MUFU.TANH R139, R16 ;  /* 0x00000010008b7308 */ /* 0x000ee40000002400 */
[----:B------:R-:W-:Y:S02]  /*a190*/  FMNMX.FTZ R0, R143, R0, !PT ;  /* 0x000000008f007209 */ /* 0x000fe40007810000 */
[----:B--2---:R-:W-:Y:S02]  /*a1a0*/  FMNMX.FTZ R13, R142, R13, !PT ;  /* 0x0000000d8e0d7209 */ /* 0x004fe40007810000 */
[----:B------:R-:W-:Y:S04]  /*a1b0*/  FMNMX.FTZ R0, R141, R0, !PT ;  /* 0x000000008d007209 */ /* 0x000fe80007810000 */
[----:B------:R-:W2:Y:S01]  /*a1c0*/  MUFU.TANH R137, R17 ;  /* 0x0000001100897308 */ /* 0x000ea20000002400 */
[----:B-1----:R-:W-:Y:S09]  /*a1d0*/  FMNMX.FTZ R13, R138, R13, !PT ;  /* 0x0000000d8a0d7209 */ /* 0x002ff20007810000 */
[----:B------:R-:W1:Y:S01]  /*a1e0*/  MUFU.TANH R140, R18 ;  /* 0x00000012008c7308 */ /* 0x000e620000002400 */
[----:B---3--:R-:W-:Y:S02]  /*a1f0*/  FMNMX.FTZ R0, R139, R0, !PT ;  /* 0x000000008b007209 */ /* 0x008fe40007810000 */
[----:B------:R-:W-:Y:S07]  /*a200*/  IADD3 R16, R134, UR4, RZ ;  /* 0x0000000486107c10 */ /* 0x000fee000fffe0ff */
        /* <DEDUP_REMOVED lines=29> */
[----:B---3--:R-:W-:Y:S01]  /*a3e0*/  FMNMX.FTZ R13, R148, R13, !PT ;  /* 0x0000000d940d7209 */ /* 0x008fe20007810000 */
[----:B------:R-:W-:Y:S08]  /*a3f0*/  LDSM.16.MT88.4 R28, [R134+UR4+0x100] ;  /* 0x00010004861c783b */ /* 0x000ff00008004200 */
[----:B------:R-:W3:Y:S01]  /*a400*/  MUFU.TANH R146, R34 ;  /* 0x0000002200927308 */ /* 0x000ee20000002400 */
[----:B--2---:R-:W-:Y:S09]  /*a410*/  FMNMX.FTZ R0, R149, R0, !PT ;  /* 0x0000000095007209 */ /* 0x004ff20007810000 */
[----:B------:R-:W2:Y:S01]  /*a420*/  MUFU.TANH R144, R35 ;  /* 0x0000002300907308 */ /* 0x000ea20000002400 */
[----:B-1----:R-:W-:Y:S05]  /*a430*/  FMNMX.FTZ R11, R147, R0, !PT ;  /* 0x00000000930b7209 */ /* 0x002fea0007810000 */
[----:B------:R-:W1:Y:S01]  /*a440*/  SHFL.BFLY PT, R2, R11, 0x2, 0x1f ;  /* 0x0c401f000b027f89 */ /* 0x000e6200000e0000 */
[----:B---3--:R-:W-:Y:S04]  /*a450*/  FMNMX.FTZ R13, R146, R13, !PT ;  /* 0x0000000d920d7209 */ /* 0x008fe80007810000 */
[----:B--2---:R-:W-:Y:S03]  /*a460*/  FMNMX.FTZ R9, R144, R13, !PT ;  /* 0x0000000d90097209 */ /* 0x004fe60007810000 */
[----:B------:R-:W-:Y:S01]  /*a470*/  LDSM.16.MT88.4 R12, [R135+UR4+0x100] ;  /* 0x00010004870c783b */ /* 0x000fe20008004200 */
[----:B-1----:R-:W-:Y:S07]  /*a480*/  FMNMX.FTZ R7, R11, R2, !PT ;  /* 0x000000020b077209 */ /* 0x002fee0007810000 */
[----:B------:R-:W1:Y:S08]  /*a490*/  SHFL.BFLY PT, R0, R9, 0x2, 0x1f ;  /* 0x0c401f0009007f89 */ /* 0x000e7000000e0000 */
[----:B------:R-:W2:Y:S01]  /*a4a0*/  SHFL.BFLY PT, R2, R7, 0x1, 0x1f ;  /* 0x0c201f0007027f89 */ /* 0x000ea200000e0000 */
[----:B-1----:R-:W-:Y:S07]  /*a4b0*/  FMNMX.FTZ R5, R9, R0, !PT ;  /* 0x0000000009057209 */ /* 0x002fee0007810000 */
[----:B------:R-:W1:Y:S01]  /*a4c0*/  SHFL.BFLY PT, R0, R5, 0x1, 0x1f ;  /* 0x0c201f0005007f89 */ /* 0x000e6200000e0000 */
[----:B--2---:R-:W-:Y:S05]  /*a4d0*/  FMNMX.FTZ R2, R7, R2, !PT ;  /* 0x0000000207027209 */ /* 0x004fea0007810000 */
[C---:B------:R-:W-:Y:S02]  /*a4e0*/  FADD.FTZ R4, -R2.reuse, R133 ;  /* 0x0000008502047221 */ /* 0x040fe40000010100 */
[----:B------:R-:W-:Y:S02]  /*a4f0*/  FMUL.FTZ R152, R2, c[0x0][0x2d0] ;  /* 0x0000b40002987a20 */ /* 0x000fe40000410000 */
[----:B------:R-:W-:Y:S02]  /*a500*/  FMUL.FTZ R132, R4, c[0x0][0x2d0] ;  /* 0x0000b40004847a20 */ /* 0x000fe40000410000 */
[--C-:B------:R-:W-:Y:S02]  /*a510*/  FFMA.FTZ R163, R145, c[0x0][0x2d0], -R152.reuse ;  /* 0x0000b40091a37a23 */ /* 0x100fe40000010898 */
[--C-:B------:R-:W-:Y:S02]  /*a520*/  FFMA.FTZ R164, R157, c[0x0][0x2d0], -R152.reuse ;  /* 0x0000b4009da47a23 */ /* 0x100fe40000010898 */
[--C-:B------:R-:W-:Y:S01]  /*a530*/  FFMA.FTZ R161, R159, c[0x0][0x2d0], -R152.reuse ;  /* 0x0000b4009fa17a23 */ /* 0x100fe20000010898 */
[----:B------:R-:W2:Y:S01]  /*a540*/  MUFU.EX2 R132, R132 ;  /* 0x0000008400847308 */ /* 0x000ea20000000800 */
[--C-:B------:R-:W-:Y:S02]  /*a550*/  FFMA.FTZ R160, R165, c[0x0][0x2d0], -R152.reuse ;  /* 0x0000b400a5a07a23 */ /* 0x100fe40000010898 */
[--C-:B------:R-:W-:Y:S01]  /*a560*/  FFMA.FTZ R165, R143, c[0x0][0x2d0], -R152.reuse ;  /* 0x0000b4008fa57a23 */ /* 0x100fe20000010898 */
[----:B-1----:R-:W-:Y:S01]  /*a570*/  FMNMX.FTZ R0, R5, R0, !PT ;  /* 0x0000000005007209 */ /* 0x002fe20007810000 */
[--C-:B------:R-:W-:Y:S02]  /*a580*/  FFMA.FTZ R167, R139, c[0x0][0x2d0], -R152.reuse ;  /* 0x0000b4008ba77a23 */ /* 0x100fe40000010898 */
[--C-:B------:R-:W-:Y:S02]  /*a590*/  FFMA.FTZ R182, R155, c[0x0][0x2d0], -R152.reuse ;  /* 0x0000b4009bb67a23 */ /* 0x100fe40000010898 */
[C---:B------:R-:W-:Y:S01]  /*a5a0*/  FMUL.FTZ R145, R0.reuse, c[0x0][0x2d0] ;  /* 0x0000b40000917a20 */ /* 0x040fe20000410000 */
[----:B------:R-:W-:Y:S01]  /*a5b0*/  MUFU.EX2 R164, R164 ;  /* 0x000000a400a47308 */ /* 0x000fe20000000800 */
[----:B------:R-:W-:Y:S02]  /*a5c0*/  FADD.FTZ R4, -R0, R3 ;  /* 0x0000000300047221 */ /* 0x000fe40000010100 */
[--C-:B------:R-:W-:Y:S02]  /*a5d0*/  FFMA.FTZ R162, R158, c[0x0][0x2d0], -R145.reuse ;  /* 0x0000b4009ea27a23 */ /* 0x100fe40000010891 */
[--C-:B------:R-:W-:Y:S01]  /*a5e0*/  FFMA.FTZ R159, R156, c[0x0][0x2d0], -R145.reuse ;  /* 0x0000b4009c9f7a23 */ /* 0x100fe20000010891 */
[----:B------:R-:W-:Y:S01]  /*a5f0*/  IADD3 R156, R187, R16, RZ ;  /* 0x00000010bb9c7210 */ /* 0x000fe20007ffe0ff */
[--C-:B------:R-:W-:Y:S02]  /*a600*/  FFMA.FTZ R158, R168, c[0x0][0x2d0], -R145.reuse ;  /* 0x0000b400a89e7a23 */ /* 0x100fe40000010891 */
[--C-:B------:R-:W-:Y:S01]  /*a610*/  FFMA.FTZ R157, R166, c[0x0][0x2d0], -R145.reuse ;  /* 0x0000b400a69d7a23 */ /* 0x100fe20000010891 */
[----:B------:R-:W1:Y:S01]  /*a620*/  MUFU.EX2 R163, R163 ;  /* 0x000000a300a37308 */ /* 0x000e620000000800 */
[----:B------:R-:W-:Y:S01]  /*a630*/  FMUL.FTZ R3, R4, c[0x0][0x2d0] ;  /* 0x0000b40004037a20 */ /* 0x000fe20000410000 */
[----:B------:R-:W-:Y:S01]  /*a640*/  IADD3 R4, R135, UR4, RZ ;  /* 0x0000000487047c10 */ /* 0x000fe2000fffe0ff */
[C---:B--2---:R-:W-:Y:S02]  /*a650*/  FMUL.FTZ R5, R132.reuse, R129 ;  /* 0x0000008184057220 */ /* 0x044fe40000410000 */
[C---:B------:R-:W-:Y:S01]  /*a660*/  FMUL.FTZ R8, R132.reuse, R124 ;  /* 0x0000007c84087220 */ /* 0x040fe20000410000 */
[----:B------:R-:W-:Y:S01]  /*a670*/  IADD3 R133, R187, R4, RZ ;  /* 0x00000004bb857210 */ /* 0x000fe20007ffe0ff */
[C---:B------:R-:W-:Y:S02]  /*a680*/  FMUL.FTZ R4, R132.reuse, R128 ;  /* 0x0000008084047220 */ /* 0x040fe40000410000 */
[C---:B------:R-:W-:Y:S01]  /*a690*/  FMUL.FTZ R9, R132.reuse, R125 ;  /* 0x0000007d84097220 */ /* 0x040fe20000410000 */
[----:B------:R-:W2:Y:S01]  /*a6a0*/  MUFU.EX2 R3, R3 ;  /* 0x0000000300037308 */ /* 0x000ea20000000800 */
[----:B------:R-:W3:Y:S01]  /*a6b0*/  LDSM.16.MT88.4 R20, [R133+0x100] ;  /* 0x000100008514783b */ /* 0x000ee20000004200 */
[C---:B------:R-:W-:Y:S02]  /*a6c0*/  FMUL.FTZ R16, R132.reuse, R116 ;  /* 0x0000007484107220 */ /* 0x040fe40000410000 */
[C---:B------:R-:W-:Y:S02]  /*a6d0*/  FMUL.FTZ R17, R132.reuse, R117 ;  /* 0x0000007584117220 */ /* 0x040fe40000410000 */
[C---:B------:R-:W-:Y:S02]  /*a6e0*/  FMUL.FTZ R24, R132.reuse, R108 ;  /* 0x0000006c84187220 */ /* 0x040fe40000410000 */
[C---:B------:R-:W-:Y:S02]  /*a6f0*/  FMUL.FTZ R25, R132.reuse, R109 ;  /* 0x0000006d84197220 */ /* 0x040fe40000410000 */
[----:B------:R-:W-:Y:S01]  /*a700*/  MUFU.EX2 R161, R161 ;  /* 0x000000a100a17308 */ /* 0x000fe20000000800 */
[C---:B------:R-:W-:Y:S02]  /*a710*/  FMUL.FTZ R32, R132.reuse, R100 ;  /* 0x0000006484207220 */ /* 0x040fe40000410000 */
[C---:B------:R-:W-:Y:S01]  /*a720*/  FMUL.FTZ R33, R132.reuse, R101 ;  /* 0x0000006584217220 */ /* 0x040fe20000410000 */
[----:B-1----:R-:W-:Y:S01]  /*a730*/  F2FP.PACK_AB R128, R163, R164 ;  /* 0x000000a4a380723e */ /* 0x002fe200000000ff */
[C---:B------:R-:W-:Y:S02]  /*a740*/  FMUL.FTZ R36, R132.reuse, R36 ;  /* 0x0000002484247220 */ /* 0x040fe40000410000 */
[----:B------:R-:W-:Y:S02]  /*a750*/  FMUL.FTZ R37, R132, R37 ;  /* 0x0000002584257220 */ /* 0x000fe40000410000 */
[--C-:B------:R-:W-:Y:S01]  /*a760*/  FFMA.FTZ R166, R141, c[0x0][0x2d0], -R152.reuse ;  /* 0x0000b4008da67a23 */ /* 0x100fe20000010898 */
[----:B------:R-:W1:Y:S01]  /*a770*/  MUFU.EX2 R160, R160 ;  /* 0x000000a000a07308 */ /* 0x000e620000000800 */
[--C-:B------:R-:W-:Y:S02]  /*a780*/  FFMA.FTZ R168, R137, c[0x0][0x2d0], -R152.reuse ;  /* 0x0000b40089a87a23 */ /* 0x100fe40000010898 */
[--C-:B------:R-:W-:Y:S02]  /*a790*/  FFMA.FTZ R169, R142, c[0x0][0x2d0], -R145.reuse ;  /* 0x0000b4008ea97a23 */ /* 0x100fe40000010891 */
[C---:B--2---:R-:W-:Y:S02]  /*a7a0*/  FMUL.FTZ R6, R3.reuse, R130 ;  /* 0x0000008203067220 */ /* 0x044fe40000410000 */
[C---:B------:R-:W-:Y:S02]  /*a7b0*/  FMUL.FTZ R7, R3.reuse, R131 ;  /* 0x0000008303077220 */ /* 0x040fe40000410000 */
[C---:B------:R-:W-:Y:S01]  /*a7c0*/  FMUL.FTZ R10, R3.reuse, R126 ;  /* 0x0000007e030a7220 */ /* 0x040fe20000410000 */
[----:B------:R-:W-:Y:S01]  /*a7d0*/  MUFU.EX2 R162, R162 ;  /* 0x000000a200a27308 */ /* 0x000fe20000000800 */
[C---:B------:R-:W-:Y:S02]  /*a7e0*/  FMUL.FTZ R11, R3.reuse, R127 ;  /* 0x0000007f030b7220 */ /* 0x040fe40000410000 */
[C---:B------:R-:W-:Y:S01]  /*a7f0*/  FMUL.FTZ R18, R3.reuse, R118 ;  /* 0x0000007603127220 */ /* 0x040fe20000410000 */
[----:B------:R-:W-:Y:S01]  /*a800*/  LDSM.16.MT88.4 R124, [R135+UR4+0x2900] ;  /* 0x00290004877c783b */ /* 0x000fe20008004200 */
[C---:B------:R-:W-:Y:S02]  /*a810*/  FMUL.FTZ R19, R3.reuse, R119 ;  /* 0x0000007703137220 */ /* 0x040fe40000410000 */
[C---:B------:R-:W-:Y:S02]  /*a820*/  FMUL.FTZ R26, R3.reuse, R110 ;  /* 0x0000006e031a7220 */ /* 0x040fe40000410000 */
[C---:B------:R-:W-:Y:S01]  /*a830*/  FMUL.FTZ R27, R3.reuse, R111 ;  /* 0x0000006f031b7220 */ /* 0x040fe20000410000 */
[----:B------:R-:W2:Y:S01]  /*a840*/  MUFU.EX2 R159, R159 ;  /* 0x0000009f009f7308 */ /* 0x000ea20000000800 */
[C---:B------:R-:W-:Y:S01]  /*a850*/  FMUL.FTZ R34, R3.reuse, R102 ;  /* 0x0000006603227220 */ /* 0x040fe20000410000 */
[----:B------:R-:W-:Y:S01]  /*a860*/  LDSM.16.MT88.4 R108, [R156+0x2100] ;  /* 0x002100009c6c783b */ /* 0x000fe20000004200 */
[C---:B------:R-:W-:Y:S01]  /*a870*/  FMUL.FTZ R35, R3.reuse, R103 ;  /* 0x0000006703237220 */ /* 0x040fe20000410000 */
[----:B-1----:R-:W-:Y:S01]  /*a880*/  F2FP.PACK_AB R130, R160, R161 ;  /* 0x000000a1a082723e */ /* 0x002fe200000000ff */
[C---:B------:R-:W-:Y:S02]  /*a890*/  FMUL.FTZ R38, R3.reuse, R38 ;  /* 0x0000002603267220 */ /* 0x040fe40000410000 */
[----:B------:R-:W-:Y:S02]  /*a8a0*/  FMUL.FTZ R39, R3, R39 ;  /* 0x0000002703277220 */ /* 0x000fe40000410000 */
[--C-:B------:R-:W-:Y:S01]  /*a8b0*/  FFMA.FTZ R170, R138, c[0x0][0x2d0], -R145.reuse ;  /* 0x0000b4008aaa7a23 */ /* 0x100fe20000010891 */
[----:B------:R-:W-:Y:S01]  /*a8c0*/  MUFU.EX2 R158, R158 ;  /* 0x0000009e009e7308 */ /* 0x000fe20000000800 */
[----:B------:R-:W-:Y:S01]  /*a8d0*/  LDSM.16.MT88.4 R100, [R134+UR4+0x2100] ;  /* 0x002100048664783b */ /* 0x000fe20008004200 */
[--C-:B------:R-:W-:Y:S02]  /*a8e0*/  FFMA.FTZ R171, R140, c[0x0][0x2d0], -R145.reuse ;  /* 0x0000b4008cab7a23 */ /* 0x100fe40000010891 */
[--C-:B------:R-:W-:Y:S02]  /*a8f0*/  FFMA.FTZ R172, R136, c[0x0][0x2d0], -R145.reuse ;  /* 0x0000b40088ac7a23 */ /* 0x100fe40000010891 */
[--C-:B------:R-:W-:Y:S02]  /*a900*/  FFMA.FTZ R183, R149, c[0x0][0x2d0], -R152.reuse ;  /* 0x0000b40095b77a23 */ /* 0x100fe40000010898 */
[--C-:B------:R-:W-:Y:S01]  /*a910*/  FFMA.FTZ R191, R150, c[0x0][0x2d0], -R145.reuse ;  /* 0x0000b40096bf7a23 */ /* 0x100fe20000010891 */
[----:B------:R-:W-:Y:S01]  /*a920*/  LDSM.16.MT88.4 R116, [R134+UR4+0x900] ;  /* 0x000900048674783b */ /* 0x000fe20008004200 */
[----:B------:R-:W1:Y:S01]  /*a930*/  MUFU.EX2 R157, R157 ;  /* 0x0000009d009d7308 */ /* 0x000e620000000800 */
[--C-:B------:R-:W-:Y:S02]  /*a940*/  FFMA.FTZ R226, R148, c[0x0][0x2d0], -R145.reuse ;  /* 0x0000b40094e27a23 */ /* 0x100fe40000010891 */
[--C-:B------:R-:W-:Y:S01]  /*a950*/  FFMA.FTZ R225, R146, c[0x0][0x2d0], -R145.reuse ;  /* 0x0000b40092e17a23 */ /* 0x100fe20000010891 */
[----:B--2---:R-:W-:Y:S01]  /*a960*/  F2FP.PACK_AB R129, R159, R162 ;  /* 0x000000a29f81723e */ /* 0x004fe200000000ff */
[C---:B------:R-:W-:Y:S02]  /*a970*/  FMUL.FTZ R40, R132.reuse, R40 ;  /* 0x0000002884287220 */ /* 0x040fe40000410000 */
[----:B------:R-:W-:Y:S01]  /*a980*/  LDSM.16.MT88.4 R136, [R133+0x2900] ;  /* 0x002900008588783b */ /* 0x000fe20000004200 */
        /* <DEDUP_REMOVED lines=8> */
[----:B------:R-:W-:Y:S01]  /*aa10*/  FMUL.FTZ R47, R3, R47 ;  /* 0x0000002f032f7220 */ /* 0x000fe20000410000 */
[----:B------:R-:W2:Y:S01]  /*aa20*/  MUFU.EX2 R166, R166 ;  /* 0x000000a600a67308 */ /* 0x000ea20000000800 */
[C---:B------:R-:W-:Y:S01]  /*aa30*/  FMUL.FTZ R48, R132.reuse, R48 ;  /* 0x0000003084307220 */ /* 0x040fe20000410000 */
[----:B-1----:R-:W-:Y:S01]  /*aa40*/  F2FP.PACK_AB R131, R157, R158 ;  /* 0x0000009e9d83723e */ /* 0x002fe200000000ff */
[C---:B------:R-:W-:Y:S02]  /*aa50*/  FMUL.FTZ R49, R132.reuse, R49 ;  /* 0x0000003184317220 */ /* 0x040fe40000410000 */
[C---:B------:R-:W-:Y:S02]  /*aa60*/  FMUL.FTZ R50, R3.reuse, R50 ;  /* 0x0000003203327220 */ /* 0x040fe40000410000 */
[C---:B------:R-:W-:Y:S02]  /*aa70*/  FMUL.FTZ R51, R3.reuse, R51 ;  /* 0x0000003303337220 */ /* 0x040fe40000410000 */
[C---:B------:R-:W-:Y:S01]  /*aa80*/  HMMA.16816.F32 R4, R128.reuse, R12, R4 ;  /* 0x0000000c8004723c */ /* 0x040fe20000001804 */
[----:B------:R-:W-:Y:S04]  /*aa90*/  MUFU.EX2 R167, R167 ;  /* 0x000000a700a77308 */ /* 0x000fe80000000800 */
[C---:B------:R-:W-:Y:S02]  /*aaa0*/  FMUL.FTZ R52, R132.reuse, R52 ;  /* 0x0000003484347220 */ /* 0x040fe40000410000 */
[C---:B------:R-:W-:Y:S01]  /*aab0*/  FMUL.FTZ R12, R132.reuse, R120 ;  /* 0x00000078840c7220 */ /* 0x040fe20000410000 */
[C---:B------:R-:W-:Y:S03]  /*aac0*/  HMMA.16816.F32 R8, R128.reuse, R14, R8 ;  /* 0x0000000e8008723c */ /* 0x040fe60000001808 */
[----:B------:R-:W-:Y:S01]  /*aad0*/  MUFU.EX2 R168, R168 ;  /* 0x000000a800a87308 */ /* 0x000fe20000000800 */
[C---:B------:R-:W-:Y:S02]  /*aae0*/  FMUL.FTZ R13, R132.reuse, R121 ;  /* 0x00000079840d7220 */ /* 0x040fe40000410000 */
[C---:B------:R-:W-:Y:S02]  /*aaf0*/  FMUL.FTZ R53, R132.reuse, R53 ;  /* 0x0000003584357220 */ /* 0x040fe40000410000 */
[C---:B------:R-:W-:Y:S04]  /*ab00*/  FMUL.FTZ R14, R3.reuse, R122 ;  /* 0x0000007a030e7220 */ /* 0x040fe80000410000 */
[C---:B------:R-:W-:Y:S01]  /*ab10*/  FMUL.FTZ R15, R3.reuse, R123 ;  /* 0x0000007b030f7220 */ /* 0x040fe20000410000 */
[----:B------:R-:W-:Y:S01]  /*ab20*/  MUFU.EX2 R169, R169 ;  /* 0x000000a900a97308 */ /* 0x000fe20000000800 */
[----:B------:R-:W1:Y:S01]  /*ab30*/  LDSM.16.MT88.4 R120, [R156+0x100] ;  /* 0x000100009c78783b */ /* 0x000e620000004200 */
[C---:B------:R-:W-:Y:S02]  /*ab40*/  FMUL.FTZ R54, R3.reuse, R54 ;  /* 0x0000003603367220 */ /* 0x040fe40000410000 */
[C---:B------:R-:W-:Y:S02]  /*ab50*/  FMUL.FTZ R55, R3.reuse, R55 ;  /* 0x0000003703377220 */ /* 0x040fe40000410000 */
[C---:B---3--:R-:W-:Y:S03]  /*ab60*/  HMMA.16816.F32 R12, R128.reuse, R20, R12 ;  /* 0x00000014800c723c */ /* 0x048fe6000000180c */
[C---:B------:R-:W-:Y:S01]  /*ab70*/  FMUL.FTZ R56, R132.reuse, R56 ;  /* 0x0000003884387220 */ /* 0x040fe20000410000 */
[----:B------:R-:W3:Y:S01]  /*ab80*/  MUFU.EX2 R170, R170 ;  /* 0x000000aa00aa7308 */ /* 0x000ee20000000800 */
[C---:B------:R-:W-:Y:S02]  /*ab90*/  FMUL.FTZ R57, R132.reuse, R57 ;  /* 0x0000003984397220 */ /* 0x040fe40000410000 */
[C---:B------:R-:W-:Y:S01]  /*aba0*/  FMUL.FTZ R20, R132.reuse, R112 ;  /* 0x0000007084147220 */ /* 0x040fe20000410000 */
[C---:B------:R-:W-:Y:S04]  /*abb0*/  HMMA.16816.F32 R16, R128.reuse, R22, R16 ;  /* 0x000000168010723c */ /* 0x040fe80000001810 */
[C---:B------:R-:W-:Y:S02]  /*abc0*/  FMUL.FTZ R21, R132.reuse, R113 ;  /* 0x0000007184157220 */ /* 0x040fe40000410000 */
[C---:B------:R-:W-:Y:S01]  /*abd0*/  FMUL.FTZ R58, R3.reuse, R58 ;  /* 0x0000003a033a7220 */ /* 0x040fe20000410000 */
[----:B------:R-:W-:Y:S01]  /*abe0*/  MUFU.EX2 R171, R171 ;  /* 0x000000ab00ab7308 */ /* 0x000fe20000000800 */
[C---:B------:R-:W-:Y:S04]  /*abf0*/  FMUL.FTZ R22, R3.reuse, R114 ;  /* 0x0000007203167220 */ /* 0x040fe80000410000 */
[C---:B------:R-:W-:Y:S02]  /*ac00*/  FMUL.FTZ R23, R3.reuse, R115 ;  /* 0x0000007303177220 */ /* 0x040fe40000410000 */
[----:B------:R-:W4:Y:S01]  /*ac10*/  LDSM.16.MT88.4 R112, [R135+UR4+0x2100] ;  /* 0x002100048770783b */ /* 0x000f220008004200 */
[C---:B------:R-:W-:Y:S02]  /*ac20*/  FMUL.FTZ R59, R3.reuse, R59 ;  /* 0x0000003b033b7220 */ /* 0x040fe40000410000 */
[C---:B------:R-:W-:Y:S01]  /*ac30*/  FMUL.FTZ R60, R132.reuse, R60 ;  /* 0x0000003c843c7220 */ /* 0x040fe20000410000 */
[----:B------:R-:W5:Y:S01]  /*ac40*/  MUFU.EX2 R172, R172 ;  /* 0x000000ac00ac7308 */ /* 0x000f620000000800 */
[C---:B------:R-:W-:Y:S03]  /*ac50*/  HMMA.16816.F32 R20, R128.reuse, R28, R20 ;  /* 0x0000001c8014723c */ /* 0x040fe60000001814 */
        /* <DEDUP_REMOVED lines=21> */
[----:B------:R-:W1:Y:S01]  /*adb0*/  MUFU.EX2 R226, R226 ;  /* 0x000000e200e27308 */ /* 0x000e620000000800 */
[C---:B------:R-:W-:Y:S02]  /*adc0*/  FMUL.FTZ R70, R3.reuse, R70 ;  /* 0x0000004603467220 */ /* 0x040fe40000410000 */
[C---:B----4-:R-:W-:Y:S04]  /*add0*/  HMMA.16816.F32 R36, R128.reuse, R112, R36 ;  /* 0x000000708024723c */ /* 0x050fe80000001824 */
[C---:B------:R-:W-:Y:S02]  /*ade0*/  FMUL.FTZ R71, R3.reuse, R71 ;  /* 0x0000004703477220 */ /* 0x040fe40000410000 */
[C---:B------:R-:W-:Y:S01]  /*adf0*/  FMUL.FTZ R72, R132.reuse, R72 ;  /* 0x0000004884487220 */ /* 0x040fe20000410000 */
[----:B------:R-:W-:Y:S01]  /*ae00*/  MUFU.EX2 R225, R225 ;  /* 0x000000e100e17308 */ /* 0x000fe20000000800 */
[C---:B------:R-:W-:Y:S01]  /*ae10*/  HMMA.16816.F32 R40, R128.reuse, R114, R40 ;  /* 0x000000728028723c */ /* 0x040fe20000001828 */
[----:B------:R-:W-:Y:S03]  /*ae20*/  LDSM.16.MT88.4 R112, [R135+UR4+0x900] ;  /* 0x000900048770783b */ /* 0x000fe60008004200 */
[C---:B------:R-:W-:Y:S02]  /*ae30*/  FMUL.FTZ R73, R132.reuse, R73 ;  /* 0x0000004984497220 */ /* 0x040fe40000410000 */
[C---:B------:R-:W-:Y:S02]  /*ae40*/  FMUL.FTZ R74, R3.reuse, R74 ;  /* 0x0000004a034a7220 */ /* 0x040fe40000410000 */
[C---:B------:R-:W-:Y:S01]  /*ae50*/  FMUL.FTZ R75, R3.reuse, R75 ;  /* 0x0000004b034b7220 */ /* 0x040fe20000410000 */
[C---:B--2---:R-:W-:Y:S03]  /*ae60*/  HMMA.16816.F32 R44, R128.reuse, R104, R44 ;  /* 0x00000068802c723c */ /* 0x044fe6000000182c */
[C---:B------:R-:W-:Y:S02]  /*ae70*/  FMUL.FTZ R78, R3.reuse, R78 ;  /* 0x0000004e034e7220 */ /* 0x040fe40000410000 */
[C---:B------:R-:W-:Y:S02]  /*ae80*/  FMUL.FTZ R79, R3.reuse, R79 ;  /* 0x0000004f034f7220 */ /* 0x040fe40000410000 */
[C---:B------:R-:W-:Y:S01]  /*ae90*/  FMUL.FTZ R82, R3.reuse, R82 ;  /* 0x0000005203527220 */ /* 0x040fe20000410000 */
[C---:B------:R-:W-:Y:S01]  /*aea0*/  HMMA.16816.F32 R48, R128.reuse, R106, R48 ;  /* 0x0000006a8030723c */ /* 0x040fe20000001830 */
[----:B------:R-:W2:Y:S03]  /*aeb0*/  LDSM.16.MT88.4 R104, [R135+UR4+0x4100] ;  /* 0x004100048768783b */ /* 0x000ea60008004200 */
[C---:B------:R-:W-:Y:S02]  /*aec0*/  FMUL.FTZ R83, R3.reuse, R83 ;  /* 0x0000005303537220 */ /* 0x040fe40000410000 */
[C---:B------:R-:W-:Y:S02]  /*aed0*/  FMUL.FTZ R84, R132.reuse, R84 ;  /* 0x0000005484547220 */ /* 0x040fe40000410000 */
[C---:B------:R-:W-:Y:S04]  /*aee0*/  HMMA.16816.F32 R52, R128.reuse, R100, R52 ;  /* 0x000000648034723c */ /* 0x040fe80000001834 */
[C---:B------:R-:W-:Y:S02]  /*aef0*/  FMUL.FTZ R85, R132.reuse, R85 ;  /* 0x0000005584557220 */ /* 0x040fe40000410000 */
[C---:B------:R-:W-:Y:S02]  /*af00*/  FMUL.FTZ R86, R3.reuse, R86 ;  /* 0x0000005603567220 */ /* 0x040fe40000410000 */
[C---:B------:R-:W-:Y:S01]  /*af10*/  HMMA.16816.F32 R56, R128.reuse, R102, R56 ;  /* 0x000000668038723c */ /* 0x040fe20000001838 */
[----:B------:R-:W4:Y:S03]  /*af20*/  LDSM.16.MT88.4 R100, [R133+0x4100] ;  /* 0x004100008564783b */ /* 0x000f260000004200 */
[C---:B------:R-:W-:Y:S02]  /*af30*/  FMUL.FTZ R87, R3.reuse, R87 ;  /* 0x0000005703577220 */ /* 0x040fe40000410000 */
[C---:B------:R-:W-:Y:S02]  /*af40*/  FMUL.FTZ R88, R132.reuse, R88 ;  /* 0x0000005884587220 */ /* 0x040fe40000410000 */
[C---:B------:R-:W-:Y:S04]  /*af50*/  HMMA.16816.F32 R60, R128.reuse, R108, R60 ;  /* 0x0000006c803c723c */ /* 0x040fe8000000183c */
[C---:B------:R-:W-:Y:S02]  /*af60*/  FMUL.FTZ R89, R132.reuse, R89 ;  /* 0x0000005984597220 */ /* 0x040fe40000410000 */
[C---:B------:R-:W-:Y:S02]  /*af70*/  FMUL.FTZ R90, R3.reuse, R90 ;  /* 0x0000005a035a7220 */ /* 0x040fe40000410000 */
[C---:B------:R-:W-:Y:S01]  /*af80*/  HMMA.16816.F32 R64, R128.reuse, R110, R64 ;  /* 0x0000006e8040723c */ /* 0x040fe20000001840 */
[----:B------:R-:W1:Y:S03]  /*af90*/  LDSM.16.MT88.4 R108, [R134+UR4+0x4100] ;  /* 0x00410004866c783b */ /* 0x000e660008004200 */
        /* <DEDUP_REMOVED lines=8> */
[----:B------:R-:W2:Y:S03]  /*b020*/  LDSM.16.MT88.4 R104, [R156+0x4100] ;  /* 0x004100009c68783b */ /* 0x000ea60000004200 */
[C---:B------:R-:W-:Y:S02]  /*b030*/  FMUL.FTZ R76, R132.reuse, R76 ;  /* 0x0000004c844c7220 */ /* 0x040fe40000410000 */
[C---:B------:R-:W-:Y:S02]  /*b040*/  FMUL.FTZ R77, R132.reuse, R77 ;  /* 0x0000004d844d7220 */ /* 0x040fe40000410000 */
[C---:B------:R-:W-:Y:S04]  /*b050*/  FMUL.FTZ R97, R132.reuse, R97 ;  /* 0x0000006184617220 */ /* 0x040fe80000410000 */
[C---:B------:R-:W-:Y:S01]  /*b060*/  FMUL.FTZ R98, R3.reuse, R98 ;  /* 0x0000006203627220 */ /* 0x040fe20000410000 */
[C---:B----4-:R-:W-:Y:S03]  /*b070*/  HMMA.16816.F32 R76, R128.reuse, R100, R76 ;  /* 0x00000064804c723c */ /* 0x050fe6000000184c */
[C---:B------:R-:W-:Y:S02]  /*b080*/  FMUL.FTZ R80, R132.reuse, R80 ;  /* 0x0000005084507220 */ /* 0x040fe40000410000 */
[----:B------:R-:W-:Y:S02]  /*b090*/  FMUL.FTZ R81, R132, R81 ;  /* 0x0000005184517220 */ /* 0x000fe40000410000 */
[----:B------:R-:W-:Y:S01]  /*b0a0*/  FMUL.FTZ R99, R3, R99 ;  /* 0x0000006303637220 */ /* 0x000fe20000410000 */
[----:B------:R-:W-:Y:S01]  /*b0b0*/  F2FP.PACK_AB R100, R166, R165 ;  /* 0x000000a5a664723e */ /* 0x000fe200000000ff */
[--C-:B------:R-:W-:Y:S03]  /*b0c0*/  FFMA.FTZ R173, R179, c[0x0][0x2d0], -R152.reuse ;  /* 0x0000b400b3ad7a23 */ /* 0x100fe60000010898 */
[C---:B------:R-:W-:Y:S03]  /*b0d0*/  HMMA.16816.F32 R80, R128.reuse, R102, R80 ;  /* 0x000000668050723c */ /* 0x040fe60000001850 */
[--C-:B------:R-:W-:Y:S01]  /*b0e0*/  FFMA.FTZ R179, R154, c[0x0][0x2d0], -R145.reuse ;  /* 0x0000b4009ab37a23 */ /* 0x100fe20000010891 */
[----:B---3--:R-:W-:Y:S01]  /*b0f0*/  F2FP.PACK_AB R101, R170, R169 ;  /* 0x000000a9aa65723e */ /* 0x008fe200000000ff */
[--C-:B------:R-:W-:Y:S01]  /*b100*/  FFMA.FTZ R174, R177, c[0x0][0x2d0], -R152.reuse ;  /* 0x0000b400b1ae7a23 */ /* 0x100fe20000010898 */
[----:B------:R-:W-:Y:S01]  /*b110*/  MUFU.EX2 R173, R173 ;  /* 0x000000ad00ad7308 */ /* 0x000fe20000000800 */
[----:B------:R-:W-:Y:S01]  /*b120*/  F2FP.PACK_AB R102, R168, R167 ;  /* 0x000000a7a866723e */ /* 0x000fe200000000ff */
[C---:B-1----:R-:W-:Y:S04]  /*b130*/  HMMA.16816.F32 R84, R128.reuse, R108, R84 ;  /* 0x0000006c8054723c */ /* 0x042fe80000001854 */
[----:B-----5:R-:W-:Y:S01]  /*b140*/  F2FP.PACK_AB R103, R172, R171 ;  /* 0x000000abac67723e */ /* 0x020fe200000000ff */
[--C-:B------:R-:W-:Y:S02]  /*b150*/  FFMA.FTZ R175, R181, c[0x0][0x2d0], -R152.reuse ;  /* 0x0000b400b5af7a23 */ /* 0x100fe40000010898 */
[--C-:B------:R-:W-:Y:S01]  /*b160*/  FFMA.FTZ R181, R151, c[0x0][0x2d0], -R152.reuse ;  /* 0x0000b40097b57a23 */ /* 0x100fe20000010898 */
[C---:B------:R-:W-:Y:S01]  /*b170*/  HMMA.16816.F32 R88, R128.reuse, R110, R88 ;  /* 0x0000006e8058723c */ /* 0x040fe20000001858 */
[----:B------:R-:W1:Y:S01]  /*b180*/  LDSM.16.MT88.4 R108, [R133+0x900] ;  /* 0x00090000856c783b */ /* 0x000e620000004200 */
[----:B------:R-:W-:Y:S02]  /*b190*/  MUFU.EX2 R174, R174 ;  /* 0x000000ae00ae7308 */ /* 0x000fe40000000800 */
[--C-:B------:R-:W-:Y:S02]  /*b1a0*/  FFMA.FTZ R177, R178, c[0x0][0x2d0], -R145.reuse ;  /* 0x0000b400b2b17a23 */ /* 0x100fe40000010891 */
[--C-:B------:R-:W-:Y:S02]  /*b1b0*/  FFMA.FTZ R176, R176, c[0x0][0x2d0], -R145.reuse ;  /* 0x0000b400b0b07a23 */ /* 0x100fe40000010891 */
[C---:B--2---:R-:W-:Y:S01]  /*b1c0*/  HMMA.16816.F32 R92, R128.reuse, R104, R92 ;  /* 0x00000068805c723c */ /* 0x044fe2000000185c */
[----:B------:R-:W-:Y:S03]  /*b1d0*/  LDSM.16.MT88.4 R148, [R133+0x3900] ;  /* 0x003900008594783b */ /* 0x000fe60000004200 */
[--C-:B------:R-:W-:Y:S01]  /*b1e0*/  FFMA.FTZ R178, R180, c[0x0][0x2d0], -R145.reuse ;  /* 0x0000b400b4b27a23 */ /* 0x100fe20000010891 */
[----:B------:R-:W-:Y:S01]  /*b1f0*/  MUFU.EX2 R175, R175 ;  /* 0x000000af00af7308 */ /* 0x000fe20000000800 */
[--C-:B------:R-:W-:Y:S02]  /*b200*/  FFMA.FTZ R180, R153, c[0x0][0x2d0], -R152.reuse ;  /* 0x0000b40099b47a23 */ /* 0x100fe40000010898 */
[----:B------:R-:W-:Y:S01]  /*b210*/  HMMA.16816.F32 R96, R128, R106, R96 ;  /* 0x0000006a8060723c */ /* 0x000fe20000001860 */
[----:B------:R-:W2:Y:S03]  /*b220*/  LDSM.16.MT88.4 R104, [R156+0x2900] ;  /* 0x002900009c68783b */ /* 0x000ea60000004200 */
[----:B------:R-:W-:Y:S02]  /*b230*/  FFMA.FTZ R152, R147, c[0x0][0x2d0], -R152 ;  /* 0x0000b40093987a23 */ /* 0x000fe40000010898 */
[----:B------:R-:W-:Y:S01]  /*b240*/  FFMA.FTZ R145, R144, c[0x0][0x2d0], -R145 ;  /* 0x0000b40090917a23 */ /* 0x000fe20000010891 */
[----:B------:R-:W-:Y:S01]  /*b250*/  MUFU.EX2 R177, R177 ;  /* 0x000000b100b17308 */ /* 0x000fe20000000800 */
[C---:B------:R-:W-:Y:S05]  /*b260*/  HMMA.16816.F32 R4, R100.reuse, R112, R4 ;  /* 0x000000706404723c */ /* 0x040fea0000001804 */
[----:B------:R-:W-:Y:S02]  /*b270*/  FFMA.FTZ R162, R3, R210, R162 ;  /* 0x000000d203a27223 */ /* 0x000fe400000100a2 */
[----:B------:R-:W-:Y:S01]  /*b280*/  FFMA.FTZ R164, R132, R211, R164 ;  /* 0x000000d384a47223 */ /* 0x000fe200000100a4 */
[C---:B------:R-:W-:Y:S01]  /*b290*/  HMMA.16816.F32 R8, R100.reuse, R114, R8 ;  /* 0x000000726408723c */ /* 0x040fe20000001808 */
[----:B------:R-:W-:Y:S01]  /*b2a0*/  LDSM.16.MT88.4 R112, [R133+0x4900] ;  /* 0x004900008570783b */ /* 0x000fe20000004200 */
[----:B------:R3:W-:Y:S02]  /*b2b0*/  MUFU.EX2 R224, R152 ;  /* 0x0000009800e07308 */ /* 0x0007e40000000800 */
[----:B------:R-:W-:Y:S02]  /*b2c0*/  FADD.FTZ R164, R163, R164 ;  /* 0x000000a4a3a47221 */ /* 0x000fe40000010000 */
[----:B------:R-:W-:Y:S02]  /*b2d0*/  FADD.FTZ R159, R159, R162 ;  /* 0x000000a29f9f7221 */ /* 0x000fe40000010000 */
[----:B------:R-:W-:Y:S01]  /*b2e0*/  FADD.FTZ R161, R161, R164 ;  /* 0x000000a4a1a17221 */ /* 0x000fe20000010000 */
[C---:B-1----:R-:W-:Y:S03]  /*b2f0*/  HMMA.16816.F32 R12, R100.reuse, R108, R12 ;  /* 0x0000006c640c723c */ /* 0x042fe6000000180c */
[----:B------:R1:W-:Y:S01]  /*b300*/  MUFU.EX2 R228, R145 ;  /* 0x0000009100e47308 */ /* 0x0003e20000000800 */
[----:B------:R-:W-:Y:S02]  /*b310*/  FADD.FTZ R158, R158, R159 ;  /* 0x0000009f9e9e7221 */ /* 0x000fe40000010000 */
[----:B------:R-:W-:Y:S02]  /*b320*/  FADD.FTZ R160, R160, R161 ;  /* 0x000000a1a0a07221 */ /* 0x000fe40000010000 */
[C---:B------:R-:W-:Y:S01]  /*b330*/  HMMA.16816.F32 R16, R100.reuse, R110, R16 ;  /* 0x0000006e6410723c */ /* 0x040fe20000001810 */
[----:B------:R-:W4:Y:S03]  /*b340*/  LDSM.16.MT88.4 R108, [R135+UR4+0x4900] ;  /* 0x00490004876c783b */ /* 0x000f260008004200 */
[----:B------:R-:W-:Y:S01]  /*b350*/  FADD.FTZ R158, R157, R158 ;  /* 0x0000009e9d9e7221 */ /* 0x000fe20000010000 */
[----:B------:R-:W-:Y:S01]  /*b360*/  MUFU.EX2 R176, R176 ;  /* 0x000000b000b07308 */ /* 0x000fe20000000800 */
[----:B------:R-:W-:Y:S02]  /*b370*/  FADD.FTZ R165, R165, R160 ;  /* 0x000000a0a5a57221 */ /* 0x000fe40000010000 */
[C---:B------:R-:W-:Y:S01]  /*b380*/  HMMA.16816.F32 R20, R100.reuse, R116, R20 ;  /* 0x000000746414723c */ /* 0x040fe20000001814 */
[----:B---3--:R-:W-:Y:S03]  /*b390*/  LDSM.16.MT88.4 R152, [R134+UR4+0x3900] ;  /* 0x003900048698783b */ /* 0x008fe60008004200 */
[----:B------:R-:W-:Y:S02]  /*b3a0*/  FADD.FTZ R169, R169, R158 ;  /* 0x0000009ea9a97221 */ /* 0x000fe40000010000 */
[----:B------:R-:W-:Y:S01]  /*b3b0*/  FADD.FTZ R166, R166, R165 ;  /* 0x000000a5a6a67221 */ /* 0x000fe20000010000 */
[----:B------:R-:W-:Y:S01]  /*b3c0*/  MUFU.EX2 R178, R178 ;  /* 0x000000b200b27308 */ /* 0x000fe20000000800 */
[C---:B------:R-:W-:Y:S01]  /*b3d0*/  HMMA.16816.F32 R24, R100.reuse, R118, R24 ;  /* 0x000000766418723c */ /* 0x040fe20000001818 */
[----:B------:R-:W-:Y:S03]  /*b3e0*/  LDSM.16.MT88.4 R116, [R156+0x4900] ;  /* 0x004900009c74783b */ /* 0x000fe60000004200 */
[----:B------:R-:W-:Y:S02]  /*b3f0*/  FADD.FTZ R170, R170, R169 ;  /* 0x000000a9aaaa7221 */ /* 0x000fe40000010000 */
[----:B------:R-:W-:Y:S02]  /*b400*/  FADD.FTZ R167, R167, R166 ;  /* 0x000000a6a7a77221 */ /* 0x000fe40000010000 */
[C---:B------:R-:W-:Y:S01]  /*b410*/  HMMA.16816.F32 R28, R100.reuse, R120, R28 ;  /* 0x00000078641c723c */ /* 0x040fe2000000181c */
[----:B-1----:R-:W-:Y:S01]  /*b420*/  LDSM.16.MT88.4 R144, [R135+UR4+0x3900] ;  /* 0x003900048790783b */ /* 0x002fe20008004200 */
[----:B------:R-:W-:Y:S02]  /*b430*/  MUFU.EX2 R179, R179 ;  /* 0x000000b300b37308 */ /* 0x000fe40000000800 */
[----:B------:R-:W-:Y:S02]  /*b440*/  FADD.FTZ R171, R171, R170 ;  /* 0x000000aaabab7221 */ /* 0x000fe40000010000 */
[----:B------:R-:W-:Y:S02]  /*b450*/  FADD.FTZ R168, R168, R167 ;  /* 0x000000a7a8a87221 */ /* 0x000fe40000010000 */
[C---:B------:R-:W-:Y:S01]  /*b460*/  HMMA.16816.F32 R32, R100.reuse, R122, R32 ;  /* 0x0000007a6420723c */ /* 0x040fe20000001820 */
[----:B------:R-:W-:Y:S03]  /*b470*/  LDSM.16.MT88.4 R120, [R133+0x1100] ;  /* 0x001100008578783b */ /* 0x000fe60000004200 */
[----:B------:R-:W-:Y:S01]  /*b480*/  MUFU.EX2 R180, R180 ;  /* 0x000000b400b47308 */ /* 0x000fe20000000800 */
[----:B------:R-:W-:Y:S03]  /*b490*/  FADD.FTZ R172, R172, R171 ;  /* 0x000000abacac7221 */ /* 0x000fe60000010000 */
[C---:B------:R-:W-:Y:S06]  /*b4a0*/  HMMA.16816.F32 R36, R100.reuse, R124, R36 ;  /* 0x0000007c6424723c */ /* 0x040fec0000001824 */
[----:B------:R-:W1:Y:S02]  /*b4b0*/  MUFU.EX2 R181, R181 ;  /* 0x000000b500b57308 */ /* 0x000e640000000800 */
[C---:B------:R-:W-:Y:S01]  /*b4c0*/  HMMA.16816.F32 R40, R100.reuse, R126, R40 ;  /* 0x0000007e6428723c */ /* 0x040fe20000001828 */
[----:B------:R-:W-:Y:S07]  /*b4d0*/  LDSM.16.MT88.4 R124, [R156+0x1100] ;  /* 0x001100009c7c783b */ /* 0x000fee0000004200 */
[C---:B------:R-:W-:Y:S07]  /*b4e0*/  HMMA.16816.F32 R44, R100.reuse, R136, R44 ;  /* 0x00000088642c723c */ /* 0x040fee000000182c */
[----:B------:R-:W-:Y:S01]  /*b4f0*/  F2FP.PACK_AB R137, R226, R191 ;  /* 0x000000bfe289723e */ /* 0x000fe200000000ff */
[C---:B------:R-:W-:Y:S04]  /*b500*/  HMMA.16816.F32 R48, R100.reuse, R138, R48 ;  /* 0x0000008a6430723c */ /* 0x040fe80000001830 */
[----:B-1----:R-:W-:Y:S04]  /*b510*/  F2FP.PACK_AB R136, R181, R180 ;  /* 0x000000b4b588723e */ /* 0x002fe800000000ff */
[C---:B------:R-:W-:Y:S04]  /*b520*/  HMMA.16816.F32 R52, R100.reuse, R140, R52 ;  /* 0x0000008c6434723c */ /* 0x040fe80000001834 */
[----:B------:R-:W-:Y:S02]  /*b530*/  F2FP.PACK_AB R138, R224, R183 ;  /* 0x000000b7e08a723e */ /* 0x000fe400000000ff */
[----:B------:R-:W-:Y:S02]  /*b540*/  F2FP.PACK_AB R139, R228, R225 ;  /* 0x000000e1e48b723e */ /* 0x000fe400000000ff */
[C---:B------:R-:W-:Y:S01]  /*b550*/  HMMA.16816.F32 R56, R100.reuse, R142, R56 ;  /* 0x0000008e6438723c */ /* 0x040fe20000001838 */
[----:B------:R-:W-:Y:S07]  /*b560*/  LDSM.16.MT88.4 R140, [R156+0x1900] ;  /* 0x001900009c8c783b */ /* 0x000fee0000004200 */
[C---:B--2---:R-:W-:Y:S08]  /*b570*/  HMMA.16816.F32 R60, R100.reuse, R104, R60 ;  /* 0x00000068643c723c */ /* 0x044ff0000000183c */
[C---:B------:R-:W-:Y:S01]  /*b580*/  HMMA.16816.F32 R64, R100.reuse, R106, R64 ;  /* 0x0000006a6440723c */ /* 0x040fe20000001840 */
[----:B------:R-:W1:Y:S07]  /*b590*/  LDSM.16.MT88.4 R104, [R134+UR4+0x4900] ;  /* 0x004900048668783b */ /* 0x000e6e0008004200 */
[C---:B----4-:R-:W-:Y:S08]  /*b5a0*/  HMMA.16816.F32 R68, R100.reuse, R108, R68 ;  /* 0x0000006c6444723c */ /* 0x050ff00000001844 */
[C---:B------:R-:W-:Y:S01]  /*b5b0*/  HMMA.16816.F32 R72, R100.reuse, R110, R72 ;  /* 0x0000006e6448723c */ /* 0x040fe20000001848 */
[----:B------:R-:W2:Y:S07]  /*b5c0*/  LDSM.16.MT88.4 R108, [R135+UR4+0x1100] ;  /* 0x00110004876c783b */ /* 0x000eae0008004200 */
[C---:B------:R-:W-:Y:S08]  /*b5d0*/  HMMA.16816.F32 R76, R100.reuse, R112, R76 ;  /* 0x00000070644c723c */ /* 0x040ff0000000184c */
[C---:B------:R-:W-:Y:S01]  /*b5e0*/  HMMA.16816.F32 R80, R100.reuse, R114, R80 ;  /* 0x000000726450723c */ /* 0x040fe20000001850 */
[----:B------:R-:W3:Y:S07]  /*b5f0*/  LDSM.16.MT88.4 R112, [R134+UR4+0x1100] ;  /* 0x001100048670783b */ /* 0x000eee0008004200 */
[C---:B-1----:R-:W-:Y:S08]  /*b600*/  HMMA.16816.F32 R84, R100.reuse, R104, R84 ;  /* 0x000000686454723c */ /* 0x042ff00000001854 */
[C---:B------:R-:W-:Y:S01]  /*b610*/  HMMA.16816.F32 R88, R100.reuse, R106, R88 ;  /* 0x0000006a6458723c */ /* 0x040fe20000001858 */
[----:B------:R-:W1:Y:S07]  /*b620*/  LDSM.16.MT88.4 R104, [R135+UR4+0x3100] ;  /* 0x003100048768783b */ /* 0x000e6e0008004200 */
[C---:B------:R-:W-:Y:S08]  /*b630*/  HMMA.16816.F32 R92, R100.reuse, R116, R92 ;  /* 0x00000074645c723c */ /* 0x040ff0000000185c */
[----:B------:R-:W-:Y:S01]  /*b640*/  HMMA.16816.F32 R96, R100, R118, R96 ;  /* 0x000000766460723c */ /* 0x000fe20000001860 */
[----:B------:R-:W4:Y:S06]  /*b650*/  LDSM.16.MT88.4 R116, [R133+0x3100] ;  /* 0x003100008574783b */ /* 0x000f2c0000004200 */
        /* <DEDUP_REMOVED lines=14> */
[----:B------:R-:W2:Y:S03]  /*b740*/  LDSM.16.MT88.4 R108, [R134+UR4+0x3100] ;  /* 0x00310004866c783b */ /* 0x000ea60008004200 */
        /* <DEDUP_REMOVED lines=14> */
[C---:B------:R-:W-:Y:S01]  /*b830*/  HMMA.16816.F32 R32, R100.reuse, R126, R32 ;  /* 0x0000007e6420723c */ /* 0x040fe20000001820 */
[----:B------:R-:W-:Y:S07]  /*b840*/  LDSM.16.MT88.4 R124, [R135+UR4+0x1900] ;  /* 0x00190004877c783b */ /* 0x000fee0008004200 */
[C---:B-1----:R-:W-:Y:S08]  /*b850*/  HMMA.16816.F32 R36, R100.reuse, R104, R36 ;  /* 0x000000686424723c */ /* 0x042ff00000001824 */
[C---:B------:R-:W-:Y:S01]  /*b860*/  HMMA.16816.F32 R40, R100.reuse, R106, R40 ;  /* 0x0000006a6428723c */ /* 0x040fe20000001828 */
[----:B------:R-:W1:Y:S07]  /*b870*/  LDSM.16.MT88.4 R104, [R135+UR4+0x5100] ;  /* 0x005100048768783b */ /* 0x000e6e0008004200 */
[C---:B----4-:R-:W-:Y:S08]  /*b880*/  HMMA.16816.F32 R44, R100.reuse, R116, R44 ;  /* 0x00000074642c723c */ /* 0x050ff0000000182c */
[C---:B------:R-:W-:Y:S01]  /*b890*/  HMMA.16816.F32 R48, R100.reuse, R118, R48 ;  /* 0x000000766430723c */ /* 0x040fe20000001830 */
[----:B------:R-:W4:Y:S07]  /*b8a0*/  LDSM.16.MT88.4 R116, [R133+0x5100] ;  /* 0x005100008574783b */ /* 0x000f2e0000004200 */
[C---:B--2---:R-:W-:Y:S08]  /*b8b0*/  HMMA.16816.F32 R52, R100.reuse, R108, R52 ;  /* 0x0000006c6434723c */ /* 0x044ff00000001834 */
[C---:B------:R-:W-:Y:S01]  /*b8c0*/  HMMA.16816.F32 R56, R100.reuse, R110, R56 ;  /* 0x0000006e6438723c */ /* 0x040fe20000001838 */
[----:B------:R-:W2:Y:S07]  /*b8d0*/  LDSM.16.MT88.4 R108, [R134+UR4+0x5100] ;  /* 0x00510004866c783b */ /* 0x000eae0008004200 */
[C---:B---3--:R-:W-:Y:S08]  /*b8e0*/  HMMA.16816.F32 R60, R100.reuse, R112, R60 ;  /* 0x00000070643c723c */ /* 0x048ff0000000183c */
[C---:B------:R-:W-:Y:S01]  /*b8f0*/  HMMA.16816.F32 R64, R100.reuse, R114, R64 ;  /* 0x000000726440723c */ /* 0x040fe20000001840 */
[----:B------:R-:W3:Y:S07]  /*b900*/  LDSM.16.MT88.4 R112, [R156+0x5100] ;  /* 0x005100009c70783b */ /* 0x000eee0000004200 */
[C---:B-1----:R-:W-:Y:S08]  /*b910*/  HMMA.16816.F32 R68, R100.reuse, R104, R68 ;  /* 0x000000686444723c */ /* 0x042ff00000001844 */
[C---:B------:R-:W-:Y:S01]  /*b920*/  HMMA.16816.F32 R72, R100.reuse, R106, R72 ;  /* 0x0000006a6448723c */ /* 0x040fe20000001848 */
[----:B------:R-:W-:Y:S07]  /*b930*/  LDSM.16.MT88.4 R104, [R134+UR4+0x1900] ;  /* 0x001900048668783b */ /* 0x000fee0008004200 */
[C---:B----4-:R-:W-:Y:S08]  /*b940*/  HMMA.16816.F32 R76, R100.reuse, R116, R76 ;  /* 0x00000074644c723c */ /* 0x050ff0000000184c */
[C---:B------:R-:W-:Y:S01]  /*b950*/  HMMA.16816.F32 R80, R100.reuse, R118, R80 ;  /* 0x000000766450723c */ /* 0x040fe20000001850 */
[----:B------:R-:W1:Y:S07]  /*b960*/  LDSM.16.MT88.4 R116, [R133+0x1900] ;  /* 0x001900008574783b */ /* 0x000e6e0000004200 */
[C---:B--2---:R-:W-:Y:S08]  /*b970*/  HMMA.16816.F32 R84, R100.reuse, R108, R84 ;  /* 0x0000006c6454723c */ /* 0x044ff00000001854 */
[C---:B------:R-:W-:Y:S08]  /*b980*/  HMMA.16816.F32 R88, R100.reuse, R110, R88 ;  /* 0x0000006e6458723c */ /* 0x040ff00000001858 */
[C---:B---3--:R-:W-:Y:S08]  /*b990*/  HMMA.16816.F32 R92, R100.reuse, R112, R92 ;  /* 0x00000070645c723c */ /* 0x048ff0000000185c */
[----:B------:R-:W-:Y:S08]  /*b9a0*/  HMMA.16816.F32 R96, R100, R114, R96 ;  /* 0x000000726460723c */ /* 0x000ff00000001860 */
[C---:B------:R-:W-:Y:S01]  /*b9b0*/  HMMA.16816.F32 R128, R136.reuse, R124, R4 ;  /* 0x0000007c8880723c */ /* 0x040fe20000001804 */
[----:B------:R-:W2:Y:S07]  /*b9c0*/  LDSM.16.MT88.4 R4, [R156+0x3900] ;  /* 0x003900009c04783b */ /* 0x000eae0000004200 */
[C---:B------:R-:W-:Y:S01]  /*b9d0*/  HMMA.16816.F32 R124, R136.reuse, R126, R8 ;  /* 0x0000007e887c723c */ /* 0x040fe20000001808 */
[----:B------:R-:W3:Y:S07]  /*b9e0*/  LDSM.16.MT88.4 R8, [R135+UR4+0x5900] ;  /* 0x005900048708783b */ /* 0x000eee0008004200 */
[C---:B-1----:R-:W-:Y:S01]  /*b9f0*/  HMMA.16816.F32 R120, R136.reuse, R116, R12 ;  /* 0x000000748878723c */ /* 0x042fe2000000180c */
[----:B------:R1:W4:Y:S07]  /*ba00*/  LDSM.16.MT88.4 R12, [R133+0x5900] ;  /* 0x00590000850c783b */ /* 0x00032e0000004200 */
[C---:B------:R-:W-:Y:S07]  /*ba10*/  HMMA.16816.F32 R116, R136.reuse, R118, R16 ;  /* 0x000000768874723c */ /* 0x040fee0000001810 */
[----:B------:R-:W-:Y:S01]  /*ba20*/  IADD3 R16, R222, -0x2, RZ ;  /* 0xfffffffede107810 */ /* 0x000fe20007ffe0ff */
[C---:B------:R-:W-:Y:S03]  /*ba30*/  HMMA.16816.F32 R112, R136.reuse, R104, R20 ;  /* 0x000000688870723c */ /* 0x040fe60000001814 */
[C---:B------:R-:W-:Y:S05]  /*ba40*/  ISETP.GE.AND P6, PT, R16.reuse, R193, PT ;  /* 0x000000c11000720c */ /* 0x040fea0003fc6270 */
[C---:B------:R-:W-:Y:S04]  /*ba50*/  HMMA.16816.F32 R108, R136.reuse, R106, R24 ;  /* 0x0000006a886c723c */ /* 0x040fe80000001818 */
[----:B-1----:R-:W-:Y:S04]  /*ba60*/  MOV R133, R2 ;  /* 0x0000000200857202 */ /* 0x002fe80000000f00 */
        /* <DEDUP_REMOVED lines=8> */
[C---:B--2---:R-:W-:Y:S07]  /*baf0*/  HMMA.16816.F32 R60, R136.reuse, R4, R60 ;  /* 0x00000004883c723c */ /* 0x044fee000000183c */
[----:B------:R-:W-:Y:S01]  /*bb00*/  @P6 SHF.R.S32.HI R5, RZ, 0x1f, R16 ;  /* 0x0000001fff056819 */ /* 0x000fe20000011410 */
[C---:B------:R-:W-:Y:S04]  /*bb10*/  HMMA.16816.F32 R64, R136.reuse, R6, R64 ;  /* 0x000000068840723c */ /* 0x040fe80000001840 */
[----:B------:R-:W-:Y:S04]  /*bb20*/  @P6 IMAD R5, R5, c[0x0][0x1e0], RZ ;  /* 0x0000780005056a24 */ /* 0x000fe800078e02ff */
[C---:B---3--:R-:W-:Y:S04]  /*bb30*/  HMMA.16816.F32 R68, R136.reuse, R8, R68 ;  /* 0x000000088844723c */ /* 0x048fe80000001844 */
[C---:B------:R-:W-:Y:S02]  /*bb40*/  @P6 IMAD R5, R16.reuse, c[0x0][0x1e4], R5 ;  /* 0x0000790010056a24 */ /* 0x040fe400078e0205 */
[----:B------:R-:W-:Y:S02]  /*bb50*/  @P6 IMAD.WIDE.U32 R16, R16, c[0x0][0x1e0], RZ ;  /* 0x0000780010106a25 */ /* 0x000fe400078e00ff */
[C---:B------:R-:W-:Y:S04]  /*bb60*/  HMMA.16816.F32 R72, R136.reuse, R10, R72 ;  /* 0x0000000a8848723c */ /* 0x040fe80000001848 */
[----:B------:R-:W-:Y:S02]  /*bb70*/  @P6 IADD3 R5, R17, R5, RZ ;  /* 0x0000000511056210 */ /* 0x000fe40007ffe0ff */
[C---:B------:R-:W-:Y:S02]  /*bb80*/  @P6 SHF.L.U32 R8, R16.reuse, 0x6, RZ ;  /* 0x0000000610086819 */ /* 0x040fe400000006ff */
[----:B------:R-:W-:Y:S01]  /*bb90*/  @P6 SHF.L.U64.HI R9, R16, 0x6, R5 ;  /* 0x0000000610096819 */ /* 0x000fe20000010205 */
[C---:B----4-:R-:W-:Y:S01]  /*bba0*/  HMMA.16816.F32 R76, R136.reuse, R12, R76 ;  /* 0x0000000c884c723c */ /* 0x050fe2000000184c */
[----:B------:R-:W1:Y:S02]  /*bbb0*/  LDSM.16.MT88.4 R4, [R134+UR4+0x5900] ;  /* 0x005900048604783b */ /* 0x000e640008004200 */
[C---:B------:R-:W-:Y:S02]  /*bbc0*/  @P6 IADD3 R3, P0, R8.reuse, R202, RZ ;  /* 0x000000ca08036210 */ /* 0x040fe40007f1e0ff */
[C---:B------:R-:W-:Y:S02]  /*bbd0*/  @P6 IADD3 R17, P4, R8.reuse, R217, RZ ;  /* 0x000000d908116210 */ /* 0x040fe40007f9e0ff */
[----:B------:R-:W-:Y:S01]  /*bbe0*/  @P6 LEA R18, P5, R3, c[0x0][0x1c8], 0x1 ;  /* 0x0000720003126a11 */ /* 0x000fe200078a08ff */
[C---:B------:R-:W-:Y:S04]  /*bbf0*/  HMMA.16816.F32 R80, R136.reuse, R14, R80 ;  /* 0x0000000e8850723c */ /* 0x040fe80000001850 */
[----:B------:R-:W-:Y:S02]  /*bc00*/  @P6 IADD3.X R10, R9, R207, RZ, P0, !PT ;  /* 0x000000cf090a6210 */ /* 0x000fe400007fe4ff */
[----:B------:R-:W-:Y:S02]  /*bc10*/  @P6 LEA R16, P0, R17, c[0x0][0x1c8], 0x1 ;  /* 0x0000720011106a11 */ /* 0x000fe400078008ff */
[----:B------:R-:W-:Y:S04]  /*bc20*/  @P6 IADD3.X R20, R9, R216, RZ, P4, !PT ;  /* 0x000000d809146210 */ /* 0x000fe800027fe4ff */
[----:B------:R-:W-:Y:S02]  /*bc30*/  @P6 LEA.HI.X R19, R3, c[0x0][0x1cc], R10, 0x1, P5 ;  /* 0x0000730003136a11 */ /* 0x000fe400028f0c0a */
[----:B------:R-:W-:Y:S02]  /*bc40*/  @P6 LEA.HI.X R17, R17, c[0x0][0x1cc], R20, 0x1, P0 ;  /* 0x0000730011116a11 */ /* 0x000fe400000f0c14 */
[----:B------:R-:W-:Y:S02]  /*bc50*/  @P6 IADD3 R20, P5, R197, R8, RZ ;  /* 0x00000008c5146210 */ /* 0x000fe40007fbe0ff */
[----:B------:R-:W-:Y:S02]  /*bc60*/  @P6 IADD3 R13, P0, R8, R215, RZ ;  /* 0x000000d7080d6210 */ /* 0x000fe40007f1e0ff */
[----:B------:R-:W-:Y:S02]  /*bc70*/  @P6 IADD3.X R3, R196, R9, RZ, P5, !PT ;  /* 0x00000009c4036210 */ /* 0x000fe40002ffe4ff */
[C---:B------:R-:W-:Y:S02]  /*bc80*/  @P6 IADD3 R21, P4, R20.reuse, R202, RZ ;  /* 0x000000ca14156210 */ /* 0x040fe40007f9e0ff */
[----:B------:R-:W-:Y:S02]  /*bc90*/  @P6 IADD3.X R24, R9, R213, RZ, P0, !PT ;  /* 0x000000d509186210 */ /* 0x000fe400007fe4ff */
[----:B------:R-:W2:Y:S01]  /*bca0*/  LDSM.16.MT88.4 R8, [R156+0x5900] ;  /* 0x005900009c08783b */ /* 0x000ea20000004200 */
[----:B------:R-:W-:Y:S02]  /*bcb0*/  @P6 LEA R22, P0, R21, c[0x0][0x1c8], 0x1 ;  /* 0x0000720015166a11 */ /* 0x000fe400078008ff */
[----:B------:R-:W-:Y:S02]  /*bcc0*/  @P6 IADD3.X R26, R3, R207, RZ, P4, !PT ;  /* 0x000000cf031a6210 */ /* 0x000fe400027fe4ff */
[----:B------:R-:W-:Y:S02]  /*bcd0*/  @P6 LEA R12, P5, R13, c[0x0][0x1c8], 0x1 ;  /* 0x000072000d0c6a11 */ /* 0x000fe400078a08ff */
[----:B------:R-:W-:Y:S01]  /*bce0*/  @P6 LEA.HI.X R23, R21, c[0x0][0x1cc], R26, 0x1, P0 ;  /* 0x0000730015176a11 */ /* 0x000fe200000f0c1a */
[C---:B-1----:R-:W-:Y:S01]  /*bcf0*/  HMMA.16816.F32 R84, R136.reuse, R4, R84 ;  /* 0x000000048854723c */ /* 0x042fe20000001854 */
[----:B------:R-:W-:Y:S02]  /*bd00*/  MOV R21, UR7 ;  /* 0x0000000700157c02 */ /* 0x000fe40008000f00 */
[----:B------:R-:W-:Y:S02]  /*bd10*/  @P6 LEA.HI.X R13, R13, c[0x0][0x1cc], R24, 0x1, P5 ;  /* 0x000073000d0d6a11 */ /* 0x000fe400028f0c18 */
[C---:B------:R-:W-:Y:S01]  /*bd20*/  @P6 IADD3 R24, P0, R20.reuse, R217, RZ ;  /* 0x000000d914186210 */ /* 0x040fe20007f1e0ff */
[----:B------:R-:W-:Y:S01]  /*bd30*/  @P6 IMAD R26, R21, 0x3000, R198 ;  /* 0x00003000151a6824 */ /* 0x000fe200078e02c6 */
[----:B------:R-:W-:Y:S01]  /*bd40*/  @P6 IADD3 R25, P4, R20, R215, RZ ;  /* 0x000000d714196210 */ /* 0x000fe20007f9e0ff */
[C---:B------:R-:W-:Y:S04]  /*bd50*/  HMMA.16816.F32 R88, R136.reuse, R6, R88 ;  /* 0x000000068858723c */ /* 0x040fe80000001858 */
[C---:B------:R-:W-:Y:S02]  /*bd60*/  @P6 IADD3.X R15, R3.reuse, R216, RZ, P0, !PT ;  /* 0x000000d8030f6210 */ /* 0x040fe400007fe4ff */
[----:B------:R-:W-:Y:S02]  /*bd70*/  @P6 IADD3.X R28, R3, R213, RZ, P4, !PT ;  /* 0x000000d5031c6210 */ /* 0x000fe400027fe4ff */
[----:B------:R-:W-:Y:S04]  /*bd80*/  @P6 SHF.L.U32 R3, R26, 0x1, RZ ;  /* 0x000000011a036819 */ /* 0x000fe800000006ff */
[C---:B------:R-:W-:Y:S01]  /*bd90*/  @P6 LEA R14, P5, R24.reuse, c[0x0][0x1c8], 0x1 ;  /* 0x00007200180e6a11 */ /* 0x040fe200078a08ff */
[----:B------:R-:W-:Y:S01]  /*bda0*/  @!PT LDS RZ, [RZ] ;  /* 0x00000000fffff984 */ /* 0x000fe20000000800 */
[----:B------:R-:W-:Y:S01]  /*bdb0*/  @!PT LDS RZ, [RZ] ;  /* 0x00000000fffff984 */ /* 0x000fe20000000800 */
[----:B------:R-:W-:Y:S01]  /*bdc0*/  @!PT LDS RZ, [RZ] ;  /* 0x00000000fffff984 */ /* 0x000fe20000000800 */
[----:B------:R1:W-:Y:S01]  /*bdd0*/  @P6 LDGSTS.E.BYPASS.LTC128B.128 [R3+0xc100], [R18.64], !P3 ;  /* 0x0c10000012036fae */ /* 0x0003e2000d901d4a */
[C---:B------:R-:W-:Y:S02]  /*bde0*/  @P6 LEA R20, P0, R25.reuse, c[0x0][0x1c8], 0x1 ;  /* 0x0000720019146a11 */ /* 0x040fe400078008ff */
[----:B------:R-:W-:Y:S02]  /*bdf0*/  @P6 LEA.HI.X R15, R24, c[0x0][0x1cc], R15, 0x1, P5 ;  /* 0x00007300180f6a11 */ /* 0x000fe400028f0c0f */
[----:B------:R-:W-:Y:S02]  /*be00*/  @P6 LEA.HI.X R21, R25, c[0x0][0x1cc], R28, 0x1, P0 ;  /* 0x0000730019156a11 */ /* 0x000fe400000f0c1c */
[----:B------:R-:W-:Y:S01]  /*be10*/  ISETP.GT.AND P0, PT, R222, R223, PT ;  /* 0x000000dfde00720c */ /* 0x000fe20003f04270 */
[----:B------:R1:W-:Y:S01]  /*be20*/  @P6 LDGSTS.E.BYPASS.LTC128B.128 [R3+0xe100], [R16.64], !P2 ;  /* 0x0e10000010036fae */ /* 0x0003e2000d101d4a */
[----:B------:R-:W-:Y:S01]  /*be30*/  MOV R222, R214 ;  /* 0x000000d600de7202 */ /* 0x000fe20000000f00 */
[C---:B--2---:R-:W-:Y:S06]  /*be40*/  HMMA.16816.F32 R92, R136.reuse, R8, R92 ;  /* 0x00000008885c723c */ /* 0x044fec000000185c */
[----:B------:R1:W-:Y:S02]  /*be50*/  @P6 LDGSTS.E.BYPASS.LTC128B.128 [R3+0x10100], [R12.64], !P1 ;  /* 0x101000000c036fae */ /* 0x0003e4000c901d4a */
[----:B------:R-:W-:Y:S06]  /*be60*/  HMMA.16816.F32 R96, R136, R10, R96 ;  /* 0x0000000a8860723c */ /* 0x000fec0000001860 */
[----:B------:R1:W-:Y:S08]  /*be70*/  @P6 LDGSTS.E.BYPASS.LTC128B.128 [R3+0xd100], [R22.64], !P3 ;  /* 0x0d10000016036fae */ /* 0x0003f0000d901d4a */
[----:B------:R1:W-:Y:S08]  /*be80*/  @P6 LDGSTS.E.BYPASS.LTC128B.128 [R3+0xf100], [R14.64], !P2 ;  /* 0x0f1000000e036fae */ /* 0x0003f0000d101d4a */
[----:B------:R1:W-:Y:S08]  /*be90*/  @P6 LDGSTS.E.BYPASS.LTC128B.128 [R3+0x11100], [R20.64], !P1 ;  /* 0x1110000014036fae */ /* 0x0003f0000c901d4a */
[----:B------:R-:W0:Y:S01]  /*bea0*/  LDGDEPBAR ;  /* 0x00000000000079af */ /* 0x000e220000000000 */
[----:B-1----:R-:W-:Y:S01]  /*beb0*/  MOV R3, R0 ;  /* 0x0000000000037202 */ /* 0x002fe20000000f00 */
[----:B------:R-:W-:-:S06]  /*bec0*/  @P0 BRA `(.L_x_1599) ;  /* 0xffffd1b000000947 */ /* 0x000fcc000383ffff */
.L_x_1598:
[----:B------:R-:W-:-:S13]  /*bed0*/  ISETP.GE.AND P0, PT, R214, R193, PT ;  /* 0x000000c1d600720c */ /* 0x000fda0003f06270 */
[----:B------:R-:W-:Y:S05]  /*bee0*/  @!P0 BRA `(.L_x_1600) ;  /* 0x00003a2000008947 */ /* 0x000fea0003800000 */
[----:B------:R-:W-:Y:S01]  /*bef0*/  PLOP3.LUT P5, PT, PT, PT, UP2, 0x80, 0x0 ;  /* 0x000000000000781c */ /* 0x000fe20003faf028 */
[----:B------:R-:W-:Y:S01]  /*bf00*/  IMAD.MOV.U32 R133, RZ, RZ, 0x40 ;  /* 0x00000040ff857424 */ /* 0x000fe200078e00ff */
[----:B------:R-:W-:Y:S01]  /*bf10*/  PLOP3.LUT P4, PT, PT, PT, UP2, 0x80, 0x0 ;  /* 0x000000000000781c */ /* 0x000fe20003f8f028 */
[----:B------:R-:W-:Y:S01]  /*bf20*/  IMAD.MOV.U32 R3, RZ, RZ, R0 ;  /* 0x000000ffff037224 */ /* 0x000fe200078e0000 */
[----:B------:R-:W-:Y:S01]  /*bf30*/  LOP3.LUT P0, RZ, R212, 0x4, RZ, 0xc0, !PT ;  /* 0x00000004d4ff7812 */ /* 0x000fe2000780c0ff */
[----:B------:R-:W-:Y:S01]  /*bf40*/  IMAD.MOV.U32 R132, RZ, RZ, R2 ;  /* 0x000000ffff847224 */ /* 0x000fe200078e0002 */
[C---:B------:R-:W-:Y:S02]  /*bf50*/  IADD3 R212, P6, R200.reuse, 0x40, RZ ;  /* 0x00000040c8d47810 */ /* 0x040fe40007fde0ff */
[----:B------:R-:W-:Y:S02]  /*bf60*/  SEL R133, R133, 0xffffffc0, !P0 ;  /* 0xffffffc085857807 */ /* 0x000fe40004000000 */
[----:B------:R-:W-:Y:S01]  /*bf70*/  IADD3 R220, P0, R200, 0x80, RZ ;  /* 0x00000080c8dc7810 */ /* 0x000fe20007f1e0ff */
[----:B------:R-:W-:Y:S01]  /*bf80*/  IMAD.X R221, RZ, RZ, R205, P6 ;  /* 0x000000ffffdd7224 */ /* 0x000fe200030e06cd */
[C---:B------:R-:W-:Y:S01]  /*bf90*/  IADD3 R216, P6, R202.reuse, 0x80, RZ ;  /* 0x00000080cad87810 */ /* 0x040fe20007fde0ff */
[----:B------:R-:W-:Y:S01]  /*bfa0*/  @P5 IMAD.HI.U32 R213, R199, c[0x0][0x2c8], RZ ;  /* 0x0000b200c7d55a27 */ /* 0x000fe200078e00ff */
[----:B------:R-:W-:-:S03]  /*bfb0*/  IADD3 R218, P5, R202, 0x40, RZ ;  /* 0x00000040cada7810 */ /* 0x000fc60007fbe0ff */
[----:B------:R-:W-:Y:S01]  /*bfc0*/  IMAD.X R219, RZ, RZ, R205, P0 ;  /* 0x000000ffffdb7224 */ /* 0x000fe200000e06cd */
[----:B------:R-:W-:Y:S01]  /*bfd0*/  @P4 SHF.R.U32.HI R213, RZ, c[0x0][0x2cc], R213 ;  /* 0x0000b300ffd54a19 */ /* 0x000fe200000116d5 */
[--C-:B------:R-:W-:Y:S02]  /*bfe0*/  IMAD.X R217, RZ, RZ, R207.reuse, P5 ;  /* 0x000000ffffd97224 */ /* 0x100fe400028e06cf */
[----:B------:R-:W-:Y:S02]  /*bff0*/  IMAD.X R215, RZ, RZ, R207, P6 ;  /* 0x000000ffffd77224 */ /* 0x000fe400030e06cf */
.L_x_1609:
[----:B------:R-:W-:Y:S04]  /*c000*/  DEPBAR.LE SB0, 0x2 ;  /* 0x000080800000791a */ /* 0x000fe80000000000 */
[----:B------:R-:W-:Y:S01]  /*c010*/  BAR.SYNC.DEFER_BLOCKING 0x0 ;  /* 0x0000000000007b1d */ /* 0x000fe20000010000 */
[----:B------:R-:W-:Y:S01]  /*c020*/  UIMAD UR4, UR5, 0x6000, URZ ;  /* 0x00006000050478a4 */ /* 0x000fe2000f8e023f */
[----:B------:R-:W-:Y:S01]  /*c030*/  ISETP.GE.AND P6, PT, R193, R214, PT ;  /* 0x000000d6c100720c */ /* 0x000fe20003fc6270 */
[----:B------:R-:W-:Y:S02]  /*c040*/  UIADD3 UR9, UR7, 0x1, URZ ;  /* 0x0000000107097890 */ /* 0x000fe4000fffe03f */
[----:B------:R-:W-:Y:S02]  /*c050*/  UISETP.GE.AND UP0, UPT, UR7, 0x1, UPT ;  /* 0x000000010700788c */ /* 0x000fe4000bf06270 */
[----:B------:R-:W-:Y:S05]  /*c060*/  IADD3 R0, R188, UR4, RZ ;  /* 0x00000004bc007c10 */ /* 0x000fea000fffe0ff */
[----:B------:R-:W-:Y:S01]  /*c070*/  IMAD.IADD R192, R189, 0x1, R0 ;  /* 0x00000001bdc07824 */ /* 0x000fe200078e0200 */
[----:B------:R-:W-:Y:S02]  /*c080*/  IADD3 R0, R133, R0, RZ ;  /* 0x0000000085007210 */ /* 0x000fe40007ffe0ff */
[----:B------:R-:W-:Y:S04]  /*c090*/  @!P6 IADD3 R21, R214, -0x1, RZ ;  /* 0xffffffffd615e810 */ /* 0x000fe80007ffe0ff */
[----:B------:R-:W-:Y:S01]  /*c0a0*/  @!P6 SHF.R.S32.HI R2, RZ, 0x1f, R21 ;  /* 0x0000001fff02e819 */ /* 0x000fe20000011415 */
[----:B------:R-:W-:Y:S04]  /*c0b0*/  LDSM.16.M88.4 R32, [R190] ;  /* 0x00000000be20783b */ /* 0x000fe80000000200 */
[----:B------:R-:W-:Y:S04]  /*c0c0*/  @!P6 IMAD R2, R2, c[0x0][0x208], RZ ;  /* 0x000082000202ea24 */ /* 0x000fe800078e02ff */
[C---:B------:R-:W-:Y:S01]  /*c0d0*/  @!P6 IMAD R2, R21.reuse, c[0x0][0x20c], R2 ;  /* 0x000083001502ea24 */ /* 0x040fe200078e0202 */
[----:B------:R-:W1:Y:S01]  /*c0e0*/  LDSM.16.M88.4 R8, [R188+UR4+0xc100] ;  /* 0x00c10004bc08783b */ /* 0x000e620008000200 */
[----:B------:R-:W-:Y:S05]  /*c0f0*/  @!P6 IMAD.WIDE.U32 R20, R21, c[0x0][0x208], RZ ;  /* 0x000082001514ea25 */ /* 0x000fea00078e00ff */
[C---:B------:R-:W-:Y:S01]  /*c100*/  @!P6 SHF.L.U32 R149, R20.reuse, 0x6, RZ ;  /* 0x000000061495e819 */ /* 0x040fe200000006ff */
[----:B------:R-:W2:Y:S01]  /*c110*/  LDSM.16.M88.4 R16, [R188+UR4+0xc900] ;  /* 0x00c90004bc10783b */ /* 0x000ea20008000200 */
[----:B------:R-:W-:Y:S02]  /*c120*/  @!P6 IADD3 R2, R21, R2, RZ ;  /* 0x000000021502e210 */ /* 0x000fe40007ffe0ff */
[----:B------:R-:W-:Y:S02]  /*c130*/  @!P6 IADD3 R29, P0, R149, R200, RZ ;  /* 0x000000c8951de210 */ /* 0x000fe40007f1e0ff */
[----:B------:R-:W-:Y:S02]  /*c140*/  @!P6 SHF.L.U64.HI R31, R20, 0x6, R2 ;  /* 0x00000006141fe819 */ /* 0x000fe40000010202 */
[----:B------:R-:W3:Y:S01]  /*c150*/  LDSM.16.M88.4 R24, [R188+UR4+0xd100] ;  /* 0x00d10004bc18783b */ /* 0x000ee20008000200 */
[----:B------:R-:W-:Y:S02]  /*c160*/  @!P6 LEA R176, P4, R29, c[0x0][0x1f8], 0x1 ;  /* 0x00007e001db0ea11 */ /* 0x000fe400078808ff */
[----:B------:R-:W-:Y:S01]  /*c170*/  @!P6 IMAD.X R2, R31, 0x1, R205, P0 ;  /* 0x000000011f02e824 */ /* 0x000fe200000e06cd */
[----:B------:R-:W-:Y:S03]  /*c180*/  @!P6 IADD3 R153, P0, R195, R149, RZ ;  /* 0x00000095c399e210 */ /* 0x000fe60007f1e0ff */
[----:B------:R-:W4:Y:S01]  /*c190*/  LDSM.16.M88.4 R136, [R188+UR4+0xd900] ;  /* 0x00d90004bc88783b */ /* 0x000f220008000200 */
[----:B------:R-:W-:Y:S02]  /*c1a0*/  @!P6 LEA.HI.X R177, R29, c[0x0][0x1fc], R2, 0x1, P4 ;  /* 0x00007f001db1ea11 */ /* 0x000fe400020f0c02 */
[----:B------:R-:W-:Y:S02]  /*c1b0*/  @!P6 IADD3.X R152, R194, R31, RZ, P0, !PT ;  /* 0x0000001fc298e210 */ /* 0x000fe400007fe4ff */
[C---:B------:R-:W-:Y:S02]  /*c1c0*/  @!P6 IADD3 R29, P5, R149.reuse, R212, RZ ;  /* 0x000000d4951de210 */ /* 0x040fe40007fbe0ff */
[----:B------:R-:W-:Y:S01]  /*c1d0*/  LDSM.16.M88.4 R140, [R186] ;  /* 0x00000000ba8c783b */ /* 0x000fe20000000200 */
[----:B------:R-:W-:Y:S02]  /*c1e0*/  @!P6 IADD3 R30, P4, R149, R220, RZ ;  /* 0x000000dc951ee210 */ /* 0x000fe40007f9e0ff */
[----:B------:R-:W-:Y:S01]  /*c1f0*/  @!P6 IADD3 R2, P0, R153, R200, RZ ;  /* 0x000000c89902e210 */ /* 0x000fe20007f1e0ff */
[----:B------:R-:W-:Y:S01]  /*c200*/  @!P6 IMAD.X R28, R31, 0x1, R221, P5 ;  /* 0x000000011f1ce824 */ /* 0x000fe200028e06dd */
[C---:B------:R-:W-:Y:S02]  /*c210*/  @!P6 LEA R172, P5, R29.reuse, c[0x0][0x1f8], 0x1 ;  /* 0x00007e001dacea11 */ /* 0x040fe400078a08ff */
[----:B------:R-:W5:Y:S01]  /*c220*/  LDSM.16.M88.4 R144, [R192+0xc100] ;  /* 0x00c10000c090783b */ /* 0x000f620000000200 */
[----:B------:R-:W-:Y:S01]  /*c230*/  @!P6 IMAD.X R149, R152, 0x1, R205, P0 ;  /* 0x000000019895e824 */ /* 0x000fe200000e06cd */
[C---:B------:R-:W-:Y:S02]  /*c240*/  @!P6 LEA R168, P0, R2.reuse, c[0x0][0x1f8], 0x1 ;  /* 0x00007e0002a8ea11 */ /* 0x040fe400078008ff */
[----:B------:R-:W-:Y:S01]  /*c250*/  @!P6 LEA.HI.X R173, R29, c[0x0][0x1fc], R28, 0x1, P5 ;  /* 0x00007f001dadea11 */ /* 0x000fe200028f0c1c */
[C---:B-1----:R-:W-:Y:S03]  /*c260*/  HMMA.16816.F32 R4, R32.reuse, R8, RZ ;  /* 0x000000082004723c */ /* 0x042fe600000018ff */
[----:B------:R-:W-:Y:S02]  /*c270*/  @!P6 LEA.HI.X R169, R2, c[0x0][0x1fc], R149, 0x1, P0 ;  /* 0x00007f0002a9ea11 */ /* 0x000fe400000f0c95 */
[----:B------:R-:W1:Y:S01]  /*c280*/  LDSM.16.M88.4 R148, [R192+0xc900] ;  /* 0x00c90000c094783b */ /* 0x000e620000000200 */
[----:B------:R-:W-:Y:S02]  /*c290*/  @!P6 IADD3 R154, P0, R153, R212, RZ ;  /* 0x000000d4999ae210 */ /* 0x000fe40007f1e0ff */
[C---:B------:R-:W-:Y:S01]  /*c2a0*/  HMMA.16816.F32 R8, R32.reuse, R10, RZ ;  /* 0x0000000a2008723c */ /* 0x040fe200000018ff */
[----:B------:R-:W-:Y:S03]  /*c2b0*/  @!P6 IADD3.X R31, R31, R219, RZ, P4, !PT ;  /* 0x000000db1f1fe210 */ /* 0x000fe600027fe4ff */
[----:B------:R-:W-:Y:S02]  /*c2c0*/  @!P6 LEA R170, P4, R30, c[0x0][0x1f8], 0x1 ;  /* 0x00007e001eaaea11 */ /* 0x000fe400078808ff */
[----:B------:R-:W-:Y:S02]  /*c2d0*/  @!P6 LEA R178, P5, R154, c[0x0][0x1f8], 0x1 ;  /* 0x00007e009ab2ea11 */ /* 0x000fe400078a08ff */
[C---:B--2---:R-:W-:Y:S01]  /*c2e0*/  HMMA.16816.F32 R12, R32.reuse, R16, RZ ;  /* 0x00000010200c723c */ /* 0x044fe200000018ff */
[----:B------:R-:W-:Y:S03]  /*c2f0*/  @!P6 LEA.HI.X R171, R30, c[0x0][0x1fc], R31, 0x1, P4 ;  /* 0x00007f001eabea11 */ /* 0x000fe600020f0c1f */
[----:B------:R-:W-:Y:S04]  /*c300*/  @!P6 IADD3 R2, P4, R153, R220, RZ ;  /* 0x000000dc9902e210 */ /* 0x000fe80007f9e0ff */
[C---:B------:R-:W-:Y:S01]  /*c310*/  HMMA.16816.F32 R16, R32.reuse, R18, RZ ;  /* 0x000000122010723c */ /* 0x040fe200000018ff */
[C---:B------:R-:W-:Y:S07]  /*c320*/  @!P6 IMAD.X R153, R152.reuse, 0x1, R219, P4 ;  /* 0x000000019899e824 */ /* 0x040fee00020e06db */
[C---:B---3--:R-:W-:Y:S08]  /*c330*/  HMMA.16816.F32 R20, R32.reuse, R24, RZ ;  /* 0x000000182014723c */ /* 0x048ff000000018ff */
[C---:B------:R-:W-:Y:S08]  /*c340*/  HMMA.16816.F32 R24, R32.reuse, R26, RZ ;  /* 0x0000001a2018723c */ /* 0x040ff000000018ff */
[C---:B----4-:R-:W-:Y:S07]  /*c350*/  HMMA.16816.F32 R28, R32.reuse, R136, RZ ;  /* 0x00000088201c723c */ /* 0x050fee00000018ff */
[----:B------:R-:W-:Y:S01]  /*c360*/  MOV R136, UR7 ;  /* 0x0000000700887c02 */ /* 0x000fe20008000f00 */
[----:B------:R-:W-:Y:S01]  /*c370*/  HMMA.16816.F32 R32, R32, R138, RZ ;  /* 0x0000008a2020723c */ /* 0x000fe200000018ff */
[----:B------:R-:W-:Y:S01]  /*c380*/  @!P6 IADD3.X R137, R152, R221, RZ, P0, !PT ;  /* 0x000000dd9889e210 */ /* 0x000fe200007fe4ff */
[----:B------:R-:W-:Y:S02]  /*c390*/  USEL UR7, UR9, URZ, !UP0 ;  /* 0x0000003f09077287 */ /* 0x000fe4000c000000 */
[----:B------:R-:W-:Y:S01]  /*c3a0*/  @!P6 LEA R180, P0, R2, c[0x0][0x1f8], 0x1 ;  /* 0x00007e0002b4ea11 */ /* 0x000fe200078008ff */
[----:B------:R-:W-:Y:S01]  /*c3b0*/  @!P6 IMAD R175, R136, 0x6000, R209 ;  /* 0x0000600088afe824 */ /* 0x000fe200078e02d1 */
[----:B------:R-:W-:Y:S02]  /*c3c0*/  @!P6 LEA.HI.X R179, R154, c[0x0][0x1fc], R137, 0x1, P5 ;  /* 0x00007f009ab3ea11 */ /* 0x000fe400028f0c89 */
[C---:B-----5:R-:W-:Y:S01]  /*c3d0*/  HMMA.16816.F32 R4, R140.reuse, R144, R4 ;  /* 0x000000908c04723c */ /* 0x060fe20000001804 */
[----:B------:R-:W2:Y:S04]  /*c3e0*/  LDSM.16.M88.4 R136, [R192+0xd100] ;  /* 0x00d10000c088783b */ /* 0x000ea80000000200 */
[----:B------:R-:W-:Y:S02]  /*c3f0*/  @!P6 LEA.HI.X R181, R2, c[0x0][0x1fc], R153, 0x1, P0 ;  /* 0x00007f0002b5ea11 */ /* 0x000fe400000f0c99 */
[C---:B------:R-:W-:Y:S01]  /*c400*/  IADD3 R2, R133.reuse, R192, RZ ;  /* 0x000000c085027210 */ /* 0x040fe20007ffe0ff */
[C---:B------:R-:W-:Y:S01]  /*c410*/  HMMA.16816.F32 R8, R140.reuse, R146, R8 ;  /* 0x000000928c08723c */ /* 0x040fe20000001808 */
[----:B------:R-:W3:Y:S01]  /*c420*/  LDSM.16.M88.4 R152, [R192+0xd900] ;  /* 0x00d90000c098783b */ /* 0x000ee20000000200 */
[----:B------:R-:W-:Y:S06]  /*c430*/  PLOP3.LUT P0, PT, PT, PT, UP2, 0x80, 0x0 ;  /* 0x000000000000781c */ /* 0x000fec0003f0f028 */
[C---:B-1----:R-:W-:Y:S01]  /*c440*/  HMMA.16816.F32 R12, R140.reuse, R148, R12 ;  /* 0x000000948c0c723c */ /* 0x042fe2000000180c */
[----:B------:R-:W-:Y:S01]  /*c450*/  @!PT LDS RZ, [RZ] ;  /* 0x00000000fffff984 */ /* 0x000fe20000000800 */
[----:B------:R-:W-:Y:S01]  /*c460*/  @!PT LDS RZ, [RZ] ;  /* 0x00000000fffff984 */ /* 0x000fe20000000800 */
[----:B------:R-:W-:Y:S01]  /*c470*/  @!PT LDS RZ, [RZ] ;  /* 0x00000000fffff984 */ /* 0x000fe20000000800 */
[----:B------:R1:W-:Y:S07]  /*c480*/  @!P6 LDGSTS.E.BYPASS.LTC128B.128 [R175], [R176.64], !P3 ;  /* 0x00000000b0afefae */ /* 0x0003ee000d901d4a */
[C---:B------:R-:W-:Y:S01]  /*c490*/  HMMA.16816.F32 R16, R140.reuse, R150, R16 ;  /* 0x000000968c10723c */ /* 0x040fe20000001810 */
[----:B------:R1:W-:Y:S07]  /*c4a0*/  @!P6 LDGSTS.E.BYPASS.LTC128B.128 [R175+0x2000], [R172.64], !P2 ;  /* 0x02000000acafefae */ /* 0x0003ee000d101d4a */
[----:B------:R4:W-:Y:S07]  /*c4b0*/  @!P6 LDGSTS.E.BYPASS.LTC128B.128 [R175+0x4000], [R170.64], !P1 ;  /* 0x04000000aaafefae */ /* 0x0009ee000c901d4a */
[----:B------:R4:W-:Y:S01]  /*c4c0*/  @!P6 LDGSTS.E.BYPASS.LTC128B.128 [R175+0x1000], [R168.64], !P3 ;  /* 0x01000000a8afefae */ /* 0x0009e2000d901d4a */
[C---:B--2---:R-:W-:Y:S06]  /*c4d0*/  HMMA.16816.F32 R20, R140.reuse, R136, R20 ;  /* 0x000000888c14723c */ /* 0x044fec0000001814 */
[----:B------:R1:W-:Y:S02]  /*c4e0*/  @!P6 LDGSTS.E.BYPASS.LTC128B.128 [R175+0x3000], [R178.64], !P2 ;  /* 0x03000000b2afefae */ /* 0x0003e4000d101d4a */
[C---:B------:R-:W-:Y:S05]  /*c4f0*/  HMMA.16816.F32 R24, R140.reuse, R138, R24 ;  /* 0x0000008a8c18723c */ /* 0x040fea0000001818 */
[----:B------:R1:W-:Y:S03]  /*c500*/  @!P6 LDGSTS.E.BYPASS.LTC128B.128 [R175+0x5000], [R180.64], !P1 ;  /* 0x05000000b4afefae */ /* 0x0003e6000c901d4a */
[C---:B---3--:R-:W-:Y:S04]  /*c510*/  HMMA.16816.F32 R28, R140.reuse, R152, R28 ;  /* 0x000000988c1c723c */ /* 0x048fe8000000181c */
[----:B------:R-:W-:Y:S04]  /*c520*/  LDSM.16.M88.4 R156, [R185] ;  /* 0x00000000b99c783b */ /* 0x000fe80000000200 */
[----:B------:R-:W-:Y:S03]  /*c530*/  HMMA.16816.F32 R32, R140, R154, R32 ;  /* 0x0000009a8c20723c */ /* 0x000fe60000001820 */
[----:B------:R-:W2:Y:S07]  /*c540*/  LDSM.16.M88.4 R160, [R0+0xc100] ;  /* 0x00c1000000a0783b */ /* 0x000eae0000000200 */
[----:B------:R-:W3:Y:S07]  /*c550*/  LDSM.16.M88.4 R164, [R0+0xc900] ;  /* 0x00c9000000a4783b */ /* 0x000eee0000000200 */
[----:B------:R-:W5:Y:S07]  /*c560*/  LDSM.16.M88.4 R144, [R0+0xd100] ;  /* 0x00d100000090783b */ /* 0x000f6e0000000200 */
[----:B------:R-:W1:Y:S07]  /*c570*/  LDSM.16.M88.4 R148, [R0+0xd900] ;  /* 0x00d900000094783b */ /* 0x000e6e0000000200 */
[----:B------:R-:W-:Y:S07]  /*c580*/  LDSM.16.M88.4 R136, [R184] ;  /* 0x00000000b888783b */ /* 0x000fee0000000200 */
[----:B----4-:R-:W4:Y:S01]  /*c590*/  LDSM.16.M88.4 R168, [R2+0xc100] ;  /* 0x00c1000002a8783b */ /* 0x010f220000000200 */
[C---:B--2---:R-:W-:Y:S06]  /*c5a0*/  HMMA.16816.F32 R4, R156.reuse, R160, R4 ;  /* 0x000000a09c04723c */ /* 0x044fec0000001804 */
[----:B------:R-:W2:Y:S02]  /*c5b0*/  LDSM.16.M88.4 R140, [R2+0xc900] ;  /* 0x00c90000028c783b */ /* 0x000ea40000000200 */
[C---:B------:R-:W-:Y:S05]  /*c5c0*/  HMMA.16816.F32 R8, R156.reuse, R162, R8 ;  /* 0x000000a29c08723c */ /* 0x040fea0000001808 */
[----:B------:R-:W2:Y:S03]  /*c5d0*/  LDSM.16.M88.4 R152, [R2+0xd100] ;  /* 0x00d100000298783b */ /* 0x000ea60000000200 */
[C---:B---3--:R-:W-:Y:S04]  /*c5e0*/  HMMA.16816.F32 R12, R156.reuse, R164, R12 ;  /* 0x000000a49c0c723c */ /* 0x048fe8000000180c */
[----:B------:R-:W3:Y:S04]  /*c5f0*/  LDSM.16.M88.4 R160, [R2+0xd900] ;  /* 0x00d9000002a0783b */ /* 0x000ee80000000200 */
[C---:B------:R-:W-:Y:S03]  /*c600*/  HMMA.16816.F32 R16, R156.reuse, R166, R16 ;  /* 0x000000a69c10723c */ /* 0x040fe60000001810 */
[----:B------:R-:W-:Y:S05]  /*c610*/  LDSM.16.M88.4 R164, [R188+UR4+0xe100] ;  /* 0x00e10004bca4783b */ /* 0x000fea0008000200 */
[C---:B-----5:R-:W-:Y:S02]  /*c620*/  HMMA.16816.F32 R20, R156.reuse, R144, R20 ;  /* 0x000000909c14723c */ /* 0x060fe40000001814 */
[----:B-1----:R-:W-:Y:S06]  /*c630*/  LDSM.16.M88.4 R172, [R192+0xf900] ;  /* 0x00f90000c0ac783b */ /* 0x002fec0000000200 */
[C---:B------:R-:W-:Y:S01]  /*c640*/  HMMA.16816.F32 R24, R156.reuse, R146, R24 ;  /* 0x000000929c18723c */ /* 0x040fe20000001818 */
[----:B------:R-:W1:Y:S07]  /*c650*/  LDSM.16.M88.4 R144, [R190+0x4000] ;  /* 0x00400000be90783b */ /* 0x000e6e0000000200 */
[C---:B------:R-:W-:Y:S01]  /*c660*/  HMMA.16816.F32 R28, R156.reuse, R148, R28 ;  /* 0x000000949c1c723c */ /* 0x040fe2000000181c */
[----:B------:R-:W-:Y:S07]  /*c670*/  LDSM.16.M88.4 R176, [R190+0x8000] ;  /* 0x00800000beb0783b */ /* 0x000fee0000000200 */
[----:B------:R-:W-:Y:S01]  /*c680*/  HMMA.16816.F32 R32, R156, R150, R32 ;  /* 0x000000969c20723c */ /* 0x000fe20000001820 */
[----:B------:R-:W5:Y:S07]  /*c690*/  LDSM.16.M88.4 R148, [R188+UR4+0xe900] ;  /* 0x00e90004bc94783b */ /* 0x000f6e0008000200 */
[C---:B----4-:R-:W-:Y:S01]  /*c6a0*/  HMMA.16816.F32 R4, R136.reuse, R168, R4 ;  /* 0x000000a88804723c */ /* 0x050fe20000001804 */
[----:B------:R-:W4:Y:S07]  /*c6b0*/  LDSM.16.M88.4 R156, [R188+UR4+0xf100] ;  /* 0x00f10004bc9c783b */ /* 0x000f2e0008000200 */
[C---:B------:R-:W-:Y:S01]  /*c6c0*/  HMMA.16816.F32 R8, R136.reuse, R170, R8 ;  /* 0x000000aa8808723c */ /* 0x040fe20000001808 */
[----:B------:R-:W1:Y:S07]  /*c6d0*/  LDSM.16.M88.4 R168, [R188+UR4+0xf900] ;  /* 0x00f90004bca8783b */ /* 0x000e6e0008000200 */
[C---:B--2---:R-:W-:Y:S01]  /*c6e0*/  HMMA.16816.F32 R12, R136.reuse, R140, R12 ;  /* 0x0000008c880c723c */ /* 0x044fe2000000180c */
[----:B------:R-:W-:Y:S07]  /*c6f0*/  LDSM.16.M88.4 R180, [R188+UR4+0x10100] ;  /* 0x01010004bcb4783b */ /* 0x000fee0008000200 */
[C---:B------:R-:W-:Y:S01]  /*c700*/  HMMA.16816.F32 R16, R136.reuse, R142, R16 ;  /* 0x0000008e8810723c */ /* 0x040fe20000001810 */
[----:B------:R-:W-:Y:S07]  /*c710*/  LDSM.16.M88.4 R140, [R192+0xe100] ;  /* 0x00e10000c08c783b */ /* 0x000fee0000000200 */
[C---:B------:R-:W-:Y:S01]  /*c720*/  HMMA.16816.F32 R20, R136.reuse, R152, R20 ;  /* 0x000000988814723c */ /* 0x040fe20000001814 */
[----:B------:R-:W0:Y:S07]  /*c730*/  LDGDEPBAR ;  /* 0x00000000000079af */ /* 0x000e2e0000000000 */
[C---:B------:R-:W-:Y:S01]  /*c740*/  HMMA.16816.F32 R24, R136.reuse, R154, R24 ;  /* 0x0000009a8818723c */ /* 0x040fe20000001818 */
[----:B------:R-:W-:Y:S07]  /*c750*/  LDSM.16.M88.4 R152, [R192+0xe900] ;  /* 0x00e90000c098783b */ /* 0x000fee0000000200 */
[C---:B---3--:R-:W-:Y:S08]  /*c760*/  HMMA.16816.F32 R28, R136.reuse, R160, R28 ;  /* 0x000000a0881c723c */ /* 0x048ff0000000181c */
[----:B------:R-:W-:Y:S01]  /*c770*/  HMMA.16816.F32 R32, R136, R162, R32 ;  /* 0x000000a28820723c */ /* 0x000fe20000001820 */
[----:B------:R-:W2:Y:S07]  /*c780*/  LDSM.16.M88.4 R136, [R186+0x4000] ;  /* 0x00400000ba88783b */ /* 0x000eae0000000200 */
[C---:B-1----:R-:W-:Y:S01]  /*c790*/  HMMA.16816.F32 R4, R144.reuse, R164, R4 ;  /* 0x000000a49004723c */ /* 0x042fe20000001804 */
[----:B------:R-:W1:Y:S07]  /*c7a0*/  LDSM.16.M88.4 R160, [R192+0xf100] ;  /* 0x00f10000c0a0783b */ /* 0x000e6e0000000200 */
[C---:B------:R-:W-:Y:S01]  /*c7b0*/  HMMA.16816.F32 R8, R144.reuse, R166, R8 ;  /* 0x000000a69008723c */ /* 0x040fe20000001808 */
[----:B------:R-:W-:Y:S07]  /*c7c0*/  LDSM.16.M88.4 R164, [R2+0xe100] ;  /* 0x00e1000002a4783b */ /* 0x000fee0000000200 */
[C---:B-----5:R-:W-:Y:S08]  /*c7d0*/  HMMA.16816.F32 R12, R144.reuse, R148, R12 ;  /* 0x00000094900c723c */ /* 0x060ff0000000180c */
[C---:B------:R-:W-:Y:S01]  /*c7e0*/  HMMA.16816.F32 R16, R144.reuse, R150, R16 ;  /* 0x000000969010723c */ /* 0x040fe20000001810 */
[----:B------:R-:W-:Y:S07]  /*c7f0*/  LDSM.16.M88.4 R148, [R185+0x4000] ;  /* 0x00400000b994783b */ /* 0x000fee0000000200 */
[C---:B----4-:R-:W-:Y:S08]  /*c800*/  HMMA.16816.F32 R20, R144.reuse, R156, R20 ;  /* 0x0000009c9014723c */ /* 0x050ff00000001814 */
[C---:B------:R-:W-:Y:S01]  /*c810*/  HMMA.16816.F32 R24, R144.reuse, R158, R24 ;  /* 0x0000009e9018723c */ /* 0x040fe20000001818 */
[----:B------:R-:W3:Y:S07]  /*c820*/  LDSM.16.M88.4 R156, [R0+0xe100] ;  /* 0x00e10000009c783b */ /* 0x000eee0000000200 */
        /* <DEDUP_REMOVED lines=8> */
[----:B------:R-:W4:Y:S07]  /*c8b0*/  LDSM.16.M88.4 R152, [R0+0xf900] ;  /* 0x00f900000098783b */ /* 0x000f2e0000000200 */
[C---:B-1----:R-:W-:Y:S08]  /*c8c0*/  HMMA.16816.F32 R20, R136.reuse, R160, R20 ;  /* 0x000000a08814723c */ /* 0x042ff00000001814 */
[C---:B------:R-:W-:Y:S01]  /*c8d0*/  HMMA.16816.F32 R24, R136.reuse, R162, R24 ;  /* 0x000000a28818723c */ /* 0x040fe20000001818 */
[----:B------:R-:W1:Y:S07]  /*c8e0*/  LDSM.16.M88.4 R160, [R184+0x4000] ;  /* 0x00400000b8a0783b */ /* 0x000e6e0000000200 */
[C---:B------:R-:W-:Y:S08]  /*c8f0*/  HMMA.16816.F32 R28, R136.reuse, R172, R28 ;  /* 0x000000ac881c723c */ /* 0x040ff0000000181c */
[----:B------:R-:W-:Y:S07]  /*c900*/  HMMA.16816.F32 R32, R136, R174, R32 ;  /* 0x000000ae8820723c */ /* 0x000fee0000001820 */
[----:B------:R-:W-:Y:S01]  /*c910*/  IADD3 R136, R133, UR4, R188 ;  /* 0x0000000485887c10 */ /* 0x000fe2000fffe0bc */
[C---:B---3--:R-:W-:Y:S05]  /*c920*/  HMMA.16816.F32 R4, R148.reuse, R156, R4 ;  /* 0x0000009c9404723c */ /* 0x048fea0000001804 */
[----:B------:R-:W-:Y:S03]  /*c930*/  IMAD.IADD R191, R189, 0x1, R136 ;  /* 0x00000001bdbf7824 */ /* 0x000fe600078e0288 */
[C---:B------:R-:W-:Y:S01]  /*c940*/  HMMA.16816.F32 R8, R148.reuse, R158, R8 ;  /* 0x0000009e9408723c */ /* 0x040fe20000001808 */
[----:B------:R-:W-:Y:S07]  /*c950*/  LDSM.16.M88.4 R156, [R192+0x10100] ;  /* 0x01010000c09c783b */ /* 0x000fee0000000200 */
[C---:B--2---:R-:W-:Y:S01]  /*c960*/  HMMA.16816.F32 R12, R148.reuse, R140, R12 ;  /* 0x0000008c940c723c */ /* 0x044fe2000000180c */
[----:B------:R-:W2:Y:S07]  /*c970*/  LDSM.16.M88.4 R136, [R191+0xe900] ;  /* 0x00e90000bf88783b */ /* 0x000eae0000000200 */
[C---:B------:R-:W-:Y:S01]  /*c980*/  HMMA.16816.F32 R16, R148.reuse, R142, R16 ;  /* 0x0000008e9410723c */ /* 0x040fe20000001810 */
[----:B------:R-:W3:Y:S07]  /*c990*/  LDSM.16.M88.4 R168, [R191+0xf100] ;  /* 0x00f10000bfa8783b */ /* 0x000eee0000000200 */
[C---:B------:R-:W-:Y:S01]  /*c9a0*/  HMMA.16816.F32 R20, R148.reuse, R144, R20 ;  /* 0x000000909414723c */ /* 0x040fe20000001814 */
[----:B------:R-:W5:Y:S07]  /*c9b0*/  LDSM.16.M88.4 R172, [R191+0xf900] ;  /* 0x00f90000bfac783b */ /* 0x000f6e0000000200 */
[C---:B------:R-:W-:Y:S01]  /*c9c0*/  HMMA.16816.F32 R24, R148.reuse, R146, R24 ;  /* 0x000000929418723c */ /* 0x040fe20000001818 */
[----:B------:R-:W3:Y:S07]  /*c9d0*/  LDSM.16.M88.4 R140, [R188+UR4+0x10900] ;  /* 0x01090004bc8c783b */ /* 0x000eee0008000200 */
[C---:B----4-:R-:W-:Y:S01]  /*c9e0*/  HMMA.16816.F32 R28, R148.reuse, R152, R28 ;  /* 0x00000098941c723c */ /* 0x050fe2000000181c */
[----:B------:R-:W4:Y:S07]  /*c9f0*/  LDSM.16.M88.4 R144, [R188+UR4+0x11100] ;  /* 0x01110004bc90783b */ /* 0x000f2e0008000200 */
[----:B------:R-:W-:Y:S01]  /*ca00*/  HMMA.16816.F32 R32, R148, R154, R32 ;  /* 0x0000009a9420723c */ /* 0x000fe20000001820 */
[----:B------:R-:W4:Y:S07]  /*ca10*/  LDSM.16.M88.4 R148, [R188+UR4+0x11900] ;  /* 0x01190004bc94783b */ /* 0x000f2e0008000200 */
[C---:B-1----:R-:W-:Y:S01]  /*ca20*/  HMMA.16816.F32 R4, R160.reuse, R164, R4 ;  /* 0x000000a4a004723c */ /* 0x042fe20000001804 */
        /* <DEDUP_REMOVED lines=16> */
[C---:B------:R-:W-:Y:S08]  /*cb30*/  HMMA.16816.F32 R12, R176.reuse, R140, R12 ;  /* 0x0000008cb00c723c */ /* 0x040ff0000000180c */
[C---:B------:R-:W-:Y:S01]  /*cb40*/  HMMA.16816.F32 R16, R176.reuse, R142, R16 ;  /* 0x0000008eb010723c */ /* 0x040fe20000001810 */
[----:B------:R-:W1:Y:S07]  /*cb50*/  LDSM.16.M88.4 R140, [R0+0x10900] ;  /* 0x01090000008c783b */ /* 0x000e6e0000000200 */
[C---:B----4-:R-:W-:Y:S08]  /*cb60*/  HMMA.16816.F32 R20, R176.reuse, R144, R20 ;  /* 0x00000090b014723c */ /* 0x050ff00000001814 */
[C---:B------:R-:W-:Y:S01]  /*cb70*/  HMMA.16816.F32 R24, R176.reuse, R146, R24 ;  /* 0x00000092b018723c */ /* 0x040fe20000001818 */
[----:B------:R-:W4:Y:S07]  /*cb80*/  LDSM.16.M88.4 R144, [R0+0x11100] ;  /* 0x011100000090783b */ /* 0x000f2e0000000200 */
[C---:B------:R-:W-:Y:S08]  /*cb90*/  HMMA.16816.F32 R28, R176.reuse, R148, R28 ;  /* 0x00000094b01c723c */ /* 0x040ff0000000181c */
[----:B------:R-:W-:Y:S01]  /*cba0*/  HMMA.16816.F32 R32, R176, R150, R32 ;  /* 0x00000096b020723c */ /* 0x000fe20000001820 */
[----:B------:R-:W3:Y:S07]  /*cbb0*/  LDSM.16.M88.4 R148, [R0+0x11900] ;  /* 0x011900000094783b */ /* 0x000eee0000000200 */
[----:B------:R-:W4:Y:S01]  /*cbc0*/  LDSM.16.M88.4 R176, [R184+0x8000] ;  /* 0x00800000b8b0783b */ /* 0x000f220000000200 */
[C---:B-1----:R-:W-:Y:S08]  /*cbd0*/  HMMA.16816.F32 R4, R152.reuse, R156, R4 ;  /* 0x0000009c9804723c */ /* 0x042ff00000001804 */
        /* <DEDUP_REMOVED lines=10> */
[C---:B------:R-:W-:Y:S08]  /*cc80*/  HMMA.16816.F32 R12, R168.reuse, R140, R12 ;  /* 0x0000008ca80c723c */ /* 0x040ff0000000180c */
[C---:B------:R-:W-:Y:S08]  /*cc90*/  HMMA.16816.F32 R16, R168.reuse, R142, R16 ;  /* 0x0000008ea810723c */ /* 0x040ff00000001810 */
[C---:B----4-:R-:W-:Y:S08]  /*cca0*/  HMMA.16816.F32 R20, R168.reuse, R144, R20 ;  /* 0x00000090a814723c */ /* 0x050ff00000001814 */
[C---:B------:R-:W-:Y:S08]  /*ccb0*/  HMMA.16816.F32 R24, R168.reuse, R146, R24 ;  /* 0x00000092a818723c */ /* 0x040ff00000001818 */
[C---:B------:R-:W-:Y:S08]  /*ccc0*/  HMMA.16816.F32 R28, R168.reuse, R148, R28 ;  /* 0x00000094a81c723c */ /* 0x040ff0000000181c */
[----:B------:R-:W-:Y:S08]  /*ccd0*/  HMMA.16816.F32 R32, R168, R150, R32 ;  /* 0x00000096a820723c */ /* 0x000ff00000001820 */
[C---:B------:R-:W-:Y:S08]  /*cce0*/  HMMA.16816.F32 R4, R176.reuse, R180, R4 ;  /* 0x000000b4b004723c */ /* 0x040ff00000001804 */
[C---:B------:R-:W-:Y:S08]  /*ccf0*/  HMMA.16816.F32 R8, R176.reuse, R182, R8 ;  /* 0x000000b6b008723c */ /* 0x040ff00000001808 */
[C---:B-1----:R-:W-:Y:S08]  /*cd00*/  HMMA.16816.F32 R12, R176.reuse, R136, R12 ;  /* 0x00000088b00c723c */ /* 0x042ff0000000180c */
[----:B------:R-:W-:Y:S01]  /*cd10*/  FMUL.FTZ R140, R4, c[0x0][0x320] ;  /* 0x0000c800048c7a20 */ /* 0x000fe20000410000 */
[C---:B------:R-:W-:Y:S03]  /*cd20*/  HMMA.16816.F32 R16, R176.reuse, R138, R16 ;  /* 0x0000008ab010723c */ /* 0x040fe60000001810 */
[----:B------:R-:W-:Y:S02]  /*cd30*/  FMUL.FTZ R141, R5, c[0x0][0x320] ;  /* 0x0000c800058d7a20 */ /* 0x000fe40000410000 */
[----:B------:R-:W1:Y:S01]  /*cd40*/  MUFU.TANH R140, R140 ;  /* 0x0000008c008c7308 */ /* 0x000e620000002400 */
[----:B------:R-:W-:Y:S02]  /*cd50*/  FMUL.FTZ R0, R6, c[0x0][0x320] ;  /* 0x0000c80006007a20 */ /* 0x000fe40000410000 */
[----:B------:R-:W-:Y:S04]  /*cd60*/  FMUL.FTZ R9, R9, c[0x0][0x320] ;  /* 0x0000c80009097a20 */ /* 0x000fe80000410000 */
[----:B------:R-:W-:Y:S02]  /*cd70*/  FMUL.FTZ R10, R10, c[0x0][0x320] ;  /* 0x0000c8000a0a7a20 */ /* 0x000fe40000410000 */
[----:B------:R-:W-:Y:S01]  /*cd80*/  FMUL.FTZ R11, R11, c[0x0][0x320] ;  /* 0x0000c8000b0b7a20 */ /* 0x000fe20000410000 */
[----:B------:R-:W2:Y:S01]  /*cd90*/  MUFU.TANH R143, R9 ;  /* 0x00000009008f7308 */ /* 0x000ea20000002400 */
[----:B------:R-:W-:Y:S02]  /*cda0*/  FMUL.FTZ R2, R7, c[0x0][0x320] ;  /* 0x0000c80007027a20 */ /* 0x000fe40000410000 */
[----:B------:R-:W3:Y:S01]  /*cdb0*/  LDSM.16.M88.4 R4, [R191+0x11100] ;  /* 0x01110000bf04783b */ /* 0x000ee20000000200 */
[----:B------:R-:W-:Y:S02]  /*cdc0*/  FMUL.FTZ R142, R8, c[0x0][0x320] ;  /* 0x0000c800088e7a20 */ /* 0x000fe40000410000 */
[----:B------:R-:W-:Y:S02]  /*cdd0*/  FMUL.FTZ R13, R13, c[0x0][0x320] ;  /* 0x0000c8000d0d7a20 */ /* 0x000fe40000410000 */
[----:B------:R-:W-:Y:S02]  /*cde0*/  FMUL.FTZ R14, R14, c[0x0][0x320] ;  /* 0x0000c8000e0e7a20 */ /* 0x000fe40000410000 */
[----:B------:R-:W4:Y:S01]  /*cdf0*/  MUFU.TANH R136, R10 ;  /* 0x0000000a00887308 */ /* 0x000f220000002400 */
[----:B------:R-:W-:Y:S02]  /*ce00*/  FMUL.FTZ R17, R17, c[0x0][0x320] ;  /* 0x0000c80011117a20 */ /* 0x000fe40000410000 */
[----:B------:R-:W-:Y:S02]  /*ce10*/  FMUL.FTZ R18, R18, c[0x0][0x320] ;  /* 0x0000c80012127a20 */ /* 0x000fe40000410000 */
[----:B------:R-:W-:Y:S02]  /*ce20*/  FMUL.FTZ R173, R12, c[0x0][0x320] ;  /* 0x0000c8000cad7a20 */ /* 0x000fe40000410000 */
[----:B------:R-:W-:Y:S02]  /*ce30*/  FMUL.FTZ R12, R15, c[0x0][0x320] ;  /* 0x0000c8000f0c7a20 */ /* 0x000fe40000410000 */
[----:B------:R-:W-:Y:S01]  /*ce40*/  FMUL.FTZ R171, R16, c[0x0][0x320] ;  /* 0x0000c80010ab7a20 */ /* 0x000fe20000410000 */
[----:B------:R5:W1:Y:S10]  /*ce50*/  MUFU.TANH R137, R11 ;  /* 0x0000000b00897308 */ /* 0x000a740000002400 */
[----:B------:R1:W1:Y:S10]  /*ce60*/  MUFU.TANH R169, R17 ;  /* 0x0000001100a97308 */ /* 0x0002740000002400 */
[----:B------:R2:W2:Y:S01]  /*ce70*/  MUFU.TANH R172, R18 ;  /* 0x0000001200ac7308 */ /* 0x0004a20000002400 */
[C---:B---3--:R-:W-:Y:S01]  /*ce80*/  HMMA.16816.F32 R20, R176.reuse, R4, R20 ;  /* 0x00000004b014723c */ /* 0x048fe20000001814 */
[----:B-----5:R-:W3:Y:S08]  /*ce90*/  LDSM.16.M88.4 R8, [R191+0x11900] ;  /* 0x01190000bf08783b */ /* 0x020ef00000000200 */
[----:B------:R5:W3:Y:S01]  /*cea0*/  MUFU.TANH R167, R13 ;  /* 0x0000000d00a77308 */ /* 0x000ae20000002400 */
[C---:B------:R-:W-:Y:S03]  /*ceb0*/  HMMA.16816.F32 R24, R176.reuse, R6, R24 ;  /* 0x00000006b018723c */ /* 0x040fe60000001818 */
[----:B-1----:R-:W-:Y:S01]  /*cec0*/  MOV R17, R199 ;  /* 0x000000c700117202 */ /* 0x002fe20000000f00 */
[----:B------:R-:W-:Y:S01]  /*ced0*/  FMUL.FTZ R4, R19, c[0x0][0x320] ;  /* 0x0000c80013047a20 */ /* 0x000fe20000410000 */
[----:B------:R-:W-:Y:S02]  /*cee0*/  @P0 MOV R17, R213 ;  /* 0x000000d500110202 */ /* 0x000fe40000000f00 */
[----:B------:R-:W-:Y:S02]  /*cef0*/  PLOP3.LUT P0, PT, PT, PT, UP1, 0x40, 0x0 ;  /* 0x000000000000781c */ /* 0x000fe40003f0e818 */
[----:B------:R1:W1:Y:S01]  /*cf00*/  MUFU.TANH R170, R14 ;  /* 0x0000000e00aa7308 */ /* 0x0002620000002400 */
[----:B--2---:R-:W2:Y:S04]  /*cf10*/  SHFL.IDX PT, R18, R17, RZ, 0x1c1f ;  /* 0x001c1fff11127589 */ /* 0x004ea800000e0000 */
        /* <DEDUP_REMOVED lines=9> */
[----:B------:R-:W-:Y:S01]  /*cfb0*/  FMUL.FTZ R27, R27, c[0x0][0x320] ;  /* 0x0000c8001b1b7a20 */ /* 0x000fe20000410000 */
[C---:B---3--:R-:W-:Y:S08]  /*cfc0*/  HMMA.16816.F32 R28, R176.reuse, R8, R28 ;  /* 0x00000008b01c723c */ /* 0x048ff0000000181c */
[----:B------:R-:W3:Y:S01]  /*cfd0*/  MUFU.TANH R2, R2 ;  /* 0x0000000200027308 */ /* 0x000ee20000002400 */
[----:B------:R-:W-:Y:S07]  /*cfe0*/  HMMA.16816.F32 R32, R176, R10, R32 ;  /* 0x0000000ab020723c */ /* 0x000fee0000001820 */
[----:B------:R-:W-:Y:S02]  /*cff0*/  IMAD.SHL.U32 R11, R214, 0x40, RZ ;  /* 0x00000040d60b7824 */ /* 0x000fe400078e00ff */
[----:B------:R-:W1:Y:S03]  /*d000*/  MUFU.TANH R142, R142 ;  /* 0x0000008e008e7308 */ /* 0x000e660000002400 */
[----:B------:R-:W-:Y:S03]  /*d010*/  IADD3 R15, -R208, 0x1, -R11 ;  /* 0x00000001d00f7810 */ /* 0x000fe60007ffe90b */
[----:B------:R-:W-:Y:S01]  /*d020*/  FMUL.FTZ R149, R28, c[0x0][0x320] ;  /* 0x0000c8001c957a20 */ /* 0x000fe20000410000 */
[----:B------:R-:W-:Y:S03]  /*d030*/  IADD3 R15, R15, c[0x0][0x1d0], RZ ;  /* 0x000074000f0f7a10 */ /* 0x000fe60007ffe0ff */
[----:B------:R-:W3:Y:S01]  /*d040*/  MUFU.TANH R173, R173 ;  /* 0x000000ad00ad7308 */ /* 0x000ee20000002400 */
[----:B------:R-:W-:Y:S02]  /*d050*/  FMUL.FTZ R29, R29, c[0x0][0x320] ;  /* 0x0000c8001d1d7a20 */ /* 0x000fe40000410000 */
[----:B------:R-:W-:Y:S01]  /*d060*/  FMUL.FTZ R30, R30, c[0x0][0x320] ;  /* 0x0000c8001e1e7a20 */ /* 0x000fe20000410000 */
[----:B------:R-:W-:Y:S01]  /*d070*/  IADD3 R15, R15, -c[0x0][0x168], RZ ;  /* 0x80005a000f0f7a10 */ /* 0x000fe20007ffe0ff */
[----:B------:R-:W-:Y:S02]  /*d080*/  FMUL.FTZ R31, R31, c[0x0][0x320] ;  /* 0x0000c8001f1f7a20 */ /* 0x000fe40000410000 */
[----:B------:R-:W-:Y:S01]  /*d090*/  FMUL.FTZ R145, R32, c[0x0][0x320] ;  /* 0x0000c80020917a20 */ /* 0x000fe20000410000 */
[----:B-----5:R-:W-:Y:S01]  /*d0a0*/  IADD3 R13, R15, c[0x0][0x328], RZ ;  /* 0x0000ca000f0d7a10 */ /* 0x020fe20007ffe0ff */
[----:B------:R-:W-:Y:S01]  /*d0b0*/  FMUL.FTZ R6, R33, c[0x0][0x320] ;  /* 0x0000c80021067a20 */ /* 0x000fe20000410000 */
[----:B------:R-:W3:Y:S01]  /*d0c0*/  MUFU.TANH R12, R12 ;  /* 0x0000000c000c7308 */ /* 0x000ee20000002400 */
[----:B------:R-:W-:Y:S01]  /*d0d0*/  FMUL.FTZ R10, R34, c[0x0][0x320] ;  /* 0x0000c800220a7a20 */ /* 0x000fe20000410000 */
[----:B------:R-:W-:Y:S01]  /*d0e0*/  IADD3 R15, R15, UR6, RZ ;  /* 0x000000060f0f7c10 */ /* 0x000fe2000fffe0ff */
[----:B------:R-:W-:Y:S01]  /*d0f0*/  FMUL.FTZ R8, R35, c[0x0][0x320] ;  /* 0x0000c80023087a20 */ /* 0x000fe20000410000 */
[-C--:B--2---:R-:W-:Y:S02]  /*d100*/  IADD3 R16, R13, R18.reuse, RZ ;  /* 0x000000120d107210 */ /* 0x084fe40007ffe0ff */
[----:B-1----:R-:W-:Y:S04]  /*d110*/  IADD3 R14, R15, R18, RZ ;  /* 0x000000120f0e7210 */ /* 0x002fe80007ffe0ff */
[----:B------:R-:W1:Y:S10]  /*d120*/  MUFU.TANH R171, R171 ;  /* 0x000000ab00ab7308 */ /* 0x000e740000002400 */
[----:B------:R-:W2:Y:S10]  /*d130*/  MUFU.TANH R4, R4 ;  /* 0x0000000400047308 */ /* 0x000eb40000002400 */
[----:B------:R-:W1:Y:S10]  /*d140*/  MUFU.TANH R175, R175 ;  /* 0x000000af00af7308 */ /* 0x000e740000002400 */
[----:B------:R1:W1:Y:S10]  /*d150*/  MUFU.TANH R155, R21 ;  /* 0x00000015009b7308 */ /* 0x0002740000002400 */
[----:B------:R1:W1:Y:S10]  /*d160*/  MUFU.TANH R174, R22 ;  /* 0x0000001600ae7308 */ /* 0x0002740000002400 */
[----:B------:R1:W1:Y:S10]  /*d170*/  MUFU.TANH R154, R23 ;  /* 0x00000017009a7308 */ /* 0x0002740000002400 */
        /* <DEDUP_REMOVED lines=27> */
.L_x_1603:
[----:B------:R-:W-:Y:S04]  /*d330*/  MOV R5, c[0x0][0x32c] ;  /* 0x0000cb0000057a02 */ /* 0x000fe80000000f00 */
[----:B------:R-:W-:Y:S11]  /*d340*/  ISETP.NE.AND P0, PT, R5, 0x1, PT ;  /* 0x000000010500780c */ /* 0x000ff60003f05270 */
[----:B------:R-:W-:Y:S02]  /*d350*/  @!UPT UIADD3 URZ, URZ, URZ, URZ ;  /* 0x0000003f3f3ff290 */ /* 0x000fe4000fffe03f */
[----:B------:R-:W-:Y:S05]  /*d360*/  @P0 IMAD.HI.U32 R5, R18, c[0x0][0x330], RZ ;  /* 0x0000cc0012050a27 */ /* 0x000fea00078e00ff */
[----:B------:R-:W-:Y:S02]  /*d370*/  @P0 SHF.R.U32.HI R18, RZ, c[0x0][0x334], R5 ;  /* 0x0000cd00ff120a19 */ /* 0x000fe40000011605 */
.L_x_1604:
[----:B------:R-:W-:Y:S05]  /*d380*/  BSYNC B0 ;  /* 0x0000000000007941 */ /* 0x000fea0003800000 */
.L_x_1602:
[----:B------:R-:W-:Y:S04]  /*d390*/  IMAD R7, R18, c[0x0][0x32c], -R11 ;  /* 0x0000cb0012077a24 */ /* 0x000fe800078e0a0b */
[----:B------:R-:W-:Y:S05]  /*d3a0*/  IMAD.IADD R7, R7, 0x1, -R208 ;  /* 0x0000000107077824 */ /* 0x000fea00078e0ad0 */
[----:B------:R-:W-:Y:S02]  /*d3b0*/  IADD3 R5, R7, c[0x0][0x32c], RZ ;  /* 0x0000cb0007057a10 */ /* 0x000fe40007ffe0ff */
[----:B------:R-:W-:Y:S02]  /*d3c0*/  IMNMX R14, R14, R7, !PT ;  /* 0x000000070e0e7217 */ /* 0x000fe40007800200 */
[----:B------:R-:W-:Y:S02]  /*d3d0*/  IMNMX R16, R16, R5, PT ;  /* 0x0000000510107217 */ /* 0x000fe40003800200 */
.L_x_1601:
[----:B--234-:R-:W-:Y:S01]  /*d3e0*/  ISETP.GT.AND P0, PT, R214, -0x1, PT ;  /* 0xffffffffd600780c */ /* 0x01cfe20003f04270 */
[----:B------:R-:W2:Y:S03]  /*d3f0*/  SHFL.IDX PT, R18, R17, 0x1, 0x1c1f ;  /* 0x003c1f0011127f89 */ /* 0x000ea600000e0000 */
[C---:B------:R-:W-:Y:S02]  /*d400*/  ISETP.GT.AND P4, PT, R14.reuse, 0x1, P0 ;  /* 0x000000010e00780c */ /* 0x040fe40000784270 */
[----:B------:R-:W-:Y:S02]  /*d410*/  ISETP.GT.AND P5, PT, R14, RZ, P0 ;  /* 0x000000ff0e00720c */ /* 0x000fe400007a4270 */
        /* <DEDUP_REMOVED lines=8> */
[----:B------:R-:W-:Y:S01]  /*d4a0*/  FSEL R173, R173, -INF , !P4 ;  /* 0xff800000adad7808 */ /* 0x000fe20006000000 */
[--C-:B--2---:R-:W-:Y:S01]  /*d4b0*/  IMAD.IADD R13, R13, 0x1, R18.reuse ;  /* 0x000000010d0d7824 */ /* 0x104fe200078e0212 */
[----:B------:R-:W-:Y:S01]  /*d4c0*/  ISETP.GT.AND P4, PT, R14, 0x19, P0 ;  /* 0x000000190e00780c */ /* 0x000fe20000784270 */
[----:B------:R-:W-:Y:S01]  /*d4d0*/  IMAD.IADD R15, R15, 0x1, R18 ;  /* 0x000000010f0f7824 */ /* 0x000fe200078e0212 */
        /* <DEDUP_REMOVED lines=14> */
[----:B-1----:R-:W-:Y:S02]  /*d5c0*/  FSEL R171, R171, -INF , !P5 ;  /* 0xff800000abab7808 */ /* 0x002fe40006800000 */
        /* <DEDUP_REMOVED lines=37> */
.L_x_1607:
[----:B------:R-:W-:Y:S04]  /*d820*/  MOV R6, c[0x0][0x32c] ;  /* 0x0000cb0000067a02 */ /* 0x000fe80000000f00 */
[----:B------:R-:W-:Y:S11]  /*d830*/  ISETP.NE.AND P4, PT, R6, 0x1, PT ;  /* 0x000000010600780c */ /* 0x000ff60003f85270 */
[----:B------:R-:W-:Y:S02]  /*d840*/  @!UPT UIADD3 URZ, URZ, URZ, URZ ;  /* 0x0000003f3f3ff290 */ /* 0x000fe4000fffe03f */
[----:B------:R-:W-:Y:S05]  /*d850*/  @P4 IMAD.HI.U32 R6, R14, c[0x0][0x330], RZ ;  /* 0x0000cc000e064a27 */ /* 0x000fea00078e00ff */
[----:B------:R-:W-:Y:S02]  /*d860*/  @P4 SHF.R.U32.HI R14, RZ, c[0x0][0x334], R6 ;  /* 0x0000cd00ff0e4a19 */ /* 0x000fe40000011606 */
.L_x_1608:
[----:B------:R-:W-:Y:S05]  /*d870*/  BSYNC B0 ;  /* 0x0000000000007941 */ /* 0x000fea0003800000 */
.L_x_1606:
[----:B------:R-:W-:Y:S04]  /*d880*/  IMAD R11, R14, c[0x0][0x32c], -R11 ;  /* 0x0000cb000e0b7a24 */ /* 0x000fe800078e0a0b */
[----:B------:R-:W-:Y:S05]  /*d890*/  IMAD.IADD R14, R11, 0x1, -R208 ;  /* 0x000000010b0e7824 */ /* 0x000fea00078e0ad0 */
[----:B------:R-:W-:Y:S02]  /*d8a0*/  IADD3 R6, R14, c[0x0][0x32c], RZ ;  /* 0x0000cb000e067a10 */ /* 0x000fe40007ffe0ff */
[----:B------:R-:W-:Y:S02]  /*d8b0*/  IMNMX R15, R15, R14, !PT ;  /* 0x0000000e0f0f7217 */ /* 0x000fe40007800200 */
[----:B------:R-:W-:Y:S02]  /*d8c0*/  IMNMX R13, R13, R6, PT ;  /* 0x000000060d0d7217 */ /* 0x000fe40003800200 */
.L_x_1605:
[----:B------:R-:W-:Y:S01]  /*d8d0*/  FMNMX.FTZ R6, R9, R132, !PT ;  /* 0x0000008409067209 */ /* 0x000fe20007810000 */
[----:B------:R-:W-:Y:S04]  /*d8e0*/  DEPBAR.LE SB0, 0x2 ;  /* 0x000080800000791a */ /* 0x000fe80000000000 */
[----:B------:R-:W-:Y:S01]  /*d8f0*/  FMNMX.FTZ R6, R141, R6, !PT ;  /* 0x000000068d067209 */ /* 0x000fe20007810000 */
[----:B------:R-:W-:Y:S01]  /*d900*/  BAR.SYNC.DEFER_BLOCKING 0x0 ;  /* 0x0000000000007b1d */ /* 0x000fe20000010000 */
[----:B------:R-:W-:Y:S01]  /*d910*/  ISETP.GT.AND P6, PT, R15, RZ, P0 ;  /* 0x000000ff0f00720c */ /* 0x000fe200007c4270 */
        /* <DEDUP_REMOVED lines=8> */
[----:B------:R-:W-:Y:S02]  /*d9a0*/  ISETP.GT.AND P4, PT, R15, 0x8, P0 ;  /* 0x000000080f00780c */ /* 0x000fe40000784270 */
[----:B------:R-:W-:Y:S02]  /*d9b0*/  FMNMX.FTZ R6, R167, R6, !PT ;  /* 0x00000006a7067209 */ /* 0x000fe40007810000 */
[----:B------:R-:W-:Y:S02]  /*d9c0*/  ISETP.LT.OR P5, PT, R13, 0x2, P5 ;  /* 0x000000020d00780c */ /* 0x000fe40002fa1670 */
[----:B------:R-:W-:Y:S02]  /*d9d0*/  FSEL R16, R0, -INF , !P6 ;  /* 0xff80000000107808 */ /* 0x000fe40007000000 */
[----:B------:R-:W-:Y:S02]  /*d9e0*/  FMNMX.FTZ R6, R171, R6, !PT ;  /* 0x00000006ab067209 */ /* 0x000fe40007810000 */
[----:B------:R-:W-:Y:S01]  /*d9f0*/  FSEL R14, R2, -INF , !P5 ;  /* 0xff800000020e7808 */ /* 0x000fe20006800000 */
[----:B------:R-:W-:Y:S01]  /*da00*/  LDSM.16.MT88.4 R28, [R134+UR4+0x100] ;  /* 0x00010004861c783b */ /* 0x000fe20008004200 */
[----:B------:R-:W-:Y:S02]  /*da10*/  ISETP.GT.AND P6, PT, R15, 0x9, P0 ;  /* 0x000000090f00780c */ /* 0x000fe400007c4270 */
[----:B------:R-:W-:Y:S02]  /*da20*/  ISETP.LT.OR P4, PT, R13, 0x9, P4 ;  /* 0x000000090d00780c */ /* 0x000fe40002781670 */
[----:B------:R-:W-:Y:S02]  /*da30*/  FMNMX.FTZ R11, R16, R3, !PT ;  /* 0x00000003100b7209 */ /* 0x000fe40007810000 */
[----:B------:R-:W-:Y:S02]  /*da40*/  FMNMX.FTZ R0, R169, R6, !PT ;  /* 0x00000006a9007209 */ /* 0x000fe40007810000 */
[----:B------:R-:W-:Y:S02]  /*da50*/  FMNMX.FTZ R11, R14, R11, !PT ;  /* 0x0000000b0e0b7209 */ /* 0x000fe40007810000 */
[----:B------:R-:W-:Y:S02]  /*da60*/  ISETP.GT.AND P5, PT, R15, 0x10, P0 ;  /* 0x000000100f00780c */ /* 0x000fe400007a4270 */
[----:B------:R-:W-:Y:S02]  /*da70*/  ISETP.LT.OR P6, PT, R13, 0xa, P6 ;  /* 0x0000000a0d00780c */ /* 0x000fe400037c1670 */
[----:B------:R-:W-:Y:S02]  /*da80*/  FSEL R136, R136, -INF , !P4 ;  /* 0xff80000088887808 */ /* 0x000fe40006000000 */
[----:B------:R-:W-:Y:S02]  /*da90*/  FMNMX.FTZ R0, R175, R0, !PT ;  /* 0x00000000af007209 */ /* 0x000fe40007810000 */
[----:B------:R-:W-:Y:S02]  /*daa0*/  ISETP.GT.AND P4, PT, R15, 0x11, P0 ;  /* 0x000000110f00780c */ /* 0x000fe40000784270 */
[----:B------:R-:W-:Y:S02]  /*dab0*/  FSEL R6, R137, -INF , !P6 ;  /* 0xff80000089067808 */ /* 0x000fe40007000000 */
[----:B------:R-:W-:Y:S02]  /*dac0*/  ISETP.LT.OR P5, PT, R13, 0x11, P5 ;  /* 0x000000110d00780c */ /* 0x000fe40002fa1670 */
[----:B------:R-:W-:Y:S02]  /*dad0*/  FMNMX.FTZ R11, R136, R11, !PT ;  /* 0x0000000b880b7209 */ /* 0x000fe40007810000 */
[----:B------:R-:W-:Y:S02]  /*dae0*/  FMNMX.FTZ R0, R155, R0, !PT ;  /* 0x000000009b007209 */ /* 0x000fe40007810000 */
[----:B------:R-:W-:Y:S02]  /*daf0*/  ISETP.GT.AND P6, PT, R15, 0x18, P0 ;  /* 0x000000180f00780c */ /* 0x000fe400007c4270 */
[----:B------:R-:W-:Y:S02]  /*db00*/  ISETP.LT.OR P4, PT, R13, 0x12, P4 ;  /* 0x000000120d00780c */ /* 0x000fe40002781670 */
[----:B------:R-:W-:Y:S02]  /*db10*/  FMNMX.FTZ R17, R6, R11, !PT ;  /* 0x0000000b06117209 */ /* 0x000fe40007810000 */
[----:B------:R-:W-:Y:S02]  /*db20*/  FSEL R170, R170, -INF , !P5 ;  /* 0xff800000aaaa7808 */ /* 0x000fe40006800000 */
[----:B------:R-:W-:Y:S02]  /*db30*/  FMNMX.FTZ R0, R153, R0, !PT ;  /* 0x0000000099007209 */ /* 0x000fe40007810000 */
[----:B------:R-:W-:Y:S02]  /*db40*/  FSEL R178, R12, -INF , !P4 ;  /* 0xff8000000cb27808 */ /* 0x000fe40006000000 */
[----:B------:R-:W-:Y:S02]  /*db50*/  ISETP.GT.AND P5, PT, R15, 0x19, P0 ;  /* 0x000000190f00780c */ /* 0x000fe400007a4270 */
        /* <DEDUP_REMOVED lines=23> */
[----:B------:R-:W-:Y:S02]  /*dcd0*/  FSEL R152, R152, -INF , !P5 ;  /* 0xff80000098987808 */ /* 0x000fe40006800000 */
[----:B------:R-:W-:Y:S01]  /*dce0*/  FMNMX.FTZ R17, R154, R17, !PT ;  /* 0x000000119a117209 */ /* 0x000fe20007810000 */
[----:B------:R-:W1:Y:S01]  /*dcf0*/  SHFL.BFLY PT, R0, R11, 0x2, 0x1f ;  /* 0x0c401f000b007f89 */ /* 0x000e6200000e0000 */
[----:B------:R-:W-:Y:S02]  /*dd00*/  ISETP.GT.AND P6, PT, R15, 0x30, P0 ;  /* 0x000000300f00780c */ /* 0x000fe400007c4270 */
[C---:B------:R-:W-:Y:S02]  /*dd10*/  ISETP.LT.OR P4, PT, R13.reuse, 0x2a, P4 ;  /* 0x0000002a0d00780c */ /* 0x040fe40002781670 */
[----:B------:R-:W-:Y:S02]  /*dd20*/  FMNMX.FTZ R17, R152, R17, !PT ;  /* 0x0000001198117209 */ /* 0x000fe40007810000 */
[----:B------:R-:W-:Y:S02]  /*dd30*/  FSEL R150, R150, -INF , !P4 ;  /* 0xff80000096967808 */ /* 0x000fe40006000000 */
[----:B------:R-:W-:Y:S02]  /*dd40*/  ISETP.LT.OR P6, PT, R13, 0x31, P6 ;  /* 0x000000310d00780c */ /* 0x000fe400037c1670 */
[----:B------:R-:W-:Y:S02]  /*dd50*/  ISETP.GT.AND P5, PT, R15, 0x31, P0 ;  /* 0x000000310f00780c */ /* 0x000fe400007a4270 */
[----:B------:R-:W-:Y:S02]  /*dd60*/  FSEL R146, R146, -INF , !P6 ;  /* 0xff80000092927808 */ /* 0x000fe40007000000 */
[----:B------:R-:W-:Y:S02]  /*dd70*/  FMNMX.FTZ R17, R150, R17, !PT ;  /* 0x0000001196117209 */ /* 0x000fe40007810000 */
[----:B------:R-:W-:Y:S02]  /*dd80*/  ISETP.LT.OR P5, PT, R13, 0x32, P5 ;  /* 0x000000320d00780c */ /* 0x000fe40002fa1670 */
[C---:B------:R-:W-:Y:S02]  /*dd90*/  ISETP.GT.AND P4, PT, R15.reuse, 0x38, P0 ;  /* 0x000000380f00780c */ /* 0x040fe40000784270 */
[----:B------:R-:W-:Y:S02]  /*dda0*/  FSEL R144, R144, -INF , !P5 ;  /* 0xff80000090907808 */ /* 0x000fe40006800000 */
[----:B------:R-:W-:Y:S02]  /*ddb0*/  FMNMX.FTZ R17, R146, R17, !PT ;  /* 0x0000001192117209 */ /* 0x000fe40007810000 */
[----:B------:R-:W-:Y:S02]  /*ddc0*/  ISETP.GT.AND P0, PT, R15, 0x39, P0 ;  /* 0x000000390f00780c */ /* 0x000fe40000704270 */
[C---:B------:R-:W-:Y:S02]  /*ddd0*/  ISETP.LT.OR P4, PT, R13.reuse, 0x39, P4 ;  /* 0x000000390d00780c */ /* 0x040fe40002781670 */
[----:B------:R-:W-:Y:S02]  /*dde0*/  FMNMX.FTZ R17, R144, R17, !PT ;  /* 0x0000001190117209 */ /* 0x000fe40007810000 */
[----:B------:R-:W-:Y:S02]  /*ddf0*/  FSEL R142, R10, -INF , !P4 ;  /* 0xff8000000a8e7808 */ /* 0x000fe40006000000 */
[----:B------:R-:W-:Y:S02]  /*de00*/  ISETP.LT.OR P0, PT, R13, 0x3a, P0 ;  /* 0x0000003a0d00780c */ /* 0x000fe40000701670 */
[----:B------:R-:W-:Y:S02]  /*de10*/  FMNMX.FTZ R17, R142, R17, !PT ;  /* 0x000000118e117209 */ /* 0x000fe40007810000 */
[----:B------:R-:W-:Y:S02]  /*de20*/  FSEL R140, R8, -INF , !P0 ;  /* 0xff800000088c7808 */ /* 0x000fe40004000000 */
[----:B-1----:R-:W-:Y:S02]  /*de30*/  FMNMX.FTZ R4, R11, R0, !PT ;  /* 0x000000000b047209 */ /* 0x002fe40007810000 */
[----:B------:R-:W-:Y:S03]  /*de40*/  FMNMX.FTZ R13, R140, R17, !PT ;  /* 0x000000118c0d7209 */ /* 0x000fe60007810000 */
[----:B------:R-:W1:Y:S08]  /*de50*/  SHFL.BFLY PT, R15, R4, 0x1, 0x1f ;  /* 0x0c201f00040f7f89 */ /* 0x000e7000000e0000 */
[----:B------:R-:W2:Y:S01]  /*de60*/  SHFL.BFLY PT, R0, R13, 0x2, 0x1f ;  /* 0x0c401f000d007f89 */ /* 0x000ea200000e0000 */
[----:B-1----:R-:W-:Y:S04]  /*de70*/  FMNMX.FTZ R2, R4, R15, !PT ;  /* 0x0000000f04027209 */ /* 0x002fe80007810000 */
[C---:B------:R-:W-:Y:S01]  /*de80*/  FSETP.NEU.FTZ.AND P0, PT, R2.reuse, -INF , PT ;  /* 0xff8000000200780b */ /* 0x040fe20003f1d000 */
[----:B------:R-:W-:Y:S01]  /*de90*/  FMUL.FTZ R148, R2, c[0x0][0x2d0] ;  /* 0x0000b40002947a20 */ /* 0x000fe20000410000 */
[----:B--2---:R-:W-:Y:S04]  /*dea0*/  FMNMX.FTZ R11, R13, R0, !PT ;  /* 0x000000000d0b7209 */ /* 0x004fe80007810000 */
[----:B------:R-:W-:Y:S01]  /*deb0*/  FSEL R148, R148, RZ, P0 ;  /* 0x000000ff94947208 */ /* 0x000fe20000000000 */
[----:B------:R-:W1:Y:S04]  /*dec0*/  SHFL.BFLY PT, R0, R11, 0x1, 0x1f ;  /* 0x0c201f000b007f89 */ /* 0x000e6800000e0000 */
[--C-:B------:R-:W-:Y:S01]  /*ded0*/  FFMA.FTZ R161, R5, c[0x0][0x2d0], -R148.reuse ;  /* 0x0000b40005a17a23 */ /* 0x100fe20000010894 */
[----:B------:R-:W-:Y:S01]  /*dee0*/  FSEL R5, R2, RZ, P0 ;  /* 0x000000ff02057208 */ /* 0x000fe20000000000 */
[--C-:B------:R-:W-:Y:S02]  /*def0*/  FFMA.FTZ R164, R141, c[0x0][0x2d0], -R148.reuse ;  /* 0x0000b4008da47a23 */ /* 0x100fe40000010894 */
[----:B------:R-:W-:Y:S02]  /*df00*/  FFMA.FTZ R165, R9, c[0x0][0x2d0], -R148 ;  /* 0x0000b40009a57a23 */ /* 0x000fe40000010894 */
[----:B------:R-:W-:Y:S01]  /*df10*/  FADD.FTZ R4, -R5, R132 ;  /* 0x0000008405047221 */ /* 0x000fe20000010100 */
[----:B------:R-:W-:Y:S01]  /*df20*/  MUFU.EX2 R161, R161 ;  /* 0x000000a100a17308 */ /* 0x000fe20000000800 */
[--C-:B------:R-:W-:Y:S02]  /*df30*/  FFMA.FTZ R158, R7, c[0x0][0x2d0], -R148.reuse ;  /* 0x0000b400079e7a23 */ /* 0x100fe40000010894 */
[----:B------:R-:W-:Y:S02]  /*df40*/  FMUL.FTZ R132, R4, c[0x0][0x2d0] ;  /* 0x0000b40004847a20 */ /* 0x000fe40000410000 */
[--C-:B------:R-:W-:Y:S02]  /*df50*/  FFMA.FTZ R177, R153, c[0x0][0x2d0], -R148.reuse ;  /* 0x0000b40099b17a23 */ /* 0x100fe40000010894 */
[--C-:B------:R-:W-:Y:S02]  /*df60*/  FFMA.FTZ R182, R149, c[0x0][0x2d0], -R148.reuse ;  /* 0x0000b40095b67a23 */ /* 0x100fe40000010894 */
[--C-:B------:R-:W-:Y:S01]  /*df70*/  FFMA.FTZ R183, R147, c[0x0][0x2d0], -R148.reuse ;  /* 0x0000b40093b77a23 */ /* 0x100fe20000010894 */
[----:B------:R-:W-:Y:S01]  /*df80*/  MUFU.EX2 R165, R165 ;  /* 0x000000a500a57308 */ /* 0x000fe20000000800 */
[--C-:B------:R-:W-:Y:S02]  /*df90*/  FFMA.FTZ R191, R145, c[0x0][0x2d0], -R148.reuse ;  /* 0x0000b40091bf7a23 */ /* 0x100fe40000010894 */
[--C-:B------:R-:W-:Y:S01]  /*dfa0*/  FFMA.FTZ R166, R173, c[0x0][0x2d0], -R148.reuse ;  /* 0x0000b400ada67a23 */ /* 0x100fe20000010894 */
[----:B-1----:R-:W-:Y:S01]  /*dfb0*/  FMNMX.FTZ R0, R11, R0, !PT ;  /* 0x000000000b007209 */ /* 0x002fe20007810000 */
[--C-:B------:R-:W-:Y:S02]  /*dfc0*/  FFMA.FTZ R167, R167, c[0x0][0x2d0], -R148.reuse ;  /* 0x0000b400a7a77a23 */ /* 0x100fe40000010894 */
[--C-:B------:R-:W-:Y:S01]  /*dfd0*/  FFMA.FTZ R168, R171, c[0x0][0x2d0], -R148.reuse ;  /* 0x0000b400aba87a23 */ /* 0x100fe20000010894 */
[C---:B------:R-:W-:Y:S01]  /*dfe0*/  FSETP.NEU.FTZ.AND P0, PT, R0.reuse, -INF , PT ;  /* 0xff8000000000780b */ /* 0x040fe20003f1d000 */
[C---:B------:R-:W-:Y:S01]  /*dff0*/  FMUL.FTZ R141, R0.reuse, c[0x0][0x2d0] ;  /* 0x0000b400008d7a20 */ /* 0x040fe20000410000 */
[----:B------:R-:W1:Y:S01]  /*e000*/  MUFU.EX2 R164, R164 ;  /* 0x000000a400a47308 */ /* 0x000e620000000800 */
[--C-:B------:R-:W-:Y:S01]  /*e010*/  FFMA.FTZ R169, R169, c[0x0][0x2d0], -R148.reuse ;  /* 0x0000b400a9a97a23 */ /* 0x100fe20000010894 */
[----:B------:R-:W-:Y:S01]  /*e020*/  FSEL R4, R0, RZ, P0 ;  /* 0x000000ff00047208 */ /* 0x000fe20000000000 */
[--C-:B------:R-:W-:Y:S01]  /*e030*/  FFMA.FTZ R175, R175, c[0x0][0x2d0], -R148.reuse ;  /* 0x0000b400afaf7a23 */ /* 0x100fe20000010894 */
[----:B------:R-:W-:Y:S03]  /*e040*/  FSEL R141, R141, RZ, P0 ;  /* 0x000000ff8d8d7208 */ /* 0x000fe60000000000 */
[----:B------:R-:W-:Y:S02]  /*e050*/  FADD.FTZ R4, -R4, R3 ;  /* 0x0000000304047221 */ /* 0x000fe40000010100 */
[--C-:B------:R-:W-:Y:S01]  /*e060*/  FFMA.FTZ R162, R14, c[0x0][0x2d0], -R141.reuse ;  /* 0x0000b4000ea27a23 */ /* 0x100fe2000001088d */
[----:B------:R-:W2:Y:S01]  /*e070*/  MUFU.EX2 R158, R158 ;  /* 0x0000009e009e7308 */ /* 0x000ea20000000800 */
[----:B------:R-:W3:Y:S01]  /*e080*/  LDSM.16.MT88.4 R12, [R135+UR4+0x100] ;  /* 0x00010004870c783b */ /* 0x000ee20008004200 */
[--C-:B------:R-:W-:Y:S01]  /*e090*/  FFMA.FTZ R163, R16, c[0x0][0x2d0], -R141.reuse ;  /* 0x0000b40010a37a23 */ /* 0x100fe2000001088d */
[----:B------:R-:W-:Y:S01]  /*e0a0*/  IADD3 R16, R134, UR4, RZ ;  /* 0x0000000486107c10 */ /* 0x000fe2000fffe0ff */
[--C-:B------:R-:W-:Y:S02]  /*e0b0*/  FFMA.FTZ R159, R136, c[0x0][0x2d0], -R141.reuse ;  /* 0x0000b400889f7a23 */ /* 0x100fe4000001088d */
[--C-:B------:R-:W-:Y:S01]  /*e0c0*/  FFMA.FTZ R160, R6, c[0x0][0x2d0], -R141.reuse ;  /* 0x0000b40006a07a23 */ /* 0x100fe2000001088d */
[----:B------:R-:W-:Y:S01]  /*e0d0*/  IADD3 R157, R187, R16, RZ ;  /* 0x00000010bb9d7210 */ /* 0x000fe20007ffe0ff */
[----:B------:R-:W-:Y:S01]  /*e0e0*/  FMUL.FTZ R3, R4, c[0x0][0x2d0] ;  /* 0x0000b40004037a20 */ /* 0x000fe20000410000 */
[----:B------:R-:W-:Y:S01]  /*e0f0*/  IADD3 R4, R135, UR4, RZ ;  /* 0x0000000487047c10 */ /* 0x000fe2000fffe0ff */
[----:B------:R-:W4:Y:S01]  /*e100*/  MUFU.EX2 R132, R132 ;  /* 0x0000008400847308 */ /* 0x000f220000000800 */
[--C-:B------:R-:W-:Y:S02]  /*e110*/  FFMA.FTZ R179, R154, c[0x0][0x2d0], -R141.reuse ;  /* 0x0000b4009ab37a23 */ /* 0x100fe4000001088d */
[----:B------:R-:W-:Y:S01]  /*e120*/  IADD3 R156, R187, R4, RZ ;  /* 0x00000004bb9c7210 */ /* 0x000fe20007ffe0ff */
[--C-:B------:R-:W-:Y:S01]  /*e130*/  FFMA.FTZ R180, R152, c[0x0][0x2d0], -R141.reuse ;  /* 0x0000b40098b47a23 */ /* 0x100fe2000001088d */
[----:B-1----:R-:W-:Y:S01]  /*e140*/  F2FP.PACK_AB R136, R164, R165 ;  /* 0x000000a5a488723e */ /* 0x002fe200000000ff */
[--C-:B------:R-:W-:Y:S02]  /*e150*/  FFMA.FTZ R181, R150, c[0x0][0x2d0], -R141.reuse ;  /* 0x0000b40096b57a23 */ /* 0x100fe4000001088d */
[----:B------:R-:W1:Y:S01]  /*e160*/  LDSM.16.MT88.4 R20, [R156+0x100] ;  /* 0x000100009c14783b */ /* 0x000e620000004200 */
[--C-:B------:R-:W-:Y:S01]  /*e170*/  FFMA.FTZ R222, R146, c[0x0][0x2d0], -R141.reuse ;  /* 0x0000b40092de7a23 */ /* 0x100fe2000001088d */
[----:B------:R-:W-:Y:S01]  /*e180*/  MUFU.EX2 R163, R163 ;  /* 0x000000a300a37308 */ /* 0x000fe20000000800 */
[--C-:B------:R-:W-:Y:S02]  /*e190*/  FFMA.FTZ R223, R144, c[0x0][0x2d0], -R141.reuse ;  /* 0x0000b40090df7a23 */ /* 0x100fe4000001088d */
[--C-:B------:R-:W-:Y:S01]  /*e1a0*/  FFMA.FTZ R224, R142, c[0x0][0x2d0], -R141.reuse ;  /* 0x0000b4008ee07a23 */ /* 0x100fe2000001088d */
[----:B--2---:R-:W-:Y:S01]  /*e1b0*/  F2FP.PACK_AB R138, R158, R161 ;  /* 0x000000a19e8a723e */ /* 0x004fe200000000ff */
[--C-:B------:R-:W-:Y:S01]  /*e1c0*/  FFMA.FTZ R170, R170, c[0x0][0x2d0], -R141.reuse ;  /* 0x0000b400aaaa7a23 */ /* 0x100fe2000001088d */
[----:B------:R-:W-:Y:S01]  /*e1d0*/  LDSM.16.MT88.4 R144, [R157+0x1900] ;  /* 0x001900009d90783b */ /* 0x000fe20000004200 */
[--C-:B------:R-:W-:Y:S02]  /*e1e0*/  FFMA.FTZ R171, R178, c[0x0][0x2d0], -R141.reuse ;  /* 0x0000b400b2ab7a23 */ /* 0x100fe4000001088d */
[--C-:B------:R-:W-:Y:S01]  /*e1f0*/  FFMA.FTZ R178, R151, c[0x0][0x2d0], -R148.reuse ;  /* 0x0000b40097b27a23 */ /* 0x100fe20000010894 */
[----:B------:R-:W2:Y:S01]  /*e200*/  MUFU.EX2 R162, R162 ;  /* 0x000000a200a27308 */ /* 0x000ea20000000800 */
[--C-:B------:R-:W-:Y:S02]  /*e210*/  FFMA.FTZ R172, R172, c[0x0][0x2d0], -R141.reuse ;  /* 0x0000b400acac7a23 */ /* 0x100fe4000001088d */
[--C-:B------:R-:W-:Y:S02]  /*e220*/  FFMA.FTZ R173, R176, c[0x0][0x2d0], -R141.reuse ;  /* 0x0000b400b0ad7a23 */ /* 0x100fe4000001088d */
[C---:B----4-:R-:W-:Y:S02]  /*e230*/  FMUL.FTZ R4, R132.reuse, R128 ;  /* 0x0000008084047220 */ /* 0x050fe40000410000 */
        /* <DEDUP_REMOVED lines=8> */
[----:B------:R-:W4:Y:S01]  /*e2c0*/  MUFU.EX2 R160, R160 ;  /* 0x000000a000a07308 */ /* 0x000f220000000800 */
[C---:B------:R-:W-:Y:S02]  /*e2d0*/  FMUL.FTZ R32, R132.reuse, R100 ;  /* 0x0000006484207220 */ /* 0x040fe40000410000 */
[----:B------:R-:W-:Y:S01]  /*e2e0*/  FMUL.FTZ R33, R132, R101 ;  /* 0x0000006584217220 */ /* 0x000fe20000410000 */
[----:B--2---:R-:W-:Y:S01]  /*e2f0*/  F2FP.PACK_AB R137, R162, R163 ;  /* 0x000000a3a289723e */ /* 0x004fe200000000ff */
[--C-:B------:R-:W-:Y:S02]  /*e300*/  FFMA.FTZ R176, R155, c[0x0][0x2d0], -R148.reuse ;  /* 0x0000b4009bb07a23 */ /* 0x100fe40000010894 */
[----:B------:R-:W-:Y:S01]  /*e310*/  LDSM.16.MT88.4 R152, [R156+0x3900] ;  /* 0x003900009c98783b */ /* 0x000fe20000004200 */
[----:B------:R-:W-:Y:S02]  /*e320*/  FFMA.FTZ R148, R143, c[0x0][0x2d0], -R148 ;  /* 0x0000b4008f947a23 */ /* 0x000fe40000010894 */
[----:B------:R-:W2:Y:S01]  /*e330*/  MUFU.EX2 R3, R3 ;  /* 0x0000000300037308 */ /* 0x000ea20000000800 */
[C---:B------:R-:W-:Y:S02]  /*e340*/  FMUL.FTZ R36, R132.reuse, R36 ;  /* 0x0000002484247220 */ /* 0x040fe40000410000 */
[C---:B------:R-:W-:Y:S02]  /*e350*/  FMUL.FTZ R37, R132.reuse, R37 ;  /* 0x0000002584257220 */ /* 0x040fe40000410000 */
[C---:B------:R-:W-:Y:S02]  /*e360*/  FMUL.FTZ R40, R132.reuse, R40 ;  /* 0x0000002884287220 */ /* 0x040fe40000410000 */
[C---:B------:R-:W-:Y:S02]  /*e370*/  FMUL.FTZ R41, R132.reuse, R41 ;  /* 0x0000002984297220 */ /* 0x040fe40000410000 */
[C---:B------:R-:W-:Y:S01]  /*e380*/  FMUL.FTZ R44, R132.reuse, R44 ;  /* 0x0000002c842c7220 */ /* 0x040fe20000410000 */
[----:B------:R5:W-:Y:S01]  /*e390*/  MUFU.EX2 R192, R148 ;  /* 0x0000009400c07308 */ /* 0x000be20000000800 */
[C---:B------:R-:W-:Y:S02]  /*e3a0*/  FMUL.FTZ R45, R132.reuse, R45 ;  /* 0x0000002d842d7220 */ /* 0x040fe40000410000 */
[----:B------:R-:W-:Y:S01]  /*e3b0*/  FMUL.FTZ R48, R132, R48 ;  /* 0x0000003084307220 */ /* 0x000fe20000410000 */
[----:B----4-:R-:W-:Y:S01]  /*e3c0*/  F2FP.PACK_AB R139, R160, R159 ;  /* 0x0000009fa08b723e */ /* 0x010fe200000000ff */
[C---:B------:R-:W-:Y:S02]  /*e3d0*/  FMUL.FTZ R49, R132.reuse, R49 ;  /* 0x0000003184317220 */ /* 0x040fe40000410000 */
[C---:B------:R-:W-:Y:S02]  /*e3e0*/  FMUL.FTZ R52, R132.reuse, R52 ;  /* 0x0000003484347220 */ /* 0x040fe40000410000 */
[C---:B------:R-:W-:Y:S01]  /*e3f0*/  FMUL.FTZ R53, R132.reuse, R53 ;  /* 0x0000003584357220 */ /* 0x040fe20000410000 */
[----:B------:R-:W-:Y:S01]  /*e400*/  MUFU.EX2 R166, R166 ;  /* 0x000000a600a67308 */ /* 0x000fe20000000800 */
[C---:B------:R-:W-:Y:S02]  /*e410*/  FMUL.FTZ R56, R132.reuse, R56 ;  /* 0x0000003884387220 */ /* 0x040fe40000410000 */
[C---:B------:R-:W-:Y:S02]  /*e420*/  FMUL.FTZ R57, R132.reuse, R57 ;  /* 0x0000003984397220 */ /* 0x040fe40000410000 */
[C---:B--2---:R-:W-:Y:S02]  /*e430*/  FMUL.FTZ R6, R3.reuse, R130 ;  /* 0x0000008203067220 */ /* 0x044fe40000410000 */
[C---:B------:R-:W-:Y:S02]  /*e440*/  FMUL.FTZ R7, R3.reuse, R131 ;  /* 0x0000008303077220 */ /* 0x040fe40000410000 */
[----:B------:R-:W-:Y:S01]  /*e450*/  LDSM.16.MT88.4 R128, [R156+0x2900] ;  /* 0x002900009c80783b */ /* 0x000fe20000004200 */
[C---:B------:R-:W-:Y:S01]  /*e460*/  FMUL.FTZ R10, R3.reuse, R126 ;  /* 0x0000007e030a7220 */ /* 0x040fe20000410000 */
[----:B------:R-:W2:Y:S01]  /*e470*/  MUFU.EX2 R167, R167 ;  /* 0x000000a700a77308 */ /* 0x000ea20000000800 */
[C---:B------:R-:W-:Y:S02]  /*e480*/  FMUL.FTZ R11, R3.reuse, R127 ;  /* 0x0000007f030b7220 */ /* 0x040fe40000410000 */
[C---:B---3--:R-:W-:Y:S03]  /*e490*/  HMMA.16816.F32 R4, R136.reuse, R12, R4 ;  /* 0x0000000c8804723c */ /* 0x048fe60000001804 */
[----:B------:R-:W-:Y:S02]  /*e4a0*/  LDSM.16.MT88.4 R124, [R135+UR4+0x2900] ;  /* 0x00290004877c783b */ /* 0x000fe40008004200 */
[C---:B------:R-:W-:Y:S02]  /*e4b0*/  FMUL.FTZ R18, R3.reuse, R118 ;  /* 0x0000007603127220 */ /* 0x040fe40000410000 */
[C---:B------:R-:W-:Y:S01]  /*e4c0*/  FMUL.FTZ R12, R132.reuse, R120 ;  /* 0x00000078840c7220 */ /* 0x040fe20000410000 */
[C---:B------:R-:W-:Y:S01]  /*e4d0*/  HMMA.16816.F32 R8, R136.reuse, R14, R8 ;  /* 0x0000000e8808723c */ /* 0x040fe20000001808 */
[----:B------:R-:W-:Y:S02]  /*e4e0*/  MUFU.EX2 R168, R168 ;  /* 0x000000a800a87308 */ /* 0x000fe40000000800 */
[----:B-----5:R-:W-:Y:S01]  /*e4f0*/  LDSM.16.MT88.4 R148, [R135+UR4+0x3900] ;  /* 0x003900048794783b */ /* 0x020fe20008004200 */
        /* <DEDUP_REMOVED lines=9> */
[C---:B-1----:R-:W-:Y:S01]  /*e590*/  HMMA.16816.F32 R12, R136.reuse, R20, R12 ;  /* 0x00000014880c723c */ /* 0x042fe2000000180c */
[----:B------:R-:W1:Y:S02]  /*e5a0*/  LDSM.16.MT88.4 R120, [R157+0x100] ;  /* 0x000100009d78783b */ /* 0x000e640000004200 */
        /* <DEDUP_REMOVED lines=8> */
[----:B------:R-:W3:Y:S01]  /*e630*/  MUFU.EX2 R171, R171 ;  /* 0x000000ab00ab7308 */ /* 0x000ee20000000800 */
[C---:B------:R-:W-:Y:S01]  /*e640*/  FMUL.FTZ R22, R3.reuse, R114 ;  /* 0x0000007203167220 */ /* 0x040fe20000410000 */
[----:B------:R-:W-:Y:S03]  /*e650*/  LDSM.16.MT88.4 R108, [R157+0x2100] ;  /* 0x002100009d6c783b */ /* 0x000fe60000004200 */
[C---:B------:R-:W-:Y:S02]  /*e660*/  FMUL.FTZ R23, R3.reuse, R115 ;  /* 0x0000007303177220 */ /* 0x040fe40000410000 */
[C---:B------:R-:W-:Y:S02]  /*e670*/  FMUL.FTZ R42, R3.reuse, R42 ;  /* 0x0000002a032a7220 */ /* 0x040fe40000410000 */
[C---:B------:R-:W-:Y:S01]  /*e680*/  FMUL.FTZ R43, R3.reuse, R43 ;  /* 0x0000002b032b7220 */ /* 0x040fe20000410000 */
[----:B------:R-:W4:Y:S01]  /*e690*/  LDSM.16.MT88.4 R112, [R135+UR4+0x2100] ;  /* 0x002100048770783b */ /* 0x000f220008004200 */
[C---:B------:R-:W-:Y:S01]  /*e6a0*/  FMUL.FTZ R46, R3.reuse, R46 ;  /* 0x0000002e032e7220 */ /* 0x040fe20000410000 */
[C---:B------:R-:W-:Y:S01]  /*e6b0*/  HMMA.16816.F32 R20, R136.reuse, R28, R20 ;  /* 0x0000001c8814723c */ /* 0x040fe20000001814 */
[----:B------:R-:W-:Y:S02]  /*e6c0*/  MUFU.EX2 R172, R172 ;  /* 0x000000ac00ac7308 */ /* 0x000fe40000000800 */
[C---:B------:R-:W-:Y:S02]  /*e6d0*/  FMUL.FTZ R47, R3.reuse, R47 ;  /* 0x0000002f032f7220 */ /* 0x040fe40000410000 */
[C---:B------:R-:W-:Y:S02]  /*e6e0*/  FMUL.FTZ R50, R3.reuse, R50 ;  /* 0x0000003203327220 */ /* 0x040fe40000410000 */
[C---:B------:R-:W-:Y:S01]  /*e6f0*/  FMUL.FTZ R28, R132.reuse, R104 ;  /* 0x00000068841c7220 */ /* 0x040fe20000410000 */
[C---:B------:R-:W-:Y:S03]  /*e700*/  HMMA.16816.F32 R24, R136.reuse, R30, R24 ;  /* 0x0000001e8818723c */ /* 0x040fe60000001818 */
[----:B------:R-:W5:Y:S01]  /*e710*/  MUFU.EX2 R173, R173 ;  /* 0x000000ad00ad7308 */ /* 0x000f620000000800 */
[C---:B------:R-:W-:Y:S02]  /*e720*/  FMUL.FTZ R29, R132.reuse, R105 ;  /* 0x00000069841d7220 */ /* 0x040fe40000410000 */
[C---:B------:R-:W-:Y:S02]  /*e730*/  FMUL.FTZ R51, R3.reuse, R51 ;  /* 0x0000003303337220 */ /* 0x040fe40000410000 */
[C---:B------:R-:W-:Y:S04]  /*e740*/  FMUL.FTZ R30, R3.reuse, R106 ;  /* 0x0000006a031e7220 */ /* 0x040fe80000410000 */
[C---:B------:R-:W-:Y:S01]  /*e750*/  FMUL.FTZ R31, R3.reuse, R107 ;  /* 0x0000006b031f7220 */ /* 0x040fe20000410000 */
[----:B------:R-:W-:Y:S01]  /*e760*/  MUFU.EX2 R175, R175 ;  /* 0x000000af00af7308 */ /* 0x000fe20000000800 */
[----:B------:R-:W2:Y:S01]  /*e770*/  LDSM.16.MT88.4 R104, [R156+0x2100] ;  /* 0x002100009c68783b */ /* 0x000ea20000004200 */
[C---:B------:R-:W-:Y:S02]  /*e780*/  FMUL.FTZ R54, R3.reuse, R54 ;  /* 0x0000003603367220 */ /* 0x040fe40000410000 */
[C---:B------:R-:W-:Y:S02]  /*e790*/  FMUL.FTZ R55, R3.reuse, R55 ;  /* 0x0000003703377220 */ /* 0x040fe40000410000 */
[C---:B-1----:R-:W-:Y:S03]  /*e7a0*/  HMMA.16816.F32 R28, R136.reuse, R120, R28 ;  /* 0x00000078881c723c */ /* 0x042fe6000000181c */
[C---:B------:R-:W-:Y:S01]  /*e7b0*/  FMUL.FTZ R58, R3.reuse, R58 ;  /* 0x0000003a033a7220 */ /* 0x040fe20000410000 */
[----:B------:R-:W1:Y:S01]  /*e7c0*/  MUFU.EX2 R176, R176 ;  /* 0x000000b000b07308 */ /* 0x000e620000000800 */
[C---:B------:R-:W-:Y:S02]  /*e7d0*/  FMUL.FTZ R59, R3.reuse, R59 ;  /* 0x0000003b033b7220 */ /* 0x040fe40000410000 */
[C---:B------:R-:W-:Y:S01]  /*e7e0*/  FMUL.FTZ R60, R132.reuse, R60 ;  /* 0x0000003c843c7220 */ /* 0x040fe20000410000 */
[C---:B------:R-:W-:Y:S01]  /*e7f0*/  HMMA.16816.F32 R32, R136.reuse, R122, R32 ;  /* 0x0000007a8820723c */ /* 0x040fe20000001820 */
[----:B------:R-:W-:Y:S03]  /*e800*/  LDSM.16.MT88.4 R120, [R157+0x900] ;  /* 0x000900009d78783b */ /* 0x000fe60000004200 */
[C---:B------:R-:W-:Y:S02]  /*e810*/  FMUL.FTZ R61, R132.reuse, R61 ;  /* 0x0000003d843d7220 */ /* 0x040fe40000410000 */
[C---:B------:R-:W-:Y:S01]  /*e820*/  FMUL.FTZ R62, R3.reuse, R62 ;  /* 0x0000003e033e7220 */ /* 0x040fe20000410000 */
[----:B------:R-:W-:Y:S01]  /*e830*/  MUFU.EX2 R177, R177 ;  /* 0x000000b100b17308 */ /* 0x000fe20000000800 */
[C---:B----4-:R-:W-:Y:S04]  /*e840*/  HMMA.16816.F32 R36, R136.reuse, R112, R36 ;  /* 0x000000708824723c */ /* 0x050fe80000001824 */
[C---:B------:R-:W-:Y:S02]  /*e850*/  FMUL.FTZ R63, R3.reuse, R63 ;  /* 0x0000003f033f7220 */ /* 0x040fe40000410000 */
[C---:B------:R-:W-:Y:S02]  /*e860*/  FMUL.FTZ R64, R132.reuse, R64 ;  /* 0x0000004084407220 */ /* 0x040fe40000410000 */
[C---:B------:R-:W-:Y:S01]  /*e870*/  HMMA.16816.F32 R40, R136.reuse, R114, R40 ;  /* 0x000000728828723c */ /* 0x040fe20000001828 */
[----:B------:R-:W-:Y:S01]  /*e880*/  LDSM.16.MT88.4 R112, [R135+UR4+0x900] ;  /* 0x000900048770783b */ /* 0x000fe20008004200 */
[----:B------:R-:W4:Y:S02]  /*e890*/  MUFU.EX2 R178, R178 ;  /* 0x000000b200b27308 */ /* 0x000f240000000800 */
[C---:B------:R-:W-:Y:S02]  /*e8a0*/  FMUL.FTZ R65, R132.reuse, R65 ;  /* 0x0000004184417220 */ /* 0x040fe40000410000 */
[C---:B------:R-:W-:Y:S02]  /*e8b0*/  FMUL.FTZ R66, R3.reuse, R66 ;  /* 0x0000004203427220 */ /* 0x040fe40000410000 */
[C---:B------:R-:W-:Y:S01]  /*e8c0*/  FMUL.FTZ R67, R3.reuse, R67 ;  /* 0x0000004303437220 */ /* 0x040fe20000410000 */
[C---:B--2---:R-:W-:Y:S03]  /*e8d0*/  HMMA.16816.F32 R44, R136.reuse, R104, R44 ;  /* 0x00000068882c723c */ /* 0x044fe6000000182c */
[----:B------:R-:W-:Y:S01]  /*e8e0*/  MUFU.EX2 R179, R179 ;  /* 0x000000b300b37308 */ /* 0x000fe20000000800 */
[C---:B------:R-:W-:Y:S02]  /*e8f0*/  FMUL.FTZ R68, R132.reuse, R68 ;  /* 0x0000004484447220 */ /* 0x040fe40000410000 */
[C---:B------:R-:W-:Y:S02]  /*e900*/  FMUL.FTZ R69, R132.reuse, R69 ;  /* 0x0000004584457220 */ /* 0x040fe40000410000 */
[C---:B------:R-:W-:Y:S01]  /*e910*/  FMUL.FTZ R70, R3.reuse, R70 ;  /* 0x0000004603467220 */ /* 0x040fe20000410000 */
[C---:B------:R-:W-:Y:S01]  /*e920*/  HMMA.16816.F32 R48, R136.reuse, R106, R48 ;  /* 0x0000006a8830723c */ /* 0x040fe20000001830 */
[----:B------:R-:W2:Y:S03]  /*e930*/  LDSM.16.MT88.4 R104, [R135+UR4+0x4100] ;  /* 0x004100048768783b */ /* 0x000ea60008004200 */
[----:B------:R-:W-:Y:S01]  /*e940*/  MUFU.EX2 R180, R180 ;  /* 0x000000b400b47308 */ /* 0x000fe20000000800 */
[C---:B------:R-:W-:Y:S02]  /*e950*/  FMUL.FTZ R71, R3.reuse, R71 ;  /* 0x0000004703477220 */ /* 0x040fe40000410000 */
[C---:B------:R-:W-:Y:S01]  /*e960*/  FMUL.FTZ R72, R132.reuse, R72 ;  /* 0x0000004884487220 */ /* 0x040fe20000410000 */
[C---:B------:R-:W-:Y:S04]  /*e970*/  HMMA.16816.F32 R52, R136.reuse, R100, R52 ;  /* 0x000000648834723c */ /* 0x040fe80000001834 */
[C---:B------:R-:W-:Y:S02]  /*e980*/  FMUL.FTZ R73, R132.reuse, R73 ;  /* 0x0000004984497220 */ /* 0x040fe40000410000 */
[----:B------:R-:W-:Y:S01]  /*e990*/  MUFU.EX2 R181, R181 ;  /* 0x000000b500b57308 */ /* 0x000fe20000000800 */
        /* <DEDUP_REMOVED lines=10> */
[----:B------:R-:W4:Y:S01]  /*ea40*/  LDSM.16.MT88.4 R108, [R134+UR4+0x4100] ;  /* 0x00410004866c783b */ /* 0x000f220008004200 */
[----:B------:R-:W-:Y:S02]  /*ea50*/  MUFU.EX2 R183, R183 ;  /* 0x000000b700b77308 */ /* 0x000fe40000000800 */
[C---:B------:R-:W-:Y:S02]  /*ea60*/  FMUL.FTZ R79, R3.reuse, R79 ;  /* 0x0000004f034f7220 */ /* 0x040fe40000410000 */
[C---:B------:R-:W-:Y:S02]  /*ea70*/  FMUL.FTZ R80, R132.reuse, R80 ;  /* 0x0000005084507220 */ /* 0x040fe40000410000 */
[C---:B------:R-:W-:Y:S01]  /*ea80*/  FMUL.FTZ R81, R132.reuse, R81 ;  /* 0x0000005184517220 */ /* 0x040fe20000410000 */
[C---:B--2---:R-:W-:Y:S03]  /*ea90*/  HMMA.16816.F32 R68, R136.reuse, R104, R68 ;  /* 0x000000688844723c */ /* 0x044fe60000001844 */
[C---:B------:R-:W-:Y:S01]  /*eaa0*/  FMUL.FTZ R82, R3.reuse, R82 ;  /* 0x0000005203527220 */ /* 0x040fe20000410000 */
[----:B------:R-:W-:Y:S01]  /*eab0*/  MUFU.EX2 R191, R191 ;  /* 0x000000bf00bf7308 */ /* 0x000fe20000000800 */
[C---:B------:R-:W-:Y:S02]  /*eac0*/  FMUL.FTZ R83, R3.reuse, R83 ;  /* 0x0000005303537220 */ /* 0x040fe40000410000 */
[C---:B------:R-:W-:Y:S01]  /*ead0*/  FMUL.FTZ R84, R132.reuse, R84 ;  /* 0x0000005484547220 */ /* 0x040fe20000410000 */
[C---:B------:R-:W-:Y:S01]  /*eae0*/  HMMA.16816.F32 R72, R136.reuse, R106, R72 ;  /* 0x0000006a8848723c */ /* 0x040fe20000001848 */
[----:B------:R-:W2:Y:S03]  /*eaf0*/  LDSM.16.MT88.4 R104, [R157+0x4100] ;  /* 0x004100009d68783b */ /* 0x000ea60000004200 */
[C---:B------:R-:W-:Y:S02]  /*eb00*/  FMUL.FTZ R85, R132.reuse, R85 ;  /* 0x0000005584557220 */ /* 0x040fe40000410000 */
[C---:B------:R-:W-:Y:S01]  /*eb10*/  FMUL.FTZ R86, R3.reuse, R86 ;  /* 0x0000005603567220 */ /* 0x040fe20000410000 */
[----:B------:R-:W-:Y:S01]  /*eb20*/  MUFU.EX2 R222, R222 ;  /* 0x000000de00de7308 */ /* 0x000fe20000000800 */
[C---:B-1----:R-:W-:Y:S04]  /*eb30*/  HMMA.16816.F32 R76, R136.reuse, R100, R76 ;  /* 0x00000064884c723c */ /* 0x042fe8000000184c */
[----:B------:R-:W-:Y:S02]  /*eb40*/  FMUL.FTZ R87, R3, R87 ;  /* 0x0000005703577220 */ /* 0x000fe40000410000 */
[C---:B------:R-:W-:Y:S01]  /*eb50*/  FMUL.FTZ R88, R132.reuse, R88 ;  /* 0x0000005884587220 */ /* 0x040fe20000410000 */
[----:B------:R-:W-:Y:S01]  /*eb60*/  F2FP.PACK_AB R100, R167, R166 ;  /* 0x000000a6a764723e */ /* 0x000fe200000000ff */
[C---:B------:R-:W-:Y:S01]  /*eb70*/  HMMA.16816.F32 R80, R136.reuse, R102, R80 ;  /* 0x000000668850723c */ /* 0x040fe20000001850 */
[----:B------:R-:W-:Y:S03]  /*eb80*/  MUFU.EX2 R223, R223 ;  /* 0x000000df00df7308 */ /* 0x000fe60000000800 */
[C---:B------:R-:W-:Y:S01]  /*eb90*/  FMUL.FTZ R89, R132.reuse, R89 ;  /* 0x0000005984597220 */ /* 0x040fe20000410000 */
[----:B---3--:R-:W-:Y:S01]  /*eba0*/  F2FP.PACK_AB R101, R171, R170 ;  /* 0x000000aaab65723e */ /* 0x008fe200000000ff */
[----:B------:R-:W-:Y:S01]  /*ebb0*/  FMUL.FTZ R90, R3, R90 ;  /* 0x0000005a035a7220 */ /* 0x000fe20000410000 */
[----:B------:R-:W-:Y:S01]  /*ebc0*/  F2FP.PACK_AB R102, R169, R168 ;  /* 0x000000a8a966723e */ /* 0x000fe200000000ff */
[C---:B----4-:R-:W-:Y:S03]  /*ebd0*/  HMMA.16816.F32 R84, R136.reuse, R108, R84 ;  /* 0x0000006c8854723c */ /* 0x050fe60000001854 */
[----:B------:R-:W-:Y:S01]  /*ebe0*/  MUFU.EX2 R224, R224 ;  /* 0x000000e000e07308 */ /* 0x000fe20000000800 */
[----:B------:R-:W-:Y:S01]  /*ebf0*/  FMUL.FTZ R91, R3, R91 ;  /* 0x0000005b035b7220 */ /* 0x000fe20000410000 */
[----:B-----5:R-:W-:Y:S01]  /*ec00*/  F2FP.PACK_AB R103, R173, R172 ;  /* 0x000000acad67723e */ /* 0x020fe200000000ff */
[C---:B------:R-:W-:Y:S02]  /*ec10*/  FMUL.FTZ R92, R132.reuse, R92 ;  /* 0x0000005c845c7220 */ /* 0x040fe40000410000 */
[C---:B------:R-:W-:Y:S03]  /*ec20*/  FMUL.FTZ R93, R132.reuse, R93 ;  /* 0x0000005d845d7220 */ /* 0x040fe60000410000 */
[C---:B------:R-:W-:Y:S01]  /*ec30*/  HMMA.16816.F32 R88, R136.reuse, R110, R88 ;  /* 0x0000006e8858723c */ /* 0x040fe20000001858 */
[----:B------:R-:W1:Y:S02]  /*ec40*/  LDSM.16.MT88.4 R108, [R134+UR4+0x900] ;  /* 0x00090004866c783b */ /* 0x000e640008004200 */
[C---:B------:R-:W-:Y:S02]  /*ec50*/  FMUL.FTZ R94, R3.reuse, R94 ;  /* 0x0000005e035e7220 */ /* 0x040fe40000410000 */
[C---:B------:R-:W-:Y:S02]  /*ec60*/  FMUL.FTZ R95, R3.reuse, R95 ;  /* 0x0000005f035f7220 */ /* 0x040fe40000410000 */
[C---:B------:R-:W-:Y:S02]  /*ec70*/  FMUL.FTZ R96, R132.reuse, R96 ;  /* 0x0000006084607220 */ /* 0x040fe40000410000 */
[----:B------:R-:W-:Y:S03]  /*ec80*/  FMUL.FTZ R97, R132, R97 ;  /* 0x0000006184617220 */ /* 0x000fe60000410000 */
[C---:B--2---:R-:W-:Y:S03]  /*ec90*/  HMMA.16816.F32 R92, R136.reuse, R104, R92 ;  /* 0x00000068885c723c */ /* 0x044fe6000000185c */
[C---:B------:R-:W-:Y:S02]  /*eca0*/  FMUL.FTZ R98, R3.reuse, R98 ;  /* 0x0000006203627220 */ /* 0x040fe40000410000 */
[C---:B------:R-:W-:Y:S02]  /*ecb0*/  FMUL.FTZ R99, R3.reuse, R99 ;  /* 0x0000006303637220 */ /* 0x040fe40000410000 */
[--C-:B------:R-:W-:Y:S02]  /*ecc0*/  FFMA.FTZ R174, R174, c[0x0][0x2d0], -R141.reuse ;  /* 0x0000b400aeae7a23 */ /* 0x100fe4000001088d */
[----:B------:R-:W-:Y:S03]  /*ecd0*/  FFMA.FTZ R141, R140, c[0x0][0x2d0], -R141 ;  /* 0x0000b4008c8d7a23 */ /* 0x000fe6000001088d */
[----:B------:R-:W-:Y:S01]  /*ece0*/  HMMA.16816.F32 R96, R136, R106, R96 ;  /* 0x0000006a8860723c */ /* 0x000fe20000001860 */
[----:B------:R-:W2:Y:S01]  /*ecf0*/  LDSM.16.MT88.4 R104, [R134+UR4+0x2900] ;  /* 0x002900048668783b */ /* 0x000ea20008004200 */
[----:B------:R3:W-:Y:S01]  /*ed00*/  MUFU.EX2 R225, R141 ;  /* 0x0000008d00e17308 */ /* 0x0007e20000000800 */
[----:B------:R-:W-:Y:S02]  /*ed10*/  FFMA.FTZ R163, R3, R210, R163 ;  /* 0x000000d203a37223 */ /* 0x000fe400000100a3 */
[----:B------:R-:W-:Y:S01]  /*ed20*/  FFMA.FTZ R165, R132, R211, R165 ;  /* 0x000000d384a57223 */ /* 0x000fe200000100a5 */
[----:B------:R-:W-:Y:S01]  /*ed30*/  MOV R132, R2 ;  /* 0x0000000200847202 */ /* 0x000fe20000000f00 */
[----:B------:R-:W-:Y:S01]  /*ed40*/  FADD.FTZ R162, R162, R163 ;  /* 0x000000a3a2a27221 */ /* 0x000fe20000010000 */
[C---:B------:R-:W-:Y:S01]  /*ed50*/  HMMA.16816.F32 R4, R100.reuse, R112, R4 ;  /* 0x000000706404723c */ /* 0x040fe20000001804 */
[----:B------:R-:W-:Y:S03]  /*ed60*/  LDSM.16.MT88.4 R136, [R156+0x3100] ;  /* 0x003100009c88783b */ /* 0x000fe60000004200 */
[----:B------:R-:W4:Y:S01]  /*ed70*/  MUFU.EX2 R174, R174 ;  /* 0x000000ae00ae7308 */ /* 0x000f220000000800 */
[----:B------:R-:W-:Y:S02]  /*ed80*/  FADD.FTZ R164, R164, R165 ;  /* 0x000000a5a4a47221 */ /* 0x000fe40000010000 */
[----:B------:R-:W-:Y:S01]  /*ed90*/  FADD.FTZ R159, R159, R162 ;  /* 0x000000a29f9f7221 */ /* 0x000fe20000010000 */
[C---:B------:R-:W-:Y:S01]  /*eda0*/  HMMA.16816.F32 R8, R100.reuse, R114, R8 ;  /* 0x000000726408723c */ /* 0x040fe20000001808 */
[----:B------:R-:W5:Y:S03]  /*edb0*/  LDSM.16.MT88.4 R112, [R157+0x2900] ;  /* 0x002900009d70783b */ /* 0x000f660000004200 */
[----:B------:R-:W-:Y:S02]  /*edc0*/  FADD.FTZ R161, R161, R164 ;  /* 0x000000a4a1a17221 */ /* 0x000fe40000010000 */
[----:B------:R-:W-:Y:S02]  /*edd0*/  FADD.FTZ R159, R160, R159 ;  /* 0x0000009fa09f7221 */ /* 0x000fe40000010000 */
[C---:B------:R-:W-:Y:S01]  /*ede0*/  HMMA.16816.F32 R12, R100.reuse, R116, R12 ;  /* 0x00000074640c723c */ /* 0x040fe2000000180c */
[----:B---3--:R-:W-:Y:S03]  /*edf0*/  LDSM.16.MT88.4 R140, [R134+UR4+0x1900] ;  /* 0x00190004868c783b */ /* 0x008fe60008004200 */
        /* <DEDUP_REMOVED lines=13> */
[C---:B------:R-:W-:Y:S04]  /*eed0*/  HMMA.16816.F32 R28, R100.reuse, R120, R28 ;  /* 0x00000078641c723c */ /* 0x040fe8000000181c */
[----:B------:R-:W-:Y:S04]  /*eee0*/  FADD.FTZ R168, R169, R168 ;  /* 0x000000a8a9a87221 */ /* 0x000fe80000010000 */
[C---:B------:R-:W-:Y:S01]  /*eef0*/  HMMA.16816.F32 R32, R100.reuse, R122, R32 ;  /* 0x0000007a6420723c */ /* 0x040fe20000001820 */
[----:B------:R-:W-:Y:S07]  /*ef00*/  LDSM.16.MT88.4 R120, [R156+0x1100] ;  /* 0x001100009c78783b */ /* 0x000fee0000004200 */
[C---:B------:R-:W-:Y:S08]  /*ef10*/  HMMA.16816.F32 R36, R100.reuse, R124, R36 ;  /* 0x0000007c6424723c */ /* 0x040ff00000001824 */
[C---:B------:R-:W-:Y:S01]  /*ef20*/  HMMA.16816.F32 R40, R100.reuse, R126, R40 ;  /* 0x0000007e6428723c */ /* 0x040fe20000001828 */
[----:B------:R-:W-:Y:S07]  /*ef30*/  LDSM.16.MT88.4 R124, [R134+UR4+0x1100] ;  /* 0x00110004867c783b */ /* 0x000fee0008004200 */
[C---:B------:R-:W-:Y:S08]  /*ef40*/  HMMA.16816.F32 R44, R100.reuse, R128, R44 ;  /* 0x00000080642c723c */ /* 0x040ff0000000182c */
[C---:B------:R-:W-:Y:S01]  /*ef50*/  HMMA.16816.F32 R48, R100.reuse, R130, R48 ;  /* 0x000000826430723c */ /* 0x040fe20000001830 */
[----:B------:R-:W-:Y:S07]  /*ef60*/  LDSM.16.MT88.4 R128, [R135+UR4+0x3100] ;  /* 0x003100048780783b */ /* 0x000fee0008004200 */
[C---:B--2---:R-:W-:Y:S08]  /*ef70*/  HMMA.16816.F32 R52, R100.reuse, R104, R52 ;  /* 0x000000686434723c */ /* 0x044ff00000001834 */
[C---:B------:R-:W-:Y:S01]  /*ef80*/  HMMA.16816.F32 R56, R100.reuse, R106, R56 ;  /* 0x0000006a6438723c */ /* 0x040fe20000001838 */
[----:B------:R-:W2:Y:S07]  /*ef90*/  LDSM.16.MT88.4 R104, [R134+UR4+0x4900] ;  /* 0x004900048668783b */ /* 0x000eae0008004200 */
[C---:B-----5:R-:W-:Y:S08]  /*efa0*/  HMMA.16816.F32 R60, R100.reuse, R112, R60 ;  /* 0x00000070643c723c */ /* 0x060ff0000000183c */
[C---:B------:R-:W-:Y:S01]  /*efb0*/  HMMA.16816.F32 R64, R100.reuse, R114, R64 ;  /* 0x000000726440723c */ /* 0x040fe20000001840 */
[----:B------:R-:W3:Y:S07]  /*efc0*/  LDSM.16.MT88.4 R112, [R157+0x4900] ;  /* 0x004900009d70783b */ /* 0x000eee0000004200 */
[C---:B-1----:R-:W-:Y:S08]  /*efd0*/  HMMA.16816.F32 R68, R100.reuse, R108, R68 ;  /* 0x0000006c6444723c */ /* 0x042ff00000001844 */
[C---:B------:R-:W-:Y:S01]  /*efe0*/  HMMA.16816.F32 R72, R100.reuse, R110, R72 ;  /* 0x0000006e6448723c */ /* 0x040fe20000001848 */
[----:B------:R-:W1:Y:S07]  /*eff0*/  LDSM.16.MT88.4 R108, [R135+UR4+0x1100] ;  /* 0x00110004876c783b */ /* 0x000e6e0008004200 */
[C---:B------:R-:W-:Y:S08]  /*f000*/  HMMA.16816.F32 R76, R100.reuse, R116, R76 ;  /* 0x00000074644c723c */ /* 0x040ff0000000184c */
[C---:B------:R-:W-:Y:S01]  /*f010*/  HMMA.16816.F32 R80, R100.reuse, R118, R80 ;  /* 0x000000766450723c */ /* 0x040fe20000001850 */
[----:B------:R-:W5:Y:S07]  /*f020*/  LDSM.16.MT88.4 R116, [R157+0x1100] ;  /* 0x001100009d74783b */ /* 0x000f6e0000004200 */
[C---:B--2---:R-:W-:Y:S08]  /*f030*/  HMMA.16816.F32 R84, R100.reuse, R104, R84 ;  /* 0x000000686454723c */ /* 0x044ff00000001854 */
[C---:B------:R-:W-:Y:S01]  /*f040*/  HMMA.16816.F32 R88, R100.reuse, R106, R88 ;  /* 0x0000006a6458723c */ /* 0x040fe20000001858 */
[----:B------:R-:W2:Y:S07]  /*f050*/  LDSM.16.MT88.4 R104, [R134+UR4+0x3100] ;  /* 0x003100048668783b */ /* 0x000eae0008004200 */
[C---:B---3--:R-:W-:Y:S08]  /*f060*/  HMMA.16816.F32 R92, R100.reuse, R112, R92 ;  /* 0x00000070645c723c */ /* 0x048ff0000000185c */
[----:B------:R-:W-:Y:S01]  /*f070*/  HMMA.16816.F32 R96, R100, R114, R96 ;  /* 0x000000726460723c */ /* 0x000fe20000001860 */
[----:B------:R-:W-:Y:S06]  /*f080*/  LDSM.16.MT88.4 R112, [R135+UR4+0x5100] ;  /* 0x005100048770783b */ /* 0x000fec0008004200 */
[----:B------:R-:W-:Y:S01]  /*f090*/  F2FP.PACK_AB R100, R176, R175 ;  /* 0x000000afb064723e */ /* 0x000fe200000000ff */
[----:B------:R-:W-:Y:S01]  /*f0a0*/  FADD.FTZ R175, R175, R168 ;  /* 0x000000a8afaf7221 */ /* 0x000fe20000010000 */
[----:B------:R-:W-:Y:S03]  /*f0b0*/  F2FP.PACK_AB R102, R178, R177 ;  /* 0x000000b1b266723e */ /* 0x000fe600000000ff */
[----:B----4-:R-:W-:Y:S01]  /*f0c0*/  F2FP.PACK_AB R101, R179, R174 ;  /* 0x000000aeb365723e */ /* 0x010fe200000000ff */
        /* <DEDUP_REMOVED lines=15> */
[----:B------:R-:W-:Y:S07]  /*f1c0*/  LDSM.16.MT88.4 R124, [R135+UR4+0x1900] ;  /* 0x00190004877c783b */ /* 0x000fee0008004200 */
[C---:B-----5:R-:W-:Y:S08]  /*f1d0*/  HMMA.16816.F32 R28, R100.reuse, R116, R28 ;  /* 0x00000074641c723c */ /* 0x060ff0000000181c */
[C---:B------:R-:W-:Y:S01]  /*f1e0*/  HMMA.16816.F32 R32, R100.reuse, R118, R32 ;  /* 0x000000766420723c */ /* 0x040fe20000001820 */
[----:B------:R-:W3:Y:S07]  /*f1f0*/  LDSM.16.MT88.4 R116, [R156+0x5100] ;  /* 0x005100009c74783b */ /* 0x000eee0000004200 */
        /* <DEDUP_REMOVED lines=9> */
[----:B------:R-:W-:Y:S01]  /*f290*/  F2FP.PACK_AB R139, R225, R224 ;  /* 0x000000e0e18b723e */ /* 0x000fe200000000ff */
        /* <DEDUP_REMOVED lines=14> */
[C---:B---3--:R-:W-:Y:S08]  /*f380*/  HMMA.16816.F32 R76, R100.reuse, R116, R76 ;  /* 0x00000074644c723c */ /* 0x048ff0000000184c */
[C---:B------:R-:W-:Y:S01]  /*f390*/  HMMA.16816.F32 R80, R100.reuse, R118, R80 ;  /* 0x000000766450723c */ /* 0x040fe20000001850 */
[----:B------:R-:W3:Y:S07]  /*f3a0*/  LDSM.16.MT88.4 R116, [R156+0x1900] ;  /* 0x001900009c74783b */ /* 0x000eee0000004200 */
[C---:B--2---:R-:W-:Y:S08]  /*f3b0*/  HMMA.16816.F32 R84, R100.reuse, R104, R84 ;  /* 0x000000686454723c */ /* 0x044ff00000001854 */
[C---:B------:R-:W-:Y:S08]  /*f3c0*/  HMMA.16816.F32 R88, R100.reuse, R106, R88 ;  /* 0x0000006a6458723c */ /* 0x040ff00000001858 */
[C---:B-1----:R-:W-:Y:S08]  /*f3d0*/  HMMA.16816.F32 R92, R100.reuse, R108, R92 ;  /* 0x0000006c645c723c */ /* 0x042ff0000000185c */
[----:B------:R-:W-:Y:S08]  /*f3e0*/  HMMA.16816.F32 R96, R100, R110, R96 ;  /* 0x0000006e6460723c */ /* 0x000ff00000001860 */
[C---:B------:R-:W-:Y:S01]  /*f3f0*/  HMMA.16816.F32 R128, R136.reuse, R124, R4 ;  /* 0x0000007c8880723c */ /* 0x040fe20000001804 */
[----:B------:R-:W1:Y:S07]  /*f400*/  LDSM.16.MT88.4 R4, [R134+UR4+0x3900] ;  /* 0x003900048604783b */ /* 0x000e6e0008004200 */
[C---:B------:R-:W-:Y:S01]  /*f410*/  HMMA.16816.F32 R124, R136.reuse, R126, R8 ;  /* 0x0000007e887c723c */ /* 0x040fe20000001808 */
[----:B------:R-:W2:Y:S07]  /*f420*/  LDSM.16.MT88.4 R8, [R157+0x3900] ;  /* 0x003900009d08783b */ /* 0x000eae0000004200 */
[C---:B---3--:R-:W-:Y:S01]  /*f430*/  HMMA.16816.F32 R120, R136.reuse, R116, R12 ;  /* 0x000000748878723c */ /* 0x048fe2000000180c */
[----:B------:R-:W3:Y:S07]  /*f440*/  LDSM.16.MT88.4 R12, [R135+UR4+0x5900] ;  /* 0x00590004870c783b */ /* 0x000eee0008004200 */
[C---:B------:R-:W-:Y:S01]  /*f450*/  HMMA.16816.F32 R116, R136.reuse, R118, R16 ;  /* 0x000000768874723c */ /* 0x040fe20000001810 */
[----:B------:R-:W4:Y:S07]  /*f460*/  LDSM.16.MT88.4 R16, [R156+0x5900] ;  /* 0x005900009c10783b */ /* 0x000f2e0000004200 */
[C---:B------:R-:W-:Y:S07]  /*f470*/  HMMA.16816.F32 R112, R136.reuse, R140, R20 ;  /* 0x0000008c8870723c */ /* 0x040fee0000001814 */
[----:B------:R-:W-:Y:S01]  /*f480*/  IADD3 R20, R214, -0x2, RZ ;  /* 0xfffffffed6147810 */ /* 0x000fe20007ffe0ff */
[C---:B------:R-:W-:Y:S03]  /*f490*/  HMMA.16816.F32 R108, R136.reuse, R142, R24 ;  /* 0x0000008e886c723c */ /* 0x040fe60000001818 */
[C---:B------:R-:W-:Y:S05]  /*f4a0*/  ISETP.GE.AND P6, PT, R20.reuse, R193, PT ;  /* 0x000000c11400720c */ /* 0x040fea0003fc6270 */
[C---:B------:R-:W-:Y:S08]  /*f4b0*/  HMMA.16816.F32 R104, R136.reuse, R144, R28 ;  /* 0x000000908868723c */ /* 0x040ff0000000181c */
[C---:B------:R-:W-:Y:S08]  /*f4c0*/  HMMA.16816.F32 R100, R136.reuse, R146, R32 ;  /* 0x000000928864723c */ /* 0x040ff00000001820 */
[C---:B------:R-:W-:Y:S08]  /*f4d0*/  HMMA.16816.F32 R36, R136.reuse, R148, R36 ;  /* 0x000000948824723c */ /* 0x040ff00000001824 */
[C---:B------:R-:W-:Y:S08]  /*f4e0*/  HMMA.16816.F32 R40, R136.reuse, R150, R40 ;  /* 0x000000968828723c */ /* 0x040ff00000001828 */
[C---:B------:R-:W-:Y:S08]  /*f4f0*/  HMMA.16816.F32 R44, R136.reuse, R152, R44 ;  /* 0x00000098882c723c */ /* 0x040ff0000000182c */
[C---:B------:R-:W-:Y:S08]  /*f500*/  HMMA.16816.F32 R48, R136.reuse, R154, R48 ;  /* 0x0000009a8830723c */ /* 0x040ff00000001830 */
[C---:B-1----:R-:W-:Y:S07]  /*f510*/  HMMA.16816.F32 R52, R136.reuse, R4, R52 ;  /* 0x000000048834723c */ /* 0x042fee0000001834 */
[----:B------:R-:W-:Y:S01]  /*f520*/  @P6 SHF.R.S32.HI R5, RZ, 0x1f, R20 ;  /* 0x0000001fff056819 */ /* 0x000fe20000011414 */
[C---:B------:R-:W-:Y:S04]  /*f530*/  HMMA.16816.F32 R56, R136.reuse, R6, R56 ;  /* 0x000000068838723c */ /* 0x040fe80000001838 */
[----:B------:R-:W-:Y:S04]  /*f540*/  @P6 IMAD R5, R5, c[0x0][0x1e0], RZ ;  /* 0x0000780005056a24 */ /* 0x000fe800078e02ff */
[C---:B--2---:R-:W-:Y:S04]  /*f550*/  HMMA.16816.F32 R60, R136.reuse, R8, R60 ;  /* 0x00000008883c723c */ /* 0x044fe8000000183c */
[C---:B------:R-:W-:Y:S03]  /*f560*/  @P6 IMAD R5, R20.reuse, c[0x0][0x1e4], R5 ;  /* 0x0000790014056a24 */ /* 0x040fe600078e0205 */
[----:B------:R-:W-:Y:S01]  /*f570*/  @P6 IMAD.WIDE.U32 R8, R20, c[0x0][0x1e0], RZ ;  /* 0x0000780014086a25 */ /* 0x000fe200078e00ff */
[C---:B------:R-:W-:Y:S04]  /*f580*/  HMMA.16816.F32 R64, R136.reuse, R10, R64 ;  /* 0x0000000a8840723c */ /* 0x040fe80000001840 */
[----:B------:R-:W-:Y:S02]  /*f590*/  @P6 IADD3 R5, R9, R5, RZ ;  /* 0x0000000509056210 */ /* 0x000fe40007ffe0ff */
[C---:B------:R-:W-:Y:S02]  /*f5a0*/  @P6 SHF.L.U32 R9, R8.reuse, 0x6, RZ ;  /* 0x0000000608096819 */ /* 0x040fe400000006ff */
[C---:B---3--:R-:W-:Y:S04]  /*f5b0*/  HMMA.16816.F32 R68, R136.reuse, R12, R68 ;  /* 0x0000000c8844723c */ /* 0x048fe80000001844 */
[----:B------:R-:W-:Y:S02]  /*f5c0*/  @P6 SHF.L.U64.HI R8, R8, 0x6, R5 ;  /* 0x0000000608086819 */ /* 0x000fe40000010205 */
[----:B------:R-:W1:Y:S01]  /*f5d0*/  LDSM.16.MT88.4 R4, [R134+UR4+0x5900] ;  /* 0x005900048604783b */ /* 0x000e620008004200 */
[C---:B------:R-:W-:Y:S01]  /*f5e0*/  @P6 IADD3 R10, P0, R9.reuse, R202, RZ ;  /* 0x000000ca090a6210 */ /* 0x040fe20007f1e0ff */
[C---:B------:R-:W-:Y:S04]  /*f5f0*/  HMMA.16816.F32 R72, R136.reuse, R14, R72 ;  /* 0x0000000e8848723c */ /* 0x040fe80000001848 */
[----:B------:R-:W-:Y:S02]  /*f600*/  @P6 LEA R20, P5, R10, c[0x0][0x1c8], 0x1 ;  /* 0x000072000a146a11 */ /* 0x000fe400078a08ff */
[----:B------:R-:W-:Y:S02]  /*f610*/  @P6 IADD3 R22, P4, R9, R218, RZ ;  /* 0x000000da09166210 */ /* 0x000fe40007f9e0ff */
[----:B------:R-:W-:Y:S01]  /*f620*/  @P6 IADD3.X R11, R8, R207, RZ, P0, !PT ;  /* 0x000000cf080b6210 */ /* 0x000fe200007fe4ff */
[C---:B----4-:R-:W-:Y:S03]  /*f630*/  HMMA.16816.F32 R76, R136.reuse, R16, R76 ;  /* 0x00000010884c723c */ /* 0x050fe6000000184c */
[----:B------:R-:W-:Y:S02]  /*f640*/  @P6 LEA R12, P0, R22, c[0x0][0x1c8], 0x1 ;  /* 0x00007200160c6a11 */ /* 0x000fe400078008ff */
[----:B------:R-:W-:Y:S02]  /*f650*/  @P6 IADD3.X R13, R8, R217, RZ, P4, !PT ;  /* 0x000000d9080d6210 */ /* 0x000fe400027fe4ff */
[----:B------:R-:W-:Y:S01]  /*f660*/  @P6 LEA.HI.X R21, R10, c[0x0][0x1cc], R11, 0x1, P5 ;  /* 0x000073000a156a11 */ /* 0x000fe200028f0c0b */
[C---:B------:R-:W-:Y:S04]  /*f670*/  HMMA.16816.F32 R80, R136.reuse, R18, R80 ;  /* 0x000000128850723c */ /* 0x040fe80000001850 */
[----:B------:R-:W-:Y:S02]  /*f680*/  @P6 IADD3 R3, P5, R197, R9, RZ ;  /* 0x00000009c5036210 */ /* 0x000fe40007fbe0ff */
[----:B------:R-:W-:Y:S02]  /*f690*/  @P6 LEA.HI.X R13, R22, c[0x0][0x1cc], R13, 0x1, P0 ;  /* 0x00007300160d6a11 */ /* 0x000fe400000f0c0d */
[----:B------:R-:W-:Y:S04]  /*f6a0*/  @P6 IADD3 R14, P0, R9, R216, RZ ;  /* 0x000000d8090e6210 */ /* 0x000fe80007f1e0ff */
[----:B------:R-:W-:Y:S02]  /*f6b0*/  @P6 IADD3.X R22, R196, R8, RZ, P5, !PT ;  /* 0x00000008c4166210 */ /* 0x000fe40002ffe4ff */
[----:B------:R-:W-:Y:S02]  /*f6c0*/  @P6 IADD3 R15, P4, R3, R202, RZ ;  /* 0x000000ca030f6210 */ /* 0x000fe40007f9e0ff */
[----:B------:R-:W-:Y:S02]  /*f6d0*/  @P6 IADD3.X R17, R8, R215, RZ, P0, !PT ;  /* 0x000000d708116210 */ /* 0x000fe400007fe4ff */
[----:B------:R-:W2:Y:S01]  /*f6e0*/  LDSM.16.MT88.4 R8, [R157+0x5900] ;  /* 0x005900009d08783b */ /* 0x000ea20000004200 */
[C---:B------:R-:W-:Y:S02]  /*f6f0*/  @P6 LEA R24, P0, R15.reuse, c[0x0][0x1c8], 0x1 ;  /* 0x000072000f186a11 */ /* 0x040fe400078008ff */
[----:B------:R-:W-:Y:S01]  /*f700*/  @P6 IADD3.X R26, R22, R207, RZ, P4, !PT ;  /* 0x000000cf161a6210 */ /* 0x000fe200027fe4ff */
[C---:B-1----:R-:W-:Y:S03]  /*f710*/  HMMA.16816.F32 R84, R136.reuse, R4, R84 ;  /* 0x000000048854723c */ /* 0x042fe60000001854 */
[C---:B------:R-:W-:Y:S02]  /*f720*/  @P6 LEA R16, P5, R14.reuse, c[0x0][0x1c8], 0x1 ;  /* 0x000072000e106a11 */ /* 0x040fe400078a08ff */
[----:B------:R-:W-:Y:S02]  /*f730*/  @P6 LEA.HI.X R25, R15, c[0x0][0x1cc], R26, 0x1, P0 ;  /* 0x000073000f196a11 */ /* 0x000fe400000f0c1a */
[----:B------:R-:W-:Y:S01]  /*f740*/  MOV R15, UR7 ;  /* 0x00000007000f7c02 */ /* 0x000fe20008000f00 */
[C---:B------:R-:W-:Y:S04]  /*f750*/  HMMA.16816.F32 R88, R136.reuse, R6, R88 ;  /* 0x000000068858723c */ /* 0x040fe80000001858 */
[----:B------:R-:W-:Y:S01]  /*f760*/  @P6 LEA.HI.X R17, R14, c[0x0][0x1cc], R17, 0x1, P5 ;  /* 0x000073000e116a11 */ /* 0x000fe200028f0c11 */
[----:B------:R-:W-:Y:S01]  /*f770*/  @P6 IMAD R15, R15, 0x3000, R198 ;  /* 0x000030000f0f6824 */ /* 0x000fe200078e02c6 */
[C---:B------:R-:W-:Y:S02]  /*f780*/  @P6 IADD3 R14, P0, R3.reuse, R218, RZ ;  /* 0x000000da030e6210 */ /* 0x040fe40007f1e0ff */
[----:B------:R-:W-:Y:S04]  /*f790*/  @P6 IADD3 R23, P4, R3, R216, RZ ;  /* 0x000000d803176210 */ /* 0x000fe80007f9e0ff */
[----:B------:R-:W-:Y:S02]  /*f7a0*/  @P6 LEA R18, P5, R14, c[0x0][0x1c8], 0x1 ;  /* 0x000072000e126a11 */ /* 0x000fe400078a08ff */
[----:B------:R-:W-:Y:S02]  /*f7b0*/  @P6 IADD3.X R3, R22, R217, RZ, P0, !PT ;  /* 0x000000d916036210 */ /* 0x000fe400007fe4ff */
[----:B------:R-:W-:Y:S02]  /*f7c0*/  @P6 LEA R26, P0, R23, c[0x0][0x1c8], 0x1 ;  /* 0x00007200171a6a11 */ /* 0x000fe400078008ff */
[----:B------:R-:W-:Y:S02]  /*f7d0*/  @P6 LEA.HI.X R19, R14, c[0x0][0x1cc], R3, 0x1, P5 ;  /* 0x000073000e136a11 */ /* 0x000fe400028f0c03 */
[----:B------:R-:W-:Y:S02]  /*f7e0*/  @P6 SHF.L.U32 R3, R15, 0x1, RZ ;  /* 0x000000010f036819 */ /* 0x000fe400000006ff */
[----:B------:R-:W-:Y:S03]  /*f7f0*/  @P6 IADD3.X R22, R22, R215, RZ, P4, !PT ;  /* 0x000000d716166210 */ /* 0x000fe600027fe4ff */
[----:B------:R-:W-:Y:S01]  /*f800*/  @!PT LDS RZ, [RZ] ;  /* 0x00000000fffff984 */ /* 0x000fe20000000800 */
[----:B------:R-:W-:Y:S01]  /*f810*/  @!PT LDS RZ, [RZ] ;  /* 0x00000000fffff984 */ /* 0x000fe20000000800 */
[----:B------:R-:W-:Y:S01]  /*f820*/  @!PT LDS RZ, [RZ] ;  /* 0x00000000fffff984 */ /* 0x000fe20000000800 */
[----:B------:R1:W-:Y:S01]  /*f830*/  @P6 LDGSTS.E.BYPASS.LTC128B.128 [R3+0xc100], [R20.64], !P3 ;  /* 0x0c10000014036fae */ /* 0x0003e2000d901d4a */
[----:B------:R-:W-:Y:S01]  /*f840*/  @P6 LEA.HI.X R27, R23, c[0x0][0x1cc], R22, 0x1, P0 ;  /* 0x00007300171b6a11 */ /* 0x000fe200000f0c16 */
[C---:B--2---:R-:W-:Y:S03]  /*f850*/  HMMA.16816.F32 R92, R136.reuse, R8, R92 ;  /* 0x00000008885c723c */ /* 0x044fe6000000185c */
[----:B------:R-:W-:Y:S03]  /*f860*/  ISETP.GE.AND P0, PT, R193, R214, PT ;  /* 0x000000d6c100720c */ /* 0x000fe60003f06270 */
[----:B------:R1:W-:Y:S01]  /*f870*/  @P6 LDGSTS.E.BYPASS.LTC128B.128 [R3+0xe100], [R12.64], !P2 ;  /* 0x0e1000000c036fae */ /* 0x0003e2000d101d4a */
[----:B------:R-:W-:Y:S01]  /*f880*/  IADD3 R214, R214, -0x1, RZ ;  /* 0xffffffffd6d67810 */ /* 0x000fe20007ffe0ff */
[----:B------:R-:W-:Y:S06]  /*f890*/  HMMA.16816.F32 R96, R136, R10, R96 ;  /* 0x0000000a8860723c */ /* 0x000fec0000001860 */
[----:B------:R1:W-:Y:S08]  /*f8a0*/  @P6 LDGSTS.E.BYPASS.LTC128B.128 [R3+0x10100], [R16.64], !P1 ;  /* 0x1010000010036fae */ /* 0x0003f0000c901d4a */
[----:B------:R1:W-:Y:S08]  /*f8b0*/  @P6 LDGSTS.E.BYPASS.LTC128B.128 [R3+0xd100], [R24.64], !P3 ;  /* 0x0d10000018036fae */ /* 0x0003f0000d901d4a */
[----:B------:R1:W-:Y:S08]  /*f8c0*/  @P6 LDGSTS.E.BYPASS.LTC128B.128 [R3+0xf100], [R18.64], !P2 ;  /* 0x0f10000012036fae */ /* 0x0003f0000d101d4a */
[----:B------:R1:W-:Y:S08]  /*f8d0*/  @P6 LDGSTS.E.BYPASS.LTC128B.128 [R3+0x11100], [R26.64], !P1 ;  /* 0x111000001a036fae */ /* 0x0003f0000c901d4a */
[----:B------:R-:W0:Y:S01]  /*f8e0*/  LDGDEPBAR ;  /* 0x00000000000079af */ /* 0x000e220000000000 */
[----:B-1----:R-:W-:Y:S01]  /*f8f0*/  MOV R3, R0 ;  /* 0x0000000000037202 */ /* 0x002fe20000000f00 */
[----:B------:R-:W-:-:S06]  /*f900*/  @!P0 BRA `(.L_x_1609) ;  /* 0xffffc6f000008947 */ /* 0x000fcc000383ffff */
.L_x_1600:
        /* <DEDUP_REMOVED lines=12> */
[----:B------:R-:W-:Y:S02]  /*f9d0*/  MOV R7, 0xff800000 ;  /* 0xff80000000077802 */ /* 0x000fe40000000f00 */
[----:B------:R-:W-:-:S09]  /*f9e0*/  FSETP.NE.FTZ.AND P0, PT, R4, RZ, PT ;  /* 0x000000ff0400720b */ /* 0x000fd20003f15000 */
[----:B------:R-:W1:Y:S01]  /*f9f0*/  @P1 MUFU.RCP R6, R5 ;  /* 0x0000000500061308 */ /* 0x000e620000001000 */
[----:B------:R-:W-:-:S03]  /*fa00*/  @P1 MOV R8, 0x3f317218 ;  /* 0x3f31721800081802 */ /* 0x000fc60000000f00 */
[----:B------:R-:W-:Y:S02]  /*fa10*/  @P0 MOV R9, 0x3f317218 ;  /* 0x3f31721800090802 */ /* 0x000fe40000000f00 */
[----:B------:R-:W-:Y:S02]  /*fa20*/  @P1 FMUL.FTZ R8, R8, c[0x0][0x2d0] ;  /* 0x0000b40008081a20 */ /* 0x000fe40000410000 */
[----:B------:R-:W2:Y:S01]  /*fa30*/  @P1 MUFU.LG2 R5, R5 ;  /* 0x0000000500051308 */ /* 0x000ea20000000c00 */
[----:B------:R-:W-:Y:S02]  /*fa40*/  @P0 FMUL.FTZ R9, R9, c[0x0][0x2d0] ;  /* 0x0000b40009090a20 */ /* 0x000fe40000410000 */
[----:B-1----:R-:W-:-:S05]  /*fa50*/  FMUL.FTZ R128, R6, R128 ;  /* 0x0000008006807220 */ /* 0x002fca0000410000 */
[----:B------:R-:W1:Y:S01]  /*fa60*/  @P0 MUFU.RCP R3, R4 ;  /* 0x0000000400030308 */ /* 0x000e620000001000 */
        /* <DEDUP_REMOVED lines=46> */
[----:B------:R-:W-:Y:S02]  /*fd50*/  FMUL.FTZ R97, R6, R97 ;  /* 0x0000006106617220 */ /* 0x000fe40000410000 */
[----:B------:R3:W4:Y:S01]  /*fd60*/  @P0 MUFU.LG2 R6, R4 ;  /* 0x0000000400060308 */ /* 0x0007220000000c00 */
[----:B--2---:R-:W-:-:S02]  /*fd70*/  @P1 FMUL.FTZ R5, R5, 0.69314718246459960938 ;  /* 0x3f31721805051820 */ /* 0x004fc40000410000 */
[C---:B-1----:R-:W-:Y:S02]  /*fd80*/  FMUL.FTZ R130, R3.reuse, R130 ;  /* 0x0000008203827220 */ /* 0x042fe40000410000 */
[C---:B------:R-:W-:Y:S02]  /*fd90*/  FMUL.FTZ R131, R3.reuse, R131 ;  /* 0x0000008303837220 */ /* 0x040fe40000410000 */
[C---:B------:R-:W-:Y:S02]  /*fda0*/  FMUL.FTZ R126, R3.reuse, R126 ;  /* 0x0000007e037e7220 */ /* 0x040fe40000410000 */
[C---:B------:R-:W-:Y:S02]  /*fdb0*/  FMUL.FTZ R127, R3.reuse, R127 ;  /* 0x0000007f037f7220 */ /* 0x040fe40000410000 */
[C---:B------:R-:W-:Y:S02]  /*fdc0*/  FMUL.FTZ R122, R3.reuse, R122 ;  /* 0x0000007a037a7220 */ /* 0x040fe40000410000 */
[----:B------:R-:W-:-:S02]  /*fdd0*/  FMUL.FTZ R123, R3, R123 ;  /* 0x0000007b037b7220 */ /* 0x000fc40000410000 */
[C---:B------:R-:W-:Y:S01]  /*fde0*/  FMUL.FTZ R118, R3.reuse, R118 ;  /* 0x0000007603767220 */ /* 0x040fe20000410000 */
[----:B---3--:R-:W-:Y:S01]  /*fdf0*/  MOV R4, 0xff800000 ;  /* 0xff80000000047802 */ /* 0x008fe20000000f00 */
[----:B----4-:R-:W-:Y:S02]  /*fe00*/  @P0 FMUL.FTZ R6, R6, 0.69314718246459960938 ;  /* 0x3f31721806060820 */ /* 0x010fe40000410000 */
        /* <DEDUP_REMOVED lines=41> */
[----:B------:R-:W-:Y:S02]  /*100a0*/  @P1 FFMA.FTZ R4, R8, R2, R5 ;  /* 0x0000000208041223 */ /* 0x000fe40000010005 */
[----:B------:R-:W-:Y:S02]  /*100b0*/  @P0 FFMA.FTZ R7, R9, R0, R6 ;  /* 0x0000000009070223 */ /* 0x000fe40000010006 */
.L_x_1567:
[----:B------:R-:W-:Y:S05]  /*100c0*/  @P2 BRA `(.L_x_1610) ;  /* 0x0000197000002947 */ /* 0x000fea0003800000 */
[----:B------:R-:W1:Y:S01]  /*100d0*/  S2R R3, SR_CTAID.Y ;  /* 0x0000000000037919 */ /* 0x000e620000002600 */
[----:B------:R-:W-:Y:S01]  /*100e0*/  IMAD R6, RZ, RZ, -UR8 ;  /* 0x80000008ff067e24 */ /* 0x000fe2000f8e02ff */
[----:B------:R-:W-:Y:S01]  /*100f0*/  USHF.R.S32.HI UR6, URZ, 0x1f, UR8 ;  /* 0x0000001f3f067899 */ /* 0x000fe20008011408 */
[----:B------:R-:W-:Y:S01]  /*10100*/  IMAD.MOV.U32 R11, RZ, RZ, c[0x0][0x4e8] ;  /* 0x00013a00ff0b7624 */ /* 0x000fe200078e00ff */
[----:B------:R-:W2:Y:S01]  /*10110*/  S2R R2, SR_TID.X ;  /* 0x0000000000027919 */ /* 0x000ea20000002100 */
[----:B------:R-:W-:Y:S01]  /*10120*/  ULDC.64 UR4, c[0x0][0x4d0] ;  /* 0x0001340000047ab9 */ /* 0x000fe20000000a00 */
[----:B------:R-:W-:Y:S01]  /*10130*/  BSSY B0, `(.L_x_1611) ;  /* 0x00000fe000007945 */ /* 0x000fe20003800000 */
[----:B------:R-:W-:Y:S01]  /*10140*/  UIMAD UR7, UR6, UR4, URZ ;  /* 0x00000004060772a4 */ /* 0x000fe2000f8e023f */
[----:B------:R-:W3:Y:S01]  /*10150*/  S2R R9, SR_CTAID.Z ;  /* 0x0000000000097919 */ /* 0x000ee20000002700 */
[----:B------:R-:W-:-:S03]  /*10160*/  UIMAD.WIDE.U32 UR12, UR8, UR4, URZ ;  /* 0x00000004080c72a5 */ /* 0x000fc6000f8e003f */
[----:B------:R-:W-:Y:S01]  /*10170*/  BAR.SYNC.DEFER_BLOCKING 0x1, 0x100 ;  /* 0x0044000000007b1d */ /* 0x000fe20000010000 */
[----:B------:R-:W-:Y:S01]  /*10180*/  UIMAD UR7, UR8, UR5, UR7 ;  /* 0x00000005080772a4 */ /* 0x000fe2000f8e0207 */
[C---:B------:R-:W-:Y:S01]  /*10190*/  ISETP.NE.AND P1, PT, R11.reuse, 0x1, PT ;  /* 0x000000010b00780c */ /* 0x040fe20003f25270 */
[----:B------:R-:W-:Y:S01]  /*101a0*/  IMAD.U32 R16, RZ, RZ, UR12 ;  /* 0x0000000cff107e24 */ /* 0x000fe2000f8e00ff */
[----:B------:R-:W-:Y:S01]  /*101b0*/  MOV R17, UR13 ;  /* 0x0000000d00117c02 */ /* 0x000fe20008000f00 */
[----:B------:R-:W-:Y:S01]  /*101c0*/  UIADD3 UR7, UR13, UR7, URZ ;  /* 0x000000070d077290 */ /* 0x000fe2000fffe03f */
[----:B------:R-:W4:Y:S01]  /*101d0*/  S2R R10, SR_CTAID.X ;  /* 0x00000000000a7919 */ /* 0x000f220000002500 */
[----:B------:R-:W-:Y:S01]  /*101e0*/  ULDC.64 UR4, c[0x0][0x438] ;  /* 0x00010e0000047ab9 */ /* 0x000fe20000000a00 */
[----:B------:R-:W-:Y:S01]  /*101f0*/  IMAD R11, R11, c[0x0][0x388], RZ ;  /* 0x0000e2000b0b7a24 */ /* 0x000fe200078e02ff */
[----:B------:R-:W-:Y:S02]  /*10200*/  UIMAD.WIDE.U32 UR14, UR8, UR4, URZ ;  /* 0x00000004080e72a5 */ /* 0x000fe4000f8e003f */
[----:B------:R-:W-:Y:S01]  /*10210*/  UIMAD UR4, UR6, UR4, URZ ;  /* 0x00000004060472a4 */ /* 0x000fe2000f8e023f */
[----:B-1----:R-:W-:-:S02]  /*10220*/  IMAD R6, R6, c[0x0][0x550], R3 ;  /* 0x0001540006067a24 */ /* 0x002fc400078e0203 */
[----:B------:R-:W-:Y:S01]  /*10230*/  IMAD.U32 R17, RZ, RZ, UR7 ;  /* 0x00000007ff117e24 */ /* 0x000fe2000f8e00ff */
[----:B------:R-:W-:Y:S01]  /*10240*/  UIMAD UR4, UR8, UR5, UR4 ;  /* 0x00000005080472a4 */ /* 0x000fe2000f8e0204 */
[----:B--2---:R-:W-:Y:S01]  /*10250*/  SHF.R.S32.HI R3, RZ, 0x1f, R2 ;  /* 0x0000001fff037819 */ /* 0x004fe20000011402 */
[----:B------:R-:W-:Y:S01]  /*10260*/  IMAD.U32 R15, RZ, RZ, UR15 ;  /* 0x0000000fff0f7e24 */ /* 0x000fe2000f8e00ff */
[----:B------:R-:W-:Y:S01]  /*10270*/  MOV R14, UR14 ;  /* 0x0000000e000e7c02 */ /* 0x000fe20008000f00 */
[----:B------:R-:W-:Y:S01]  /*10280*/  UIADD3 UR4, UR15, UR4, URZ ;  /* 0x000000040f047290 */ /* 0x000fe2000fffe03f */
[-C--:B------:R-:W-:Y:S01]  /*10290*/  LEA.HI R0, R3, R2.reuse, RZ, 0x5 ;  /* 0x0000000203007211 */ /* 0x080fe200078f28ff */
[----:B---3--:R-:W-:Y:S01]  /*102a0*/  IMAD.WIDE.U32 R16, R9, c[0x0][0x4d8], R16 ;  /* 0x0001360009107a25 */ /* 0x008fe200078e0010 */
[----:B------:R-:W-:Y:S02]  /*102b0*/  LEA.HI R3, R3, R2, RZ, 0x2 ;  /* 0x0000000203037211 */ /* 0x000fe400078f10ff */
[----:B------:R-:W-:Y:S01]  /*102c0*/  LOP3.LUT R5, R0, 0xffffffe0, RZ, 0xc0, !PT ;  /* 0xffffffe000057812 */ /* 0x000fe200078ec0ff */
[----:B------:R-:W-:Y:S01]  /*102d0*/  IMAD.U32 R15, RZ, RZ, UR4 ;  /* 0x00000004ff0f7e24 */ /* 0x000fe2000f8e00ff */
[----:B------:R-:W-:Y:S01]  /*102e0*/  SHF.R.S32.HI R13, RZ, 0x5, R0 ;  /* 0x00000005ff0d7819 */ /* 0x000fe20000011400 */
[----:B------:R-:W-:Y:S01]  /*102f0*/  IMAD.MOV.U32 R18, RZ, RZ, R16 ;  /* 0x000000ffff127224 */ /* 0x000fe200078e0010 */
[----:B------:R-:W-:Y:S01]  /*10300*/  SHF.R.S32.HI R0, RZ, 0x1f, R0 ;  /* 0x0000001fff007819 */ /* 0x000fe20000011400 */
[----:B------:R-:W-:Y:S01]  /*10310*/  IMAD.IADD R5, R2, 0x1, -R5 ;  /* 0x0000000102057824 */ /* 0x000fe200078e0a05 */
[----:B------:R-:W-:Y:S01]  /*10320*/  LOP3.LUT R3, R3, 0xfffffffc, RZ, 0xc0, !PT ;  /* 0xfffffffc03037812 */ /* 0x000fe200078ec0ff */
[----:B------:R-:W-:Y:S01]  /*10330*/  IMAD.WIDE.U32 R14, R9, c[0x0][0x440], R14 ;  /* 0x00011000090e7a25 */ /* 0x000fe200078e000e */
[----:B------:R-:W-:-:S02]  /*10340*/  LEA.HI R0, R0, R13, RZ, 0x3 ;  /* 0x0000000d00007211 */ /* 0x000fc400078f18ff */
[----:B------:R-:W-:Y:S02]  /*10350*/  IADD3 R3, -R3, R2, RZ ;  /* 0x0000000203037210 */ /* 0x000fe40007ffe1ff */
[----:B------:R-:W-:Y:S02]  /*10360*/  LOP3.LUT R0, R0, 0xffffff8, RZ, 0xc0, !PT ;  /* 0x0ffffff800007812 */ /* 0x000fe400078ec0ff */
[----:B------:R-:W-:Y:S02]  /*10370*/  SHF.R.S32.HI R2, RZ, 0x1f, R5 ;  /* 0x0000001fff027819 */ /* 0x000fe40000011405 */
[----:B------:R-:W-:Y:S01]  /*10380*/  SHF.R.S32.HI R8, RZ, 0x1f, R9 ;  /* 0x0000001fff087819 */ /* 0x000fe20000011409 */
[----:B------:R-:W-:Y:S01]  /*10390*/  IMAD.IADD R13, R13, 0x1, -R0 ;  /* 0x000000010d0d7824 */ /* 0x000fe200078e0a00 */
[----:B------:R-:W-:Y:S02]  /*103a0*/  LEA.HI R0, R3, R3, RZ, 0x1 ;  /* 0x0000000303007211 */ /* 0x000fe400078f08ff */
[----:B------:R-:W-:-:S02]  /*103b0*/  LEA.HI R2, R2, R5, RZ, 0x2 ;  /* 0x0000000502027211 */ /* 0x000fc400078f10ff */
[----:B------:R-:W-:Y:S02]  /*103c0*/  LOP3.LUT R0, R0, 0x1ffffffe, RZ, 0xc0, !PT ;  /* 0x1ffffffe00007812 */ /* 0x000fe400078ec0ff */
[----:B------:R-:W-:Y:S02]  /*103d0*/  SHF.R.S32.HI R12, RZ, 0x2, R2 ;  /* 0x00000002ff0c7819 */ /* 0x000fe40000011402 */
[----:B------:R-:W-:Y:S02]  /*103e0*/  IADD3 R0, R3, -R0, RZ ;  /* 0x8000000003007210 */ /* 0x000fe40007ffe0ff */
[----:B------:R-:W-:Y:S01]  /*103f0*/  MOV R20, R14 ;  /* 0x0000000e00147202 */ /* 0x000fe20000000f00 */
[----:B------:R-:W-:Y:S01]  /*10400*/  IMAD R13, R13, 0x10, R12 ;  /* 0x000000100d0d7824 */ /* 0x000fe200078e020c */
[----:B------:R-:W-:Y:S01]  /*10410*/  LOP3.LUT R2, R2, 0x7ffffffc, RZ, 0xc0, !PT ;  /* 0x7ffffffc02027812 */ /* 0x000fe200078ec0ff */
        /* <DEDUP_REMOVED lines=27> */
[----:B------:R-:W-:Y:S02]  /*105d0*/  IADD3.X R15, R12, R19, R15, P0, !PT ;  /* 0x000000130c0f7210 */ /* 0x000fe400007fe40f */
        /* <DEDUP_REMOVED lines=14> */
[----:B------:R-:W-:Y:S01]  /*106c0*/  SHF.R.S32.HI R6, RZ, 0x1f, R12 ;  /* 0x0000001fff067819 */ /* 0x000fe2000001140c */
[----:B------:R-:W-:Y:S01]  /*106d0*/  IMAD.IADD R5, R5, 0x1, -R2 ;  /* 0x0000000105057824 */ /* 0x000fe200078e0a02 */
[----:B------:R-:W-:Y:S01]  /*106e0*/  LEA.HI.X R9, R14, c[0x0][0x4ac], R9, 0x2, P0 ;  /* 0x00012b000e097a11 */ /* 0x000fe200000f1409 */
[----:B------:R-:W-:Y:S01]  /*106f0*/  IMAD R3, R8, c[0x0][0x434], R3 ;  /* 0x00010d0008037a24 */ /* 0x000fe200078e0203 */
[----:B------:R-:W-:Y:S02]  /*10700*/  SHFL.IDX PT, R14, R0, RZ, 0x1c1f ;  /* 0x001c1fff000e7589 */ /* 0x000fe400000e0000 */
[----:B------:R-:W-:Y:S01]  /*10710*/  SHF.L.U32 R5, R5, 0x1, RZ ;  /* 0x0000000105057819 */ /* 0x000fe200000006ff */
[----:B------:R-:W-:Y:S01]  /*10720*/  IMAD.IADD R21, R21, 0x1, R3 ;  /* 0x0000000115157824 */ /* 0x000fe200078e0203 */
[----:B------:R-:W1:Y:S01]  /*10730*/  SHFL.IDX PT, R15, R9, RZ, 0x1c1f ;  /* 0x001c1fff090f7589 */ /* 0x000e6200000e0000 */
[----:B------:R-:W-:Y:S01]  /*10740*/  IMAD R3, R6, c[0x0][0x428], RZ ;  /* 0x00010a0006037a24 */ /* 0x000fe200078e02ff */
[----:B------:R-:W-:-:S02]  /*10750*/  IADD3 R6, R10, 0x8, RZ ;  /* 0x000000080a067810 */ /* 0x000fc40007ffe0ff */
[----:B------:R-:W2:Y:S01]  /*10760*/  SHFL.IDX PT, R17, R9, 0x1, 0x1c1f ;  /* 0x003c1f0009117f89 */ /* 0x000ea200000e0000 */
        /* <DEDUP_REMOVED lines=8> */
[----:B-1----:R3:W-:Y:S04]  /*107f0*/  @!P2 ST.E [R14.64], R4 ;  /* 0x000000040e00a985 */ /* 0x0027e8000c10190a */
[----:B--2---:R3:W-:Y:S01]  /*10800*/  @!P1 ST.E [R16.64], R7 ;  /* 0x0000000710009985 */ /* 0x0047e2000c10190a */
[----:B------:R-:W-:-:S03]  /*10810*/  ISETP.GE.AND P1, PT, R10, R11, PT ;  /* 0x0000000b0a00720c */ /* 0x000fc60003f26270 */
[----:B------:R3:W1:Y:S10]  /*10820*/  SHFL.IDX PT, R13, R8, RZ, 0x1c1f ;  /* 0x001c1fff080d7589 */ /* 0x00067400000e0000 */
[----:B------:R-:W-:Y:S05]  /*10830*/  @P1 BRA `(.L_x_1612) ;  /* 0x000008d000001947 */ /* 0x000fea0003800000 */
[C---:B------:R-:W-:Y:S02]  /*10840*/  ISETP.GE.AND P1, PT, R5.reuse, c[0x0][0x3c8], PT ;  /* 0x0000f20005007a0c */ /* 0x040fe40003f26270 */
[----:B---3--:R-:W-:-:S02]  /*10850*/  IADD3 R7, R5, 0x8, RZ ;  /* 0x0000000805077810 */ /* 0x008fc40007ffe0ff */
[----:B------:R-:W-:Y:S02]  /*10860*/  IADD3 R6, R5, 0x10, RZ ;  /* 0x0000001005067810 */ /* 0x000fe40007ffe0ff */
[----:B------:R-:W-:Y:S02]  /*10870*/  ISETP.GE.AND P5, PT, R7, c[0x0][0x3c8], PT ;  /* 0x0000f20007007a0c */ /* 0x000fe40003fa6270 */
[C---:B------:R-:W-:Y:S02]  /*10880*/  IADD3 R4, R5.reuse, 0x18, RZ ;  /* 0x0000001805047810 */ /* 0x040fe40007ffe0ff */
[C---:B------:R-:W-:Y:S02]  /*10890*/  IADD3 R2, R5.reuse, 0x20, RZ ;  /* 0x0000002005027810 */ /* 0x040fe40007ffe0ff */
[----:B------:R-:W-:Y:S01]  /*108a0*/  ISETP.GE.AND P4, PT, R6, c[0x0][0x3c8], PT ;  /* 0x0000f20006007a0c */ /* 0x000fe20003f86270 */
[----:B-1--4-:R-:W-:Y:S01]  /*108b0*/  @!P1 IMAD.WIDE R10, R5, 0x4, R12 ;  /* 0x00000004050a9825 */ /* 0x012fe200078e020c */
[----:B------:R-:W-:-:S02]  /*108c0*/  ISETP.GE.AND P3, PT, R4, c[0x0][0x3c8], PT ;  /* 0x0000f20004007a0c */ /* 0x000fc40003f66270 */
[----:B------:R-:W-:Y:S02]  /*108d0*/  ISETP.GE.AND P2, PT, R2, c[0x0][0x3c8], PT ;  /* 0x0000f20002007a0c */ /* 0x000fe40003f46270 */
[C---:B------:R-:W-:Y:S01]  /*108e0*/  IADD3 R0, R5.reuse, 0x28, RZ ;  /* 0x0000002805007810 */ /* 0x040fe20007ffe0ff */
[----:B------:R1:W-:Y:S01]  /*108f0*/  @!P1 ST.E.64 [R10.64], R128 ;  /* 0x000000800a009985 */ /* 0x0003e2000c101b0a */
[----:B------:R-:W-:Y:S02]  /*10900*/  IADD3 R9, R5, 0x30, RZ ;  /* 0x0000003005097810 */ /* 0x000fe40007ffe0ff */
[----:B------:R-:W-:Y:S02]  /*10910*/  ISETP.GE.AND P6, PT, R0, c[0x0][0x3c8], PT ;  /* 0x0000f20000007a0c */ /* 0x000fe40003fc6270 */
[----:B------:R-:W-:Y:S02]  /*10920*/  ISETP.GE.AND P1, PT, R9, c[0x0][0x3c8], PT ;  /* 0x0000f20009007a0c */ /* 0x000fe40003f26270 */
[----:B------:R-:W-:-:S02]  /*10930*/  @!P5 LEA.HI R7, R7, R7, RZ, 0x1 ;  /* 0x000000070707d211 */ /* 0x000fc400078f08ff */
[----:B------:R-:W-:Y:S02]  /*10940*/  @!P4 LEA.HI R6, R6, R6, RZ, 0x1 ;  /* 0x000000060606c211 */ /* 0x000fe400078f08ff */
[----:B------:R-:W-:Y:S02]  /*10950*/  @!P5 LOP3.LUT R7, R7, 0xfffffffe, RZ, 0xc0, !PT ;  /* 0xfffffffe0707d812 */ /* 0x000fe400078ec0ff */
[----:B------:R-:W-:Y:S02]  /*10960*/  @!P3 LEA.HI R4, R4, R4, RZ, 0x1 ;  /* 0x000000040404b211 */ /* 0x000fe400078f08ff */
[----:B------:R-:W-:Y:S02]  /*10970*/  @!P2 LEA.HI R2, R2, R2, RZ, 0x1 ;  /* 0x000000020202a211 */ /* 0x000fe400078f08ff */
[----:B------:R-:W-:Y:S01]  /*10980*/  @!P4 LOP3.LUT R15, R6, 0xfffffffe, RZ, 0xc0, !PT ;  /* 0xfffffffe060fc812 */ /* 0x000fe200078ec0ff */
[----:B------:R-:W-:Y:S01]  /*10990*/  @!P5 IMAD.WIDE R6, R7, 0x4, R12 ;  /* 0x000000040706d825 */ /* 0x000fe200078e020c */
[----:B------:R-:W-:-:S02]  /*109a0*/  @!P3 LOP3.LUT R17, R4, 0xfffffffe, RZ, 0xc0, !PT ;  /* 0xfffffffe0411b812 */ /* 0x000fc400078ec0ff */
[----:B------:R-:W-:Y:S02]  /*109b0*/  @!P2 LOP3.LUT R19, R2, 0xfffffffe, RZ, 0xc0, !PT ;  /* 0xfffffffe0213a812 */ /* 0x000fe400078ec0ff */
[----:B------:R-:W-:Y:S01]  /*109c0*/  @!P6 LEA.HI R0, R0, R0, RZ, 0x1 ;  /* 0x000000000000e211 */ /* 0x000fe200078f08ff */
[----:B------:R2:W-:Y:S01]  /*109d0*/  @!P5 ST.E.64 [R6.64], R124 ;  /* 0x0000007c0600d985 */ /* 0x0005e2000c101b0a */
[----:B------:R-:W-:Y:S02]  /*109e0*/  @!P1 LEA.HI R9, R9, R9, RZ, 0x1 ;  /* 0x0000000909099211 */ /* 0x000fe400078f08ff */
[----:B------:R-:W-:Y:S01]  /*109f0*/  IADD3 R4, R5, 0x48, RZ ;  /* 0x0000004805047810 */ /* 0x000fe20007ffe0ff */
[--C-:B-1----:R-:W-:Y:S01]  /*10a00*/  @!P4 IMAD.WIDE R10, R15, 0x4, R12.reuse ;  /* 0x000000040f0ac825 */ /* 0x102fe200078e020c */
[----:B------:R-:W-:Y:S02]  /*10a10*/  @!P1 LOP3.LUT R9, R9, 0xfffffffe, RZ, 0xc0, !PT ;  /* 0xfffffffe09099812 */ /* 0x000fe400078ec0ff */
[----:B------:R-:W-:Y:S01]  /*10a20*/  IADD3 R18, R5, 0x40, RZ ;  /* 0x0000004005127810 */ /* 0x000fe20007ffe0ff */
[----:B------:R-:W-:Y:S01]  /*10a30*/  @!P3 IMAD.WIDE R14, R17, 0x4, R12 ;  /* 0x00000004110eb825 */ /* 0x000fe200078e020c */
[----:B------:R1:W-:Y:S01]  /*10a40*/  @!P4 ST.E.64 [R10.64], R120 ;  /* 0x000000780a00c985 */ /* 0x0003e2000c101b0a */
[----:B------:R-:W-:-:S02]  /*10a50*/  IADD3 R2, R5, 0x50, RZ ;  /* 0x0000005005027810 */ /* 0x000fc40007ffe0ff */
[----:B------:R-:W-:Y:S01]  /*10a60*/  @!P2 IMAD.WIDE R16, R19, 0x4, R12 ;  /* 0x000000041310a825 */ /* 0x000fe200078e020c */
[----:B------:R-:W-:Y:S01]  /*10a70*/  IADD3 R19, R5, 0x38, RZ ;  /* 0x0000003805137810 */ /* 0x000fe20007ffe0ff */
[----:B------:R3:W-:Y:S01]  /*10a80*/  @!P3 ST.E.64 [R14.64], R116 ;  /* 0x000000740e00b985 */ /* 0x0007e2000c101b0a */
[----:B------:R-:W-:Y:S02]  /*10a90*/  ISETP.GE.AND P3, PT, R4, c[0x0][0x3c8], PT ;  /* 0x0000f20004007a0c */ /* 0x000fe40003f66270 */
[----:B------:R-:W-:Y:S01]  /*10aa0*/  ISETP.GE.AND P5, PT, R19, c[0x0][0x3c8], PT ;  /* 0x0000f20013007a0c */ /* 0x000fe20003fa6270 */
[----:B------:R4:W-:Y:S01]  /*10ab0*/  @!P2 ST.E.64 [R16.64], R112 ;  /* 0x000000701000a985 */ /* 0x0009e2000c101b0a */
[----:B------:R-:W-:Y:S02]  /*10ac0*/  ISETP.GE.AND P4, PT, R18, c[0x0][0x3c8], PT ;  /* 0x0000f20012007a0c */ /* 0x000fe40003f86270 */
[----:B------:R-:W-:Y:S02]  /*10ad0*/  ISETP.GE.AND P2, PT, R2, c[0x0][0x3c8], PT ;  /* 0x0000f20002007a0c */ /* 0x000fe40003f46270 */
[----:B------:R-:W-:-:S02]  /*10ae0*/  IADD3 R20, R5, 0xa8, RZ ;  /* 0x000000a805147810 */ /* 0x000fc40007ffe0ff */
[----:B--2---:R-:W-:Y:S02]  /*10af0*/  @!P6 LOP3.LUT R7, R0, 0xfffffffe, RZ, 0xc0, !PT ;  /* 0xfffffffe0007e812 */ /* 0x004fe400078ec0ff */
[----:B------:R-:W-:-:S03]  /*10b00*/  IADD3 R0, R5, 0x58, RZ ;  /* 0x0000005805007810 */ /* 0x000fc60007ffe0ff */
[----:B------:R-:W-:Y:S01]  /*10b10*/  @!P5 LEA.HI R19, R19, R19, RZ, 0x1 ;  /* 0x000000131313d211 */ /* 0x000fe200078f08ff */
[--C-:B------:R-:W-:Y:S01]  /*10b20*/  @!P6 IMAD.WIDE R6, R7, 0x4, R12.reuse ;  /* 0x000000040706e825 */ /* 0x100fe200078e020c */
[----:B------:R-:W-:Y:S02]  /*10b30*/  @!P3 LEA.HI R4, R4, R4, RZ, 0x1 ;  /* 0x000000040404b211 */ /* 0x000fe400078f08ff */
[----:B------:R-:W-:Y:S01]  /*10b40*/  @!P4 LEA.HI R18, R18, R18, RZ, 0x1 ;  /* 0x000000121212c211 */ /* 0x000fe200078f08ff */
[----:B-1----:R-:W-:Y:S01]  /*10b50*/  @!P1 IMAD.WIDE R10, R9, 0x4, R12 ;  /* 0x00000004090a9825 */ /* 0x002fe200078e020c */
[----:B------:R1:W-:Y:S01]  /*10b60*/  @!P6 ST.E.64 [R6.64], R108 ;  /* 0x0000006c0600e985 */ /* 0x0003e2000c101b0a */
[----:B------:R-:W-:Y:S02]  /*10b70*/  @!P5 LOP3.LUT R19, R19, 0xfffffffe, RZ, 0xc0, !PT ;  /* 0xfffffffe1313d812 */ /* 0x000fe400078ec0ff */
[----:B------:R-:W-:Y:S01]  /*10b80*/  @!P2 LEA.HI R2, R2, R2, RZ, 0x1 ;  /* 0x000000020202a211 */ /* 0x000fe200078f08ff */
[----:B------:R2:W-:Y:S01]  /*10b90*/  @!P1 ST.E.64 [R10.64], R104 ;  /* 0x000000680a009985 */ /* 0x0005e2000c101b0a */
[----:B------:R-:W-:-:S02]  /*10ba0*/  ISETP.GE.AND P1, PT, R0, c[0x0][0x3c8], PT ;  /* 0x0000f20000007a0c */ /* 0x000fc40003f26270 */
[----:B---3--:R-:W-:Y:S02]  /*10bb0*/  @!P3 LOP3.LUT R15, R4, 0xfffffffe, RZ, 0xc0, !PT ;  /* 0xfffffffe040fb812 */ /* 0x008fe400078ec0ff */
[----:B------:R-:W-:Y:S02]  /*10bc0*/  IADD3 R4, R5, 0x60, RZ ;  /* 0x0000006005047810 */ /* 0x000fe40007ffe0ff */
[----:B------:R-:W-:Y:S01]  /*10bd0*/  @!P4 LOP3.LUT R9, R18, 0xfffffffe, RZ, 0xc0, !PT ;  /* 0xfffffffe1209c812 */ /* 0x000fe200078ec0ff */
[--C-:B------:R-:W-:Y:S01]  /*10be0*/  @!P3 IMAD.WIDE R14, R15, 0x4, R12.reuse ;  /* 0x000000040f0eb825 */ /* 0x100fe200078e020c */
[----:B------:R-:W-:Y:S02]  /*10bf0*/  ISETP.GE.AND P6, PT, R4, c[0x0][0x3c8], PT ;  /* 0x0000f20004007a0c */ /* 0x000fe40003fc6270 */
[----:B------:R-:W-:Y:S01]  /*10c00*/  IADD3 R18, R5, 0x68, RZ ;  /* 0x0000006805127810 */ /* 0x000fe20007ffe0ff */
[----:B----4-:R-:W-:Y:S01]  /*10c10*/  @!P4 IMAD.WIDE R16, R9, 0x4, R12 ;  /* 0x000000040910c825 */ /* 0x010fe200078e020c */
[----:B------:R-:W-:-:S02]  /*10c20*/  IADD3 R9, R5, 0x70, RZ ;  /* 0x0000007005097810 */ /* 0x000fc40007ffe0ff */
[----:B------:R-:W-:-:S04]  /*10c30*/  @!P1 LEA.HI R0, R0, R0, RZ, 0x1 ;  /* 0x0000000000009211 */ /* 0x000fc800078f08ff */
[----:B------:R-:W-:Y:S02]  /*10c40*/  @!P1 LOP3.LUT R21, R0, 0xfffffffe, RZ, 0xc0, !PT ;  /* 0xfffffffe00159812 */ /* 0x000fe400078ec0ff */
[C---:B------:R-:W-:Y:S02]  /*10c50*/  IADD3 R0, R5.reuse, 0x88, RZ ;  /* 0x0000008805007810 */ /* 0x040fe40007ffe0ff */
[----:B------:R-:W-:Y:S02]  /*10c60*/  @!P6 LEA.HI R4, R4, R4, RZ, 0x1 ;  /* 0x000000040404e211 */ /* 0x000fe400078f08ff */
[----:B-1----:R-:W-:Y:S02]  /*10c70*/  @!P2 LOP3.LUT R7, R2, 0xfffffffe, RZ, 0xc0, !PT ;  /* 0xfffffffe0207a812 */ /* 0x002fe400078ec0ff */
[----:B------:R-:W-:Y:S01]  /*10c80*/  IADD3 R2, R5, 0x78, RZ ;  /* 0x0000007805027810 */ /* 0x000fe20007ffe0ff */
[----:B--2---:R-:W-:Y:S01]  /*10c90*/  @!P5 IMAD.WIDE R10, R19, 0x4, R12 ;  /* 0x00000004130ad825 */ /* 0x004fe200078e020c */
[----:B------:R-:W-:-:S03]  /*10ca0*/  IADD3 R19, R5, 0x80, RZ ;  /* 0x0000008005137810 */ /* 0x000fc60007ffe0ff */
[----:B------:R-:W-:Y:S01]  /*10cb0*/  @!P2 IMAD.WIDE R6, R7, 0x4, R12 ;  /* 0x000000040706a825 */ /* 0x000fe200078e020c */
[----:B------:R1:W-:Y:S01]  /*10cc0*/  @!P5 ST.E.64 [R10.64], R100 ;  /* 0x000000640a00d985 */ /* 0x0003e2000c101b0a */
[----:B------:R-:W-:-:S03]  /*10cd0*/  ISETP.GE.AND P5, PT, R18, c[0x0][0x3c8], PT ;  /* 0x0000f20012007a0c */ /* 0x000fc60003fa6270 */
[----:B------:R2:W-:Y:S01]  /*10ce0*/  @!P4 ST.E.64 [R16.64], R36 ;  /* 0x000000241000c985 */ /* 0x0005e2000c101b0a */
[----:B------:R-:W-:-:S03]  /*10cf0*/  ISETP.GE.AND P4, PT, R9, c[0x0][0x3c8], PT ;  /* 0x0000f20009007a0c */ /* 0x000fc60003f86270 */
[----:B------:R3:W-:Y:S01]  /*10d00*/  @!P3 ST.E.64 [R14.64], R40 ;  /* 0x000000280e00b985 */ /* 0x0007e2000c101b0a */
[----:B------:R-:W-:-:S03]  /*10d10*/  ISETP.GE.AND P3, PT, R2, c[0x0][0x3c8], PT ;  /* 0x0000f20002007a0c */ /* 0x000fc60003f66270 */
[----:B------:R4:W-:Y:S01]  /*10d20*/  @!P2 ST.E.64 [R6.64], R44 ;  /* 0x0000002c0600a985 */ /* 0x0009e2000c101b0a */
[----:B------:R-:W-:Y:S02]  /*10d30*/  ISETP.GE.AND P2, PT, R19, c[0x0][0x3c8], PT ;  /* 0x0000f20013007a0c */ /* 0x000fe40003f46270 */
[----:B------:R-:W-:-:S03]  /*10d40*/  @!P5 LEA.HI R18, R18, R18, RZ, 0x1 ;  /* 0x000000121212d211 */ /* 0x000fc600078f08ff */
[----:B------:R-:W-:-:S04]  /*10d50*/  @!P4 LEA.HI R9, R9, R9, RZ, 0x1 ;  /* 0x000000090909c211 */ /* 0x000fc800078f08ff */
[----:B------:R-:W-:Y:S02]  /*10d60*/  @!P3 LEA.HI R2, R2, R2, RZ, 0x1 ;  /* 0x000000020202b211 */ /* 0x000fe400078f08ff */
[----:B------:R-:W-:Y:S02]  /*10d70*/  @!P4 LOP3.LUT R9, R9, 0xfffffffe, RZ, 0xc0, !PT ;  /* 0xfffffffe0909c812 */ /* 0x000fe400078ec0ff */
[----:B------:R-:W-:Y:S01]  /*10d80*/  @!P2 LEA.HI R19, R19, R19, RZ, 0x1 ;  /* 0x000000131313a211 */ /* 0x000fe200078f08ff */
[----:B-1----:R-:W-:-:S03]  /*10d90*/  @!P1 IMAD.WIDE R10, R21, 0x4, R12 ;  /* 0x00000004150a9825 */ /* 0x002fc600078e020c */
[----:B------:R-:W-:Y:S02]  /*10da0*/  @!P2 LOP3.LUT R19, R19, 0xfffffffe, RZ, 0xc0, !PT ;  /* 0xfffffffe1313a812 */ /* 0x000fe400078ec0ff */
[----:B------:R-:W-:Y:S01]  /*10db0*/  IADD3 R21, R5, 0xa0, RZ ;  /* 0x000000a005157810 */ /* 0x000fe20007ffe0ff */
[--C-:B--2---:R-:W-:Y:S01]  /*10dc0*/  @!P4 IMAD.WIDE R16, R9, 0x4, R12.reuse ;  /* 0x000000040910c825 */ /* 0x104fe200078e020c */
[----:B------:R1:W-:Y:S01]  /*10dd0*/  @!P1 ST.E.64 [R10.64], R48 ;  /* 0x000000300a009985 */ /* 0x0003e2000c101b0a */
[----:B------:R-:W-:Y:S02]  /*10de0*/  ISETP.GE.AND P1, PT, R0, c[0x0][0x3c8], PT ;  /* 0x0000f20000007a0c */ /* 0x000fe40003f26270 */
[----:B---3--:R-:W-:Y:S01]  /*10df0*/  @!P5 LOP3.LUT R15, R18, 0xfffffffe, RZ, 0xc0, !PT ;  /* 0xfffffffe120fd812 */ /* 0x008fe200078ec0ff */
[--C-:B------:R-:W-:Y:S01]  /*10e00*/  @!P2 IMAD.WIDE R18, R19, 0x4, R12.reuse ;  /* 0x000000041312a825 */ /* 0x100fe200078e020c */
[----:B------:R-:W-:Y:S02]  /*10e10*/  IADD3 R9, R5, 0xb0, RZ ;  /* 0x000000b005097810 */ /* 0x000fe40007ffe0ff */
[----:B----4-:R-:W-:Y:S01]  /*10e20*/  @!P6 LOP3.LUT R7, R4, 0xfffffffe, RZ, 0xc0, !PT ;  /* 0xfffffffe0407e812 */ /* 0x010fe200078ec0ff */
[----:B------:R-:W-:Y:S01]  /*10e30*/  @!P5 IMAD.WIDE R14, R15, 0x4, R12 ;  /* 0x000000040f0ed825 */ /* 0x000fe200078e020c */
[----:B------:R-:W-:-:S03]  /*10e40*/  IADD3 R4, R5, 0xb8, RZ ;  /* 0x000000b805047810 */ /* 0x000fc60007ffe0ff */
[----:B------:R-:W-:Y:S02]  /*10e50*/  @!P6 IMAD.WIDE R6, R7, 0x4, R12 ;  /* 0x000000040706e825 */ /* 0x000fe400078e020c */
[----:B------:R-:W-:-:S03]  /*10e60*/  @!P1 LEA.HI R0, R0, R0, RZ, 0x1 ;  /* 0x0000000000009211 */ /* 0x000fc600078f08ff */
[----:B------:R2:W-:Y:S04]  /*10e70*/  @!P6 ST.E.64 [R6.64], R52 ;  /* 0x000000340600e985 */ /* 0x0005e8000c101b0a */
[----:B------:R3:W-:Y:S04]  /*10e80*/  @!P5 ST.E.64 [R14.64], R56 ;  /* 0x000000380e00d985 */ /* 0x0007e8000c101b0a */
[----:B------:R-:W-:Y:S01]  /*10e90*/  @!P4 ST.E.64 [R16.64], R60 ;  /* 0x0000003c1000c985 */ /* 0x000fe2000c101b0a */
[----:B------:R-:W-:Y:S02]  /*10ea0*/  ISETP.GE.AND P4, PT, R21, c[0x0][0x3c8], PT ;  /* 0x0000f20015007a0c */ /* 0x000fe40003f86270 */
[----:B-1----:R-:W-:-:S02]  /*10eb0*/  @!P3 LOP3.LUT R11, R2, 0xfffffffe, RZ, 0xc0, !PT ;  /* 0xfffffffe020bb812 */ /* 0x002fc400078ec0ff */
[----:B------:R-:W-:-:S03]  /*10ec0*/  IADD3 R2, R5, 0x98, RZ ;  /* 0x0000009805027810 */ /* 0x000fc60007ffe0ff */
[----:B------:R-:W-:Y:S01]  /*10ed0*/  @!P3 IMAD.WIDE R10, R11, 0x4, R12 ;  /* 0x000000040b0ab825 */ /* 0x000fe200078e020c */
[----:B------:R-:W-:-:S04]  /*10ee0*/  ISETP.GE.AND P5, PT, R2, c[0x0][0x3c8], PT ;  /* 0x0000f20002007a0c */ /* 0x000fc80003fa6270 */
[----:B------:R1:W-:Y:S01]  /*10ef0*/  @!P3 ST.E.64 [R10.64], R64 ;  /* 0x000000400a00b985 */ /* 0x0003e2000c101b0a */
[----:B------:R-:W-:Y:S02]  /*10f00*/  ISETP.GE.AND P3, PT, R20, c[0x0][0x3c8], PT ;  /* 0x0000f20014007a0c */ /* 0x000fe40003f66270 */
[----:B------:R-:W-:Y:S01]  /*10f10*/  @!P4 LEA.HI R21, R21, R21, RZ, 0x1 ;  /* 0x000000151515c211 */ /* 0x000fe200078f08ff */
[----:B------:R4:W-:Y:S01]  /*10f20*/  @!P2 ST.E.64 [R18.64], R68 ;  /* 0x000000441200a985 */ /* 0x0009e2000c101b0a */
[----:B------:R-:W-:Y:S02]  /*10f30*/  ISETP.GE.AND P2, PT, R9, c[0x0][0x3c8], PT ;  /* 0x0000f20009007a0c */ /* 0x000fe40003f46270 */
[----:B--2---:R-:W-:Y:S02]  /*10f40*/  @!P1 LOP3.LUT R7, R0, 0xfffffffe, RZ, 0xc0, !PT ;  /* 0xfffffffe00079812 */ /* 0x004fe400078ec0ff */
[----:B------:R-:W-:Y:S02]  /*10f50*/  IADD3 R0, R5, 0x90, RZ ;  /* 0x0000009005007810 */ /* 0x000fe40007ffe0ff */
[----:B------:R-:W-:Y:S01]  /*10f60*/  @!P5 LEA.HI R2, R2, R2, RZ, 0x1 ;  /* 0x000000020202d211 */ /* 0x000fe200078f08ff */
[----:B------:R-:W-:Y:S01]  /*10f70*/  @!P1 IMAD.WIDE R6, R7, 0x4, R12 ;  /* 0x0000000407069825 */ /* 0x000fe200078e020c */
[----:B------:R-:W-:-:S02]  /*10f80*/  ISETP.GE.AND P6, PT, R0, c[0x0][0x3c8], PT ;  /* 0x0000f20000007a0c */ /* 0x000fc40003fc6270 */
[----:B------:R-:W-:Y:S02]  /*10f90*/  @!P3 LEA.HI R20, R20, R20, RZ, 0x1 ;  /* 0x000000141414b211 */ /* 0x000fe400078f08ff */
[----:B------:R2:W-:Y:S01]  /*10fa0*/  @!P1 ST.E.64 [R6.64], R72 ;  /* 0x0000004806009985 */ /* 0x0005e2000c101b0a */
[----:B------:R-:W-:Y:S02]  /*10fb0*/  ISETP.GE.AND P1, PT, R4, c[0x0][0x3c8], PT ;  /* 0x0000f20004007a0c */ /* 0x000fe40003f26270 */
[----:B------:R-:W-:Y:S02]  /*10fc0*/  @!P2 LEA.HI R9, R9, R9, RZ, 0x1 ;  /* 0x000000090909a211 */ /* 0x000fe400078f08ff */
[----:B------:R-:W-:Y:S02]  /*10fd0*/  @!P4 LOP3.LUT R21, R21, 0xfffffffe, RZ, 0xc0, !PT ;  /* 0xfffffffe1515c812 */ /* 0x000fe400078ec0ff */
[----:B---3--:R-:W-:Y:S02]  /*10fe0*/  @!P3 LOP3.LUT R15, R20, 0xfffffffe, RZ, 0xc0, !PT ;  /* 0xfffffffe140fb812 */ /* 0x008fe400078ec0ff */
[----:B------:R-:W-:-:S02]  /*10ff0*/  @!P6 LEA.HI R0, R0, R0, RZ, 0x1 ;  /* 0x000000000000e211 */ /* 0x000fc400078f08ff */
[----:B------:R-:W-:Y:S01]  /*11000*/  @!P2 LOP3.LUT R9, R9, 0xfffffffe, RZ, 0xc0, !PT ;  /* 0xfffffffe0909a812 */ /* 0x000fe200078ec0ff */
[--C-:B------:R-:W-:Y:S01]  /*11010*/  @!P3 IMAD.WIDE R14, R15, 0x4, R12.reuse ;  /* 0x000000040f0eb825 */ /* 0x100fe200078e020c */
[----:B-1----:R-:W-:Y:S02]  /*11020*/  @!P5 LOP3.LUT R11, R2, 0xfffffffe, RZ, 0xc0, !PT ;  /* 0xfffffffe020bd812 */ /* 0x002fe400078ec0ff */
[----:B------:R-:W-:Y:S01]  /*11030*/  @!P1 LEA.HI R4, R4, R4, RZ, 0x1 ;  /* 0x0000000404049211 */ /* 0x000fe200078f08ff */
[----:B----4-:R-:W-:-:S03]  /*11040*/  @!P4 IMAD.WIDE R18, R21, 0x4, R12 ;  /* 0x000000041512c825 */ /* 0x010fc600078e020c */
[----:B------:R-:W-:Y:S01]  /*11050*/  @!P1 LOP3.LUT R17, R4, 0xfffffffe, RZ, 0xc0, !PT ;  /* 0xfffffffe04119812 */ /* 0x000fe200078ec0ff */
[----:B------:R-:W-:-:S04]  /*11060*/  @!P5 IMAD.WIDE R10, R11, 0x4, R12 ;  /* 0x000000040b0ad825 */ /* 0x000fc800078e020c */
[----:B------:R-:W-:Y:S01]  /*11070*/  @!P2 IMAD.WIDE R20, R9, 0x4, R12 ;  /* 0x000000040914a825 */ /* 0x000fe200078e020c */
[----:B--2---:R-:W-:-:S05]  /*11080*/  @!P6 LOP3.LUT R7, R0, 0xfffffffe, RZ, 0xc0, !PT ;  /* 0xfffffffe0007e812 */ /* 0x004fca00078ec0ff */
        /* <DEDUP_REMOVED lines=8> */
.L_x_1612:
[----:B------:R-:W-:Y:S05]  /*11110*/  BSYNC B0 ;  /* 0x0000000000007941 */ /* 0x000fea0003800000 */
.L_x_1611:
[----:B-1-3--:R1:W2:Y:S04]  /*11120*/  SHFL.IDX PT, R7, R8, 0x1, 0x1c1f ;  /* 0x003c1f0008077f89 */ /* 0x00a2a800000e0000 */
[----:B------:R1:W3:Y:S01]  /*11130*/  SHFL.IDX PT, R6, R3, 0x1, 0x1c1f ;  /* 0x003c1f0003067f89 */ /* 0x0002e200000e0000 */
[----:B------:R-:W-:Y:S05]  /*11140*/  @P0 EXIT ;  /* 0x000000000000094d */ /* 0x000fea0003800000 */
[C---:B-1----:R-:W-:Y:S02]  /*11150*/  IADD3 R3, R5.reuse, 0x8, RZ ;  /* 0x0000000805037810 */ /* 0x042fe40007ffe0ff */
[----:B------:R-:W-:-:S02]  /*11160*/  ISETP.GE.AND P1, PT, R5, c[0x0][0x3c8], PT ;  /* 0x0000f20005007a0c */ /* 0x000fc40003f26270 */
[----:B------:R-:W-:Y:S02]  /*11170*/  ISETP.GE.AND P0, PT, R3, c[0x0][0x3c8], PT ;  /* 0x0000f20003007a0c */ /* 0x000fe40003f06270 */
[C---:B------:R-:W-:Y:S02]  /*11180*/  IADD3 R2, R5.reuse, 0x10, RZ ;  /* 0x0000001005027810 */ /* 0x040fe40007ffe0ff */
[C---:B------:R-:W-:Y:S02]  /*11190*/  IADD3 R0, R5.reuse, 0x18, RZ ;  /* 0x0000001805007810 */ /* 0x040fe40007ffe0ff */
[----:B------:R-:W-:Y:S02]  /*111a0*/  ISETP.GE.AND P6, PT, R2, c[0x0][0x3c8], PT ;  /* 0x0000f20002007a0c */ /* 0x000fe40003fc6270 */
[----:B------:R-:W-:Y:S02]  /*111b0*/  ISETP.GE.AND P5, PT, R0, c[0x0][0x3c8], PT ;  /* 0x0000f20000007a0c */ /* 0x000fe40003fa6270 */
[C---:B------:R-:W-:Y:S01]  /*111c0*/  IADD3 R10, R5.reuse, 0x20, RZ ;  /* 0x00000020050a7810 */ /* 0x040fe20007ffe0ff */
[C---:B--234-:R-:W-:Y:S01]  /*111d0*/  @!P1 IMAD.WIDE R12, R5.reuse, 0x4, R6 ;  /* 0x00000004050c9825 */ /* 0x05cfe200078e0206 */
[----:B------:R-:W-:-:S02]  /*111e0*/  IADD3 R9, R5, 0x28, RZ ;  /* 0x0000002805097810 */ /* 0x000fc40007ffe0ff */
[----:B------:R-:W-:Y:S02]  /*111f0*/  @!P0 LEA.HI R3, R3, R3, RZ, 0x1 ;  /* 0x0000000303038211 */ /* 0x000fe400078f08ff */
[----:B------:R-:W-:Y:S01]  /*11200*/  IADD3 R8, R5, 0x30, RZ ;  /* 0x0000003005087810 */ /* 0x000fe20007ffe0ff */
[----:B------:R1:W-:Y:S01]  /*11210*/  @!P1 ST.E.64 [R12.64], R130 ;  /* 0x000000820c009985 */ /* 0x0003e2000c101b0a */
[----:B------:R-:W-:Y:S02]  /*11220*/  @!P0 LOP3.LUT R3, R3, 0xfffffffe, RZ, 0xc0, !PT ;  /* 0xfffffffe03038812 */ /* 0x000fe400078ec0ff */
[----:B------:R-:W-:Y:S02]  /*11230*/  IADD3 R4, R5, 0x38, RZ ;  /* 0x0000003805047810 */ /* 0x000fe40007ffe0ff */
[----:B------:R-:W-:Y:S01]  /*11240*/  ISETP.GE.AND P4, PT, R10, c[0x0][0x3c8], PT ;  /* 0x0000f2000a007a0c */ /* 0x000fe20003f86270 */
[----:B------:R-:W-:Y:S01]  /*11250*/  @!P0 IMAD.WIDE R14, R3, 0x4, R6 ;  /* 0x00000004030e8825 */ /* 0x000fe200078e0206 */
        /* <DEDUP_REMOVED lines=8> */
[----:B------:R-:W-:Y:S02]  /*112e0*/  @!P6 LOP3.LUT R11, R2, 0xfffffffe, RZ, 0xc0, !PT ;  /* 0xfffffffe020be812 */ /* 0x000fe400078ec0ff */
[----:B------:R-:W-:Y:S02]  /*112f0*/  @!P4 LEA.HI R10, R10, R10, RZ, 0x1 ;  /* 0x0000000a0a0ac211 */ /* 0x000fe400078f08ff */
[----:B------:R-:W-:Y:S02]  /*11300*/  @!P3 LEA.HI R9, R9, R9, RZ, 0x1 ;  /* 0x000000090909b211 */ /* 0x000fe400078f08ff */
[----:B------:R-:W-:Y:S02]  /*11310*/  IADD3 R2, R5, 0x48, RZ ;  /* 0x0000004805027810 */ /* 0x000fe40007ffe0ff */
[----:B-1----:R-:W-:Y:S02]  /*11320*/  @!P5 LOP3.LUT R13, R0, 0xfffffffe, RZ, 0xc0, !PT ;  /* 0xfffffffe000dd812 */ /* 0x002fe400078ec0ff */
[----:B------:R-:W-:-:S02]  /*11330*/  @!P2 LEA.HI R8, R8, R8, RZ, 0x1 ;  /* 0x000000080808a211 */ /* 0x000fc400078f08ff */
[----:B------:R-:W-:Y:S01]  /*11340*/  IADD3 R0, R5, 0x50, RZ ;  /* 0x0000005005007810 */ /* 0x000fe20007ffe0ff */
[--C-:B------:R-:W-:Y:S01]  /*11350*/  @!P5 IMAD.WIDE R12, R13, 0x4, R6.reuse ;  /* 0x000000040d0cd825 */ /* 0x100fe200078e0206 */
[----:B------:R-:W-:Y:S02]  /*11360*/  @!P1 LEA.HI R4, R4, R4, RZ, 0x1 ;  /* 0x0000000404049211 */ /* 0x000fe400078f08ff */
[----:B------:R-:W-:Y:S02]  /*11370*/  @!P0 LEA.HI R3, R3, R3, RZ, 0x1 ;  /* 0x0000000303038211 */ /* 0x000fe400078f08ff */
[----:B------:R-:W-:Y:S01]  /*11380*/  @!P3 LOP3.LUT R9, R9, 0xfffffffe, RZ, 0xc0, !PT ;  /* 0xfffffffe0909b812 */ /* 0x000fe200078ec0ff */
[----:B--2---:R-:W-:Y:S01]  /*11390*/  @!P6 IMAD.WIDE R14, R11, 0x4, R6 ;  /* 0x000000040b0ee825 */ /* 0x004fe200078e0206 */
[----:B------:R-:W-:Y:S02]  /*113a0*/  @!P4 LOP3.LUT R11, R10, 0xfffffffe, RZ, 0xc0, !PT ;  /* 0xfffffffe0a0bc812 */ /* 0x000fe400078ec0ff */
[----:B------:R-:W-:-:S02]  /*113b0*/  @!P0 LOP3.LUT R3, R3, 0xfffffffe, RZ, 0xc0, !PT ;  /* 0xfffffffe03038812 */ /* 0x000fc400078ec0ff */
[----:B------:R1:W-:Y:S01]  /*113c0*/  @!P6 ST.E.64 [R14.64], R122 ;  /* 0x0000007a0e00e985 */ /* 0x0003e2000c101b0a */
[----:B------:R-:W-:Y:S01]  /*113d0*/  ISETP.GE.AND P6, PT, R2, c[0x0][0x3c8], PT ;  /* 0x0000f20002007a0c */ /* 0x000fe20003fc6270 */
[--C-:B------:R-:W-:Y:S01]  /*113e0*/  @!P4 IMAD.WIDE R10, R11, 0x4, R6.reuse ;  /* 0x000000040b0ac825 */ /* 0x100fe200078e0206 */
[----:B------:R-:W-:Y:S01]  /*113f0*/  IADD3 R20, R5, 0x58, RZ ;  /* 0x0000005805147810 */ /* 0x000fe20007ffe0ff */
[----:B------:R2:W-:Y:S01]  /*11400*/  @!P5 ST.E.64 [R12.64], R118 ;  /* 0x000000760c00d985 */ /* 0x0005e2000c101b0a */
[----:B------:R-:W-:Y:S01]  /*11410*/  ISETP.GE.AND P5, PT, R0, c[0x0][0x3c8], PT ;  /* 0x0000f20000007a0c */ /* 0x000fe20003fa6270 */
[----:B------:R-:W-:Y:S01]  /*11420*/  @!P0 IMAD.WIDE R16, R3, 0x4, R6 ;  /* 0x0000000403108825 */ /* 0x000fe200078e0206 */
[C---:B------:R-:W-:Y:S01]  /*11430*/  IADD3 R19, R5.reuse, 0x60, RZ ;  /* 0x0000006005137810 */ /* 0x040fe20007ffe0ff */
[----:B------:R3:W-:Y:S01]  /*11440*/  @!P4 ST.E.64 [R10.64], R114 ;  /* 0x000000720a00c985 */ /* 0x0007e2000c101b0a */
[C---:B------:R-:W-:Y:S02]  /*11450*/  IADD3 R18, R5.reuse, 0x68, RZ ;  /* 0x0000006805127810 */ /* 0x040fe40007ffe0ff */
[----:B------:R-:W-:-:S02]  /*11460*/  IADD3 R3, R5, 0x78, RZ ;  /* 0x0000007805037810 */ /* 0x000fc40007ffe0ff */
[----:B------:R-:W-:Y:S02]  /*11470*/  ISETP.GE.AND P4, PT, R20, c[0x0][0x3c8], PT ;  /* 0x0000f20014007a0c */ /* 0x000fe40003f86270 */
[----:B------:R-:W-:-:S03]  /*11480*/  @!P6 LEA.HI R2, R2, R2, RZ, 0x1 ;  /* 0x000000020202e211 */ /* 0x000fc600078f08ff */
[----:B------:R-:W-:-:S08]  /*11490*/  @!P5 LEA.HI R0, R0, R0, RZ, 0x1 ;  /* 0x000000000000d211 */ /* 0x000fd000078f08ff */
[----:B------:R-:W-:Y:S02]  /*114a0*/  @!P4 LEA.HI R20, R20, R20, RZ, 0x1 ;  /* 0x000000141414c211 */ /* 0x000fe400078f08ff */
[----:B-1----:R-:W-:Y:S01]  /*114b0*/  @!P2 LOP3.LUT R15, R8, 0xfffffffe, RZ, 0xc0, !PT ;  /* 0xfffffffe080fa812 */ /* 0x002fe200078ec0ff */
[----:B------:R-:W-:Y:S01]  /*114c0*/  @!P3 IMAD.WIDE R8, R9, 0x4, R6 ;  /* 0x000000040908b825 */ /* 0x000fe200078e0206 */
[----:B--2---:R-:W-:-:S03]  /*114d0*/  @!P1 LOP3.LUT R13, R4, 0xfffffffe, RZ, 0xc0, !PT ;  /* 0xfffffffe040d9812 */ /* 0x004fc600078ec0ff */
[--C-:B------:R-:W-:Y:S01]  /*114e0*/  @!P2 IMAD.WIDE R14, R15, 0x4, R6.reuse ;  /* 0x000000040f0ea825 */ /* 0x100fe200078e0206 */
[----:B------:R-:W-:Y:S01]  /*114f0*/  IADD3 R4, R5, 0x70, RZ ;  /* 0x0000007005047810 */ /* 0x000fe20007ffe0ff */
[----:B------:R1:W-:Y:S01]  /*11500*/  @!P3 ST.E.64 [R8.64], R110 ;  /* 0x0000006e0800b985 */ /* 0x0003e2000c101b0a */
[----:B------:R-:W-:Y:S01]  /*11510*/  ISETP.GE.AND P3, PT, R19, c[0x0][0x3c8], PT ;  /* 0x0000f20013007a0c */ /* 0x000fe20003f66270 */
[--C-:B------:R-:W-:Y:S01]  /*11520*/  @!P1 IMAD.WIDE R12, R13, 0x4, R6.reuse ;  /* 0x000000040d0c9825 */ /* 0x100fe200078e0206 */
[----:B---3--:R-:W-:Y:S01]  /*11530*/  @!P5 LOP3.LUT R11, R0, 0xfffffffe, RZ, 0xc0, !PT ;  /* 0xfffffffe000bd812 */ /* 0x008fe200078ec0ff */
[----:B------:R-:W-:Y:S01]  /*11540*/  @!P2 ST.E.64 [R14.64], R106 ;  /* 0x0000006a0e00a985 */ /* 0x000fe2000c101b0a */
[----:B------:R-:W-:Y:S02]  /*11550*/  ISETP.GE.AND P2, PT, R18, c[0x0][0x3c8], PT ;  /* 0x0000f20012007a0c */ /* 0x000fe40003f46270 */
[----:B------:R-:W-:Y:S01]  /*11560*/  IADD3 R0, R5, 0x88, RZ ;  /* 0x0000008805007810 */ /* 0x000fe20007ffe0ff */
[----:B------:R2:W-:Y:S01]  /*11570*/  @!P1 ST.E.64 [R12.64], R102 ;  /* 0x000000660c009985 */ /* 0x0005e2000c101b0a */
[----:B------:R-:W-:Y:S01]  /*11580*/  ISETP.GE.AND P1, PT, R4, c[0x0][0x3c8], PT ;  /* 0x0000f20004007a0c */ /* 0x000fe20003f26270 */
[----:B------:R-:W-:-:S02]  /*11590*/  @!P5 IMAD.WIDE R10, R11, 0x4, R6 ;  /* 0x000000040b0ad825 */ /* 0x000fc400078e0206 */
[----:B------:R3:W-:Y:S01]  /*115a0*/  @!P0 ST.E.64 [R16.64], R38 ;  /* 0x0000002610008985 */ /* 0x0007e2000c101b0a */
[----:B------:R-:W-:Y:S02]  /*115b0*/  ISETP.GE.AND P0, PT, R3, c[0x0][0x3c8], PT ;  /* 0x0000f20003007a0c */ /* 0x000fe40003f06270 */
[----:B------:R-:W-:-:S03]  /*115c0*/  @!P3 LEA.HI R19, R19, R19, RZ, 0x1 ;  /* 0x000000131313b211 */ /* 0x000fc600078f08ff */
[----:B------:R-:W-:Y:S02]  /*115d0*/  @!P2 LEA.HI R18, R18, R18, RZ, 0x1 ;  /* 0x000000121212a211 */ /* 0x000fe400078f08ff */
[----:B------:R-:W-:Y:S02]  /*115e0*/  @!P3 LOP3.LUT R19, R19, 0xfffffffe, RZ, 0xc0, !PT ;  /* 0xfffffffe1313b812 */ /* 0x000fe400078ec0ff */
[----:B------:R-:W-:-:S04]  /*115f0*/  @!P1 LEA.HI R4, R4, R4, RZ, 0x1 ;  /* 0x0000000404049211 */ /* 0x000fc800078f08ff */
[----:B------:R-:W-:Y:S02]  /*11600*/  @!P0 LEA.HI R3, R3, R3, RZ, 0x1 ;  /* 0x0000000303038211 */ /* 0x000fe400078f08ff */
[----:B-1----:R-:W-:Y:S02]  /*11610*/  @!P6 LOP3.LUT R9, R2, 0xfffffffe, RZ, 0xc0, !PT ;  /* 0xfffffffe0209e812 */ /* 0x002fe400078ec0ff */
[----:B------:R-:W-:Y:S02]  /*11620*/  IADD3 R2, R5, 0x80, RZ ;  /* 0x0000008005027810 */ /* 0x000fe40007ffe0ff */
[----:B------:R-:W-:Y:S01]  /*11630*/  @!P0 LOP3.LUT R3, R3, 0xfffffffe, RZ, 0xc0, !PT ;  /* 0xfffffffe03038812 */ /* 0x000fe200078ec0ff */
[----:B------:R-:W-:Y:S01]  /*11640*/  @!P6 IMAD.WIDE R8, R9, 0x4, R6 ;  /* 0x000000040908e825 */ /* 0x000fe200078e0206 */
[----:B--2---:R-:W-:-:S03]  /*11650*/  @!P4 LOP3.LUT R13, R20, 0xfffffffe, RZ, 0xc0, !PT ;  /* 0xfffffffe140dc812 */ /* 0x004fc600078ec0ff */
[--C-:B------:R-:W-:Y:S01]  /*11660*/  @!P3 IMAD.WIDE R14, R19, 0x4, R6.reuse ;  /* 0x00000004130eb825 */ /* 0x100fe200078e0206 */
[----:B------:R1:W-:Y:S01]  /*11670*/  @!P6 ST.E.64 [R8.64], R42 ;  /* 0x0000002a0800e985 */ /* 0x0003e2000c101b0a */
[----:B------:R-:W-:Y:S02]  /*11680*/  ISETP.GE.AND P6, PT, R2, c[0x0][0x3c8], PT ;  /* 0x0000f20002007a0c */ /* 0x000fe40003fc6270 */
[--C-:B------:R-:W-:Y:S01]  /*11690*/  @!P4 IMAD.WIDE R12, R13, 0x4, R6.reuse ;  /* 0x000000040d0cc825 */ /* 0x100fe200078e0206 */
[----:B------:R2:W-:Y:S01]  /*116a0*/  @!P5 ST.E.64 [R10.64], R46 ;  /* 0x0000002e0a00d985 */ /* 0x0005e2000c101b0a */
[----:B------:R-:W-:Y:S02]  /*116b0*/  ISETP.GE.AND P5, PT, R0, c[0x0][0x3c8], PT ;  /* 0x0000f20000007a0c */ /* 0x000fe40003fa6270 */
[----:B------:R-:W-:Y:S01]  /*116c0*/  IADD3 R20, R5, 0x90, RZ ;  /* 0x0000009005147810 */ /* 0x000fe20007ffe0ff */
[----:B---3--:R-:W-:Y:S01]  /*116d0*/  @!P0 IMAD.WIDE R16, R3, 0x4, R6 ;  /* 0x0000000403108825 */ /* 0x008fe200078e0206 */
[C---:B------:R-:W-:Y:S01]  /*116e0*/  IADD3 R19, R5.reuse, 0x98, RZ ;  /* 0x0000009805137810 */ /* 0x040fe20007ffe0ff */
[----:B------:R3:W-:Y:S01]  /*116f0*/  @!P4 ST.E.64 [R12.64], R50 ;  /* 0x000000320c00c985 */ /* 0x0007e2000c101b0a */
[----:B------:R-:W-:-:S02]  /*11700*/  IADD3 R3, R5, 0xb0, RZ ;  /* 0x000000b005037810 */ /* 0x000fc40007ffe0ff */
[----:B------:R-:W-:Y:S01]  /*11710*/  ISETP.GE.AND P4, PT, R20, c[0x0][0x3c8], PT ;  /* 0x0000f20014007a0c */ /* 0x000fe20003f86270 */
[----:B------:R4:W-:Y:S01]  /*11720*/  @!P3 ST.E.64 [R14.64], R54 ;  /* 0x000000360e00b985 */ /* 0x0009e2000c101b0a */
[----:B------:R-:W-:Y:S02]  /*11730*/  ISETP.GE.AND P3, PT, R19, c[0x0][0x3c8], PT ;  /* 0x0000f20013007a0c */ /* 0x000fe40003f66270 */
[----:B------:R-:W-:Y:S02]  /*11740*/  @!P6 LEA.HI R2, R2, R2, RZ, 0x1 ;  /* 0x000000020202e211 */ /* 0x000fe400078f08ff */
[----:B------:R-:W-:-:S07]  /*11750*/  @!P5 LEA.HI R0, R0, R0, RZ, 0x1 ;  /* 0x000000000000d211 */ /* 0x000fce00078f08ff */
[----:B------:R-:W-:Y:S02]  /*11760*/  @!P4 LEA.HI R20, R20, R20, RZ, 0x1 ;  /* 0x000000141414c211 */ /* 0x000fe400078f08ff */
[----:B------:R-:W-:Y:S02]  /*11770*/  @!P3 LEA.HI R19, R19, R19, RZ, 0x1 ;  /* 0x000000131313b211 */ /* 0x000fe400078f08ff */
[----:B-1----:R-:W-:Y:S02]  /*11780*/  @!P2 LOP3.LUT R9, R18, 0xfffffffe, RZ, 0xc0, !PT ;  /* 0xfffffffe1209a812 */ /* 0x002fe400078ec0ff */
[----:B------:R-:W-:Y:S02]  /*11790*/  IADD3 R18, R5, 0xa0, RZ ;  /* 0x000000a005127810 */ /* 0x000fe40007ffe0ff */
[----:B--2---:R-:W-:Y:S01]  /*117a0*/  @!P1 LOP3.LUT R11, R4, 0xfffffffe, RZ, 0xc0, !PT ;  /* 0xfffffffe040b9812 */ /* 0x004fe200078ec0ff */
[----:B------:R-:W-:Y:S01]  /*117b0*/  @!P2 IMAD.WIDE R8, R9, 0x4, R6 ;  /* 0x000000040908a825 */ /* 0x000fe200078e0206 */
[----:B------:R-:W-:-:S02]  /*117c0*/  IADD3 R4, R5, 0xa8, RZ ;  /* 0x000000a805047810 */ /* 0x000fc40007ffe0ff */
[----:B------:R-:W-:Y:S01]  /*117d0*/  @!P3 LOP3.LUT R19, R19, 0xfffffffe, RZ, 0xc0, !PT ;  /* 0xfffffffe1313b812 */ /* 0x000fe200078ec0ff */
[----:B------:R-:W-:Y:S01]  /*117e0*/  @!P1 IMAD.WIDE R10, R11, 0x4, R6 ;  /* 0x000000040b0a9825 */ /* 0x000fe200078e0206 */
[----:B------:R1:W-:Y:S01]  /*117f0*/  @!P2 ST.E.64 [R8.64], R58 ;  /* 0x0000003a0800a985 */ /* 0x0003e2000c101b0a */
[----:B------:R-:W-:Y:S02]  /*11800*/  ISETP.GE.AND P2, PT, R18, c[0x0][0x3c8], PT ;  /* 0x0000f20012007a0c */ /* 0x000fe40003f46270 */
[----:B---3--:R-:W-:Y:S01]  /*11810*/  @!P4 LOP3.LUT R13, R20, 0xfffffffe, RZ, 0xc0, !PT ;  /* 0xfffffffe140dc812 */ /* 0x008fe200078ec0ff */
        /* <DEDUP_REMOVED lines=34> */
.L_x_1610:
        /* <DEDUP_REMOVED lines=50> */
.L_x_1613:
        /* <DEDUP_REMOVED lines=10> */
.L_x_2498:


//--------------------- .text._ZN7cutlass13device_kernelIN5flash19enable_sm80_to_sm89INS1_16FlashAttnFwdSm80INS1_25CollectiveMainloopFwdSm80ILi8ELi2ELb0EN4cute5tupleIJNS5_1CILi128EEENS7_ILi64EEENS7_ILi192EEEEEELi192ENS_6half_tEfNS_4arch4Sm80ELb0ELb1ELb1ELb1ELb0ELb0ELb1ELb1EEENS1_21CollectiveEpilogueFwdINS6_IJS8_SA_S9_EEENS6_IJNS7_ILi1EEESI_SI_EEESC_SE_Li256ELb1ELb1ELb1ELb0EEENS1_36VarlenDynamicPersistentTileSchedulerILi128ELi64ELi256ELi256ELb1ELb1ELb0ELb1ELb0ELb1EEEEEEEEEvNT_6ParamsE --------------------------
	.section	.text._ZN7cutlass13device_kernelIN5flash19enable_sm80_to_sm89INS1_16FlashAttnFwdSm80INS1_25CollectiveMainloopFwdSm80ILi8ELi2ELb0EN4cute5tupleIJNS5_1CILi128EEENS7_ILi64EEENS7_ILi192EEEEEELi192ENS_6half_tEfNS_4arch4Sm80ELb0ELb1ELb1ELb1ELb0ELb0ELb1ELb1EEENS1_21CollectiveEpilogueFwdINS6_IJS8_SA_S9_EEENS6_IJNS7_ILi1EEESI_SI_EEESC_SE_Li256ELb1ELb1ELb1ELb0EEENS1_36VarlenDynamicPersistentTileSchedulerILi128ELi64ELi256ELi256ELb1ELb1ELb0ELb1ELb0ELb1EEEEEEEEEvNT_6ParamsE,"ax",@progbits
	.sectioninfo	@"SHI_REGISTERS=255"
	.align	128
.text._ZN7cutlass13device_kernelIN5flash19enable_sm80_to_sm89INS1_16FlashAttnFwdSm80INS1_25CollectiveMainloopFwdSm80ILi8ELi2ELb0EN4cute5tupleIJNS5_1CILi128EEENS7_ILi64EEENS7_ILi192EEEEEELi192ENS_6half_tEfNS_4arch4Sm80ELb0ELb1ELb1ELb1ELb0ELb0ELb1ELb1EEENS1_21CollectiveEpilogueFwdINS6_IJS8_SA_S9_EEENS6_IJNS7_ILi1EEESI_SI_EEESC_SE_Li256ELb1ELb1ELb1ELb0EEENS1_36VarlenDynamicPersistentTileSchedulerILi128ELi64ELi256ELi256ELb1ELb1ELb0ELb1ELb0ELb1EEEEEEEEEvNT_6ParamsE:
        .type           _ZN7cutlass13device_kernelIN5flash19enable_sm80_to_sm89INS1_16FlashAttnFwdSm80INS1_25CollectiveMainloopFwdSm80ILi8ELi2ELb0EN4cute5tupleIJNS5_1CILi128EEENS7_ILi64EEENS7_ILi192EEEEEELi192ENS_6half_tEfNS_4arch4Sm80ELb0ELb1ELb1ELb1ELb0ELb0ELb1ELb1EEENS1_21CollectiveEpilogueFwdINS6_IJS8_SA_S9_EEENS6_IJNS7_ILi1EEESI_SI_EEESC_SE_Li256ELb1ELb1ELb1ELb0EEENS1_36VarlenDynamicPersistentTileSchedulerILi128ELi64ELi256ELi256ELb1ELb1ELb0ELb1ELb0ELb1EEEEEEEEEvNT_6ParamsE,@function
        .size           _ZN7cutlass13device_kernelIN5flash19enable_sm80_to_sm89INS1_16FlashAttnFwdSm80INS1_25CollectiveMainloopFwdSm80ILi8ELi2ELb0EN4cute5tupleIJNS5_1CILi128EEENS7_ILi64EEENS7_ILi192EEEEEELi192ENS_6half_tEfNS_4arch4Sm80ELb0ELb1ELb1ELb1ELb0ELb0ELb1ELb1EEENS1_21CollectiveEpilogueFwdINS6_IJS8_SA_S9_EEENS6_IJNS7_ILi1EEESI_SI_EEESC_SE_Li256ELb1ELb1ELb1ELb0EEENS1_36VarlenDynamicPersistentTileSchedulerILi128ELi64ELi256ELi256ELb1ELb1ELb0ELb1ELb0ELb1EEEEEEEEEvNT_6ParamsE,(.L_x_2499 - _ZN7cutlass13device_kernelIN5flash19enable_sm80_to_sm89INS1_16FlashAttnFwdSm80INS1_25CollectiveMainloopFwdSm80ILi8ELi2ELb0EN4cute5tupleIJNS5_1CILi128EEENS7_ILi64EEENS7_ILi192EEEEEELi192ENS_6half_tEfNS_4arch4Sm80ELb0ELb1ELb1ELb1ELb0ELb0ELb1ELb1EEENS1_21CollectiveEpilogueFwdINS6_IJS8_SA_S9_EEENS6_IJNS7_ILi1EEESI_SI_EEESC_SE_Li256ELb1ELb1ELb1ELb0EEENS1_36VarlenDynamicPersistentTileSchedulerILi128ELi64ELi256ELi256ELb1ELb1ELb0ELb1ELb0ELb1EEEEEEEEEvNT_6ParamsE)
        .other          _ZN7cutlass13device_kernelIN5flash19enable_sm80_to_sm89INS1_16FlashAttnFwdSm80INS1_25CollectiveMainloopFwdSm80ILi8ELi2ELb0EN4cute5tupleIJNS5_1CILi128EEENS7_ILi64EEENS7_ILi192EEEEEELi192ENS_6half_tEfNS_4arch4Sm80ELb0ELb1ELb1ELb1ELb0ELb0ELb1ELb1EEENS1_21CollectiveEpilogueFwdINS6_IJS8_SA_S9_EEENS6_IJNS7_ILi1EEESI_SI_EEESC_SE_Li256ELb1ELb1ELb1ELb0EEENS1_36VarlenDynamicPersistentTileSchedulerILi128ELi64ELi256ELi256ELb1ELb1ELb0ELb1ELb0ELb1EEEEEEEEEvNT_6ParamsE,@"STO_CUDA_ENTRY STV_DEFAULT"
_ZN7cutlass13device_kernelIN5flash19enable_sm80_to_sm89INS1_16FlashAttnFwdSm80INS1_25CollectiveMainloopFwdSm80ILi8ELi2ELb0EN4cute5tupleIJNS5_1CILi128EEENS7_ILi64EEENS7_ILi192EEEEEELi192ENS_6half_tEfNS_4arch4Sm80ELb0ELb1ELb1ELb1ELb0ELb0ELb1ELb1EEENS1_21CollectiveEpilogueFwdINS6_IJS8_SA_S9_EEENS6_IJNS7_ILi1EEESI_SI_EEESC_SE_Li256ELb1ELb1ELb1ELb0EEENS1_36VarlenDynamicPersistentTileSchedulerILi128ELi64ELi256ELi256ELb1ELb1ELb0ELb1ELb0ELb1EEEEEEEEEvNT_6ParamsE:
        /* <DEDUP_REMOVED lines=52> */
.L_x_1619:
        /* <DEDUP_REMOVED lines=16> */
.L_x_1762:
        /* <DEDUP_REMOVED lines=16> */
.L_x_1763:
[----:B---3--:R-:W-:-:S05]  /*0540*/  IMAD R0, R0, c[0x0][0x538], RZ ;  /* 0x00014e0000007a24 */ /* 0x008fca00078e02ff */
[----:B------:R-:W-:-:S04]  /*0550*/  IADD3 R6, R0, R6, RZ ;  /* 0x0000000600067210 */ /* 0x000fc80007ffe0ff */
[----:B------:R-:W-:-:S13]  /*0560*/  ISETP.GT.AND P0, PT, R6, UR4, PT ;  /* 0x0000000406007c0c */ /* 0x000fda000bf04270 */
[----:B-12---:R-:W-:Y:S05]  /*0570*/  @!P0 BRA `(.L_x_1619) ;  /* 0xfffffdc000008947 */ /* 0x006fea000383ffff */
.L_x_1615:
[----:B------:R-:W-:-:S05]  /*0580*/  IADD3 R11, -R0, R6, RZ ;  /* 0x00000006000b7210 */ /* 0x000fca0007ffe1ff */
[----:B------:R-:W-:-:S05]  /*0590*/  IMAD R0, R4, c[0x0][0x538], R11 ;  /* 0x00014e0004007a24 */ /* 0x000fca00078e020b */
[----:B------:R-:W-:Y:S01]  /*05a0*/  ISETP.GT.AND P0, PT, R0, UR4, PT ;  /* 0x0000000400007c0c */ /* 0x000fe2000bf04270 */
[----:B------:R-:W-:-:S12]  /*05b0*/  BRA.DIV ~URZ, `(.L_x_1620) ;  /* 0x00014b727f007947 */ /* 0x000fd8000b800000 */
[----:B------:R-:W-:-:S04]  /*05c0*/  VOTE.ANY R10, PT, !P0 ;  /* 0x00000000000a7806 */ /* 0x000fc800040e0100 */
.L_x_1764:
[----:B------:R-:W1:Y:S02]  /*05d0*/  POPC R6, R10 ;  /* 0x0000000a00067309 */ /* 0x000e640000000000 */
[----:B-12---:R-:W-:Y:S01]  /*05e0*/  IADD3 R231, R6, R7, RZ ;  /* 0x0000000706e77210 */ /* 0x006fe20007ffe0ff */
[----:B------:R-:W-:Y:S05]  /*05f0*/  BRA.DIV ~URZ, `(.L_x_1621) ;  /* 0x00014b827f007947 */ /* 0x000fea000b800000 */
[----:B------:R1:W2:Y:S01]  /*0600*/  SHFL.IDX PT, R229, R9, R6, 0x1f ;  /* 0x00001f0609e57589 */ /* 0x0002a200000e0000 */
[----:B------:R-:W-:-:S03]  /*0610*/  MOV R7, RZ ;  /* 0x000000ff00077202 */ /* 0x000fc60000000f00 */
[----:B------:R1:W3:Y:S04]  /*0620*/  SHFL.IDX PT, R9, R8, R6, 0x1f ;  /* 0x00001f0608097589 */ /* 0x0002e800000e0000 */
.L_x_1765:
[----:B------:R-:W-:Y:S01]  /*0630*/  ISETP.NE.AND P0, PT, R10, RZ, PT ;  /* 0x000000ff0a00720c */ /* 0x000fe20003f05270 */
[----:B------:R-:W-:-:S12]  /*0640*/  BSSY B0, `(.L_x_1622) ;  /* 0x0000005000007945 */ /* 0x000fd80003800000 */
[----:B------:R-:W-:Y:S05]  /*0650*/  @!P0 BRA `(.L_x_1623) ;  /* 0x0000003000008947 */ /* 0x000fea0003800000 */
[----:B------:R-:W-:Y:S01]  /*0660*/  IADD3 R3, R6, -0x1, RZ ;  /* 0xffffffff06037810 */ /* 0x000fe20007ffe0ff */
[----:B------:R-:W-:Y:S05]  /*0670*/  BRA.DIV ~URZ, `(.L_x_1624) ;  /* 0x00014be27f007947 */ /* 0x000fea000b800000 */
[----:B------:R4:W1:Y:S02]  /*0680*/  SHFL.IDX PT, R7, R4, R3, 0x1f ;  /* 0x00001f0304077589 */ /* 0x00086400000e0000 */
.L_x_1623:
[----:B------:R-:W-:Y:S05]  /*0690*/  BSYNC B0 ;  /* 0x0000000000007941 */ /* 0x000fea0003800000 */
.L_x_1622:
        /* <DEDUP_REMOVED lines=67> */
.L_x_1626:
        /* <DEDUP_REMOVED lines=68> */
.L_x_1627:
[----:B------:R-:W-:Y:S05]  /*0f10*/  BSYNC B0 ;  /* 0x0000000000007941 */ /* 0x000fea0003800000 */
.L_x_1625:
[----:B------:R-:W-:-:S04]  /*0f20*/  LOP3.LUT R0, RZ, R0, RZ, 0x33, !PT ;  /* 0x00000000ff007212 */ /* 0x000fc800078e33ff */
[----:B------:R-:W-:Y:S01]  /*0f30*/  IADD3 R229, R0, R229, RZ ;  /* 0x000000e500e57210 */ /* 0x000fe20007ffe0ff */
[----:B------:R-:W-:Y:S05]  /*0f40*/  BRA `(.L_x_1628) ;  /* 0x0000004000007947 */ /* 0x000fea0003800000 */
.L_x_1616:
[----:B--2---:R-:W-:Y:S01]  /*0f50*/  IMAD.MOV.U32 R229, RZ, RZ, RZ ;  /* 0x000000ffffe57224 */ /* 0x004fe200078e00ff */
[----:B------:R-:W-:Y:S01]  /*0f60*/  MOV R230, RZ ;  /* 0x000000ff00e67202 */ /* 0x000fe20000000f00 */
[----:B------:R-:W-:Y:S01]  /*0f70*/  IMAD.U32 R228, RZ, RZ, UR4 ;  /* 0x00000004ffe47e24 */ /* 0x000fe2000f8e00ff */
[----:B------:R-:W-:Y:S02]  /*0f80*/  MOV R231, c[0x0][0x53c] ;  /* 0x00014f0000e77a02 */ /* 0x000fe40000000f00 */
.L_x_1628:
[----:B------:R-:W-:Y:S01]  /*0f90*/  ISETP.NE.AND P0, PT, R12, RZ, PT ;  /* 0x000000ff0c00720c */ /* 0x000fe20003f05270 */
[----:B------:R-:W-:-:S12]  /*0fa0*/  WARPSYNC 0xffffffff ;  /* 0xffffffff00007948 */ /* 0x000fd80003800000 */
[----:B------:R1:W-:Y:S04]  /*0fb0*/  @!P0 STS.128 [0x24100], R228 ;  /* 0x024100e4ff008388 */ /* 0x0003e80000000c00 */
[----:B------:R-:W-:Y:S06]  /*0fc0*/  BAR.ARV 0x5, 0x100 ;  /* 0x0144000000007b1d */ /* 0x000fec0000002000 */
.L_x_1614:
[----:B-12---:R-:W-:-:S13]  /*0fd0*/  ISETP.GE.AND P0, PT, R231, c[0x0][0x53c], PT ;  /* 0x00014f00e7007a0c */ /* 0x006fda0003f06270 */
[----:B------:R-:W-:Y:S05]  /*0fe0*/  @P0 EXIT ;  /* 0x000000000000094d */ /* 0x000fea0003800000 */
[----:B------:R-:W1:Y:S02]  /*0ff0*/  S2R R14, SR_TID.X ;  /* 0x00000000000e7919 */ /* 0x000e640000002100 */
[----:B-1----:R-:W-:-:S04]  /*1000*/  SHF.R.S32.HI R7, RZ, 0x1f, R14 ;  /* 0x0000001fff077819 */ /* 0x002fc8000001140e */
[CC--:B------:R-:W-:Y:S02]  /*1010*/  LEA.HI R12, R7.reuse, R14.reuse, RZ, 0x2 ;  /* 0x0000000e070c7211 */ /* 0x0c0fe400078f10ff */
[----:B------:R-:W-:Y:S02]  /*1020*/  LEA.HI R3, R7, R14, RZ, 0x4 ;  /* 0x0000000e07037211 */ /* 0x000fe400078f20ff */
[--C-:B------:R-:W-:Y:S02]  /*1030*/  SHF.R.S32.HI R8, RZ, 0x2, R12.reuse ;  /* 0x00000002ff087819 */ /* 0x100fe4000001140c */
[----:B------:R-:W-:Y:S02]  /*1040*/  SHF.R.S32.HI R0, RZ, 0x1f, R12 ;  /* 0x0000001fff007819 */ /* 0x000fe4000001140c */
        /* <DEDUP_REMOVED lines=12> */
[CC--:B------:R-:W-:Y:S01]  /*1110*/  LEA.HI R3, R7.reuse, R14.reuse, RZ, 0x6 ;  /* 0x0000000e07037211 */ /* 0x0c0fe200078f30ff */
[----:B------:R-:W-:Y:S01]  /*1120*/  IMAD.IADD R9, R14, 0x1, -R4 ;  /* 0x000000010e097824 */ /* 0x000fe200078e0a04 */
[----:B------:R-:W-:Y:S01]  /*1130*/  LEA.HI R7, R7, R14, RZ, 0x5 ;  /* 0x0000000e07077211 */ /* 0x000fe200078f28ff */
[----:B------:R-:W-:Y:S01]  /*1140*/  IMAD.SHL.U32 R0, R251, 0x40, RZ ;  /* 0x00000040fb007824 */ /* 0x000fe200078e00ff */
[----:B------:R-:W-:Y:S01]  /*1150*/  SHF.R.S32.HI R4, RZ, 0x1f, R2 ;  /* 0x0000001fff047819 */ /* 0x000fe20000011402 */
[----:B------:R-:W-:Y:S02]  /*1160*/  IMAD.SHL.U32 R3, R3, 0x8, RZ ;  /* 0x0000000803037824 */ /* 0x000fe400078e00ff */
[----:B------:R-:W-:Y:S01]  /*1170*/  IMAD.SHL.U32 R210, R9, 0x8, RZ ;  /* 0x0000000809d27824 */ /* 0x000fe200078e00ff */
[----:B------:R-:W-:-:S02]  /*1180*/  LEA.HI R11, R4, R2, RZ, 0x3 ;  /* 0x00000002040b7211 */ /* 0x000fc400078f18ff */
[----:B------:R-:W-:Y:S02]  /*1190*/  LOP3.LUT R0, R0, 0x1c0, RZ, 0xc0, !PT ;  /* 0x000001c000007812 */ /* 0x000fe400078ec0ff */
[----:B------:R-:W-:Y:S02]  /*11a0*/  LOP3.LUT R6, R3, 0x7ffffe00, RZ, 0xc0, !PT ;  /* 0x7ffffe0003067812 */ /* 0x000fe400078ec0ff */
[----:B------:R-:W-:Y:S02]  /*11b0*/  LOP3.LUT R4, R11, 0xfffffff8, RZ, 0xc0, !PT ;  /* 0xfffffff80b047812 */ /* 0x000fe400078ec0ff */
[----:B------:R-:W-:Y:S02]  /*11c0*/  SHF.R.U32.HI R5, RZ, 0x3, R0 ;  /* 0x00000003ff057819 */ /* 0x000fe40000011600 */
[----:B------:R-:W-:Y:S01]  /*11d0*/  LOP3.LUT R3, R0, 0x38, R210, 0xf8, !PT ;  /* 0x0000003800037812 */ /* 0x000fe200078ef8d2 */
[----:B------:R-:W-:Y:S01]  /*11e0*/  IMAD.SHL.U32 R0, R9, 0x40, RZ ;  /* 0x0000004009007824 */ /* 0x000fe200078e00ff */
[----:B------:R-:W-:Y:S01]  /*11f0*/  IADD3 R209, R210, 0x40, RZ ;  /* 0x00000040d2d17810 */ /* 0x000fe20007ffe0ff */
[----:B------:R-:W-:Y:S01]  /*1200*/  IMAD.IADD R9, R2, 0x1, -R4 ;  /* 0x0000000102097824 */ /* 0x000fe200078e0a04 */
[----:B------:R-:W-:-:S02]  /*1210*/  LOP3.LUT R2, R7, 0xffffffe0, RZ, 0xc0, !PT ;  /* 0xffffffe007027812 */ /* 0x000fc400078ec0ff */
[----:B------:R-:W-:Y:S02]  /*1220*/  LOP3.LUT R0, R0, 0x1c0, RZ, 0xc0, !PT ;  /* 0x000001c000007812 */ /* 0x000fe400078ec0ff */
[----:B------:R-:W-:Y:S01]  /*1230*/  LOP3.LUT R227, R6, R3, R5, 0xf6, !PT ;  /* 0x0000000306e37212 */ /* 0x000fe200078ef605 */
[----:B------:R-:W-:Y:S01]  /*1240*/  IMAD.IADD R15, R14, 0x1, -R2 ;  /* 0x000000010e0f7824 */ /* 0x000fe200078e0a02 */
[----:B------:R-:W-:Y:S02]  /*1250*/  LOP3.LUT R4, R0, 0x8, R10, 0xf8, !PT ;  /* 0x0000000800047812 */ /* 0x000fe400078ef80a */
[----:B------:R-:W-:Y:S01]  /*1260*/  SHF.R.U32.HI R3, RZ, 0x3, R0 ;  /* 0x00000003ff037819 */ /* 0x000fe20000011600 */
[----:B------:R-:W-:Y:S01]  /*1270*/  IMAD.SHL.U32 R227, R227, 0x2, RZ ;  /* 0x00000002e3e37824 */ /* 0x000fe200078e00ff */
[--C-:B------:R-:W-:Y:S02]  /*1280*/  SHF.R.S32.HI R6, RZ, 0x5, R7.reuse ;  /* 0x00000005ff067819 */ /* 0x100fe40000011407 */
[----:B------:R-:W-:Y:S01]  /*1290*/  SHF.R.S32.HI R0, RZ, 0x1f, R7 ;  /* 0x0000001fff007819 */ /* 0x000fe20000011407 */
[----:B------:R-:W-:Y:S01]  /*12a0*/  IMAD.SHL.U32 R7, R13, 0x8, RZ ;  /* 0x000000080d077824 */ /* 0x000fe200078e00ff */
[----:B------:R-:W-:-:S02]  /*12b0*/  LOP3.LUT R2, R12, 0xfffffffc, RZ, 0xc0, !PT ;  /* 0xfffffffc0c027812 */ /* 0x000fc400078ec0ff */
[----:B------:R-:W-:Y:S02]  /*12c0*/  LOP3.LUT R12, R4, R3, RZ, 0x3c, !PT ;  /* 0x00000003040c7212 */ /* 0x000fe400078e3cff */
[----:B------:R-:W-:Y:S01]  /*12d0*/  LEA.HI R0, R0, R6, RZ, 0x3 ;  /* 0x0000000600007211 */ /* 0x000fe200078f18ff */
[----:B------:R-:W-:Y:S01]  /*12e0*/  IMAD.IADD R4, R14, 0x1, -R2 ;  /* 0x000000010e047824 */ /* 0x000fe200078e0a02 */
[----:B------:R-:W-:Y:S01]  /*12f0*/  SHF.R.S32.HI R10, RZ, 0x1f, R15 ;  /* 0x0000001fff0a7819 */ /* 0x000fe2000001140f */
[----:B------:R-:W-:Y:S01]  /*1300*/  IMAD.SHL.U32 R2, R9, 0x40, RZ ;  /* 0x0000004009027824 */ /* 0x000fe200078e00ff */
[----:B------:R-:W-:Y:S02]  /*1310*/  LOP3.LUT R0, R0, 0xffffff8, RZ, 0xc0, !PT ;  /* 0x0ffffff800007812 */ /* 0x000fe400078ec0ff */
[----:B------:R-:W-:Y:S02]  /*1320*/  LEA.HI R10, R10, R15, RZ, 0x2 ;  /* 0x0000000f0a0a7211 */ /* 0x000fe400078f10ff */
[----:B------:R-:W-:Y:S01]  /*1330*/  LOP3.LUT R2, R2, 0x1c0, RZ, 0xc0, !PT ;  /* 0x000001c002027812 */ /* 0x000fe200078ec0ff */
[----:B------:R-:W-:Y:S01]  /*1340*/  IMAD.IADD R3, R6, 0x1, -R0 ;  /* 0x0000000106037824 */ /* 0x000fe200078e0a00 */
[----:B------:R-:W-:-:S02]  /*1350*/  SHF.R.S32.HI R0, RZ, 0x2, R10 ;  /* 0x00000002ff007819 */ /* 0x000fc4000001140a */
[----:B------:R-:W-:Y:S02]  /*1360*/  LOP3.LUT R7, R2, 0x8, R7, 0xf8, !PT ;  /* 0x0000000802077812 */ /* 0x000fe400078ef807 */
[----:B------:R-:W-:Y:S01]  /*1370*/  SHF.R.U32.HI R2, RZ, 0x3, R2 ;  /* 0x00000003ff027819 */ /* 0x000fe20000011602 */
[----:B------:R-:W-:Y:S01]  /*1380*/  IMAD R14, R3, 0x10, R0 ;  /* 0x00000010030e7824 */ /* 0x000fe200078e0200 */
[----:B------:R-:W-:Y:S01]  /*1390*/  LOP3.LUT R5, R8, 0x1, RZ, 0xc0, !PT ;  /* 0x0000000108057812 */ /* 0x000fe200078ec0ff */
[----:B------:R-:W-:Y:S01]  /*13a0*/  IMAD.SHL.U32 R3, R6, 0x400, RZ ;  /* 0x0000040006037824 */ /* 0x000fe200078e00ff */
[----:B------:R-:W-:Y:S02]  /*13b0*/  LEA.HI R0, R4, R4, RZ, 0x1 ;  /* 0x0000000404007211 */ /* 0x000fe400078f08ff */
[----:B------:R-:W-:Y:S01]  /*13c0*/  LOP3.LUT R7, R7, R2, RZ, 0x3c, !PT ;  /* 0x0000000207077212 */ /* 0x000fe200078e3cff */
[----:B------:R-:W-:Y:S01]  /*13d0*/  IMAD.SHL.U32 R2, R8, 0x40, RZ ;  /* 0x0000004008027824 */ /* 0x000fe200078e00ff */
[----:B------:R-:W-:Y:S01]  /*13e0*/  ISETP.NE.U32.AND P3, PT, R5, 0x1, PT ;  /* 0x000000010500780c */ /* 0x000fe20003f65070 */
[----:B------:R-:W-:Y:S01]  /*13f0*/  IMAD R5, R4, 0x2, R3 ;  /* 0x0000000204057824 */ /* 0x000fe200078e0203 */
[----:B------:R-:W-:Y:S01]  /*1400*/  LOP3.LUT R0, R0, 0x1ffffffe, RZ, 0xc0, !PT ;  /* 0x1ffffffe00007812 */ /* 0x000fe200078ec0ff */
[----:B------:R-:W-:Y:S01]  /*1410*/  STL [R1+0x30], R14 ;  /* 0x0000300e01007387 */ /* 0x000fe20000100800 */
[----:B------:R-:W-:-:S02]  /*1420*/  LOP3.LUT R6, R2, 0x1c0, RZ, 0xc0, !PT ;  /* 0x000001c002067812 */ /* 0x000fc400078ec0ff */
[----:B------:R-:W-:Y:S01]  /*1430*/  R2P PR, R8, 0x6 ;  /* 0x0000000608007804 */ /* 0x000fe20000000000 */
[----:B------:R-:W-:Y:S01]  /*1440*/  IMAD.SHL.U32 R8, R11, 0x40, RZ ;  /* 0x000000400b087824 */ /* 0x000fe200078e00ff */
[----:B------:R-:W-:Y:S01]  /*1450*/  LOP3.LUT P0, RZ, R9, 0x2, RZ, 0xc0, !PT ;  /* 0x0000000209ff7812 */ /* 0x000fe2000780c0ff */
[----:B------:R-:W-:Y:S01]  /*1460*/  IMAD.IADD R233, R4, 0x1, -R0 ;  /* 0x0000000104e97824 */ /* 0x000fe200078e0a00 */
[----:B------:R-:W-:Y:S01]  /*1470*/  LEA.HI R4, R6, R6, RZ, 0x1d ;  /* 0x0000000606047211 */ /* 0x000fe200078fe8ff */
[----:B------:R-:W-:Y:S01]  /*1480*/  IMAD R0, R13, 0x200, R12 ;  /* 0x000002000d007824 */ /* 0x000fe200078e020c */
[----:B------:R-:W-:Y:S01]  /*1490*/  LOP3.LUT R2, R8, 0xfffffe00, RZ, 0xc0, !PT ;  /* 0xfffffe0008027812 */ /* 0x000fe200078ec0ff */
[----:B------:R-:W-:Y:S01]  /*14a0*/  IMAD R233, R233, 0x8, R14 ;  /* 0x00000008e9e97824 */ /* 0x000fe200078e020e */
[----:B------:R-:W-:Y:S01]  /*14b0*/  LOP3.LUT P4, RZ, R9, 0x4, RZ, 0xc0, !PT ;  /* 0x0000000409ff7812 */ /* 0x000fe2000788c0ff */
[----:B------:R-:W-:Y:S01]  /*14c0*/  IMAD.IADD R8, R5, 0x1, R4 ;  /* 0x0000000105087824 */ /* 0x000fe200078e0204 */
[----:B------:R-:W-:Y:S01]  /*14d0*/  LOP3.LUT R5, R10, 0x7ffffffc, RZ, 0xc0, !PT ;  /* 0x7ffffffc0a057812 */ /* 0x000fe200078ec0ff */
[----:B------:R-:W-:Y:S01]  /*14e0*/  IMAD.MOV.U32 R4, RZ, RZ, 0x20 ;  /* 0x00000020ff047424 */ /* 0x000fe200078e00ff */
[CC--:B------:R-:W-:Y:S01]  /*14f0*/  IADD3 R3, R7.reuse, R2.reuse, R3 ;  /* 0x0000000207037210 */ /* 0x0c0fe20007ffe003 */
[----:B------:R-:W-:Y:S01]  /*1500*/  IMAD.MOV.U32 R9, RZ, RZ, 0x40 ;  /* 0x00000040ff097424 */ /* 0x000fe200078e00ff */
[----:B------:R-:W-:Y:S01]  /*1510*/  LOP3.LUT R2, R7, R2, RZ, 0xfc, !PT ;  /* 0x0000000207027212 */ /* 0x000fe200078efcff */
[----:B------:R-:W-:Y:S01]  /*1520*/  IMAD.IADD R7, R15, 0x1, -R5 ;  /* 0x000000010f077824 */ /* 0x000fe200078e0a05 */
[----:B------:R-:W-:-:S02]  /*1530*/  SEL R6, R4, 0xffffffe0, !P1 ;  /* 0xffffffe004067807 */ /* 0x000fc40004800000 */
[----:B------:R-:W-:Y:S01]  /*1540*/  LEA R10, R8, 0x80, 0x1 ;  /* 0x00000080080a7811 */ /* 0x000fe200078e08ff */
[----:B------:R-:W-:Y:S01]  /*1550*/  IMAD.SHL.U32 R214, R7, 0x2, RZ ;  /* 0x0000000207d67824 */ /* 0x000fe200078e00ff */
[----:B------:R-:W-:Y:S02]  /*1560*/  SEL R5, R9, 0xffffffc0, !P2 ;  /* 0xffffffc009057807 */ /* 0x000fe40005000000 */
[----:B------:R-:W-:Y:S01]  /*1570*/  SEL R192, R4, 0xffffffe0, !P0 ;  /* 0xffffffe004c07807 */ /* 0x000fe20004000000 */
[C---:B------:R-:W-:Y:S01]  /*1580*/  IMAD.IADD R8, R10.reuse, 0x1, R6 ;  /* 0x000000010a087824 */ /* 0x040fe200078e0206 */
[C---:B------:R-:W-:Y:S01]  /*1590*/  IADD3 R7, R10.reuse, -0x10, RZ ;  /* 0xfffffff00a077810 */ /* 0x040fe20007ffe0ff */
[C---:B------:R-:W-:Y:S01]  /*15a0*/  IMAD.IADD R4, R10.reuse, 0x1, R5 ;  /* 0x000000010a047824 */ /* 0x040fe200078e0205 */
[----:B------:R-:W-:Y:S01]  /*15b0*/  @P3 IADD3 R7, R10, 0x10, RZ ;  /* 0x000000100a073810 */ /* 0x000fe20007ffe0ff */
[----:B------:R-:W-:Y:S01]  /*15c0*/  STL [R1+0x8], R10 ;  /* 0x0000080a01007387 */ /* 0x000fe20000100800 */
[----:B------:R-:W-:-:S02]  /*15d0*/  LEA R194, R2, 0x100, 0x1 ;  /* 0x0000010002c27811 */ /* 0x000fc400078e08ff */
[----:B------:R-:W-:Y:S01]  /*15e0*/  LEA R193, R0, 0xc100, 0x1 ;  /* 0x0000c10000c17811 */ /* 0x000fe200078e08ff */
[----:B------:R1:W-:Y:S01]  /*15f0*/  STL [R1+0x14], R8 ;  /* 0x0000140801007387 */ /* 0x0003e20000100800 */
[----:B------:R-:W-:Y:S01]  /*1600*/  IMAD.IADD R2, R5, 0x1, R7 ;  /* 0x0000000105027824 */ /* 0x000fe200078e0207 */
[----:B------:R-:W-:Y:S02]  /*1610*/  SEL R0, R9, 0xffffffc0, !P4 ;  /* 0xffffffc009007807 */ /* 0x000fe40006000000 */
[----:B------:R2:W-:Y:S01]  /*1620*/  STL [R1+0x24], R4 ;  /* 0x0000240401007387 */ /* 0x0005e20000100800 */
[----:B------:R-:W-:Y:S02]  /*1630*/  LEA R187, R3, 0x18100, 0x1 ;  /* 0x0001810003bb7811 */ /* 0x000fe400078e08ff */
[----:B------:R-:W-:Y:S01]  /*1640*/  IADD3 R232, R210, 0x80, RZ ;  /* 0x00000080d2e87810 */ /* 0x000fe20007ffe0ff */
[----:B------:R-:W-:Y:S01]  /*1650*/  STL [R1+0xc], R7 ;  /* 0x00000c0701007387 */ /* 0x000fe20000100800 */
[----:B------:R-:W-:Y:S01]  /*1660*/  SHF.R.S32.HI R211, RZ, 0x1f, R210 ;  /* 0x0000001fffd37819 */ /* 0x000fe200000114d2 */
[C---:B------:R-:W-:Y:S01]  /*1670*/  IMAD.IADD R188, R187.reuse, 0x1, R192 ;  /* 0x00000001bbbc7824 */ /* 0x040fe200078e02c0 */
[----:B------:R-:W-:Y:S01]  /*1680*/  SHF.R.S32.HI R249, RZ, 0x1f, R209 ;  /* 0x0000001ffff97819 */ /* 0x000fe200000114d1 */
[----:B------:R-:W-:Y:S01]  /*1690*/  IMAD.IADD R190, R187, 0x1, R0 ;  /* 0x00000001bbbe7824 */ /* 0x000fe200078e0200 */
[----:B------:R-:W-:Y:S01]  /*16a0*/  SHF.R.S32.HI R248, RZ, 0x1f, R232 ;  /* 0x0000001ffff87819 */ /* 0x000fe200000114e8 */
[----:B------:R-:W-:Y:S01]  /*16b0*/  IMAD.IADD R195, R0, 0x1, R194 ;  /* 0x0000000100c37824 */ /* 0x000fe200078e02c2 */
[C---:B------:R-:W-:Y:S01]  /*16c0*/  IADD3 R225, R227.reuse, 0x100, RZ ;  /* 0x00000100e3e17810 */ /* 0x040fe20007ffe0ff */
[----:B------:R-:W-:Y:S01]  /*16d0*/  IMAD.IADD R189, R188, 0x1, R0 ;  /* 0x00000001bcbd7824 */ /* 0x000fe200078e0200 */
[----:B------:R-:W-:Y:S01]  /*16e0*/  IADD3 R224, R227, 0xc100, RZ ;  /* 0x0000c100e3e07810 */ /* 0x000fe20007ffe0ff */
[----:B-1----:R-:W-:-:S02]  /*16f0*/  IMAD.IADD R8, R8, 0x1, R5 ;  /* 0x0000000108087824 */ /* 0x002fc400078e0205 */
[----:B--2---:R-:W-:-:S03]  /*1700*/  IMAD.IADD R4, R6, 0x1, R7 ;  /* 0x0000000106047824 */ /* 0x004fc600078e0207 */
[----:B------:R-:W-:Y:S01]  /*1710*/  STL [R1+0x20], R8 ;  /* 0x0000200801007387 */ /* 0x000fe20000100800 */
[----:B------:R-:W-:-:S03]  /*1720*/  IMAD.IADD R3, R4, 0x1, R5 ;  /* 0x0000000104037824 */ /* 0x000fc600078e0205 */
[----:B------:R-:W-:Y:S04]  /*1730*/  STL [R1+0x10], R4 ;  /* 0x0000100401007387 */ /* 0x000fe80000100800 */
[----:B------:R1:W-:Y:S04]  /*1740*/  STL [R1+0x1c], R2 ;  /* 0x00001c0201007387 */ /* 0x0003e80000100800 */
[----:B------:R2:W-:Y:S01]  /*1750*/  STL [R1+0x18], R3 ;  /* 0x0000180301007387 */ /* 0x0005e20000100800 */
[----:B-1----:R-:W-:-:S04]  /*1760*/  IMAD.IADD R2, R192, 0x1, R194 ;  /* 0x00000001c0027824 */ /* 0x002fc800078e02c2 */
[----:B------:R-:W-:-:S05]  /*1770*/  IMAD.IADD R2, R0, 0x1, R2 ;  /* 0x0000000100027824 */ /* 0x000fca00078e0202 */
[----:B------:R2:W-:Y:S02]  /*1780*/  STL [R1+0x28], R2 ;  /* 0x0000280201007387 */ /* 0x0005e40000100800 */
.L_x_1761:
        /* <DEDUP_REMOVED lines=10> */
[----:B--2---:R-:W-:Y:S01]  /*1830*/  IMAD.WIDE R2, R231, R14, c[0x0][0x350] ;  /* 0x0000d400e7027625 */ /* 0x004fe200078e020e */
        /* <DEDUP_REMOVED lines=16> */
.L_x_1629:
[----:B------:R-:W-:-:S04]  /*1940*/  ISETP.NE.U32.AND P0, PT, RZ, c[0x0][0x368], PT ;  /* 0x0000da00ff007a0c */ /* 0x000fc80003f05070 */
[----:B------:R-:W-:-:S13]  /*1950*/  ISETP.NE.AND.EX P0, PT, RZ, c[0x0][0x36c], PT, P0 ;  /* 0x0000db00ff007a0c */ /* 0x000fda0003f05300 */
[----:B------:R-:W-:Y:S05]  /*1960*/  @!P0 BRA `(.L_x_1630) ;  /* 0x0000003000008947 */ /* 0x000fea0003800000 */
[----:B-1----:R-:W-:-:S05]  /*1970*/  IMAD.WIDE R2, R231, R14, c[0x0][0x368] ;  /* 0x0000da00e7027625 */ /* 0x002fca00078e020e */
[----:B------:R1:W5:Y:S01]  /*1980*/  LDG.E R0, [R2.64] ;  /* 0x0000000802007981 */ /* 0x000362000c1e1900 */
[----:B------:R-:W-:Y:S05]  /*1990*/  BRA `(.L_x_1631) ;  /* 0x0000005000007947 */ /* 0x000fea0003800000 */
.L_x_1630:
[----:B------:R-:W-:Y:S01]  /*19a0*/  MOV R0, c[0x0][0x1d0] ;  /* 0x0000740000007a02 */ /* 0x000fe20000000f00 */
[----:B------:R-:W-:Y:S05]  /*19b0*/  @!P4 BRA `(.L_x_1631) ;  /* 0x000000300000c947 */ /* 0x000fea0003800000 */
[----:B-1----:R-:W2:Y:S04]  /*19c0*/  LDG.E R4, [R2.64] ;  /* 0x0000000802047981 */ /* 0x002ea8000c1e1900 */
[----:B------:R-:W2:Y:S02]  /*19d0*/  LDG.E R0, [R2.64+0x4] ;  /* 0x0000040802007981 */ /* 0x000ea4000c1e1900 */
[----:B--2---:R-:W-:-:S03]  /*19e0*/  IADD3 R0, -R4, R0, RZ ;  /* 0x0000000004007210 */ /* 0x004fc60007ffe1ff */
.L_x_1631:
[----:B-1----:R-:W-:Y:S01]  /*19f0*/  IMAD.MOV.U32 R2, RZ, RZ, c[0x0][0x2c4] ;  /* 0x0000b100ff027624 */ /* 0x002fe200078e00ff */
[----:B-----5:R-:W-:Y:S01]  /*1a00*/  IADD3 R13, R11, R10, RZ ;  /* 0x0000000a0b0d7210 */ /* 0x020fe20007ffe0ff */
[----:B------:R-:W-:-:S02]  /*1a10*/  IMAD.IADD R215, R0, 0x1, -R10 ;  /* 0x0000000100d77824 */ /* 0x000fc400078e0a0a */
[----:B------:R-:W-:Y:S01]  /*1a20*/  IMAD.SHL.U32 R226, R229, 0x80, RZ ;  /* 0x00000080e5e27824 */ /* 0x000fe200078e00ff */
[----:B------:R-:W-:Y:S01]  /*1a30*/  ISETP.NE.AND P2, PT, R2, 0x1, PT ;  /* 0x000000010200780c */ /* 0x000fe20003f45270 */
[----:B------:R-:W-:Y:S01]  /*1a40*/  IMAD.MOV.U32 R7, RZ, RZ, c[0x0][0x32c] ;  /* 0x0000cb00ff077624 */ /* 0x000fe200078e00ff */
[----:B------:R-:W-:Y:S02]  /*1a50*/  IADD3 R4, R215, 0x1, -R216 ;  /* 0x00000001d7047810 */ /* 0x000fe40007ffe8d8 */
[----:B------:R-:W-:Y:S02]  /*1a60*/  IADD3 R2, R226, 0x7f, RZ ;  /* 0x0000007fe2027810 */ /* 0x000fe40007ffe0ff */
[----:B------:R-:W-:Y:S01]  /*1a70*/  ISETP.GE.AND P1, PT, R7, 0x1, PT ;  /* 0x000000010700780c */ /* 0x000fe20003f26270 */
[----:B------:R1:W-:Y:S01]  /*1a80*/  STL [R1+0x4], R4 ;  /* 0x0000040401007387 */ /* 0x0003e20000100800 */
[----:B------:R-:W-:-:S05]  /*1a90*/  MOV R0, R2 ;  /* 0x0000000200007202 */ /* 0x000fca0000000f00 */
[----:B------:R-:W-:-:S05]  /*1aa0*/  @P2 IMAD.HI.U32 R3, R2, c[0x0][0x2c8], RZ ;  /* 0x0000b20002032a27 */ /* 0x000fca00078e00ff */
        /* <DEDUP_REMOVED lines=14> */
.L_x_1634:
[----:B------:R-:W-:-:S13]  /*1b90*/  ISETP.NE.AND P0, PT, R7, 0x1, PT ;  /* 0x000000010700780c */ /* 0x000fda0003f05270 */
[----:B------:R-:W-:-:S05]  /*1ba0*/  @P0 IMAD.HI.U32 R0, R2, c[0x0][0x330], RZ ;  /* 0x0000cc0002000a27 */ /* 0x000fca00078e00ff */
[----:B------:R-:W-:Y:S02]  /*1bb0*/  @P0 SHF.R.U32.HI R2, RZ, c[0x0][0x334], R0 ;  /* 0x0000cd00ff020a19 */ /* 0x000fe40000011600 */
.L_x_1635:
[----:B------:R-:W-:Y:S05]  /*1bc0*/  BSYNC B0 ;  /* 0x0000000000007941 */ /* 0x000fea0003800000 */
.L_x_1633:
[----:B------:R-:W-:-:S05]  /*1bd0*/  IMAD R2, R2, R7, c[0x0][0x32c] ;  /* 0x0000cb0002027624 */ /* 0x000fca00078e0207 */
[----:B------:R-:W-:-:S04]  /*1be0*/  IMNMX R3, R3, R2, PT ;  /* 0x0000000203037217 */ /* 0x000fc80003800200 */
.L_x_1632:
[----:B------:R-:W-:Y:S01]  /*1bf0*/  IADD3 R3, R3, 0x3f, RZ ;  /* 0x0000003f03037810 */ /* 0x000fe20007ffe0ff */
[----:B-1----:R-:W-:Y:S01]  /*1c00*/  @P2 IMAD.HI.U32 R4, R226, c[0x0][0x2c8], RZ ;  /* 0x0000b200e2042a27 */ /* 0x002fe200078e00ff */
        /* <DEDUP_REMOVED lines=8> */
[----:B------:R-:W-:Y:S01]  /*1c90*/  IMAD.IADD R0, R250, 0x1, R0 ;  /* 0x00000001fa007824 */ /* 0x000fe200078e0200 */
[----:B------:R-:W-:Y:S02]  /*1ca0*/  SHF.R.S32.HI R3, RZ, 0x6, R3 ;  /* 0x00000006ff037819 */ /* 0x000fe40000011403 */
[----:B------:R-:W-:Y:S02]  /*1cb0*/  SHF.R.S32.HI R4, RZ, 0x6, R2 ;  /* 0x00000006ff047819 */ /* 0x000fe40000011402 */
        /* <DEDUP_REMOVED lines=12> */
.L_x_1638:
[----:B------:R-:W-:-:S13]  /*1d80*/  ISETP.NE.AND P0, PT, R7, 0x1, PT ;  /* 0x000000010700780c */ /* 0x000fda0003f05270 */
[----:B------:R-:W-:-:S05]  /*1d90*/  @P0 IMAD.HI.U32 R3, R0, c[0x0][0x330], RZ ;  /* 0x0000cc0000030a27 */ /* 0x000fca00078e00ff */
[----:B------:R-:W-:Y:S02]  /*1da0*/  @P0 SHF.R.U32.HI R0, RZ, c[0x0][0x334], R3 ;  /* 0x0000cd00ff000a19 */ /* 0x000fe40000011603 */
.L_x_1639:
[----:B------:R-:W-:Y:S05]  /*1db0*/  BSYNC B0 ;  /* 0x0000000000007941 */ /* 0x000fea0003800000 */
.L_x_1637:
[----:B------:R-:W-:-:S05]  /*1dc0*/  IMAD R0, R0, c[0x0][0x32c], RZ ;  /* 0x0000cb0000007a24 */ /* 0x000fca00078e02ff */
[----:B------:R-:W-:-:S04]  /*1dd0*/  IMNMX R2, R2, R0, !PT ;  /* 0x0000000002027217 */ /* 0x000fc80007800200 */
.L_x_1636:
        /* <DEDUP_REMOVED lines=13> */
[----:B------:R1:W-:Y:S02]  /*1eb0*/  STL [R1], R15 ;  /* 0x0000000f01007387 */ /* 0x0003e40000100800 */
[----:B------:R-:W-:Y:S05]  /*1ec0*/  @!P0 BRA `(.L_x_1641) ;  /* 0x000001f000008947 */ /* 0x000fea0003800000 */
[----:B------:R-:W-:Y:S01]  /*1ed0*/  ISETP.NE.AND P0, PT, R252, RZ, PT ;  /* 0x000000fffc00720c */ /* 0x000fe20003f05270 */
[----:B------:R-:W-:-:S03]  /*1ee0*/  IMAD.MOV.U32 R4, RZ, RZ, RZ ;  /* 0x000000ffff047224 */ /* 0x000fc600078e00ff */
[----:B------:R-:W-:-:S04]  /*1ef0*/  SEL R0, R252, c[0x0][0x338], P0 ;  /* 0x0000ce00fc007a07 */ /* 0x000fc80000000000 */
[----:B------:R-:W-:Y:S02]  /*1f00*/  IABS R3, R0 ;  /* 0x0000000000037213 */ /* 0x000fe40000000000 */
[----:B------:R-:W-:Y:S02]  /*1f10*/  IADD3 R6, R0, -0x1, R11 ;  /* 0xffffffff00067810 */ /* 0x000fe40007ffe00b */
[----:B------:R-:W2:Y:S03]  /*1f20*/  I2F.RP R2, R3 ;  /* 0x0000000300027306 */ /* 0x000ea60000209400 */
[----:B------:R-:W-:-:S05]  /*1f30*/  IMAD.IADD R6, R6, 0x1, -R8 ;  /* 0x0000000106067824 */ /* 0x000fca00078e0a08 */
[----:B------:R-:W-:Y:S01]  /*1f40*/  IABS R10, R6 ;  /* 0x00000006000a7213 */ /* 0x000fe20000000000 */
        /* <DEDUP_REMOVED lines=23> */
.L_x_1641:
[----:B------:R-:W-:Y:S05]  /*20c0*/  BSYNC B0 ;  /* 0x0000000000007941 */ /* 0x000fea0003800000 */
.L_x_1640:
[----:B------:R-:W-:Y:S01]  /*20d0*/  IMAD R200, R15, R2, R8 ;  /* 0x000000020fc87224 */ /* 0x000fe200078e0208 */
        /* <DEDUP_REMOVED lines=55> */
[----:B------:R-:W2:Y:S01]  /*2450*/  S2R R3, SR_TID.X ;  /* 0x0000000000037919 */ /* 0x000ea20000002100 */
[----:B------:R-:W-:-:S04]  /*2460*/  ISETP.NE.U32.AND P3, PT, RZ, c[0x0][0x340], PT ;  /* 0x0000d000ff007a0c */ /* 0x000fc80003f65070 */
[----:B------:R-:W-:Y:S02]  /*2470*/  ISETP.NE.AND.EX P3, PT, RZ, c[0x0][0x344], PT, P3 ;  /* 0x0000d100ff007a0c */ /* 0x000fe40003f65330 */
[----:B--2---:R-:W-:-:S04]  /*2480*/  SHF.R.S32.HI R4, RZ, 0x1f, R3 ;  /* 0x0000001fff047819 */ /* 0x004fc80000011403 */
[----:B------:R-:W-:-:S04]  /*2490*/  LEA.HI R4, R4, R3, RZ, 0x3 ;  /* 0x0000000304047211 */ /* 0x000fc800078f18ff */
[----:B------:R-:W-:-:S04]  /*24a0*/  LOP3.LUT R4, R4, 0xfffffff8, RZ, 0xc0, !PT ;  /* 0xfffffff804047812 */ /* 0x000fc800078ec0ff */
[----:B------:R-:W-:Y:S01]  /*24b0*/  IADD3 R4, -R4, R3, RZ ;  /* 0x0000000304047210 */ /* 0x000fe20007ffe1ff */
[----:B------:R-:W-:-:S05]  /*24c0*/  @P3 IMAD.WIDE R2, R231, R14, c[0x0][0x340] ;  /* 0x0000d000e7023625 */ /* 0x000fca00078e020e */
[----:B-1----:R1:W2:Y:S01]  /*24d0*/  @P3 LDG.E R15, [R2.64] ;  /* 0x00000008020f3981 */ /* 0x0022a2000c1e1900 */
[----:B------:R-:W-:Y:S02]  /*24e0*/  SHF.R.S32.HI R0, RZ, 0x1f, R12 ;  /* 0x0000001fff007819 */ /* 0x000fe4000001140c */
[----:B------:R-:W-:Y:S02]  /*24f0*/  SHF.R.S32.HI R14, RZ, 0x1f, R231 ;  /* 0x0000001fff0e7819 */ /* 0x000fe400000114e7 */
[----:B------:R-:W-:Y:S01]  /*2500*/  SEL R8, R231, RZ, !P5 ;  /* 0x000000ffe7087207 */ /* 0x000fe20006800000 */
[----:B------:R-:W-:Y:S01]  /*2510*/  IMAD R0, R0, c[0x0][0x178], RZ ;  /* 0x00005e0000007a24 */ /* 0x000fe200078e02ff */
[----:B------:R-:W-:Y:S02]  /*2520*/  SEL R11, R14, RZ, !P5 ;  /* 0x000000ff0e0b7207 */ /* 0x000fe40006800000 */
[----:B------:R-:W-:Y:S01]  /*2530*/  ISETP.GE.AND P6, PT, R209, c[0x0][0x198], PT ;  /* 0x00006600d1007a0c */ /* 0x000fe20003fc6270 */
[----:B------:R-:W-:Y:S01]  /*2540*/  IMAD R0, R12, c[0x0][0x17c], R0 ;  /* 0x00005f000c007a24 */ /* 0x000fe200078e0200 */
[----:B------:R-:W-:Y:S01]  /*2550*/  ISETP.GE.AND P5, PT, R232, c[0x0][0x198], PT ;  /* 0x00006600e8007a0c */ /* 0x000fe20003fa6270 */
[----:B------:R-:W-:-:S04]  /*2560*/  IMAD R11, R11, c[0x0][0x1c0], RZ ;  /* 0x000070000b0b7a24 */ /* 0x000fc800078e02ff */
[----:B------:R-:W-:Y:S01]  /*2570*/  IMAD R11, R8, c[0x0][0x1c4], R11 ;  /* 0x00007100080b7a24 */ /* 0x000fe200078e020b */
[----:B-1----:R-:W-:-:S05]  /*2580*/  LEA R2, R4, R251, 0x5 ;  /* 0x000000fb04027211 */ /* 0x002fca00078e28ff */
[----:B------:R-:W-:Y:S02]  /*2590*/  IMAD.IADD R9, R226, 0x1, R2 ;  /* 0x00000001e2097824 */ /* 0x000fe400078e0202 */
[----:B------:R-:W-:-:S03]  /*25a0*/  IMAD.WIDE.U32 R2, R12, c[0x0][0x178], RZ ;  /* 0x00005e000c027a25 */ /* 0x000fc600078e00ff */
[----:B------:R-:W-:Y:S01]  /*25b0*/  MOV R10, R9 ;  /* 0x00000009000a7202 */ /* 0x000fe20000000f00 */
[----:B------:R-:W-:Y:S01]  /*25c0*/  @P2 IMAD.HI.U32 R4, R9, c[0x0][0x2c8], RZ ;  /* 0x0000b20009042a27 */ /* 0x000fe200078e00ff */
[----:B------:R-:W-:Y:S02]  /*25d0*/  IADD3 R3, R3, R0, RZ ;  /* 0x0000000003037210 */ /* 0x000fe40007ffe0ff */
[----:B------:R-:W-:Y:S02]  /*25e0*/  IADD3 R0, P0, R251, R13, RZ ;  /* 0x0000000dfb007210 */ /* 0x000fe40007f1e0ff */
[----:B------:R-:W-:Y:S01]  /*25f0*/  @P2 SHF.R.U32.HI R10, RZ, c[0x0][0x2cc], R4 ;  /* 0x0000b300ff0a2a19 */ /* 0x000fe20000011604 */
[----:B------:R-:W-:Y:S01]  /*2600*/  IMAD.WIDE.U32 R2, R235, c[0x0][0x1b8], R2 ;  /* 0x00006e00eb027a25 */ /* 0x000fe200078e0002 */
[----:B------:R-:W-:-:S03]  /*2610*/  SHF.R.S32.HI R4, RZ, 0x1f, R13 ;  /* 0x0000001fff047819 */ /* 0x000fc6000001140d */
[----:B------:R-:W-:Y:S01]  /*2620*/  IMAD R3, R235, c[0x0][0x1bc], R3 ;  /* 0x00006f00eb037a24 */ /* 0x000fe200078e0203 */
[----:B------:R-:W-:Y:S01]  /*2630*/  LEA.HI.X.SX32 R4, R251, R4, 0x1, P0 ;  /* 0x00000004fb047211 */ /* 0x000fe200000f0eff */
[----:B------:R-:W-:Y:S01]  /*2640*/  IMAD.WIDE.U32 R6, R0, c[0x0][0x1e0], R210 ;  /* 0x0000780000067a25 */ /* 0x000fe200078e00d2 */
[----:B------:R-:W-:-:S03]  /*2650*/  ISETP.GE.AND P0, PT, R210, c[0x0][0x198], PT ;  /* 0x00006600d2007a0c */ /* 0x000fc60003f06270 */
[C---:B------:R-:W-:Y:S02]  /*2660*/  IMAD R13, R4.reuse, c[0x0][0x1e0], RZ ;  /* 0x00007800040d7a24 */ /* 0x040fe400078e02ff */
[----:B------:R-:W-:Y:S02]  /*2670*/  IMAD R12, R4, c[0x0][0x208], RZ ;  /* 0x00008200040c7a24 */ /* 0x000fe400078e02ff */
[----:B------:R-:W-:Y:S01]  /*2680*/  IMAD.WIDE.U32 R2, R8, c[0x0][0x1c0], R2 ;  /* 0x0000700008027a25 */ /* 0x000fe200078e0002 */
[----:B------:R-:W-:-:S03]  /*2690*/  SHF.R.S32.HI R8, RZ, 0x1f, R10 ;  /* 0x0000001fff087819 */ /* 0x000fc6000001140a */
[----:B------:R-:W-:-:S04]  /*26a0*/  IMAD.WIDE.U32 R4, R0, c[0x0][0x208], R210 ;  /* 0x0000820000047a25 */ /* 0x000fc800078e00d2 */
[C---:B------:R-:W-:Y:S02]  /*26b0*/  IMAD R13, R0.reuse, c[0x0][0x1e4], R13 ;  /* 0x00007900000d7a24 */ /* 0x040fe400078e020d */
[----:B------:R-:W-:Y:S02]  /*26c0*/  IMAD R12, R0, c[0x0][0x20c], R12 ;  /* 0x00008300000c7a24 */ /* 0x000fe400078e020c */
[----:B------:R-:W-:Y:S01]  /*26d0*/  IMAD.MOV R0, RZ, RZ, -R10 ;  /* 0x000000ffff007224 */ /* 0x000fe200078e0a0a */
[----:B------:R-:W-:Y:S01]  /*26e0*/  IADD3 R7, R7, R13, RZ ;  /* 0x0000000d07077210 */ /* 0x000fe20007ffe0ff */
[----:B------:R-:W-:Y:S01]  /*26f0*/  IMAD R8, R8, c[0x0][0x1b0], RZ ;  /* 0x00006c0008087a24 */ /* 0x000fe200078e02ff */
[----:B------:R-:W-:Y:S01]  /*2700*/  IADD3 R5, R5, R12, RZ ;  /* 0x0000000c05057210 */ /* 0x000fe20007ffe0ff */
[----:B------:R-:W-:Y:S02]  /*2710*/  IMAD.IADD R3, R3, 0x1, R11 ;  /* 0x0000000103037824 */ /* 0x000fe400078e020b */
[----:B------:R-:W-:-:S02]  /*2720*/  IMAD R0, R0, c[0x0][0x2c4], R9 ;  /* 0x0000b10000007a24 */ /* 0x000fc400078e0209 */
[C---:B------:R-:W-:Y:S02]  /*2730*/  IMAD R8, R10.reuse, c[0x0][0x1b4], R8 ;  /* 0x00006d000a087a24 */ /* 0x040fe400078e0208 */
[----:B------:R-:W-:-:S04]  /*2740*/  IMAD.WIDE.U32 R10, R10, c[0x0][0x1b0], R2 ;  /* 0x00006c000a0a7a25 */ /* 0x000fc800078e0002 */
[----:B------:R-:W-:-:S04]  /*2750*/  IMAD.WIDE.U32 R6, R235, c[0x0][0x1e8], R6 ;  /* 0x00007a00eb067a25 */ /* 0x000fc800078e0006 */
[----:B------:R-:W-:Y:S01]  /*2760*/  IMAD.WIDE.U32 R2, R235, c[0x0][0x210], R4 ;  /* 0x00008400eb027a25 */ /* 0x000fe200078e0004 */
[----:B------:R-:W-:Y:S02]  /*2770*/  SHF.R.S32.HI R4, RZ, 0x1f, R0 ;  /* 0x0000001fff047819 */ /* 0x000fe40000011400 */
[----:B------:R-:W-:Y:S01]  /*2780*/  IADD3 R5, R11, R8, RZ ;  /* 0x000000080b057210 */ /* 0x000fe20007ffe0ff */
[C---:B------:R-:W-:Y:S01]  /*2790*/  IMAD R9, R235.reuse, c[0x0][0x1ec], R7 ;  /* 0x00007b00eb097a24 */ /* 0x040fe200078e0207 */
[----:B------:R-:W-:Y:S01]  /*27a0*/  MOV R8, R6 ;  /* 0x0000000600087202 */ /* 0x000fe20000000f00 */
[----:B------:R-:W-:Y:S01]  /*27b0*/  IMAD R11, R4, c[0x0][0x1a8], RZ ;  /* 0x00006a00040b7a24 */ /* 0x000fe200078e02ff */
[----:B------:R-:W-:Y:S01]  /*27c0*/  MOV R4, R10 ;  /* 0x0000000a00047202 */ /* 0x000fe20000000f00 */
[----:B------:R-:W-:Y:S02]  /*27d0*/  IMAD.MOV.U32 R6, RZ, RZ, R2 ;  /* 0x000000ffff067224 */ /* 0x000fe400078e0002 */
[----:B------:R-:W-:-:S02]  /*27e0*/  IMAD R7, R235, c[0x0][0x214], R3 ;  /* 0x00008500eb077a24 */ /* 0x000fc400078e0203 */
[C---:B------:R-:W-:Y:S02]  /*27f0*/  IMAD R12, R0.reuse, c[0x0][0x1ac], R11 ;  /* 0x00006b00000c7a24 */ /* 0x040fe400078e020b */
[----:B------:R-:W-:Y:S01]  /*2800*/  IMAD.WIDE.U32 R4, R0, c[0x0][0x1a8], R4 ;  /* 0x00006a0000047a25 */ /* 0x000fe200078e0004 */
[----:B--2---:R-:W-:-:S03]  /*2810*/  @P3 MOV R2, R15 ;  /* 0x0000000f00023202 */ /* 0x004fc60000000f00 */
[----:B------:R-:W-:Y:S01]  /*2820*/  @!P3 IMAD.MOV.U32 R2, RZ, RZ, R231 ;  /* 0x000000ffff02b224 */ /* 0x000fe200078e00e7 */
[----:B------:R-:W-:Y:S02]  /*2830*/  @P3 SHF.R.S32.HI R3, RZ, 0x1f, R15 ;  /* 0x0000001fff033819 */ /* 0x000fe4000001140f */
[----:B------:R-:W-:Y:S02]  /*2840*/  @!P3 MOV R3, R14 ;  /* 0x0000000e0003b202 */ /* 0x000fe40000000f00 */
[----:B------:R-:W-:Y:S02]  /*2850*/  SEL R0, R2, RZ, !P4 ;  /* 0x000000ff02007207 */ /* 0x000fe40006000000 */
[----:B------:R-:W-:Y:S02]  /*2860*/  SEL R2, R3, RZ, !P4 ;  /* 0x000000ff03027207 */ /* 0x000fe40006000000 */
[----:B------:R-:W-:Y:S01]  /*2870*/  P2R R14, PR, RZ, 0x1 ;  /* 0x00000001ff0e7803 */ /* 0x000fe20000000000 */
[----:B------:R-:W-:Y:S01]  /*2880*/  IMAD.WIDE.U32 R218, R0, c[0x0][0x1f0], R8 ;  /* 0x00007c0000da7a25 */ /* 0x000fe200078e0008 */
[----:B------:R-:W-:-:S02]  /*2890*/  IADD3 R3, R5, R12, RZ ;  /* 0x0000000c05037210 */ /* 0x000fc40007ffe0ff */
[----:B------:R-:W-:Y:S01]  /*28a0*/  LEA R13, P0, R4, c[0x0][0x160], 0x1 ;  /* 0x00005800040d7a11 */ /* 0x000fe200078008ff */
[----:B------:R-:W-:Y:S01]  /*28b0*/  IMAD R11, R2, c[0x0][0x1f0], RZ ;  /* 0x00007c00020b7a24 */ /* 0x000fe200078e02ff */
[----:B------:R-:W-:Y:S01]  /*28c0*/  ISETP.GE.AND P3, PT, R232, c[0x0][0x1d4], PT ;  /* 0x00007500e8007a0c */ /* 0x000fe20003f66270 */
[----:B------:R-:W-:Y:S01]  /*28d0*/  IMAD R10, R2, c[0x0][0x218], RZ ;  /* 0x00008600020a7a24 */ /* 0x000fe200078e02ff */
[----:B------:R-:W-:Y:S01]  /*28e0*/  LEA.HI.X R9, R4, c[0x0][0x164], R3, 0x1, P0 ;  /* 0x0000590004097a11 */ /* 0x000fe200000f0c03 */
[----:B------:R-:W-:Y:S01]  /*28f0*/  IMAD.WIDE.U32 R220, R0, c[0x0][0x218], R6 ;  /* 0x0000860000dc7a25 */ /* 0x000fe200078e0006 */
[----:B------:R-:W-:-:S03]  /*2900*/  IADD3 R12, R205, -0x1, RZ ;  /* 0xffffffffcd0c7810 */ /* 0x000fc60007ffe0ff */
[C---:B------:R-:W-:Y:S02]  /*2910*/  IMAD R2, R0.reuse, c[0x0][0x1f4], R11 ;  /* 0x00007d0000027a24 */ /* 0x040fe400078e020b */
[----:B------:R-:W-:Y:S02]  /*2920*/  IMAD R0, R0, c[0x0][0x21c], R10 ;  /* 0x0000870000007a24 */ /* 0x000fe400078e020a */
[----:B------:R-:W-:Y:S01]  /*2930*/  IMAD.IADD R10, R251, 0x1, R226 ;  /* 0x00000001fb0a7824 */ /* 0x000fe200078e02e2 */
[----:B------:R-:W-:Y:S02]  /*2940*/  IADD3 R217, R219, R2, RZ ;  /* 0x00000002dbd97210 */ /* 0x000fe40007ffe0ff */
[----:B------:R-:W-:Y:S01]  /*2950*/  IADD3 R222, R221, R0, RZ ;  /* 0x00000000ddde7210 */ /* 0x000fe20007ffe0ff */
[----:B------:R-:W-:Y:S05]  /*2960*/  BRA.DIV ~URZ, `(.L_x_1643) ;  /* 0x000129527f007947 */ /* 0x000fea000b800000 */
[----:B------:R1:W2:Y:S02]  /*2970*/  SHFL.IDX PT, R8, R9, RZ, 0x181f ;  /* 0x00181fff09087589 */ /* 0x0002a400000e0000 */
.L_x_1766:
[----:B------:R-:W-:Y:S05]  /*2980*/  BRA.DIV ~URZ, `(.L_x_1644) ;  /* 0x000129a27f007947 */ /* 0x000fea000b800000 */
[----:B------:R3:W4:Y:S02]  /*2990*/  SHFL.IDX PT, R0, R13, RZ, 0x181f ;  /* 0x00181fff0d007589 */ /* 0x00072400000e0000 */
.L_x_1767:
[----:B------:R-:W-:Y:S01]  /*29a0*/  IMAD R11, R216, c[0x0][0x2c4], RZ ;  /* 0x0000b100d80b7a24 */ /* 0x000fe200078e02ff */
[----:B------:R-:W-:Y:S04]  /*29b0*/  BSSY B0, `(.L_x_1645) ;  /* 0x0000010000007945 */ /* 0x000fe80003800000 */
[----:B------:R-:W-:-:S13]  /*29c0*/  ISETP.GE.AND P0, PT, R10, R11, PT ;  /* 0x0000000b0a00720c */ /* 0x000fda0003f06270 */
[----:B------:R-:W-:Y:S05]  /*29d0*/  @P0 BRA `(.L_x_1646) ;  /* 0x000000d000000947 */ /* 0x000fea0003800000 */
[----:B----4-:R-:W-:Y:S02]  /*29e0*/  LEA R6, P0, R210, R0, 0x1 ;  /* 0x00000000d2067211 */ /* 0x010fe400078008ff */
[----:B------:R-:W-:Y:S02]  /*29f0*/  ISETP.NE.AND P4, PT, R14, RZ, PT ;  /* 0x000000ff0e00720c */ /* 0x000fe40003f85270 */
        /* <DEDUP_REMOVED lines=11> */
.L_x_1646:
[----:B------:R-:W-:Y:S05]  /*2ab0*/  BSYNC B0 ;  /* 0x0000000000007941 */ /* 0x000fea0003800000 */
.L_x_1645:
[----:B------:R-:W-:Y:S05]  /*2ac0*/  BRA.DIV ~URZ, `(.L_x_1647) ;  /* 0x000128c27f007947 */ /* 0x000fea000b800000 */
[----:B--2---:R2:W1:Y:S04]  /*2ad0*/  SHFL.IDX PT, R8, R9, 0x1, 0x181f ;  /* 0x00381f0009087f89 */ /* 0x00446800000e0000 */
[----:B----4-:R2:W4:Y:S02]  /*2ae0*/  SHFL.IDX PT, R0, R13, 0x1, 0x181f ;  /* 0x00381f000d007f89 */ /* 0x01052400000e0000 */
.L_x_1768:
[----:B------:R-:W-:Y:S01]  /*2af0*/  IADD3 R2, R10, 0x20, RZ ;  /* 0x000000200a027810 */ /* 0x000fe20007ffe0ff */
[----:B------:R-:W-:Y:S03]  /*2b00*/  BSSY B0, `(.L_x_1648) ;  /* 0x0000010000007945 */ /* 0x000fe60003800000 */
[----:B------:R-:W-:-:S13]  /*2b10*/  ISETP.GE.AND P0, PT, R2, R11, PT ;  /* 0x0000000b0200720c */ /* 0x000fda0003f06270 */
[----:B------:R-:W-:Y:S05]  /*2b20*/  @P0 BRA `(.L_x_1649) ;  /* 0x000000d000000947 */ /* 0x000fea0003800000 */
[----:B----4-:R-:W-:Y:S02]  /*2b30*/  LEA R6, P0, R210, R0, 0x1 ;  /* 0x00000000d2067211 */ /* 0x010fe400078008ff */
[----:B------:R-:W-:Y:S02]  /*2b40*/  ISETP.NE.AND P4, PT, R14, RZ, PT ;  /* 0x000000ff0e00720c */ /* 0x000fe40003f85270 */
[----:B-1----:R-:W-:Y:S02]  /*2b50*/  LEA.HI.X R7, R210, R8, R211, 0x1, P0 ;  /* 0x00000008d2077211 */ /* 0x002fe400000f0cd3 */
        /* <DEDUP_REMOVED lines=10> */
.L_x_1649:
[----:B------:R-:W-:Y:S05]  /*2c00*/  BSYNC B0 ;  /* 0x0000000000007941 */ /* 0x000fea0003800000 */
.L_x_1648:
[----:B------:R-:W-:Y:S05]  /*2c10*/  BRA.DIV ~URZ, `(.L_x_1650) ;  /* 0x000128327f007947 */ /* 0x000fea000b800000 */
[----:B-1----:R1:W2:Y:S02]  /*2c20*/  SHFL.IDX PT, R8, R9, 0x2, 0x181f ;  /* 0x00581f0009087f89 */ /* 0x0022a400000e0000 */
.L_x_1769:
[----:B------:R-:W-:Y:S05]  /*2c30*/  BRA.DIV ~URZ, `(.L_x_1651) ;  /* 0x000128827f007947 */ /* 0x000fea000b800000 */
[----:B----4-:R4:W1:Y:S02]  /*2c40*/  SHFL.IDX PT, R0, R13, 0x2, 0x181f ;  /* 0x00581f000d007f89 */ /* 0x01086400000e0000 */
.L_x_1770:
[----:B------:R-:W-:Y:S01]  /*2c50*/  IADD3 R2, R10, 0x40, RZ ;  /* 0x000000400a027810 */ /* 0x000fe20007ffe0ff */
[----:B------:R-:W-:Y:S03]  /*2c60*/  BSSY B0, `(.L_x_1652) ;  /* 0x0000010000007945 */ /* 0x000fe60003800000 */
[----:B------:R-:W-:-:S13]  /*2c70*/  ISETP.GE.AND P0, PT, R2, R11, PT ;  /* 0x0000000b0200720c */ /* 0x000fda0003f06270 */
[----:B------:R-:W-:Y:S05]  /*2c80*/  @P0 BRA `(.L_x_1653) ;  /* 0x000000d000000947 */ /* 0x000fea0003800000 */
[----:B-1----:R-:W-:Y:S02]  /*2c90*/  LEA R6, P0, R210, R0, 0x1 ;  /* 0x00000000d2067211 */ /* 0x002fe400078008ff */
        /* <DEDUP_REMOVED lines=12> */
.L_x_1653:
[----:B------:R-:W-:Y:S05]  /*2d60*/  BSYNC B0 ;  /* 0x0000000000007941 */ /* 0x000fea0003800000 */
.L_x_1652:
[----:B------:R-:W-:Y:S05]  /*2d70*/  BRA.DIV ~URZ, `(.L_x_1654) ;  /* 0x000127a27f007947 */ /* 0x000fea000b800000 */
[----:B--2---:R2:W3:Y:S04]  /*2d80*/  SHFL.IDX PT, R8, R9, 0x3, 0x181f ;  /* 0x00781f0009087f89 */ /* 0x0044e800000e0000 */
[----:B-1----:R2:W1:Y:S02]  /*2d90*/  SHFL.IDX PT, R0, R13, 0x3, 0x181f ;  /* 0x00781f000d007f89 */ /* 0x00246400000e0000 */
.L_x_1771:
[----:B------:R-:W-:-:S04]  /*2da0*/  IADD3 R2, R10, 0x60, RZ ;  /* 0x000000600a027810 */ /* 0x000fc80007ffe0ff */
[----:B------:R-:W-:-:S13]  /*2db0*/  ISETP.GE.AND P4, PT, R2, R11, PT ;  /* 0x0000000b0200720c */ /* 0x000fda0003f86270 */
[----:B-1----:R-:W-:-:S04]  /*2dc0*/  @!P4 LEA R6, P0, R210, R0, 0x1 ;  /* 0x00000000d206c211 */ /* 0x002fc800078008ff */
[----:B---3--:R-:W-:Y:S02]  /*2dd0*/  @!P4 LEA.HI.X R7, R210, R8, R211, 0x1, P0 ;  /* 0x00000008d207c211 */ /* 0x008fe400000f0cd3 */
[----:B------:R-:W-:-:S04]  /*2de0*/  @!P4 LEA R4, P0, R209, R0, 0x1 ;  /* 0x00000000d104c211 */ /* 0x000fc800078008ff */
[----:B------:R-:W-:Y:S02]  /*2df0*/  @!P4 LEA.HI.X R5, R209, R8, R249, 0x1, P0 ;  /* 0x00000008d105c211 */ /* 0x000fe400000f0cf9 */
[----:B------:R-:W-:-:S04]  /*2e00*/  @!P4 LEA R2, P0, R232, R0, 0x1 ;  /* 0x00000000e802c211 */ /* 0x000fc800078008ff */
[----:B------:R-:W-:Y:S02]  /*2e10*/  @!P4 LEA.HI.X R3, R232, R8, R248, 0x1, P0 ;  /* 0x00000008e803c211 */ /* 0x000fe400000f0cf8 */
[----:B------:R-:W-:-:S13]  /*2e20*/  ISETP.NE.AND P0, PT, R14, RZ, PT ;  /* 0x000000ff0e00720c */ /* 0x000fda0003f05270 */
[----:B------:R-:W-:Y:S01]  /*2e30*/  @!PT LDS RZ, [RZ] ;  /* 0x00000000fffff984 */ /* 0x000fe20000000800 */
[----:B------:R-:W-:Y:S01]  /*2e40*/  @!PT LDS RZ, [RZ] ;  /* 0x00000000fffff984 */ /* 0x000fe20000000800 */
[----:B------:R-:W-:Y:S01]  /*2e50*/  @!PT LDS RZ, [RZ] ;  /* 0x00000000fffff984 */ /* 0x000fe20000000800 */
[----:B------:R1:W-:Y:S04]  /*2e60*/  @!P4 LDGSTS.E.BYPASS.LTC128B.128 [R227+0x1b100], [R6.64], !P0 ;  /* 0x1b10000006e3cfae */ /* 0x0003e8000c101d48 */
[----:B------:R1:W-:Y:S04]  /*2e70*/  @!P4 LDGSTS.E.BYPASS.LTC128B.128 [R227+0x1f100], [R4.64], !P6 ;  /* 0x1f10000004e3cfae */ /* 0x0003e8000f101d48 */
[----:B------:R1:W-:Y:S04]  /*2e80*/  @!P4 LDGSTS.E.BYPASS.LTC128B.128 [R227+0x23100], [R2.64], !P5 ;  /* 0x2310000002e3cfae */ /* 0x0003e8000e901d48 */
[----:B------:R-:W0:Y:S01]  /*2e90*/  LDGDEPBAR ;  /* 0x00000000000079af */ /* 0x000e220000000000 */
[----:B------:R-:W-:Y:S02]  /*2ea0*/  WARPSYNC 0xffffffff ;  /* 0xffffffff00007948 */ /* 0x000fe40003800000 */
[C---:B------:R-:W-:Y:S01]  /*2eb0*/  IMAD.SHL.U32 R104, R12.reuse, 0x40, RZ ;  /* 0x000000400c687824 */ /* 0x040fe200078e00ff */
[----:B-1----:R-:W-:Y:S01]  /*2ec0*/  SHF.R.S32.HI R7, RZ, 0x1f, R12 ;  /* 0x0000001fff077819 */ /* 0x002fe2000001140c */
[----:B------:R-:W-:Y:S01]  /*2ed0*/  IMAD.WIDE.U32 R2, R12, c[0x0][0x1e0], RZ ;  /* 0x000078000c027a25 */ /* 0x000fe200078e00ff */
[----:B------:R-:W-:Y:S02]  /*2ee0*/  BAR.SYNC.DEFER_BLOCKING 0x0 ;  /* 0x0000000000007b1d */ /* 0x000fe40000010000 */
[----:B------:R-:W-:Y:S01]  /*2ef0*/  IADD3 R4, -R104, R215, -R251 ;  /* 0x000000d768047210 */ /* 0x000fe20007ffe9fb */
[----:B------:R-:W-:Y:S01]  /*2f00*/  IMAD R0, R7, c[0x0][0x1e0], RZ ;  /* 0x0000780007007a24 */ /* 0x000fe200078e02ff */
[----:B------:R-:W-:-:S02]  /*2f10*/  LEA R5, P5, R2, R218, 0x6 ;  /* 0x000000da02057211 */ /* 0x000fc400078a30ff */
[----:B------:R-:W-:Y:S01]  /*2f20*/  ISETP.GE.AND P6, PT, R4, 0x1, PT ;  /* 0x000000010400780c */ /* 0x000fe20003fc6270 */
[----:B------:R-:W-:Y:S01]  /*2f30*/  IMAD R0, R12, c[0x0][0x1e4], R0 ;  /* 0x000079000c007a24 */ /* 0x000fe200078e0200 */
[----:B------:R-:W-:Y:S01]  /*2f40*/  ISETP.GE.AND P4, PT, R4, 0x21, PT ;  /* 0x000000210400780c */ /* 0x000fe20003f86270 */
[----:B------:R-:W-:Y:S01]  /*2f50*/  ULDC.64 UR4, c[0x0][0x208] ;  /* 0x0000820000047ab9 */ /* 0x000fe20000000a00 */
[----:B------:R-:W-:Y:S01]  /*2f60*/  BSSY B0, `(.L_x_1655) ;  /* 0x0000050000007945 */ /* 0x000fe20003800000 */
[----:B------:R-:W-:Y:S01]  /*2f70*/  IMAD.IADD R0, R3, 0x1, R0 ;  /* 0x0000000103007824 */ /* 0x000fe200078e0200 */
[----:B------:R-:W-:Y:S02]  /*2f80*/  USHF.L.U32 UR7, UR4, 0x6, URZ ;  /* 0x0000000604077899 */ /* 0x000fe4000800063f */
[----:B------:R-:W-:Y:S02]  /*2f90*/  UMOV UR6, 0x6 ;  /* 0x0000000600067882 */ /* 0x000fe40000000000 */
[----:B------:R-:W-:Y:S01]  /*2fa0*/  LEA.HI.X R6, R2, R217, R0, 0x6, P5 ;  /* 0x000000d902067211 */ /* 0x000fe200028f3400 */
[----:B------:R-:W-:Y:S01]  /*2fb0*/  IMAD.MOV.U32 R0, RZ, RZ, 0x20 ;  /* 0x00000020ff007424 */ /* 0x000fe200078e00ff */
[----:B------:R-:W-:Y:S01]  /*2fc0*/  USHF.L.U64.HI UR5, UR4, UR6, UR5 ;  /* 0x0000000604057299 */ /* 0x000fe20008010205 */
[----:B------:R-:W-:-:S02]  /*2fd0*/  @P6 LEA R2, P5, R5, c[0x0][0x1c8], 0x1 ;  /* 0x0000720005026a11 */ /* 0x000fc400078a08ff */
[----:B------:R-:W-:Y:S01]  /*2fe0*/  @P6 ISETP.GE.AND P0, PT, R210, c[0x0][0x1d4], PT ;  /* 0x00007500d2006a0c */ /* 0x000fe20003f06270 */
[C---:B--2---:R-:W-:Y:S01]  /*2ff0*/  IMAD.WIDE.U32 R8, R0.reuse, c[0x0][0x1e0], RZ ;  /* 0x0000780000087a25 */ /* 0x044fe200078e00ff */
[----:B------:R-:W-:Y:S02]  /*3000*/  @P6 LEA.HI.X R3, R5, c[0x0][0x1cc], R6, 0x1, P5 ;  /* 0x0000730005036a11 */ /* 0x000fe400028f0c06 */
[----:B------:R-:W-:Y:S01]  /*3010*/  @P6 ISETP.GE.AND P5, PT, R209, c[0x0][0x1d4], PT ;  /* 0x00007500d1006a0c */ /* 0x000fe20003fa6270 */
[----:B------:R-:W-:-:S08]  /*3020*/  IMAD R10, R0, c[0x0][0x1e4], RZ ;  /* 0x00007900000a7a24 */ /* 0x000fd000078e02ff */
[----:B------:R-:W-:Y:S01]  /*3030*/  @!PT LDS RZ, [RZ] ;  /* 0x00000000fffff984 */ /* 0x000fe20000000800 */
[----:B------:R-:W-:Y:S01]  /*3040*/  @!PT LDS RZ, [RZ] ;  /* 0x00000000fffff984 */ /* 0x000fe20000000800 */
[----:B------:R-:W-:Y:S01]  /*3050*/  @!PT LDS RZ, [RZ] ;  /* 0x00000000fffff984 */ /* 0x000fe20000000800 */
[----:B------:R1:W-:Y:S01]  /*3060*/  @P6 LDGSTS.E.BYPASS.LTC128B.128 [R227+0xc100], [R2.64], !P0 ;  /* 0x0c10000002e36fae */ /* 0x0003e2000c101d48 */
[----:B------:R-:W-:Y:S01]  /*3070*/  @P4 IADD3 R5, P0, R5, R8, RZ ;  /* 0x0000000805054210 */ /* 0x000fe20007f1e0ff */
[----:B------:R-:W-:Y:S02]  /*3080*/  IMAD R8, R7, c[0x0][0x208], RZ ;  /* 0x0000820007087a24 */ /* 0x000fe400078e02ff */
[----:B------:R1:W-:Y:S01]  /*3090*/  @P6 LDGSTS.E.BYPASS.LTC128B.128 [R227+0xe100], [R2.64+0x80], !P5 ;  /* 0x0e10008002e36fae */ /* 0x0003e2000e901d48 */
[----:B------:R-:W-:Y:S01]  /*30a0*/  @P4 IADD3.X R9, R6, R9, R10, P0, !PT ;  /* 0x0000000906094210 */ /* 0x000fe200007fe40a */
[----:B------:R-:W-:Y:S01]  /*30b0*/  IMAD.WIDE.U32 R6, R12, c[0x0][0x208], RZ ;  /* 0x000082000c067a25 */ /* 0x000fe200078e00ff */
[----:B------:R-:W-:Y:S01]  /*30c0*/  @P4 ISETP.GE.AND P5, PT, R210, c[0x0][0x1d4], PT ;  /* 0x00007500d2004a0c */ /* 0x000fe20003fa6270 */
[----:B------:R1:W-:Y:S01]  /*30d0*/  @P6 LDGSTS.E.BYPASS.LTC128B.128 [R227+0x10100], [R2.64+0x100], !P3 ;  /* 0x1010010002e36fae */ /* 0x0003e2000d901d48 */
[----:B------:R-:W-:Y:S01]  /*30e0*/  @P4 ISETP.GE.AND P0, PT, R209, c[0x0][0x1d4], PT ;  /* 0x00007500d1004a0c */ /* 0x000fe20003f06270 */
[----:B------:R-:W-:-:S04]  /*30f0*/  IMAD R8, R12, c[0x0][0x20c], R8 ;  /* 0x000083000c087a24 */ /* 0x000fc800078e0208 */
[----:B------:R-:W-:Y:S01]  /*3100*/  IMAD.IADD R7, R7, 0x1, R8 ;  /* 0x0000000107077824 */ /* 0x000fe200078e0208 */
[----:B-1----:R-:W-:-:S04]  /*3110*/  @P4 LEA R2, P6, R5, c[0x0][0x1c8], 0x1 ;  /* 0x0000720005024a11 */ /* 0x002fc800078c08ff */
[----:B------:R-:W-:Y:S02]  /*3120*/  @P4 LEA.HI.X R3, R5, c[0x0][0x1cc], R9, 0x1, P6 ;  /* 0x0000730005034a11 */ /* 0x000fe400030f0c09 */
[----:B------:R-:W-:-:S03]  /*3130*/  LEA R5, P6, R6, R220, 0x6 ;  /* 0x000000dc06057211 */ /* 0x000fc600078c30ff */
[----:B------:R1:W-:Y:S01]  /*3140*/  @P4 LDGSTS.E.BYPASS.LTC128B.128 [R227+0xd100], [R2.64], !P5 ;  /* 0x0d10000002e34fae */ /* 0x0003e2000e901d48 */
[----:B------:R-:W-:Y:S02]  /*3150*/  LEA.HI.X R6, R6, R222, R7, 0x6, P6 ;  /* 0x000000de06067211 */ /* 0x000fe400030f3407 */
[----:B------:R-:W-:Y:S01]  /*3160*/  ISETP.GE.AND P6, PT, R210, c[0x0][0x1d4], PT ;  /* 0x00007500d2007a0c */ /* 0x000fe20003fc6270 */
[----:B------:R1:W-:Y:S01]  /*3170*/  @P4 LDGSTS.E.BYPASS.LTC128B.128 [R227+0xf100], [R2.64+0x80], !P0 ;  /* 0x0f10008002e34fae */ /* 0x0003e2000c101d48 */
[----:B------:R-:W-:-:S03]  /*3180*/  ISETP.GE.AND P5, PT, R209, c[0x0][0x1d4], PT ;  /* 0x00007500d1007a0c */ /* 0x000fc60003fa6270 */
[----:B------:R1:W-:Y:S01]  /*3190*/  @P4 LDGSTS.E.BYPASS.LTC128B.128 [R227+0x11100], [R2.64+0x100], !P3 ;  /* 0x1110010002e34fae */ /* 0x0003e2000d901d48 */
[C---:B------:R-:W-:Y:S02]  /*31a0*/  ISETP.LT.OR P4, PT, R4.reuse, 0x1, P6 ;  /* 0x000000010400780c */ /* 0x040fe40003781670 */
[----:B------:R-:W-:Y:S01]  /*31b0*/  ISETP.LT.OR P6, PT, R4, 0x21, P6 ;  /* 0x000000210400780c */ /* 0x000fe200037c1670 */
[----:B------:R-:W0:Y:S01]  /*31c0*/  LDGDEPBAR ;  /* 0x00000000000079af */ /* 0x000e220000000000 */
[----:B-1----:R-:W-:-:S04]  /*31d0*/  LEA R2, P0, R5, c[0x0][0x1f8], 0x1 ;  /* 0x00007e0005027a11 */ /* 0x002fc800078008ff */
[----:B------:R-:W-:Y:S02]  /*31e0*/  LEA.HI.X R3, R5, c[0x0][0x1fc], R6, 0x1, P0 ;  /* 0x00007f0005037a11 */ /* 0x000fe400000f0c06 */
[C---:B------:R-:W-:Y:S02]  /*31f0*/  ISETP.LT.OR P0, PT, R4.reuse, 0x1, P5 ;  /* 0x000000010400780c */ /* 0x040fe40002f01670 */
[----:B------:R-:W-:Y:S01]  /*3200*/  ISETP.LT.OR P5, PT, R4, 0x21, P5 ;  /* 0x000000210400780c */ /* 0x000fe20002fa1670 */
[----:B------:R1:W-:Y:S01]  /*3210*/  LDGSTS.E.BYPASS.LTC128B.128 [R227+0x100], [R2.64], !P4 ;  /* 0x0010000002e37fae */ /* 0x0003e2000e101d48 */
[----:B------:R-:W-:-:S09]  /*3220*/  ISETP.GE.AND P4, PT, R232, c[0x0][0x1d4], PT ;  /* 0x00007500e8007a0c */ /* 0x000fd20003f86270 */
[----:B------:R1:W-:Y:S01]  /*3230*/  LDGSTS.E.BYPASS.LTC128B.128 [R227+0x2100], [R2.64+0x80], !P0 ;  /* 0x0210008002e37fae */ /* 0x0003e2000c101d48 */
[C---:B------:R-:W-:Y:S02]  /*3240*/  ISETP.LT.OR P0, PT, R4.reuse, 0x1, P4 ;  /* 0x000000010400780c */ /* 0x040fe40002701670 */
[----:B------:R-:W-:-:S11]  /*3250*/  ISETP.LT.OR P4, PT, R4, 0x21, P4 ;  /* 0x000000210400780c */ /* 0x000fd60002781670 */
[----:B------:R1:W-:Y:S02]  /*3260*/  LDGSTS.E.BYPASS.LTC128B.128 [R227+0x4100], [R2.64+0x100], !P0 ;  /* 0x0410010002e37fae */ /* 0x0003e4000c101d48 */
[----:B-1----:R-:W-:-:S04]  /*3270*/  IADD3 R2, P0, R2, UR7, RZ ;  /* 0x0000000702027c10 */ /* 0x002fc8000ff1e0ff */
[----:B------:R-:W-:-:S05]  /*3280*/  IADD3.X R3, R3, UR5, RZ, P0, !PT ;  /* 0x0000000503037c10 */ /* 0x000fca00087fe4ff */
[----:B------:R1:W-:Y:S04]  /*3290*/  LDGSTS.E.BYPASS.LTC128B.128 [R227+0x1100], [R2.64], !P6 ;  /* 0x0110000002e37fae */ /* 0x0003e8000f101d48 */
[----:B------:R1:W-:Y:S04]  /*32a0*/  LDGSTS.E.BYPASS.LTC128B.128 [R227+0x3100], [R2.64+0x80], !P5 ;  /* 0x0310008002e37fae */ /* 0x0003e8000e901d48 */
[----:B------:R1:W-:Y:S01]  /*32b0*/  LDGSTS.E.BYPASS.LTC128B.128 [R227+0x5100], [R2.64+0x100], !P4 ;  /* 0x0510010002e37fae */ /* 0x0003e2000e101d48 */
[----:B------:R-:W-:-:S03]  /*32c0*/  ISETP.GT.AND P4, PT, R12, R200, PT ;  /* 0x000000c80c00720c */ /* 0x000fc60003f84270 */
[----:B------:R-:W0:Y:S01]  /*32d0*/  LDGDEPBAR ;  /* 0x00000000000079af */ /* 0x000e220000000000 */
[----:B-1----:R-:W-:-:S09]  /*32e0*/  IMAD.MOV.U32 R2, RZ, RZ, 0x40 ;  /* 0x00000040ff027424 */ /* 0x002fd200078e00ff */
[----:B------:R-:W-:Y:S05]  /*32f0*/  @!P4 BRA `(.L_x_1656) ;  /* 0x000001600000c947 */ /* 0x000fea0003800000 */
[----:B------:R-:W-:Y:S01]  /*3300*/  IADD3 R3, R205, -0x2, RZ ;  /* 0xfffffffecd037810 */ /* 0x000fe20007ffe0ff */
[----:B------:R-:W-:Y:S01]  /*3310*/  IMAD.WIDE.U32 R8, R2, c[0x0][0x1e0], RZ ;  /* 0x0000780002087a25 */ /* 0x000fe200078e00ff */
[----:B------:R-:W-:Y:S02]  /*3320*/  ISETP.GE.AND P5, PT, R210, c[0x0][0x1d4], PT ;  /* 0x00007500d2007a0c */ /* 0x000fe40003fa6270 */
[----:B------:R-:W-:Y:S01]  /*3330*/  SHF.R.S32.HI R4, RZ, 0x1f, R3 ;  /* 0x0000001fff047819 */ /* 0x000fe20000011403 */
[----:B------:R-:W-:-:S04]  /*3340*/  IMAD.WIDE.U32 R6, R3, c[0x0][0x1e0], RZ ;  /* 0x0000780003067a25 */ /* 0x000fc800078e00ff */
[----:B------:R-:W-:-:S04]  /*3350*/  IMAD R4, R4, c[0x0][0x1e0], RZ ;  /* 0x0000780004047a24 */ /* 0x000fc800078e02ff */
[----:B------:R-:W-:Y:S01]  /*3360*/  IMAD R4, R3, c[0x0][0x1e4], R4 ;  /* 0x0000790003047a24 */ /* 0x000fe200078e0204 */
[----:B------:R-:W-:-:S03]  /*3370*/  LEA R3, P0, R6, R218, 0x6 ;  /* 0x000000da06037211 */ /* 0x000fc600078030ff */
[----:B------:R-:W-:Y:S01]  /*3380*/  IMAD.IADD R5, R7, 0x1, R4 ;  /* 0x0000000107057824 */ /* 0x000fe200078e0204 */
[----:B------:R-:W-:-:S04]  /*3390*/  LEA R4, P6, R3, c[0x0][0x1c8], 0x1 ;  /* 0x0000720003047a11 */ /* 0x000fc800078c08ff */
[----:B------:R-:W-:Y:S02]  /*33a0*/  LEA.HI.X R6, R6, R217, R5, 0x6, P0 ;  /* 0x000000d906067211 */ /* 0x000fe400000f3405 */
[----:B------:R-:W-:Y:S02]  /*33b0*/  ISETP.GE.AND P0, PT, R209, c[0x0][0x1d4], PT ;  /* 0x00007500d1007a0c */ /* 0x000fe40003f06270 */
[----:B------:R-:W-:Y:S01]  /*33c0*/  LEA.HI.X R5, R3, c[0x0][0x1cc], R6, 0x1, P6 ;  /* 0x0000730003057a11 */ /* 0x000fe200030f0c06 */
[----:B------:R-:W-:Y:S01]  /*33d0*/  IMAD R3, R2, c[0x0][0x1e4], RZ ;  /* 0x0000790002037a24 */ /* 0x000fe200078e02ff */
[----:B------:R-:W-:-:S03]  /*33e0*/  IADD3 R6, P6, R8, R4, RZ ;  /* 0x0000000408067210 */ /* 0x000fc60007fde0ff */
[----:B------:R1:W-:Y:S01]  /*33f0*/  LDGSTS.E.BYPASS.LTC128B.128 [R227+0x12100], [R4.64], !P5 ;  /* 0x1210000004e37fae */ /* 0x0003e2000e901d48 */
[----:B------:R-:W-:-:S05]  /*3400*/  IADD3.X R7, R5, R9, R3, P6, !PT ;  /* 0x0000000905077210 */ /* 0x000fca00037fe403 */
[----:B------:R1:W-:Y:S04]  /*3410*/  LDGSTS.E.BYPASS.LTC128B.128 [R227+0x14100], [R4.64+0x80], !P0 ;  /* 0x1410008004e37fae */ /* 0x0003e8000c101d48 */
[----:B------:R1:W-:Y:S04]  /*3420*/  LDGSTS.E.BYPASS.LTC128B.128 [R227+0x16100], [R4.64+0x100], !P3 ;  /* 0x1610010004e37fae */ /* 0x0003e8000d901d48 */
[----:B------:R1:W-:Y:S04]  /*3430*/  LDGSTS.E.BYPASS.LTC128B.128 [R227+0x13100], [R6.64], !P5 ;  /* 0x1310000006e37fae */ /* 0x0003e8000e901d48 */
[----:B------:R1:W-:Y:S04]  /*3440*/  LDGSTS.E.BYPASS.LTC128B.128 [R227+0x15100], [R6.64+0x80], !P0 ;  /* 0x1510008006e37fae */ /* 0x0003e8000c101d48 */
[----:B------:R1:W-:Y:S02]  /*3450*/  LDGSTS.E.BYPASS.LTC128B.128 [R227+0x17100], [R6.64+0x100], !P3 ;  /* 0x1710010006e37fae */ /* 0x0003e4000d901d48 */
.L_x_1656:
[----:B------:R-:W-:Y:S05]  /*3460*/  BSYNC B0 ;  /* 0x0000000000007941 */ /* 0x000fea0003800000 */
.L_x_1655:
[----:B------:R-:W2:Y:S01]  /*3470*/  S2R R3, SR_TID.X ;  /* 0x0000000000037919 */ /* 0x000ea20000002100 */
[----:B------:R-:W-:Y:S03]  /*3480*/  BSSY B0, `(.L_x_1657) ;  /* 0x000002e000007945 */ /* 0x000fe60003800000 */
[----:B------:R-:W0:Y:S01]  /*3490*/  LDGDEPBAR ;  /* 0x00000000000079af */ /* 0x000e220000000000 */
[----:B--2---:R-:W-:-:S04]  /*34a0*/  SHF.R.S32.HI R28, RZ, 0x1f, R3 ;  /* 0x0000001fff1c7819 */ /* 0x004fc80000011403 */
[----:B------:R-:W-:Y:S01]  /*34b0*/  LEA.HI R28, R28, R3, RZ, 0x3 ;  /* 0x000000031c1c7211 */ /* 0x000fe200078f18ff */
[----:B------:R-:W-:-:S04]  /*34c0*/  DEPBAR.LE SB0, 0x3 ;  /* 0x000080c00000791a */ /* 0x000fc80000000000 */
[----:B------:R-:W-:-:S04]  /*34d0*/  DEPBAR.LE SB0, 0x2 ;  /* 0x000080800000791a */ /* 0x000fc80000000000 */
[----:B------:R-:W-:Y:S01]  /*34e0*/  LOP3.LUT R28, R28, 0xfffffff8, RZ, 0xc0, !PT ;  /* 0xfffffff81c1c7812 */ /* 0x000fe200078ec0ff */
[----:B------:R-:W-:Y:S04]  /*34f0*/  BAR.SYNC.DEFER_BLOCKING 0x0 ;  /* 0x0000000000007b1d */ /* 0x000fe80000010000 */
[----:B------:R-:W-:-:S05]  /*3500*/  IMAD.IADD R28, R3, 0x1, -R28 ;  /* 0x00000001031c7824 */ /* 0x000fca00078e0a1c */
[----:B------:R-:W-:-:S04]  /*3510*/  LOP3.LUT P0, RZ, R28, 0x2, RZ, 0xc0, !PT ;  /* 0x000000021cff7812 */ /* 0x000fc8000780c0ff */
[----:B------:R-:W-:-:S05]  /*3520*/  SEL R191, R0, 0xffffffe0, !P0 ;  /* 0xffffffe000bf7807 */ /* 0x000fca0004000000 */
[----:B------:R-:W-:Y:S01]  /*3530*/  IMAD.IADD R3, R193, 0x1, R191 ;  /* 0x00000001c1037824 */ /* 0x000fe200078e02bf */
[----:B------:R2:W3:Y:S04]  /*3540*/  LDSM.16.M88.4 R8, [R187] ;  /* 0x00000000bb08783b */ /* 0x0004e80000000200 */
[----:B------:R2:W1:Y:S04]  /*3550*/  LDSM.16.M88.4 R20, [R193] ;  /* 0x00000000c114783b */ /* 0x0004680000000200 */
[----:B------:R2:W4:Y:S04]  /*3560*/  LDSM.16.M88.4 R24, [R193+0x800] ;  /* 0x00080000c118783b */ /* 0x0005280000000200 */
[----:B------:R2:W1:Y:S04]  /*3570*/  LDSM.16.M88.4 R32, [R193+0x1000] ;  /* 0x00100000c120783b */ /* 0x0004680000000200 */
[----:B------:R2:W1:Y:S04]  /*3580*/  LDSM.16.M88.4 R48, [R193+0x1800] ;  /* 0x00180000c130783b */ /* 0x0004680000000200 */
[----:B-1----:R2:W1:Y:S04]  /*3590*/  LDSM.16.M88.4 R4, [R188] ;  /* 0x00000000bc04783b */ /* 0x0024680000000200 */
[----:B------:R2:W1:Y:S04]  /*35a0*/  LDSM.16.M88.4 R52, [R3] ;  /* 0x000000000334783b */ /* 0x0004680000000200 */
[----:B------:R2:W1:Y:S04]  /*35b0*/  LDSM.16.M88.4 R56, [R3+0x800] ;  /* 0x000800000338783b */ /* 0x0004680000000200 */
[----:B------:R2:W1:Y:S04]  /*35c0*/  LDSM.16.M88.4 R64, [R3+0x1000] ;  /* 0x001000000340783b */ /* 0x0004680000000200 */
[----:B------:R2:W1:Y:S01]  /*35d0*/  LDSM.16.M88.4 R76, [R3+0x1800] ;  /* 0x00180000034c783b */ /* 0x0004620000000200 */
[----:B------:R-:W-:Y:S05]  /*35e0*/  @!P4 BRA `(.L_x_1658) ;  /* 0x000001700000c947 */ /* 0x000fea0003800000 */
[----:B------:R-:W-:Y:S02]  /*35f0*/  IADD3 R0, R205, -0x2, RZ ;  /* 0xfffffffecd007810 */ /* 0x000fe40007ffe0ff */
[----:B------:R-:W-:-:S02]  /*3600*/  ISETP.GE.AND P4, PT, R210, c[0x0][0x1d4], PT ;  /* 0x00007500d2007a0c */ /* 0x000fc40003f86270 */
[----:B------:R-:W-:Y:S01]  /*3610*/  SHF.R.S32.HI R12, RZ, 0x1f, R0 ;  /* 0x0000001fff0c7819 */ /* 0x000fe20000011400 */
[----:B------:R-:W-:-:S04]  /*3620*/  IMAD.WIDE.U32 R14, R0, c[0x0][0x208], RZ ;  /* 0x00008200000e7a25 */ /* 0x000fc800078e00ff */
[----:B------:R-:W-:-:S04]  /*3630*/  IMAD R12, R12, c[0x0][0x208], RZ ;  /* 0x000082000c0c7a24 */ /* 0x000fc800078e02ff */
[----:B------:R-:W-:Y:S01]  /*3640*/  IMAD R12, R0, c[0x0][0x20c], R12 ;  /* 0x00008300000c7a24 */ /* 0x000fe200078e020c */
[----:B------:R-:W-:-:S03]  /*3650*/  LEA R0, P0, R14, R220, 0x6 ;  /* 0x000000dc0e007211 */ /* 0x000fc600078030ff */
[----:B----4-:R-:W-:Y:S01]  /*3660*/  IMAD.IADD R13, R15, 0x1, R12 ;  /* 0x000000010f0d7824 */ /* 0x010fe200078e020c */
[----:B------:R-:W-:-:S04]  /*3670*/  LEA R12, P5, R0, c[0x0][0x1f8], 0x1 ;  /* 0x00007e00000c7a11 */ /* 0x000fc800078a08ff */
[----:B------:R-:W-:Y:S02]  /*3680*/  LEA.HI.X R14, R14, R222, R13, 0x6, P0 ;  /* 0x000000de0e0e7211 */ /* 0x000fe400000f340d */
[----:B------:R-:W-:Y:S02]  /*3690*/  ISETP.GE.AND P0, PT, R209, c[0x0][0x1d4], PT ;  /* 0x00007500d1007a0c */ /* 0x000fe40003f06270 */
[----:B------:R-:W-:Y:S02]  /*36a0*/  LEA.HI.X R13, R0, c[0x0][0x1fc], R14, 0x1, P5 ;  /* 0x00007f00000d7a11 */ /* 0x000fe400028f0c0e */
[----:B------:R-:W-:-:S03]  /*36b0*/  IADD3 R14, P5, R12, UR7, RZ ;  /* 0x000000070c0e7c10 */ /* 0x000fc6000ffbe0ff */
[----:B------:R-:W-:Y:S01]  /*36c0*/  @!PT LDS RZ, [RZ] ;  /* 0x00000000fffff984 */ /* 0x000fe20000000800 */
[----:B------:R-:W-:Y:S01]  /*36d0*/  @!PT LDS RZ, [RZ] ;  /* 0x00000000fffff984 */ /* 0x000fe20000000800 */
[----:B------:R-:W-:Y:S01]  /*36e0*/  @!PT LDS RZ, [RZ] ;  /* 0x00000000fffff984 */ /* 0x000fe20000000800 */
[----:B------:R4:W-:Y:S01]  /*36f0*/  LDGSTS.E.BYPASS.LTC128B.128 [R227+0x6100], [R12.64], !P4 ;  /* 0x061000000ce37fae */ /* 0x0009e2000e101d48 */
[----:B------:R-:W-:-:S05]  /*3700*/  IADD3.X R15, R13, UR5, RZ, P5, !PT ;  /* 0x000000050d0f7c10 */ /* 0x000fca000affe4ff */
[----:B------:R4:W-:Y:S04]  /*3710*/  LDGSTS.E.BYPASS.LTC128B.128 [R227+0x8100], [R12.64+0x80], !P0 ;  /* 0x081000800ce37fae */ /* 0x0009e8000c101d48 */
[----:B------:R4:W-:Y:S04]  /*3720*/  LDGSTS.E.BYPASS.LTC128B.128 [R227+0xa100], [R12.64+0x100], !P3 ;  /* 0x0a1001000ce37fae */ /* 0x0009e8000d901d48 */
[----:B------:R4:W-:Y:S04]  /*3730*/  LDGSTS.E.BYPASS.LTC128B.128 [R227+0x7100], [R14.64], !P4 ;  /* 0x071000000ee37fae */ /* 0x0009e8000e101d48 */
[----:B------:R4:W-:Y:S04]  /*3740*/  LDGSTS.E.BYPASS.LTC128B.128 [R227+0x9100], [R14.64+0x80], !P0 ;  /* 0x091000800ee37fae */ /* 0x0009e8000c101d48 */
[----:B------:R4:W-:Y:S02]  /*3750*/  LDGSTS.E.BYPASS.LTC128B.128 [R227+0xb100], [R14.64+0x100], !P3 ;  /* 0x0b1001000ee37fae */ /* 0x0009e4000d901d48 */
.L_x_1658:
[----:B------:R-:W-:Y:S05]  /*3760*/  BSYNC B0 ;  /* 0x0000000000007941 */ /* 0x000fea0003800000 */
.L_x_1657:
[----:B------:R-:W-:Y:S01]  /*3770*/  LOP3.LUT P0, RZ, R28, 0x4, RZ, 0xc0, !PT ;  /* 0x000000041cff7812 */ /* 0x000fe2000780c0ff */
[C---:B---3--:R-:W-:Y:S01]  /*3780*/  HMMA.16816.F32 R16, R8.reuse, R20, RZ ;  /* 0x000000140810723c */ /* 0x048fe200000018ff */
[----:B----4-:R-:W-:Y:S01]  /*3790*/  LDSM.16.M88.4 R12, [R190] ;  /* 0x00000000be0c783b */ /* 0x010fe20000000200 */
[----:B------:R-:W-:Y:S01]  /*37a0*/  ULDC UR4, c[0x0][0x324] ;  /* 0x0000c90000047ab9 */ /* 0x000fe20000000800 */
[----:B------:R-:W-:Y:S01]  /*37b0*/  SEL R186, R2, 0xffffffc0, !P0 ;  /* 0xffffffc002ba7807 */ /* 0x000fe20004000000 */
[----:B------:R-:W-:Y:S01]  /*37c0*/  ULOP3.LUT UR4, URZ, UR4, URZ, 0x33, !UPT ;  /* 0x000000043f047292 */ /* 0x000fe2000f8e333f */
[----:B------:R-:W-:Y:S02]  /*37d0*/  LDSM.16.M88.4 R80, [R193+0x3000] ;  /* 0x00300000c150783b */ /* 0x000fe40000000200 */
[----:B------:R-:W-:Y:S01]  /*37e0*/  IADD3 R2, R193, R186, RZ ;  /* 0x000000bac1027210 */ /* 0x000fe20007ffe0ff */
[C---:B------:R-:W-:Y:S01]  /*37f0*/  HMMA.16816.F32 R20, R8.reuse, R22, RZ ;  /* 0x000000160814723c */ /* 0x040fe200000018ff */
[----:B------:R-:W-:Y:S01]  /*3800*/  IADD3 R0, R186, R193, R191 ;  /* 0x000000c1ba007210 */ /* 0x000fe20007ffe0bf */
[----:B------:R-:W-:Y:S04]  /*3810*/  LDSM.16.M88.4 R88, [R3+0x4800] ;  /* 0x004800000358783b */ /* 0x000fe80000000200 */
[----:B------:R-:W3:Y:S02]  /*3820*/  LDSM.16.M88.4 R60, [R2] ;  /* 0x00000000023c783b */ /* 0x000ee40000000200 */
[C---:B------:R-:W-:Y:S02]  /*3830*/  HMMA.16816.F32 R40, R8.reuse, R24, RZ ;  /* 0x000000180828723c */ /* 0x040fe400000018ff */
[----:B------:R-:W4:Y:S04]  /*3840*/  LDSM.16.M88.4 R72, [R2+0x800] ;  /* 0x000800000248783b */ /* 0x000f280000000200 */
[----:B------:R-:W5:Y:S02]  /*3850*/  LDSM.16.M88.4 R68, [R2+0x1000] ;  /* 0x001000000244783b */ /* 0x000f640000000200 */
[C---:B------:R-:W-:Y:S02]  /*3860*/  HMMA.16816.F32 R44, R8.reuse, R26, RZ ;  /* 0x0000001a082c723c */ /* 0x040fe400000018ff */
[----:B------:R-:W-:Y:S04]  /*3870*/  LDSM.16.M88.4 R84, [R0+0x2000] ;  /* 0x002000000054783b */ /* 0x000fe80000000200 */
[----:B------:R-:W-:Y:S02]  /*3880*/  LDSM.16.M88.4 R92, [R0+0x2800] ;  /* 0x00280000005c783b */ /* 0x000fe40000000200 */
[C---:B------:R-:W-:Y:S02]  /*3890*/  HMMA.16816.F32 R36, R8.reuse, R32, RZ ;  /* 0x000000200824723c */ /* 0x040fe400000018ff */
[----:B------:R-:W0:Y:S06]  /*38a0*/  LDGDEPBAR ;  /* 0x00000000000079af */ /* 0x000e2c0000000000 */
[C---:B------:R-:W-:Y:S08]  /*38b0*/  HMMA.16816.F32 R32, R8.reuse, R34, RZ ;  /* 0x000000220820723c */ /* 0x040ff000000018ff */
[C---:B------:R-:W-:Y:S08]  /*38c0*/  HMMA.16816.F32 R28, R8.reuse, R48, RZ ;  /* 0x00000030081c723c */ /* 0x040ff000000018ff */
[----:B------:R-:W-:Y:S08]  /*38d0*/  HMMA.16816.F32 R24, R8, R50, RZ ;  /* 0x000000320818723c */ /* 0x000ff000000018ff */
[C---:B-1----:R-:W-:Y:S08]  /*38e0*/  HMMA.16816.F32 R16, R4.reuse, R52, R16 ;  /* 0x000000340410723c */ /* 0x042ff00000001810 */
[C---:B------:R-:W-:Y:S08]  /*38f0*/  HMMA.16816.F32 R8, R4.reuse, R54, R20 ;  /* 0x000000360408723c */ /* 0x040ff00000001814 */
[C---:B------:R-:W-:Y:S08]  /*3900*/  HMMA.16816.F32 R20, R4.reuse, R56, R40 ;  /* 0x000000380414723c */ /* 0x040ff00000001828 */
[C---:B------:R-:W-:Y:S01]  /*3910*/  HMMA.16816.F32 R40, R4.reuse, R58, R44 ;  /* 0x0000003a0428723c */ /* 0x040fe2000000182c */
[----:B------:R-:W1:Y:S07]  /*3920*/  LDSM.16.M88.4 R56, [R2+0x1800] ;  /* 0x001800000238783b */ /* 0x000e6e0000000200 */
[C---:B------:R-:W-:Y:S08]  /*3930*/  HMMA.16816.F32 R48, R4.reuse, R66, R32 ;  /* 0x000000420430723c */ /* 0x040ff00000001820 */
[C---:B------:R-:W-:Y:S01]  /*3940*/  HMMA.16816.F32 R52, R4.reuse, R64, R36 ;  /* 0x000000400434723c */ /* 0x040fe20000001824 */
[----:B------:R-:W-:Y:S07]  /*3950*/  LDSM.16.M88.4 R64, [R0+0x1800] ;  /* 0x001800000040783b */ /* 0x000fee0000000200 */
[----:B------:R-:W-:Y:S08]  /*3960*/  HMMA.16816.F32 R44, R4, R76, R28 ;  /* 0x0000004c042c723c */ /* 0x000ff0000000181c */
[----:B---3--:R-:W-:Y:S08]  /*3970*/  HMMA.16816.F32 R32, R12, R60, R16 ;  /* 0x0000003c0c20723c */ /* 0x008ff00000001810 */
[----:B------:R-:W-:Y:S01]  /*3980*/  HMMA.16816.F32 R36, R4, R78, R24 ;  /* 0x0000004e0424723c */ /* 0x000fe20000001818 */
[----:B------:R-:W-:Y:S04]  /*3990*/  LDSM.16.M88.4 R4, [R189] ;  /* 0x00000000bd04783b */ /* 0x000fe80000000200 */
[----:B------:R-:W-:Y:S03]  /*39a0*/  LDSM.16.M88.4 R24, [R0+0x800] ;  /* 0x000800000018783b */ /* 0x000fe60000000200 */
[C---:B----4-:R-:W-:Y:S01]  /*39b0*/  HMMA.16816.F32 R16, R12.reuse, R72, R20 ;  /* 0x000000480c10723c */ /* 0x050fe20000001814 */
[----:B------:R-:W3:Y:S04]  /*39c0*/  LDSM.16.M88.4 R20, [R0] ;  /* 0x000000000014783b */ /* 0x000ee80000000200 */
[----:B------:R-:W-:Y:S03]  /*39d0*/  LDSM.16.M88.4 R76, [R193+0x2000] ;  /* 0x00200000c14c783b */ /* 0x000fe60000000200 */
[C---:B------:R-:W-:Y:S01]  /*39e0*/  HMMA.16816.F32 R28, R12.reuse, R62, R8 ;  /* 0x0000003e0c1c723c */ /* 0x040fe20000001808 */
[----:B------:R-:W4:Y:S04]  /*39f0*/  LDSM.16.M88.4 R60, [R0+0x1000] ;  /* 0x00100000003c783b */ /* 0x000f280000000200 */
[----:B------:R-:W2:Y:S03]  /*3a00*/  LDSM.16.M88.4 R8, [R187+0x4000] ;  /* 0x00400000bb08783b */ /* 0x000ea60000000200 */
[C---:B-----5:R-:W-:Y:S08]  /*3a10*/  HMMA.16816.F32 R52, R12.reuse, R68, R52 ;  /* 0x000000440c34723c */ /* 0x060ff00000001834 */
[C---:B-1----:R-:W-:Y:S08]  /*3a20*/  HMMA.16816.F32 R44, R12.reuse, R56, R44 ;  /* 0x000000380c2c723c */ /* 0x042ff0000000182c */
[C---:B------:R-:W-:Y:S01]  /*3a30*/  HMMA.16816.F32 R40, R12.reuse, R74, R40 ;  /* 0x0000004a0c28723c */ /* 0x040fe20000001828 */
[----:B------:R-:W1:Y:S07]  /*3a40*/  LDSM.16.M88.4 R72, [R193+0x2800] ;  /* 0x00280000c148783b */ /* 0x000e6e0000000200 */
[C---:B------:R-:W-:Y:S08]  /*3a50*/  HMMA.16816.F32 R48, R12.reuse, R70, R48 ;  /* 0x000000460c30723c */ /* 0x040ff00000001830 */
[----:B------:R-:W-:Y:S01]  /*3a60*/  HMMA.16816.F32 R36, R12, R58, R36 ;  /* 0x0000003a0c24723c */ /* 0x000fe20000001824 */
[----:B------:R-:W-:Y:S07]  /*3a70*/  LDSM.16.M88.4 R56, [R3+0x2000] ;  /* 0x002000000338783b */ /* 0x000fee0000000200 */
[C---:B---3--:R-:W-:Y:S08]  /*3a80*/  HMMA.16816.F32 R32, R4.reuse, R20, R32 ;  /* 0x000000140420723c */ /* 0x048ff00000001820 */
[C---:B------:R-:W-:Y:S08]  /*3a90*/  HMMA.16816.F32 R28, R4.reuse, R22, R28 ;  /* 0x00000016041c723c */ /* 0x040ff0000000181c */
[C---:B------:R-:W-:Y:S08]  /*3aa0*/  HMMA.16816.F32 R20, R4.reuse, R24, R16 ;  /* 0x000000180414723c */ /* 0x040ff00000001810 */
[C---:B----4-:R-:W-:Y:S01]  /*3ab0*/  HMMA.16816.F32 R12, R4.reuse, R60, R52 ;  /* 0x0000003c040c723c */ /* 0x050fe20000001834 */
[----:B------:R-:W-:Y:S07]  /*3ac0*/  LDSM.16.M88.4 R52, [R193+0x3800] ;  /* 0x00380000c134783b */ /* 0x000fee0000000200 */
[C---:B------:R-:W-:Y:S08]  /*3ad0*/  HMMA.16816.F32 R68, R4.reuse, R64, R44 ;  /* 0x000000400444723c */ /* 0x040ff0000000182c */
[C---:B------:R-:W-:Y:S01]  /*3ae0*/  HMMA.16816.F32 R16, R4.reuse, R26, R40 ;  /* 0x0000001a0410723c */ /* 0x040fe20000001828 */
[----:B------:R-:W-:Y:S07]  /*3af0*/  LDSM.16.M88.4 R40, [R3+0x2800] ;  /* 0x002800000328783b */ /* 0x000fee0000000200 */
[C---:B------:R-:W-:Y:S08]  /*3b00*/  HMMA.16816.F32 R60, R4.reuse, R62, R48 ;  /* 0x0000003e043c723c */ /* 0x040ff00000001830 */
[----:B------:R-:W-:Y:S01]  /*3b10*/  HMMA.16816.F32 R64, R4, R66, R36 ;  /* 0x000000420440723c */ /* 0x000fe20000001824 */
[----:B------:R-:W3:Y:S07]  /*3b20*/  LDSM.16.M88.4 R4, [R188+0x4000] ;  /* 0x00400000bc04783b */ /* 0x000eee0000000200 */
[C---:B--2---:R-:W-:Y:S01]  /*3b30*/  HMMA.16816.F32 R24, R8.reuse, R76, R32 ;  /* 0x0000004c0818723c */ /* 0x044fe20000001820 */
[----:B------:R-:W-:Y:S07]  /*3b40*/  LDSM.16.M88.4 R32, [R3+0x3000] ;  /* 0x003000000320783b */ /* 0x000fee0000000200 */
[C---:B------:R-:W-:Y:S01]  /*3b50*/  HMMA.16816.F32 R48, R8.reuse, R78, R28 ;  /* 0x0000004e0830723c */ /* 0x040fe2000000181c */
[----:B------:R-:W-:Y:S07]  /*3b60*/  LDSM.16.M88.4 R76, [R2+0x2000] ;  /* 0x00200000024c783b */ /* 0x000fee0000000200 */
[C---:B-1----:R-:W-:Y:S01]  /*3b70*/  HMMA.16816.F32 R44, R8.reuse, R72, R20 ;  /* 0x00000048082c723c */ /* 0x042fe20000001814 */
[----:B------:R-:W1:Y:S07]  /*3b80*/  LDSM.16.M88.4 R20, [R190+0x4000] ;  /* 0x00400000be14783b */ /* 0x000e6e0000000200 */
[C---:B------:R-:W-:Y:S08]  /*3b90*/  HMMA.16816.F32 R36, R8.reuse, R74, R16 ;  /* 0x0000004a0824723c */ /* 0x040ff00000001810 */
[C---:B------:R-:W-:Y:S08]  /*3ba0*/  HMMA.16816.F32 R28, R8.reuse, R80, R12 ;  /* 0x00000050081c723c */ /* 0x040ff0000000180c */
[----:B------:R-:W-:Y:S01]  /*3bb0*/  HMMA.16816.F32 R16, R8, R82, R60 ;  /* 0x000000520810723c */ /* 0x000fe2000000183c */
[----:B------:R-:W2:Y:S07]  /*3bc0*/  LDSM.16.M88.4 R80, [R3+0x3800] ;  /* 0x003800000350783b */ /* 0x000eae0000000200 */
[----:B---3--:R-:W-:Y:S01]  /*3bd0*/  HMMA.16816.F32 R12, R4, R56, R24 ;  /* 0x00000038040c723c */ /* 0x008fe20000001818 */
[----:B------:R-:W3:Y:S07]  /*3be0*/  LDSM.16.M88.4 R24, [R189+0x4000] ;  /* 0x00400000bd18783b */ /* 0x000eee0000000200 */
[C---:B------:R-:W-:Y:S08]  /*3bf0*/  HMMA.16816.F32 R60, R8.reuse, R52, R68 ;  /* 0x00000034083c723c */ /* 0x040ff00000001844 */
[----:B------:R-:W-:Y:S08]  /*3c00*/  HMMA.16816.F32 R72, R8, R54, R64 ;  /* 0x000000360848723c */ /* 0x000ff00000001840 */
[----:B------:R-:W-:Y:S08]  /*3c10*/  HMMA.16816.F32 R56, R4, R58, R48 ;  /* 0x0000003a0438723c */ /* 0x000ff00000001830 */
[----:B-1----:R-:W-:Y:S01]  /*3c20*/  HMMA.16816.F32 R8, R20, R76, R12 ;  /* 0x0000004c1408723c */ /* 0x002fe2000000180c */
[----:B------:R-:W-:Y:S07]  /*3c30*/  LDSM.16.M88.4 R12, [R188+0x8000] ;  /* 0x00800000bc0c783b */ /* 0x000fee0000000200 */
[C---:B------:R-:W-:Y:S08]  /*3c40*/  HMMA.16816.F32 R68, R4.reuse, R40, R44 ;  /* 0x000000280444723c */ /* 0x040ff0000000182c */
[C---:B------:R-:W-:Y:S01]  /*3c50*/  HMMA.16816.F32 R64, R4.reuse, R42, R36 ;  /* 0x0000002a0440723c */ /* 0x040fe20000001824 */
[----:B------:R-:W1:Y:S07]  /*3c60*/  LDSM.16.M88.4 R36, [R2+0x2800] ;  /* 0x002800000224783b */ /* 0x000e6e0000000200 */
[C---:B------:R-:W-:Y:S01]  /*3c70*/  HMMA.16816.F32 R44, R4.reuse, R34, R16 ;  /* 0x00000022042c723c */ /* 0x040fe20000001810 */
[----:B------:R-:W-:Y:S07]  /*3c80*/  LDSM.16.M88.4 R16, [R187+0x8000] ;  /* 0x00800000bb10783b */ /* 0x000fee0000000200 */
[C---:B--2---:R-:W-:Y:S01]  /*3c90*/  HMMA.16816.F32 R48, R4.reuse, R80, R60 ;  /* 0x000000500430723c */ /* 0x044fe2000000183c */
[----:B------:R-:W2:Y:S07]  /*3ca0*/  LDSM.16.M88.4 R60, [R193+0x4000] ;  /* 0x00400000c13c783b */ /* 0x000eae0000000200 */
[----:B------:R-:W-:Y:S01]  /*3cb0*/  HMMA.16816.F32 R52, R4, R32, R28 ;  /* 0x000000200434723c */ /* 0x000fe2000000181c */
[----:B------:R-:W4:Y:S07]  /*3cc0*/  LDSM.16.M88.4 R32, [R2+0x3000] ;  /* 0x003000000220783b */ /* 0x000f2e0000000200 */
[----:B------:R-:W-:Y:S01]  /*3cd0*/  HMMA.16816.F32 R28, R20, R78, R56 ;  /* 0x0000004e141c723c */ /* 0x000fe20000001838 */
[----:B------:R-:W5:Y:S07]  /*3ce0*/  LDSM.16.M88.4 R56, [R2+0x3800] ;  /* 0x003800000238783b */ /* 0x000f6e0000000200 */
[----:B---3--:R-:W-:Y:S08]  /*3cf0*/  HMMA.16816.F32 R8, R24, R84, R8 ;  /* 0x000000541808723c */ /* 0x008ff00000001808 */
[----:B------:R-:W-:Y:S01]  /*3d00*/  HMMA.16816.F32 R76, R4, R82, R72 ;  /* 0x00000052044c723c */ /* 0x000fe20000001848 */
[----:B------:R-:W3:Y:S07]  /*3d10*/  LDSM.16.M88.4 R80, [R3+0x4000] ;  /* 0x004000000350783b */ /* 0x000eee0000000200 */
[----:B-1----:R-:W-:Y:S08]  /*3d20*/  HMMA.16816.F32 R40, R20, R36, R68 ;  /* 0x000000241428723c */ /* 0x002ff00000001844 */
[----:B------:R-:W-:Y:S01]  /*3d30*/  HMMA.16816.F32 R28, R24, R86, R28 ;  /* 0x00000056181c723c */ /* 0x000fe2000000181c */
[----:B------:R-:W-:Y:S07]  /*3d40*/  LDSM.16.M88.4 R84, [R0+0x4000] ;  /* 0x004000000054783b */ /* 0x000fee0000000200 */
[----:B--2---:R-:W-:Y:S01]  /*3d50*/  HMMA.16816.F32 R4, R16, R60, R8 ;  /* 0x0000003c1004723c */ /* 0x004fe20000001808 */
[----:B------:R-:W-:Y:S07]  /*3d60*/  LDSM.16.M88.4 R8, [R190+0x8000] ;  /* 0x00800000be08783b */ /* 0x000fee0000000200 */
[C---:B----4-:R-:W-:Y:S01]  /*3d70*/  HMMA.16816.F32 R96, R20.reuse, R32, R52 ;  /* 0x000000201460723c */ /* 0x050fe20000001834 */
[----:B------:R-:W1:Y:S07]  /*3d80*/  LDSM.16.M88.4 R52, [R193+0x4800] ;  /* 0x00480000c134783b */ /* 0x000e6e0000000200 */
[C---:B------:R-:W-:Y:S01]  /*3d90*/  HMMA.16816.F32 R72, R20.reuse, R38, R64 ;  /* 0x000000261448723c */ /* 0x040fe20000001840 */
[----:B------:R-:W2:Y:S07]  /*3da0*/  LDSM.16.M88.4 R64, [R2+0x4000] ;  /* 0x004000000240783b */ /* 0x000eae0000000200 */
[----:B------:R-:W-:Y:S01]  /*3db0*/  HMMA.16816.F32 R100, R20, R34, R44 ;  /* 0x000000221464723c */ /* 0x000fe2000000182c */
[----:B------:R-:W4:Y:S07]  /*3dc0*/  LDSM.16.M88.4 R44, [R0+0x3000] ;  /* 0x00300000002c783b */ /* 0x000f2e0000000200 */
[----:B------:R-:W-:Y:S08]  /*3dd0*/  HMMA.16816.F32 R36, R24, R92, R40 ;  /* 0x0000005c1824723c */ /* 0x000ff00000001828 */
[----:B------:R-:W-:Y:S01]  /*3de0*/  HMMA.16816.F32 R32, R16, R62, R28 ;  /* 0x0000003e1020723c */ /* 0x000fe2000000181c */
[----:B------:R-:W-:Y:S07]  /*3df0*/  LDSM.16.M88.4 R60, [R193+0x5800] ;  /* 0x00580000c13c783b */ /* 0x000fee0000000200 */
[----:B-----5:R-:W-:Y:S01]  /*3e00*/  HMMA.16816.F32 R68, R20, R56, R48 ;  /* 0x000000381444723c */ /* 0x020fe20000001830 */
[----:B------:R-:W5:Y:S07]  /*3e10*/  LDSM.16.M88.4 R48, [R0+0x3800] ;  /* 0x003800000030783b */ /* 0x000f6e0000000200 */
[----:B---3--:R-:W-:Y:S01]  /*3e20*/  HMMA.16816.F32 R28, R12, R80, R4 ;  /* 0x000000500c1c723c */ /* 0x008fe20000001804 */
[----:B------:R-:W3:Y:S07]  /*3e30*/  LDSM.16.M88.4 R4, [R189+0x8000] ;  /* 0x00800000bd04783b */ /* 0x000eee0000000200 */
[----:B------:R-:W-:Y:S01]  /*3e40*/  HMMA.16816.F32 R40, R24, R94, R72 ;  /* 0x0000005e1828723c */ /* 0x000fe20000001848 */
[----:B------:R-:W3:Y:S07]  /*3e50*/  LDSM.16.M88.4 R72, [R193+0x5000] ;  /* 0x00500000c148783b */ /* 0x000eee0000000200 */
[----:B------:R-:W-:Y:S08]  /*3e60*/  HMMA.16816.F32 R56, R20, R58, R76 ;  /* 0x0000003a1438723c */ /* 0x000ff0000000184c */
[----:B-1----:R-:W-:Y:S08]  /*3e70*/  HMMA.16816.F32 R36, R16, R52, R36 ;  /* 0x000000341024723c */ /* 0x002ff00000001824 */
[----:B------:R-:W-:Y:S01]  /*3e80*/  HMMA.16816.F32 R32, R12, R82, R32 ;  /* 0x000000520c20723c */ /* 0x000fe20000001820 */
[----:B------:R-:W1:Y:S07]  /*3e90*/  LDSM.16.M88.4 R80, [R2+0x4800] ;  /* 0x004800000250783b */ /* 0x000e6e0000000200 */
[----:B--2---:R-:W-:Y:S08]  /*3ea0*/  HMMA.16816.F32 R20, R8, R64, R28 ;  /* 0x000000400814723c */ /* 0x004ff0000000181c */
[----:B----4-:R-:W-:Y:S08]  /*3eb0*/  HMMA.16816.F32 R28, R24, R44, R96 ;  /* 0x0000002c181c723c */ /* 0x010ff00000001860 */
[----:B------:R-:W-:Y:S01]  /*3ec0*/  HMMA.16816.F32 R40, R16, R54, R40 ;  /* 0x000000361028723c */ /* 0x000fe20000001828 */
[----:B------:R-:W-:Y:S07]  /*3ed0*/  LDSM.16.M88.4 R52, [R2+0x5000] ;  /* 0x005000000234783b */ /* 0x000fee0000000200 */
[C---:B-----5:R-:W-:Y:S01]  /*3ee0*/  HMMA.16816.F32 R96, R24.reuse, R48, R68 ;  /* 0x000000301860723c */ /* 0x060fe20000001844 */
[----:B------:R-:W2:Y:S07]  /*3ef0*/  LDSM.16.M88.4 R68, [R3+0x5000] ;  /* 0x005000000344783b */ /* 0x000eae0000000200 */
[----:B------:R-:W-:Y:S08]  /*3f00*/  HMMA.16816.F32 R76, R24, R46, R100 ;  /* 0x0000002e184c723c */ /* 0x000ff00000001864 */
[----:B------:R-:W-:Y:S08]  /*3f10*/  HMMA.16816.F32 R36, R12, R88, R36 ;  /* 0x000000580c24723c */ /* 0x000ff00000001824 */
[----:B------:R-:W-:Y:S01]  /*3f20*/  HMMA.16816.F32 R32, R8, R66, R32 ;  /* 0x000000420820723c */ /* 0x000fe20000001820 */
[----:B------:R4:W-:Y:S07]  /*3f30*/  LDSM.16.M88.4 R64, [R3+0x5800] ;  /* 0x005800000340783b */ /* 0x0009ee0000000200 */
[----:B---3--:R-:W-:Y:S08]  /*3f40*/  HMMA.16816.F32 R44, R4, R84, R20 ;  /* 0x00000054042c723c */ /* 0x008ff00000001814 */
[----:B------:R-:W-:Y:S08]  /*3f50*/  HMMA.16816.F32 R20, R16, R72, R28 ;  /* 0x000000481014723c */ /* 0x000ff0000000181c */
[----:B------:R-:W-:Y:S01]  /*3f60*/  HMMA.16816.F32 R92, R24, R50, R56 ;  /* 0x00000032185c723c */ /* 0x000fe20000001838 */
[----:B------:R-:W3:Y:S04]  /*3f70*/  LDSM.16.M88.4 R48, [R0+0x4800] ;  /* 0x004800000030783b */ /* 0x000ee80000000200 */
[----:B------:R-:W5:Y:S03]  /*3f80*/  LDSM.16.M88.4 R56, [R0+0x5000] ;  /* 0x005000000038783b */ /* 0x000f660000000200 */
[----:B------:R-:W-:Y:S01]  /*3f90*/  HMMA.16816.F32 R28, R12, R90, R40 ;  /* 0x0000005a0c1c723c */ /* 0x000fe20000001828 */
[----:B------:R-:W-:-:S04]  /*3fa0*/  FMUL.FTZ R24, R44, c[0x0][0x320] ;  /* 0x0000c8002c187a20 */ /* 0x000fc80000410000 */
[----:B------:R2:W2:Y:S03]  /*3fb0*/  MUFU.TANH R73, R24 ;  /* 0x0000001800497308 */ /* 0x0004a60000002400 */
[----:B-1----:R-:W-:Y:S08]  /*3fc0*/  HMMA.16816.F32 R40, R8, R80, R36 ;  /* 0x000000500828723c */ /* 0x002ff00000001824 */
[----:B------:R-:W-:Y:S01]  /*3fd0*/  HMMA.16816.F32 R36, R4, R86, R32 ;  /* 0x000000560424723c */ /* 0x000fe20000001820 */
[----:B--2---:R-:W-:-:S07]  /*3fe0*/  FMUL.FTZ R24, R45, c[0x0][0x320] ;  /* 0x0000c8002d187a20 */ /* 0x004fce0000410000 */
[----:B------:R-:W-:Y:S01]  /*3ff0*/  HMMA.16816.F32 R32, R16, R74, R76 ;  /* 0x0000004a1020723c */ /* 0x000fe2000000184c */
[----:B------:R1:W2:Y:S11]  /*4000*/  MUFU.TANH R72, R24 ;  /* 0x0000001800487308 */ /* 0x0002b60000002400 */
[----:B------:R-:W-:Y:S04]  /*4010*/  @!UPT UIADD3 URZ, URZ, URZ, URZ ;  /* 0x0000003f3f3ff290 */ /* 0x000fe8000fffe03f */
[----:B----4-:R-:W-:Y:S01]  /*4020*/  FMUL.FTZ R3, R36, c[0x0][0x320] ;  /* 0x0000c80024037a20 */ /* 0x010fe20000410000 */
[C---:B-1----:R-:W-:Y:S03]  /*4030*/  HMMA.16816.F32 R24, R12.reuse, R68, R20 ;  /* 0x000000440c18723c */ /* 0x042fe60000001814 */
[----:B------:R1:W4:Y:S04]  /*4040*/  MUFU.TANH R68, R3 ;  /* 0x0000000300447308 */ /* 0x0003280000002400 */
[----:B------:R-:W-:Y:S01]  /*4050*/  FMUL.FTZ R20, R46, c[0x0][0x320] ;  /* 0x0000c8002e147a20 */ /* 0x000fe20000410000 */
[----:B------:R-:W-:Y:S03]  /*4060*/  HMMA.16816.F32 R32, R12, R70, R32 ;  /* 0x000000460c20723c */ /* 0x000fe60000001820 */
[----:B------:R2:W2:Y:S01]  /*4070*/  MUFU.TANH R74, R20 ;  /* 0x00000014004a7308 */ /* 0x0004a20000002400 */
[----:B-1----:R-:W-:-:S04]  /*4080*/  FMUL.FTZ R3, R37, c[0x0][0x320] ;  /* 0x0000c80025037a20 */ /* 0x002fc80000410000 */
[----:B--2---:R-:W-:Y:S07]  /*4090*/  HMMA.16816.F32 R20, R8, R82, R28 ;  /* 0x000000520814723c */ /* 0x004fee000000181c */
[----:B------:R-:W-:Y:S02]  /*40a0*/  FMUL.FTZ R28, R47, c[0x0][0x320] ;  /* 0x0000c8002f1c7a20 */ /* 0x000fe40000410000 */
[----:B---3--:R-:W-:Y:S02]  /*40b0*/  HMMA.16816.F32 R44, R4, R48, R40 ;  /* 0x00000030042c723c */ /* 0x008fe40000001828 */
[----:B------:R1:W2:Y:S06]  /*40c0*/  MUFU.TANH R69, R28 ;  /* 0x0000001c00457308 */ /* 0x0002ac0000002400 */
[C---:B------:R-:W-:Y:S02]  /*40d0*/  HMMA.16816.F32 R40, R16.reuse, R60, R96 ;  /* 0x0000003c1028723c */ /* 0x040fe40000001860 */
[----:B------:R3:W2:Y:S06]  /*40e0*/  MUFU.TANH R60, R3 ;  /* 0x00000003003c7308 */ /* 0x0006ac0000002400 */
[----:B------:R-:W-:Y:S08]  /*40f0*/  HMMA.16816.F32 R16, R16, R62, R92 ;  /* 0x0000003e1010723c */ /* 0x000ff0000000185c */
[----:B-1----:R-:W-:Y:S01]  /*4100*/  HMMA.16816.F32 R28, R8, R52, R24 ;  /* 0x00000034081c723c */ /* 0x002fe20000001818 */
[----:B---3--:R-:W-:-:S04]  /*4110*/  FMUL.FTZ R3, R38, c[0x0][0x320] ;  /* 0x0000c80026037a20 */ /* 0x008fc80000410000 */
[----:B------:R1:W3:Y:S03]  /*4120*/  MUFU.TANH R61, R3 ;  /* 0x00000003003d7308 */ /* 0x0002e60000002400 */
[----:B------:R-:W-:Y:S01]  /*4130*/  HMMA.16816.F32 R24, R8, R54, R32 ;  /* 0x000000360818723c */ /* 0x000fe20000001820 */
[----:B------:R-:W-:Y:S01]  /*4140*/  LDSM.16.M88.4 R32, [R0+0x5800] ;  /* 0x005800000020783b */ /* 0x000fe20000000200 */
[----:B-1----:R-:W-:-:S06]  /*4150*/  FMUL.FTZ R3, R39, c[0x0][0x320] ;  /* 0x0000c80027037a20 */ /* 0x002fcc0000410000 */
[----:B------:R-:W-:Y:S01]  /*4160*/  HMMA.16816.F32 R36, R4, R50, R20 ;  /* 0x000000320424723c */ /* 0x000fe20000001814 */
[----:B------:R1:W2:Y:S01]  /*4170*/  LDSM.16.M88.4 R48, [R2+0x5800] ;  /* 0x005800000230783b */ /* 0x0002a20000000200 */
[----:B------:R3:W1:Y:S06]  /*4180*/  MUFU.TANH R52, R3 ;  /* 0x0000000300347308 */ /* 0x00066c0000002400 */
[----:B------:R-:W-:Y:S08]  /*4190*/  HMMA.16816.F32 R20, R12, R64, R40 ;  /* 0x000000400c14723c */ /* 0x000ff00000001828 */
[----:B-----5:R-:W-:Y:S01]  /*41a0*/  HMMA.16816.F32 R28, R4, R56, R28 ;  /* 0x00000038041c723c */ /* 0x020fe2000000181c */
[----:B---3--:R-:W-:-:S04]  /*41b0*/  FMUL.FTZ R3, R44, c[0x0][0x320] ;  /* 0x0000c8002c037a20 */ /* 0x008fc80000410000 */
[----:B------:R-:W3:Y:S01]  /*41c0*/  MUFU.TANH R44, R3 ;  /* 0x00000003002c7308 */ /* 0x000ee20000002400 */
[----:B-1----:R-:W-:Y:S02]  /*41d0*/  FMUL.FTZ R2, R45, c[0x0][0x320] ;  /* 0x0000c8002d027a20 */ /* 0x002fe40000410000 */
[----:B------:R-:W-:Y:S01]  /*41e0*/  HMMA.16816.F32 R12, R12, R66, R16 ;  /* 0x000000420c0c723c */ /* 0x000fe20000001810 */
[----:B------:R-:W-:-:S04]  /*41f0*/  FMUL.FTZ R0, R37, c[0x0][0x320] ;  /* 0x0000c80025007a20 */ /* 0x000fc80000410000 */
[----:B------:R1:W1:Y:S03]  /*4200*/  MUFU.TANH R45, R2 ;  /* 0x00000002002d7308 */ /* 0x0002660000002400 */
[----:B--2---:R-:W-:Y:S01]  /*4210*/  HMMA.16816.F32 R16, R8, R48, R20 ;  /* 0x000000300810723c */ /* 0x004fe20000001814 */
[----:B-1----:R-:W-:-:S07]  /*4220*/  FMUL.FTZ R2, R46, c[0x0][0x320] ;  /* 0x0000c8002e027a20 */ /* 0x002fce0000410000 */
[----:B------:R-:W-:Y:S01]  /*4230*/  HMMA.16816.F32 R20, R4, R58, R24 ;  /* 0x0000003a0414723c */ /* 0x000fe20000001818 */
[----:B------:R1:W2:Y:S07]  /*4240*/  MUFU.TANH R42, R2 ;  /* 0x00000002002a7308 */ /* 0x0002ae0000002400 */
[----:B------:R-:W-:Y:S08]  /*4250*/  HMMA.16816.F32 R8, R8, R50, R12 ;  /* 0x000000320808723c */ /* 0x000ff0000000180c */
[----:B------:R-:W-:Y:S01]  /*4260*/  HMMA.16816.F32 R12, R4, R32, R16 ;  /* 0x00000020040c723c */ /* 0x000fe20000001810 */
[----:B-1----:R-:W-:-:S04]  /*4270*/  FMUL.FTZ R2, R47, c[0x0][0x320] ;  /* 0x0000c8002f027a20 */ /* 0x002fc80000410000 */
[----:B------:R1:W1:Y:S11]  /*4280*/  MUFU.TANH R41, R2 ;  /* 0x0000000200297308 */ /* 0x0002760000002400 */
[----:B------:R-:W-:Y:S01]  /*4290*/  HMMA.16816.F32 R8, R4, R34, R8 ;  /* 0x000000220408723c */ /* 0x000fe20000001808 */
[----:B-1----:R-:W-:-:S02]  /*42a0*/  FMUL.FTZ R2, R36, c[0x0][0x320] ;  /* 0x0000c80024027a20 */ /* 0x002fc40000410000 */
[----:B------:R1:W1:Y:S05]  /*42b0*/  MUFU.TANH R36, R0 ;  /* 0x0000000000247308 */ /* 0x00026a0000002400 */
[----:B------:R-:W-:-:S03]  /*42c0*/  FMUL.FTZ R3, R15, c[0x0][0x320] ;  /* 0x0000c8000f037a20 */ /* 0x000fc60000410000 */
[----:B------:R5:W2:Y:S01]  /*42d0*/  MUFU.TANH R40, R2 ;  /* 0x0000000200287308 */ /* 0x000aa20000002400 */
[----:B-1----:R-:W-:-:S07]  /*42e0*/  FMUL.FTZ R0, R38, c[0x0][0x320] ;  /* 0x0000c80026007a20 */ /* 0x002fce0000410000 */
[----:B------:R1:W1:Y:S01]  /*42f0*/  MUFU.TANH R38, R0 ;  /* 0x0000000000267308 */ /* 0x0002620000002400 */
[----:B-----5:R-:W-:Y:S02]  /*4300*/  FMUL.FTZ R2, R14, c[0x0][0x320] ;  /* 0x0000c8000e027a20 */ /* 0x020fe40000410000 */
[----:B-1----:R-:W-:-:S05]  /*4310*/  FMUL.FTZ R0, R39, c[0x0][0x320] ;  /* 0x0000c80027007a20 */ /* 0x002fca0000410000 */
        /* <DEDUP_REMOVED lines=12> */
[----:B------:R-:W1:Y:S08]  /*43e0*/  MUFU.TANH R21, R3 ;  /* 0x0000000300157308 */ /* 0x000e700000002400 */
[----:B------:R5:W1:Y:S02]  /*43f0*/  MUFU.TANH R17, R0 ;  /* 0x0000000000117308 */ /* 0x000a640000002400 */
[----:B-----5:R-:W-:-:S06]  /*4400*/  FMUL.FTZ R0, R22, c[0x0][0x320] ;  /* 0x0000c80016007a20 */ /* 0x020fcc0000410000 */
        /* <DEDUP_REMOVED lines=8> */
[----:B-----5:R-:W-:-:S04]  /*4490*/  IADD3 R0, R233, R226, RZ ;  /* 0x000000e2e9007210 */ /* 0x020fc80007ffe0ff */
[----:B------:R-:W-:Y:S01]  /*44a0*/  MOV R4, R0 ;  /* 0x0000000000047202 */ /* 0x000fe20000000f00 */
[----:B------:R-:W-:-:S04]  /*44b0*/  @P2 IMAD.HI.U32 R2, R0, c[0x0][0x2c8], RZ ;  /* 0x0000b20000022a27 */ /* 0x000fc800078e00ff */
[----:B------:R-:W-:Y:S01]  /*44c0*/  FMUL.FTZ R0, R8, c[0x0][0x320] ;  /* 0x0000c80008007a20 */ /* 0x000fe20000410000 */
[----:B------:R-:W-:Y:S01]  /*44d0*/  @P2 SHF.R.U32.HI R4, RZ, c[0x0][0x2cc], R2 ;  /* 0x0000b300ff042a19 */ /* 0x000fe20000011602 */
[----:B------:R-:W-:Y:S01]  /*44e0*/  FMUL.FTZ R2, R11, c[0x0][0x320] ;  /* 0x0000c8000b027a20 */ /* 0x000fe20000410000 */
[----:B------:R-:W-:Y:S01]  /*44f0*/  IADD3 R8, -R214, R215, -R104 ;  /* 0x000000d7d6087210 */ /* 0x000fe20007ffe968 */
[----:B------:R5:W1:Y:S02]  /*4500*/  MUFU.TANH R12, R0 ;  /* 0x00000000000c7308 */ /* 0x000a640000002400 */
[----:B------:R-:W1:Y:S06]  /*4510*/  SHFL.IDX PT, R3, R4, RZ, 0x1c1f ;  /* 0x001c1fff04037589 */ /* 0x000e6c00000e0000 */
[----:B------:R-:W1:Y:S01]  /*4520*/  MUFU.TANH R19, R2 ;  /* 0x0000000200137308 */ /* 0x000e620000002400 */
[----:B-----5:R-:W-:-:S07]  /*4530*/  FMUL.FTZ R0, R9, c[0x0][0x320] ;  /* 0x0000c80009007a20 */ /* 0x020fce0000410000 */
[----:B------:R5:W1:Y:S02]  /*4540*/  MUFU.TANH R9, R0 ;  /* 0x0000000000097308 */ /* 0x000a640000002400 */
[----:B-----5:R-:W-:-:S06]  /*4550*/  FMUL.FTZ R0, R10, c[0x0][0x320] ;  /* 0x0000c8000a007a20 */ /* 0x020fcc0000410000 */
[----:B------:R5:W1:Y:S02]  /*4560*/  MUFU.TANH R20, R0 ;  /* 0x0000000000147308 */ /* 0x000a640000002400 */
[----:B-----5:R-:W-:-:S04]  /*4570*/  IADD3 R0, R215, 0x1, -R104 ;  /* 0x00000001d7007810 */ /* 0x020fc80007ffe868 */
[----:B------:R-:W-:-:S04]  /*4580*/  IADD3 R0, -R216, R0, -R214 ;  /* 0x00000000d8007210 */ /* 0x000fc80007ffe9d6 */
[C---:B------:R-:W-:Y:S02]  /*4590*/  IADD3 R6, R0.reuse, c[0x0][0x328], RZ ;  /* 0x0000ca0000067a10 */ /* 0x040fe40007ffe0ff */
[----:B------:R-:W-:Y:S02]  /*45a0*/  IADD3 R7, R0, UR4, RZ ;  /* 0x0000000400077c10 */ /* 0x000fe4000fffe0ff */
[-C--:B-1----:R-:W-:Y:S02]  /*45b0*/  IADD3 R2, R6, R3.reuse, RZ ;  /* 0x0000000306027210 */ /* 0x082fe40007ffe0ff */
[----:B------:R-:W-:Y:S02]  /*45c0*/  IADD3 R0, R7, R3, RZ ;  /* 0x0000000307007210 */ /* 0x000fe40007ffe0ff */
[----:B------:R-:W-:Y:S01]  /*45d0*/  IMNMX R2, R8, R2, PT ;  /* 0x0000000208027217 */ /* 0x000fe20003800200 */
[----:B------:R-:W-:Y:S05]  /*45e0*/  @!P1 BRA `(.L_x_1659) ;  /* 0x0000015000009947 */ /* 0x000fea0003800000 */
[----:B--234-:R-:W-:Y:S01]  /*45f0*/  IADD3 R3, -R216, R215, R3 ;  /* 0x000000d7d8037210 */ /* 0x01cfe20007ffe103 */
        /* <DEDUP_REMOVED lines=10> */
.L_x_1661:
[----:B------:R-:W-:-:S04]  /*46a0*/  MOV R5, c[0x0][0x32c] ;  /* 0x0000cb0000057a02 */ /* 0x000fc80000000f00 */
[----:B------:R-:W-:-:S13]  /*46b0*/  ISETP.NE.AND P0, PT, R5, 0x1, PT ;  /* 0x000000010500780c */ /* 0x000fda0003f05270 */
[----:B------:R-:W-:-:S05]  /*46c0*/  @P0 IMAD.HI.U32 R5, R3, c[0x0][0x330], RZ ;  /* 0x0000cc0003050a27 */ /* 0x000fca00078e00ff */
[----:B------:R-:W-:Y:S02]  /*46d0*/  @P0 SHF.R.U32.HI R3, RZ, c[0x0][0x334], R5 ;  /* 0x0000cd00ff030a19 */ /* 0x000fe40000011605 */
.L_x_1662:
[----:B------:R-:W-:Y:S05]  /*46e0*/  BSYNC B0 ;  /* 0x0000000000007941 */ /* 0x000fea0003800000 */
.L_x_1660:
[----:B------:R-:W-:-:S04]  /*46f0*/  IMAD R3, R3, c[0x0][0x32c], -R104 ;  /* 0x0000cb0003037a24 */ /* 0x000fc800078e0a68 */
[----:B------:R-:W-:-:S05]  /*4700*/  IMAD.IADD R3, R3, 0x1, -R214 ;  /* 0x0000000103037824 */ /* 0x000fca00078e0ad6 */
[----:B------:R-:W-:Y:S02]  /*4710*/  IADD3 R5, R3, c[0x0][0x32c], RZ ;  /* 0x0000cb0003057a10 */ /* 0x000fe40007ffe0ff */
[----:B------:R-:W-:Y:S02]  /*4720*/  IMNMX R0, R0, R3, !PT ;  /* 0x0000000300007217 */ /* 0x000fe40007800200 */
[----:B------:R-:W-:Y:S02]  /*4730*/  IMNMX R2, R2, R5, PT ;  /* 0x0000000502027217 */ /* 0x000fe40003800200 */
.L_x_1659:
[----:B--234-:R-:W-:Y:S01]  /*4740*/  ISETP.GT.AND P0, PT, R205, RZ, PT ;  /* 0x000000ffcd00720c */ /* 0x01cfe20003f04270 */
[----:B------:R-:W1:Y:S03]  /*4750*/  SHFL.IDX PT, R3, R4, 0x1, 0x1c1f ;  /* 0x003c1f0004037f89 */ /* 0x000e6600000e0000 */
[C---:B------:R-:W-:Y:S02]  /*4760*/  ISETP.GT.AND P4, PT, R0.reuse, RZ, P0 ;  /* 0x000000ff0000720c */ /* 0x040fe40000784270 */
[----:B------:R-:W-:-:S02]  /*4770*/  ISETP.GT.AND P6, PT, R0, 0x1, P0 ;  /* 0x000000010000780c */ /* 0x000fc400007c4270 */
[----:B------:R-:W-:Y:S02]  /*4780*/  ISETP.LT.OR P4, PT, R2, 0x1, P4 ;  /* 0x000000010200780c */ /* 0x000fe40002781670 */
[C---:B------:R-:W-:Y:S02]  /*4790*/  ISETP.GT.AND P5, PT, R0.reuse, 0x8, P0 ;  /* 0x000000080000780c */ /* 0x040fe400007a4270 */
[----:B------:R-:W-:Y:S02]  /*47a0*/  FSEL R10, R73, -INF , !P4 ;  /* 0xff800000490a7808 */ /* 0x000fe40006000000 */
[----:B------:R-:W-:Y:S02]  /*47b0*/  ISETP.GT.AND P4, PT, R0, 0x9, P0 ;  /* 0x000000090000780c */ /* 0x000fe40000784270 */
[C---:B------:R-:W-:Y:S02]  /*47c0*/  ISETP.LT.OR P6, PT, R2.reuse, 0x2, P6 ;  /* 0x000000020200780c */ /* 0x040fe400037c1670 */
[----:B------:R-:W-:-:S02]  /*47d0*/  ISETP.LT.OR P5, PT, R2, 0x9, P5 ;  /* 0x000000090200780c */ /* 0x000fc40002fa1670 */
[----:B------:R-:W-:Y:S02]  /*47e0*/  ISETP.LT.OR P4, PT, R2, 0xa, P4 ;  /* 0x0000000a0200780c */ /* 0x000fe40002781670 */
[----:B------:R-:W-:Y:S02]  /*47f0*/  FSEL R11, R72, -INF , !P6 ;  /* 0xff800000480b7808 */ /* 0x000fe40007000000 */
[----:B------:R-:W-:Y:S02]  /*4800*/  FSEL R14, R68, -INF , !P5 ;  /* 0xff800000440e7808 */ /* 0x000fe40006800000 */
[----:B------:R-:W-:Y:S02]  /*4810*/  FSEL R15, R60, -INF , !P4 ;  /* 0xff8000003c0f7808 */ /* 0x000fe40006000000 */
[C---:B------:R-:W-:Y:S02]  /*4820*/  ISETP.GT.AND P6, PT, R0.reuse, 0x10, P0 ;  /* 0x000000100000780c */ /* 0x040fe400007c4270 */
[----:B------:R-:W-:-:S02]  /*4830*/  ISETP.GT.AND P5, PT, R0, 0x11, P0 ;  /* 0x000000110000780c */ /* 0x000fc400007a4270 */
[----:B------:R-:W-:Y:S02]  /*4840*/  ISETP.GT.AND P4, PT, R0, 0x18, P0 ;  /* 0x000000180000780c */ /* 0x000fe40000784270 */
[C---:B------:R-:W-:Y:S02]  /*4850*/  ISETP.LT.OR P6, PT, R2.reuse, 0x11, P6 ;  /* 0x000000110200780c */ /* 0x040fe400037c1670 */
[C---:B------:R-:W-:Y:S02]  /*4860*/  ISETP.LT.OR P5, PT, R2.reuse, 0x12, P5 ;  /* 0x000000120200780c */ /* 0x040fe40002fa1670 */
[----:B------:R-:W-:Y:S02]  /*4870*/  ISETP.LT.OR P4, PT, R2, 0x19, P4 ;  /* 0x000000190200780c */ /* 0x000fe40002781670 */
[----:B------:R-:W-:Y:S02]  /*4880*/  FSEL R44, R44, -INF , !P6 ;  /* 0xff8000002c2c7808 */ /* 0x000fe40007000000 */
[----:B------:R-:W-:-:S02]  /*4890*/  FSEL R45, R45, -INF , !P5 ;  /* 0xff8000002d2d7808 */ /* 0x000fc40006800000 */
[----:B------:R-:W-:Y:S02]  /*48a0*/  FSEL R46, R40, -INF , !P4 ;  /* 0xff800000282e7808 */ /* 0x000fe40006000000 */
[C---:B------:R-:W-:Y:S02]  /*48b0*/  ISETP.GT.AND P6, PT, R0.reuse, 0x19, P0 ;  /* 0x000000190000780c */ /* 0x040fe400007c4270 */
[C---:B------:R-:W-:Y:S02]  /*48c0*/  ISETP.GT.AND P5, PT, R0.reuse, 0x20, P0 ;  /* 0x000000200000780c */ /* 0x040fe400007a4270 */
        /* <DEDUP_REMOVED lines=18> */
[----:B------:R-:W-:Y:S01]  /*49f0*/  ISETP.GT.AND P4, PT, R0, 0x39, P0 ;  /* 0x000000390000780c */ /* 0x000fe20000784270 */
[----:B-1----:R-:W-:Y:S01]  /*4a00*/  IMAD.IADD R0, R6, 0x1, R3 ;  /* 0x0000000106007824 */ /* 0x002fe200078e0203 */
[C---:B------:R-:W-:Y:S02]  /*4a10*/  ISETP.LT.OR P6, PT, R2.reuse, 0x32, P6 ;  /* 0x000000320200780c */ /* 0x040fe400037c1670 */
[----:B------:R-:W-:-:S02]  /*4a20*/  ISETP.LT.OR P5, PT, R2, 0x39, P5 ;  /* 0x000000390200780c */ /* 0x000fc40002fa1670 */
[----:B------:R-:W-:Y:S02]  /*4a30*/  ISETP.LT.OR P4, PT, R2, 0x3a, P4 ;  /* 0x0000003a0200780c */ /* 0x000fe40002781670 */
[----:B------:R-:W-:Y:S01]  /*4a40*/  IMNMX R2, R8, R0, PT ;  /* 0x0000000008027217 */ /* 0x000fe20003800200 */
[----:B------:R-:W-:Y:S01]  /*4a50*/  IMAD.IADD R0, R7, 0x1, R3 ;  /* 0x0000000107007824 */ /* 0x000fe200078e0203 */
[----:B------:R-:W-:Y:S02]  /*4a60*/  FSEL R202, R13, -INF , !P6 ;  /* 0xff8000000dca7808 */ /* 0x000fe40007000000 */
[----:B------:R-:W-:Y:S02]  /*4a70*/  FSEL R203, R12, -INF , !P5 ;  /* 0xff8000000ccb7808 */ /* 0x000fe40006800000 */
[----:B------:R-:W-:Y:S01]  /*4a80*/  FSEL R204, R9, -INF , !P4 ;  /* 0xff80000009cc7808 */ /* 0x000fe20006000000 */
        /* <DEDUP_REMOVED lines=12> */
.L_x_1665:
[----:B------:R-:W-:-:S04]  /*4b50*/  MOV R4, c[0x0][0x32c] ;  /* 0x0000cb0000047a02 */ /* 0x000fc80000000f00 */
[----:B------:R-:W-:-:S13]  /*4b60*/  ISETP.NE.AND P4, PT, R4, 0x1, PT ;  /* 0x000000010400780c */ /* 0x000fda0003f85270 */
[----:B------:R-:W-:-:S05]  /*4b70*/  @P4 IMAD.HI.U32 R4, R3, c[0x0][0x330], RZ ;  /* 0x0000cc0003044a27 */ /* 0x000fca00078e00ff */
[----:B------:R-:W-:Y:S02]  /*4b80*/  @P4 SHF.R.U32.HI R3, RZ, c[0x0][0x334], R4 ;  /* 0x0000cd00ff034a19 */ /* 0x000fe40000011604 */
.L_x_1666:
[----:B------:R-:W-:Y:S05]  /*4b90*/  BSYNC B0 ;  /* 0x0000000000007941 */ /* 0x000fea0003800000 */
.L_x_1664:
[----:B------:R-:W-:-:S04]  /*4ba0*/  IMAD R3, R3, c[0x0][0x32c], -R104 ;  /* 0x0000cb0003037a24 */ /* 0x000fc800078e0a68 */
[----:B------:R-:W-:-:S05]  /*4bb0*/  IMAD.IADD R3, R3, 0x1, -R214 ;  /* 0x0000000103037824 */ /* 0x000fca00078e0ad6 */
[----:B------:R-:W-:Y:S02]  /*4bc0*/  IADD3 R4, R3, c[0x0][0x32c], RZ ;  /* 0x0000cb0003047a10 */ /* 0x000fe40007ffe0ff */
[----:B------:R-:W-:Y:S02]  /*4bd0*/  IMNMX R0, R0, R3, !PT ;  /* 0x0000000300007217 */ /* 0x000fe40007800200 */
[----:B------:R-:W-:Y:S02]  /*4be0*/  IMNMX R2, R2, R4, PT ;  /* 0x0000000402027217 */ /* 0x000fe40003800200 */
.L_x_1663:
[----:B------:R-:W2:Y:S01]  /*4bf0*/  LDL R48, [R1+0x28] ;  /* 0x0000280001307983 */ /* 0x000ea20000100800 */
[----:B------:R-:W-:Y:S01]  /*4c00*/  FMNMX.FTZ R3, R10, R11, !PT ;  /* 0x0000000b0a037209 */ /* 0x000fe20007810000 */
[----:B------:R-:W-:-:S04]  /*4c10*/  DEPBAR.LE SB0, 0x2 ;  /* 0x000080800000791a */ /* 0x000fc80000000000 */
[----:B------:R-:W-:Y:S01]  /*4c20*/  FMNMX.FTZ R3, R14, R3, !PT ;  /* 0x000000030e037209 */ /* 0x000fe20007810000 */
[----:B------:R-:W-:Y:S01]  /*4c30*/  IMAD.IADD R16, R192, 0x1, R195 ;  /* 0x00000001c0107824 */ /* 0x000fe200078e02c3 */
[----:B------:R-:W-:Y:S01]  /*4c40*/  BAR.SYNC.DEFER_BLOCKING 0x0 ;  /* 0x0000000000007b1d */ /* 0x000fe20000010000 */
[C---:B------:R-:W-:Y:S02]  /*4c50*/  ISETP.GT.AND P6, PT, R0.reuse, RZ, P0 ;  /* 0x000000ff0000720c */ /* 0x040fe400007c4270 */
[----:B------:R-:W-:Y:S02]  /*4c60*/  FMNMX.FTZ R3, R15, R3, !PT ;  /* 0x000000030f037209 */ /* 0x000fe40007810000 */
[----:B------:R-:W-:Y:S01]  /*4c70*/  ISETP.GT.AND P5, PT, R0, 0x1, P0 ;  /* 0x000000010000780c */ /* 0x000fe200007a4270 */
[----:B------:R-:W-:Y:S01]  /*4c80*/  BSSY B0, `(.L_x_1667) ;  /* 0x0000173000007945 */ /* 0x000fe20003800000 */
[----:B------:R-:W-:Y:S02]  /*4c90*/  FMNMX.FTZ R3, R44, R3, !PT ;  /* 0x000000032c037209 */ /* 0x000fe40007810000 */
[----:B------:R-:W-:-:S02]  /*4ca0*/  ISETP.LT.OR P6, PT, R2, 0x1, P6 ;  /* 0x000000010200780c */ /* 0x000fc400037c1670 */
[----:B------:R-:W-:Y:S02]  /*4cb0*/  FMNMX.FTZ R3, R45, R3, !PT ;  /* 0x000000032d037209 */ /* 0x000fe40007810000 */
[----:B------:R-:W-:Y:S02]  /*4cc0*/  ISETP.GT.AND P4, PT, R0, 0x8, P0 ;  /* 0x000000080000780c */ /* 0x000fe40000784270 */
[----:B------:R-:W-:Y:S02]  /*4cd0*/  ISETP.LT.OR P5, PT, R2, 0x2, P5 ;  /* 0x000000020200780c */ /* 0x000fe40002fa1670 */
[----:B------:R-:W-:Y:S02]  /*4ce0*/  FSEL R6, R74, -INF , !P6 ;  /* 0xff8000004a067808 */ /* 0x000fe40007000000 */
[----:B------:R-:W-:Y:S02]  /*4cf0*/  FMNMX.FTZ R3, R46, R3, !PT ;  /* 0x000000032e037209 */ /* 0x000fe40007810000 */
[----:B------:R-:W-:-:S02]  /*4d00*/  ISETP.GT.AND P6, PT, R0, 0x9, P0 ;  /* 0x000000090000780c */ /* 0x000fc400007c4270 */
[----:B------:R-:W-:Y:S02]  /*4d10*/  ISETP.LT.OR P4, PT, R2, 0x9, P4 ;  /* 0x000000090200780c */ /* 0x000fe40002781670 */
[----:B------:R-:W-:Y:S02]  /*4d20*/  FSEL R7, R69, -INF , !P5 ;  /* 0xff80000045077808 */ /* 0x000fe40006800000 */
[----:B------:R-:W-:Y:S02]  /*4d30*/  FMNMX.FTZ R3, R47, R3, !PT ;  /* 0x000000032f037209 */ /* 0x000fe40007810000 */
[----:B------:R-:W-:Y:S02]  /*4d40*/  ISETP.GT.AND P5, PT, R0, 0x10, P0 ;  /* 0x000000100000780c */ /* 0x000fe400007a4270 */
[----:B------:R-:W-:Y:S02]  /*4d50*/  ISETP.LT.OR P6, PT, R2, 0xa, P6 ;  /* 0x0000000a0200780c */ /* 0x000fe400037c1670 */
[----:B------:R-:W-:-:S02]  /*4d60*/  FSEL R8, R61, -INF , !P4 ;  /* 0xff8000003d087808 */ /* 0x000fc40006000000 */
[----:B------:R-:W-:Y:S02]  /*4d70*/  FMNMX.FTZ R4, R6, R7, !PT ;  /* 0x0000000706047209 */ /* 0x000fe40007810000 */
[----:B------:R-:W-:Y:S02]  /*4d80*/  FMNMX.FTZ R3, R141, R3, !PT ;  /* 0x000000038d037209 */ /* 0x000fe40007810000 */
[----:B------:R-:W-:Y:S02]  /*4d90*/  ISETP.GT.AND P4, PT, R0, 0x11, P0 ;  /* 0x000000110000780c */ /* 0x000fe40000784270 */
[----:B------:R-:W-:Y:S02]  /*4da0*/  ISETP.LT.OR P5, PT, R2, 0x11, P5 ;  /* 0x000000110200780c */ /* 0x000fe40002fa1670 */
[----:B------:R-:W-:Y:S02]  /*4db0*/  FSEL R9, R52, -INF , !P6 ;  /* 0xff80000034097808 */ /* 0x000fe40007000000 */
        /* <DEDUP_REMOVED lines=9> */
[----:B------:R-:W-:Y:S01]  /*4e50*/  ISETP.LT.OR P6, PT, R2, 0x19, P6 ;  /* 0x000000190200780c */ /* 0x000fe200037c1670 */
[----:B------:R-:W-:Y:S01]  /*4e60*/  LDSM.16.MT88.4 R40, [R16+0x2000] ;  /* 0x002000001028783b */ /* 0x000fe20000004200 */
        /* <DEDUP_REMOVED lines=9> */
[----:B------:R-:W-:Y:S01]  /*4f00*/  ISETP.LT.OR P4, PT, R2, 0x21, P4 ;  /* 0x000000210200780c */ /* 0x000fe20002781670 */
[----:B------:R-:W-:Y:S01]  /*4f10*/  LDSM.16.MT88.4 R36, [R194] ;  /* 0x00000000c224783b */ /* 0x000fe20000004200 */
[----:B------:R-:W-:Y:S02]  /*4f20*/  FMNMX.FTZ R4, R52, R4, !PT ;  /* 0x0000000434047209 */ /* 0x000fe40007810000 */
[----:B------:R-:W-:Y:S02]  /*4f30*/  FMNMX.FTZ R3, R202, R3, !PT ;  /* 0x00000003ca037209 */ /* 0x000fe40007810000 */
[----:B------:R-:W-:Y:S02]  /*4f40*/  ISETP.GT.AND P5, PT, R0, 0x28, P0 ;  /* 0x000000280000780c */ /* 0x000fe400007a4270 */
[----:B------:R-:W-:Y:S02]  /*4f50*/  ISETP.LT.OR P6, PT, R2, 0x22, P6 ;  /* 0x000000220200780c */ /* 0x000fe400037c1670 */
[----:B------:R-:W-:-:S02]  /*4f60*/  FSEL R54, R28, -INF , !P4 ;  /* 0xff8000001c367808 */ /* 0x000fc40006000000 */
[----:B------:R-:W-:Y:S01]  /*4f70*/  FMNMX.FTZ R4, R53, R4, !PT ;  /* 0x0000000435047209 */ /* 0x000fe20007810000 */
[----:B------:R-:W-:Y:S01]  /*4f80*/  LDSM.16.MT88.4 R28, [R195+0x2000] ;  /* 0x00200000c31c783b */ /* 0x000fe20000004200 */
[----:B------:R-:W-:Y:S02]  /*4f90*/  FMNMX.FTZ R3, R203, R3, !PT ;  /* 0x00000003cb037209 */ /* 0x000fe40007810000 */
[----:B------:R-:W-:Y:S02]  /*4fa0*/  ISETP.GT.AND P4, PT, R0, 0x29, P0 ;  /* 0x000000290000780c */ /* 0x000fe40000784270 */
[----:B------:R-:W-:Y:S02]  /*4fb0*/  FSEL R55, R27, -INF , !P6 ;  /* 0xff8000001b377808 */ /* 0x000fe40007000000 */
[----:B------:R-:W-:Y:S02]  /*4fc0*/  ISETP.LT.OR P5, PT, R2, 0x29, P5 ;  /* 0x000000290200780c */ /* 0x000fe40002fa1670 */
[----:B------:R-:W-:-:S02]  /*4fd0*/  FMNMX.FTZ R4, R54, R4, !PT ;  /* 0x0000000436047209 */ /* 0x000fc40007810000 */
[----:B------:R-:W-:Y:S02]  /*4fe0*/  FMNMX.FTZ R3, R204, R3, !PT ;  /* 0x00000003cc037209 */ /* 0x000fe40007810000 */
[----:B------:R-:W-:Y:S02]  /*4ff0*/  ISETP.GT.AND P6, PT, R0, 0x30, P0 ;  /* 0x000000300000780c */ /* 0x000fe400007c4270 */
[----:B------:R-:W-:Y:S01]  /*5000*/  ISETP.LT.OR P4, PT, R2, 0x2a, P4 ;  /* 0x0000002a0200780c */ /* 0x000fe20002781670 */
[----:B------:R-:W1:Y:S01]  /*5010*/  SHFL.BFLY PT, R5, R3, 0x2, 0x1f ;  /* 0x0c401f0003057f89 */ /* 0x000e6200000e0000 */
[----:B------:R-:W-:Y:S02]  /*5020*/  FSEL R102, R26, -INF , !P5 ;  /* 0xff8000001a667808 */ /* 0x000fe40006800000 */
[----:B------:R-:W-:Y:S01]  /*5030*/  FMNMX.FTZ R4, R55, R4, !PT ;  /* 0x0000000437047209 */ /* 0x000fe20007810000 */
[----:B------:R-:W-:Y:S01]  /*5040*/  LDSM.16.MT88.4 R24, [R195] ;  /* 0x00000000c318783b */ /* 0x000fe20000004200 */
        /* <DEDUP_REMOVED lines=8> */
[----:B------:R-:W-:Y:S02]  /*50d0*/  ISETP.GT.AND P0, PT, R0, 0x39, P0 ;  /* 0x000000390000780c */ /* 0x000fe40000704270 */
[C---:B------:R-:W-:Y:S02]  /*50e0*/  ISETP.LT.OR P4, PT, R2.reuse, 0x39, P4 ;  /* 0x000000390200780c */ /* 0x040fe40002781670 */
[----:B------:R-:W-:Y:S02]  /*50f0*/  FSEL R185, R21, -INF , !P5 ;  /* 0xff80000015b97808 */ /* 0x000fe40006800000 */
[----:B------:R-:W-:Y:S02]  /*5100*/  FMNMX.FTZ R0, R159, R4, !PT ;  /* 0x000000049f007209 */ /* 0x000fe40007810000 */
[----:B------:R-:W-:-:S02]  /*5110*/  ISETP.LT.OR P0, PT, R2, 0x3a, P0 ;  /* 0x0000003a0200780c */ /* 0x000fc40000701670 */
[----:B------:R-:W-:Y:S02]  /*5120*/  FSEL R184, R20, -INF , !P4 ;  /* 0xff80000014b87808 */ /* 0x000fe40006000000 */
[----:B------:R-:W-:Y:S02]  /*5130*/  FMNMX.FTZ R2, R185, R0, !PT ;  /* 0x00000000b9027209 */ /* 0x000fe40007810000 */
[----:B------:R-:W-:Y:S02]  /*5140*/  FSEL R19, R19, -INF , !P0 ;  /* 0xff80000013137808 */ /* 0x000fe40004000000 */
[----:B------:R-:W-:Y:S02]  /*5150*/  FMNMX.FTZ R2, R184, R2, !PT ;  /* 0x00000002b8027209 */ /* 0x000fe40007810000 */
[----:B-1----:R-:W-:Y:S02]  /*5160*/  FMNMX.FTZ R0, R3, R5, !PT ;  /* 0x0000000503007209 */ /* 0x002fe40007810000 */
[----:B------:R-:W-:-:S03]  /*5170*/  FMNMX.FTZ R2, R19, R2, !PT ;  /* 0x0000000213027209 */ /* 0x000fc60007810000 */
[----:B------:R-:W1:Y:S04]  /*5180*/  SHFL.BFLY PT, R4, R0, 0x1, 0x1f ;  /* 0x0c201f0000047f89 */ /* 0x000e6800000e0000 */
[----:B------:R-:W3:Y:S01]  /*5190*/  SHFL.BFLY PT, R3, R2, 0x2, 0x1f ;  /* 0x0c401f0002037f89 */ /* 0x000ee200000e0000 */
[----:B-1----:R-:W-:Y:S02]  /*51a0*/  FMNMX.FTZ R101, R0, R4, !PT ;  /* 0x0000000400657209 */ /* 0x002fe40007810000 */
[----:B---3--:R-:W-:-:S03]  /*51b0*/  FMNMX.FTZ R3, R2, R3, !PT ;  /* 0x0000000302037209 */ /* 0x008fc60007810000 */
        /* <DEDUP_REMOVED lines=8> */
[----:B---3--:R-:W-:Y:S01]  /*5240*/  FFMA.FTZ R0, R11, c[0x0][0x2d0], -R2 ;  /* 0x0000b4000b007a23 */ /* 0x008fe20000010802 */
[----:B------:R-:W-:-:S03]  /*5250*/  FSETP.NEU.FTZ.AND P0, PT, R100, -INF , PT ;  /* 0xff8000006400780b */ /* 0x000fc60003f1d000 */
[----:B------:R-:W-:Y:S08]  /*5260*/  MUFU.EX2 R246, R3 ;  /* 0x0000000300f67308 */ /* 0x000ff00000000800 */
[----:B------:R1:W-:Y:S02]  /*5270*/  MUFU.EX2 R245, R0 ;  /* 0x0000000000f57308 */ /* 0x0003e40000000800 */
[----:B-1----:R-:W-:-:S02]  /*5280*/  FFMA.FTZ R0, R14, c[0x0][0x2d0], -R2 ;  /* 0x0000b4000e007a23 */ /* 0x002fc40000010802 */
[----:B------:R-:W1:Y:S04]  /*5290*/  LDSM.16.MT88.4 R12, [R194+0x2000] ;  /* 0x00200000c20c783b */ /* 0x000e680000004200 */
[----:B------:R3:W4:Y:S02]  /*52a0*/  MUFU.EX2 R244, R0 ;  /* 0x0000000000f47308 */ /* 0x0007240000000800 */
[----:B---3--:R-:W-:-:S05]  /*52b0*/  FMUL.FTZ R0, R100, c[0x0][0x2d0] ;  /* 0x0000b40064007a20 */ /* 0x008fca0000410000 */
[----:B------:R-:W-:-:S05]  /*52c0*/  FSEL R0, R0, RZ, P0 ;  /* 0x000000ff00007208 */ /* 0x000fca0000000000 */
[--C-:B------:R-:W-:Y:S02]  /*52d0*/  FFMA.FTZ R4, R7, c[0x0][0x2d0], -R0.reuse ;  /* 0x0000b40007047a23 */ /* 0x100fe40000010800 */
[--C-:B------:R-:W-:Y:S01]  /*52e0*/  FFMA.FTZ R3, R6, c[0x0][0x2d0], -R0.reuse ;  /* 0x0000b40006037a23 */ /* 0x100fe20000010800 */
[----:B----4-:R-:W-:Y:S01]  /*52f0*/  F2FP.PACK_AB R6, R246, R244 ;  /* 0x000000f4f606723e */ /* 0x010fe200000000ff */
[----:B------:R3:W-:Y:S08]  /*5300*/  MUFU.EX2 R223, R4 ;  /* 0x0000000400df7308 */ /* 0x0007f00000000800 */
[----:B------:R4:W5:Y:S01]  /*5310*/  MUFU.EX2 R229, R3 ;  /* 0x0000000300e57308 */ /* 0x0009620000000800 */
[----:B---3--:R-:W-:Y:S01]  /*5320*/  FFMA.FTZ R4, R8, c[0x0][0x2d0], -R0 ;  /* 0x0000b40008047a23 */ /* 0x008fe20000010800 */
[----:B--2---:R-:W-:Y:S06]  /*5330*/  LDSM.16.MT88.4 R20, [R48] ;  /* 0x000000003014783b */ /* 0x004fec0000004200 */
[----:B------:R2:W-:Y:S01]  /*5340*/  MUFU.EX2 R213, R4 ;  /* 0x0000000400d57308 */ /* 0x0005e20000000800 */
[----:B----4-:R-:W-:Y:S01]  /*5350*/  IMAD.IADD R3, R192, 0x1, R194 ;  /* 0x00000001c0037824 */ /* 0x010fe200078e02c2 */
[----:B-----5:R-:W-:-:S04]  /*5360*/  F2FP.PACK_AB R5, R223, R229 ;  /* 0x000000e5df05723e */ /* 0x020fc800000000ff */
[----:B------:R-:W-:Y:S01]  /*5370*/  LDSM.16.MT88.4 R32, [R3] ;  /* 0x000000000320783b */ /* 0x000fe20000004200 */
[----:B--2---:R-:W-:-:S03]  /*5380*/  FFMA.FTZ R4, R9, c[0x0][0x2d0], -R0 ;  /* 0x0000b40009047a23 */ /* 0x004fc60000010800 */
[----:B------:R-:W2:Y:S01]  /*5390*/  LDSM.16.MT88.4 R8, [R3+0x2000] ;  /* 0x002000000308783b */ /* 0x000ea20000004200 */
[----:B------:R3:W4:Y:S02]  /*53a0*/  MUFU.EX2 R230, R4 ;  /* 0x0000000400e67308 */ /* 0x0007240000000800 */
[----:B---3--:R-:W-:Y:S02]  /*53b0*/  F2FP.PACK_AB R4, R245, R247 ;  /* 0x000000f7f504723e */ /* 0x008fe400000000ff */
[----:B----4-:R-:W-:-:S07]  /*53c0*/  F2FP.PACK_AB R7, R230, R213 ;  /* 0x000000d5e607723e */ /* 0x010fce00000000ff */
[C---:B-1----:R-:W-:Y:S08]  /*53d0*/  HMMA.16816.F32 R84, R4.reuse, R12, RZ ;  /* 0x0000000c0454723c */ /* 0x042ff000000018ff */
[C---:B------:R-:W-:Y:S01]  /*53e0*/  HMMA.16816.F32 R80, R4.reuse, R14, RZ ;  /* 0x0000000e0450723c */ /* 0x040fe200000018ff */
[----:B------:R-:W1:Y:S04]  /*53f0*/  LDSM.16.MT88.4 R12, [R48+0x4000] ;  /* 0x00400000300c783b */ /* 0x000e680000004200 */
[----:B------:R-:W-:Y:S03]  /*5400*/  LDSM.16.MT88.4 R48, [R3+0x800] ;  /* 0x000800000330783b */ /* 0x000fe60000004200 */
[C---:B--2---:R-:W-:Y:S07]  /*5410*/  HMMA.16816.F32 R72, R4.reuse, R8, RZ ;  /* 0x000000080448723c */ /* 0x044fee00000018ff */
[--C-:B------:R-:W-:Y:S01]  /*5420*/  FFMA.FTZ R8, R44, c[0x0][0x2d0], -R2.reuse ;  /* 0x0000b4002c087a23 */ /* 0x100fe20000010802 */
[C---:B------:R-:W-:Y:S03]  /*5430*/  HMMA.16816.F32 R108, R4.reuse, R32, RZ ;  /* 0x00000020046c723c */ /* 0x040fe600000018ff */
[----:B------:R2:W-:Y:S05]  /*5440*/  MUFU.EX2 R241, R8 ;  /* 0x0000000800f17308 */ /* 0x0005ea0000000800 */
[C---:B------:R-:W-:Y:S01]  /*5450*/  HMMA.16816.F32 R112, R4.reuse, R34, RZ ;  /* 0x000000220470723c */ /* 0x040fe200000018ff */
[----:B------:R-:W3:Y:S07]  /*5460*/  LDSM.16.MT88.4 R32, [R194+0x4000] ;  /* 0x00400000c220783b */ /* 0x000eee0000004200 */
[----:B------:R-:W-:Y:S01]  /*5470*/  HMMA.16816.F32 R104, R4, R24, RZ ;  /* 0x000000180468723c */ /* 0x000fe200000018ff */
[----:B--2---:R-:W-:-:S04]  /*5480*/  FFMA.FTZ R8, R45, c[0x0][0x2d0], -R2 ;  /* 0x0000b4002d087a23 */ /* 0x004fc80000010802 */
[----:B------:R2:W4:Y:S03]  /*5490*/  MUFU.EX2 R243, R8 ;  /* 0x0000000800f37308 */ /* 0x0005260000000800 */
[C---:B------:R-:W-:Y:S01]  /*54a0*/  HMMA.16816.F32 R96, R4.reuse, R26, RZ ;  /* 0x0000001a0460723c */ /* 0x040fe200000018ff */
[----:B------:R-:W5:Y:S07]  /*54b0*/  LDSM.16.MT88.4 R24, [R3+0x4000] ;  /* 0x004000000318783b */ /* 0x000f6e0000004200 */
[----:B------:R-:W-:Y:S01]  /*54c0*/  HMMA.16816.F32 R92, R4, R20, RZ ;  /* 0x00000014045c723c */ /* 0x000fe200000018ff */
[----:B--2---:R-:W-:-:S07]  /*54d0*/  FFMA.FTZ R8, R46, c[0x0][0x2d0], -R2 ;  /* 0x0000b4002e087a23 */ /* 0x004fce0000010802 */
[C---:B------:R-:W-:Y:S01]  /*54e0*/  HMMA.16816.F32 R88, R4.reuse, R22, RZ ;  /* 0x000000160458723c */ /* 0x040fe200000018ff */
[----:B------:R-:W2:Y:S01]  /*54f0*/  LDSM.16.MT88.4 R20, [R195+0x4000] ;  /* 0x00400000c314783b */ /* 0x000ea20000004200 */
[----:B------:R1:W-:Y:S06]  /*5500*/  MUFU.EX2 R240, R8 ;  /* 0x0000000800f07308 */ /* 0x0003ec0000000800 */
[C---:B------:R-:W-:Y:S08]  /*5510*/  HMMA.16816.F32 R120, R4.reuse, R36, RZ ;  /* 0x000000240478723c */ /* 0x040ff000000018ff */
[----:B------:R-:W-:Y:S01]  /*5520*/  HMMA.16816.F32 R116, R4, R38, RZ ;  /* 0x000000260474723c */ /* 0x000fe200000018ff */
[----:B------:R-:W-:Y:S01]  /*5530*/  LDSM.16.MT88.4 R36, [R16+0x800] ;  /* 0x000800001024783b */ /* 0x000fe20000004200 */
[----:B-1----:R-:W-:-:S03]  /*5540*/  FFMA.FTZ R8, R47, c[0x0][0x2d0], -R2 ;  /* 0x0000b4002f087a23 */ /* 0x002fc60000010802 */
[----:B------:R-:W1:Y:S01]  /*5550*/  LDSM.16.MT88.4 R44, [R194+0x800] ;  /* 0x00080000c22c783b */ /* 0x000e620000004200 */
[----:B------:R3:W1:Y:S02]  /*5560*/  MUFU.EX2 R242, R8 ;  /* 0x0000000800f27308 */ /* 0x0006640000000800 */
[C---:B------:R-:W-:Y:S08]  /*5570*/  HMMA.16816.F32 R68, R4.reuse, R28, RZ ;  /* 0x0000001c0444723c */ /* 0x040ff000000018ff */
[----:B------:R-:W-:Y:S01]  /*5580*/  HMMA.16816.F32 R64, R4, R30, RZ ;  /* 0x0000001e0440723c */ /* 0x000fe200000018ff */
[----:B------:R-:W1:Y:S01]  /*5590*/  LDSM.16.MT88.4 R28, [R3+0x2800] ;  /* 0x00280000031c783b */ /* 0x000e620000004200 */
[----:B---3--:R-:W-:-:S06]  /*55a0*/  FFMA.FTZ R8, R18, c[0x0][0x2d0], -R0 ;  /* 0x0000b40012087a23 */ /* 0x008fcc0000010800 */
[C---:B------:R-:W-:Y:S01]  /*55b0*/  HMMA.16816.F32 R152, R4.reuse, R12, RZ ;  /* 0x0000000c0498723c */ /* 0x040fe200000018ff */
[----:B------:R3:W-:Y:S07]  /*55c0*/  MUFU.EX2 R207, R8 ;  /* 0x0000000800cf7308 */ /* 0x0007ee0000000800 */
[C---:B------:R-:W-:Y:S01]  /*55d0*/  HMMA.16816.F32 R160, R4.reuse, R14, RZ ;  /* 0x0000000e04a0723c */ /* 0x040fe200000018ff */
[----:B------:R-:W1:Y:S07]  /*55e0*/  LDSM.16.MT88.4 R12, [R195+0x2800] ;  /* 0x00280000c30c783b */ /* 0x000e6e0000004200 */
[----:B------:R-:W-:Y:S01]  /*55f0*/  HMMA.16816.F32 R76, R4, R10, RZ ;  /* 0x0000000a044c723c */ /* 0x000fe200000018ff */
[----:B---3--:R-:W-:-:S04]  /*5600*/  FFMA.FTZ R8, R17, c[0x0][0x2d0], -R0 ;  /* 0x0000b40011087a23 */ /* 0x008fc80000010800 */
[----:B------:R3:W1:Y:S03]  /*5610*/  MUFU.EX2 R212, R8 ;  /* 0x0000000800d47308 */ /* 0x0006660000000800 */
[C---:B------:R-:W-:Y:S08]  /*5620*/  HMMA.16816.F32 R56, R4.reuse, R40, RZ ;  /* 0x000000280438723c */ /* 0x040ff000000018ff */
[----:B------:R-:W-:Y:S01]  /*5630*/  HMMA.16816.F32 R60, R4, R42, RZ ;  /* 0x0000002a043c723c */ /* 0x000fe200000018ff */
[----:B------:R-:W-:Y:S01]  /*5640*/  LDSM.16.MT88.4 R40, [R195+0x800] ;  /* 0x00080000c328783b */ /* 0x000fe20000004200 */
[----:B---3--:R-:W-:-:S06]  /*5650*/  FFMA.FTZ R8, R52, c[0x0][0x2d0], -R0 ;  /* 0x0000b40034087a23 */ /* 0x008fcc0000010800 */
[C---:B------:R-:W-:Y:S01]  /*5660*/  HMMA.16816.F32 R124, R4.reuse, R32, RZ ;  /* 0x00000020047c723c */ /* 0x040fe200000018ff */
[----:B------:R3:W-:Y:S07]  /*5670*/  MUFU.EX2 R206, R8 ;  /* 0x0000000800ce7308 */ /* 0x0007ee0000000800 */
[C---:B------:R-:W-:Y:S01]  /*5680*/  HMMA.16816.F32 R128, R4.reuse, R34, RZ ;  /* 0x000000220480723c */ /* 0x040fe200000018ff */
[----:B------:R-:W-:Y:S07]  /*5690*/  LDSM.16.MT88.4 R32, [R194+0x2800] ;  /* 0x00280000c220783b */ /* 0x000fee0000004200 */
[----:B-----5:R-:W-:Y:S01]  /*56a0*/  HMMA.16816.F32 R132, R4, R24, RZ ;  /* 0x000000180484723c */ /* 0x020fe200000018ff */
[----:B---3--:R-:W-:-:S04]  /*56b0*/  FFMA.FTZ R8, R53, c[0x0][0x2d0], -R0 ;  /* 0x0000b40035087a23 */ /* 0x008fc80000010800 */
[----:B------:R3:W5:Y:S03]  /*56c0*/  MUFU.EX2 R208, R8 ;  /* 0x0000000800d07308 */ /* 0x0007660000000800 */
[C---:B------:R-:W-:Y:S01]  /*56d0*/  HMMA.16816.F32 R136, R4.reuse, R26, RZ ;  /* 0x0000001a0488723c */ /* 0x040fe200000018ff */
[----:B------:R-:W-:Y:S07]  /*56e0*/  LDSM.16.MT88.4 R24, [R194+0x4800] ;  /* 0x00480000c218783b */ /* 0x000fee0000004200 */
[C---:B--2---:R-:W-:Y:S01]  /*56f0*/  HMMA.16816.F32 R144, R4.reuse, R20, RZ ;  /* 0x000000140490723c */ /* 0x044fe200000018ff */
[----:B---3--:R-:W2:Y:S07]  /*5700*/  LDSM.16.MT88.4 R8, [R16+0x2800] ;  /* 0x002800001008783b */ /* 0x008eae0000004200 */
[----:B------:R-:W-:Y:S01]  /*5710*/  HMMA.16816.F32 R148, R4, R22, RZ ;  /* 0x000000160494723c */ /* 0x000fe200000018ff */
[----:B------:R-:W-:Y:S06]  /*5720*/  LDSM.16.MT88.4 R20, [R195+0x4800] ;  /* 0x00480000c314783b */ /* 0x000fec0000004200 */
[----:B----4-:R-:W-:-:S02]  /*5730*/  F2FP.PACK_AB R4, R243, R241 ;  /* 0x000000f1f304723e */ /* 0x010fc400000000ff */
[----:B-1----:R-:W-:Y:S02]  /*5740*/  F2FP.PACK_AB R6, R242, R240 ;  /* 0x000000f0f206723e */ /* 0x002fe400000000ff */
[----:B------:R-:W-:Y:S02]  /*5750*/  F2FP.PACK_AB R5, R212, R207 ;  /* 0x000000cfd405723e */ /* 0x000fe400000000ff */
[----:B-----5:R-:W-:-:S07]  /*5760*/  F2FP.PACK_AB R7, R208, R206 ;  /* 0x000000ced007723e */ /* 0x020fce00000000ff */
[C---:B------:R-:W-:Y:S08]  /*5770*/  HMMA.16816.F32 R196, R4.reuse, R44, R120 ;  /* 0x0000002c04c4723c */ /* 0x040ff00000001878 */
[C---:B------:R-:W-:Y:S08]  /*5780*/  HMMA.16816.F32 R120, R4.reuse, R36, R92 ;  /* 0x000000240478723c */ /* 0x040ff0000000185c */
[C---:B------:R-:W-:Y:S08]  /*5790*/  HMMA.16816.F32 R92, R4.reuse, R28, R72 ;  /* 0x0000001c045c723c */ /* 0x040ff00000001848 */
[C---:B------:R-:W-:Y:S08]  /*57a0*/  HMMA.16816.F32 R72, R4.reuse, R12, R68 ;  /* 0x0000000c0448723c */ /* 0x040ff00000001844 */
[C---:B------:R-:W-:Y:S01]  /*57b0*/  HMMA.16816.F32 R68, R4.reuse, R14, R64 ;  /* 0x0000000e0444723c */ /* 0x040fe20000001840 */
[----:B------:R-:W-:Y:S07]  /*57c0*/  LDSM.16.MT88.4 R12, [R16+0x4800] ;  /* 0x00480000100c783b */ /* 0x000fee0000004200 */
[C---:B--2---:R-:W-:Y:S07]  /*57d0*/  HMMA.16816.F32 R64, R4.reuse, R8, R56 ;  /* 0x000000080440723c */ /* 0x044fee0000001838 */
[--C-:B------:R-:W-:Y:S01]  /*57e0*/  FFMA.FTZ R8, R141, c[0x0][0x2d0], -R2.reuse ;  /* 0x0000b4008d087a23 */ /* 0x100fe20000010802 */
[C---:B------:R-:W-:Y:S03]  /*57f0*/  HMMA.16816.F32 R176, R4.reuse, R48, R108 ;  /* 0x0000003004b0723c */ /* 0x040fe6000000186c */
[----:B------:R1:W-:Y:S05]  /*5800*/  MUFU.EX2 R239, R8 ;  /* 0x0000000800ef7308 */ /* 0x0003ea0000000800 */
[C---:B------:R-:W-:Y:S08]  /*5810*/  HMMA.16816.F32 R164, R4.reuse, R42, R96 ;  /* 0x0000002a04a4723c */ /* 0x040ff00000001860 */
[----:B------:R-:W-:Y:S01]  /*5820*/  HMMA.16816.F32 R108, R4, R32, R84 ;  /* 0x00000020046c723c */ /* 0x000fe20000001854 */
[----:B-1----:R-:W-:-:S04]  /*5830*/  FFMA.FTZ R8, R140, c[0x0][0x2d0], -R2 ;  /* 0x0000b4008c087a23 */ /* 0x002fc80000010802 */
[----:B------:R1:W2:Y:S03]  /*5840*/  MUFU.EX2 R238, R8 ;  /* 0x0000000800ee7308 */ /* 0x0002a60000000800 */
[C---:B------:R-:W-:Y:S01]  /*5850*/  HMMA.16816.F32 R96, R4.reuse, R34, R80 ;  /* 0x000000220460723c */ /* 0x040fe20000001850 */
[----:B------:R-:W3:Y:S07]  /*5860*/  LDSM.16.MT88.4 R32, [R3+0x4800] ;  /* 0x004800000320783b */ /* 0x000eee0000004200 */
[----:B------:R-:W-:Y:S01]  /*5870*/  HMMA.16816.F32 R180, R4, R46, R116 ;  /* 0x0000002e04b4723c */ /* 0x000fe20000001874 */
[----:B-1----:R-:W-:-:S07]  /*5880*/  FFMA.FTZ R8, R142, c[0x0][0x2d0], -R2 ;  /* 0x0000b4008e087a23 */ /* 0x002fce0000010802 */
[C---:B------:R-:W-:Y:S01]  /*5890*/  HMMA.16816.F32 R116, R4.reuse, R38, R88 ;  /* 0x000000260474723c */ /* 0x040fe20000001858 */
[----:B------:R-:W1:Y:S01]  /*58a0*/  LDSM.16.MT88.4 R36, [R195+0x1000] ;  /* 0x00100000c324783b */ /* 0x000e620000004200 */
[----:B------:R4:W-:Y:S06]  /*58b0*/  MUFU.EX2 R237, R8 ;  /* 0x0000000800ed7308 */ /* 0x0009ec0000000800 */
[C---:B------:R-:W-:Y:S08]  /*58c0*/  HMMA.16816.F32 R60, R4.reuse, R10, R60 ;  /* 0x0000000a043c723c */ /* 0x040ff0000000183c */
[----:B------:R-:W-:Y:S01]  /*58d0*/  HMMA.16816.F32 R80, R4, R30, R76 ;  /* 0x0000001e0450723c */ /* 0x000fe2000000184c */
[----:B------:R-:W-:Y:S01]  /*58e0*/  LDSM.16.MT88.4 R28, [R3+0x1000] ;  /* 0x00100000031c783b */ /* 0x000fe20000004200 */
[----:B----4-:R-:W-:-:S04]  /*58f0*/  FFMA.FTZ R8, R143, c[0x0][0x2d0], -R2 ;  /* 0x0000b4008f087a23 */ /* 0x010fc80000010802 */
[----:B------:R4:W5:Y:S02]  /*5900*/  MUFU.EX2 R236, R8 ;  /* 0x0000000800ec7308 */ /* 0x0009640000000800 */
[C---:B------:R-:W-:Y:S08]  /*5910*/  HMMA.16816.F32 R168, R4.reuse, R50, R112 ;  /* 0x0000003204a8723c */ /* 0x040ff00000001870 */
[----:B---3--:R-:W-:Y:S01]  /*5920*/  HMMA.16816.F32 R76, R4, R32, R132 ;  /* 0x00000020044c723c */ /* 0x008fe20000001884 */
[----:B------:R-:W-:Y:S01]  /*5930*/  LDSM.16.MT88.4 R132, [R16+0x1800] ;  /* 0x001800001084783b */ /* 0x000fe20000004200 */
[----:B----4-:R-:W-:-:S06]  /*5940*/  FFMA.FTZ R8, R54, c[0x0][0x2d0], -R0 ;  /* 0x0000b40036087a23 */ /* 0x010fcc0000010800 */
[C---:B------:R-:W-:Y:S01]  /*5950*/  HMMA.16816.F32 R44, R4.reuse, R34, R136 ;  /* 0x00000022042c723c */ /* 0x040fe20000001888 */
[----:B------:R-:W3:Y:S01]  /*5960*/  LDSM.16.MT88.4 R32, [R194+0x1000] ;  /* 0x00100000c220783b */ /* 0x000ee20000004200 */
[----:B------:R4:W-:Y:S06]  /*5970*/  MUFU.EX2 R158, R8 ;  /* 0x00000008009e7308 */ /* 0x0009ec0000000800 */
[C---:B------:R-:W-:Y:S08]  /*5980*/  HMMA.16816.F32 R172, R4.reuse, R40, R104 ;  /* 0x0000002804ac723c */ /* 0x040ff00000001868 */
[----:B------:R-:W-:Y:S01]  /*5990*/  HMMA.16816.F32 R56, R4, R22, R148 ;  /* 0x000000160438723c */ /* 0x000fe20000001894 */
[----:B----4-:R-:W-:-:S04]  /*59a0*/  FFMA.FTZ R8, R55, c[0x0][0x2d0], -R0 ;  /* 0x0000b40037087a23 */ /* 0x010fc80000010800 */
[----:B------:R4:W1:Y:S03]  /*59b0*/  MUFU.EX2 R157, R8 ;  /* 0x00000008009d7308 */ /* 0x0008660000000800 */
[C---:B------:R-:W-:Y:S01]  /*59c0*/  HMMA.16816.F32 R52, R4.reuse, R20, R144 ;  /* 0x000000140434723c */ /* 0x040fe20000001890 */
[----:B------:R-:W-:Y:S07]  /*59d0*/  LDSM.16.MT88.4 R20, [R195+0x3000] ;  /* 0x00300000c314783b */ /* 0x000fee0000004200 */
[----:B------:R-:W-:Y:S01]  /*59e0*/  HMMA.16816.F32 R40, R4, R24, R124 ;  /* 0x000000180428723c */ /* 0x000fe2000000187c */
[----:B------:R-:W-:Y:S01]  /*59f0*/  LDSM.16.MT88.4 R124, [R195+0x1800] ;  /* 0x00180000c37c783b */ /* 0x000fe20000004200 */
[----:B----4-:R-:W-:-:S06]  /*5a00*/  FFMA.FTZ R8, R102, c[0x0][0x2d0], -R0 ;  /* 0x0000b40066087a23 */ /* 0x010fcc0000010800 */
[C---:B------:R-:W-:Y:S01]  /*5a10*/  HMMA.16816.F32 R48, R4.reuse, R26, R128 ;  /* 0x0000001a0430723c */ /* 0x040fe20000001880 */
[----:B------:R-:W-:Y:S01]  /*5a20*/  LDSM.16.MT88.4 R24, [R3+0x3000] ;  /* 0x003000000318783b */ /* 0x000fe20000004200 */
[----:B------:R4:W-:Y:S06]  /*5a30*/  MUFU.EX2 R156, R8 ;  /* 0x00000008009c7308 */ /* 0x0009ec0000000800 */
[C---:B------:R-:W-:Y:S08]  /*5a40*/  HMMA.16816.F32 R88, R4.reuse, R12, R152 ;  /* 0x0000000c0458723c */ /* 0x040ff00000001898 */
[----:B------:R-:W-:Y:S01]  /*5a50*/  HMMA.16816.F32 R84, R4, R14, R160 ;  /* 0x0000000e0454723c */ /* 0x000fe200000018a0 */
[----:B------:R-:W-:Y:S01]  /*5a60*/  LDSM.16.MT88.4 R12, [R16+0x1000] ;  /* 0x00100000100c783b */ /* 0x000fe20000004200 */
[----:B----4-:R-:W-:-:S04]  /*5a70*/  FFMA.FTZ R8, R103, c[0x0][0x2d0], -R0 ;  /* 0x0000b40067087a23 */ /* 0x010fc80000010800 */
[----:B------:R4:W3:Y:S01]  /*5a80*/  MUFU.EX2 R102, R8 ;  /* 0x0000000800667308 */ /* 0x0008e20000000800 */
[----:B--2---:R-:W-:Y:S02]  /*5a90*/  F2FP.PACK_AB R4, R238, R239 ;  /* 0x000000efee04723e */ /* 0x004fe400000000ff */
[----:B-----5:R-:W-:Y:S02]  /*5aa0*/  F2FP.PACK_AB R6, R236, R237 ;  /* 0x000000edec06723e */ /* 0x020fe400000000ff */
[----:B-1----:R-:W-:Y:S01]  /*5ab0*/  F2FP.PACK_AB R5, R157, R158 ;  /* 0x0000009e9d05723e */ /* 0x002fe200000000ff */
[----:B----4-:R-:W1:Y:S01]  /*5ac0*/  LDSM.16.MT88.4 R8, [R194+0x3000] ;  /* 0x00300000c208783b */ /* 0x010e620000004200 */
[----:B---3--:R-:W-:-:S07]  /*5ad0*/  F2FP.PACK_AB R7, R102, R156 ;  /* 0x0000009c6607723e */ /* 0x008fce00000000ff */
[C---:B------:R-:W-:Y:S08]  /*5ae0*/  HMMA.16816.F32 R128, R4.reuse, R38, R164 ;  /* 0x000000260480723c */ /* 0x040ff000000018a4 */
[C---:B------:R-:W-:Y:S08]  /*5af0*/  HMMA.16816.F32 R196, R4.reuse, R32, R196 ;  /* 0x0000002004c4723c */ /* 0x040ff000000018c4 */
[C---:B------:R-:W-:Y:S01]  /*5b00*/  HMMA.16816.F32 R180, R4.reuse, R34, R180 ;  /* 0x0000002204b4723c */ /* 0x040fe200000018b4 */
[----:B------:R-:W-:Y:S07]  /*5b10*/  LDSM.16.MT88.4 R32, [R194+0x5000] ;  /* 0x00500000c220783b */ /* 0x000fee0000004200 */
[C---:B------:R-:W-:Y:S08]  /*5b20*/  HMMA.16816.F32 R112, R4.reuse, R28, R176 ;  /* 0x0000001c0470723c */ /* 0x040ff000000018b0 */
[C---:B-1----:R-:W-:Y:S01]  /*5b30*/  HMMA.16816.F32 R164, R4.reuse, R8, R108 ;  /* 0x0000000804a4723c */ /* 0x042fe2000000186c */
[----:B------:R-:W-:Y:S06]  /*5b40*/  LDSM.16.MT88.4 R108, [R194+0x1800] ;  /* 0x00180000c26c783b */ /* 0x000fec0000004200 */
[--C-:B------:R-:W-:Y:S01]  /*5b50*/  FFMA.FTZ R8, R201, c[0x0][0x2d0], -R2.reuse ;  /* 0x0000b400c9087a23 */ /* 0x100fe20000010802 */
[C---:B------:R-:W-:Y:S01]  /*5b60*/  HMMA.16816.F32 R104, R4.reuse, R30, R168 ;  /* 0x0000001e0468723c */ /* 0x040fe200000018a8 */
[----:B------:R-:W1:Y:S02]  /*5b70*/  LDSM.16.MT88.4 R28, [R16+0x3000] ;  /* 0x00300000101c783b */ /* 0x000e640000004200 */
[----:B------:R2:W-:Y:S05]  /*5b80*/  MUFU.EX2 R234, R8 ;  /* 0x0000000800ea7308 */ /* 0x0005ea0000000800 */
[C---:B------:R-:W-:Y:S08]  /*5b90*/  HMMA.16816.F32 R176, R4.reuse, R36, R172 ;  /* 0x0000002404b0723c */ /* 0x040ff000000018ac */
[----:B------:R-:W-:Y:S01]  /*5ba0*/  HMMA.16816.F32 R152, R4, R20, R72 ;  /* 0x000000140498723c */ /* 0x000fe20000001848 */
[----:B------:R-:W-:Y:S01]  /*5bb0*/  LDSM.16.MT88.4 R72, [R194+0x5800] ;  /* 0x00580000c248783b */ /* 0x000fe20000004200 */
[----:B--2---:R-:W-:-:S04]  /*5bc0*/  FFMA.FTZ R8, R202, c[0x0][0x2d0], -R2 ;  /* 0x0000b400ca087a23 */ /* 0x004fc80000010802 */
[----:B------:R2:W3:Y:S02]  /*5bd0*/  MUFU.EX2 R202, R8 ;  /* 0x0000000800ca7308 */ /* 0x0004e40000000800 */
[C---:B------:R-:W-:Y:S01]  /*5be0*/  HMMA.16816.F32 R148, R4.reuse, R22, R68 ;  /* 0x000000160494723c */ /* 0x040fe20000001844 */
[----:B------:R-:W4:Y:S07]  /*5bf0*/  LDSM.16.MT88.4 R20, [R195+0x5000] ;  /* 0x00500000c314783b */ /* 0x000f2e0000004200 */
[----:B------:R-:W-:Y:S01]  /*5c00*/  HMMA.16816.F32 R92, R4, R24, R92 ;  /* 0x00000018045c723c */ /* 0x000fe2000000185c */
[----:B--2---:R-:W-:-:S07]  /*5c10*/  FFMA.FTZ R8, R203, c[0x0][0x2d0], -R2 ;  /* 0x0000b400cb087a23 */ /* 0x004fce0000010802 */
[C---:B------:R-:W-:Y:S01]  /*5c20*/  HMMA.16816.F32 R36, R4.reuse, R26, R80 ;  /* 0x0000001a0424723c */ /* 0x040fe20000001850 */
[----:B------:R-:W2:Y:S01]  /*5c30*/  LDSM.16.MT88.4 R24, [R16+0x5000] ;  /* 0x005000001018783b */ /* 0x000ea20000004200 */
[----:B------:R-:W-:Y:S01]  /*5c40*/  FFMA.FTZ R2, R204, c[0x0][0x2d0], -R2 ;  /* 0x0000b400cc027a23 */ /* 0x000fe20000010802 */
[----:B------:R-:W-:Y:S02]  /*5c50*/  MUFU.EX2 R201, R8 ;  /* 0x0000000800c97308 */ /* 0x000fe40000000800 */
[----:B------:R-:W-:Y:S03]  /*5c60*/  LDSM.16.MT88.4 R80, [R3+0x5800] ;  /* 0x005800000350783b */ /* 0x000fe60000004200 */
[C---:B------:R-:W-:Y:S03]  /*5c70*/  HMMA.16816.F32 R160, R4.reuse, R10, R96 ;  /* 0x0000000a04a0723c */ /* 0x040fe60000001860 */
[----:B------:R5:W1:Y:S04]  /*5c80*/  MUFU.EX2 R103, R2 ;  /* 0x0000000200677308 */ /* 0x000a680000000800 */
[----:B---3--:R-:W-:Y:S01]  /*5c90*/  F2FP.PACK_AB R96, R202, R234 ;  /* 0x000000eaca60723e */ /* 0x008fe200000000ff */
[C---:B------:R-:W-:Y:S08]  /*5ca0*/  HMMA.16816.F32 R172, R4.reuse, R12, R120 ;  /* 0x0000000c04ac723c */ /* 0x040ff00000001878 */
[----:B------:R-:W-:Y:S01]  /*5cb0*/  HMMA.16816.F32 R168, R4, R14, R116 ;  /* 0x0000000e04a8723c */ /* 0x000fe20000001874 */
[----:B------:R-:W3:Y:S01]  /*5cc0*/  LDSM.16.MT88.4 R12, [R3+0x5000] ;  /* 0x00500000030c783b */ /* 0x000ee20000004200 */
[----:B-----5:R-:W-:Y:S01]  /*5cd0*/  FFMA.FTZ R2, R159, c[0x0][0x2d0], -R0 ;  /* 0x0000b4009f027a23 */ /* 0x020fe20000010800 */
[----:B-1----:R-:W-:-:S02]  /*5ce0*/  F2FP.PACK_AB R98, R103, R201 ;  /* 0x000000c96762723e */ /* 0x002fc400000000ff */
[----:B------:R-:W1:Y:S01]  /*5cf0*/  LDSM.16.MT88.4 R116, [R3+0x1800] ;  /* 0x001800000374783b */ /* 0x000e620000004200 */
[----:B------:R5:W-:Y:S02]  /*5d00*/  MUFU.EX2 R11, R2 ;  /* 0x00000002000b7308 */ /* 0x000be40000000800 */
[C---:B------:R-:W-:Y:S01]  /*5d10*/  HMMA.16816.F32 R144, R4.reuse, R28, R64 ;  /* 0x0000001c0490723c */ /* 0x040fe20000001840 */
[----:B------:R-:W-:Y:S07]  /*5d20*/  LDSM.16.MT88.4 R64, [R16+0x3800] ;  /* 0x003800001040783b */ /* 0x000fee0000004200 */
[----:B------:R-:W-:Y:S01]  /*5d30*/  HMMA.16816.F32 R68, R4, R30, R60 ;  /* 0x0000001e0444723c */ /* 0x000fe2000000183c */
[----:B-----5:R-:W-:-:S07]  /*5d40*/  FFMA.FTZ R2, R185, c[0x0][0x2d0], -R0 ;  /* 0x0000b400b9027a23 */ /* 0x020fce0000010800 */
[C---:B------:R-:W-:Y:S01]  /*5d50*/  HMMA.16816.F32 R136, R4.reuse, R32, R40 ;  /* 0x000000200488723c */ /* 0x040fe20000001828 */
[----:B------:R-:W-:Y:S01]  /*5d60*/  LDSM.16.MT88.4 R40, [R194+0x3800] ;  /* 0x00380000c228783b */ /* 0x000fe20000004200 */
[----:B------:R5:W2:Y:S06]  /*5d70*/  MUFU.EX2 R10, R2 ;  /* 0x00000002000a7308 */ /* 0x000aac0000000800 */
[C---:B------:R-:W-:Y:S01]  /*5d80*/  HMMA.16816.F32 R140, R4.reuse, R34, R48 ;  /* 0x00000022048c723c */ /* 0x040fe20000001830 */
[----:B------:R-:W1:Y:S07]  /*5d90*/  LDSM.16.MT88.4 R48, [R3+0x3800] ;  /* 0x003800000330783b */ /* 0x000e6e0000004200 */
[----:B----4-:R-:W-:Y:S01]  /*5da0*/  HMMA.16816.F32 R28, R4, R20, R52 ;  /* 0x00000014041c723c */ /* 0x010fe20000001834 */
[--C-:B-----5:R-:W-:Y:S01]  /*5db0*/  FFMA.FTZ R2, R184, c[0x0][0x2d0], -R0.reuse ;  /* 0x0000b400b8027a23 */ /* 0x120fe20000010800 */
[----:B--2---:R-:W-:Y:S01]  /*5dc0*/  F2FP.PACK_AB R97, R10, R11 ;  /* 0x0000000b0a61723e */ /* 0x004fe200000000ff */
[----:B------:R-:W-:-:S02]  /*5dd0*/  FFMA.FTZ R0, R19, c[0x0][0x2d0], -R0 ;  /* 0x0000b40013007a23 */ /* 0x000fc40000010800 */
[----:B------:R2:W-:Y:S03]  /*5de0*/  MUFU.EX2 R9, R2 ;  /* 0x0000000200097308 */ /* 0x0005e60000000800 */
[C---:B------:R-:W-:Y:S01]  /*5df0*/  HMMA.16816.F32 R32, R4.reuse, R22, R56 ;  /* 0x000000160420723c */ /* 0x040fe20000001838 */
[----:B------:R-:W4:Y:S04]  /*5e00*/  LDSM.16.MT88.4 R56, [R195+0x3800] ;  /* 0x00380000c338783b */ /* 0x000f280000004200 */
[----:B------:R-:W-:Y:S01]  /*5e10*/  LDSM.16.MT88.4 R16, [R16+0x5800] ;  /* 0x005800001010783b */ /* 0x000fe20000004200 */
[----:B------:R5:W1:Y:S02]  /*5e20*/  MUFU.EX2 R8, R0 ;  /* 0x0000000000087308 */ /* 0x000a640000000800 */
[----:B------:R-:W-:Y:S01]  /*5e30*/  HMMA.16816.F32 R20, R4, R24, R88 ;  /* 0x000000180414723c */ /* 0x000fe20000001858 */
[----:B------:R-:W4:Y:S01]  /*5e40*/  LDSM.16.MT88.4 R88, [R195+0x5800] ;  /* 0x00580000c358783b */ /* 0x000f220000004200 */
[----:B--2---:R-:W-:-:S06]  /*5e50*/  FADD.FTZ R2, R247, R245 ;  /* 0x000000f5f7027221 */ /* 0x004fcc0000010000 */
[----:B---3--:R-:W-:Y:S01]  /*5e60*/  HMMA.16816.F32 R76, R4, R12, R76 ;  /* 0x0000000c044c723c */ /* 0x008fe2000000184c */
[----:B------:R-:W-:Y:S02]  /*5e70*/  FADD.FTZ R2, R244, R2 ;  /* 0x00000002f4027221 */ /* 0x000fe40000010000 */
[----:B-----5:R-:W-:-:S05]  /*5e80*/  FADD.FTZ R0, R229, R223 ;  /* 0x000000dfe5007221 */ /* 0x020fca0000010000 */
[C---:B------:R-:W-:Y:S01]  /*5e90*/  HMMA.16816.F32 R12, R4.reuse, R14, R44 ;  /* 0x0000000e040c723c */ /* 0x040fe2000000182c */
[----:B------:R-:W-:Y:S01]  /*5ea0*/  FADD.FTZ R2, R246, R2 ;  /* 0x00000002f6027221 */ /* 0x000fe20000010000 */
[----:B-1----:R-:W-:Y:S01]  /*5eb0*/  F2FP.PACK_AB R99, R8, R9 ;  /* 0x000000090863723e */ /* 0x002fe200000000ff */
[----:B------:R-:W-:Y:S02]  /*5ec0*/  FADD.FTZ R0, R213, R0 ;  /* 0x00000000d5007221 */ /* 0x000fe40000010000 */
        /* <DEDUP_REMOVED lines=24> */
[----:B------:R-:W-:Y:S01]  /*6050*/  FADD.FTZ R2, R11, R0 ;  /* 0x000000000b027221 */ /* 0x000fe20000010000 */
[----:B------:R-:W-:Y:S01]  /*6060*/  IADD3 R0, R205, -0x3, RZ ;  /* 0xfffffffdcd007810 */ /* 0x000fe20007ffe0ff */
[----:B------:R-:W-:Y:S02]  /*6070*/  FADD.FTZ R3, R201, R3 ;  /* 0x00000003c9037221 */ /* 0x000fe40000010000 */
[----:B------:R-:W-:Y:S01]  /*6080*/  FADD.FTZ R2, R10, R2 ;  /* 0x000000020a027221 */ /* 0x000fe20000010000 */
[----:B------:R-:W-:Y:S01]  /*6090*/  ISETP.GE.AND P0, PT, R0, R200, PT ;  /* 0x000000c80000720c */ /* 0x000fe20003f06270 */
[----:B------:R-:W-:Y:S01]  /*60a0*/  HMMA.16816.F32 R116, R96, R118, R104 ;  /* 0x000000766074723c */ /* 0x000fe20000001868 */
[----:B------:R-:W-:-:S02]  /*60b0*/  FADD.FTZ R212, R103, R3 ;  /* 0x0000000367d47221 */ /* 0x000fc40000010000 */
[----:B------:R-:W-:-:S04]  /*60c0*/  FADD.FTZ R2, R9, R2 ;  /* 0x0000000209027221 */ /* 0x000fc80000010000 */
[----:B------:R-:W-:Y:S01]  /*60d0*/  FADD.FTZ R213, R8, R2 ;  /* 0x0000000208d57221 */ /* 0x000fe20000010000 */
[C---:B------:R-:W-:Y:S08]  /*60e0*/  HMMA.16816.F32 R48, R96.reuse, R50, R36 ;  /* 0x000000326030723c */ /* 0x040ff00000001824 */
        /* <DEDUP_REMOVED lines=21> */
[----:B------:R-:W-:Y:S01]  /*6240*/  IMAD.WIDE.U32 R4, R0, c[0x0][0x1e0], RZ ;  /* 0x0000780000047a25 */ /* 0x000fe200078e00ff */
[----:B------:R-:W-:-:S03]  /*6250*/  ISETP.GE.AND P4, PT, R210, c[0x0][0x1d4], PT ;  /* 0x00007500d2007a0c */ /* 0x000fc60003f86270 */
        /* <DEDUP_REMOVED lines=15> */
[----:B------:R-:W-:-:S05]  /*6350*/  LEA.HI.X R5, R5, R3, R0, 0x6, P5 ;  /* 0x0000000305057211 */ /* 0x000fca00028f3400 */
[----:B------:R1:W-:Y:S04]  /*6360*/  LDGSTS.E.BYPASS.LTC128B.128 [R227+0xe100], [R2.64+0x80], !P0 ;  /* 0x0e10008002e37fae */ /* 0x0003e8000c101d48 */
[----:B------:R1:W-:Y:S04]  /*6370*/  LDGSTS.E.BYPASS.LTC128B.128 [R227+0x10100], [R2.64+0x100], !P3 ;  /* 0x1010010002e37fae */ /* 0x0003e8000d901d48 */
[----:B------:R1:W-:Y:S04]  /*6380*/  LDGSTS.E.BYPASS.LTC128B.128 [R227+0xd100], [R4.64], !P4 ;  /* 0x0d10000004e37fae */ /* 0x0003e8000e101d48 */
[----:B------:R1:W-:Y:S04]  /*6390*/  LDGSTS.E.BYPASS.LTC128B.128 [R227+0xf100], [R4.64+0x80], !P0 ;  /* 0x0f10008004e37fae */ /* 0x0003e8000c101d48 */
[----:B------:R1:W-:Y:S02]  /*63a0*/  LDGSTS.E.BYPASS.LTC128B.128 [R227+0x11100], [R4.64+0x100], !P3 ;  /* 0x1110010004e37fae */ /* 0x0003e4000d901d48 */
.L_x_1668:
[----:B------:R-:W-:Y:S05]  /*63b0*/  BSYNC B0 ;  /* 0x0000000000007941 */ /* 0x000fea0003800000 */
.L_x_1667:
[----:B-1----:R-:W-:Y:S01]  /*63c0*/  @P2 IMAD.HI.U32 R2, R226, c[0x0][0x2c8], RZ ;  /* 0x0000b200e2022a27 */ /* 0x002fe200078e00ff */
[----:B------:R-:W0:Y:S01]  /*63d0*/  LDGDEPBAR ;  /* 0x00000000000079af */ /* 0x000e220000000000 */
[----:B------:R-:W-:-:S02]  /*63e0*/  IADD3 R196, R205, -0x2, RZ ;  /* 0xfffffffecdc47810 */ /* 0x000fc40007ffe0ff */
[----:B------:R-:W-:Y:S01]  /*63f0*/  IMAD.MOV.U32 R0, RZ, RZ, R226 ;  /* 0x000000ffff007224 */ /* 0x000fe200078e00e2 */
        /* <DEDUP_REMOVED lines=15> */
.L_x_1671:
[----:B------:R-:W-:-:S13]  /*64f0*/  ISETP.NE.AND P0, PT, R4, 0x1, PT ;  /* 0x000000010400780c */ /* 0x000fda0003f05270 */
[----:B------:R-:W-:-:S05]  /*6500*/  @P0 IMAD.HI.U32 R2, R3, c[0x0][0x330], RZ ;  /* 0x0000cc0003020a27 */ /* 0x000fca00078e00ff */
[----:B------:R-:W-:Y:S02]  /*6510*/  @P0 SHF.R.U32.HI R3, RZ, c[0x0][0x334], R2 ;  /* 0x0000cd00ff030a19 */ /* 0x000fe40000011602 */
.L_x_1672:
[----:B------:R-:W-:Y:S05]  /*6520*/  BSYNC B0 ;  /* 0x0000000000007941 */ /* 0x000fea0003800000 */
.L_x_1670:
[----:B------:R-:W-:-:S05]  /*6530*/  IMAD R3, R3, R4, c[0x0][0x32c] ;  /* 0x0000cb0003037624 */ /* 0x000fca00078e0204 */
[----:B------:R-:W-:-:S04]  /*6540*/  IMNMX R0, R0, R3, PT ;  /* 0x0000000300007217 */ /* 0x000fc80003800200 */
.L_x_1669:
[----:B------:R-:W-:Y:S01]  /*6550*/  SHF.R.S32.HI R2, RZ, 0x1f, R0 ;  /* 0x0000001fff027819 */ /* 0x000fe20000011400 */
[----:B------:R-:W-:Y:S02]  /*6560*/  IMAD.MOV.U32 R185, RZ, RZ, 0x1 ;  /* 0x00000001ffb97424 */ /* 0x000fe400078e00ff */
[----:B------:R-:W-:Y:S01]  /*6570*/  IMAD.MOV.U32 R198, RZ, RZ, RZ ;  /* 0x000000ffffc67224 */ /* 0x000fe200078e00ff */
[----:B------:R-:W-:-:S04]  /*6580*/  LEA.HI R0, R2, R0, RZ, 0x6 ;  /* 0x0000000002007211 */ /* 0x000fc800078f30ff */
[----:B------:R-:W-:-:S04]  /*6590*/  SHF.R.S32.HI R0, RZ, 0x6, R0 ;  /* 0x00000006ff007819 */ /* 0x000fc80000011400 */
[----:B------:R-:W-:-:S04]  /*65a0*/  IMNMX R205, R200, R0, !PT ;  /* 0x00000000c8cd7217 */ /* 0x000fc80007800200 */
[----:B------:R-:W-:-:S13]  /*65b0*/  ISETP.GE.AND P0, PT, R196, R205, PT ;  /* 0x000000cdc400720c */ /* 0x000fda0003f06270 */
[----:B------:R-:W-:Y:S05]  /*65c0*/  @!P0 BRA `(.L_x_1673) ;  /* 0x0000377000008947 */ /* 0x000fea0003800000 */
[----:B------:R-:W-:Y:S01]  /*65d0*/  IMAD.MOV.U32 R3, RZ, RZ, R100 ;  /* 0x000000ffff037224 */ /* 0x000fe200078e0064 */
[----:B------:R-:W-:Y:S01]  /*65e0*/  MOV R198, RZ ;  /* 0x000000ff00c67202 */ /* 0x000fe20000000f00 */
[----:B------:R-:W-:Y:S01]  /*65f0*/  IMAD.MOV.U32 R2, RZ, RZ, R101 ;  /* 0x000000ffff027224 */ /* 0x000fe200078e0065 */
[----:B------:R-:W-:Y:S02]  /*6600*/  MOV R185, 0x1 ;  /* 0x0000000100b97802 */ /* 0x000fe40000000f00 */
.L_x_1682:
[----:B------:R-:W-:Y:S04]  /*6610*/  DEPBAR.LE SB0, 0x2 ;  /* 0x000080800000791a */ /* 0x000fe80000000000 */
[----:B------:R-:W-:Y:S01]  /*6620*/  WARPSYNC 0xffffffff ;  /* 0xffffffff00007948 */ /* 0x000fe20003800000 */
[----:B------:R-:W-:Y:S01]  /*6630*/  BAR.SYNC.DEFER_BLOCKING 0x0 ;  /* 0x0000000000007b1d */ /* 0x000fe20000010000 */
[----:B------:R-:W-:Y:S01]  /*6640*/  IMAD R184, R185, 0x6000, RZ ;  /* 0x00006000b9b87824 */ /* 0x000fe200078e02ff */
[----:B------:R-:W-:Y:S04]  /*6650*/  ISETP.GE.AND P6, PT, R200, R196, PT ;  /* 0x000000c4c800720c */ /* 0x000fe80003fc6270 */
[----:B------:R-:W-:Y:S04]  /*6660*/  IADD3 R0, R193, R184, RZ ;  /* 0x000000b8c1007210 */ /* 0x000fe80007ffe0ff */
[CC--:B------:R-:W-:Y:S02]  /*6670*/  IADD3 R180, R191.reuse, R0.reuse, RZ ;  /* 0x00000000bfb47210 */ /* 0x0c0fe40007ffe0ff */
[C---:B------:R-:W-:Y:S02]  /*6680*/  IADD3 R181, R186.reuse, R0, RZ ;  /* 0x00000000bab57210 */ /* 0x040fe40007ffe0ff */
[----:B------:R-:W-:Y:S01]  /*6690*/  IADD3 R183, R186, R180, RZ ;  /* 0x000000b4bab77210 */ /* 0x000fe20007ffe0ff */
[----:B------:R-:W-:Y:S01]  /*66a0*/  @!P6 IMAD R154, R198, 0x6000, R225 ;  /* 0x00006000c69ae824 */ /* 0x000fe200078e02e1 */
[----:B------:R-:W-:Y:S02]  /*66b0*/  @!P6 IADD3 R20, R196, -0x1, RZ ;  /* 0xffffffffc414e810 */ /* 0x000fe40007ffe0ff */
[----:B------:R-:W-:Y:S02]  /*66c0*/  @!P6 MOV R148, c[0x0][0x208] ;  /* 0x000082000094ea02 */ /* 0x000fe40000000f00 */
[----:B------:R-:W-:Y:S02]  /*66d0*/  @!P6 SHF.R.S32.HI R12, RZ, 0x1f, R20 ;  /* 0x0000001fff0ce819 */ /* 0x000fe40000011414 */
[----:B------:R-:W-:Y:S01]  /*66e0*/  @!P6 MOV R149, c[0x0][0x20c] ;  /* 0x000083000095ea02 */ /* 0x000fe20000000f00 */
[----:B------:R-:W-:Y:S02]  /*66f0*/  LDSM.16.M88.4 R32, [R187] ;  /* 0x00000000bb20783b */ /* 0x000fe40000000200 */
[----:B------:R-:W-:Y:S01]  /*6700*/  @!P6 IMAD R12, R12, c[0x0][0x208], RZ ;  /* 0x000082000c0cea24 */ /* 0x000fe200078e02ff */
[----:B------:R-:W-:Y:S01]  /*6710*/  IADD3 R182, R191, R0, R186 ;  /* 0x00000000bfb67210 */ /* 0x000fe20007ffe0ba */
[----:B------:R-:W-:Y:S02]  /*6720*/  ULDC UR4, c[0x0][0x324] ;  /* 0x0000c90000047ab9 */ /* 0x000fe40000000800 */
[C---:B------:R-:W-:Y:S01]  /*6730*/  @!P6 IMAD R22, R20.reuse, c[0x0][0x20c], R12 ;  /* 0x000083001416ea24 */ /* 0x040fe200078e020c */
[----:B------:R-:W-:Y:S01]  /*6740*/  ULOP3.LUT UR4, URZ, UR4, URZ, 0x33, !UPT ;  /* 0x000000043f047292 */ /* 0x000fe2000f8e333f */
[----:B------:R-:W1:Y:S01]  /*6750*/  LDSM.16.M88.4 R8, [R0] ;  /* 0x000000000008783b */ /* 0x000e620000000200 */
[----:B------:R-:W-:Y:S05]  /*6760*/  @!P6 IMAD.WIDE.U32 R20, R20, c[0x0][0x208], RZ ;  /* 0x000082001414ea25 */ /* 0x000fea00078e00ff */
[----:B------:R-:W-:Y:S01]  /*6770*/  @!P6 SHF.L.U32 R28, R20, 0x6, RZ ;  /* 0x00000006141ce819 */ /* 0x000fe200000006ff */
[----:B------:R-:W2:Y:S01]  /*6780*/  LDSM.16.M88.4 R16, [R0+0x800] ;  /* 0x000800000010783b */ /* 0x000ea20000000200 */
[----:B------:R-:W-:Y:S02]  /*6790*/  @!P6 IADD3 R22, R21, R22, RZ ;  /* 0x000000161516e210 */ /* 0x000fe40007ffe0ff */
[----:B------:R-:W-:Y:S02]  /*67a0*/  @!P6 LEA R31, P0, R148, R28, 0x5 ;  /* 0x0000001c941fe211 */ /* 0x000fe400078028ff */
[----:B------:R-:W-:Y:S02]  /*67b0*/  @!P6 IADD3 R29, P5, R28, R220, RZ ;  /* 0x000000dc1c1de210 */ /* 0x000fe40007fbe0ff */
[----:B------:R-:W3:Y:S01]  /*67c0*/  LDSM.16.M88.4 R24, [R0+0x1000] ;  /* 0x001000000018783b */ /* 0x000ee20000000200 */
[----:B------:R-:W-:Y:S02]  /*67d0*/  @!P6 SHF.L.U64.HI R30, R20, 0x6, R22 ;  /* 0x00000006141ee819 */ /* 0x000fe40000010216 */
[----:B------:R-:W-:Y:S02]  /*67e0*/  @!P6 LEA R156, P4, R29, c[0x0][0x1f8], 0x1 ;  /* 0x00007e001d9cea11 */ /* 0x000fe400078808ff */
[----:B------:R-:W-:Y:S02]  /*67f0*/  @!P6 LEA.HI.X R152, R148, R30, R149, 0x5, P0 ;  /* 0x0000001e9498e211 */ /* 0x000fe400000f2c95 */
[----:B------:R-:W4:Y:S01]  /*6800*/  LDSM.16.M88.4 R100, [R0+0x1800] ;  /* 0x001800000064783b */ /* 0x000f220000000200 */
[----:B------:R-:W-:Y:S02]  /*6810*/  @!P6 ISETP.GE.AND P0, PT, R209, c[0x0][0x1d4], PT ;  /* 0x00007500d100ea0c */ /* 0x000fe40003f06270 */
[----:B------:R-:W-:Y:S02]  /*6820*/  @!P6 IADD3.X R28, R30, R222, RZ, P5, !PT ;  /* 0x000000de1e1ce210 */ /* 0x000fe40002ffe4ff */
[----:B------:R-:W-:Y:S02]  /*6830*/  @!P6 IADD3 R153, P5, R31, R220, RZ ;  /* 0x000000dc1f99e210 */ /* 0x000fe40007fbe0ff */
[----:B------:R-:W-:Y:S01]  /*6840*/  LDSM.16.M88.4 R136, [R188] ;  /* 0x00000000bc88783b */ /* 0x000fe20000000200 */
[----:B------:R-:W-:Y:S02]  /*6850*/  @!P6 LEA.HI.X R157, R29, c[0x0][0x1fc], R28, 0x1, P4 ;  /* 0x00007f001d9dea11 */ /* 0x000fe400020f0c1c */
[----:B------:R-:W-:Y:S04]  /*6860*/  @!P6 ISETP.GE.AND P4, PT, R210, c[0x0][0x1d4], PT ;  /* 0x00007500d200ea0c */ /* 0x000fe80003f86270 */
[----:B------:R-:W5:Y:S01]  /*6870*/  LDSM.16.M88.4 R140, [R180] ;  /* 0x00000000b48c783b */ /* 0x000f620000000200 */
[C---:B-1----:R-:W-:Y:S06]  /*6880*/  HMMA.16816.F32 R4, R32.reuse, R8, RZ ;  /* 0x000000082004723c */ /* 0x042fec00000018ff */
[----:B------:R-:W1:Y:S02]  /*6890*/  LDSM.16.M88.4 R144, [R180+0x800] ;  /* 0x00080000b490783b */ /* 0x000e640000000200 */
[C---:B------:R-:W-:Y:S05]  /*68a0*/  HMMA.16816.F32 R8, R32.reuse, R10, RZ ;  /* 0x0000000a2008723c */ /* 0x040fea00000018ff */
[----:B------:R-:W1:Y:S03]  /*68b0*/  LDSM.16.M88.4 R148, [R180+0x1000] ;  /* 0x00100000b494783b */ /* 0x000e660000000200 */
[C---:B--2---:R-:W-:Y:S08]  /*68c0*/  HMMA.16816.F32 R12, R32.reuse, R16, RZ ;  /* 0x00000010200c723c */ /* 0x044ff000000018ff */
[C---:B------:R-:W-:Y:S08]  /*68d0*/  HMMA.16816.F32 R16, R32.reuse, R18, RZ ;  /* 0x000000122010723c */ /* 0x040ff000000018ff */
[C---:B---3--:R-:W-:Y:S08]  /*68e0*/  HMMA.16816.F32 R20, R32.reuse, R24, RZ ;  /* 0x000000182014723c */ /* 0x048ff000000018ff */
[C---:B------:R-:W-:Y:S08]  /*68f0*/  HMMA.16816.F32 R24, R32.reuse, R26, RZ ;  /* 0x0000001a2018723c */ /* 0x040ff000000018ff */
[C---:B----4-:R-:W-:Y:S07]  /*6900*/  HMMA.16816.F32 R28, R32.reuse, R100, RZ ;  /* 0x00000064201c723c */ /* 0x050fee00000018ff */
[----:B------:R-:W-:Y:S01]  /*6910*/  @!P6 IADD3.X R100, R152, R222, RZ, P5, !PT ;  /* 0x000000de9864e210 */ /* 0x000fe20002ffe4ff */
[----:B------:R-:W-:Y:S01]  /*6920*/  HMMA.16816.F32 R32, R32, R102, RZ ;  /* 0x000000662020723c */ /* 0x000fe200000018ff */
[C---:B------:R-:W-:Y:S04]  /*6930*/  @!P6 LEA R152, P5, R153.reuse, c[0x0][0x1f8], 0x1 ;  /* 0x00007e009998ea11 */ /* 0x040fe800078a08ff */
[----:B------:R-:W-:Y:S02]  /*6940*/  @!P6 LEA.HI.X R153, R153, c[0x0][0x1fc], R100, 0x1, P5 ;  /* 0x00007f009999ea11 */ /* 0x000fe400028f0c64 */
[----:B------:R-:W2:Y:S01]  /*6950*/  LDSM.16.M88.4 R100, [R180+0x1800] ;  /* 0x00180000b464783b */ /* 0x000ea20000000200 */
[C---:B-----5:R-:W-:Y:S06]  /*6960*/  HMMA.16816.F32 R4, R136.reuse, R140, R4 ;  /* 0x0000008c8804723c */ /* 0x060fec0000001804 */
[----:B------:R-:W-:Y:S01]  /*6970*/  @!PT LDS RZ, [RZ] ;  /* 0x00000000fffff984 */ /* 0x000fe20000000800 */
[----:B------:R-:W-:Y:S01]  /*6980*/  @!PT LDS RZ, [RZ] ;  /* 0x00000000fffff984 */ /* 0x000fe20000000800 */
[----:B------:R-:W-:Y:S01]  /*6990*/  @!PT LDS RZ, [RZ] ;  /* 0x00000000fffff984 */ /* 0x000fe20000000800 */
[----:B------:R3:W-:Y:S02]  /*69a0*/  @!P6 LDGSTS.E.BYPASS.LTC128B.128 [R154], [R156.64], !P4 ;  /* 0x000000009c9aefae */ /* 0x0007e4000e101d48 */
[C---:B------:R-:W-:Y:S05]  /*69b0*/  HMMA.16816.F32 R8, R136.reuse, R142, R8 ;  /* 0x0000008e8808723c */ /* 0x040fea0000001808 */
[----:B------:R3:W-:Y:S03]  /*69c0*/  @!P6 LDGSTS.E.BYPASS.LTC128B.128 [R154+0x2000], [R156.64+0x80], !P0 ;  /* 0x020000809c9aefae */ /* 0x0007e6000c101d48 */
[C---:B-1----:R-:W-:Y:S04]  /*69d0*/  HMMA.16816.F32 R12, R136.reuse, R144, R12 ;  /* 0x00000090880c723c */ /* 0x042fe8000000180c */
[----:B------:R3:W-:Y:S04]  /*69e0*/  @!P6 LDGSTS.E.BYPASS.LTC128B.128 [R154+0x4000], [R156.64+0x100], !P3 ;  /* 0x040001009c9aefae */ /* 0x0007e8000d901d48 */
[C---:B------:R-:W-:Y:S03]  /*69f0*/  HMMA.16816.F32 R16, R136.reuse, R146, R16 ;  /* 0x000000928810723c */ /* 0x040fe60000001810 */
[----:B------:R1:W-:Y:S05]  /*6a00*/  @!P6 LDGSTS.E.BYPASS.LTC128B.128 [R154+0x1000], [R152.64], !P4 ;  /* 0x01000000989aefae */ /* 0x0003ea000e101d48 */
[C---:B------:R-:W-:Y:S02]  /*6a10*/  HMMA.16816.F32 R20, R136.reuse, R148, R20 ;  /* 0x000000948814723c */ /* 0x040fe40000001814 */
[----:B------:R1:W-:Y:S01]  /*6a20*/  @!P6 LDGSTS.E.BYPASS.LTC128B.128 [R154+0x3000], [R152.64+0x80], !P0 ;  /* 0x03000080989aefae */ /* 0x0003e2000c101d48 */
[----:B------:R-:W-:Y:S05]  /*6a30*/  ISETP.GE.AND P0, PT, R198, 0x1, PT ;  /* 0x00000001c600780c */ /* 0x000fea0003f06270 */
[C---:B------:R-:W-:Y:S01]  /*6a40*/  HMMA.16816.F32 R24, R136.reuse, R150, R24 ;  /* 0x000000968818723c */ /* 0x040fe20000001818 */
[----:B------:R1:W-:Y:S07]  /*6a50*/  @!P6 LDGSTS.E.BYPASS.LTC128B.128 [R154+0x5000], [R152.64+0x100], !P3 ;  /* 0x05000100989aefae */ /* 0x0003ee000d901d48 */
[C---:B--2---:R-:W-:Y:S01]  /*6a60*/  HMMA.16816.F32 R28, R136.reuse, R100, R28 ;  /* 0x00000064881c723c */ /* 0x044fe2000000181c */
[----:B---3--:R-:W-:Y:S07]  /*6a70*/  LDSM.16.M88.4 R156, [R181] ;  /* 0x00000000b59c783b */ /* 0x008fee0000000200 */
[----:B------:R-:W-:Y:S01]  /*6a80*/  HMMA.16816.F32 R32, R136, R102, R32 ;  /* 0x000000668820723c */ /* 0x000fe20000001820 */
[----:B------:R-:W-:Y:S07]  /*6a90*/  LDSM.16.M88.4 R140, [R181+0x800] ;  /* 0x00080000b58c783b */ /* 0x000fee0000000200 */
[----:B------:R-:W-:Y:S07]  /*6aa0*/  LDSM.16.M88.4 R144, [R181+0x1000] ;  /* 0x00100000b590783b */ /* 0x000fee0000000200 */
[----:B-1----:R-:W1:Y:S07]  /*6ab0*/  LDSM.16.M88.4 R152, [R190] ;  /* 0x00000000be98783b */ /* 0x002e6e0000000200 */
[----:B------:R-:W2:Y:S07]  /*6ac0*/  LDSM.16.M88.4 R148, [R181+0x1800] ;  /* 0x00180000b594783b */ /* 0x000eae0000000200 */
[----:B------:R-:W-:Y:S07]  /*6ad0*/  LDSM.16.M88.4 R160, [R189] ;  /* 0x00000000bda0783b */ /* 0x000fee0000000200 */
[----:B------:R-:W3:Y:S07]  /*6ae0*/  LDSM.16.M88.4 R164, [R183] ;  /* 0x00000000b7a4783b */ /* 0x000eee0000000200 */
[----:B------:R-:W4:Y:S07]  /*6af0*/  LDSM.16.M88.4 R100, [R183+0x800] ;  /* 0x00080000b764783b */ /* 0x000f2e0000000200 */
[----:B------:R-:W5:Y:S01]  /*6b00*/  LDSM.16.M88.4 R136, [R183+0x1000] ;  /* 0x00100000b788783b */ /* 0x000f620000000200 */
[C---:B-1----:R-:W-:Y:S06]  /*6b10*/  HMMA.16816.F32 R4, R152.reuse, R156, R4 ;  /* 0x0000009c9804723c */ /* 0x042fec0000001804 */
[----:B------:R-:W-:Y:S02]  /*6b20*/  LDSM.16.M88.4 R168, [R180+0x2800] ;  /* 0x00280000b4a8783b */ /* 0x000fe40000000200 */
[C---:B------:R-:W-:Y:S05]  /*6b30*/  HMMA.16816.F32 R8, R152.reuse, R158, R8 ;  /* 0x0000009e9808723c */ /* 0x040fea0000001808 */
[----:B------:R-:W-:Y:S03]  /*6b40*/  LDSM.16.M88.4 R156, [R0+0x3800] ;  /* 0x00380000009c783b */ /* 0x000fe60000000200 */
[C---:B------:R-:W-:Y:S04]  /*6b50*/  HMMA.16816.F32 R12, R152.reuse, R140, R12 ;  /* 0x0000008c980c723c */ /* 0x040fe8000000180c */
[----:B------:R-:W-:Y:S04]  /*6b60*/  LDSM.16.M88.4 R172, [R181+0x2000] ;  /* 0x00200000b5ac783b */ /* 0x000fe80000000200 */
[C---:B------:R-:W-:Y:S03]  /*6b70*/  HMMA.16816.F32 R16, R152.reuse, R142, R16 ;  /* 0x0000008e9810723c */ /* 0x040fe60000001810 */
[----:B------:R-:W1:Y:S05]  /*6b80*/  LDSM.16.M88.4 R140, [R183+0x1800] ;  /* 0x00180000b78c783b */ /* 0x000e6a0000000200 */
[C---:B------:R-:W-:Y:S02]  /*6b90*/  HMMA.16816.F32 R20, R152.reuse, R144, R20 ;  /* 0x000000909814723c */ /* 0x040fe40000001814 */
[----:B------:R-:W-:Y:S06]  /*6ba0*/  LDSM.16.M88.4 R176, [R0+0x4000] ;  /* 0x0040000000b0783b */ /* 0x000fec0000000200 */
[C---:B------:R-:W-:Y:S01]  /*6bb0*/  HMMA.16816.F32 R24, R152.reuse, R146, R24 ;  /* 0x000000929818723c */ /* 0x040fe20000001818 */
[----:B------:R-:W-:Y:S07]  /*6bc0*/  LDSM.16.M88.4 R144, [R187+0x4000] ;  /* 0x00400000bb90783b */ /* 0x000fee0000000200 */
[C---:B--2---:R-:W-:Y:S01]  /*6bd0*/  HMMA.16816.F32 R28, R152.reuse, R148, R28 ;  /* 0x00000094981c723c */ /* 0x044fe2000000181c */
[----:B------:R-:W0:Y:S07]  /*6be0*/  LDGDEPBAR ;  /* 0x00000000000079af */ /* 0x000e2e0000000000 */
[----:B------:R-:W-:Y:S01]  /*6bf0*/  HMMA.16816.F32 R32, R152, R150, R32 ;  /* 0x000000969820723c */ /* 0x000fe20000001820 */
[----:B------:R-:W2:Y:S07]  /*6c00*/  LDSM.16.M88.4 R148, [R0+0x2000] ;  /* 0x002000000094783b */ /* 0x000eae0000000200 */
[C---:B---3--:R-:W-:Y:S01]  /*6c10*/  HMMA.16816.F32 R4, R160.reuse, R164, R4 ;  /* 0x000000a4a004723c */ /* 0x048fe20000001804 */
[----:B------:R-:W3:Y:S07]  /*6c20*/  LDSM.16.M88.4 R152, [R0+0x2800] ;  /* 0x002800000098783b */ /* 0x000eee0000000200 */
[C---:B------:R-:W-:Y:S01]  /*6c30*/  HMMA.16816.F32 R8, R160.reuse, R166, R8 ;  /* 0x000000a6a008723c */ /* 0x040fe20000001808 */
[----:B------:R-:W-:Y:S07]  /*6c40*/  LDSM.16.M88.4 R164, [R180+0x2000] ;  /* 0x00200000b4a4783b */ /* 0x000fee0000000200 */
[C---:B----4-:R-:W-:Y:S08]  /*6c50*/  HMMA.16816.F32 R12, R160.reuse, R100, R12 ;  /* 0x00000064a00c723c */ /* 0x050ff0000000180c */
[C---:B------:R-:W-:Y:S01]  /*6c60*/  HMMA.16816.F32 R16, R160.reuse, R102, R16 ;  /* 0x00000066a010723c */ /* 0x040fe20000001810 */
[----:B------:R-:W4:Y:S07]  /*6c70*/  LDSM.16.M88.4 R100, [R0+0x3000] ;  /* 0x003000000064783b */ /* 0x000f2e0000000200 */
        /* <DEDUP_REMOVED lines=10> */
[C---:B---3--:R-:W-:Y:S08]  /*6d20*/  HMMA.16816.F32 R12, R144.reuse, R152, R12 ;  /* 0x00000098900c723c */ /* 0x048ff0000000180c */
[C---:B------:R-:W-:Y:S01]  /*6d30*/  HMMA.16816.F32 R16, R144.reuse, R154, R16 ;  /* 0x0000009a9010723c */ /* 0x040fe20000001810 */
[----:B------:R-:W-:Y:S07]  /*6d40*/  LDSM.16.M88.4 R152, [R181+0x3800] ;  /* 0x00380000b598783b */ /* 0x000fee0000000200 */
[C---:B----4-:R-:W-:Y:S08]  /*6d50*/  HMMA.16816.F32 R20, R144.reuse, R100, R20 ;  /* 0x000000649014723c */ /* 0x050ff00000001814 */
[C---:B------:R-:W-:Y:S01]  /*6d60*/  HMMA.16816.F32 R24, R144.reuse, R102, R24 ;  /* 0x000000669018723c */ /* 0x040fe20000001818 */
[----:B------:R-:W3:Y:S07]  /*6d70*/  LDSM.16.M88.4 R100, [R181+0x2800] ;  /* 0x00280000b564783b */ /* 0x000eee0000000200 */
[C---:B------:R-:W-:Y:S08]  /*6d80*/  HMMA.16816.F32 R28, R144.reuse, R156, R28 ;  /* 0x0000009c901c723c */ /* 0x040ff0000000181c */
[----:B------:R-:W-:Y:S01]  /*6d90*/  HMMA.16816.F32 R32, R144, R158, R32 ;  /* 0x0000009e9020723c */ /* 0x000fe20000001820 */
[----:B------:R-:W4:Y:S07]  /*6da0*/  LDSM.16.M88.4 R144, [R181+0x3000] ;  /* 0x00300000b590783b */ /* 0x000f2e0000000200 */
        /* <DEDUP_REMOVED lines=36> */
[C---:B--2---:R-:W-:Y:S08]  /*6ff0*/  HMMA.16816.F32 R28, R156.reuse, R148, R28 ;  /* 0x000000949c1c723c */ /* 0x044ff0000000181c */
[----:B------:R-:W-:Y:S01]  /*7000*/  HMMA.16816.F32 R32, R156, R150, R32 ;  /* 0x000000969c20723c */ /* 0x000fe20000001820 */
[----:B------:R-:W2:Y:S07]  /*7010*/  LDSM.16.M88.4 R148, [R180+0x5800] ;  /* 0x00580000b494783b */ /* 0x000eae0000000200 */
[C---:B------:R-:W-:Y:S01]  /*7020*/  HMMA.16816.F32 R4, R168.reuse, R176, R4 ;  /* 0x000000b0a804723c */ /* 0x040fe20000001804 */
[----:B------:R-:W1:Y:S07]  /*7030*/  LDSM.16.M88.4 R156, [R190+0x8000] ;  /* 0x00800000be9c783b */ /* 0x000e6e0000000200 */
        /* <DEDUP_REMOVED lines=18> */
[C---:B--2---:R-:W-:Y:S08]  /*7160*/  HMMA.16816.F32 R28, R160.reuse, R148, R28 ;  /* 0x00000094a01c723c */ /* 0x044ff0000000181c */
[----:B------:R-:W-:Y:S08]  /*7170*/  HMMA.16816.F32 R32, R160, R150, R32 ;  /* 0x00000096a020723c */ /* 0x000ff00000001820 */
[C---:B------:R-:W-:Y:S08]  /*7180*/  HMMA.16816.F32 R4, R156.reuse, R164, R4 ;  /* 0x000000a49c04723c */ /* 0x040ff00000001804 */
[C---:B------:R-:W-:Y:S08]  /*7190*/  HMMA.16816.F32 R8, R156.reuse, R166, R8 ;  /* 0x000000a69c08723c */ /* 0x040ff00000001808 */
[C---:B---3--:R-:W-:Y:S08]  /*71a0*/  HMMA.16816.F32 R12, R156.reuse, R100, R12 ;  /* 0x000000649c0c723c */ /* 0x048ff0000000180c */
        /* <DEDUP_REMOVED lines=25> */
[C---:B-1----:R-:W-:Y:S07]  /*7340*/  HMMA.16816.F32 R20, R168.reuse, R4, R20 ;  /* 0x00000004a814723c */ /* 0x042fee0000001814 */
[----:B------:R-:W-:Y:S01]  /*7350*/  FMUL.FTZ R5, R19, c[0x0][0x320] ;  /* 0x0000c80013057a20 */ /* 0x000fe20000410000 */
[C---:B------:R-:W-:Y:S03]  /*7360*/  HMMA.16816.F32 R24, R168.reuse, R6, R24 ;  /* 0x00000006a818723c */ /* 0x040fe60000001818 */
[----:B------:R-:W1:Y:S01]  /*7370*/  MUFU.TANH R144, R5 ;  /* 0x0000000500907308 */ /* 0x000e620000002400 */
[----:B-----5:R-:W-:Y:S03]  /*7380*/  FMUL.FTZ R0, R9, c[0x0][0x320] ;  /* 0x0000c80009007a20 */ /* 0x020fe60000410000 */
[----:B------:R-:W-:Y:S01]  /*7390*/  IADD3 R6, R233, R226, RZ ;  /* 0x000000e2e9067210 */ /* 0x000fe20007ffe0ff */
[----:B------:R-:W5:Y:S01]  /*73a0*/  LDSM.16.M88.4 R8, [R182+0x5800] ;  /* 0x00580000b608783b */ /* 0x000f620000000200 */
[----:B------:R-:W-:Y:S04]  /*73b0*/  SHF.L.U32 R7, R196, 0x6, RZ ;  /* 0x00000006c4077819 */ /* 0x000fe800000006ff */
[----:B------:R1:W1:Y:S03]  /*73c0*/  MUFU.TANH R137, R0 ;  /* 0x0000000000897308 */ /* 0x0002660000002400 */
[----:B------:R-:W-:Y:S02]  /*73d0*/  FMUL.FTZ R4, R21, c[0x0][0x320] ;  /* 0x0000c80015047a20 */ /* 0x000fe40000410000 */
[----:B-1----:R-:W-:Y:S02]  /*73e0*/  FMUL.FTZ R0, R12, c[0x0][0x320] ;  /* 0x0000c8000c007a20 */ /* 0x002fe40000410000 */
[----:B------:R-:W-:Y:S03]  /*73f0*/  FMUL.FTZ R12, R18, c[0x0][0x320] ;  /* 0x0000c800120c7a20 */ /* 0x000fe60000410000 */
[----:B------:R1:W1:Y:S01]  /*7400*/  MUFU.TANH R136, R0 ;  /* 0x0000000000887308 */ /* 0x0002620000002400 */
[C---:B-----5:R-:W-:Y:S09]  /*7410*/  HMMA.16816.F32 R28, R168.reuse, R8, R28 ;  /* 0x00000008a81c723c */ /* 0x060ff2000000181c */
[----:B------:R-:W2:Y:S01]  /*7420*/  MUFU.TANH R143, R12 ;  /* 0x0000000c008f7308 */ /* 0x000ea20000002400 */
[----:B------:R-:W-:Y:S03]  /*7430*/  HMMA.16816.F32 R32, R168, R10, R32 ;  /* 0x0000000aa820723c */ /* 0x000fe60000001820 */
[----:B-1----:R-:W-:Y:S06]  /*7440*/  FMUL.FTZ R0, R13, c[0x0][0x320] ;  /* 0x0000c8000d007a20 */ /* 0x002fec0000410000 */
[----:B------:R1:W1:Y:S03]  /*7450*/  MUFU.TANH R103, R0 ;  /* 0x0000000000677308 */ /* 0x0002660000002400 */
[----:B-1----:R-:W-:Y:S07]  /*7460*/  FMUL.FTZ R0, R14, c[0x0][0x320] ;  /* 0x0000c8000e007a20 */ /* 0x002fee0000410000 */
[----:B------:R1:W1:Y:S02]  /*7470*/  MUFU.TANH R145, R0 ;  /* 0x0000000000917308 */ /* 0x0002640000002400 */
[----:B-1----:R-:W-:Y:S08]  /*7480*/  FMUL.FTZ R0, R15, c[0x0][0x320] ;  /* 0x0000c8000f007a20 */ /* 0x002ff00000410000 */
[----:B------:R1:W1:Y:S02]  /*7490*/  MUFU.TANH R146, R0 ;  /* 0x0000000000927308 */ /* 0x0002640000002400 */
[----:B-1----:R-:W-:Y:S08]  /*74a0*/  FMUL.FTZ R0, R16, c[0x0][0x320] ;  /* 0x0000c80010007a20 */ /* 0x002ff00000410000 */
[----:B------:R1:W1:Y:S02]  /*74b0*/  MUFU.TANH R102, R0 ;  /* 0x0000000000667308 */ /* 0x0002640000002400 */
[----:B-1----:R-:W-:Y:S08]  /*74c0*/  FMUL.FTZ R0, R17, c[0x0][0x320] ;  /* 0x0000c80011007a20 */ /* 0x002ff00000410000 */
[----:B------:R1:W1:Y:S02]  /*74d0*/  MUFU.TANH R101, R0 ;  /* 0x0000000000657308 */ /* 0x0002640000002400 */
[----:B-1----:R-:W-:Y:S08]  /*74e0*/  FMUL.FTZ R0, R20, c[0x0][0x320] ;  /* 0x0000c80014007a20 */ /* 0x002ff00000410000 */
[----:B------:R1:W1:Y:S10]  /*74f0*/  MUFU.TANH R20, R4 ;  /* 0x0000000400147308 */ /* 0x0002740000002400 */
[----:B------:R5:W2:Y:S01]  /*7500*/  MUFU.TANH R100, R0 ;  /* 0x0000000000647308 */ /* 0x000aa20000002400 */
[----:B-1----:R-:W-:Y:S09]  /*7510*/  FMUL.FTZ R4, R33, c[0x0][0x320] ;  /* 0x0000c80021047a20 */ /* 0x002ff20000410000 */
[----:B------:R1:W1:Y:S01]  /*7520*/  MUFU.TANH R14, R4 ;  /* 0x00000004000e7308 */ /* 0x0002620000002400 */
[----:B-----5:R-:W-:Y:S09]  /*7530*/  FMUL.FTZ R0, R22, c[0x0][0x320] ;  /* 0x0000c80016007a20 */ /* 0x020ff20000410000 */
[----:B------:R5:W2:Y:S01]  /*7540*/  MUFU.TANH R140, R0 ;  /* 0x00000000008c7308 */ /* 0x000aa20000002400 */
[----:B-1----:R-:W-:Y:S04]  /*7550*/  IADD3 R4, R198, 0x1, RZ ;  /* 0x00000001c6047810 */ /* 0x002fe80007ffe0ff */
[----:B------:R-:W-:Y:S01]  /*7560*/  SEL R198, R4, RZ, !P0 ;  /* 0x000000ff04c67207 */ /* 0x000fe20004000000 */
[----:B-----5:R-:W-:Y:S04]  /*7570*/  FMUL.FTZ R0, R23, c[0x0][0x320] ;  /* 0x0000c80017007a20 */ /* 0x020fe80000410000 */
        /* <DEDUP_REMOVED lines=19> */
[----:B-1----:R-:W-:Y:S05]  /*76b0*/  @P2 IMAD.HI.U32 R0, R6, c[0x0][0x2c8], RZ ;  /* 0x0000b20006002a27 */ /* 0x002fea00078e00ff */
[----:B------:R-:W-:Y:S01]  /*76c0*/  @P2 SHF.R.U32.HI R6, RZ, c[0x0][0x2cc], R0 ;  /* 0x0000b300ff062a19 */ /* 0x000fe20000011600 */
[----:B------:R-:W-:Y:S04]  /*76d0*/  FMUL.FTZ R0, R34, c[0x0][0x320] ;  /* 0x0000c80022007a20 */ /* 0x000fe80000410000 */
[----:B------:R1:W1:Y:S01]  /*76e0*/  MUFU.TANH R22, R0 ;  /* 0x0000000000167308 */ /* 0x0002620000002400 */
[----:B------:R-:W5:Y:S01]  /*76f0*/  SHFL.IDX PT, R5, R6, RZ, 0x1c1f ;  /* 0x001c1fff06057589 */ /* 0x000f6200000e0000 */
[----:B-1----:R-:W-:Y:S08]  /*7700*/  FMUL.FTZ R0, R35, c[0x0][0x320] ;  /* 0x0000c80023007a20 */ /* 0x002ff00000410000 */
[----:B------:R1:W1:Y:S02]  /*7710*/  MUFU.TANH R21, R0 ;  /* 0x0000000000157308 */ /* 0x0002640000002400 */
[----:B-1----:R-:W-:Y:S04]  /*7720*/  IADD3 R0, -R214, 0x1, -R7 ;  /* 0x00000001d6007810 */ /* 0x002fe80007ffe907 */
[----:B------:R-:W-:Y:S04]  /*7730*/  IADD3 R0, -R216, R0, R215 ;  /* 0x00000000d8007210 */ /* 0x000fe80007ffe1d7 */
[C---:B------:R-:W-:Y:S02]  /*7740*/  IADD3 R9, R0.reuse, c[0x0][0x328], RZ ;  /* 0x0000ca0000097a10 */ /* 0x040fe40007ffe0ff */
[----:B------:R-:W-:Y:S02]  /*7750*/  IADD3 R8, R0, UR4, RZ ;  /* 0x0000000400087c10 */ /* 0x000fe4000fffe0ff */
[-C--:B-----5:R-:W-:Y:S02]  /*7760*/  IADD3 R4, R9, R5.reuse, RZ ;  /* 0x0000000509047210 */ /* 0x0a0fe40007ffe0ff */
[----:B------:R-:W-:Y:S01]  /*7770*/  IADD3 R0, R8, R5, RZ ;  /* 0x0000000508007210 */ /* 0x000fe20007ffe0ff */
[----:B------:R-:W-:-:S05]  /*7780*/  @!P1 BRA `(.L_x_1674) ;  /* 0x0000018000009947 */ /* 0x000fca0003800000 */
[----:B--234-:R-:W-:Y:S01]  /*7790*/  IADD3 R5, -R216, R215, R5 ;  /* 0x000000d7d8057210 */ /* 0x01cfe20007ffe105 */
        /* <DEDUP_REMOVED lines=12> */
.L_x_1676:
[----:B------:R-:W-:Y:S04]  /*7860*/  MOV R10, c[0x0][0x32c] ;  /* 0x0000cb00000a7a02 */ /* 0x000fe80000000f00 */
[----:B------:R-:W-:Y:S11]  /*7870*/  ISETP.NE.AND P0, PT, R10, 0x1, PT ;  /* 0x000000010a00780c */ /* 0x000ff60003f05270 */
[----:B------:R-:W-:Y:S02]  /*7880*/  @!UPT UIADD3 URZ, URZ, URZ, URZ ;  /* 0x0000003f3f3ff290 */ /* 0x000fe4000fffe03f */
[----:B------:R-:W-:Y:S05]  /*7890*/  @P0 IMAD.HI.U32 R10, R5, c[0x0][0x330], RZ ;  /* 0x0000cc00050a0a27 */ /* 0x000fea00078e00ff */
[----:B------:R-:W-:Y:S02]  /*78a0*/  @P0 SHF.R.U32.HI R5, RZ, c[0x0][0x334], R10 ;  /* 0x0000cd00ff050a19 */ /* 0x000fe4000001160a */
.L_x_1677:
[----:B------:R-:W-:Y:S05]  /*78b0*/  BSYNC B0 ;  /* 0x0000000000007941 */ /* 0x000fea0003800000 */
.L_x_1675:
[----:B------:R-:W-:Y:S04]  /*78c0*/  IMAD R5, R5, c[0x0][0x32c], -R7 ;  /* 0x0000cb0005057a24 */ /* 0x000fe800078e0a07 */
[----:B------:R-:W-:Y:S05]  /*78d0*/  IMAD.IADD R5, R5, 0x1, -R214 ;  /* 0x0000000105057824 */ /* 0x000fea00078e0ad6 */
[----:B------:R-:W-:Y:S02]  /*78e0*/  IADD3 R10, R5, c[0x0][0x32c], RZ ;  /* 0x0000cb00050a7a10 */ /* 0x000fe40007ffe0ff */
[----:B------:R-:W-:Y:S02]  /*78f0*/  IMNMX R0, R0, R5, !PT ;  /* 0x0000000500007217 */ /* 0x000fe40007800200 */
[----:B------:R-:W-:Y:S02]  /*7900*/  IMNMX R4, R4, R10, PT ;  /* 0x0000000a04047217 */ /* 0x000fe40003800200 */
.L_x_1674:
[----:B--234-:R-:W-:Y:S01]  /*7910*/  ISETP.GT.AND P0, PT, R196, -0x1, PT ;  /* 0xffffffffc400780c */ /* 0x01cfe20003f04270 */
[----:B------:R-:W1:Y:S03]  /*7920*/  SHFL.IDX PT, R5, R6, 0x1, 0x1c1f ;  /* 0x003c1f0006057f89 */ /* 0x000e6600000e0000 */
[C---:B------:R-:W-:Y:S02]  /*7930*/  ISETP.GT.AND P4, PT, R0.reuse, RZ, P0 ;  /* 0x000000ff0000720c */ /* 0x040fe40000784270 */
[----:B------:R-:W-:Y:S02]  /*7940*/  ISETP.GT.AND P6, PT, R0, 0x1, P0 ;  /* 0x000000010000780c */ /* 0x000fe400007c4270 */
[----:B------:R-:W-:Y:S02]  /*7950*/  ISETP.LT.OR P4, PT, R4, 0x1, P4 ;  /* 0x000000010400780c */ /* 0x000fe40002781670 */
[----:B------:R-:W-:Y:S02]  /*7960*/  ISETP.GT.AND P5, PT, R0, 0x8, P0 ;  /* 0x000000080000780c */ /* 0x000fe400007a4270 */
[----:B------:R-:W-:Y:S02]  /*7970*/  FSEL R10, R142, -INF , !P4 ;  /* 0xff8000008e0a7808 */ /* 0x000fe40006000000 */
[----:B------:R-:W-:Y:S02]  /*7980*/  ISETP.GT.AND P4, PT, R0, 0x9, P0 ;  /* 0x000000090000780c */ /* 0x000fe40000784270 */
        /* <DEDUP_REMOVED lines=35> */
[----:B------:R-:W-:Y:S01]  /*7bc0*/  ISETP.GT.AND P4, PT, R0, 0x39, P0 ;  /* 0x000000390000780c */ /* 0x000fe20000784270 */
[--C-:B-1----:R-:W-:Y:S01]  /*7bd0*/  IMAD.IADD R0, R8, 0x1, R5.reuse ;  /* 0x0000000108007824 */ /* 0x102fe200078e0205 */
[C---:B------:R-:W-:Y:S02]  /*7be0*/  ISETP.LT.OR P6, PT, R4.reuse, 0x32, P6 ;  /* 0x000000320400780c */ /* 0x040fe400037c1670 */
[C---:B------:R-:W-:Y:S02]  /*7bf0*/  ISETP.LT.OR P5, PT, R4.reuse, 0x39, P5 ;  /* 0x000000390400780c */ /* 0x040fe40002fa1670 */
[----:B------:R-:W-:Y:S01]  /*7c00*/  ISETP.LT.OR P4, PT, R4, 0x3a, P4 ;  /* 0x0000003a0400780c */ /* 0x000fe20002781670 */
[----:B------:R-:W-:Y:S01]  /*7c10*/  IMAD.IADD R4, R9, 0x1, R5 ;  /* 0x0000000109047824 */ /* 0x000fe200078e0205 */
[----:B------:R-:W-:Y:S02]  /*7c20*/  FSEL R170, R17, -INF , !P6 ;  /* 0xff80000011aa7808 */ /* 0x000fe40007000000 */
[----:B------:R-:W-:Y:S02]  /*7c30*/  FSEL R171, R15, -INF , !P5 ;  /* 0xff8000000fab7808 */ /* 0x000fe40006800000 */
        /* <DEDUP_REMOVED lines=15> */
.L_x_1680:
[----:B------:R-:W-:Y:S04]  /*7d30*/  MOV R6, c[0x0][0x32c] ;  /* 0x0000cb0000067a02 */ /* 0x000fe80000000f00 */
[----:B------:R-:W-:Y:S11]  /*7d40*/  ISETP.NE.AND P4, PT, R6, 0x1, PT ;  /* 0x000000010600780c */ /* 0x000ff60003f85270 */
[----:B------:R-:W-:Y:S02]  /*7d50*/  @!UPT UIADD3 URZ, URZ, URZ, URZ ;  /* 0x0000003f3f3ff290 */ /* 0x000fe4000fffe03f */
[----:B------:R-:W-:Y:S05]  /*7d60*/  @P4 IMAD.HI.U32 R6, R5, c[0x0][0x330], RZ ;  /* 0x0000cc0005064a27 */ /* 0x000fea00078e00ff */
[----:B------:R-:W-:Y:S02]  /*7d70*/  @P4 SHF.R.U32.HI R5, RZ, c[0x0][0x334], R6 ;  /* 0x0000cd00ff054a19 */ /* 0x000fe40000011606 */
.L_x_1681:
[----:B------:R-:W-:Y:S05]  /*7d80*/  BSYNC B0 ;  /* 0x0000000000007941 */ /* 0x000fea0003800000 */
.L_x_1679:
[----:B------:R-:W-:Y:S04]  /*7d90*/  IMAD R7, R5, c[0x0][0x32c], -R7 ;  /* 0x0000cb0005077a24 */ /* 0x000fe800078e0a07 */
[----:B------:R-:W-:Y:S05]  /*7da0*/  IMAD.IADD R7, R7, 0x1, -R214 ;  /* 0x0000000107077824 */ /* 0x000fea00078e0ad6 */
[----:B------:R-:W-:Y:S02]  /*7db0*/  IADD3 R5, R7, c[0x0][0x32c], RZ ;  /* 0x0000cb0007057a10 */ /* 0x000fe40007ffe0ff */
[----:B------:R-:W-:Y:S02]  /*7dc0*/  IMNMX R0, R0, R7, !PT ;  /* 0x0000000700007217 */ /* 0x000fe40007800200 */
[----:B------:R-:W-:Y:S02]  /*7dd0*/  IMNMX R4, R4, R5, PT ;  /* 0x0000000504047217 */ /* 0x000fe40003800200 */
.L_x_1678:
[----:B------:R-:W-:Y:S01]  /*7de0*/  FMNMX.FTZ R5, R10, R2, !PT ;  /* 0x000000020a057209 */ /* 0x000fe20007810000 */
[----:B------:R-:W-:Y:S04]  /*7df0*/  DEPBAR.LE SB0, 0x2 ;  /* 0x000080800000791a */ /* 0x000fe80000000000 */
[----:B------:R-:W-:Y:S01]  /*7e00*/  FMNMX.FTZ R5, R12, R5, !PT ;  /* 0x000000050c057209 */ /* 0x000fe20007810000 */
[----:B------:R-:W-:Y:S01]  /*7e10*/  BAR.SYNC.DEFER_BLOCKING 0x0 ;  /* 0x0000000000007b1d */ /* 0x000fe20000010000 */
[C---:B------:R-:W-:Y:S02]  /*7e20*/  ISETP.GT.AND P6, PT, R0.reuse, RZ, P0 ;  /* 0x000000ff0000720c */ /* 0x040fe400007c4270 */
[----:B------:R-:W-:Y:S02]  /*7e30*/  FMNMX.FTZ R5, R11, R5, !PT ;  /* 0x000000050b057209 */ /* 0x000fe40007810000 */
[C---:B------:R-:W-:Y:S02]  /*7e40*/  ISETP.GT.AND P5, PT, R0.reuse, 0x1, P0 ;  /* 0x000000010000780c */ /* 0x040fe400007a4270 */
[----:B------:R-:W-:Y:S02]  /*7e50*/  FMNMX.FTZ R5, R13, R5, !PT ;  /* 0x000000050d057209 */ /* 0x000fe40007810000 */
[----:B------:R-:W-:Y:S02]  /*7e60*/  ISETP.GT.AND P4, PT, R0, 0x8, P0 ;  /* 0x000000080000780c */ /* 0x000fe40000784270 */
[----:B------:R-:W-:Y:S02]  /*7e70*/  FMNMX.FTZ R5, R142, R5, !PT ;  /* 0x000000058e057209 */ /* 0x000fe40007810000 */
[C---:B------:R-:W-:Y:S02]  /*7e80*/  ISETP.LT.OR P6, PT, R4.reuse, 0x1, P6 ;  /* 0x000000010400780c */ /* 0x040fe400037c1670 */
[----:B------:R-:W-:Y:S02]  /*7e90*/  FMNMX.FTZ R5, R147, R5, !PT ;  /* 0x0000000593057209 */ /* 0x000fe40007810000 */
[----:B------:R-:W-:Y:S02]  /*7ea0*/  ISETP.LT.OR P5, PT, R4, 0x2, P5 ;  /* 0x000000020400780c */ /* 0x000fe40002fa1670 */
[----:B------:R-:W-:Y:S02]  /*7eb0*/  FMNMX.FTZ R5, R150, R5, !PT ;  /* 0x0000000596057209 */ /* 0x000fe40007810000 */
[----:B------:R-:W-:Y:S02]  /*7ec0*/  ISETP.LT.OR P4, PT, R4, 0x9, P4 ;  /* 0x000000090400780c */ /* 0x000fe40002781670 */
[----:B------:R-:W-:Y:S02]  /*7ed0*/  FMNMX.FTZ R5, R153, R5, !PT ;  /* 0x0000000599057209 */ /* 0x000fe40007810000 */
[----:B------:R-:W-:Y:S02]  /*7ee0*/  FSEL R6, R152, -INF , !P6 ;  /* 0xff80000098067808 */ /* 0x000fe40007000000 */
[----:B------:R-:W-:Y:S02]  /*7ef0*/  FMNMX.FTZ R5, R154, R5, !PT ;  /* 0x000000059a057209 */ /* 0x000fe40007810000 */
[----:B------:R-:W-:Y:S02]  /*7f00*/  ISETP.GT.AND P6, PT, R0, 0x9, P0 ;  /* 0x000000090000780c */ /* 0x000fe400007c4270 */
        /* <DEDUP_REMOVED lines=14> */
[----:B------:R-:W-:Y:S01]  /*7ff0*/  FSEL R145, R145, -INF , !P5 ;  /* 0xff80000091917808 */ /* 0x000fe20006800000 */
[----:B------:R-:W1:Y:S01]  /*8000*/  SHFL.BFLY PT, R15, R5, 0x2, 0x1f ;  /* 0x0c401f00050f7f89 */ /* 0x000e6200000e0000 */
[----:B------:R-:W-:Y:S02]  /*8010*/  FSEL R146, R146, -INF , !P4 ;  /* 0xff80000092927808 */ /* 0x000fe40006000000 */
[----:B------:R-:W-:Y:S02]  /*8020*/  FSEL R9, R148, -INF , !P6 ;  /* 0xff80000094097808 */ /* 0x000fe40007000000 */
[C---:B------:R-:W-:Y:S02]  /*8030*/  ISETP.GT.AND P6, PT, R0.reuse, 0x18, P0 ;  /* 0x000000180000780c */ /* 0x040fe400007c4270 */
[C---:B------:R-:W-:Y:S02]  /*8040*/  ISETP.GT.AND P5, PT, R0.reuse, 0x19, P0 ;  /* 0x000000190000780c */ /* 0x040fe400007a4270 */
[----:B------:R-:W-:Y:S02]  /*8050*/  ISETP.GT.AND P4, PT, R0, 0x20, P0 ;  /* 0x000000200000780c */ /* 0x000fe40000784270 */
[C---:B------:R-:W-:Y:S02]  /*8060*/  ISETP.LT.OR P6, PT, R4.reuse, 0x19, P6 ;  /* 0x000000190400780c */ /* 0x040fe400037c1670 */
[C---:B------:R-:W-:Y:S02]  /*8070*/  ISETP.LT.OR P5, PT, R4.reuse, 0x1a, P5 ;  /* 0x0000001a0400780c */ /* 0x040fe40002fa1670 */
[----:B------:R-:W-:Y:S02]  /*8080*/  ISETP.LT.OR P4, PT, R4, 0x21, P4 ;  /* 0x000000210400780c */ /* 0x000fe40002781670 */
[----:B------:R-:W-:Y:S02]  /*8090*/  FSEL R143, R143, -INF , !P6 ;  /* 0xff8000008f8f7808 */ /* 0x000fe40007000000 */
        /* <DEDUP_REMOVED lines=10> */
[C---:B------:R-:W-:Y:S02]  /*8140*/  ISETP.GT.AND P6, PT, R0.reuse, 0x30, P0 ;  /* 0x000000300000780c */ /* 0x040fe400007c4270 */
[C---:B------:R-:W-:Y:S02]  /*8150*/  ISETP.GT.AND P5, PT, R0.reuse, 0x31, P0 ;  /* 0x000000310000780c */ /* 0x040fe400007a4270 */
[----:B------:R-:W-:Y:S02]  /*8160*/  FSEL R155, R25, -INF , !P4 ;  /* 0xff800000199b7808 */ /* 0x000fe40006000000 */
[C---:B------:R-:W-:Y:S02]  /*8170*/  ISETP.GT.AND P4, PT, R0.reuse, 0x38, P0 ;  /* 0x000000380000780c */ /* 0x040fe40000784270 */
[----:B------:R-:W-:Y:S02]  /*8180*/  ISETP.GT.AND P0, PT, R0, 0x39, P0 ;  /* 0x000000390000780c */ /* 0x000fe40000704270 */
[----:B-1----:R-:W-:Y:S02]  /*8190*/  FMNMX.FTZ R0, R5, R15, !PT ;  /* 0x0000000f05007209 */ /* 0x002fe40007810000 */
[----:B------:R-:W-:Y:S02]  /*81a0*/  ISETP.LT.OR P0, PT, R4, 0x3a, P0 ;  /* 0x0000003a0400780c */ /* 0x000fe40000701670 */
[----:B------:R-:W-:Y:S01]  /*81b0*/  FMNMX.FTZ R14, R6, R3, !PT ;  /* 0x00000003060e7209 */ /* 0x000fe20007810000 */
[----:B------:R-:W1:Y:S01]  /*81c0*/  SHFL.BFLY PT, R5, R0, 0x1, 0x1f ;  /* 0x0c201f0000057f89 */ /* 0x000e6200000e0000 */
[----:B------:R-:W-:Y:S02]  /*81d0*/  FSEL R168, R21, -INF , !P0 ;  /* 0xff80000015a87808 */ /* 0x000fe40004000000 */
[----:B------:R-:W-:Y:S02]  /*81e0*/  FMNMX.FTZ R14, R7, R14, !PT ;  /* 0x0000000e070e7209 */ /* 0x000fe40007810000 */
[----:B------:R-:W-:Y:S02]  /*81f0*/  ISETP.LT.OR P6, PT, R4, 0x31, P6 ;  /* 0x000000310400780c */ /* 0x000fe400037c1670 */
[----:B------:R-:W-:Y:S02]  /*8200*/  FMNMX.FTZ R14, R8, R14, !PT ;  /* 0x0000000e080e7209 */ /* 0x000fe40007810000 */
        /* <DEDUP_REMOVED lines=8> */
[----:B-1----:R-:W-:Y:S02]  /*8290*/  FMNMX.FTZ R101, R0, R5, !PT ;  /* 0x0000000500657209 */ /* 0x002fe40007810000 */
[----:B------:R-:W-:Y:S02]  /*82a0*/  FMNMX.FTZ R14, R144, R14, !PT ;  /* 0x0000000e900e7209 */ /* 0x000fe40007810000 */
[C---:B------:R-:W-:Y:S01]  /*82b0*/  FSETP.NEU.FTZ.AND P0, PT, R101.reuse, -INF , PT ;  /* 0xff8000006500780b */ /* 0x040fe20003f1d000 */
[----:B------:R-:W-:Y:S01]  /*82c0*/  FMUL.FTZ R0, R101, c[0x0][0x2d0] ;  /* 0x0000b40065007a20 */ /* 0x000fe20000410000 */
[----:B------:R-:W-:Y:S02]  /*82d0*/  FMNMX.FTZ R14, R148, R14, !PT ;  /* 0x0000000e940e7209 */ /* 0x000fe40007810000 */
[----:B------:R-:W-:Y:S02]  /*82e0*/  FSEL R167, R22, -INF , !P4 ;  /* 0xff80000016a77808 */ /* 0x000fe40006000000 */
[----:B------:R-:W-:Y:S02]  /*82f0*/  FSEL R140, R0, RZ, P0 ;  /* 0x000000ff008c7208 */ /* 0x000fe40000000000 */
[----:B------:R-:W-:Y:S02]  /*8300*/  FMNMX.FTZ R14, R149, R14, !PT ;  /* 0x0000000e950e7209 */ /* 0x000fe40007810000 */
[----:B------:R-:W-:Y:S01]  /*8310*/  IADD3 R102, R195, R184, RZ ;  /* 0x000000b8c3667210 */ /* 0x000fe20007ffe0ff */
[--C-:B------:R-:W-:Y:S01]  /*8320*/  FFMA.FTZ R0, R10, c[0x0][0x2d0], -R140.reuse ;  /* 0x0000b4000a007a23 */ /* 0x100fe2000001088c */
[----:B------:R-:W-:Y:S01]  /*8330*/  FMNMX.FTZ R14, R151, R14, !PT ;  /* 0x0000000e970e7209 */ /* 0x000fe20007810000 */
[--C-:B------:R-:W-:Y:S01]  /*8340*/  FFMA.FTZ R5, R13, c[0x0][0x2d0], -R140.reuse ;  /* 0x0000b4000d057a23 */ /* 0x100fe2000001088c */
[----:B------:R-:W-:Y:S01]  /*8350*/  IADD3 R103, R192, R102, RZ ;  /* 0x00000066c0677210 */ /* 0x000fe20007ffe0ff */
[----:B------:R1:W-:Y:S01]  /*8360*/  MUFU.EX2 R201, R0 ;  /* 0x0000000000c97308 */ /* 0x0003e20000000800 */
[----:B------:R-:W-:Y:S01]  /*8370*/  FMNMX.FTZ R14, R155, R14, !PT ;  /* 0x0000000e9b0e7209 */ /* 0x000fe20007810000 */
[----:B------:R-:W-:Y:S03]  /*8380*/  LDSM.16.MT88.4 R28, [R102] ;  /* 0x00000000661c783b */ /* 0x000fe60000004200 */
[----:B------:R-:W-:Y:S04]  /*8390*/  FMNMX.FTZ R14, R165, R14, !PT ;  /* 0x0000000ea50e7209 */ /* 0x000fe80007810000 */
[----:B------:R-:W-:Y:S01]  /*83a0*/  FMNMX.FTZ R4, R166, R14, !PT ;  /* 0x0000000ea6047209 */ /* 0x000fe20007810000 */
[----:B------:R-:W-:Y:S03]  /*83b0*/  MUFU.EX2 R202, R5 ;  /* 0x0000000500ca7308 */ /* 0x000fe60000000800 */
[----:B------:R-:W-:Y:S04]  /*83c0*/  FMNMX.FTZ R4, R167, R4, !PT ;  /* 0x00000004a7047209 */ /* 0x000fe80007810000 */
[----:B------:R-:W-:Y:S05]  /*83d0*/  FMNMX.FTZ R4, R168, R4, !PT ;  /* 0x00000004a8047209 */ /* 0x000fea0007810000 */
[----:B------:R-:W2:Y:S01]  /*83e0*/  SHFL.BFLY PT, R14, R4, 0x2, 0x1f ;  /* 0x0c401f00040e7f89 */ /* 0x000ea200000e0000 */
[--C-:B-1----:R-:W-:Y:S04]  /*83f0*/  FFMA.FTZ R0, R12, c[0x0][0x2d0], -R140.reuse ;  /* 0x0000b4000c007a23 */ /* 0x102fe8000001088c */
[----:B------:R1:W3:Y:S01]  /*8400*/  MUFU.EX2 R203, R0 ;  /* 0x0000000000cb7308 */ /* 0x0002e20000000800 */
[----:B--2---:R-:W-:Y:S05]  /*8410*/  FMNMX.FTZ R4, R4, R14, !PT ;  /* 0x0000000e04047209 */ /* 0x004fea0007810000 */
[----:B------:R-:W2:Y:S01]  /*8420*/  SHFL.BFLY PT, R14, R4, 0x1, 0x1f ;  /* 0x0c201f00040e7f89 */ /* 0x000ea200000e0000 */
[----:B-1----:R-:W-:Y:S01]  /*8430*/  FFMA.FTZ R0, R11, c[0x0][0x2d0], -R140 ;  /* 0x0000b4000b007a23 */ /* 0x002fe2000001088c */
[----:B---3--:R-:W-:Y:S03]  /*8440*/  F2FP.PACK_AB R136, R203, R201 ;  /* 0x000000c9cb88723e */ /* 0x008fe600000000ff */
[----:B------:R1:W3:Y:S01]  /*8450*/  MUFU.EX2 R204, R0 ;  /* 0x0000000000cc7308 */ /* 0x0002e20000000800 */
[----:B--2---:R-:W-:Y:S02]  /*8460*/  FMNMX.FTZ R100, R4, R14, !PT ;  /* 0x0000000e04647209 */ /* 0x004fe40007810000 */
[----:B-1----:R-:W-:Y:S03]  /*8470*/  FSEL R0, R101, RZ, P0 ;  /* 0x000000ff65007208 */ /* 0x002fe60000000000 */
[C---:B------:R-:W-:Y:S01]  /*8480*/  FMUL.FTZ R4, R100.reuse, c[0x0][0x2d0] ;  /* 0x0000b40064047a20 */ /* 0x040fe20000410000 */
[----:B------:R-:W-:Y:S02]  /*8490*/  FSETP.NEU.FTZ.AND P0, PT, R100, -INF , PT ;  /* 0xff8000006400780b */ /* 0x000fe40003f1d000 */
[----:B---3--:R-:W-:Y:S01]  /*84a0*/  F2FP.PACK_AB R138, R202, R204 ;  /* 0x000000ccca8a723e */ /* 0x008fe200000000ff */
[----:B------:R-:W-:Y:S01]  /*84b0*/  FADD.FTZ R0, -R0, R2 ;  /* 0x0000000200007221 */ /* 0x000fe20000010100 */
[----:B------:R-:W-:Y:S03]  /*84c0*/  FSEL R141, R4, RZ, P0 ;  /* 0x000000ff048d7208 */ /* 0x000fe60000000000 */
[----:B------:R-:W-:Y:S02]  /*84d0*/  FMUL.FTZ R0, R0, c[0x0][0x2d0] ;  /* 0x0000b40000007a20 */ /* 0x000fe40000410000 */
[--C-:B------:R-:W-:Y:S02]  /*84e0*/  FFMA.FTZ R4, R8, c[0x0][0x2d0], -R141.reuse ;  /* 0x0000b40008047a23 */ /* 0x100fe4000001088d */
[----:B------:R1:W2:Y:S10]  /*84f0*/  MUFU.EX2 R2, R0 ;  /* 0x0000000000027308 */ /* 0x0002b40000000800 */
[----:B------:R3:W-:Y:S01]  /*8500*/  MUFU.EX2 R175, R4 ;  /* 0x0000000400af7308 */ /* 0x0007e20000000800 */
[--C-:B-1----:R-:W-:Y:S02]  /*8510*/  FFMA.FTZ R0, R6, c[0x0][0x2d0], -R141.reuse ;  /* 0x0000b40006007a23 */ /* 0x102fe4000001088d */
[C---:B--2---:R-:W-:Y:S07]  /*8520*/  FMUL.FTZ R5, R2.reuse, R105 ;  /* 0x0000006902057220 */ /* 0x044fee0000410000 */
[----:B------:R1:W-:Y:S01]  /*8530*/  MUFU.EX2 R173, R0 ;  /* 0x0000000000ad7308 */ /* 0x0003e20000000800 */
[C---:B------:R-:W-:Y:S02]  /*8540*/  FMUL.FTZ R8, R2.reuse, R108 ;  /* 0x0000006c02087220 */ /* 0x040fe40000410000 */
[C---:B------:R-:W-:Y:S02]  /*8550*/  FMUL.FTZ R16, R2.reuse, R116 ;  /* 0x0000007402107220 */ /* 0x040fe40000410000 */
[C---:B------:R-:W-:Y:S02]  /*8560*/  FMUL.FTZ R17, R2.reuse, R117 ;  /* 0x0000007502117220 */ /* 0x040fe40000410000 */
[--C-:B---3--:R-:W-:Y:S02]  /*8570*/  FFMA.FTZ R4, R9, c[0x0][0x2d0], -R141.reuse ;  /* 0x0000b40009047a23 */ /* 0x108fe4000001088d */
[C---:B------:R-:W-:Y:S02]  /*8580*/  FMUL.FTZ R9, R2.reuse, R109 ;  /* 0x0000006d02097220 */ /* 0x040fe40000410000 */
[----:B------:R2:W3:Y:S01]  /*8590*/  MUFU.EX2 R176, R4 ;  /* 0x0000000400b07308 */ /* 0x0004e20000000800 */
[C---:B------:R-:W-:Y:S02]  /*85a0*/  FMUL.FTZ R24, R2.reuse, R124 ;  /* 0x0000007c02187220 */ /* 0x040fe40000410000 */
[C---:B------:R-:W-:Y:S02]  /*85b0*/  FMUL.FTZ R25, R2.reuse, R125 ;  /* 0x0000007d02197220 */ /* 0x040fe40000410000 */
[C---:B------:R-:W-:Y:S02]  /*85c0*/  FMUL.FTZ R32, R2.reuse, R132 ;  /* 0x0000008402207220 */ /* 0x040fe40000410000 */
[C---:B------:R-:W-:Y:S02]  /*85d0*/  FMUL.FTZ R33, R2.reuse, R133 ;  /* 0x0000008502217220 */ /* 0x040fe40000410000 */
[C---:B------:R-:W-:Y:S02]  /*85e0*/  FMUL.FTZ R36, R2.reuse, R36 ;  /* 0x0000002402247220 */ /* 0x040fe40000410000 */
[C---:B------:R-:W-:Y:S02]  /*85f0*/  FMUL.FTZ R37, R2.reuse, R37 ;  /* 0x0000002502257220 */ /* 0x040fe40000410000 */
[----:B-1----:R-:W-:Y:S02]  /*8600*/  FFMA.FTZ R0, R7, c[0x0][0x2d0], -R141 ;  /* 0x0000b40007007a23 */ /* 0x002fe4000001088d */
[C---:B------:R-:W-:Y:S02]  /*8610*/  FMUL.FTZ R40, R2.reuse, R40 ;  /* 0x0000002802287220 */ /* 0x040fe40000410000 */
[----:B------:R1:W4:Y:S01]  /*8620*/  MUFU.EX2 R174, R0 ;  /* 0x0000000000ae7308 */ /* 0x0003220000000800 */
[C---:B------:R-:W-:Y:S02]  /*8630*/  FMUL.FTZ R41, R2.reuse, R41 ;  /* 0x0000002902297220 */ /* 0x040fe40000410000 */
[C---:B------:R-:W-:Y:S02]  /*8640*/  FMUL.FTZ R44, R2.reuse, R44 ;  /* 0x0000002c022c7220 */ /* 0x040fe40000410000 */
[C---:B------:R-:W-:Y:S02]  /*8650*/  FMUL.FTZ R45, R2.reuse, R45 ;  /* 0x0000002d022d7220 */ /* 0x040fe40000410000 */
[----:B--2---:R-:W-:Y:S01]  /*8660*/  FMUL.FTZ R4, R2, R104 ;  /* 0x0000006802047220 */ /* 0x004fe20000410000 */
[----:B---3--:R-:W-:Y:S01]  /*8670*/  F2FP.PACK_AB R139, R176, R175 ;  /* 0x000000afb08b723e */ /* 0x008fe200000000ff */
        /* <DEDUP_REMOVED lines=8> */
[----:B-1----:R-:W-:Y:S01]  /*8700*/  FSEL R0, R100, RZ, P0 ;  /* 0x000000ff64007208 */ /* 0x002fe20000000000 */
[----:B------:R-:W-:Y:S01]  /*8710*/  FMUL.FTZ R64, R2, R64 ;  /* 0x0000004002407220 */ /* 0x000fe20000410000 */
[----:B----4-:R-:W-:Y:S01]  /*8720*/  F2FP.PACK_AB R137, R174, R173 ;  /* 0x000000adae89723e */ /* 0x010fe200000000ff */
[----:B------:R-:W-:Y:S02]  /*8730*/  FMUL.FTZ R65, R2, R65 ;  /* 0x0000004102417220 */ /* 0x000fe40000410000 */
[----:B------:R-:W-:Y:S01]  /*8740*/  FADD.FTZ R0, -R0, R3 ;  /* 0x0000000300007221 */ /* 0x000fe20000010100 */
[----:B------:R-:W-:Y:S01]  /*8750*/  IADD3 R3, R194, R184, RZ ;  /* 0x000000b8c2037210 */ /* 0x000fe20007ffe0ff */
[----:B------:R-:W-:Y:S02]  /*8760*/  FMUL.FTZ R68, R2, R68 ;  /* 0x0000004402447220 */ /* 0x000fe40000410000 */
[----:B------:R-:W-:Y:S01]  /*8770*/  FMUL.FTZ R0, R0, c[0x0][0x2d0] ;  /* 0x0000b40000007a20 */ /* 0x000fe20000410000 */
[----:B------:R-:W-:Y:S01]  /*8780*/  IADD3 R152, R192, R3, RZ ;  /* 0x00000003c0987210 */ /* 0x000fe20007ffe0ff */
[----:B------:R-:W1:Y:S01]  /*8790*/  LDSM.16.MT88.4 R12, [R3] ;  /* 0x00000000030c783b */ /* 0x000e620000004200 */
[C---:B------:R-:W-:Y:S02]  /*87a0*/  FMUL.FTZ R69, R2.reuse, R69 ;  /* 0x0000004502457220 */ /* 0x040fe40000410000 */
[C---:B------:R-:W-:Y:S01]  /*87b0*/  FMUL.FTZ R72, R2.reuse, R72 ;  /* 0x0000004802487220 */ /* 0x040fe20000410000 */
[----:B------:R-:W2:Y:S01]  /*87c0*/  MUFU.EX2 R0, R0 ;  /* 0x0000000000007308 */ /* 0x000ea20000000800 */
[C---:B------:R-:W-:Y:S02]  /*87d0*/  FMUL.FTZ R73, R2.reuse, R73 ;  /* 0x0000004902497220 */ /* 0x040fe40000410000 */
[C---:B------:R-:W-:Y:S01]  /*87e0*/  FMUL.FTZ R76, R2.reuse, R76 ;  /* 0x0000004c024c7220 */ /* 0x040fe20000410000 */
[----:B------:R-:W3:Y:S01]  /*87f0*/  LDSM.16.MT88.4 R20, [R152] ;  /* 0x000000009814783b */ /* 0x000ee20000004200 */
        /* <DEDUP_REMOVED lines=10> */
[C---:B--2---:R-:W-:Y:S02]  /*88a0*/  FMUL.FTZ R6, R0.reuse, R106 ;  /* 0x0000006a00067220 */ /* 0x044fe40000410000 */
[C---:B------:R-:W-:Y:S02]  /*88b0*/  FMUL.FTZ R7, R0.reuse, R107 ;  /* 0x0000006b00077220 */ /* 0x040fe40000410000 */
[----:B------:R-:W2:Y:S01]  /*88c0*/  LDSM.16.MT88.4 R104, [R103] ;  /* 0x000000006768783b */ /* 0x000ea20000004200 */
[C---:B------:R-:W-:Y:S02]  /*88d0*/  FMUL.FTZ R10, R0.reuse, R110 ;  /* 0x0000006e000a7220 */ /* 0x040fe40000410000 */
[C---:B------:R-:W-:Y:S02]  /*88e0*/  FMUL.FTZ R11, R0.reuse, R111 ;  /* 0x0000006f000b7220 */ /* 0x040fe40000410000 */
[C---:B------:R-:W-:Y:S01]  /*88f0*/  FMUL.FTZ R18, R0.reuse, R118 ;  /* 0x0000007600127220 */ /* 0x040fe20000410000 */
[C---:B-1----:R-:W-:Y:S02]  /*8900*/  HMMA.16816.F32 R4, R136.reuse, R12, R4 ;  /* 0x0000000c8804723c */ /* 0x042fe40000001804 */
[----:B------:R-:W1:Y:S03]  /*8910*/  LDSM.16.MT88.4 R108, [R3+0x2000] ;  /* 0x00200000036c783b */ /* 0x000e660000004200 */
[----:B------:R-:W-:Y:S02]  /*8920*/  FMUL.FTZ R19, R0, R119 ;  /* 0x0000007700137220 */ /* 0x000fe40000410000 */
[C---:B------:R-:W-:Y:S01]  /*8930*/  FMUL.FTZ R12, R2.reuse, R112 ;  /* 0x00000070020c7220 */ /* 0x040fe20000410000 */
[C---:B------:R-:W-:Y:S02]  /*8940*/  HMMA.16816.F32 R8, R136.reuse, R14, R8 ;  /* 0x0000000e8808723c */ /* 0x040fe40000001808 */
[----:B------:R-:W-:Y:S02]  /*8950*/  LDSM.16.MT88.4 R116, [R3+0x800] ;  /* 0x000800000374783b */ /* 0x000fe40000004200 */
[----:B------:R-:W-:Y:S02]  /*8960*/  FMUL.FTZ R13, R2, R113 ;  /* 0x00000071020d7220 */ /* 0x000fe40000410000 */
[C---:B------:R-:W-:Y:S02]  /*8970*/  FMUL.FTZ R26, R0.reuse, R126 ;  /* 0x0000007e001a7220 */ /* 0x040fe40000410000 */
[C---:B------:R-:W-:Y:S04]  /*8980*/  FMUL.FTZ R14, R0.reuse, R114 ;  /* 0x00000072000e7220 */ /* 0x040fe80000410000 */
[C---:B------:R-:W-:Y:S02]  /*8990*/  FMUL.FTZ R15, R0.reuse, R115 ;  /* 0x00000073000f7220 */ /* 0x040fe40000410000 */
[----:B------:R-:W4:Y:S01]  /*89a0*/  LDSM.16.MT88.4 R112, [R152+0x2000] ;  /* 0x002000009870783b */ /* 0x000f220000004200 */
[C---:B------:R-:W-:Y:S02]  /*89b0*/  FMUL.FTZ R27, R0.reuse, R127 ;  /* 0x0000007f001b7220 */ /* 0x040fe40000410000 */
[C---:B------:R-:W-:Y:S02]  /*89c0*/  FMUL.FTZ R34, R0.reuse, R134 ;  /* 0x0000008600227220 */ /* 0x040fe40000410000 */
[C---:B---3--:R-:W-:Y:S03]  /*89d0*/  HMMA.16816.F32 R12, R136.reuse, R20, R12 ;  /* 0x00000014880c723c */ /* 0x048fe6000000180c */
        /* <DEDUP_REMOVED lines=9> */
[----:B------:R-:W-:Y:S01]  /*8a70*/  LDSM.16.MT88.4 R120, [R152+0x800] ;  /* 0x000800009878783b */ /* 0x000fe20000004200 */
[C---:B------:R-:W-:Y:S02]  /*8a80*/  FMUL.FTZ R39, R0.reuse, R39 ;  /* 0x0000002700277220 */ /* 0x040fe40000410000 */
[C---:B------:R-:W-:Y:S02]  /*8a90*/  FMUL.FTZ R42, R0.reuse, R42 ;  /* 0x0000002a002a7220 */ /* 0x040fe40000410000 */
[C---:B------:R-:W-:Y:S03]  /*8aa0*/  HMMA.16816.F32 R20, R136.reuse, R28, R20 ;  /* 0x0000001c8814723c */ /* 0x040fe60000001814 */
[C---:B------:R-:W-:Y:S02]  /*8ab0*/  FMUL.FTZ R43, R0.reuse, R43 ;  /* 0x0000002b002b7220 */ /* 0x040fe40000410000 */
[----:B------:R-:W-:Y:S02]  /*8ac0*/  FMUL.FTZ R46, R0, R46 ;  /* 0x0000002e002e7220 */ /* 0x000fe40000410000 */
[C---:B------:R-:W-:Y:S01]  /*8ad0*/  FMUL.FTZ R28, R2.reuse, R128 ;  /* 0x00000080021c7220 */ /* 0x040fe20000410000 */
[C---:B------:R-:W-:Y:S04]  /*8ae0*/  HMMA.16816.F32 R24, R136.reuse, R30, R24 ;  /* 0x0000001e8818723c */ /* 0x040fe80000001818 */
[----:B------:R-:W-:Y:S02]  /*8af0*/  FMUL.FTZ R29, R2, R129 ;  /* 0x00000081021d7220 */ /* 0x000fe40000410000 */
[C---:B------:R-:W-:Y:S02]  /*8b00*/  FMUL.FTZ R47, R0.reuse, R47 ;  /* 0x0000002f002f7220 */ /* 0x040fe40000410000 */
[C---:B------:R-:W-:Y:S04]  /*8b10*/  FMUL.FTZ R30, R0.reuse, R130 ;  /* 0x00000082001e7220 */ /* 0x040fe80000410000 */
[C---:B------:R-:W-:Y:S02]  /*8b20*/  FMUL.FTZ R31, R0.reuse, R131 ;  /* 0x00000083001f7220 */ /* 0x040fe40000410000 */
[----:B------:R-:W-:Y:S01]  /*8b30*/  LDSM.16.MT88.4 R128, [R3+0x2800] ;  /* 0x002800000380783b */ /* 0x000fe20000004200 */
[C---:B------:R-:W-:Y:S02]  /*8b40*/  FMUL.FTZ R50, R0.reuse, R50 ;  /* 0x0000003200327220 */ /* 0x040fe40000410000 */
[C---:B------:R-:W-:Y:S02]  /*8b50*/  FMUL.FTZ R51, R0.reuse, R51 ;  /* 0x0000003300337220 */ /* 0x040fe40000410000 */
        /* <DEDUP_REMOVED lines=8> */
[C---:B-1----:R-:W-:Y:S04]  /*8be0*/  HMMA.16816.F32 R36, R136.reuse, R108, R36 ;  /* 0x0000006c8824723c */ /* 0x042fe80000001824 */
[C---:B------:R-:W-:Y:S02]  /*8bf0*/  FMUL.FTZ R63, R0.reuse, R63 ;  /* 0x0000003f003f7220 */ /* 0x040fe40000410000 */
[C---:B------:R-:W-:Y:S02]  /*8c00*/  FMUL.FTZ R66, R0.reuse, R66 ;  /* 0x0000004200427220 */ /* 0x040fe40000410000 */
[C---:B------:R-:W-:Y:S01]  /*8c10*/  HMMA.16816.F32 R40, R136.reuse, R110, R40 ;  /* 0x0000006e8828723c */ /* 0x040fe20000001828 */
[----:B------:R-:W1:Y:S03]  /*8c20*/  LDSM.16.MT88.4 R108, [R103+0x2000] ;  /* 0x00200000676c783b */ /* 0x000e660000004200 */
[C---:B------:R-:W-:Y:S02]  /*8c30*/  FMUL.FTZ R67, R0.reuse, R67 ;  /* 0x0000004300437220 */ /* 0x040fe40000410000 */
[C---:B------:R-:W-:Y:S02]  /*8c40*/  FMUL.FTZ R70, R0.reuse, R70 ;  /* 0x0000004600467220 */ /* 0x040fe40000410000 */
[C---:B----4-:R-:W-:Y:S04]  /*8c50*/  HMMA.16816.F32 R44, R136.reuse, R112, R44 ;  /* 0x00000070882c723c */ /* 0x050fe8000000182c */
        /* <DEDUP_REMOVED lines=17> */
[----:B------:R-:W-:Y:S02]  /*8d70*/  FMUL.FTZ R94, R0, R94 ;  /* 0x0000005e005e7220 */ /* 0x000fe40000410000 */
[C---:B------:R-:W-:Y:S04]  /*8d80*/  HMMA.16816.F32 R64, R136.reuse, R110, R64 ;  /* 0x0000006e8840723c */ /* 0x040fe80000001840 */
[--C-:B------:R-:W-:Y:S02]  /*8d90*/  FFMA.FTZ R108, R142, c[0x0][0x2d0], -R140.reuse ;  /* 0x0000b4008e6c7a23 */ /* 0x100fe4000001088c */
[----:B------:R-:W-:Y:S02]  /*8da0*/  FMUL.FTZ R95, R0, R95 ;  /* 0x0000005f005f7220 */ /* 0x000fe40000410000 */
[C---:B---3--:R-:W-:Y:S01]  /*8db0*/  HMMA.16816.F32 R68, R136.reuse, R112, R68 ;  /* 0x000000708844723c */ /* 0x048fe20000001844 */
[----:B------:R1:W-:Y:S03]  /*8dc0*/  MUFU.EX2 R184, R108 ;  /* 0x0000006c00b87308 */ /* 0x0003e60000000800 */
[----:B------:R-:W-:Y:S02]  /*8dd0*/  FMUL.FTZ R97, R2, R97 ;  /* 0x0000006102617220 */ /* 0x000fe40000410000 */
[----:B------:R-:W-:Y:S02]  /*8de0*/  FMUL.FTZ R98, R0, R98 ;  /* 0x0000006200627220 */ /* 0x000fe40000410000 */
[C---:B------:R-:W-:Y:S04]  /*8df0*/  HMMA.16816.F32 R72, R136.reuse, R114, R72 ;  /* 0x000000728848723c */ /* 0x040fe80000001848 */
[--C-:B------:R-:W-:Y:S02]  /*8e00*/  FFMA.FTZ R112, R150, c[0x0][0x2d0], -R140.reuse ;  /* 0x0000b40096707a23 */ /* 0x100fe4000001088c */
[----:B------:R-:W-:Y:S02]  /*8e10*/  FMUL.FTZ R99, R0, R99 ;  /* 0x0000006300637220 */ /* 0x000fe40000410000 */
[----:B------:R3:W-:Y:S01]  /*8e20*/  MUFU.EX2 R199, R112 ;  /* 0x0000007000c77308 */ /* 0x0007e20000000800 */
[C---:B--2---:R-:W-:Y:S03]  /*8e30*/  HMMA.16816.F32 R76, R136.reuse, R104, R76 ;  /* 0x00000068884c723c */ /* 0x044fe6000000184c */
[----:B------:R-:W-:Y:S04]  /*8e40*/  FFMA.FTZ R2, R2, R212, R201 ;  /* 0x000000d402027223 */ /* 0x000fe800000100c9 */
[--C-:B------:R-:W-:Y:S01]  /*8e50*/  FFMA.FTZ R104, R145, c[0x0][0x2d0], -R141.reuse ;  /* 0x0000b40091687a23 */ /* 0x100fe2000001088d */
[C---:B------:R-:W-:Y:S03]  /*8e60*/  HMMA.16816.F32 R80, R136.reuse, R106, R80 ;  /* 0x0000006a8850723c */ /* 0x040fe60000001850 */
[----:B------:R2:W-:Y:S01]  /*8e70*/  MUFU.EX2 R164, R104 ;  /* 0x0000006800a47308 */ /* 0x0005e20000000800 */
[--C-:B-1----:R-:W-:Y:S09]  /*8e80*/  FFMA.FTZ R108, R147, c[0x0][0x2d0], -R140.reuse ;  /* 0x0000b400936c7a23 */ /* 0x102ff2000001088c */
[----:B------:R1:W-:Y:S01]  /*8e90*/  MUFU.EX2 R197, R108 ;  /* 0x0000006c00c57308 */ /* 0x0003e20000000800 */
[--C-:B---3--:R-:W-:Y:S09]  /*8ea0*/  FFMA.FTZ R112, R153, c[0x0][0x2d0], -R140.reuse ;  /* 0x0000b40099707a23 */ /* 0x108ff2000001088c */
[----:B------:R3:W4:Y:S01]  /*8eb0*/  MUFU.EX2 R183, R112 ;  /* 0x0000007000b77308 */ /* 0x0007220000000800 */
[--C-:B--2---:R-:W-:Y:S09]  /*8ec0*/  FFMA.FTZ R104, R146, c[0x0][0x2d0], -R141.reuse ;  /* 0x0000b40092687a23 */ /* 0x104ff2000001088d */
[----:B------:R2:W5:Y:S01]  /*8ed0*/  MUFU.EX2 R162, R104 ;  /* 0x0000006800a27308 */ /* 0x0005620000000800 */
[----:B-1----:R-:W1:Y:S08]  /*8ee0*/  LDSM.16.MT88.4 R108, [R102+0x4000] ;  /* 0x00400000666c783b */ /* 0x002e700000004200 */
[----:B---3--:R-:W3:Y:S01]  /*8ef0*/  LDSM.16.MT88.4 R112, [R103+0x4000] ;  /* 0x004000006770783b */ /* 0x008ee20000004200 */
[----:B----4-:R-:W-:Y:S01]  /*8f00*/  F2FP.PACK_AB R106, R183, R199 ;  /* 0x000000c7b76a723e */ /* 0x010fe200000000ff */
[--C-:B--2---:R-:W-:Y:S01]  /*8f10*/  FFMA.FTZ R104, R143, c[0x0][0x2d0], -R141.reuse ;  /* 0x0000b4008f687a23 */ /* 0x104fe2000001088d */
[----:B-----5:R-:W-:Y:S03]  /*8f20*/  F2FP.PACK_AB R105, R162, R164 ;  /* 0x000000a4a269723e */ /* 0x020fe600000000ff */
[----:B------:R2:W-:Y:S01]  /*8f30*/  MUFU.EX2 R163, R104 ;  /* 0x0000006800a37308 */ /* 0x0005e20000000800 */
[C---:B-1----:R-:W-:Y:S08]  /*8f40*/  HMMA.16816.F32 R84, R136.reuse, R108, R84 ;  /* 0x0000006c8854723c */ /* 0x042ff00000001854 */
[C---:B------:R-:W-:Y:S01]  /*8f50*/  HMMA.16816.F32 R88, R136.reuse, R110, R88 ;  /* 0x0000006e8858723c */ /* 0x040fe20000001858 */
[----:B------:R-:W1:Y:S03]  /*8f60*/  LDSM.16.MT88.4 R108, [R102+0x800] ;  /* 0x00080000666c783b */ /* 0x000e660000004200 */
[--C-:B--2---:R-:W-:Y:S04]  /*8f70*/  FFMA.FTZ R104, R144, c[0x0][0x2d0], -R141.reuse ;  /* 0x0000b40090687a23 */ /* 0x104fe8000001088d */
[C---:B---3--:R-:W-:Y:S01]  /*8f80*/  HMMA.16816.F32 R92, R136.reuse, R112, R92 ;  /* 0x00000070885c723c */ /* 0x048fe2000000185c */
[----:B------:R2:W3:Y:S01]  /*8f90*/  MUFU.EX2 R161, R104 ;  /* 0x0000006800a17308 */ /* 0x0004e20000000800 */
[----:B------:R-:W-:Y:S06]  /*8fa0*/  LDSM.16.MT88.4 R144, [R152+0x3800] ;  /* 0x003800009890783b */ /* 0x000fec0000004200 */
[----:B------:R-:W-:Y:S02]  /*8fb0*/  HMMA.16816.F32 R96, R136, R114, R96 ;  /* 0x000000728860723c */ /* 0x000fe40000001860 */
[----:B------:R-:W4:Y:S08]  /*8fc0*/  LDSM.16.MT88.4 R112, [R102+0x2800] ;  /* 0x002800006670783b */ /* 0x000f300000004200 */
[----:B------:R-:W-:Y:S02]  /*8fd0*/  LDSM.16.MT88.4 R136, [R152+0x3000] ;  /* 0x003000009888783b */ /* 0x000fe40000004200 */
[----:B--2---:R-:W-:Y:S02]  /*8fe0*/  F2FP.PACK_AB R104, R197, R184 ;  /* 0x000000b8c568723e */ /* 0x004fe400000000ff */
[----:B---3--:R-:W-:Y:S07]  /*8ff0*/  F2FP.PACK_AB R107, R161, R163 ;  /* 0x000000a3a16b723e */ /* 0x008fee00000000ff */
[C---:B------:R-:W-:Y:S08]  /*9000*/  HMMA.16816.F32 R4, R104.reuse, R116, R4 ;  /* 0x000000746804723c */ /* 0x040ff00000001804 */
[C---:B------:R-:W-:Y:S01]  /*9010*/  HMMA.16816.F32 R8, R104.reuse, R118, R8 ;  /* 0x000000766808723c */ /* 0x040fe20000001808 */
[----:B------:R-:W2:Y:S07]  /*9020*/  LDSM.16.MT88.4 R116, [R103+0x2800] ;  /* 0x002800006774783b */ /* 0x000eae0000004200 */
        /* <DEDUP_REMOVED lines=8> */
[----:B---3--:R-:W3:Y:S07]  /*90b0*/  LDSM.16.MT88.4 R120, [R152+0x4800] ;  /* 0x004800009878783b */ /* 0x008eee0000004200 */
        /* <DEDUP_REMOVED lines=8> */
[C---:B----4-:R-:W-:Y:S07]  /*9140*/  HMMA.16816.F32 R52, R104.reuse, R112, R52 ;  /* 0x000000706834723c */ /* 0x050fee0000001834 */
        /* <DEDUP_REMOVED lines=11> */
[----:B------:R1:W-:Y:S07]  /*9200*/  MUFU.EX2 R180, R112 ;  /* 0x0000007000b47308 */ /* 0x0003ee0000000800 */
[C---:B---3--:R-:W-:Y:S03]  /*9210*/  HMMA.16816.F32 R76, R104.reuse, R120, R76 ;  /* 0x00000078684c723c */ /* 0x048fe6000000184c */
[----:B------:R3:W-:Y:S01]  /*9220*/  MUFU.EX2 R159, R108 ;  /* 0x0000006c009f7308 */ /* 0x0007e20000000800 */
[----:B--2---:R-:W-:Y:S03]  /*9230*/  LDSM.16.MT88.4 R116, [R103+0x4800] ;  /* 0x004800006774783b */ /* 0x004fe60000004200 */
[--C-:B------:R-:W-:Y:S01]  /*9240*/  FFMA.FTZ R120, R155, c[0x0][0x2d0], -R141.reuse ;  /* 0x0000b4009b787a23 */ /* 0x100fe2000001088d */
[C---:B------:R-:W-:Y:S05]  /*9250*/  HMMA.16816.F32 R80, R104.reuse, R122, R80 ;  /* 0x0000007a6850723c */ /* 0x040fea0000001850 */
[----:B------:R2:W-:Y:S01]  /*9260*/  MUFU.EX2 R157, R120 ;  /* 0x00000078009d7308 */ /* 0x0005e20000000800 */
[--C-:B-1----:R-:W-:Y:S09]  /*9270*/  FFMA.FTZ R112, R158, c[0x0][0x2d0], -R140.reuse ;  /* 0x0000b4009e707a23 */ /* 0x102ff2000001088c */
[----:B------:R1:W4:Y:S01]  /*9280*/  MUFU.EX2 R179, R112 ;  /* 0x0000007000b37308 */ /* 0x0003220000000800 */
[--C-:B---3--:R-:W-:Y:S02]  /*9290*/  FFMA.FTZ R108, R151, c[0x0][0x2d0], -R141.reuse ;  /* 0x0000b400976c7a23 */ /* 0x108fe4000001088d */
[----:B------:R-:W-:Y:S07]  /*92a0*/  LDSM.16.MT88.4 R148, [R102+0x3800] ;  /* 0x003800006694783b */ /* 0x000fee0000004200 */
[----:B------:R3:W3:Y:S01]  /*92b0*/  MUFU.EX2 R158, R108 ;  /* 0x0000006c009e7308 */ /* 0x0006e20000000800 */
[----:B--2---:R-:W-:Y:S08]  /*92c0*/  LDSM.16.MT88.4 R120, [R103+0x1000] ;  /* 0x001000006778783b */ /* 0x004ff00000004200 */
[----:B-1----:R-:W1:Y:S08]  /*92d0*/  LDSM.16.MT88.4 R112, [R102+0x4800] ;  /* 0x004800006670783b */ /* 0x002e700000004200 */
[----:B---3--:R-:W2:Y:S01]  /*92e0*/  LDSM.16.MT88.4 R108, [R3+0x1000] ;  /* 0x00100000036c783b */ /* 0x008ea20000004200 */
[C---:B-1----:R-:W-:Y:S08]  /*92f0*/  HMMA.16816.F32 R84, R104.reuse, R112, R84 ;  /* 0x000000706854723c */ /* 0x042ff00000001854 */
[C---:B------:R-:W-:Y:S01]  /*9300*/  HMMA.16816.F32 R88, R104.reuse, R114, R88 ;  /* 0x000000726858723c */ /* 0x040fe20000001858 */
[----:B------:R-:W1:Y:S07]  /*9310*/  LDSM.16.MT88.4 R112, [R102+0x3000] ;  /* 0x003000006670783b */ /* 0x000e6e0000004200 */
[C---:B------:R-:W-:Y:S08]  /*9320*/  HMMA.16816.F32 R92, R104.reuse, R116, R92 ;  /* 0x00000074685c723c */ /* 0x040ff0000000185c */
[----:B------:R-:W-:Y:S01]  /*9330*/  HMMA.16816.F32 R96, R104, R118, R96 ;  /* 0x000000766860723c */ /* 0x000fe20000001860 */
[----:B------:R-:W-:Y:S06]  /*9340*/  LDSM.16.MT88.4 R116, [R3+0x5000] ;  /* 0x005000000374783b */ /* 0x000fec0000004200 */
[----:B-----5:R-:W-:Y:S02]  /*9350*/  F2FP.PACK_AB R104, R181, R182 ;  /* 0x000000b6b568723e */ /* 0x020fe400000000ff */
[----:B----4-:R-:W-:Y:S03]  /*9360*/  F2FP.PACK_AB R106, R179, R180 ;  /* 0x000000b4b36a723e */ /* 0x010fe600000000ff */
[----:B------:R-:W-:Y:S02]  /*9370*/  F2FP.PACK_AB R105, R159, R160 ;  /* 0x000000a09f69723e */ /* 0x000fe400000000ff */
[----:B------:R-:W-:Y:S07]  /*9380*/  F2FP.PACK_AB R107, R157, R158 ;  /* 0x0000009e9d6b723e */ /* 0x000fee00000000ff */
[C---:B--2---:R-:W-:Y:S08]  /*9390*/  HMMA.16816.F32 R4, R104.reuse, R108, R4 ;  /* 0x0000006c6804723c */ /* 0x044ff00000001804 */
[C---:B------:R-:W-:Y:S01]  /*93a0*/  HMMA.16816.F32 R8, R104.reuse, R110, R8 ;  /* 0x0000006e6808723c */ /* 0x040fe20000001808 */
[----:B------:R-:W2:Y:S07]  /*93b0*/  LDSM.16.MT88.4 R108, [R103+0x3000] ;  /* 0x00300000676c783b */ /* 0x000eae0000004200 */
[C---:B------:R-:W-:Y:S07]  /*93c0*/  HMMA.16816.F32 R12, R104.reuse, R124, R12 ;  /* 0x0000007c680c723c */ /* 0x040fee000000180c */
[--C-:B------:R-:W-:Y:S01]  /*93d0*/  FFMA.FTZ R124, R165, c[0x0][0x2d0], -R141.reuse ;  /* 0x0000b400a57c7a23 */ /* 0x100fe2000001088d */
[C---:B------:R-:W-:Y:S03]  /*93e0*/  HMMA.16816.F32 R16, R104.reuse, R126, R16 ;  /* 0x0000007e6810723c */ /* 0x040fe60000001810 */
[----:B------:R3:W-:Y:S05]  /*93f0*/  MUFU.EX2 R156, R124 ;  /* 0x0000007c009c7308 */ /* 0x0007ea0000000800 */
[C---:B------:R-:W-:Y:S08]  /*9400*/  HMMA.16816.F32 R20, R104.reuse, R128, R20 ;  /* 0x000000806814723c */ /* 0x040ff00000001814 */
[C---:B------:R-:W-:Y:S08]  /*9410*/  HMMA.16816.F32 R24, R104.reuse, R130, R24 ;  /* 0x000000826818723c */ /* 0x040ff00000001818 */
[C---:B------:R-:W-:Y:S01]  /*9420*/  HMMA.16816.F32 R28, R104.reuse, R120, R28 ;  /* 0x00000078681c723c */ /* 0x040fe2000000181c */
[----:B---3--:R-:W-:Y:S06]  /*9430*/  LDSM.16.MT88.4 R124, [R102+0x1800] ;  /* 0x00180000667c783b */ /* 0x008fec0000004200 */
[--C-:B------:R-:W-:Y:S01]  /*9440*/  FFMA.FTZ R120, R169, c[0x0][0x2d0], -R140.reuse ;  /* 0x0000b400a9787a23 */ /* 0x100fe2000001088c */
[C---:B------:R-:W-:Y:S03]  /*9450*/  HMMA.16816.F32 R32, R104.reuse, R122, R32 ;  /* 0x0000007a6820723c */ /* 0x040fe60000001820 */
[----:B------:R3:W-:Y:S05]  /*9460*/  MUFU.EX2 R178, R120 ;  /* 0x0000007800b27308 */ /* 0x0007ea0000000800 */
[C---:B------:R-:W-:Y:S08]  /*9470*/  HMMA.16816.F32 R36, R104.reuse, R132, R36 ;  /* 0x000000846824723c */ /* 0x040ff00000001824 */
[C---:B------:R-:W-:Y:S01]  /*9480*/  HMMA.16816.F32 R40, R104.reuse, R134, R40 ;  /* 0x000000866828723c */ /* 0x040fe20000001828 */
[----:B------:R-:W-:Y:S07]  /*9490*/  LDSM.16.MT88.4 R132, [R103+0x1800] ;  /* 0x001800006784783b */ /* 0x000fee0000004200 */
[C---:B------:R-:W-:Y:S01]  /*94a0*/  HMMA.16816.F32 R44, R104.reuse, R136, R44 ;  /* 0x00000088682c723c */ /* 0x040fe2000000182c */
[----:B---3--:R-:W3:Y:S07]  /*94b0*/  LDSM.16.MT88.4 R120, [R152+0x5000] ;  /* 0x005000009878783b */ /* 0x008eee0000004200 */
[C---:B------:R-:W-:Y:S08]  /*94c0*/  HMMA.16816.F32 R48, R104.reuse, R138, R48 ;  /* 0x0000008a6830723c */ /* 0x040ff00000001830 */
[C---:B-1----:R-:W-:Y:S07]  /*94d0*/  HMMA.16816.F32 R52, R104.reuse, R112, R52 ;  /* 0x000000706834723c */ /* 0x042fee0000001834 */
[--C-:B------:R-:W-:Y:S01]  /*94e0*/  FFMA.FTZ R112, R170, c[0x0][0x2d0], -R140.reuse ;  /* 0x0000b400aa707a23 */ /* 0x100fe2000001088c */
[C---:B------:R-:W-:Y:S03]  /*94f0*/  HMMA.16816.F32 R56, R104.reuse, R114, R56 ;  /* 0x000000726838723c */ /* 0x040fe60000001838 */
[----:B------:R1:W4:Y:S05]  /*9500*/  MUFU.EX2 R177, R112 ;  /* 0x0000007000b17308 */ /* 0x00032a0000000800 */
[C---:B--2---:R-:W-:Y:S08]  /*9510*/  HMMA.16816.F32 R60, R104.reuse, R108, R60 ;  /* 0x0000006c683c723c */ /* 0x044ff0000000183c */
[C---:B------:R-:W-:Y:S01]  /*9520*/  HMMA.16816.F32 R64, R104.reuse, R110, R64 ;  /* 0x0000006e6840723c */ /* 0x040fe20000001840 */
[----:B------:R-:W-:Y:S07]  /*9530*/  LDSM.16.MT88.4 R108, [R103+0x5000] ;  /* 0x00500000676c783b */ /* 0x000fee0000004200 */
[C---:B------:R-:W-:Y:S04]  /*9540*/  HMMA.16816.F32 R68, R104.reuse, R116, R68 ;  /* 0x000000746844723c */ /* 0x040fe80000001844 */
[--C-:B-1----:R-:W-:Y:S01]  /*9550*/  FFMA.FTZ R112, R171, c[0x0][0x2d0], -R140.reuse ;  /* 0x0000b400ab707a23 */ /* 0x102fe2000001088c */
[----:B----4-:R-:W-:Y:S01]  /*9560*/  F2FP.PACK_AB R136, R177, R178 ;  /* 0x000000b2b188723e */ /* 0x010fe200000000ff */
[----:B------:R-:W-:Y:S02]  /*9570*/  FFMA.FTZ R140, R172, c[0x0][0x2d0], -R140 ;  /* 0x0000b400ac8c7a23 */ /* 0x000fe4000001088c */
[C---:B------:R-:W-:Y:S01]  /*9580*/  HMMA.16816.F32 R72, R104.reuse, R118, R72 ;  /* 0x000000766848723c */ /* 0x040fe20000001848 */
[----:B------:R1:W-:Y:S03]  /*9590*/  MUFU.EX2 R170, R112 ;  /* 0x0000007000aa7308 */ /* 0x0003e60000000800 */
[--C-:B------:R-:W-:Y:S04]  /*95a0*/  FFMA.FTZ R116, R166, c[0x0][0x2d0], -R141.reuse ;  /* 0x0000b400a6747a23 */ /* 0x100fe8000001088d */
[C---:B---3--:R-:W-:Y:S03]  /*95b0*/  HMMA.16816.F32 R76, R104.reuse, R120, R76 ;  /* 0x00000078684c723c */ /* 0x048fe6000000184c */
[----:B------:R2:W3:Y:S05]  /*95c0*/  MUFU.EX2 R155, R116 ;  /* 0x00000074009b7308 */ /* 0x0004ea0000000800 */
[C---:B------:R-:W-:Y:S01]  /*95d0*/  HMMA.16816.F32 R80, R104.reuse, R122, R80 ;  /* 0x0000007a6850723c */ /* 0x040fe20000001850 */
[----:B------:R-:W-:Y:S04]  /*95e0*/  LDSM.16.MT88.4 R120, [R152+0x1800] ;  /* 0x001800009878783b */ /* 0x000fe80000004200 */
[----:B------:R-:W4:Y:S04]  /*95f0*/  MUFU.EX2 R169, R140 ;  /* 0x0000008c00a97308 */ /* 0x000f280000000800 */
[----:B-1----:R-:W1:Y:S03]  /*9600*/  LDSM.16.MT88.4 R112, [R102+0x5000] ;  /* 0x005000006670783b */ /* 0x002e660000004200 */
[--C-:B--2---:R-:W-:Y:S01]  /*9610*/  FFMA.FTZ R116, R167, c[0x0][0x2d0], -R141.reuse ;  /* 0x0000b400a7747a23 */ /* 0x104fe2000001088d */
[----:B---3--:R-:W-:Y:S01]  /*9620*/  F2FP.PACK_AB R137, R155, R156 ;  /* 0x0000009c9b89723e */ /* 0x008fe200000000ff */
[----:B------:R-:W-:Y:S02]  /*9630*/  FFMA.FTZ R141, R168, c[0x0][0x2d0], -R141 ;  /* 0x0000b400a88d7a23 */ /* 0x000fe4000001088d */
[----:B------:R2:W-:Y:S01]  /*9640*/  MUFU.EX2 R154, R116 ;  /* 0x00000074009a7308 */ /* 0x0005e20000000800 */
[----:B----4-:R-:W-:Y:S09]  /*9650*/  F2FP.PACK_AB R138, R169, R170 ;  /* 0x000000aaa98a723e */ /* 0x010ff200000000ff */
[----:B------:R3:W4:Y:S01]  /*9660*/  MUFU.EX2 R153, R141 ;  /* 0x0000008d00997308 */ /* 0x0007220000000800 */
[----:B--2---:R-:W2:Y:S01]  /*9670*/  LDSM.16.MT88.4 R116, [R3+0x1800] ;  /* 0x001800000374783b */ /* 0x004ea20000004200 */
[C---:B-1----:R-:W-:Y:S08]  /*9680*/  HMMA.16816.F32 R84, R104.reuse, R112, R84 ;  /* 0x000000706854723c */ /* 0x042ff00000001854 */
[C---:B------:R-:W-:Y:S01]  /*9690*/  HMMA.16816.F32 R88, R104.reuse, R114, R88 ;  /* 0x000000726858723c */ /* 0x040fe20000001858 */
[----:B---3--:R-:W1:Y:S03]  /*96a0*/  LDSM.16.MT88.4 R140, [R3+0x3800] ;  /* 0x00380000038c783b */ /* 0x008e660000004200 */
[----:B----4-:R-:W-:Y:S04]  /*96b0*/  F2FP.PACK_AB R139, R153, R154 ;  /* 0x0000009a998b723e */ /* 0x010fe800000000ff */
[C---:B------:R-:W-:Y:S08]  /*96c0*/  HMMA.16816.F32 R92, R104.reuse, R108, R92 ;  /* 0x0000006c685c723c */ /* 0x040ff0000000185c */
[----:B------:R-:W-:Y:S08]  /*96d0*/  HMMA.16816.F32 R96, R104, R110, R96 ;  /* 0x0000006e6860723c */ /* 0x000ff00000001860 */
[C---:B--2---:R-:W-:Y:S01]  /*96e0*/  HMMA.16816.F32 R104, R136.reuse, R116, R4 ;  /* 0x000000748868723c */ /* 0x044fe20000001804 */
[----:B------:R-:W2:Y:S07]  /*96f0*/  LDSM.16.MT88.4 R4, [R103+0x3800] ;  /* 0x003800006704783b */ /* 0x000eae0000004200 */
[C---:B------:R-:W-:Y:S01]  /*9700*/  HMMA.16816.F32 R108, R136.reuse, R118, R8 ;  /* 0x00000076886c723c */ /* 0x040fe20000001808 */
[----:B------:R3:W4:Y:S07]  /*9710*/  LDSM.16.MT88.4 R8, [R3+0x5800] ;  /* 0x005800000308783b */ /* 0x00072e0000004200 */
[C---:B------:R-:W-:Y:S01]  /*9720*/  HMMA.16816.F32 R112, R136.reuse, R120, R12 ;  /* 0x000000788870723c */ /* 0x040fe2000000180c */
[----:B------:R-:W5:Y:S07]  /*9730*/  LDSM.16.MT88.4 R12, [R152+0x5800] ;  /* 0x00580000980c783b */ /* 0x000f6e0000004200 */
[C---:B------:R-:W-:Y:S07]  /*9740*/  HMMA.16816.F32 R116, R136.reuse, R122, R16 ;  /* 0x0000007a8874723c */ /* 0x040fee0000001810 */
[----:B------:R-:W-:Y:S01]  /*9750*/  FADD.FTZ R16, R203, R2 ;  /* 0x00000002cb107221 */ /* 0x000fe20000010000 */
[C---:B------:R-:W-:Y:S04]  /*9760*/  HMMA.16816.F32 R120, R136.reuse, R124, R20 ;  /* 0x0000007c8878723c */ /* 0x040fe80000001814 */
[----:B---3--:R-:W-:Y:S01]  /*9770*/  IADD3 R3, R196, -0x2, RZ ;  /* 0xfffffffec4037810 */ /* 0x008fe20007ffe0ff */
[----:B------:R-:W-:Y:S03]  /*9780*/  FFMA.FTZ R2, R0, R213, R173 ;  /* 0x000000d500027223 */ /* 0x000fe600000100ad */
[C---:B------:R-:W-:Y:S03]  /*9790*/  HMMA.16816.F32 R124, R136.reuse, R126, R24 ;  /* 0x0000007e887c723c */ /* 0x040fe60000001818 */
[----:B------:R-:W-:Y:S01]  /*97a0*/  ISETP.GE.AND P6, PT, R3, R200, PT ;  /* 0x000000c80300720c */ /* 0x000fe20003fc6270 */
[----:B------:R-:W-:Y:S04]  /*97b0*/  FADD.FTZ R2, R174, R2 ;  /* 0x00000002ae027221 */ /* 0x000fe80000010000 */
[C---:B------:R-:W-:Y:S08]  /*97c0*/  HMMA.16816.F32 R128, R136.reuse, R132, R28 ;  /* 0x000000848880723c */ /* 0x040ff0000000181c */
[C---:B------:R-:W-:Y:S01]  /*97d0*/  HMMA.16816.F32 R132, R136.reuse, R134, R32 ;  /* 0x000000868884723c */ /* 0x040fe20000001820 */
[----:B------:R-:W-:Y:S03]  /*97e0*/  @P6 MOV R18, c[0x0][0x1e4] ;  /* 0x0000790000126a02 */ /* 0x000fe60000000f00 */
[----:B------:R-:W-:Y:S04]  /*97f0*/  @P6 SHF.R.S32.HI R0, RZ, 0x1f, R3 ;  /* 0x0000001fff006819 */ /* 0x000fe80000011403 */
[C---:B-1----:R-:W-:Y:S08]  /*9800*/  HMMA.16816.F32 R36, R136.reuse, R140, R36 ;  /* 0x0000008c8824723c */ /* 0x042ff00000001824 */
        /* <DEDUP_REMOVED lines=9> */
[----:B------:R-:W-:Y:S01]  /*98a0*/  FADD.FTZ R8, R204, R16 ;  /* 0x00000010cc087221 */ /* 0x000fe20000010000 */
[C---:B------:R-:W-:Y:S04]  /*98b0*/  HMMA.16816.F32 R72, R136.reuse, R10, R72 ;  /* 0x0000000a8848723c */ /* 0x040fe80000001848 */
[----:B------:R-:W-:Y:S02]  /*98c0*/  @P6 IMAD R9, R0, c[0x0][0x1e0], RZ ;  /* 0x0000780000096a24 */ /* 0x000fe400078e02ff */
[----:B------:R-:W-:Y:S02]  /*98d0*/  FADD.FTZ R0, R202, R8 ;  /* 0x00000008ca007221 */ /* 0x000fe40000010000 */
[----:B------:R-:W-:Y:S01]  /*98e0*/  FADD.FTZ R8, R175, R2 ;  /* 0x00000002af087221 */ /* 0x000fe20000010000 */
[C---:B-----5:R-:W-:Y:S03]  /*98f0*/  HMMA.16816.F32 R76, R136.reuse, R12, R76 ;  /* 0x0000000c884c723c */ /* 0x060fe6000000184c */
[C---:B------:R-:W-:Y:S02]  /*9900*/  @P6 IMAD R9, R3.reuse, c[0x0][0x1e4], R9 ;  /* 0x0000790003096a24 */ /* 0x040fe400078e0209 */
[----:B------:R-:W-:Y:S02]  /*9910*/  @P6 IMAD.WIDE.U32 R2, R3, c[0x0][0x1e0], RZ ;  /* 0x0000780003026a25 */ /* 0x000fe400078e00ff */
[----:B------:R-:W-:Y:S01]  /*9920*/  @P6 MOV R13, c[0x0][0x1e0] ;  /* 0x00007800000d6a02 */ /* 0x000fe20000000f00 */
[C---:B------:R-:W-:Y:S04]  /*9930*/  HMMA.16816.F32 R80, R136.reuse, R14, R80 ;  /* 0x0000000e8850723c */ /* 0x040fe80000001850 */
[----:B------:R-:W-:Y:S01]  /*9940*/  FADD.FTZ R16, R184, R0 ;  /* 0x00000000b8107221 */ /* 0x000fe20000010000 */
[----:B------:R-:W-:Y:S01]  /*9950*/  @P6 IADD3 R3, R3, R9, RZ ;  /* 0x0000000903036210 */ /* 0x000fe20007ffe0ff */
[----:B------:R-:W-:Y:S02]  /*9960*/  FADD.FTZ R0, R176, R8 ;  /* 0x00000008b0007221 */ /* 0x000fe40000010000 */
[----:B------:R-:W2:Y:S01]  /*9970*/  LDSM.16.MT88.4 R8, [R103+0x5800] ;  /* 0x005800006708783b */ /* 0x000ea20000004200 */
[----:B------:R-:W-:Y:S01]  /*9980*/  FADD.FTZ R16, R197, R16 ;  /* 0x00000010c5107221 */ /* 0x000fe20000010000 */
[C---:B-1----:R-:W-:Y:S03]  /*9990*/  HMMA.16816.F32 R84, R136.reuse, R4, R84 ;  /* 0x000000048854723c */ /* 0x042fe60000001854 */
[----:B------:R-:W-:Y:S01]  /*99a0*/  FADD.FTZ R12, R164, R0 ;  /* 0x00000000a40c7221 */ /* 0x000fe20000010000 */
[C---:B------:R-:W-:Y:S01]  /*99b0*/  @P6 SHF.L.U32 R0, R2.reuse, 0x6, RZ ;  /* 0x0000000602006819 */ /* 0x040fe200000006ff */
[----:B------:R-:W-:Y:S01]  /*99c0*/  FADD.FTZ R16, R199, R16 ;  /* 0x00000010c7107221 */ /* 0x000fe20000010000 */
[----:B------:R-:W-:Y:S01]  /*99d0*/  @P6 SHF.L.U64.HI R2, R2, 0x6, R3 ;  /* 0x0000000602026819 */ /* 0x000fe20000010203 */
[----:B------:R-:W-:Y:S01]  /*99e0*/  FADD.FTZ R17, R162, R12 ;  /* 0x0000000ca2117221 */ /* 0x000fe20000010000 */
[----:B------:R-:W-:Y:S01]  /*99f0*/  @P6 IADD3 R3, P5, R0, R218, RZ ;  /* 0x000000da00036210 */ /* 0x000fe20007fbe0ff */
[C---:B------:R-:W-:Y:S03]  /*9a00*/  HMMA.16816.F32 R88, R136.reuse, R6, R88 ;  /* 0x000000068858723c */ /* 0x040fe60000001858 */
[----:B------:R-:W-:Y:S01]  /*9a10*/  @P6 LEA R12, P4, R3, c[0x0][0x1c8], 0x1 ;  /* 0x00007200030c6a11 */ /* 0x000fe200078808ff */
[----:B------:R-:W-:Y:S01]  /*9a20*/  FADD.FTZ R15, R163, R17 ;  /* 0x00000011a30f7221 */ /* 0x000fe20000010000 */
[----:B------:R-:W-:Y:S01]  /*9a30*/  @P6 LEA R14, P0, R13, R0, 0x5 ;  /* 0x000000000d0e6211 */ /* 0x000fe200078028ff */
[----:B------:R-:W-:Y:S01]  /*9a40*/  FADD.FTZ R16, R183, R16 ;  /* 0x00000010b7107221 */ /* 0x000fe20000010000 */
[-C--:B------:R-:W-:Y:S01]  /*9a50*/  @P6 IADD3.X R0, R2, R217.reuse, RZ, P5, !PT ;  /* 0x000000d902006210 */ /* 0x080fe20002ffe4ff */
[----:B------:R-:W-:Y:S01]  /*9a60*/  FADD.FTZ R15, R161, R15 ;  /* 0x0000000fa10f7221 */ /* 0x000fe20000010000 */
[----:B------:R-:W-:Y:S02]  /*9a70*/  @P6 LEA.HI.X R2, R13, R2, R18, 0x5, P0 ;  /* 0x000000020d026211 */ /* 0x000fe400000f2c12 */
[----:B------:R-:W-:Y:S01]  /*9a80*/  @P6 ISETP.GE.AND P0, PT, R209, c[0x0][0x1d4], PT ;  /* 0x00007500d1006a0c */ /* 0x000fe20003f06270 */
[----:B------:R-:W-:Y:S01]  /*9a90*/  FADD.FTZ R5, R182, R16 ;  /* 0x00000010b6057221 */ /* 0x000fe20000010000 */
[----:B------:R-:W-:Y:S01]  /*9aa0*/  @P6 LEA.HI.X R13, R3, c[0x0][0x1cc], R0, 0x1, P4 ;  /* 0x00007300030d6a11 */ /* 0x000fe200020f0c00 */
[----:B------:R-:W-:Y:S01]  /*9ab0*/  FADD.FTZ R4, R160, R15 ;  /* 0x0000000fa0047221 */ /* 0x000fe20000010000 */
[----:B------:R-:W-:Y:S02]  /*9ac0*/  @P6 ISETP.GE.AND P4, PT, R210, c[0x0][0x1d4], PT ;  /* 0x00007500d2006a0c */ /* 0x000fe40003f86270 */
[----:B------:R-:W-:Y:S01]  /*9ad0*/  @P6 IADD3 R0, P5, R14, R218, RZ ;  /* 0x000000da0e006210 */ /* 0x000fe20007fbe0ff */
[----:B------:R-:W-:Y:S02]  /*9ae0*/  FADD.FTZ R14, R181, R5 ;  /* 0x00000005b50e7221 */ /* 0x000fe40000010000 */
[----:B------:R-:W-:Y:S01]  /*9af0*/  FADD.FTZ R5, R159, R4 ;  /* 0x000000049f057221 */ /* 0x000fe20000010000 */
[----:B------:R-:W-:Y:S01]  /*9b00*/  @P6 IADD3.X R3, R2, R217, RZ, P5, !PT ;  /* 0x000000d902036210 */ /* 0x000fe20002ffe4ff */
[----:B------:R-:W-:Y:S01]  /*9b10*/  FADD.FTZ R4, R180, R14 ;  /* 0x0000000eb4047221 */ /* 0x000fe20000010000 */
[----:B------:R-:W-:Y:S01]  /*9b20*/  @P6 LEA R2, P5, R0, c[0x0][0x1c8], 0x1 ;  /* 0x0000720000026a11 */ /* 0x000fe200078a08ff */
[----:B------:R-:W-:Y:S02]  /*9b30*/  FADD.FTZ R6, R158, R5 ;  /* 0x000000059e067221 */ /* 0x000fe40000010000 */
[----:B------:R-:W-:Y:S01]  /*9b40*/  FADD.FTZ R5, R179, R4 ;  /* 0x00000004b3057221 */ /* 0x000fe20000010000 */
[----:B------:R-:W-:Y:S01]  /*9b50*/  @P6 LEA.HI.X R3, R0, c[0x0][0x1cc], R3, 0x1, P5 ;  /* 0x0000730000036a11 */ /* 0x000fe200028f0c03 */
[----:B------:R-:W-:Y:S01]  /*9b60*/  @P6 IMAD R0, R198, 0x6000, R224 ;  /* 0x00006000c6006824 */ /* 0x000fe200078e02e0 */
[C---:B--2---:R-:W-:Y:S03]  /*9b70*/  HMMA.16816.F32 R92, R136.reuse, R8, R92 ;  /* 0x00000008885c723c */ /* 0x044fe6000000185c */
[----:B------:R-:W-:Y:S01]  /*9b80*/  FADD.FTZ R4, R157, R6 ;  /* 0x000000069d047221 */ /* 0x000fe20000010000 */
[----:B------:R-:W-:Y:S01]  /*9b90*/  @!PT LDS RZ, [RZ] ;  /* 0x00000000fffff984 */ /* 0x000fe20000000800 */
[----:B------:R-:W-:Y:S01]  /*9ba0*/  @!PT LDS RZ, [RZ] ;  /* 0x00000000fffff984 */ /* 0x000fe20000000800 */
[----:B------:R-:W-:Y:S01]  /*9bb0*/  @!PT LDS RZ, [RZ] ;  /* 0x00000000fffff984 */ /* 0x000fe20000000800 */
[----:B------:R1:W-:Y:S04]  /*9bc0*/  @P6 LDGSTS.E.BYPASS.LTC128B.128 [R0], [R12.64], !P4 ;  /* 0x000000000c006fae */ /* 0x0003e8000e101d48 */
[----:B------:R-:W-:Y:S04]  /*9bd0*/  HMMA.16816.F32 R96, R136, R10, R96 ;  /* 0x0000000a8860723c */ /* 0x000fe80000001860 */
[----:B------:R1:W-:Y:S08]  /*9be0*/  @P6 LDGSTS.E.BYPASS.LTC128B.128 [R0+0x2000], [R12.64+0x80], !P0 ;  /* 0x020000800c006fae */ /* 0x0003f0000c101d48 */
[----:B------:R1:W-:Y:S08]  /*9bf0*/  @P6 LDGSTS.E.BYPASS.LTC128B.128 [R0+0x4000], [R12.64+0x100], !P3 ;  /* 0x040001000c006fae */ /* 0x0003f0000d901d48 */
[----:B------:R2:W-:Y:S01]  /*9c00*/  @P6 LDGSTS.E.BYPASS.LTC128B.128 [R0+0x1000], [R2.64], !P4 ;  /* 0x0100000002006fae */ /* 0x0005e2000e101d48 */
[----:B------:R-:W-:Y:S07]  /*9c10*/  ISETP.GE.AND P4, PT, R185, 0x1, PT ;  /* 0x00000001b900780c */ /* 0x000fee0003f86270 */
[----:B------:R2:W-:Y:S01]  /*9c20*/  @P6 LDGSTS.E.BYPASS.LTC128B.128 [R0+0x3000], [R2.64+0x80], !P0 ;  /* 0x0300008002006fae */ /* 0x0005e2000c101d48 */
[C---:B------:R-:W-:Y:S02]  /*9c30*/  ISETP.GT.AND P0, PT, R196.reuse, R205, PT ;  /* 0x000000cdc400720c */ /* 0x040fe40003f04270 */
[----:B------:R-:W-:Y:S05]  /*9c40*/  IADD3 R196, R196, -0x1, RZ ;  /* 0xffffffffc4c47810 */ /* 0x000fea0007ffe0ff */
[----:B------:R2:W-:Y:S08]  /*9c50*/  @P6 LDGSTS.E.BYPASS.LTC128B.128 [R0+0x5000], [R2.64+0x100], !P3 ;  /* 0x0500010002006fae */ /* 0x0005f0000d901d48 */
[----:B------:R-:W0:Y:S01]  /*9c60*/  LDGDEPBAR ;  /* 0x00000000000079af */ /* 0x000e220000000000 */
[----:B--2---:R-:W-:Y:S02]  /*9c70*/  FADD.FTZ R2, R178, R5 ;  /* 0x00000005b2027221 */ /* 0x004fe40000010000 */
[----:B-1----:R-:W-:Y:S02]  /*9c80*/  FADD.FTZ R0, R156, R4 ;  /* 0x000000049c007221 */ /* 0x002fe40000010000 */
[----:B------:R-:W-:Y:S02]  /*9c90*/  FADD.FTZ R2, R177, R2 ;  /* 0x00000002b1027221 */ /* 0x000fe40000010000 */
[----:B------:R-:W-:Y:S02]  /*9ca0*/  FADD.FTZ R0, R155, R0 ;  /* 0x000000009b007221 */ /* 0x000fe40000010000 */
[----:B------:R-:W-:Y:S02]  /*9cb0*/  FADD.FTZ R3, R170, R2 ;  /* 0x00000002aa037221 */ /* 0x000fe40000010000 */
[----:B------:R-:W-:Y:S01]  /*9cc0*/  FADD.FTZ R2, R154, R0 ;  /* 0x000000009a027221 */ /* 0x000fe20000010000 */
[----:B------:R-:W-:Y:S01]  /*9cd0*/  IADD3 R0, R185, 0x1, RZ ;  /* 0x00000001b9007810 */ /* 0x000fe20007ffe0ff */
[----:B------:R-:W-:Y:S01]  /*9ce0*/  FADD.FTZ R212, R169, R3 ;  /* 0x00000003a9d47221 */ /* 0x000fe20000010000 */
[----:B------:R-:W-:Y:S01]  /*9cf0*/  MOV R3, R100 ;  /* 0x0000006400037202 */ /* 0x000fe20000000f00 */
[----:B------:R-:W-:Y:S01]  /*9d00*/  FADD.FTZ R213, R153, R2 ;  /* 0x0000000299d57221 */ /* 0x000fe20000010000 */
[----:B------:R-:W-:Y:S02]  /*9d10*/  SEL R185, R0, RZ, !P4 ;  /* 0x000000ff00b97207 */ /* 0x000fe40006000000 */
[----:B------:R-:W-:Y:S01]  /*9d20*/  MOV R2, R101 ;  /* 0x0000006500027202 */ /* 0x000fe20000000f00 */
[----:B------:R-:W-:-:S05]  /*9d30*/  @P0 BRA `(.L_x_1682) ;  /* 0xffffc8d000000947 */ /* 0x000fca000383ffff */
.L_x_1673:
[----:B------:R-:W2:Y:S01]  /*9d40*/  LDL.LU R4, [R1+0x4] ;  /* 0x0000040001047983 */ /* 0x000ea20000300800 */
[----:B------:R-:W-:-:S05]  /*9d50*/  IADD3 R0, R226, 0x7f, RZ ;  /* 0x0000007fe2007810 */ /* 0x000fca0007ffe0ff */
[----:B------:R-:W-:-:S05]  /*9d60*/  @P2 IMAD.HI.U32 R2, R0, c[0x0][0x2c8], RZ ;  /* 0x0000b20000022a27 */ /* 0x000fca00078e00ff */
[----:B------:R-:W-:-:S05]  /*9d70*/  @P2 SHF.R.U32.HI R0, RZ, c[0x0][0x2cc], R2 ;  /* 0x0000b300ff002a19 */ /* 0x000fca0000011602 */
[----:B--2---:R-:W-:-:S05]  /*9d80*/  IMAD.IADD R0, R4, 0x1, R0 ;  /* 0x0000000104007824 */ /* 0x004fca00078e0200 */
        /* <DEDUP_REMOVED lines=12> */
.L_x_1685:
[----:B------:R-:W-:-:S04]  /*9e50*/  MOV R3, c[0x0][0x32c] ;  /* 0x0000cb0000037a02 */ /* 0x000fc80000000f00 */
[----:B------:R-:W-:-:S13]  /*9e60*/  ISETP.NE.AND P0, PT, R3, 0x1, PT ;  /* 0x000000010300780c */ /* 0x000fda0003f05270 */
[----:B------:R-:W-:-:S05]  /*9e70*/  @P0 IMAD.HI.U32 R3, R0, c[0x0][0x330], RZ ;  /* 0x0000cc0000030a27 */ /* 0x000fca00078e00ff */
[----:B------:R-:W-:Y:S02]  /*9e80*/  @P0 SHF.R.U32.HI R0, RZ, c[0x0][0x334], R3 ;  /* 0x0000cd00ff000a19 */ /* 0x000fe40000011603 */
.L_x_1686:
[----:B------:R-:W-:Y:S05]  /*9e90*/  BSYNC B0 ;  /* 0x0000000000007941 */ /* 0x000fea0003800000 */
.L_x_1684:
[----:B------:R-:W-:-:S05]  /*9ea0*/  IMAD R0, R0, c[0x0][0x32c], RZ ;  /* 0x0000cb0000007a24 */ /* 0x000fca00078e02ff */
[----:B------:R-:W-:-:S04]  /*9eb0*/  IMNMX R2, R2, R0, !PT ;  /* 0x0000000002027217 */ /* 0x000fc80007800200 */
.L_x_1683:
        /* <DEDUP_REMOVED lines=9> */
[----:B------:R-:W-:Y:S02]  /*9f50*/  MOV R197, R196 ;  /* 0x000000c400c57202 */ /* 0x000fe40000000f00 */
.L_x_1688:
[----:B------:R-:W-:Y:S04]  /*9f60*/  DEPBAR.LE SB0, 0x2 ;  /* 0x000080800000791a */ /* 0x000fe80000000000 */
[----:B------:R-:W-:Y:S01]  /*9f70*/  WARPSYNC 0xffffffff ;  /* 0xffffffff00007948 */ /* 0x000fe20003800000 */
[----:B------:R-:W-:Y:S01]  /*9f80*/  BAR.SYNC.DEFER_BLOCKING 0x0 ;  /* 0x0000000000007b1d */ /* 0x000fe20000010000 */
[----:B------:R-:W-:Y:S01]  /*9f90*/  IMAD R184, R185, 0x6000, RZ ;  /* 0x00006000b9b87824 */ /* 0x000fe200078e02ff */
[----:B------:R-:W-:Y:S02]  /*9fa0*/  ISETP.GE.AND P6, PT, R200, R197, PT ;  /* 0x000000c5c800720c */ /* 0x000fe40003fc6270 */
[----:B------:R-:W-:Y:S02]  /*9fb0*/  IADD3 R196, R197, -0x1, RZ ;  /* 0xffffffffc5c47810 */ /* 0x000fe40007ffe0ff */
[----:B------:R-:W-:Y:S04]  /*9fc0*/  IADD3 R2, R193, R184, RZ ;  /* 0x000000b8c1027210 */ /* 0x000fe80007ffe0ff */
[CC--:B------:R-:W-:Y:S02]  /*9fd0*/  IADD3 R180, R191.reuse, R2.reuse, RZ ;  /* 0x00000002bfb47210 */ /* 0x0c0fe40007ffe0ff */
[C---:B------:R-:W-:Y:S02]  /*9fe0*/  IADD3 R181, R186.reuse, R2, RZ ;  /* 0x00000002bab57210 */ /* 0x040fe40007ffe0ff */
[----:B------:R-:W-:Y:S01]  /*9ff0*/  IADD3 R183, R186, R180, RZ ;  /* 0x000000b4bab77210 */ /* 0x000fe20007ffe0ff */
[----:B------:R-:W-:Y:S01]  /*a000*/  @!P6 IMAD.WIDE.U32 R20, R196, c[0x0][0x208], RZ ;  /* 0x00008200c414ea25 */ /* 0x000fe200078e00ff */
[----:B------:R-:W-:Y:S02]  /*a010*/  @!P6 MOV R31, c[0x0][0x208] ;  /* 0x00008200001fea02 */ /* 0x000fe40000000f00 */
[----:B------:R-:W-:Y:S02]  /*a020*/  @!P6 MOV R148, c[0x0][0x20c] ;  /* 0x000083000094ea02 */ /* 0x000fe40000000f00 */
[----:B------:R-:W-:Y:S01]  /*a030*/  IADD3 R182, R191, R2, R186 ;  /* 0x00000002bfb67210 */ /* 0x000fe20007ffe0ba */
[----:B------:R-:W-:Y:S08]  /*a040*/  LDSM.16.M88.4 R32, [R187] ;  /* 0x00000000bb20783b */ /* 0x000ff00000000200 */
[----:B------:R-:W1:Y:S08]  /*a050*/  LDSM.16.M88.4 R8, [R2] ;  /* 0x000000000208783b */ /* 0x000e700000000200 */
[----:B------:R-:W2:Y:S08]  /*a060*/  LDSM.16.M88.4 R16, [R2+0x800] ;  /* 0x000800000210783b */ /* 0x000eb00000000200 */
[----:B------:R-:W3:Y:S08]  /*a070*/  LDSM.16.M88.4 R24, [R2+0x1000] ;  /* 0x001000000218783b */ /* 0x000ef00000000200 */
[----:B------:R-:W4:Y:S08]  /*a080*/  LDSM.16.M88.4 R100, [R2+0x1800] ;  /* 0x001800000264783b */ /* 0x000f300000000200 */
[----:B------:R-:W-:Y:S01]  /*a090*/  LDSM.16.M88.4 R136, [R188] ;  /* 0x00000000bc88783b */ /* 0x000fe20000000200 */
[C---:B-1----:R-:W-:Y:S07]  /*a0a0*/  HMMA.16816.F32 R4, R32.reuse, R8, RZ ;  /* 0x000000082004723c */ /* 0x042fee00000018ff */
[----:B------:R-:W1:Y:S01]  /*a0b0*/  LDSM.16.M88.4 R140, [R180] ;  /* 0x00000000b48c783b */ /* 0x000e620000000200 */
[----:B------:R-:W-:Y:S07]  /*a0c0*/  @!P6 SHF.R.S32.HI R8, RZ, 0x1f, R196 ;  /* 0x0000001fff08e819 */ /* 0x000fee00000114c4 */
[----:B------:R-:W5:Y:S01]  /*a0d0*/  LDSM.16.M88.4 R144, [R180+0x800] ;  /* 0x00080000b490783b */ /* 0x000f620000000200 */
[----:B------:R-:W-:Y:S02]  /*a0e0*/  @!P6 IMAD R22, R8, c[0x0][0x208], RZ ;  /* 0x000082000816ea24 */ /* 0x000fe400078e02ff */
[C---:B------:R-:W-:Y:S02]  /*a0f0*/  HMMA.16816.F32 R8, R32.reuse, R10, RZ ;  /* 0x0000000a2008723c */ /* 0x040fe400000018ff */
[----:B------:R-:W-:Y:S06]  /*a100*/  @!P6 IMAD R22, R196, c[0x0][0x20c], R22 ;  /* 0x00008300c416ea24 */ /* 0x000fec00078e0216 */
[C---:B--2---:R-:W-:Y:S07]  /*a110*/  HMMA.16816.F32 R12, R32.reuse, R16, RZ ;  /* 0x00000010200c723c */ /* 0x044fee00000018ff */
[----:B------:R-:W-:Y:S02]  /*a120*/  @!P6 IADD3 R16, R21, R22, RZ ;  /* 0x000000161510e210 */ /* 0x000fe40007ffe0ff */
[C---:B------:R-:W-:Y:S03]  /*a130*/  @!P6 SHF.L.U32 R21, R20.reuse, 0x6, RZ ;  /* 0x000000061415e819 */ /* 0x040fe600000006ff */
[----:B------:R-:W-:Y:S02]  /*a140*/  @!P6 SHF.L.U64.HI R29, R20, 0x6, R16 ;  /* 0x00000006141de819 */ /* 0x000fe40000010210 */
[C---:B------:R-:W-:Y:S01]  /*a150*/  HMMA.16816.F32 R16, R32.reuse, R18, RZ ;  /* 0x000000122010723c */ /* 0x040fe200000018ff */
[----:B------:R-:W-:Y:S02]  /*a160*/  @!P6 IADD3 R28, P5, R21, R220, RZ ;  /* 0x000000dc151ce210 */ /* 0x000fe40007fbe0ff */
[----:B------:R-:W-:Y:S02]  /*a170*/  @!P6 LEA R30, P0, R31, R21, 0x5 ;  /* 0x000000151f1ee211 */ /* 0x000fe400078028ff */
[C---:B------:R-:W-:Y:S03]  /*a180*/  @!P6 LEA R158, P4, R28.reuse, c[0x0][0x1f8], 0x1 ;  /* 0x00007e001c9eea11 */ /* 0x040fe600078808ff */
[C---:B---3--:R-:W-:Y:S07]  /*a190*/  HMMA.16816.F32 R20, R32.reuse, R24, RZ ;  /* 0x000000182014723c */ /* 0x048fee00000018ff */
[----:B------:R-:W-:Y:S02]  /*a1a0*/  @!P6 IADD3.X R24, R29, R222, RZ, P5, !PT ;  /* 0x000000de1d18e210 */ /* 0x000fe40002ffe4ff */
[----:B------:R-:W-:Y:S02]  /*a1b0*/  @!P6 LEA.HI.X R29, R31, R29, R148, 0x5, P0 ;  /* 0x0000001d1f1de211 */ /* 0x000fe400000f2c94 */
[----:B------:R-:W2:Y:S01]  /*a1c0*/  LDSM.16.M88.4 R148, [R180+0x1000] ;  /* 0x00100000b494783b */ /* 0x000ea20000000200 */
[----:B------:R-:W-:Y:S02]  /*a1d0*/  @!P6 LEA.HI.X R159, R28, c[0x0][0x1fc], R24, 0x1, P4 ;  /* 0x00007f001c9fea11 */ /* 0x000fe400020f0c18 */
[C---:B------:R-:W-:Y:S01]  /*a1e0*/  HMMA.16816.F32 R24, R32.reuse, R26, RZ ;  /* 0x0000001a2018723c */ /* 0x040fe200000018ff */
[----:B------:R-:W-:Y:S02]  /*a1f0*/  @!P6 IADD3 R152, P5, R30, R220, RZ ;  /* 0x000000dc1e98e210 */ /* 0x000fe40007fbe0ff */
[----:B------:R-:W-:Y:S02]  /*a200*/  @!P6 ISETP.GE.AND P4, PT, R210, c[0x0][0x1d4], PT ;  /* 0x00007500d200ea0c */ /* 0x000fe40003f86270 */
[----:B------:R-:W-:Y:S02]  /*a210*/  @!P6 IADD3.X R153, R29, R222, RZ, P5, !PT ;  /* 0x000000de1d99e210 */ /* 0x000fe40002ffe4ff */
[C---:B------:R-:W-:Y:S01]  /*a220*/  @!P6 LEA R156, P5, R152.reuse, c[0x0][0x1f8], 0x1 ;  /* 0x00007e00989cea11 */ /* 0x040fe200078a08ff */
[C---:B----4-:R-:W-:Y:S01]  /*a230*/  HMMA.16816.F32 R28, R32.reuse, R100, RZ ;  /* 0x00000064201c723c */ /* 0x050fe200000018ff */
[----:B------:R-:W-:Y:S03]  /*a240*/  @!P6 ISETP.GE.AND P0, PT, R209, c[0x0][0x1d4], PT ;  /* 0x00007500d100ea0c */ /* 0x000fe60003f06270 */
[----:B------:R-:W-:Y:S02]  /*a250*/  @!P6 LEA.HI.X R157, R152, c[0x0][0x1fc], R153, 0x1, P5 ;  /* 0x00007f00989dea11 */ /* 0x000fe400028f0c99 */
[----:B------:R-:W3:Y:S01]  /*a260*/  LDSM.16.M88.4 R152, [R180+0x1800] ;  /* 0x00180000b498783b */ /* 0x000ee20000000200 */
[----:B------:R-:W-:Y:S01]  /*a270*/  @!P6 IMAD R100, R198, 0x6000, R225 ;  /* 0x00006000c664e824 */ /* 0x000fe200078e02e1 */
[----:B------:R-:W-:Y:S06]  /*a280*/  HMMA.16816.F32 R32, R32, R102, RZ ;  /* 0x000000662020723c */ /* 0x000fec00000018ff */
[----:B------:R-:W-:Y:S01]  /*a290*/  @!PT LDS RZ, [RZ] ;  /* 0x00000000fffff984 */ /* 0x000fe20000000800 */
[----:B------:R-:W-:Y:S01]  /*a2a0*/  @!PT LDS RZ, [RZ] ;  /* 0x00000000fffff984 */ /* 0x000fe20000000800 */
[----:B------:R-:W-:Y:S01]  /*a2b0*/  @!PT LDS RZ, [RZ] ;  /* 0x00000000fffff984 */ /* 0x000fe20000000800 */
[----:B------:R4:W-:Y:S02]  /*a2c0*/  @!P6 LDGSTS.E.BYPASS.LTC128B.128 [R100], [R158.64], !P4 ;  /* 0x000000009e64efae */ /* 0x0009e4000e101d48 */
[C---:B-1----:R-:W-:Y:S06]  /*a2d0*/  HMMA.16816.F32 R4, R136.reuse, R140, R4 ;  /* 0x0000008c8804723c */ /* 0x042fec0000001804 */
[----:B------:R4:W-:Y:S02]  /*a2e0*/  @!P6 LDGSTS.E.BYPASS.LTC128B.128 [R100+0x2000], [R158.64+0x80], !P0 ;  /* 0x020000809e64efae */ /* 0x0009e4000c101d48 */
[C---:B------:R-:W-:Y:S06]  /*a2f0*/  HMMA.16816.F32 R8, R136.reuse, R142, R8 ;  /* 0x0000008e8808723c */ /* 0x040fec0000001808 */
[----:B------:R4:W-:Y:S02]  /*a300*/  @!P6 LDGSTS.E.BYPASS.LTC128B.128 [R100+0x4000], [R158.64+0x100], !P3 ;  /* 0x040001009e64efae */ /* 0x0009e4000d901d48 */
[C---:B-----5:R-:W-:Y:S06]  /*a310*/  HMMA.16816.F32 R12, R136.reuse, R144, R12 ;  /* 0x00000090880c723c */ /* 0x060fec000000180c */
[----:B------:R4:W-:Y:S02]  /*a320*/  @!P6 LDGSTS.E.BYPASS.LTC128B.128 [R100+0x1000], [R156.64], !P4 ;  /* 0x010000009c64efae */ /* 0x0009e4000e101d48 */
[C---:B------:R-:W-:Y:S06]  /*a330*/  HMMA.16816.F32 R16, R136.reuse, R146, R16 ;  /* 0x000000928810723c */ /* 0x040fec0000001810 */
[----:B------:R4:W-:Y:S02]  /*a340*/  @!P6 LDGSTS.E.BYPASS.LTC128B.128 [R100+0x3000], [R156.64+0x80], !P0 ;  /* 0x030000809c64efae */ /* 0x0009e4000c101d48 */
[C---:B--2---:R-:W-:Y:S06]  /*a350*/  HMMA.16816.F32 R20, R136.reuse, R148, R20 ;  /* 0x000000948814723c */ /* 0x044fec0000001814 */
[----:B------:R4:W-:Y:S02]  /*a360*/  @!P6 LDGSTS.E.BYPASS.LTC128B.128 [R100+0x5000], [R156.64+0x100], !P3 ;  /* 0x050001009c64efae */ /* 0x0009e4000d901d48 */
[C---:B------:R-:W-:Y:S06]  /*a370*/  HMMA.16816.F32 R24, R136.reuse, R150, R24 ;  /* 0x000000968818723c */ /* 0x040fec0000001818 */
[----:B------:R-:W-:Y:S02]  /*a380*/  LDSM.16.M88.4 R140, [R181+0x800] ;  /* 0x00080000b58c783b */ /* 0x000fe40000000200 */
[C---:B---3--:R-:W-:Y:S06]  /*a390*/  HMMA.16816.F32 R28, R136.reuse, R152, R28 ;  /* 0x00000098881c723c */ /* 0x048fec000000181c */
[----:B------:R-:W0:Y:S02]  /*a3a0*/  LDGDEPBAR ;  /* 0x00000000000079af */ /* 0x000e240000000000 */
[----:B------:R-:W-:Y:S06]  /*a3b0*/  HMMA.16816.F32 R32, R136, R154, R32 ;  /* 0x0000009a8820723c */ /* 0x000fec0000001820 */
[----:B------:R-:W-:Y:S08]  /*a3c0*/  LDSM.16.M88.4 R144, [R181+0x1000] ;  /* 0x00100000b590783b */ /* 0x000ff00000000200 */
[----:B----4-:R-:W-:Y:S08]  /*a3d0*/  LDSM.16.M88.4 R100, [R190] ;  /* 0x00000000be64783b */ /* 0x010ff00000000200 */
[----:B------:R-:W1:Y:S08]  /*a3e0*/  LDSM.16.M88.4 R156, [R181] ;  /* 0x00000000b59c783b */ /* 0x000e700000000200 */
[----:B------:R-:W2:Y:S08]  /*a3f0*/  LDSM.16.M88.4 R148, [R181+0x1800] ;  /* 0x00180000b594783b */ /* 0x000eb00000000200 */
[----:B------:R-:W-:Y:S08]  /*a400*/  LDSM.16.M88.4 R160, [R189] ;  /* 0x00000000bda0783b */ /* 0x000ff00000000200 */
[----:B------:R-:W3:Y:S08]  /*a410*/  LDSM.16.M88.4 R164, [R183] ;  /* 0x00000000b7a4783b */ /* 0x000ef00000000200 */
[----:B------:R-:W4:Y:S01]  /*a420*/  LDSM.16.M88.4 R136, [R183+0x800] ;  /* 0x00080000b788783b */ /* 0x000f220000000200 */
[C---:B-1----:R-:W-:Y:S07]  /*a430*/  HMMA.16816.F32 R4, R100.reuse, R156, R4 ;  /* 0x0000009c6404723c */ /* 0x042fee0000001804 */
[----:B------:R-:W1:Y:S01]  /*a440*/  LDSM.16.M88.4 R152, [R183+0x1000] ;  /* 0x00100000b798783b */ /* 0x000e620000000200 */
[C---:B------:R-:W-:Y:S07]  /*a450*/  HMMA.16816.F32 R8, R100.reuse, R158, R8 ;  /* 0x0000009e6408723c */ /* 0x040fee0000001808 */
[----:B------:R-:W-:Y:S01]  /*a460*/  LDSM.16.M88.4 R156, [R2+0x3800] ;  /* 0x00380000029c783b */ /* 0x000fe20000000200 */
        /* <DEDUP_REMOVED lines=16> */
[C---:B----4-:R-:W-:Y:S08]  /*a570*/  HMMA.16816.F32 R12, R160.reuse, R136, R12 ;  /* 0x00000088a00c723c */ /* 0x050ff0000000180c */
[C---:B------:R-:W-:Y:S01]  /*a580*/  HMMA.16816.F32 R16, R160.reuse, R138, R16 ;  /* 0x0000008aa010723c */ /* 0x040fe20000001810 */
[----:B------:R-:W4:Y:S07]  /*a590*/  LDSM.16.M88.4 R136, [R2+0x3000] ;  /* 0x003000000288783b */ /* 0x000f2e0000000200 */
[C---:B-1----:R-:W-:Y:S08]  /*a5a0*/  HMMA.16816.F32 R20, R160.reuse, R152, R20 ;  /* 0x00000098a014723c */ /* 0x042ff00000001814 */
[C---:B------:R-:W-:Y:S01]  /*a5b0*/  HMMA.16816.F32 R24, R160.reuse, R154, R24 ;  /* 0x0000009aa018723c */ /* 0x040fe20000001818 */
[----:B------:R-:W1:Y:S07]  /*a5c0*/  LDSM.16.M88.4 R152, [R188+0x4000] ;  /* 0x00400000bc98783b */ /* 0x000e6e0000000200 */
        /* <DEDUP_REMOVED lines=12> */
[----:B------:R-:W-:Y:S07]  /*a690*/  LDSM.16.M88.4 R136, [R181+0x3000] ;  /* 0x00300000b588783b */ /* 0x000fee0000000200 */
[C---:B------:R-:W-:Y:S08]  /*a6a0*/  HMMA.16816.F32 R28, R100.reuse, R156, R28 ;  /* 0x0000009c641c723c */ /* 0x040ff0000000181c */
        /* <DEDUP_REMOVED lines=9> */
[C---:B-----5:R-:W-:Y:S08]  /*a740*/  HMMA.16816.F32 R20, R152.reuse, R140, R20 ;  /* 0x0000008c9814723c */ /* 0x060ff00000001814 */
[C---:B------:R-:W-:Y:S01]  /*a750*/  HMMA.16816.F32 R24, R152.reuse, R142, R24 ;  /* 0x0000008e9818723c */ /* 0x040fe20000001818 */
[----:B------:R-:W4:Y:S07]  /*a760*/  LDSM.16.M88.4 R140, [R182+0x2800] ;  /* 0x00280000b68c783b */ /* 0x000f2e0000000200 */
[C---:B--2---:R-:W-:Y:S08]  /*a770*/  HMMA.16816.F32 R28, R152.reuse, R144, R28 ;  /* 0x00000090981c723c */ /* 0x044ff0000000181c */
[----:B------:R-:W-:Y:S01]  /*a780*/  HMMA.16816.F32 R32, R152, R146, R32 ;  /* 0x000000929820723c */ /* 0x000fe20000001820 */
[----:B------:R-:W2:Y:S07]  /*a790*/  LDSM.16.M88.4 R144, [R182+0x3000] ;  /* 0x00300000b690783b */ /* 0x000eae0000000200 */
[C---:B------:R-:W-:Y:S01]  /*a7a0*/  HMMA.16816.F32 R4, R160.reuse, R172, R4 ;  /* 0x000000aca004723c */ /* 0x040fe20000001804 */
        /* <DEDUP_REMOVED lines=8> */
[----:B------:R-:W2:Y:S07]  /*a830*/  LDSM.16.M88.4 R136, [R2+0x5000] ;  /* 0x005000000288783b */ /* 0x000eae0000000200 */
[C---:B------:R-:W-:Y:S08]  /*a840*/  HMMA.16816.F32 R28, R160.reuse, R148, R28 ;  /* 0x00000094a01c723c */ /* 0x040ff0000000181c */
[----:B------:R-:W-:Y:S01]  /*a850*/  HMMA.16816.F32 R32, R160, R150, R32 ;  /* 0x00000096a020723c */ /* 0x000fe20000001820 */
[----:B------:R-:W3:Y:S07]  /*a860*/  LDSM.16.M88.4 R148, [R2+0x5800] ;  /* 0x005800000294783b */ /* 0x000eee0000000200 */
[C---:B-1----:R-:W-:Y:S01]  /*a870*/  HMMA.16816.F32 R4, R156.reuse, R164, R4 ;  /* 0x000000a49c04723c */ /* 0x042fe20000001804 */
[----:B------:R-:W1:Y:S07]  /*a880*/  LDSM.16.M88.4 R160, [R188+0x8000] ;  /* 0x00800000bca0783b */ /* 0x000e6e0000000200 */
[C---:B------:R-:W-:Y:S01]  /*a890*/  HMMA.16816.F32 R8, R156.reuse, R166, R8 ;  /* 0x000000a69c08723c */ /* 0x040fe20000001808 */
[----:B------:R-:W-:Y:S07]  /*a8a0*/  LDSM.16.M88.4 R164, [R181+0x4000] ;  /* 0x00400000b5a4783b */ /* 0x000fee0000000200 */
[C---:B----4-:R-:W-:Y:S08]  /*a8b0*/  HMMA.16816.F32 R12, R156.reuse, R140, R12 ;  /* 0x0000008c9c0c723c */ /* 0x050ff0000000180c */
[C---:B------:R-:W-:Y:S01]  /*a8c0*/  HMMA.16816.F32 R16, R156.reuse, R142, R16 ;  /* 0x0000008e9c10723c */ /* 0x040fe20000001810 */
[----:B------:R-:W4:Y:S07]  /*a8d0*/  LDSM.16.M88.4 R140, [R180+0x4800] ;  /* 0x00480000b48c783b */ /* 0x000f2e0000000200 */
[C---:B--2---:R-:W-:Y:S08]  /*a8e0*/  HMMA.16816.F32 R20, R156.reuse, R144, R20 ;  /* 0x000000909c14723c */ /* 0x044ff00000001814 */
[C---:B------:R-:W-:Y:S01]  /*a8f0*/  HMMA.16816.F32 R24, R156.reuse, R146, R24 ;  /* 0x000000929c18723c */ /* 0x040fe20000001818 */
[----:B------:R-:W2:Y:S07]  /*a900*/  LDSM.16.M88.4 R144, [R180+0x5000] ;  /* 0x00500000b490783b */ /* 0x000eae0000000200 */
[C---:B-----5:R-:W-:Y:S08]  /*a910*/  HMMA.16816.F32 R28, R156.reuse, R152, R28 ;  /* 0x000000989c1c723c */ /* 0x060ff0000000181c */
[----:B------:R-:W-:Y:S01]  /*a920*/  HMMA.16816.F32 R32, R156, R154, R32 ;  /* 0x0000009a9c20723c */ /* 0x000fe20000001820 */
[----:B------:R-:W5:Y:S07]  /*a930*/  LDSM.16.M88.4 R152, [R180+0x5800] ;  /* 0x00580000b498783b */ /* 0x000f6e0000000200 */
[C---:B------:R-:W-:Y:S01]  /*a940*/  HMMA.16816.F32 R4, R168.reuse, R176, R4 ;  /* 0x000000b0a804723c */ /* 0x040fe20000001804 */
[----:B------:R-:W1:Y:S07]  /*a950*/  LDSM.16.M88.4 R156, [R190+0x8000] ;  /* 0x00800000be9c783b */ /* 0x000e6e0000000200 */
        /* <DEDUP_REMOVED lines=13> */
[C---:B------:R-:W-:Y:S08]  /*aa30*/  HMMA.16816.F32 R8, R160.reuse, R174, R8 ;  /* 0x000000aea008723c */ /* 0x040ff00000001808 */
[C---:B----4-:R-:W-:Y:S08]  /*aa40*/  HMMA.16816.F32 R12, R160.reuse, R140, R12 ;  /* 0x0000008ca00c723c */ /* 0x050ff0000000180c */
[C---:B------:R-:W-:Y:S08]  /*aa50*/  HMMA.16816.F32 R16, R160.reuse, R142, R16 ;  /* 0x0000008ea010723c */ /* 0x040ff00000001810 */
[C---:B--2---:R-:W-:Y:S08]  /*aa60*/  HMMA.16816.F32 R20, R160.reuse, R144, R20 ;  /* 0x00000090a014723c */ /* 0x044ff00000001814 */
[C---:B------:R-:W-:Y:S08]  /*aa70*/  HMMA.16816.F32 R24, R160.reuse, R146, R24 ;  /* 0x00000092a018723c */ /* 0x040ff00000001818 */
[C---:B-----5:R-:W-:Y:S08]  /*aa80*/  HMMA.16816.F32 R28, R160.reuse, R152, R28 ;  /* 0x00000098a01c723c */ /* 0x060ff0000000181c */
[----:B------:R-:W-:Y:S08]  /*aa90*/  HMMA.16816.F32 R32, R160, R154, R32 ;  /* 0x0000009aa020723c */ /* 0x000ff00000001820 */
[C---:B------:R-:W-:Y:S08]  /*aaa0*/  HMMA.16816.F32 R4, R156.reuse, R164, R4 ;  /* 0x000000a49c04723c */ /* 0x040ff00000001804 */
        /* <DEDUP_REMOVED lines=228> */
[----:B------:R-:W-:Y:S01]  /*b8f0*/  FMUL.FTZ R88, R2, R88 ;  /* 0x0000005802587220 */ /* 0x000fe20000410000 */
[----:B-1----:R-:W-:Y:S01]  /*b900*/  IADD3 R3, R194, R184, RZ ;  /* 0x000000b8c2037210 */ /* 0x002fe20007ffe0ff */
[----:B------:R-:W-:Y:S01]  /*b910*/  FMUL.FTZ R89, R2, R89 ;  /* 0x0000005902597220 */ /* 0x000fe20000410000 */
[----:B--2---:R-:W-:Y:S01]  /*b920*/  F2FP.PACK_AB R105, R178, R177 ;  /* 0x000000b1b269723e */ /* 0x004fe200000000ff */
[----:B------:R-:W-:Y:S01]  /*b930*/  FMUL.FTZ R90, R0, R90 ;  /* 0x0000005a005a7220 */ /* 0x000fe20000410000 */
        /* <DEDUP_REMOVED lines=13> */
[----:B------:R-:W-:Y:S08]  /*ba10*/  LDSM.16.MT88.4 R132, [R152+0x2800] ;  /* 0x002800009884783b */ /* 0x000ff00000004200 */
        /* <DEDUP_REMOVED lines=11> */
[----:B------:R-:W-:Y:S03]  /*bad0*/  FMUL.FTZ R21, R2, R121 ;  /* 0x0000007902157220 */ /* 0x000fe60000410000 */
[C---:B------:R-:W-:Y:S02]  /*bae0*/  FMUL.FTZ R22, R0.reuse, R122 ;  /* 0x0000007a00167220 */ /* 0x040fe40000410000 */
[----:B------:R-:W-:Y:S02]  /*baf0*/  FMUL.FTZ R23, R0, R123 ;  /* 0x0000007b00177220 */ /* 0x000fe40000410000 */
[----:B------:R-:W-:Y:S05]  /*bb00*/  LDSM.16.MT88.4 R120, [R152+0x800] ;  /* 0x000800009878783b */ /* 0x000fea0000004200 */
[C---:B------:R-:W-:Y:S07]  /*bb10*/  HMMA.16816.F32 R20, R104.reuse, R28, R20 ;  /* 0x0000001c6814723c */ /* 0x040fee0000001814 */
[C---:B------:R-:W-:Y:S01]  /*bb20*/  FMUL.FTZ R28, R2.reuse, R128 ;  /* 0x00000080021c7220 */ /* 0x040fe20000410000 */
[C---:B------:R-:W-:Y:S04]  /*bb30*/  HMMA.16816.F32 R24, R104.reuse, R30, R24 ;  /* 0x0000001e6818723c */ /* 0x040fe80000001818 */
[----:B------:R-:W-:Y:S03]  /*bb40*/  FMUL.FTZ R29, R2, R129 ;  /* 0x00000081021d7220 */ /* 0x000fe60000410000 */
[C---:B------:R-:W-:Y:S02]  /*bb50*/  FMUL.FTZ R30, R0.reuse, R130 ;  /* 0x00000082001e7220 */ /* 0x040fe40000410000 */
[C---:B------:R-:W-:Y:S02]  /*bb60*/  FMUL.FTZ R31, R0.reuse, R131 ;  /* 0x00000083001f7220 */ /* 0x040fe40000410000 */
[----:B------:R-:W-:Y:S01]  /*bb70*/  LDSM.16.MT88.4 R128, [R3+0x2800] ;  /* 0x002800000380783b */ /* 0x000fe20000004200 */
[----:B------:R-:W-:Y:S04]  /*bb80*/  FFMA.FTZ R0, R0, R213, R177 ;  /* 0x000000d500007223 */ /* 0x000fe800000100b1 */
[C---:B------:R-:W-:Y:S08]  /*bb90*/  HMMA.16816.F32 R28, R104.reuse, R108, R28 ;  /* 0x0000006c681c723c */ /* 0x040ff0000000181c */
        /* <DEDUP_REMOVED lines=11> */
[C---:B-1----:R-:W-:Y:S07]  /*bc50*/  HMMA.16816.F32 R60, R104.reuse, R112, R60 ;  /* 0x00000070683c723c */ /* 0x042fee000000183c */
[--C-:B------:R-:W-:Y:S01]  /*bc60*/  FFMA.FTZ R112, R145, c[0x0][0x2d0], -R144.reuse ;  /* 0x0000b40091707a23 */ /* 0x100fe20000010890 */
[C---:B------:R-:W-:Y:S03]  /*bc70*/  HMMA.16816.F32 R64, R104.reuse, R114, R64 ;  /* 0x000000726840723c */ /* 0x040fe60000001840 */
[----:B------:R1:W-:Y:S05]  /*bc80*/  MUFU.EX2 R175, R112 ;  /* 0x0000007000af7308 */ /* 0x0003ea0000000800 */
[C---:B---3--:R-:W-:Y:S07]  /*bc90*/  HMMA.16816.F32 R68, R104.reuse, R116, R68 ;  /* 0x000000746844723c */ /* 0x048fee0000001844 */
[--C-:B------:R-:W-:Y:S01]  /*bca0*/  FFMA.FTZ R116, R147, c[0x0][0x2d0], -R144.reuse ;  /* 0x0000b40093747a23 */ /* 0x100fe20000010890 */
[C---:B------:R-:W-:Y:S03]  /*bcb0*/  HMMA.16816.F32 R72, R104.reuse, R118, R72 ;  /* 0x000000766848723c */ /* 0x040fe60000001848 */
[----:B------:R3:W-:Y:S05]  /*bcc0*/  MUFU.EX2 R176, R116 ;  /* 0x0000007400b07308 */ /* 0x0007ea0000000800 */
[C---:B--2---:R-:W-:Y:S04]  /*bcd0*/  HMMA.16816.F32 R76, R104.reuse, R108, R76 ;  /* 0x0000006c684c723c */ /* 0x044fe8000000184c */
[--C-:B-1----:R-:W-:Y:S03]  /*bce0*/  FFMA.FTZ R112, R146, c[0x0][0x2d0], -R144.reuse ;  /* 0x0000b40092707a23 */ /* 0x102fe60000010890 */
[--C-:B------:R-:W-:Y:S01]  /*bcf0*/  FFMA.FTZ R108, R149, c[0x0][0x2d0], -R141.reuse ;  /* 0x0000b400956c7a23 */ /* 0x100fe2000001088d */
[C---:B------:R-:W-:Y:S01]  /*bd00*/  HMMA.16816.F32 R80, R104.reuse, R110, R80 ;  /* 0x0000006e6850723c */ /* 0x040fe20000001850 */
[----:B------:R1:W2:Y:S10]  /*bd10*/  MUFU.EX2 R174, R112 ;  /* 0x0000007000ae7308 */ /* 0x0002b40000000800 */
[----:B------:R4:W-:Y:S01]  /*bd20*/  MUFU.EX2 R170, R108 ;  /* 0x0000006c00aa7308 */ /* 0x0009e20000000800 */
[--C-:B---3--:R-:W-:Y:S09]  /*bd30*/  FFMA.FTZ R116, R148, c[0x0][0x2d0], -R144.reuse ;  /* 0x0000b40094747a23 */ /* 0x108ff20000010890 */
[----:B------:R3:W5:Y:S01]  /*bd40*/  MUFU.EX2 R173, R116 ;  /* 0x0000007400ad7308 */ /* 0x0007620000000800 */
[----:B-1----:R-:W1:Y:S01]  /*bd50*/  LDSM.16.MT88.4 R112, [R102+0x4000] ;  /* 0x004000006670783b */ /* 0x002e620000004200 */
[--C-:B----4-:R-:W-:Y:S08]  /*bd60*/  FFMA.FTZ R108, R151, c[0x0][0x2d0], -R141.reuse ;  /* 0x0000b400976c7a23 */ /* 0x110ff0000001088d */
[----:B------:R4:W1:Y:S01]  /*bd70*/  MUFU.EX2 R171, R108 ;  /* 0x0000006c00ab7308 */ /* 0x0008620000000800 */
[----:B---3--:R-:W3:Y:S01]  /*bd80*/  LDSM.16.MT88.4 R116, [R103+0x4000] ;  /* 0x004000006774783b */ /* 0x008ee20000004200 */
[--C-:B----4-:R-:W-:Y:S01]  /*bd90*/  FFMA.FTZ R108, R150, c[0x0][0x2d0], -R141.reuse ;  /* 0x0000b400966c7a23 */ /* 0x110fe2000001088d */
[C---:B-1----:R-:W-:Y:S06]  /*bda0*/  HMMA.16816.F32 R84, R104.reuse, R112, R84 ;  /* 0x000000706854723c */ /* 0x042fec0000001854 */
[----:B------:R-:W-:Y:S01]  /*bdb0*/  LDSM.16.MT88.4 R148, [R102+0x3800] ;  /* 0x003800006694783b */ /* 0x000fe20000004200 */
[----:B------:R1:W-:Y:S01]  /*bdc0*/  MUFU.EX2 R172, R108 ;  /* 0x0000006c00ac7308 */ /* 0x0003e20000000800 */
[--C-:B------:R-:W-:Y:S01]  /*bdd0*/  FFMA.FTZ R112, R153, c[0x0][0x2d0], -R141.reuse ;  /* 0x0000b40099707a23 */ /* 0x100fe2000001088d */
[C---:B------:R-:W-:Y:S08]  /*bde0*/  HMMA.16816.F32 R88, R104.reuse, R114, R88 ;  /* 0x000000726858723c */ /* 0x040ff00000001858 */
[----:B------:R4:W4:Y:S01]  /*bdf0*/  MUFU.EX2 R169, R112 ;  /* 0x0000007000a97308 */ /* 0x0009220000000800 */
[C---:B---3--:R-:W-:Y:S01]  /*be00*/  HMMA.16816.F32 R92, R104.reuse, R116, R92 ;  /* 0x00000074685c723c */ /* 0x048fe2000000185c */
[----:B-1----:R-:W1:Y:S07]  /*be10*/  LDSM.16.MT88.4 R108, [R3+0x800] ;  /* 0x00080000036c783b */ /* 0x002e6e0000004200 */
[----:B------:R-:W-:Y:S01]  /*be20*/  HMMA.16816.F32 R96, R104, R118, R96 ;  /* 0x000000766860723c */ /* 0x000fe20000001860 */
[----:B------:R-:W-:Y:S06]  /*be30*/  LDSM.16.MT88.4 R116, [R102+0x2800] ;  /* 0x002800006674783b */ /* 0x000fec0000004200 */
[----:B--2---:R-:W-:Y:S02]  /*be40*/  F2FP.PACK_AB R104, R174, R175 ;  /* 0x000000afae68723e */ /* 0x004fe400000000ff */
[----:B-----5:R-:W-:Y:S03]  /*be50*/  F2FP.PACK_AB R106, R173, R176 ;  /* 0x000000b0ad6a723e */ /* 0x020fe600000000ff */
[----:B------:R-:W-:Y:S01]  /*be60*/  F2FP.PACK_AB R105, R171, R170 ;  /* 0x000000aaab69723e */ /* 0x000fe200000000ff */
[----:B----4-:R-:W2:Y:S01]  /*be70*/  LDSM.16.MT88.4 R112, [R102+0x800] ;  /* 0x000800006670783b */ /* 0x010ea20000004200 */
[----:B------:R-:W-:Y:S07]  /*be80*/  F2FP.PACK_AB R107, R169, R172 ;  /* 0x000000aca96b723e */ /* 0x000fee00000000ff */
[C---:B-1----:R-:W-:Y:S08]  /*be90*/  HMMA.16816.F32 R4, R104.reuse, R108, R4 ;  /* 0x0000006c6804723c */ /* 0x042ff00000001804 */
[C---:B------:R-:W-:Y:S01]  /*bea0*/  HMMA.16816.F32 R8, R104.reuse, R110, R8 ;  /* 0x0000006e6808723c */ /* 0x040fe20000001808 */
[----:B------:R-:W1:Y:S07]  /*beb0*/  LDSM.16.MT88.4 R108, [R103+0x2800] ;  /* 0x00280000676c783b */ /* 0x000e6e0000004200 */
[C---:B------:R-:W-:Y:S07]  /*bec0*/  HMMA.16816.F32 R12, R104.reuse, R120, R12 ;  /* 0x00000078680c723c */ /* 0x040fee000000180c */
[--C-:B------:R-:W-:Y:S01]  /*bed0*/  FFMA.FTZ R120, R154, c[0x0][0x2d0], -R144.reuse ;  /* 0x0000b4009a787a23 */ /* 0x100fe20000010890 */
[C---:B------:R-:W-:Y:S03]  /*bee0*/  HMMA.16816.F32 R16, R104.reuse, R122, R16 ;  /* 0x0000007a6810723c */ /* 0x040fe60000001810 */
[----:B------:R3:W-:Y:S05]  /*bef0*/  MUFU.EX2 R168, R120 ;  /* 0x0000007800a87308 */ /* 0x0007ea0000000800 */
[C---:B--2---:R-:W-:Y:S08]  /*bf00*/  HMMA.16816.F32 R20, R104.reuse, R112, R20 ;  /* 0x000000706814723c */ /* 0x044ff00000001814 */
[C---:B------:R-:W-:Y:S01]  /*bf10*/  HMMA.16816.F32 R24, R104.reuse, R114, R24 ;  /* 0x000000726818723c */ /* 0x040fe20000001818 */
[----:B------:R-:W2:Y:S07]  /*bf20*/  LDSM.16.MT88.4 R112, [R3+0x4800] ;  /* 0x004800000370783b */ /* 0x000eae0000004200 */
        /* <DEDUP_REMOVED lines=10> */
[C---:B------:R-:W-:Y:S07]  /*bfd0*/  HMMA.16816.F32 R52, R104.reuse, R116, R52 ;  /* 0x000000746834723c */ /* 0x040fee0000001834 */
[--C-:B------:R-:W-:Y:S01]  /*bfe0*/  FFMA.FTZ R116, R157, c[0x0][0x2d0], -R144.reuse ;  /* 0x0000b4009d747a23 */ /* 0x100fe20000010890 */
[C---:B------:R-:W-:Y:S03]  /*bff0*/  HMMA.16816.F32 R56, R104.reuse, R118, R56 ;  /* 0x000000766838723c */ /* 0x040fe60000001838 */
[----:B------:R4:W5:Y:S05]  /*c000*/  MUFU.EX2 R167, R116 ;  /* 0x0000007400a77308 */ /* 0x00096a0000000800 */
[C---:B-1----:R-:W-:Y:S07]  /*c010*/  HMMA.16816.F32 R60, R104.reuse, R108, R60 ;  /* 0x0000006c683c723c */ /* 0x042fee000000183c */
[--C-:B------:R-:W-:Y:S01]  /*c020*/  FFMA.FTZ R108, R156, c[0x0][0x2d0], -R144.reuse ;  /* 0x0000b4009c6c7a23 */ /* 0x100fe20000010890 */
[C---:B------:R-:W-:Y:S03]  /*c030*/  HMMA.16816.F32 R64, R104.reuse, R110, R64 ;  /* 0x0000006e6840723c */ /* 0x040fe60000001840 */
[----:B------:R1:W-:Y:S05]  /*c040*/  MUFU.EX2 R165, R108 ;  /* 0x0000006c00a57308 */ /* 0x0003ea0000000800 */
[C---:B--2---:R-:W-:Y:S04]  /*c050*/  HMMA.16816.F32 R68, R104.reuse, R112, R68 ;  /* 0x000000706844723c */ /* 0x044fe80000001844 */
[--C-:B----4-:R-:W-:Y:S03]  /*c060*/  FFMA.FTZ R116, R155, c[0x0][0x2d0], -R144.reuse ;  /* 0x0000b4009b747a23 */ /* 0x110fe60000010890 */
[--C-:B------:R-:W-:Y:S01]  /*c070*/  FFMA.FTZ R112, R160, c[0x0][0x2d0], -R141.reuse ;  /* 0x0000b400a0707a23 */ /* 0x100fe2000001088d */
[C---:B------:R-:W-:Y:S01]  /*c080*/  HMMA.16816.F32 R72, R104.reuse, R114, R72 ;  /* 0x000000726848723c */ /* 0x040fe20000001848 */
[----:B------:R2:W4:Y:S07]  /*c090*/  MUFU.EX2 R166, R116 ;  /* 0x0000007400a67308 */ /* 0x00052e0000000800 */
[C---:B---3--:R-:W-:Y:S03]  /*c0a0*/  HMMA.16816.F32 R76, R104.reuse, R120, R76 ;  /* 0x00000078684c723c */ /* 0x048fe6000000184c */
[----:B------:R3:W-:Y:S01]  /*c0b0*/  MUFU.EX2 R163, R112 ;  /* 0x0000007000a37308 */ /* 0x0007e20000000800 */
[--C-:B-1----:R-:W-:Y:S03]  /*c0c0*/  FFMA.FTZ R108, R158, c[0x0][0x2d0], -R141.reuse ;  /* 0x0000b4009e6c7a23 */ /* 0x102fe6000001088d */
[--C-:B------:R-:W-:Y:S01]  /*c0d0*/  FFMA.FTZ R120, R161, c[0x0][0x2d0], -R141.reuse ;  /* 0x0000b400a1787a23 */ /* 0x100fe2000001088d */
[C---:B------:R-:W-:Y:S05]  /*c0e0*/  HMMA.16816.F32 R80, R104.reuse, R122, R80 ;  /* 0x0000007a6850723c */ /* 0x040fea0000001850 */
[----:B------:R1:W1:Y:S01]  /*c0f0*/  MUFU.EX2 R164, R108 ;  /* 0x0000006c00a47308 */ /* 0x0002620000000800 */
[----:B--2---:R-:W2:Y:S09]  /*c100*/  LDSM.16.MT88.4 R116, [R102+0x4800] ;  /* 0x004800006674783b */ /* 0x004eb20000004200 */
[----:B------:R4:W-:Y:S01]  /*c110*/  MUFU.EX2 R161, R120 ;  /* 0x0000007800a17308 */ /* 0x0009e20000000800 */
[--C-:B---3--:R-:W-:Y:S09]  /*c120*/  FFMA.FTZ R112, R159, c[0x0][0x2d0], -R141.reuse ;  /* 0x0000b4009f707a23 */ /* 0x108ff2000001088d */
[----:B------:R3:W2:Y:S01]  /*c130*/  MUFU.EX2 R162, R112 ;  /* 0x0000007000a27308 */ /* 0x0006a20000000800 */
[----:B-1----:R-:W1:Y:S08]  /*c140*/  LDSM.16.MT88.4 R108, [R103+0x4800] ;  /* 0x00480000676c783b */ /* 0x002e700000004200 */
[----:B----4-:R-:W-:Y:S01]  /*c150*/  LDSM.16.MT88.4 R120, [R102+0x1000] ;  /* 0x001000006678783b */ /* 0x010fe20000004200 */
[C---:B--2---:R-:W-:Y:S07]  /*c160*/  HMMA.16816.F32 R84, R104.reuse, R116, R84 ;  /* 0x000000746854723c */ /* 0x044fee0000001854 */
[----:B---3--:R-:W2:Y:S01]  /*c170*/  LDSM.16.MT88.4 R112, [R3+0x1000] ;  /* 0x001000000370783b */ /* 0x008ea20000004200 */
[C---:B------:R-:W-:Y:S07]  /*c180*/  HMMA.16816.F32 R88, R104.reuse, R118, R88 ;  /* 0x000000766858723c */ /* 0x040fee0000001858 */
[----:B------:R-:W3:Y:S01]  /*c190*/  LDSM.16.MT88.4 R116, [R102+0x3000] ;  /* 0x003000006674783b */ /* 0x000ee20000004200 */
[C---:B-1----:R-:W-:Y:S08]  /*c1a0*/  HMMA.16816.F32 R92, R104.reuse, R108, R92 ;  /* 0x0000006c685c723c */ /* 0x042ff0000000185c */
[----:B------:R-:W-:Y:S01]  /*c1b0*/  HMMA.16816.F32 R96, R104, R110, R96 ;  /* 0x0000006e6860723c */ /* 0x000fe20000001860 */
[----:B------:R-:W1:Y:S06]  /*c1c0*/  LDSM.16.MT88.4 R108, [R103+0x3000] ;  /* 0x00300000676c783b */ /* 0x000e6c0000004200 */
[----:B-----5:R-:W-:Y:S02]  /*c1d0*/  F2FP.PACK_AB R104, R167, R168 ;  /* 0x000000a8a768723e */ /* 0x020fe400000000ff */
[----:B------:R-:W-:Y:S03]  /*c1e0*/  F2FP.PACK_AB R106, R165, R166 ;  /* 0x000000a6a56a723e */ /* 0x000fe600000000ff */
        /* <DEDUP_REMOVED lines=14> */
[----:B----4-:R-:W-:Y:S07]  /*c2d0*/  LDSM.16.MT88.4 R124, [R102+0x1800] ;  /* 0x00180000667c783b */ /* 0x010fee0000004200 */
[C---:B------:R-:W-:Y:S08]  /*c2e0*/  HMMA.16816.F32 R32, R104.reuse, R130, R32 ;  /* 0x000000826820723c */ /* 0x040ff00000001820 */
[C---:B------:R-:W-:Y:S01]  /*c2f0*/  HMMA.16816.F32 R36, R104.reuse, R132, R36 ;  /* 0x000000846824723c */ /* 0x040fe20000001824 */
[----:B-----5:R-:W4:Y:S07]  /*c300*/  LDSM.16.MT88.4 R120, [R152+0x5000] ;  /* 0x005000009878783b */ /* 0x020f2e0000004200 */
[C---:B------:R-:W-:Y:S01]  /*c310*/  HMMA.16816.F32 R40, R104.reuse, R134, R40 ;  /* 0x000000866828723c */ /* 0x040fe20000001828 */
[----:B------:R-:W-:Y:S07]  /*c320*/  LDSM.16.MT88.4 R132, [R103+0x1800] ;  /* 0x001800006784783b */ /* 0x000fee0000004200 */
[C---:B------:R-:W-:Y:S08]  /*c330*/  HMMA.16816.F32 R44, R104.reuse, R136, R44 ;  /* 0x00000088682c723c */ /* 0x040ff0000000182c */
[C---:B------:R-:W-:Y:S08]  /*c340*/  HMMA.16816.F32 R48, R104.reuse, R138, R48 ;  /* 0x0000008a6830723c */ /* 0x040ff00000001830 */
[C---:B---3--:R-:W-:Y:S07]  /*c350*/  HMMA.16816.F32 R52, R104.reuse, R116, R52 ;  /* 0x000000746834723c */ /* 0x048fee0000001834 */
        /* <DEDUP_REMOVED lines=8> */
[----:B---3--:R-:W-:Y:S01]  /*c3e0*/  FFMA.FTZ R116, R203, c[0x0][0x2d0], -R144 ;  /* 0x0000b400cb747a23 */ /* 0x008fe20000010890 */
[----:B-----5:R-:W-:Y:S01]  /*c3f0*/  F2FP.PACK_AB R136, R159, R160 ;  /* 0x000000a09f88723e */ /* 0x020fe200000000ff */
[----:B------:R-:W-:Y:S01]  /*c400*/  LDSM.16.MT88.4 R144, [R152+0x3800] ;  /* 0x003800009890783b */ /* 0x000fe20000004200 */
[--C-:B------:R-:W-:Y:S01]  /*c410*/  FFMA.FTZ R112, R208, c[0x0][0x2d0], -R141.reuse ;  /* 0x0000b400d0707a23 */ /* 0x100fe2000001088d */
[C---:B------:R-:W-:Y:S01]  /*c420*/  HMMA.16816.F32 R72, R104.reuse, R114, R72 ;  /* 0x000000726848723c */ /* 0x040fe20000001848 */
[----:B------:R2:W3:Y:S07]  /*c430*/  MUFU.EX2 R158, R116 ;  /* 0x00000074009e7308 */ /* 0x0004ee0000000800 */
[C---:B----4-:R-:W-:Y:S03]  /*c440*/  HMMA.16816.F32 R76, R104.reuse, R120, R76 ;  /* 0x00000078684c723c */ /* 0x050fe6000000184c */
[----:B------:R4:W5:Y:S01]  /*c450*/  MUFU.EX2 R155, R112 ;  /* 0x00000070009b7308 */ /* 0x0009620000000800 */
[----:B-1----:R-:W-:Y:S03]  /*c460*/  LDSM.16.MT88.4 R108, [R103+0x5000] ;  /* 0x00500000676c783b */ /* 0x002fe60000004200 */
[--C-:B------:R-:W-:Y:S01]  /*c470*/  FFMA.FTZ R120, R206, c[0x0][0x2d0], -R141.reuse ;  /* 0x0000b400ce787a23 */ /* 0x100fe2000001088d */
[C---:B------:R-:W-:Y:S05]  /*c480*/  HMMA.16816.F32 R80, R104.reuse, R122, R80 ;  /* 0x0000007a6850723c */ /* 0x040fea0000001850 */
[----:B------:R1:W-:Y:S01]  /*c490*/  MUFU.EX2 R153, R120 ;  /* 0x0000007800997308 */ /* 0x0003e20000000800 */
[----:B--2---:R-:W2:Y:S01]  /*c4a0*/  LDSM.16.MT88.4 R116, [R102+0x5000] ;  /* 0x005000006674783b */ /* 0x004ea20000004200 */
[----:B---3--:R-:W-:Y:S01]  /*c4b0*/  F2FP.PACK_AB R138, R157, R158 ;  /* 0x0000009e9d8a723e */ /* 0x008fe200000000ff */
[----:B----4-:R-:W-:Y:S01]  /*c4c0*/  FFMA.FTZ R112, R205, c[0x0][0x2d0], -R141 ;  /* 0x0000b400cd707a23 */ /* 0x010fe2000001088d */
[----:B-----5:R-:W-:Y:S05]  /*c4d0*/  F2FP.PACK_AB R137, R155, R156 ;  /* 0x0000009c9b89723e */ /* 0x020fea00000000ff */
[----:B------:R-:W-:Y:S01]  /*c4e0*/  LDSM.16.MT88.4 R140, [R3+0x3800] ;  /* 0x00380000038c783b */ /* 0x000fe20000004200 */
[----:B------:R3:W4:Y:S07]  /*c4f0*/  MUFU.EX2 R154, R112 ;  /* 0x00000070009a7308 */ /* 0x00072e0000000800 */
[----:B-1----:R-:W-:Y:S08]  /*c500*/  LDSM.16.MT88.4 R120, [R152+0x1800] ;  /* 0x001800009878783b */ /* 0x002ff00000004200 */
[----:B---3--:R-:W1:Y:S01]  /*c510*/  LDSM.16.MT88.4 R112, [R3+0x1800] ;  /* 0x001800000370783b */ /* 0x008e620000004200 */
[----:B----4-:R-:W-:Y:S01]  /*c520*/  F2FP.PACK_AB R139, R153, R154 ;  /* 0x0000009a998b723e */ /* 0x010fe200000000ff */
[C---:B--2---:R-:W-:Y:S08]  /*c530*/  HMMA.16816.F32 R84, R104.reuse, R116, R84 ;  /* 0x000000746854723c */ /* 0x044ff00000001854 */
[C---:B------:R-:W-:Y:S08]  /*c540*/  HMMA.16816.F32 R88, R104.reuse, R118, R88 ;  /* 0x000000766858723c */ /* 0x040ff00000001858 */
[C---:B------:R-:W-:Y:S08]  /*c550*/  HMMA.16816.F32 R92, R104.reuse, R108, R92 ;  /* 0x0000006c685c723c */ /* 0x040ff0000000185c */
[----:B------:R-:W-:Y:S08]  /*c560*/  HMMA.16816.F32 R96, R104, R110, R96 ;  /* 0x0000006e6860723c */ /* 0x000ff00000001860 */
[C---:B-1----:R-:W-:Y:S01]  /*c570*/  HMMA.16816.F32 R104, R136.reuse, R112, R4 ;  /* 0x000000708868723c */ /* 0x042fe20000001804 */
[----:B------:R-:W1:Y:S07]  /*c580*/  LDSM.16.MT88.4 R4, [R103+0x3800] ;  /* 0x003800006704783b */ /* 0x000e6e0000004200 */
[C---:B------:R-:W-:Y:S01]  /*c590*/  HMMA.16816.F32 R108, R136.reuse, R114, R8 ;  /* 0x00000072886c723c */ /* 0x040fe20000001808 */
[----:B------:R2:W3:Y:S07]  /*c5a0*/  LDSM.16.MT88.4 R8, [R3+0x5800] ;  /* 0x005800000308783b */ /* 0x0004ee0000004200 */
[C---:B------:R-:W-:Y:S01]  /*c5b0*/  HMMA.16816.F32 R112, R136.reuse, R120, R12 ;  /* 0x000000788870723c */ /* 0x040fe2000000180c */
[----:B------:R-:W4:Y:S07]  /*c5c0*/  LDSM.16.MT88.4 R12, [R152+0x5800] ;  /* 0x00580000980c783b */ /* 0x000f2e0000004200 */
[C---:B------:R-:W-:Y:S07]  /*c5d0*/  HMMA.16816.F32 R116, R136.reuse, R122, R16 ;  /* 0x0000007a8874723c */ /* 0x040fee0000001810 */
[----:B------:R-:W-:Y:S01]  /*c5e0*/  FFMA.FTZ R16, R2, R212, R179 ;  /* 0x000000d402107223 */ /* 0x000fe200000100b3 */
[C---:B------:R-:W-:Y:S04]  /*c5f0*/  HMMA.16816.F32 R120, R136.reuse, R124, R20 ;  /* 0x0000007c8878723c */ /* 0x040fe80000001814 */
[----:B--2---:R-:W-:Y:S01]  /*c600*/  IADD3 R3, R197, -0x2, RZ ;  /* 0xfffffffec5037810 */ /* 0x004fe20007ffe0ff */
[----:B------:R-:W-:Y:S03]  /*c610*/  FADD.FTZ R16, R182, R16 ;  /* 0x00000010b6107221 */ /* 0x000fe60000010000 */
[C---:B------:R-:W-:Y:S03]  /*c620*/  HMMA.16816.F32 R124, R136.reuse, R126, R24 ;  /* 0x0000007e887c723c */ /* 0x040fe60000001818 */
[C---:B------:R-:W-:Y:S05]  /*c630*/  ISETP.GE.AND P6, PT, R3.reuse, R200, PT ;  /* 0x000000c80300720c */ /* 0x040fea0003fc6270 */
[C---:B------:R-:W-:Y:S08]  /*c640*/  HMMA.16816.F32 R128, R136.reuse, R132, R28 ;  /* 0x000000848880723c */ /* 0x040ff0000000181c */
[C---:B------:R-:W-:Y:S01]  /*c650*/  HMMA.16816.F32 R132, R136.reuse, R134, R32 ;  /* 0x000000868884723c */ /* 0x040fe20000001820 */
[----:B------:R-:W-:Y:S03]  /*c660*/  @P6 MOV R20, c[0x0][0x1e4] ;  /* 0x0000790000146a02 */ /* 0x000fe60000000f00 */
[----:B------:R-:W-:Y:S04]  /*c670*/  @P6 SHF.R.S32.HI R2, RZ, 0x1f, R3 ;  /* 0x0000001fff026819 */ /* 0x000fe80000011403 */
[C---:B------:R-:W-:Y:S04]  /*c680*/  HMMA.16816.F32 R36, R136.reuse, R140, R36 ;  /* 0x0000008c8824723c */ /* 0x040fe80000001824 */
[----:B------:R-:W-:Y:S04]  /*c690*/  @P6 IMAD R2, R2, c[0x0][0x1e0], RZ ;  /* 0x0000780002026a24 */ /* 0x000fe800078e02ff */
        /* <DEDUP_REMOVED lines=8> */
[C---:B---3--:R-:W-:Y:S07]  /*c720*/  HMMA.16816.F32 R68, R136.reuse, R8, R68 ;  /* 0x000000088844723c */ /* 0x048fee0000001844 */
[----:B------:R-:W-:Y:S01]  /*c730*/  FADD.FTZ R9, R178, R0 ;  /* 0x00000000b2097221 */ /* 0x000fe20000010000 */
[C---:B------:R-:W-:Y:S04]  /*c740*/  HMMA.16816.F32 R72, R136.reuse, R10, R72 ;  /* 0x0000000a8848723c */ /* 0x040fe80000001848 */
[C---:B------:R-:W-:Y:S02]  /*c750*/  @P6 IMAD R8, R3.reuse, c[0x0][0x1e4], R2 ;  /* 0x0000790003086a24 */ /* 0x040fe400078e0202 */
[----:B------:R-:W-:Y:S02]  /*c760*/  @P6 IMAD.WIDE.U32 R2, R3, c[0x0][0x1e0], RZ ;  /* 0x0000780003026a25 */ /* 0x000fe400078e00ff */
[C---:B----4-:R-:W-:Y:S04]  /*c770*/  HMMA.16816.F32 R76, R136.reuse, R12, R76 ;  /* 0x0000000c884c723c */ /* 0x050fe8000000184c */
[----:B------:R-:W-:Y:S02]  /*c780*/  FADD.FTZ R9, R180, R9 ;  /* 0x00000009b4097221 */ /* 0x000fe40000010000 */
[----:B------:R-:W-:Y:S01]  /*c790*/  FADD.FTZ R0, R183, R16 ;  /* 0x00000010b7007221 */ /* 0x000fe20000010000 */
[----:B------:R-:W-:Y:S01]  /*c7a0*/  @P6 MOV R13, c[0x0][0x1e0] ;  /* 0x00007800000d6a02 */ /* 0x000fe20000000f00 */
[----:B------:R-:W-:Y:S01]  /*c7b0*/  FADD.FTZ R9, R181, R9 ;  /* 0x00000009b5097221 */ /* 0x000fe20000010000 */
[C---:B------:R-:W-:Y:S03]  /*c7c0*/  HMMA.16816.F32 R80, R136.reuse, R14, R80 ;  /* 0x0000000e8850723c */ /* 0x040fe60000001850 */
[----:B------:R-:W-:Y:S01]  /*c7d0*/  FADD.FTZ R16, R199, R0 ;  /* 0x00000000c7107221 */ /* 0x000fe20000010000 */
[----:B------:R-:W-:Y:S02]  /*c7e0*/  @P6 IADD3 R0, R3, R8, RZ ;  /* 0x0000000803006210 */ /* 0x000fe40007ffe0ff */
[C---:B------:R-:W-:Y:S01]  /*c7f0*/  @P6 SHF.L.U32 R3, R2.reuse, 0x6, RZ ;  /* 0x0000000602036819 */ /* 0x040fe200000006ff */
[----:B------:R-:W-:Y:S01]  /*c800*/  FADD.FTZ R8, R175, R16 ;  /* 0x00000010af087221 */ /* 0x000fe20000010000 */
[----:B------:R-:W-:Y:S01]  /*c810*/  @P6 SHF.L.U64.HI R2, R2, 0x6, R0 ;  /* 0x0000000602026819 */ /* 0x000fe20000010200 */
[----:B------:R-:W-:Y:S01]  /*c820*/  FADD.FTZ R16, R170, R9 ;  /* 0x00000009aa107221 */ /* 0x000fe20000010000 */
[C---:B-1----:R-:W-:Y:S03]  /*c830*/  HMMA.16816.F32 R84, R136.reuse, R4, R84 ;  /* 0x000000048854723c */ /* 0x042fe60000001854 */
[----:B------:R-:W-:Y:S01]  /*c840*/  @P6 IADD3 R0, P5, R3, R218, RZ ;  /* 0x000000da03006210 */ /* 0x000fe20007fbe0ff */
[----:B------:R-:W-:Y:S01]  /*c850*/  FADD.FTZ R18, R171, R16 ;  /* 0x00000010ab127221 */ /* 0x000fe20000010000 */
[C---:B------:R-:W-:Y:S01]  /*c860*/  @P6 LEA R19, P0, R13.reuse, R3, 0x5 ;  /* 0x000000030d136211 */ /* 0x040fe200078028ff */
[----:B------:R-:W-:Y:S01]  /*c870*/  FADD.FTZ R17, R174, R8 ;  /* 0x00000008ae117221 */ /* 0x000fe20000010000 */
[----:B------:R-:W-:Y:S01]  /*c880*/  @P6 LEA R12, P4, R0, c[0x0][0x1c8], 0x1 ;  /* 0x00007200000c6a11 */ /* 0x000fe200078808ff */
[----:B------:R-:W1:Y:S01]  /*c890*/  LDSM.16.MT88.4 R8, [R103+0x5800] ;  /* 0x005800006708783b */ /* 0x000e620000004200 */
[-C--:B------:R-:W-:Y:S01]  /*c8a0*/  @P6 IADD3.X R16, R2, R217.reuse, RZ, P5, !PT ;  /* 0x000000d902106210 */ /* 0x080fe20002ffe4ff */
[C---:B------:R-:W-:Y:S03]  /*c8b0*/  HMMA.16816.F32 R88, R136.reuse, R6, R88 ;  /* 0x000000068858723c */ /* 0x040fe60000001858 */
[----:B------:R-:W-:Y:S01]  /*c8c0*/  @P6 LEA.HI.X R3, R13, R2, R20, 0x5, P0 ;  /* 0x000000020d036211 */ /* 0x000fe200000f2c14 */
[----:B------:R-:W-:Y:S01]  /*c8d0*/  FADD.FTZ R17, R176, R17 ;  /* 0x00000011b0117221 */ /* 0x000fe20000010000 */
[----:B------:R-:W-:Y:S01]  /*c8e0*/  @P6 LEA.HI.X R13, R0, c[0x0][0x1cc], R16, 0x1, P4 ;  /* 0x00007300000d6a11 */ /* 0x000fe200020f0c10 */
[----:B------:R-:W-:Y:S01]  /*c8f0*/  FADD.FTZ R0, R172, R18 ;  /* 0x00000012ac007221 */ /* 0x000fe20000010000 */
[C---:B------:R-:W-:Y:S01]  /*c900*/  ISETP.GE.AND P0, PT, R198.reuse, 0x1, PT ;  /* 0x00000001c600780c */ /* 0x040fe20003f06270 */
[----:B------:R-:W-:Y:S01]  /*c910*/  FADD.FTZ R15, R173, R17 ;  /* 0x00000011ad0f7221 */ /* 0x000fe20000010000 */
[----:B------:R-:W-:Y:S02]  /*c920*/  IADD3 R2, R198, 0x1, RZ ;  /* 0x00000001c6027810 */ /* 0x000fe40007ffe0ff */
[----:B------:R-:W-:Y:S01]  /*c930*/  @P6 ISETP.GE.AND P4, PT, R210, c[0x0][0x1d4], PT ;  /* 0x00007500d2006a0c */ /* 0x000fe20003f86270 */
[----:B------:R-:W-:Y:S01]  /*c940*/  FADD.FTZ R14, R169, R0 ;  /* 0x00000000a90e7221 */ /* 0x000fe20000010000 */
[----:B------:R-:W-:Y:S01]  /*c950*/  @P6 IADD3 R0, P5, R19, R218, RZ ;  /* 0x000000da13006210 */ /* 0x000fe20007fbe0ff */
[----:B------:R-:W-:Y:S01]  /*c960*/  FADD.FTZ R5, R168, R15 ;  /* 0x0000000fa8057221 */ /* 0x000fe20000010000 */
[----:B------:R-:W-:Y:S01]  /*c970*/  SEL R198, R2, RZ, !P0 ;  /* 0x000000ff02c67207 */ /* 0x000fe20004000000 */
[----:B------:R-:W-:Y:S01]  /*c980*/  FADD.FTZ R4, R164, R14 ;  /* 0x0000000ea4047221 */ /* 0x000fe20000010000 */
[----:B------:R-:W-:Y:S01]  /*c990*/  @P6 IADD3.X R3, R3, R217, RZ, P5, !PT ;  /* 0x000000d903036210 */ /* 0x000fe20002ffe4ff */
[----:B------:R-:W-:Y:S01]  /*c9a0*/  FADD.FTZ R14, R167, R5 ;  /* 0x00000005a70e7221 */ /* 0x000fe20000010000 */
[----:B------:R-:W-:Y:S01]  /*c9b0*/  @P6 LEA R2, P5, R0, c[0x0][0x1c8], 0x1 ;  /* 0x0000720000026a11 */ /* 0x000fe200078a08ff */
[----:B------:R-:W-:Y:S01]  /*c9c0*/  FADD.FTZ R5, R163, R4 ;  /* 0x00000004a3057221 */ /* 0x000fe20000010000 */
[----:B------:R-:W-:Y:S01]  /*c9d0*/  @P6 ISETP.GE.AND P0, PT, R209, c[0x0][0x1d4], PT ;  /* 0x00007500d1006a0c */ /* 0x000fe20003f06270 */
[----:B------:R-:W-:Y:S01]  /*c9e0*/  FADD.FTZ R4, R166, R14 ;  /* 0x0000000ea6047221 */ /* 0x000fe20000010000 */
[----:B------:R-:W-:Y:S01]  /*c9f0*/  @P6 LEA.HI.X R3, R0, c[0x0][0x1cc], R3, 0x1, P5 ;  /* 0x0000730000036a11 */ /* 0x000fe200028f0c03 */
[----:B------:R-:W-:Y:S02]  /*ca00*/  @P6 IMAD R0, R198, 0x6000, R224 ;  /* 0x00006000c6006824 */ /* 0x000fe400078e02e0 */
[----:B------:R-:W-:Y:S02]  /*ca10*/  FADD.FTZ R6, R162, R5 ;  /* 0x00000005a2067221 */ /* 0x000fe40000010000 */
[----:B------:R-:W-:Y:S01]  /*ca20*/  FADD.FTZ R5, R165, R4 ;  /* 0x00000004a5057221 */ /* 0x000fe20000010000 */
[----:B------:R-:W-:Y:S01]  /*ca30*/  @!PT LDS RZ, [RZ] ;  /* 0x00000000fffff984 */ /* 0x000fe20000000800 */
[----:B------:R-:W-:Y:S01]  /*ca40*/  @!PT LDS RZ, [RZ] ;  /* 0x00000000fffff984 */ /* 0x000fe20000000800 */
[----:B------:R-:W-:Y:S01]  /*ca50*/  @!PT LDS RZ, [RZ] ;  /* 0x00000000fffff984 */ /* 0x000fe20000000800 */
[----:B------:R2:W-:Y:S01]  /*ca60*/  @P6 LDGSTS.E.BYPASS.LTC128B.128 [R0], [R12.64], !P4 ;  /* 0x000000000c006fae */ /* 0x0005e2000e101d48 */
[----:B------:R-:W-:Y:S07]  /*ca70*/  FADD.FTZ R4, R161, R6 ;  /* 0x00000006a1047221 */ /* 0x000fee0000010000 */
[----:B------:R2:W-:Y:S01]  /*ca80*/  @P6 LDGSTS.E.BYPASS.LTC128B.128 [R0+0x2000], [R12.64+0x80], !P0 ;  /* 0x020000800c006fae */ /* 0x0005e2000c101d48 */
[C---:B-1----:R-:W-:Y:S07]  /*ca90*/  HMMA.16816.F32 R92, R136.reuse, R8, R92 ;  /* 0x00000008885c723c */ /* 0x042fee000000185c */
[----:B------:R2:W-:Y:S01]  /*caa0*/  @P6 LDGSTS.E.BYPASS.LTC128B.128 [R0+0x4000], [R12.64+0x100], !P3 ;  /* 0x040001000c006fae */ /* 0x0005e2000d901d48 */
[----:B------:R-:W-:Y:S07]  /*cab0*/  HMMA.16816.F32 R96, R136, R10, R96 ;  /* 0x0000000a8860723c */ /* 0x000fee0000001860 */
[----:B------:R1:W-:Y:S01]  /*cac0*/  @P6 LDGSTS.E.BYPASS.LTC128B.128 [R0+0x1000], [R2.64], !P4 ;  /* 0x0100000002006fae */ /* 0x0003e2000e101d48 */
[----:B------:R-:W-:Y:S07]  /*cad0*/  ISETP.GE.AND P4, PT, R185, 0x1, PT ;  /* 0x00000001b900780c */ /* 0x000fee0003f86270 */
[----:B------:R1:W-:Y:S01]  /*cae0*/  @P6 LDGSTS.E.BYPASS.LTC128B.128 [R0+0x3000], [R2.64+0x80], !P0 ;  /* 0x0300008002006fae */ /* 0x0003e2000c101d48 */
[----:B------:R-:W-:Y:S02]  /*caf0*/  ISETP.GT.AND P0, PT, R197, R223, PT ;  /* 0x000000dfc500720c */ /* 0x000fe40003f04270 */
[----:B------:R-:W-:Y:S05]  /*cb00*/  MOV R197, R196 ;  /* 0x000000c400c57202 */ /* 0x000fea0000000f00 */
[----:B------:R1:W-:Y:S08]  /*cb10*/  @P6 LDGSTS.E.BYPASS.LTC128B.128 [R0+0x5000], [R2.64+0x100], !P3 ;  /* 0x0500010002006fae */ /* 0x0003f0000d901d48 */
[----:B------:R-:W0:Y:S01]  /*cb20*/  LDGDEPBAR ;  /* 0x00000000000079af */ /* 0x000e220000000000 */
[----:B-1----:R-:W-:Y:S02]  /*cb30*/  FADD.FTZ R2, R160, R5 ;  /* 0x00000005a0027221 */ /* 0x002fe40000010000 */
[----:B--2---:R-:W-:Y:S02]  /*cb40*/  FADD.FTZ R0, R156, R4 ;  /* 0x000000049c007221 */ /* 0x004fe40000010000 */
        /* <DEDUP_REMOVED lines=11> */
.L_x_1687:
[----:B------:R-:W-:-:S13]  /*cc00*/  ISETP.GE.AND P0, PT, R196, R200, PT ;  /* 0x000000c8c400720c */ /* 0x000fda0003f06270 */
[----:B------:R-:W-:Y:S05]  /*cc10*/  @!P0 BRA `(.L_x_1689) ;  /* 0x0000375000008947 */ /* 0x000fea0003800000 */
[----:B------:R-:W-:Y:S02]  /*cc20*/  MOV R3, R100 ;  /* 0x0000006400037202 */ /* 0x000fe40000000f00 */
[----:B------:R-:W-:Y:S02]  /*cc30*/  MOV R2, R101 ;  /* 0x0000006500027202 */ /* 0x000fe40000000f00 */
.L_x_1698:
        /* <DEDUP_REMOVED lines=293> */
.L_x_1692:
[----:B------:R-:W-:Y:S04]  /*de90*/  MOV R10, c[0x0][0x32c] ;  /* 0x0000cb00000a7a02 */ /* 0x000fe80000000f00 */
[----:B------:R-:W-:Y:S11]  /*dea0*/  ISETP.NE.AND P0, PT, R10, 0x1, PT ;  /* 0x000000010a00780c */ /* 0x000ff60003f05270 */
[----:B------:R-:W-:Y:S02]  /*deb0*/  @!UPT UIADD3 URZ, URZ, URZ, URZ ;  /* 0x0000003f3f3ff290 */ /* 0x000fe4000fffe03f */
[----:B------:R-:W-:Y:S05]  /*dec0*/  @P0 IMAD.HI.U32 R10, R5, c[0x0][0x330], RZ ;  /* 0x0000cc00050a0a27 */ /* 0x000fea00078e00ff */
[----:B------:R-:W-:Y:S02]  /*ded0*/  @P0 SHF.R.U32.HI R5, RZ, c[0x0][0x334], R10 ;  /* 0x0000cd00ff050a19 */ /* 0x000fe4000001160a */
.L_x_1693:
[----:B------:R-:W-:Y:S05]  /*dee0*/  BSYNC B0 ;  /* 0x0000000000007941 */ /* 0x000fea0003800000 */
.L_x_1691:
[----:B------:R-:W-:Y:S04]  /*def0*/  IMAD R5, R5, c[0x0][0x32c], -R7 ;  /* 0x0000cb0005057a24 */ /* 0x000fe800078e0a07 */
[----:B------:R-:W-:Y:S05]  /*df00*/  IMAD.IADD R5, R5, 0x1, -R214 ;  /* 0x0000000105057824 */ /* 0x000fea00078e0ad6 */
[----:B------:R-:W-:Y:S02]  /*df10*/  IADD3 R10, R5, c[0x0][0x32c], RZ ;  /* 0x0000cb00050a7a10 */ /* 0x000fe40007ffe0ff */
[----:B------:R-:W-:Y:S02]  /*df20*/  IMNMX R0, R0, R5, !PT ;  /* 0x0000000500007217 */ /* 0x000fe40007800200 */
[----:B------:R-:W-:Y:S02]  /*df30*/  IMNMX R4, R4, R10, PT ;  /* 0x0000000a04047217 */ /* 0x000fe40003800200 */
.L_x_1690:
        /* <DEDUP_REMOVED lines=66> */
.L_x_1696:
[----:B------:R-:W-:Y:S04]  /*e360*/  MOV R6, c[0x0][0x32c] ;  /* 0x0000cb0000067a02 */ /* 0x000fe80000000f00 */
[----:B------:R-:W-:Y:S11]  /*e370*/  ISETP.NE.AND P4, PT, R6, 0x1, PT ;  /* 0x000000010600780c */ /* 0x000ff60003f85270 */
[----:B------:R-:W-:Y:S02]  /*e380*/  @!UPT UIADD3 URZ, URZ, URZ, URZ ;  /* 0x0000003f3f3ff290 */ /* 0x000fe4000fffe03f */
[----:B------:R-:W-:Y:S05]  /*e390*/  @P4 IMAD.HI.U32 R6, R5, c[0x0][0x330], RZ ;  /* 0x0000cc0005064a27 */ /* 0x000fea00078e00ff */
[----:B------:R-:W-:Y:S02]  /*e3a0*/  @P4 SHF.R.U32.HI R5, RZ, c[0x0][0x334], R6 ;  /* 0x0000cd00ff054a19 */ /* 0x000fe40000011606 */
.L_x_1697:
[----:B------:R-:W-:Y:S05]  /*e3b0*/  BSYNC B0 ;  /* 0x0000000000007941 */ /* 0x000fea0003800000 */
.L_x_1695:
[----:B------:R-:W-:Y:S04]  /*e3c0*/  IMAD R7, R5, c[0x0][0x32c], -R7 ;  /* 0x0000cb0005077a24 */ /* 0x000fe800078e0a07 */
[----:B------:R-:W-:Y:S05]  /*e3d0*/  IMAD.IADD R7, R7, 0x1, -R214 ;  /* 0x0000000107077824 */ /* 0x000fea00078e0ad6 */
[----:B------:R-:W-:Y:S02]  /*e3e0*/  IADD3 R5, R7, c[0x0][0x32c], RZ ;  /* 0x0000cb0007057a10 */ /* 0x000fe40007ffe0ff */
[----:B------:R-:W-:Y:S02]  /*e3f0*/  IMNMX R0, R0, R7, !PT ;  /* 0x0000000700007217 */ /* 0x000fe40007800200 */
[----:B------:R-:W-:Y:S02]  /*e400*/  IMNMX R4, R4, R5, PT ;  /* 0x0000000504047217 */ /* 0x000fe40003800200 */
.L_x_1694:
        /* <DEDUP_REMOVED lines=485> */
[----:B------:R-:W-:Y:S02]  /*10260*/  ISETP.GE.AND P0, PT, R200, R196, PT ;  /* 0x000000c4c800720c */ /* 0x000fe40003f06270 */
        /* <DEDUP_REMOVED lines=15> */
[----:B------:R-:W-:-:S05]  /*10360*/  @!P0 BRA `(.L_x_1698) ;  /* 0xffffc8d000008947 */ /* 0x000fca000383ffff */
.L_x_1689:
[----:B------:R-:W-:Y:S02]  /*10370*/  MOV R7, 0x1f ;  /* 0x0000001f00077802 */ /* 0x000fe40000000f00 */
[----:B------:R-:W-:Y:S01]  /*10380*/  MOV R6, 0xffffffff ;  /* 0xffffffff00067802 */ /* 0x000fe20000000f00 */
[----:B------:R-:W-:Y:S05]  /*10390*/  BRA.DIV ~URZ, `(.L_x_1699) ;  /* 0x000052427f007947 */ /* 0x000fea000b800000 */
[----:B------:R1:W2:Y:S02]  /*103a0*/  SHFL.BFLY PT, R0, R212, 0x2, 0x1f ;  /* 0x0c401f00d4007f89 */ /* 0x0002a400000e0000 */
.L_x_1772:
[----:B--2---:R-:W-:Y:S01]  /*103b0*/  FADD.FTZ R0, R0, R212 ;  /* 0x000000d400007221 */ /* 0x004fe20000010000 */
[----:B------:R-:W-:Y:S05]  /*103c0*/  BRA.DIV ~URZ, `(.L_x_1700) ;  /* 0x000052727f007947 */ /* 0x000fea000b800000 */
[----:B------:R-:W2:Y:S04]  /*103d0*/  SHFL.BFLY PT, R2, R213, 0x2, 0x1f ;  /* 0x0c401f00d5027f89 */ /* 0x000ea800000e0000 */
[----:B------:R-:W3:Y:S01]  /*103e0*/  SHFL.BFLY PT, R5, R0, 0x1, 0x1f ;  /* 0x0c201f0000057f89 */ /* 0x000ee200000e0000 */
[----:B--2---:R-:W-:-:S02]  /*103f0*/  FADD.FTZ R4, R2, R213 ;  /* 0x000000d502047221 */ /* 0x004fc40000010000 */
[----:B---3--:R-:W-:-:S03]  /*10400*/  FADD.FTZ R0, R0, R5 ;  /* 0x0000000500007221 */ /* 0x008fc60000010000 */
[----:B------:R2:W3:Y:S04]  /*10410*/  SHFL.BFLY PT, R3, R4, 0x1, 0x1f ;  /* 0x0c201f0004037f89 */ /* 0x0004e800000e0000 */
.L_x_1773:
        /* <DEDUP_REMOVED lines=117> */
.L_x_1642:
        /* <DEDUP_REMOVED lines=17> */
.L_x_1702:
[----:B------:R-:W-:Y:S05]  /*10c80*/  BSYNC B0 ;  /* 0x0000000000007941 */ /* 0x000fea0003800000 */
.L_x_1701:
        /* <DEDUP_REMOVED lines=11> */
[----:B------:R-:W4:Y:S04]  /*10d40*/  LDL R6, [R1+0x20] ;  /* 0x0000200001067983 */ /* 0x000f280000100800 */
[----:B------:R-:W4:Y:S01]  /*10d50*/  LDL R5, [R1+0x18] ;  /* 0x0000180001057983 */ /* 0x000f220000100800 */
[----:B------:R-:W-:Y:S01]  /*10d60*/  WARPSYNC 0xffffffff ;  /* 0xffffffff00007948 */ /* 0x000fe20003800000 */
[----:B------:R-:W-:Y:S01]  /*10d70*/  F2FP.PACK_AB R0, R153, R152 ;  /* 0x000000989900723e */ /* 0x000fe200000000ff */
[----:B------:R-:W-:Y:S01]  /*10d80*/  IMAD.MOV.U32 R16, RZ, RZ, c[0x0][0x388] ;  /* 0x0000e200ff107624 */ /* 0x000fe200078e00ff */
        /* <DEDUP_REMOVED lines=8> */
[----:B--2---:R2:W-:Y:S04]  /*10e10*/  STS [R12], R0 ;  /* 0x000000000c007388 */ /* 0x0045e80000000800 */
[----:B------:R1:W-:Y:S04]  /*10e20*/  STS [R12+0x400], R2 ;  /* 0x000400020c007388 */ /* 0x0003e80000000800 */
[----:B---3--:R3:W-:Y:S01]  /*10e30*/  STS [R11], R3 ;  /* 0x000000030b007388 */ /* 0x0087e20000000800 */
[----:B--2---:R-:W-:-:S02]  /*10e40*/  F2FP.PACK_AB R0, R161, R160 ;  /* 0x000000a0a100723e */ /* 0x004fc400000000ff */
        /* <DEDUP_REMOVED lines=80> */
[----:B------:R-:W-:Y:S04]  /*11350*/  STS [R7+0x8400], R3 ;  /* 0x0084000307007388 */ /* 0x000fe80000000800 */
[----:B------:R3:W-:Y:S01]  /*11360*/  STS [R6+0x8000], R2 ;  /* 0x0080000206007388 */ /* 0x0007e20000000800 */
[----:B-1----:R-:W-:-:S05]  /*11370*/  F2FP.PACK_AB R0, R69, R68 ;  /* 0x000000444500723e */ /* 0x002fca00000000ff */
[----:B------:R1:W-:Y:S01]  /*11380*/  STS [R6+0x8400], R0 ;  /* 0x0084000006007388 */ /* 0x0003e20000000800 */
[----:B--2---:R-:W-:-:S05]  /*11390*/  F2FP.PACK_AB R4, R65, R64 ;  /* 0x000000404104723e */ /* 0x004fca00000000ff */
[----:B------:R2:W-:Y:S01]  /*113a0*/  STS [R5+0x8000], R4 ;  /* 0x0080000405007388 */ /* 0x0005e20000000800 */
[----:B---3--:R-:W-:-:S04]  /*113b0*/  IMAD.MOV.U32 R2, RZ, RZ, 0x4 ;  /* 0x00000004ff027424 */ /* 0x008fc800078e00ff */
[----:B------:R-:W-:-:S04]  /*113c0*/  @P2 IMAD.WIDE R8, R231, R2, c[0x0][0x508] ;  /* 0x00014200e7082625 */ /* 0x000fc800078e0202 */
[----:B------:R-:W-:Y:S01]  /*113d0*/  IMAD.WIDE R2, R231, R2, c[0x0][0x500] ;  /* 0x00014000e7027625 */ /* 0x000fe200078e0202 */
[----:B-1----:R-:W-:-:S03]  /*113e0*/  F2FP.PACK_AB R0, R63, R62 ;  /* 0x0000003e3f00723e */ /* 0x002fc600000000ff */
[----:B------:R-:W-:Y:S02]  /*113f0*/  IMAD.MOV.U32 R6, RZ, RZ, RZ ;  /* 0x000000ffff067224 */ /* 0x000fe400078e00ff */
[----:B------:R1:W-:Y:S04]  /*11400*/  STS [R5+0x8400], R0 ;  /* 0x0084000005007388 */ /* 0x0003e80000000800 */
[----:B------:R-:W-:Y:S06]  /*11410*/  BAR.SYNC.DEFER_BLOCKING 0x1, 0x100 ;  /* 0x0044000000007b1d */ /* 0x000fec0000010000 */
[----:B------:R1:W5:Y:S04]  /*11420*/  @P2 LDG.E R16, [R8.64] ;  /* 0x0000000808102981 */ /* 0x000368000c1e1900 */
[----:B------:R1:W5:Y:S01]  /*11430*/  @P1 LDG.E R6, [R2.64] ;  /* 0x0000000802061981 */ /* 0x000362000c1e1900 */
[----:B------:R-:W-:-:S04]  /*11440*/  ISETP.NE.AND P0, PT, R252, RZ, PT ;  /* 0x000000fffc00720c */ /* 0x000fc80003f05270 */
[----:B--2---:R-:W-:Y:S01]  /*11450*/  SEL R4, R252, c[0x0][0x3d4], P0 ;  /* 0x0000f500fc047a07 */ /* 0x004fe20000000000 */
[----:B------:R-:W-:Y:S05]  /*11460*/  @P2 BRA `(.L_x_1705) ;  /* 0x0000004000002947 */ /* 0x000fea0003800000 */
[----:B------:R-:W-:Y:S05]  /*11470*/  @!P1 BRA `(.L_x_1705) ;  /* 0x0000003000009947 */ /* 0x000fea0003800000 */
[----:B-1----:R1:W2:Y:S04]  /*11480*/  LDG.E R0, [R2.64] ;  /* 0x0000000802007981 */ /* 0x0022a8000c1e1900 */
[----:B-1----:R-:W2:Y:S02]  /*11490*/  LDG.E R2, [R2.64+0x4] ;  /* 0x0000040802027981 */ /* 0x002ea4000c1e1900 */
[----:B--2--5:R-:W-:Y:S02]  /*114a0*/  IADD3 R16, -R0, R2, RZ ;  /* 0x0000000200107210 */ /* 0x024fe40007ffe1ff */
.L_x_1705:
[----:B-1----:R-:W-:Y:S01]  /*114b0*/  IMAD.MOV.U32 R9, RZ, RZ, 0x368 ;  /* 0x00000368ff097424 */ /* 0x002fe200078e00ff */
[----:B------:R-:W-:Y:S01]  /*114c0*/  ISETP.GT.AND P3, PT, R4, 0x1, PT ;  /* 0x000000010400780c */ /* 0x000fe20003f64270 */
[----:B------:R-:W2:Y:S01]  /*114d0*/  LDL R11, [R1] ;  /* 0x00000000010b7983 */ /* 0x000ea20000100800 */
[----:B------:R-:W-:Y:S01]  /*114e0*/  IMAD.MOV.U32 R0, RZ, RZ, c[0x0][0x4e8] ;  /* 0x00013a00ff007624 */ /* 0x000fe200078e00ff */
[----:B------:R-:W-:Y:S01]  /*114f0*/  ISETP.NE.U32.AND P0, PT, RZ, c[0x0][0x500], PT ;  /* 0x00014000ff007a0c */ /* 0x000fe20003f05070 */
[----:B------:R-:W-:Y:S01]  /*11500*/  IMAD.IADD R12, R233, 0x1, R226 ;  /* 0x00000001e90c7824 */ /* 0x000fe200078e02e2 */
[----:B------:R-:W-:-:S02]  /*11510*/  SEL R9, R9, 0x328, P3 ;  /* 0x0000032809097807 */ /* 0x000fc40001800000 */
[----:B------:R-:W-:Y:S02]  /*11520*/  ISETP.NE.AND P2, PT, R0, 0x1, PT ;  /* 0x000000010000780c */ /* 0x000fe40003f45270 */
[----:B------:R-:W1:Y:S01]  /*11530*/  LDC.64 R14, c[0x0][R9+0x168] ;  /* 0x00005a00090e7b82 */ /* 0x000e620000000a00 */
[----:B------:R-:W-:Y:S02]  /*11540*/  ISETP.NE.AND.EX P0, PT, RZ, c[0x0][0x504], PT, P0 ;  /* 0x00014100ff007a0c */ /* 0x000fe40003f05300 */
[----:B------:R-:W-:Y:S02]  /*11550*/  SHF.R.S32.HI R0, RZ, 0x1f, R231 ;  /* 0x0000001fff007819 */ /* 0x000fe400000114e7 */
[----:B------:R-:W-:Y:S02]  /*11560*/  SEL R7, R231, RZ, !P0 ;  /* 0x000000ffe7077207 */ /* 0x000fe40004000000 */
[----:B------:R-:W-:Y:S01]  /*11570*/  SEL R2, R0, RZ, !P0 ;  /* 0x000000ff00027207 */ /* 0x000fe20004000000 */
[----:B------:R1:W3:Y:S03]  /*11580*/  LDC.64 R4, c[0x0][R9+0x170] ;  /* 0x00005c0009047b82 */ /* 0x0002e60000000a00 */
[----:B------:R-:W-:-:S05]  /*11590*/  @P2 IMAD.HI.U32 R8, R12, c[0x0][0x4ec], RZ ;  /* 0x00013b000c082a27 */ /* 0x000fca00078e00ff */
[----:B------:R1:W4:Y:S08]  /*115a0*/  LDC.64 R18, c[0x0][R9+0x178] ;  /* 0x00005e0009127b82 */ /* 0x0003300000000a00 */
[----:B------:R1:W2:Y:S02]  /*115b0*/  LDC.64 R20, c[0x0][R9+0x160] ;  /* 0x0000580009147b82 */ /* 0x0002a40000000a00 */
[----:B-1----:R-:W-:-:S02]  /*115c0*/  IMAD R9, R15, R235, RZ ;  /* 0x000000eb0f097224 */ /* 0x002fc400078e02ff */
[----:B------:R-:W4:Y:S01]  /*115d0*/  LDL R15, [R1+0x30] ;  /* 0x00003000010f7983 */ /* 0x000f220000100800 */
[----:B---3--:R-:W-:-:S04]  /*115e0*/  IMAD R0, R5, R7, RZ ;  /* 0x0000000705007224 */ /* 0x008fc800078e02ff */
[C---:B------:R-:W-:Y:S02]  /*115f0*/  IMAD R10, R4.reuse, R2, R0 ;  /* 0x00000002040a7224 */ /* 0x040fe400078e0200 */
[----:B------:R-:W-:Y:S01]  /*11600*/  IMAD.WIDE.U32 R2, R4, R7, RZ ;  /* 0x0000000704027225 */ /* 0x000fe200078e00ff */
[----:B------:R-:W1:Y:S03]  /*11610*/  S2R R23, SR_TID.X ;  /* 0x0000000000177919 */ /* 0x000e660000002100 */
[----:B------:R-:W-:-:S04]  /*11620*/  IMAD.WIDE.U32 R4, R14, R235, RZ ;  /* 0x000000eb0e047225 */ /* 0x000fc800078e00ff */
[----:B------:R-:W-:Y:S01]  /*11630*/  IMAD.MOV.U32 R0, RZ, RZ, R12 ;  /* 0x000000ffff007224 */ /* 0x000fe200078e000c */
[----:B------:R-:W-:Y:S02]  /*11640*/  @P2 SHF.R.U32.HI R0, RZ, c[0x0][0x4f0], R8 ;  /* 0x00013c00ff002a19 */ /* 0x000fe40000011608 */
[--C-:B-----5:R-:W-:Y:S01]  /*11650*/  IADD3 R13, P1, P0, R2, R4, R6.reuse ;  /* 0x00000004020d7210 */ /* 0x120fe2000783e006 */
[----:B------:R-:W-:Y:S01]  /*11660*/  IMAD.IADD R2, R5, 0x1, R9 ;  /* 0x0000000105027824 */ /* 0x000fe200078e0209 */
[----:B------:R-:W-:Y:S02]  /*11670*/  SHF.R.S32.HI R9, RZ, 0x1f, R6 ;  /* 0x0000001fff097819 */ /* 0x000fe40000011406 */
[----:B-1----:R-:W-:-:S04]  /*11680*/  SHF.R.S32.HI R14, RZ, 0x1f, R23 ;  /* 0x0000001fff0e7819 */ /* 0x002fc80000011417 */
[----:B------:R-:W-:-:S04]  /*11690*/  LEA.HI R14, R14, R23, RZ, 0x5 ;  /* 0x000000170e0e7211 */ /* 0x000fc800078f28ff */
[----:B------:R-:W-:-:S05]  /*116a0*/  LOP3.LUT R14, R14, 0xffffffe0, RZ, 0xc0, !PT ;  /* 0xffffffe00e0e7812 */ /* 0x000fca00078ec0ff */
[----:B------:R-:W-:Y:S01]  /*116b0*/  IMAD.IADD R14, R23, 0x1, -R14 ;  /* 0x00000001170e7824 */ /* 0x000fe200078e0a0e */
[----:B--2---:R-:W-:Y:S01]  /*116c0*/  SEL R8, R11, RZ, P3 ;  /* 0x000000ff0b087207 */ /* 0x004fe20001800000 */
[----:B------:R-:W-:Y:S02]  /*116d0*/  IMAD.IADD R11, R3, 0x1, R10 ;  /* 0x00000001030b7824 */ /* 0x000fe400078e020a */
[----:B------:R-:W-:Y:S02]  /*116e0*/  IMAD.MOV R3, RZ, RZ, -R0 ;  /* 0x000000ffff037224 */ /* 0x000fe400078e0a00 */
[-C--:B----4-:R-:W-:Y:S02]  /*116f0*/  IMAD R10, R19, R8.reuse, RZ ;  /* 0x00000008130a7224 */ /* 0x090fe400078e02ff */
        /* <DEDUP_REMOVED lines=13> */
[----:B------:R-:W-:Y:S02]  /*117d0*/  IMAD.MOV.U32 R5, RZ, RZ, c[0x0][0x4ac] ;  /* 0x00012b00ff057624 */ /* 0x000fe400078e00ff */
[----:B------:R-:W-:Y:S01]  /*117e0*/  IMAD.IADD R3, R3, 0x1, R0 ;  /* 0x0000000103037824 */ /* 0x000fe200078e0200 */
[----:B------:R-:W-:Y:S02]  /*117f0*/  LEA R0, P0, R2, R4, 0x2 ;  /* 0x0000000402007211 */ /* 0x000fe400078010ff */
[----:B------:R-:W-:-:S04]  /*11800*/  SEL R5, R5, c[0x0][0x454], P3 ;  /* 0x0001150005057a07 */ /* 0x000fc80001800000 */
[----:B------:R-:W-:Y:S01]  /*11810*/  LEA.HI.X R3, R2, R5, R3, 0x2, P0 ;  /* 0x0000000502037211 */ /* 0x000fe200000f1403 */
[----:B------:R-:W-:Y:S04]  /*11820*/  SHFL.IDX PT, R4, R0, RZ, 0x1c1f ;  /* 0x001c1fff00047589 */ /* 0x000fe800000e0000 */
[----:B------:R-:W1:Y:S04]  /*11830*/  SHFL.IDX PT, R5, R3, RZ, 0x1c1f ;  /* 0x001c1fff03057589 */ /* 0x000e6800000e0000 */
[----:B------:R2:W-:Y:S04]  /*11840*/  SHFL.IDX PT, R2, R0, 0x1, 0x1c1f ;  /* 0x003c1f0000027f89 */ /* 0x0005e800000e0000 */
[----:B------:R-:W3:Y:S01]  /*11850*/  SHFL.IDX PT, R3, R3, 0x1, 0x1c1f ;  /* 0x003c1f0003037f89 */ /* 0x000ee200000e0000 */
[----:B------:R-:W-:Y:S01]  /*11860*/  IMAD R11, R16, c[0x0][0x4e8], RZ ;  /* 0x00013a00100b7a24 */ /* 0x000fe200078e02ff */
[----:B------:R-:W-:Y:S01]  /*11870*/  LOP3.LUT P0, RZ, R14, 0x3, RZ, 0xc0, !PT ;  /* 0x000000030eff7812 */ /* 0x000fe2000780c0ff */
[----:B--2---:R-:W-:-:S05]  /*11880*/  IMAD.IADD R0, R15, 0x1, R226 ;  /* 0x000000010f007824 */ /* 0x004fca00078e02e2 */
[C---:B------:R-:W-:Y:S02]  /*11890*/  IADD3 R8, R0.reuse, 0x8, RZ ;  /* 0x0000000800087810 */ /* 0x040fe40007ffe0ff */
[-C--:B------:R-:W-:Y:S02]  /*118a0*/  ISETP.GE.OR P1, PT, R0, R11.reuse, P0 ;  /* 0x0000000b0000720c */ /* 0x080fe40000726670 */
[----:B------:R-:W-:-:S11]  /*118b0*/  ISETP.GE.OR P0, PT, R8, R11, P0 ;  /* 0x0000000b0800720c */ /* 0x000fd60000706670 */
[----:B-1----:R1:W-:Y:S01]  /*118c0*/  @!P1 ST.E [R4.64], R22 ;  /* 0x0000001604009985 */ /* 0x0023e2000c101908 */
[----:B------:R-:W-:-:S03]  /*118d0*/  ISETP.GE.AND P1, PT, R0, R11, PT ;  /* 0x0000000b0000720c */ /* 0x000fc60003f26270 */
[----:B---3--:R1:W-:Y:S01]  /*118e0*/  @!P0 ST.E [R2.64], R17 ;  /* 0x0000001102008985 */ /* 0x0083e2000c101908 */
[----:B------:R-:W-:Y:S01]  /*118f0*/  ISETP.GE.AND P0, PT, R8, R11, PT ;  /* 0x0000000b0800720c */ /* 0x000fe20003f06270 */
[----:B------:R-:W-:Y:S05]  /*11900*/  @P3 BRA `(.L_x_1706) ;  /* 0x0000081000003947 */ /* 0x000fea0003800000 */
[----:B------:R-:W2:Y:S01]  /*11910*/  S2R R15, SR_TID.X ;  /* 0x00000000000f7919 */ /* 0x000ea20000002100 */
[----:B------:R-:W-:Y:S01]  /*11920*/  IMAD R0, R9, c[0x0][0x3a0], RZ ;  /* 0x0000e80009007a24 */ /* 0x000fe200078e02ff */
[----:B-1----:R-:W-:Y:S01]  /*11930*/  SHF.R.S32.HI R5, RZ, 0x1f, R7 ;  /* 0x0000001fff057819 */ /* 0x002fe20000011407 */
[C---:B------:R-:W-:Y:S01]  /*11940*/  IMAD.WIDE.U32 R2, R6.reuse, c[0x0][0x3a0], RZ ;  /* 0x0000e80006027a25 */ /* 0x040fe200078e00ff */
[----:B------:R1:W3:Y:S01]  /*11950*/  LDS.128 R24, [R227+0x80] ;  /* 0x00008000e3187984 */ /* 0x0002e20000000c00 */
[----:B------:R-:W-:Y:S02]  /*11960*/  IADD3 R10, R251, R226, RZ ;  /* 0x000000e2fb0a7210 */ /* 0x000fe40007ffe0ff */
[----:B------:R-:W-:Y:S01]  /*11970*/  IMAD R6, R6, c[0x0][0x3a4], R0 ;  /* 0x0000e90006067a24 */ /* 0x000fe200078e0200 */
[----:B------:R1:W4:Y:S01]  /*11980*/  LDS.128 R36, [R227+0x1080] ;  /* 0x00108000e3247984 */ /* 0x0003220000000c00 */
[----:B------:R-:W-:-:S03]  /*11990*/  IMAD R5, R5, c[0x0][0x3f0], RZ ;  /* 0x0000fc0005057a24 */ /* 0x000fc600078e02ff */
[----:B------:R-:W-:Y:S01]  /*119a0*/  IADD3 R3, R3, R6, RZ ;  /* 0x0000000603037210 */ /* 0x000fe20007ffe0ff */
[----:B------:R1:W1:Y:S01]  /*119b0*/  LDS.128 R48, [R227+0x2080] ;  /* 0x00208000e3307984 */ /* 0x0002620000000c00 */
[----:B------:R-:W-:-:S03]  /*119c0*/  IMAD R8, R7, c[0x0][0x3f4], R5 ;  /* 0x0000fd0007087a24 */ /* 0x000fc600078e0205 */
[C---:B------:R-:W-:Y:S01]  /*119d0*/  IMAD.WIDE.U32 R2, R235.reuse, c[0x0][0x3e8], R2 ;  /* 0x0000fa00eb027a25 */ /* 0x040fe200078e0002 */
[----:B------:R1:W1:Y:S03]  /*119e0*/  LDS.128 R56, [R227+0x3080] ;  /* 0x00308000e3387984 */ /* 0x0002660000000c00 */
[----:B------:R-:W-:Y:S01]  /*119f0*/  IMAD R3, R235, c[0x0][0x3ec], R3 ;  /* 0x0000fb00eb037a24 */ /* 0x000fe200078e0203 */
[----:B------:R1:W1:Y:S01]  /*11a00*/  LDS.128 R20, [R227+0x4080] ;  /* 0x00408000e3147984 */ /* 0x0002620000000c00 */
[----:B--2---:R-:W-:Y:S02]  /*11a10*/  SHF.R.S32.HI R14, RZ, 0x1f, R15 ;  /* 0x0000001fff0e7819 */ /* 0x004fe4000001140f */
[----:B------:R-:W-:Y:S01]  /*11a20*/  IMAD.WIDE.U32 R2, R7, c[0x0][0x3f0], R2 ;  /* 0x0000fc0007027a25 */ /* 0x000fe200078e0002 */
[----:B------:R2:W1:Y:S01]  /*11a30*/  LDS.128 R32, [R227+0x5080] ;  /* 0x00508000e3207984 */ /* 0x0004620000000c00 */
[----:B------:R-:W-:-:S03]  /*11a40*/  LEA.HI R14, R14, R15, RZ, 0x3 ;  /* 0x0000000f0e0e7211 */ /* 0x000fc600078f18ff */
[----:B------:R2:W1:Y:S01]  /*11a50*/  LDS.128 R44, [R227+0x6080] ;  /* 0x00608000e32c7984 */ /* 0x0004620000000c00 */
[----:B------:R-:W-:Y:S02]  /*11a60*/  IADD3 R3, R3, R8, RZ ;  /* 0x0000000803037210 */ /* 0x000fe40007ffe0ff */
[----:B------:R-:W-:Y:S01]  /*11a70*/  LOP3.LUT R14, R14, 0xfffffff8, RZ, 0xc0, !PT ;  /* 0xfffffff80e0e7812 */ /* 0x000fe200078ec0ff */
[----:B------:R2:W1:Y:S03]  /*11a80*/  LDS.128 R52, [R227+0x7080] ;  /* 0x00708000e3347984 */ /* 0x0004660000000c00 */
[----:B------:R-:W-:Y:S01]  /*11a90*/  IADD3 R14, -R14, R15, RZ ;  /* 0x0000000f0e0e7210 */ /* 0x000fe20007ffe1ff */
[----:B------:R2:W1:Y:S03]  /*11aa0*/  LDS.128 R16, [R227+0x8080] ;  /* 0x00808000e3107984 */ /* 0x0004660000000c00 */
[----:B------:R-:W-:Y:S01]  /*11ab0*/  LEA R4, R14, R251, 0x5 ;  /* 0x000000fb0e047211 */ /* 0x000fe200078e28ff */
[----:B------:R2:W1:Y:S03]  /*11ac0*/  LDS.128 R28, [R227+0x9080] ;  /* 0x00908000e31c7984 */ /* 0x0004660000000c00 */
[----:B------:R-:W-:Y:S01]  /*11ad0*/  IADD3 R4, R226, R4, RZ ;  /* 0x00000004e2047210 */ /* 0x000fe20007ffe0ff */
[----:B------:R2:W1:Y:S03]  /*11ae0*/  LDS.128 R40, [R227+0xa080] ;  /* 0x00a08000e3287984 */ /* 0x0004660000000c00 */
[----:B------:R-:W-:Y:S01]  /*11af0*/  MOV R0, R4 ;  /* 0x0000000400007202 */ /* 0x000fe20000000f00 */
[----:B------:R-:W-:Y:S01]  /*11b00*/  @P2 IMAD.HI.U32 R6, R4, c[0x0][0x4ec], RZ ;  /* 0x00013b0004062a27 */ /* 0x000fe200078e00ff */
[----:B------:R2:W1:Y:S04]  /*11b10*/  LDS.128 R60, [R227+0xb080] ;  /* 0x00b08000e33c7984 */ /* 0x0004680000000c00 */
[----:B------:R-:W-:-:S04]  /*11b20*/  @P2 SHF.R.U32.HI R0, RZ, c[0x0][0x4f0], R6 ;  /* 0x00013c00ff002a19 */ /* 0x000fc80000011606 */
[----:B------:R-:W-:Y:S01]  /*11b30*/  SHF.R.S32.HI R6, RZ, 0x1f, R0 ;  /* 0x0000001fff067819 */ /* 0x000fe20000011400 */
[C---:B------:R-:W-:Y:S01]  /*11b40*/  IMAD.WIDE.U32 R2, R0.reuse, c[0x0][0x3e0], R2 ;  /* 0x0000f80000027a25 */ /* 0x040fe200078e0002 */
[----:B------:R-:W-:-:S03]  /*11b50*/  IADD3 R5, -R0, RZ, RZ ;  /* 0x000000ff00057210 */ /* 0x000fc60007ffe1ff */
[----:B------:R-:W-:Y:S02]  /*11b60*/  IMAD R6, R6, c[0x0][0x3e0], RZ ;  /* 0x0000f80006067a24 */ /* 0x000fe400078e02ff */
[----:B------:R-:W-:Y:S02]  /*11b70*/  IMAD R4, R5, c[0x0][0x4e8], R4 ;  /* 0x00013a0005047a24 */ /* 0x000fe400078e0204 */
[----:B------:R-:W-:-:S03]  /*11b80*/  IMAD R5, R0, c[0x0][0x3e4], R6 ;  /* 0x0000f90000057a24 */ /* 0x000fc600078e0206 */
        /* <DEDUP_REMOVED lines=9> */
[----:B-1234-:R1:W2:Y:S02]  /*11c20*/  SHFL.IDX PT, R8, R9, RZ, 0x181f ;  /* 0x00181fff09087589 */ /* 0x01e2a400000e0000 */
.L_x_1774:
[----:B------:R-:W-:Y:S05]  /*11c30*/  BRA.DIV ~URZ, `(.L_x_1708) ;  /* 0x00003b727f007947 */ /* 0x000fea000b800000 */
[----:B------:R3:W4:Y:S02]  /*11c40*/  SHFL.IDX PT, R0, R12, RZ, 0x181f ;  /* 0x00181fff0c007589 */ /* 0x00072400000e0000 */
.L_x_1775:
[----:B------:R-:W-:Y:S01]  /*11c50*/  ISETP.GE.AND P0, PT, R10, R11, PT ;  /* 0x0000000b0a00720c */ /* 0x000fe20003f06270 */
[----:B------:R-:W-:-:S12]  /*11c60*/  BSSY B0, `(.L_x_1709) ;  /* 0x000000e000007945 */ /* 0x000fd80003800000 */
        /* <DEDUP_REMOVED lines=13> */
.L_x_1710:
[----:B------:R-:W-:Y:S05]  /*11d40*/  BSYNC B0 ;  /* 0x0000000000007941 */ /* 0x000fea0003800000 */
.L_x_1709:
[----:B------:R-:W-:Y:S05]  /*11d50*/  BRA.DIV ~URZ, `(.L_x_1711) ;  /* 0x00003ab27f007947 */ /* 0x000fea000b800000 */
[----:B--2---:R2:W1:Y:S04]  /*11d60*/  SHFL.IDX PT, R8, R9, 0x1, 0x181f ;  /* 0x00381f0009087f89 */ /* 0x00446800000e0000 */
[----:B----4-:R2:W4:Y:S02]  /*11d70*/  SHFL.IDX PT, R0, R12, 0x1, 0x181f ;  /* 0x00381f000c007f89 */ /* 0x01052400000e0000 */
.L_x_1776:
        /* <DEDUP_REMOVED lines=16> */
.L_x_1713:
[----:B------:R-:W-:Y:S05]  /*11e80*/  BSYNC B0 ;  /* 0x0000000000007941 */ /* 0x000fea0003800000 */
.L_x_1712:
[----:B------:R-:W-:Y:S05]  /*11e90*/  BRA.DIV ~URZ, `(.L_x_1714) ;  /* 0x00003a327f007947 */ /* 0x000fea000b800000 */
[----:B-1----:R1:W2:Y:S02]  /*11ea0*/  SHFL.IDX PT, R8, R9, 0x2, 0x181f ;  /* 0x00581f0009087f89 */ /* 0x0022a400000e0000 */
.L_x_1777:
[----:B------:R-:W-:Y:S05]  /*11eb0*/  BRA.DIV ~URZ, `(.L_x_1715) ;  /* 0x00003a827f007947 */ /* 0x000fea000b800000 */
[----:B----4-:R4:W1:Y:S02]  /*11ec0*/  SHFL.IDX PT, R0, R12, 0x2, 0x181f ;  /* 0x00581f000c007f89 */ /* 0x01086400000e0000 */
.L_x_1778:
        /* <DEDUP_REMOVED lines=16> */
.L_x_1717:
[----:B------:R-:W-:Y:S05]  /*11fd0*/  BSYNC B0 ;  /* 0x0000000000007941 */ /* 0x000fea0003800000 */
.L_x_1716:
[----:B------:R-:W-:Y:S05]  /*11fe0*/  BRA.DIV ~URZ, `(.L_x_1718) ;  /* 0x000039b27f007947 */ /* 0x000fea000b800000 */
[----:B-1----:R1:W3:Y:S04]  /*11ff0*/  SHFL.IDX PT, R6, R9, 0x3, 0x181f ;  /* 0x00781f0009067f89 */ /* 0x0022e800000e0000 */
[----:B------:R1:W4:Y:S02]  /*12000*/  SHFL.IDX PT, R0, R12, 0x3, 0x181f ;  /* 0x00781f000c007f89 */ /* 0x00032400000e0000 */
.L_x_1779:
[----:B------:R-:W-:-:S04]  /*12010*/  IADD3 R2, R10, 0x60, RZ ;  /* 0x000000600a027810 */ /* 0x000fc80007ffe0ff */
[----:B------:R-:W-:-:S13]  /*12020*/  ISETP.GE.AND P0, PT, R2, R11, PT ;  /* 0x0000000b0200720c */ /* 0x000fda0003f06270 */
[----:B------:R-:W-:Y:S05]  /*12030*/  @P0 BRA `(.L_x_1719) ;  /* 0x00001eb000000947 */ /* 0x000fea0003800000 */
[----:B------:R-:W-:Y:S02]  /*12040*/  ISETP.GE.AND P1, PT, R210, c[0x0][0x3c8], PT ;  /* 0x0000f200d2007a0c */ /* 0x000fe40003f26270 */
[----:B------:R-:W-:-:S11]  /*12050*/  ISETP.GE.AND P0, PT, R209, c[0x0][0x3c8], PT ;  /* 0x0000f200d1007a0c */ /* 0x000fd60003f06270 */
[CC--:B----4-:R-:W-:Y:S02]  /*12060*/  @!P1 LEA R4, P3, R210.reuse, R0.reuse, 0x1 ;  /* 0x00000000d2049211 */ /* 0x0d0fe400078608ff */
[C---:B------:R-:W-:Y:S02]  /*12070*/  @!P0 LEA R2, P2, R209.reuse, R0, 0x1 ;  /* 0x00000000d1028211 */ /* 0x040fe400078408ff */
[-C--:B---3--:R-:W-:Y:S02]  /*12080*/  @!P1 LEA.HI.X R5, R210, R6.reuse, R211, 0x1, P3 ;  /* 0x00000006d2059211 */ /* 0x088fe400018f0cd3 */
[----:B------:R-:W-:-:S03]  /*12090*/  @!P0 LEA.HI.X R3, R209, R6, R249, 0x1, P2 ;  /* 0x00000006d1038211 */ /* 0x000fc600010f0cf9 */
[----:B------:R3:W-:Y:S04]  /*120a0*/  @!P1 ST.E.128 [R4.64], R56 ;  /* 0x0000003804009985 */ /* 0x0007e8000c101d08 */
[----:B------:R3:W-:Y:S01]  /*120b0*/  @!P0 ST.E.128 [R2.64], R52 ;  /* 0x0000003402008985 */ /* 0x0007e2000c101d08 */
[----:B------:R-:W-:-:S13]  /*120c0*/  ISETP.GE.AND P0, PT, R232, c[0x0][0x3c8], PT ;  /* 0x0000f200e8007a0c */ /* 0x000fda0003f06270 */
[----:B------:R-:W-:Y:S05]  /*120d0*/  @P0 BRA `(.L_x_1719) ;  /* 0x00001e1000000947 */ /* 0x000fea0003800000 */
[----:B---3--:R-:W-:-:S04]  /*120e0*/  LEA R2, P0, R232, R0, 0x1 ;  /* 0x00000000e8027211 */ /* 0x008fc800078008ff */
[----:B------:R-:W-:-:S05]  /*120f0*/  LEA.HI.X R3, R232, R6, R248, 0x1, P0 ;  /* 0x00000006e8037211 */ /* 0x000fca00000f0cf8 */
[----:B------:R3:W-:Y:S01]  /*12100*/  ST.E.128 [R2.64], R60 ;  /* 0x0000003c02007985 */ /* 0x0007e2000c101d08 */
[----:B------:R-:W-:Y:S05]  /*12110*/  BRA `(.L_x_1719) ;  /* 0x00001dd000007947 */ /* 0x000fea0003800000 */
.L_x_1706:
[----:B------:R-:W2:Y:S01]  /*12120*/  LDL.LU R8, [R1] ;  /* 0x0000000001087983 */ /* 0x000ea20000300800 */
[----:B------:R-:W-:Y:S02]  /*12130*/  IMAD R0, R9, c[0x0][0x408], RZ ;  /* 0x0001020009007a24 */ /* 0x000fe400078e02ff */
[----:B-1----:R-:W-:-:S04]  /*12140*/  IMAD.WIDE.U32 R2, R6, c[0x0][0x408], RZ ;  /* 0x0001020006027a25 */ /* 0x002fc800078e00ff */
[----:B------:R-:W-:Y:S01]  /*12150*/  IMAD R6, R6, c[0x0][0x40c], R0 ;  /* 0x0001030006067a24 */ /* 0x000fe200078e0200 */
[----:B------:R-:W-:Y:S01]  /*12160*/  SHF.R.S32.HI R0, RZ, 0x1f, R7 ;  /* 0x0000001fff007819 */ /* 0x000fe20000011407 */
[----:B------:R-:W-:-:S03]  /*12170*/  @P2 IMAD.HI.U32 R5, R12, c[0x0][0x4ec], RZ ;  /* 0x00013b000c052a27 */ /* 0x000fc600078e00ff */
[----:B------:R-:W-:Y:S01]  /*12180*/  IADD3 R3, R3, R6, RZ ;  /* 0x0000000603037210 */ /* 0x000fe20007ffe0ff */
[----:B------:R-:W-:-:S04]  /*12190*/  IMAD R0, R0, c[0x0][0x440], RZ ;  /* 0x0001100000007a24 */ /* 0x000fc800078e02ff */
[----:B------:R-:W-:-:S04]  /*121a0*/  IMAD.WIDE.U32 R2, R235, c[0x0][0x438], R2 ;  /* 0x00010e00eb027a25 */ /* 0x000fc800078e0002 */
        /* <DEDUP_REMOVED lines=24> */
.L_x_1780:
[----:B------:R-:W-:Y:S05]  /*12330*/  BRA.DIV ~URZ, `(.L_x_1721) ;  /* 0x000037927f007947 */ /* 0x000fea000b800000 */
[----:B------:R3:W4:Y:S02]  /*12340*/  SHFL.IDX PT, R0, R37, RZ, 0x1c1f ;  /* 0x001c1fff25007589 */ /* 0x00072400000e0000 */
.L_x_1781:
        /* <DEDUP_REMOVED lines=52> */
[----:B------:R-:W-:-:S07]  /*12690*/  ISETP.GE.AND P1, PT, R15, c[0x0][0x3c8], PT ;  /* 0x0000f2000f007a0c */ /* 0x000fce0003f26270 */
[-C--:B----4-:R-:W-:Y:S02]  /*126a0*/  @!P6 LEA R2, P4, R214, R0.reuse, 0x2 ;  /* 0x00000000d602e211 */ /* 0x090fe400078810ff */
[----:B------:R-:W-:Y:S02]  /*126b0*/  @!P2 LEA R6, P3, R12, R0, 0x2 ;  /* 0x000000000c06a211 */ /* 0x000fe400078610ff */
[-C--:B--2---:R-:W-:Y:S02]  /*126c0*/  @!P6 LEA.HI.X R3, R214, R4.reuse, R39, 0x2, P4 ;  /* 0x00000004d603e211 */ /* 0x084fe400020f1427 */
        /* <DEDUP_REMOVED lines=40> */
[----:B------:R-:W-:-:S05]  /*12950*/  @!P1 LEA.HI.X R7, R22, R4, R48, 0x2, P3 ;  /* 0x0000000416079211 */ /* 0x000fca00018f1430 */
[----:B------:R-:W-:Y:S01]  /*12960*/  @!P2 LEA R8, P3, R23, R0, 0x2 ;  /* 0x000000001708a211 */ /* 0x000fe200078610ff */
[----:B------:R2:W-:Y:S01]  /*12970*/  @!P5 ST.E.64 [R2.64], R136 ;  /* 0x000000880200d985 */ /* 0x0005e2000c101b08 */
[----:B------:R-:W-:Y:S02]  /*12980*/  ISETP.GE.AND P5, PT, R25, c[0x0][0x3c8], PT ;  /* 0x0000f20019007a0c */ /* 0x000fe40003fa6270 */
[----:B------:R-:W-:Y:S01]  /*12990*/  @!P2 LEA.HI.X R9, R23, R4, R49, 0x2, P3 ;  /* 0x000000041709a211 */ /* 0x000fe200018f1431 */
[----:B------:R4:W-:Y:S01]  /*129a0*/  @!P1 ST.E.64 [R6.64], R138 ;  /* 0x0000008a06009985 */ /* 0x0009e2000c101b08 */
[----:B------:R-:W-:Y:S02]  /*129b0*/  ISETP.GE.AND P1, PT, R26, c[0x0][0x3c8], PT ;  /* 0x0000f2001a007a0c */ /* 0x000fe40003f26270 */
[----:B--2---:R-:W-:-:S04]  /*129c0*/  @!P6 LEA R2, P4, R24, R0, 0x2 ;  /* 0x000000001802e211 */ /* 0x004fc800078810ff */
[----:B------:R-:W-:-:S03]  /*129d0*/  @!P6 LEA.HI.X R3, R24, R4, R50, 0x2, P4 ;  /* 0x000000041803e211 */ /* 0x000fc600020f1432 */
[----:B----4-:R-:W-:Y:S02]  /*129e0*/  @!P5 LEA R6, P3, R25, R0, 0x2 ;  /* 0x000000001906d211 */ /* 0x010fe400078610ff */
[----:B------:R-:W-:Y:S01]  /*129f0*/  ISETP.GE.AND P4, PT, R28, c[0x0][0x3c8], PT ;  /* 0x0000f2001c007a0c */ /* 0x000fe20003f86270 */
[----:B------:R2:W-:Y:S01]  /*12a00*/  @!P6 ST.E.64 [R2.64], R140 ;  /* 0x0000008c0200e985 */ /* 0x0005e2000c101b08 */
[----:B------:R-:W-:Y:S02]  /*12a10*/  ISETP.GE.AND P6, PT, R27, c[0x0][0x3c8], PT ;  /* 0x0000f2001b007a0c */ /* 0x000fe40003fc6270 */
[----:B------:R-:W-:Y:S01]  /*12a20*/  @!P5 LEA.HI.X R7, R25, R4, R51, 0x2, P3 ;  /* 0x000000041907d211 */ /* 0x000fe200018f1433 */
[----:B------:R4:W-:Y:S01]  /*12a30*/  @!P2 ST.E.64 [R8.64], R142 ;  /* 0x0000008e0800a985 */ /* 0x0009e2000c101b08 */
[----:B------:R-:W-:-:S03]  /*12a40*/  ISETP.GE.AND P3, PT, R30, c[0x0][0x3c8], PT ;  /* 0x0000f2001e007a0c */ /* 0x000fc60003f66270 */
[----:B------:R5:W-:Y:S01]  /*12a50*/  @!P5 ST.E.64 [R6.64], R144 ;  /* 0x000000900600d985 */ /* 0x000be2000c101b08 */
[----:B--2---:R-:W-:-:S04]  /*12a60*/  @!P1 LEA R2, P2, R26, R0, 0x2 ;  /* 0x000000001a029211 */ /* 0x004fc800078410ff */
[----:B------:R-:W-:Y:S02]  /*12a70*/  @!P1 LEA.HI.X R3, R26, R4, R52, 0x2, P2 ;  /* 0x000000041a039211 */ /* 0x000fe400010f1434 */
[----:B----4-:R-:W-:-:S03]  /*12a80*/  @!P6 LEA R8, P2, R27, R0, 0x2 ;  /* 0x000000001b08e211 */ /* 0x010fc600078410ff */
[----:B------:R2:W-:Y:S01]  /*12a90*/  @!P1 ST.E.64 [R2.64], R146 ;  /* 0x0000009202009985 */ /* 0x0005e2000c101b08 */
[----:B------:R-:W-:Y:S02]  /*12aa0*/  ISETP.GE.AND P1, PT, R29, c[0x0][0x3c8], PT ;  /* 0x0000f2001d007a0c */ /* 0x000fe40003f26270 */
[----:B------:R-:W-:Y:S02]  /*12ab0*/  @!P6 LEA.HI.X R9, R27, R4, R53, 0x2, P2 ;  /* 0x000000041b09e211 */ /* 0x000fe400010f1435 */
[----:B-----5:R-:W-:-:S03]  /*12ac0*/  @!P3 LEA R6, P2, R30, R0, 0x2 ;  /* 0x000000001e06b211 */ /* 0x020fc600078410ff */
[----:B------:R-:W-:Y:S01]  /*12ad0*/  @!P6 ST.E.64 [R8.64], R154 ;  /* 0x0000009a0800e985 */ /* 0x000fe2000c101b08 */
[----:B------:R-:W-:Y:S02]  /*12ae0*/  ISETP.GE.AND P6, PT, R31, c[0x0][0x3c8], PT ;  /* 0x0000f2001f007a0c */ /* 0x000fe40003fc6270 */
[----:B------:R-:W-:Y:S02]  /*12af0*/  @!P3 LEA.HI.X R7, R30, R4, R56, 0x2, P2 ;  /* 0x000000041e07b211 */ /* 0x000fe400010f1438 */
[----:B--2---:R-:W-:-:S04]  /*12b00*/  @!P4 LEA R2, P5, R28, R0, 0x2 ;  /* 0x000000001c02c211 */ /* 0x004fc800078a10ff */
        /* <DEDUP_REMOVED lines=10> */
[C---:B------:R-:W-:Y:S02]  /*12bb0*/  @!P5 LEA R8, P1, R32.reuse, R0, 0x2 ;  /* 0x000000002008d211 */ /* 0x040fe400078210ff */
[----:B------:R-:W-:Y:S02]  /*12bc0*/  @!P6 LEA.HI.X R11, R31, R4, R57, 0x2, P2 ;  /* 0x000000041f0be211 */ /* 0x000fe400010f1439 */
        /* <DEDUP_REMOVED lines=9> */
.L_x_1723:
[----:B------:R-:W-:Y:S05]  /*12c60*/  BSYNC B0 ;  /* 0x0000000000007941 */ /* 0x000fea0003800000 */
.L_x_1722:
[----:B------:R-:W-:Y:S05]  /*12c70*/  BRA.DIV ~URZ, `(.L_x_1724) ;  /* 0x00002eb27f007947 */ /* 0x000fea000b800000 */
[----:B--2---:R2:W1:Y:S04]  /*12c80*/  SHFL.IDX PT, R4, R35, 0x1, 0x1c1f ;  /* 0x003c1f0023047f89 */ /* 0x00446800000e0000 */
[----:B----4-:R2:W4:Y:S02]  /*12c90*/  SHFL.IDX PT, R0, R37, 0x1, 0x1c1f ;  /* 0x003c1f0025007f89 */ /* 0x01052400000e0000 */
.L_x_1782:
[----:B------:R-:W-:Y:S05]  /*12ca0*/  @P0 BRA `(.L_x_1719) ;  /* 0x0000124000000947 */ /* 0x000fea0003800000 */
[----:B------:R-:W-:Y:S02]  /*12cb0*/  ISETP.GE.AND P3, PT, R12, c[0x0][0x3c8], PT ;  /* 0x0000f2000c007a0c */ /* 0x000fe40003f66270 */
[----:B------:R-:W-:Y:S02]  /*12cc0*/  ISETP.GE.AND P2, PT, R13, c[0x0][0x3c8], PT ;  /* 0x0000f2000d007a0c */ /* 0x000fe40003f46270 */
[----:B------:R-:W-:Y:S02]  /*12cd0*/  ISETP.GE.AND P4, PT, R214, c[0x0][0x3c8], PT ;  /* 0x0000f200d6007a0c */ /* 0x000fe40003f86270 */
[----:B------:R-:W-:-:S02]  /*12ce0*/  ISETP.GE.AND P0, PT, R14, c[0x0][0x3c8], PT ;  /* 0x0000f2000e007a0c */ /* 0x000fc40003f06270 */
[----:B------:R-:W-:-:S05]  /*12cf0*/  ISETP.GE.AND P1, PT, R15, c[0x0][0x3c8], PT ;  /* 0x0000f2000f007a0c */ /* 0x000fca0003f26270 */
[----:B----4-:R-:W-:-:S04]  /*12d00*/  @!P3 LEA R10, P5, R12, R0, 0x2 ;  /* 0x000000000c0ab211 */ /* 0x010fc800078a10ff */
[----:B-1----:R-:W-:Y:S02]  /*12d10*/  @!P3 LEA.HI.X R11, R12, R4, R36, 0x2, P5 ;  /* 0x000000040c0bb211 */ /* 0x002fe400028f1424 */
[CC--:B------:R-:W-:Y:S02]  /*12d20*/  @!P2 LEA R8, P5, R13.reuse, R0.reuse, 0x2 ;  /* 0x000000000d08a211 */ /* 0x0c0fe400078a10ff */
[----:B------:R-:W-:Y:S02]  /*12d30*/  @!P4 LEA R12, P6, R214, R0, 0x2 ;  /* 0x00000000d60cc211 */ /* 0x000fe400078c10ff */
[----:B------:R-:W-:Y:S02]  /*12d40*/  @!P2 LEA.HI.X R9, R13, R4, R38, 0x2, P5 ;  /* 0x000000040d09a211 */ /* 0x000fe400028f1426 */
[----:B------:R-:W-:Y:S02]  /*12d50*/  @!P0 LEA R2, P5, R14, R0, 0x2 ;  /* 0x000000000e028211 */ /* 0x000fe400078a10ff */
[----:B------:R-:W-:-:S02]  /*12d60*/  @!P4 LEA.HI.X R13, R214, R4, R39, 0x2, P6 ;  /* 0x00000004d60dc211 */ /* 0x000fc400030f1427 */
[----:B------:R-:W-:Y:S02]  /*12d70*/  @!P0 LEA.HI.X R3, R14, R4, R40, 0x2, P5 ;  /* 0x000000040e038211 */ /* 0x000fe400028f1428 */
[----:B------:R-:W-:Y:S01]  /*12d80*/  ISETP.GE.AND P5, PT, R16, c[0x0][0x3c8], PT ;  /* 0x0000f20010007a0c */ /* 0x000fe20003fa6270 */
[----:B------:R1:W-:Y:S01]  /*12d90*/  @!P4 ST.E.64 [R12.64], R162 ;  /* 0x000000a20c00c985 */ /* 0x0003e2000c101b08 */
[----:B------:R-:W-:Y:S02]  /*12da0*/  ISETP.GE.AND P4, PT, R18, c[0x0][0x3c8], PT ;  /* 0x0000f20012007a0c */ /* 0x000fe40003f86270 */
[----:B------:R-:W-:Y:S01]  /*12db0*/  @!P1 LEA R6, P6, R15, R0, 0x2 ;  /* 0x000000000f069211 */ /* 0x000fe200078c10ff */
[----:B------:R4:W-:Y:S01]  /*12dc0*/  @!P3 ST.E.64 [R10.64], R160 ;  /* 0x000000a00a00b985 */ /* 0x0009e2000c101b08 */
[----:B------:R-:W-:Y:S02]  /*12dd0*/  ISETP.GE.AND P3, PT, R17, c[0x0][0x3c8], PT ;  /* 0x0000f20011007a0c */ /* 0x000fe40003f66270 */
[----:B------:R-:W-:Y:S01]  /*12de0*/  @!P1 LEA.HI.X R7, R15, R4, R41, 0x2, P6 ;  /* 0x000000040f079211 */ /* 0x000fe200030f1429 */
[----:B------:R5:W-:Y:S01]  /*12df0*/  @!P2 ST.E.64 [R8.64], R106 ;  /* 0x0000006a0800a985 */ /* 0x000be2000c101b08 */
[----:B------:R-:W-:-:S03]  /*12e00*/  ISETP.GE.AND P2, PT, R19, c[0x0][0x3c8], PT ;  /* 0x0000f20013007a0c */ /* 0x000fc60003f46270 */
[----:B------:R2:W-:Y:S01]  /*12e10*/  @!P1 ST.E.64 [R6.64], R88 ;  /* 0x0000005806009985 */ /* 0x0005e2000c101b08 */
[----:B------:R-:W-:Y:S02]  /*12e20*/  @!P5 LEA R14, P6, R16, R0, 0x2 ;  /* 0x00000000100ed211 */ /* 0x000fe400078c10ff */
[----:B------:R-:W-:Y:S01]  /*12e30*/  ISETP.GE.AND P1, PT, R20, c[0x0][0x3c8], PT ;  /* 0x0000f20014007a0c */ /* 0x000fe20003f26270 */
[----:B------:R3:W-:Y:S01]  /*12e40*/  @!P0 ST.E.64 [R2.64], R72 ;  /* 0x0000004802008985 */ /* 0x0007e2000c101b08 */
[----:B------:R-:W-:-:S05]  /*12e50*/  @!P5 LEA.HI.X R15, R16, R4, R42, 0x2, P6 ;  /* 0x00000004100fd211 */ /* 0x000fca00030f142a */
[----:B------:R3:W-:Y:S01]  /*12e60*/  @!P5 ST.E.64 [R14.64], R166 ;  /* 0x000000a60e00d985 */ /* 0x0007e2000c101b08 */
[----:B------:R-:W-:Y:S02]  /*12e70*/  ISETP.GE.AND P5, PT, R22, c[0x0][0x3c8], PT ;  /* 0x0000f20016007a0c */ /* 0x000fe40003fa6270 */
[CC--:B-1----:R-:W-:Y:S02]  /*12e80*/  @!P4 LEA R12, P0, R18.reuse, R0.reuse, 0x2 ;  /* 0x00000000120cc211 */ /* 0x0c2fe400078010ff */
[----:B----4-:R-:W-:Y:S02]  /*12e90*/  @!P3 LEA R10, P6, R17, R0, 0x2 ;  /* 0x00000000110ab211 */ /* 0x010fe400078c10ff */
[-C--:B------:R-:W-:Y:S02]  /*12ea0*/  @!P4 LEA.HI.X R13, R18, R4.reuse, R44, 0x2, P0 ;  /* 0x00000004120dc211 */ /* 0x080fe400000f142c */
[----:B------:R-:W-:Y:S02]  /*12eb0*/  ISETP.GE.AND P0, PT, R21, c[0x0][0x3c8], PT ;  /* 0x0000f20015007a0c */ /* 0x000fe40003f06270 */
[----:B------:R-:W-:Y:S01]  /*12ec0*/  @!P3 LEA.HI.X R11, R17, R4, R43, 0x2, P6 ;  /* 0x00000004110bb211 */ /* 0x000fe200030f142b */
[----:B------:R1:W-:Y:S01]  /*12ed0*/  @!P4 ST.E.64 [R12.64], R130 ;  /* 0x000000820c00c985 */ /* 0x0003e2000c101b08 */
[----:B-----5:R-:W-:-:S02]  /*12ee0*/  @!P2 LEA R8, P6, R19, R0, 0x2 ;  /* 0x000000001308a211 */ /* 0x020fc400078c10ff */
[----:B------:R-:W-:Y:S01]  /*12ef0*/  ISETP.GE.AND P4, PT, R24, c[0x0][0x3c8], PT ;  /* 0x0000f20018007a0c */ /* 0x000fe20003f86270 */
[----:B------:R4:W-:Y:S01]  /*12f00*/  @!P3 ST.E.64 [R10.64], R118 ;  /* 0x000000760a00b985 */ /* 0x0009e2000c101b08 */
[----:B------:R-:W-:Y:S02]  /*12f10*/  @!P2 LEA.HI.X R9, R19, R4, R45, 0x2, P6 ;  /* 0x000000041309a211 */ /* 0x000fe400030f142d */
[C---:B--2---:R-:W-:Y:S02]  /*12f20*/  @!P1 LEA R6, P6, R20.reuse, R0, 0x2 ;  /* 0x0000000014069211 */ /* 0x044fe400078c10ff */
[----:B------:R-:W-:Y:S01]  /*12f30*/  ISETP.GE.AND P3, PT, R23, c[0x0][0x3c8], PT ;  /* 0x0000f20017007a0c */ /* 0x000fe20003f66270 */
[----:B------:R2:W-:Y:S01]  /*12f40*/  @!P2 ST.E.64 [R8.64], R110 ;  /* 0x0000006e0800a985 */ /* 0x0005e2000c101b08 */
[----:B------:R-:W-:Y:S02]  /*12f50*/  @!P1 LEA.HI.X R7, R20, R4, R46, 0x2, P6 ;  /* 0x0000000414079211 */ /* 0x000fe400030f142e */
[----:B---3--:R-:W-:-:S02]  /*12f60*/  @!P0 LEA R2, P6, R21, R0, 0x2 ;  /* 0x0000000015028211 */ /* 0x008fc400078c10ff */
[----:B------:R-:W-:Y:S01]  /*12f70*/  ISETP.GE.AND P2, PT, R25, c[0x0][0x3c8], PT ;  /* 0x0000f20019007a0c */ /* 0x000fe20003f46270 */
[----:B------:R3:W-:Y:S01]  /*12f80*/  @!P1 ST.E.64 [R6.64], R92 ;  /* 0x0000005c06009985 */ /* 0x0007e2000c101b08 */
[----:B------:R-:W-:Y:S02]  /*12f90*/  @!P0 LEA.HI.X R3, R21, R4, R47, 0x2, P6 ;  /* 0x0000000415038211 */ /* 0x000fe400030f142f */
[----:B------:R-:W-:Y:S02]  /*12fa0*/  @!P5 LEA R14, P6, R22, R0, 0x2 ;  /* 0x00000000160ed211 */ /* 0x000fe400078c10ff */
[----:B------:R-:W-:Y:S01]  /*12fb0*/  ISETP.GE.AND P1, PT, R26, c[0x0][0x3c8], PT ;  /* 0x0000f2001a007a0c */ /* 0x000fe20003f26270 */
[----:B------:R5:W-:Y:S01]  /*12fc0*/  @!P0 ST.E.64 [R2.64], R76 ;  /* 0x0000004c02008985 */ /* 0x000be2000c101b08 */
[----:B------:R-:W-:-:S05]  /*12fd0*/  @!P5 LEA.HI.X R15, R22, R4, R48, 0x2, P6 ;  /* 0x00000004160fd211 */ /* 0x000fca00030f1430 */
[----:B------:R5:W-:Y:S01]  /*12fe0*/  @!P5 ST.E.64 [R14.64], R168 ;  /* 0x000000a80e00d985 */ /* 0x000be2000c101b08 */
[-C--:B-1----:R-:W-:Y:S02]  /*12ff0*/  @!P4 LEA R12, P0, R24, R0.reuse, 0x2 ;  /* 0x00000000180cc211 */ /* 0x082fe400078010ff */
[----:B------:R-:W-:Y:S02]  /*13000*/  ISETP.GE.AND P5, PT, R28, c[0x0][0x3c8], PT ;  /* 0x0000f2001c007a0c */ /* 0x000fe40003fa6270 */
[----:B----4-:R-:W-:Y:S02]  /*13010*/  @!P3 LEA R10, P6, R23, R0, 0x2 ;  /* 0x00000000170ab211 */ /* 0x010fe400078c10ff */
[-C--:B------:R-:W-:Y:S02]  /*13020*/  @!P4 LEA.HI.X R13, R24, R4.reuse, R50, 0x2, P0 ;  /* 0x00000004180dc211 */ /* 0x080fe400000f1432 */
[----:B------:R-:W-:Y:S02]  /*13030*/  ISETP.GE.AND P0, PT, R27, c[0x0][0x3c8], PT ;  /* 0x0000f2001b007a0c */ /* 0x000fe40003f06270 */
[----:B------:R-:W-:Y:S01]  /*13040*/  @!P3 LEA.HI.X R11, R23, R4, R49, 0x2, P6 ;  /* 0x00000004170bb211 */ /* 0x000fe200030f1431 */
[----:B------:R1:W-:Y:S01]  /*13050*/  @!P4 ST.E.64 [R12.64], R134 ;  /* 0x000000860c00c985 */ /* 0x0003e2000c101b08 */
[----:B--2---:R-:W-:-:S02]  /*13060*/  @!P2 LEA R8, P6, R25, R0, 0x2 ;  /* 0x000000001908a211 */ /* 0x004fc400078c10ff */
[----:B------:R-:W-:Y:S01]  /*13070*/  ISETP.GE.AND P4, PT, R30, c[0x0][0x3c8], PT ;  /* 0x0000f2001e007a0c */ /* 0x000fe20003f86270 */
[----:B------:R2:W-:Y:S01]  /*13080*/  @!P3 ST.E.64 [R10.64], R122 ;  /* 0x0000007a0a00b985 */ /* 0x0005e2000c101b08 */
[----:B------:R-:W-:Y:S02]  /*13090*/  @!P2 LEA.HI.X R9, R25, R4, R51, 0x2, P6 ;  /* 0x000000041909a211 */ /* 0x000fe400030f1433 */
[C---:B---3--:R-:W-:Y:S02]  /*130a0*/  @!P1 LEA R6, P6, R26.reuse, R0, 0x2 ;  /* 0x000000001a069211 */ /* 0x048fe400078c10ff */
[----:B------:R-:W-:Y:S01]  /*130b0*/  ISETP.GE.AND P3, PT, R29, c[0x0][0x3c8], PT ;  /* 0x0000f2001d007a0c */ /* 0x000fe20003f66270 */
[----:B------:R3:W-:Y:S01]  /*130c0*/  @!P2 ST.E.64 [R8.64], R114 ;  /* 0x000000720800a985 */ /* 0x0007e2000c101b08 */
[----:B------:R-:W-:Y:S02]  /*130d0*/  @!P1 LEA.HI.X R7, R26, R4, R52, 0x2, P6 ;  /* 0x000000041a079211 */ /* 0x000fe400030f1434 */
[----:B-----5:R-:W-:-:S02]  /*130e0*/  @!P0 LEA R2, P6, R27, R0, 0x2 ;  /* 0x000000001b028211 */ /* 0x020fc400078c10ff */
        /* <DEDUP_REMOVED lines=8> */
[CC--:B-1----:R-:W-:Y:S02]  /*13170*/  @!P4 LEA R12, P0, R30.reuse, R0.reuse, 0x2 ;  /* 0x000000001e0cc211 */ /* 0x0c2fe400078010ff */
[----:B--2---:R-:W-:Y:S02]  /*13180*/  @!P3 LEA R10, P6, R29, R0, 0x2 ;  /* 0x000000001d0ab211 */ /* 0x004fe400078c10ff */
[-C--:B------:R-:W-:Y:S02]  /*13190*/  @!P4 LEA.HI.X R13, R30, R4.reuse, R56, 0x2, P0 ;  /* 0x000000041e0dc211 */ /* 0x080fe400000f1438 */
[----:B------:R-:W-:Y:S02]  /*131a0*/  ISETP.GE.AND P0, PT, R33, c[0x0][0x3c8], PT ;  /* 0x0000f20021007a0c */ /* 0x000fe40003f06270 */
[----:B------:R-:W-:Y:S01]  /*131b0*/  @!P3 LEA.HI.X R11, R29, R4, R55, 0x2, P6 ;  /* 0x000000041d0bb211 */ /* 0x000fe200030f1437 */
[----:B------:R1:W-:Y:S01]  /*131c0*/  @!P4 ST.E.64 [R12.64], R126 ;  /* 0x0000007e0c00c985 */ /* 0x0003e2000c101b08 */
[----:B---3--:R-:W-:-:S03]  /*131d0*/  @!P2 LEA R8, P6, R31, R0, 0x2 ;  /* 0x000000001f08a211 */ /* 0x008fc600078c10ff */
[----:B------:R1:W-:Y:S01]  /*131e0*/  @!P3 ST.E.64 [R10.64], R78 ;  /* 0x0000004e0a00b985 */ /* 0x0003e2000c101b08 */
[----:B------:R-:W-:Y:S02]  /*131f0*/  @!P2 LEA.HI.X R9, R31, R4, R57, 0x2, P6 ;  /* 0x000000041f09a211 */ /* 0x000fe400030f1439 */
[----:B----4-:R-:W-:-:S03]  /*13200*/  @!P1 LEA R6, P6, R32, R0, 0x2 ;  /* 0x0000000020069211 */ /* 0x010fc600078c10ff */
[----:B------:R1:W-:Y:S01]  /*13210*/  @!P2 ST.E.64 [R8.64], R74 ;  /* 0x0000004a0800a985 */ /* 0x0003e2000c101b08 */
[----:B------:R-:W-:Y:S02]  /*13220*/  @!P1 LEA.HI.X R7, R32, R4, R58, 0x2, P6 ;  /* 0x0000000420079211 */ /* 0x000fe400030f143a */
[----:B-----5:R-:W-:-:S03]  /*13230*/  @!P0 LEA R2, P6, R33, R0, 0x2 ;  /* 0x0000000021028211 */ /* 0x020fc600078c10ff */
[----:B------:R1:W-:Y:S01]  /*13240*/  @!P1 ST.E.64 [R6.64], R70 ;  /* 0x0000004606009985 */ /* 0x0003e2000c101b08 */
[----:B------:R-:W-:-:S05]  /*13250*/  @!P0 LEA.HI.X R3, R33, R4, R59, 0x2, P6 ;  /* 0x0000000421038211 */ /* 0x000fca00030f143b */
[----:B------:R1:W-:Y:S01]  /*13260*/  @!P0 ST.E.64 [R2.64], R68 ;  /* 0x0000004402008985 */ /* 0x0003e2000c101b08 */
[----:B------:R-:W-:-:S13]  /*13270*/  ISETP.GE.AND P0, PT, R34, c[0x0][0x3c8], PT ;  /* 0x0000f20022007a0c */ /* 0x000fda0003f06270 */
[----:B------:R-:W-:Y:S05]  /*13280*/  @P0 BRA `(.L_x_1719) ;  /* 0x00000c6000000947 */ /* 0x000fea0003800000 */
[----:B-1----:R-:W-:-:S04]  /*13290*/  LEA R2, P0, R34, R0, 0x2 ;  /* 0x0000000022027211 */ /* 0x002fc800078010ff */
[----:B------:R-:W-:-:S05]  /*132a0*/  LEA.HI.X R3, R34, R4, R60, 0x2, P0 ;  /* 0x0000000422037211 */ /* 0x000fca00000f143c */
[----:B------:R1:W-:Y:S01]  /*132b0*/  ST.E.64 [R2.64], R62 ;  /* 0x0000003e02007985 */ /* 0x0003e2000c101b08 */
[----:B------:R-:W-:Y:S05]  /*132c0*/  BRA `(.L_x_1719) ;  /* 0x00000c2000007947 */ /* 0x000fea0003800000 */
.L_x_1704:
[----:B------:R-:W-:Y:S01]  /*132d0*/  ISETP.NE.U32.AND P0, PT, RZ, c[0x0][0x508], PT ;  /* 0x00014200ff007a0c */ /* 0x000fe20003f05070 */
[----:B------:R-:W-:Y:S01]  /*132e0*/  IMAD.MOV.U32 R4, RZ, RZ, 0x4 ;  /* 0x00000004ff047424 */ /* 0x000fe200078e00ff */
[----:B------:R-:W-:Y:S01]  /*132f0*/  ISETP.NE.U32.AND P1, PT, RZ, c[0x0][0x500], PT ;  /* 0x00014000ff007a0c */ /* 0x000fe20003f25070 */
[----:B------:R-:W-:Y:S01]  /*13300*/  IMAD.MOV.U32 R19, RZ, RZ, c[0x0][0x388] ;  /* 0x0000e200ff137624 */ /* 0x000fe200078e00ff */
[----:B------:R-:W-:Y:S01]  /*13310*/  ISETP.NE.AND.EX P0, PT, RZ, c[0x0][0x50c], PT, P0 ;  /* 0x00014300ff007a0c */ /* 0x000fe20003f05300 */
[----:B------:R-:W-:Y:S01]  /*13320*/  IMAD.MOV.U32 R10, RZ, RZ, RZ ;  /* 0x000000ffff0a7224 */ /* 0x000fe200078e00ff */
[----:B------:R-:W-:Y:S01]  /*13330*/  ISETP.NE.AND.EX P1, PT, RZ, c[0x0][0x504], PT, P1 ;  /* 0x00014100ff007a0c */ /* 0x000fe20003f25310 */
[----:B------:R-:W-:-:S10]  /*13340*/  IMAD.WIDE R2, R231, R4, c[0x0][0x500] ;  /* 0x00014000e7027625 */ /* 0x000fd400078e0204 */
[----:B------:R-:W-:Y:S02]  /*13350*/  @P0 IMAD.WIDE R4, R231, R4, c[0x0][0x508] ;  /* 0x00014200e7040625 */ /* 0x000fe400078e0204 */
[----:B------:R2:W5:Y:S04]  /*13360*/  @P1 LDG.E R10, [R2.64] ;  /* 0x00000008020a1981 */ /* 0x000568000c1e1900 */
[----:B------:R2:W5:Y:S01]  /*13370*/  @P0 LDG.E R19, [R4.64] ;  /* 0x0000000804130981 */ /* 0x000562000c1e1900 */
[----:B------:R-:W-:-:S04]  /*13380*/  ISETP.NE.AND P2, PT, R252, RZ, PT ;  /* 0x000000fffc00720c */ /* 0x000fc80003f45270 */
[----:B------:R-:W-:Y:S01]  /*13390*/  SEL R18, R252, c[0x0][0x3d4], P2 ;  /* 0x0000f500fc127a07 */ /* 0x000fe20001000000 */
[----:B------:R-:W-:Y:S05]  /*133a0*/  @P0 BRA `(.L_x_1725) ;  /* 0x0000004000000947 */ /* 0x000fea0003800000 */
[----:B------:R-:W-:Y:S05]  /*133b0*/  @!P1 BRA `(.L_x_1725) ;  /* 0x0000003000009947 */ /* 0x000fea0003800000 */
[----:B------:R3:W4:Y:S04]  /*133c0*/  LDG.E R0, [R2.64] ;  /* 0x0000000802007981 */ /* 0x000728000c1e1900 */
[----:B--23--:R-:W4:Y:S02]  /*133d0*/  LDG.E R2, [R2.64+0x4] ;  /* 0x0000040802027981 */ /* 0x00cf24000c1e1900 */
[----:B----45:R-:W-:Y:S02]  /*133e0*/  IADD3 R19, -R0, R2, RZ ;  /* 0x0000000200137210 */ /* 0x030fe40007ffe1ff */
.L_x_1725:
[----:B--2---:R-:W2:Y:S01]  /*133f0*/  S2R R2, SR_TID.X ;  /* 0x0000000000027919 */ /* 0x004ea20000002100 */
        /* <DEDUP_REMOVED lines=11> */
[----:B------:R-:W2:Y:S01]  /*134b0*/  LDL.LU R21, [R1] ;  /* 0x0000000001157983 */ /* 0x000ea20000300800 */
[----:B------:R-:W-:Y:S01]  /*134c0*/  IMAD.MOV.U32 R0, RZ, RZ, 0x368 ;  /* 0x00000368ff007424 */ /* 0x000fe200078e00ff */
[----:B------:R-:W-:-:S04]  /*134d0*/  ISETP.GT.AND P2, PT, R18, 0x1, PT ;  /* 0x000000011200780c */ /* 0x000fc80003f44270 */
[----:B------:R-:W-:-:S04]  /*134e0*/  SEL R0, R0, 0x328, P2 ;  /* 0x0000032800007807 */ /* 0x000fc80001000000 */
[----:B------:R3:W4:Y:S08]  /*134f0*/  LDC.64 R6, c[0x0][R0+0x170] ;  /* 0x00005c0000067b82 */ /* 0x0007300000000a00 */
[----:B------:R3:W5:Y:S08]  /*13500*/  LDC.64 R4, c[0x0][R0+0x168] ;  /* 0x00005a0000047b82 */ /* 0x0007700000000a00 */
[----:B------:R3:W1:Y:S08]  /*13510*/  LDC.64 R8, c[0x0][R0+0x178] ;  /* 0x00005e0000087b82 */ /* 0x0006700000000a00 */
[----:B------:R3:W1:Y:S02]  /*13520*/  LDC.64 R12, c[0x0][R0+0x160] ;  /* 0x00005800000c7b82 */ /* 0x0006640000000a00 */
[----:B---3--:R-:W-:-:S02]  /*13530*/  IMAD.MOV.U32 R0, RZ, RZ, c[0x0][0x4e8] ;  /* 0x00013a00ff007624 */ /* 0x008fc400078e00ff */
[-C--:B----4-:R-:W-:Y:S02]  /*13540*/  IMAD R7, R7, R14.reuse, RZ ;  /* 0x0000000e07077224 */ /* 0x090fe400078e02ff */
[----:B------:R-:W-:Y:S01]  /*13550*/  IMAD.WIDE.U32 R2, R6, R14, RZ ;  /* 0x0000000e06027225 */ /* 0x000fe200078e00ff */
[----:B------:R-:W-:Y:S02]  /*13560*/  ISETP.NE.AND P0, PT, R0, 0x1, PT ;  /* 0x000000010000780c */ /* 0x000fe40003f05270 */
[----:B------:R-:W-:Y:S01]  /*13570*/  MOV R0, R11 ;  /* 0x0000000b00007202 */ /* 0x000fe20000000f00 */
[----:B------:R-:W-:Y:S02]  /*13580*/  IMAD R7, R6, R20, R7 ;  /* 0x0000001406077224 */ /* 0x000fe400078e0207 */
[-C--:B-1---5:R-:W-:Y:S02]  /*13590*/  IMAD R15, R5, R235.reuse, RZ ;  /* 0x000000eb050f7224 */ /* 0x0a2fe400078e02ff */
        /* <DEDUP_REMOVED lines=8> */
[----:B--2---:R-:W-:-:S05]  /*13620*/  SEL R6, R21, RZ, P2 ;  /* 0x000000ff15067207 */ /* 0x004fca0001000000 */
[-C--:B------:R-:W-:Y:S02]  /*13630*/  IMAD R7, R9, R6.reuse, RZ ;  /* 0x0000000609077224 */ /* 0x080fe400078e02ff */
[----:B------:R-:W-:Y:S01]  /*13640*/  IMAD.WIDE.U32 R4, R8, R6, RZ ;  /* 0x0000000608047225 */ /* 0x000fe200078e00ff */
[----:B------:R-:W-:Y:S02]  /*13650*/  IADD3.X R8, R3, R15, R17, P1, P0 ;  /* 0x0000000f03087210 */ /* 0x000fe40000fe0411 */
[----:B------:R-:W-:Y:S02]  /*13660*/  SHF.R.S32.HI R3, RZ, 0x1f, R0 ;  /* 0x0000001fff037819 */ /* 0x000fe40000011400 */
[----:B------:R-:W-:Y:S01]  /*13670*/  IADD3 R5, R5, R7, RZ ;  /* 0x0000000705057210 */ /* 0x000fe20007ffe0ff */
[----:B------:R-:W-:Y:S01]  /*13680*/  IMAD.MOV.U32 R7, RZ, RZ, c[0x0][0x4a8] ;  /* 0x00012a00ff077624 */ /* 0x000fe200078e00ff */
[----:B------:R-:W-:Y:S01]  /*13690*/  IADD3 R4, P1, P0, R0, R16, R4 ;  /* 0x0000001000047210 */ /* 0x000fe2000783e004 */
[----:B------:R-:W-:Y:S01]  /*136a0*/  IMAD R0, R13, R2, RZ ;  /* 0x000000020d007224 */ /* 0x000fe200078e02ff */
[----:B------:R-:W-:-:S02]  /*136b0*/  SHF.R.S32.HI R6, RZ, 0x1f, R2 ;  /* 0x0000001fff067819 */ /* 0x000fc40000011402 */
        /* <DEDUP_REMOVED lines=11> */
.L_x_1727:
[----:B------:R-:W-:Y:S05]  /*13770*/  BSYNC B0 ;  /* 0x0000000000007941 */ /* 0x000fea0003800000 */
.L_x_1726:
[----:B------:R-:W-:-:S13]  /*13780*/  ISETP.GT.AND P0, PT, R18, 0x1, PT ;  /* 0x000000011200780c */ /* 0x000fda0003f04270 */
[----:B------:R-:W-:Y:S05]  /*13790*/  @P0 BRA `(.L_x_1719) ;  /* 0x0000075000000947 */ /* 0x000fea0003800000 */
[----:B------:R-:W2:Y:S01]  /*137a0*/  S2R R3, SR_TID.X ;  /* 0x0000000000037919 */ /* 0x000ea20000002100 */
[----:B------:R-:W-:Y:S01]  /*137b0*/  MOV R2, c[0x0][0x4e8] ;  /* 0x00013a0000027a02 */ /* 0x000fe20000000f00 */
[----:B-1----:R-:W-:Y:S01]  /*137c0*/  IMAD R0, R17, c[0x0][0x3a0], RZ ;  /* 0x0000e80011007a24 */ /* 0x002fe200078e02ff */
[----:B------:R-:W-:Y:S01]  /*137d0*/  IADD3 R11, R251, R226, RZ ;  /* 0x000000e2fb0b7210 */ /* 0x000fe20007ffe0ff */
[----:B------:R-:W-:Y:S01]  /*137e0*/  IMAD R5, R20, c[0x0][0x3f0], RZ ;  /* 0x0000fc0014057a24 */ /* 0x000fe200078e02ff */
[----:B------:R-:W-:Y:S01]  /*137f0*/  ISETP.NE.AND P0, PT, R2, 0x1, PT ;  /* 0x000000010200780c */ /* 0x000fe20003f05270 */
[----:B------:R-:W-:Y:S02]  /*13800*/  IMAD R0, R10, c[0x0][0x3a4], R0 ;  /* 0x0000e9000a007a24 */ /* 0x000fe400078e0200 */
[----:B------:R-:W-:Y:S01]  /*13810*/  IMAD R7, R14, c[0x0][0x3f4], R5 ;  /* 0x0000fd000e077a24 */ /* 0x000fe200078e0205 */
[----:B--2---:R-:W-:-:S04]  /*13820*/  SHF.R.S32.HI R4, RZ, 0x1f, R3 ;  /* 0x0000001fff047819 */ /* 0x004fc80000011403 */
[----:B------:R-:W-:-:S04]  /*13830*/  LEA.HI R4, R4, R3, RZ, 0x3 ;  /* 0x0000000304047211 */ /* 0x000fc800078f18ff */
[----:B------:R-:W-:-:S04]  /*13840*/  LOP3.LUT R4, R4, 0xfffffff8, RZ, 0xc0, !PT ;  /* 0xfffffff804047812 */ /* 0x000fc800078ec0ff */
[----:B------:R-:W-:Y:S01]  /*13850*/  IADD3 R4, -R4, R3, RZ ;  /* 0x0000000304047210 */ /* 0x000fe20007ffe1ff */
[----:B------:R-:W-:-:S03]  /*13860*/  IMAD.WIDE.U32 R2, R10, c[0x0][0x3a0], RZ ;  /* 0x0000e8000a027a25 */ /* 0x000fc600078e00ff */
[----:B------:R-:W-:Y:S01]  /*13870*/  LEA R4, R4, R251, 0x5 ;  /* 0x000000fb04047211 */ /* 0x000fe200078e28ff */
[----:B------:R-:W-:-:S03]  /*13880*/  IMAD.IADD R3, R3, 0x1, R0 ;  /* 0x0000000103037824 */ /* 0x000fc600078e0200 */
[----:B------:R-:W-:Y:S01]  /*13890*/  IADD3 R4, R226, R4, RZ ;  /* 0x00000004e2047210 */ /* 0x000fe20007ffe0ff */
[----:B------:R-:W-:-:S03]  /*138a0*/  IMAD.WIDE.U32 R2, R235, c[0x0][0x3e8], R2 ;  /* 0x0000fa00eb027a25 */ /* 0x000fc600078e0002 */
[----:B------:R-:W-:Y:S01]  /*138b0*/  MOV R0, R4 ;  /* 0x0000000400007202 */ /* 0x000fe20000000f00 */
[----:B------:R-:W-:-:S04]  /*138c0*/  @P0 IMAD.HI.U32 R6, R4, c[0x0][0x4ec], RZ ;  /* 0x00013b0004060a27 */ /* 0x000fc800078e00ff */
[----:B------:R-:W-:Y:S01]  /*138d0*/  IMAD R3, R235, c[0x0][0x3ec], R3 ;  /* 0x0000fb00eb037a24 */ /* 0x000fe200078e0203 */
[----:B------:R-:W-:-:S03]  /*138e0*/  @P0 SHF.R.U32.HI R0, RZ, c[0x0][0x4f0], R6 ;  /* 0x00013c00ff000a19 */ /* 0x000fc60000011606 */
[----:B------:R-:W-:Y:S01]  /*138f0*/  IMAD.WIDE.U32 R2, R14, c[0x0][0x3f0], R2 ;  /* 0x0000fc000e027a25 */ /* 0x000fe200078e0002 */
[----:B------:R-:W-:Y:S02]  /*13900*/  SHF.R.S32.HI R6, RZ, 0x1f, R0 ;  /* 0x0000001fff067819 */ /* 0x000fe40000011400 */
[----:B------:R-:W-:Y:S01]  /*13910*/  IADD3 R5, -R0, RZ, RZ ;  /* 0x000000ff00057210 */ /* 0x000fe20007ffe1ff */
[----:B------:R-:W-:Y:S02]  /*13920*/  IMAD.IADD R3, R3, 0x1, R7 ;  /* 0x0000000103037824 */ /* 0x000fe400078e0207 */
[----:B------:R-:W-:Y:S02]  /*13930*/  IMAD R6, R6, c[0x0][0x3e0], RZ ;  /* 0x0000f80006067a24 */ /* 0x000fe400078e02ff */
[----:B------:R-:W-:Y:S02]  /*13940*/  IMAD R4, R5, c[0x0][0x4e8], R4 ;  /* 0x00013a0005047a24 */ /* 0x000fe400078e0204 */
[----:B------:R-:W-:-:S02]  /*13950*/  IMAD R6, R0, c[0x0][0x3e4], R6 ;  /* 0x0000f90000067a24 */ /* 0x000fc400078e0206 */
        /* <DEDUP_REMOVED lines=11> */
.L_x_1783:
[----:B------:R-:W-:Y:S05]  /*13a10*/  BRA.DIV ~URZ, `(.L_x_1729) ;  /* 0x000022427f007947 */ /* 0x000fea000b800000 */
[----:B------:R3:W4:Y:S02]  /*13a20*/  SHFL.IDX PT, R0, R12, RZ, 0x181f ;  /* 0x00181fff0c007589 */ /* 0x00072400000e0000 */
.L_x_1784:
[----:B------:R-:W-:Y:S01]  /*13a30*/  IMAD R10, R19, c[0x0][0x4e8], RZ ;  /* 0x00013a00130a7a24 */ /* 0x000fe200078e02ff */
[----:B------:R-:W-:Y:S04]  /*13a40*/  BSSY B0, `(.L_x_1730) ;  /* 0x000000f000007945 */ /* 0x000fe80003800000 */
        /* <DEDUP_REMOVED lines=14> */
.L_x_1731:
[----:B------:R-:W-:Y:S05]  /*13b30*/  BSYNC B0 ;  /* 0x0000000000007941 */ /* 0x000fea0003800000 */
.L_x_1730:
[----:B------:R-:W-:Y:S05]  /*13b40*/  BRA.DIV ~URZ, `(.L_x_1732) ;  /* 0x000021727f007947 */ /* 0x000fea000b800000 */
[----:B--2---:R2:W1:Y:S04]  /*13b50*/  SHFL.IDX PT, R8, R9, 0x1, 0x181f ;  /* 0x00381f0009087f89 */ /* 0x00446800000e0000 */
[----:B----4-:R2:W4:Y:S02]  /*13b60*/  SHFL.IDX PT, R0, R12, 0x1, 0x181f ;  /* 0x00381f000c007f89 */ /* 0x01052400000e0000 */
.L_x_1785:
        /* <DEDUP_REMOVED lines=16> */
.L_x_1734:
[----:B------:R-:W-:Y:S05]  /*13c70*/  BSYNC B0 ;  /* 0x0000000000007941 */ /* 0x000fea0003800000 */
.L_x_1733:
[----:B------:R-:W-:Y:S05]  /*13c80*/  BRA.DIV ~URZ, `(.L_x_1735) ;  /* 0x000020f27f007947 */ /* 0x000fea000b800000 */
[----:B-1----:R1:W2:Y:S02]  /*13c90*/  SHFL.IDX PT, R8, R9, 0x2, 0x181f ;  /* 0x00581f0009087f89 */ /* 0x0022a400000e0000 */
.L_x_1786:
[----:B------:R-:W-:Y:S05]  /*13ca0*/  BRA.DIV ~URZ, `(.L_x_1736) ;  /* 0x000021427f007947 */ /* 0x000fea000b800000 */
[----:B----4-:R4:W1:Y:S02]  /*13cb0*/  SHFL.IDX PT, R0, R12, 0x2, 0x181f ;  /* 0x00581f000c007f89 */ /* 0x01086400000e0000 */
.L_x_1787:
        /* <DEDUP_REMOVED lines=16> */
.L_x_1738:
[----:B------:R-:W-:Y:S05]  /*13dc0*/  BSYNC B0 ;  /* 0x0000000000007941 */ /* 0x000fea0003800000 */
.L_x_1737:
[----:B------:R-:W-:Y:S05]  /*13dd0*/  BRA.DIV ~URZ, `(.L_x_1739) ;  /* 0x000020727f007947 */ /* 0x000fea000b800000 */
[----:B--2---:R2:W3:Y:S04]  /*13de0*/  SHFL.IDX PT, R8, R9, 0x3, 0x181f ;  /* 0x00781f0009087f89 */ /* 0x0044e800000e0000 */
[----:B-1----:R2:W1:Y:S02]  /*13df0*/  SHFL.IDX PT, R0, R12, 0x3, 0x181f ;  /* 0x00781f000c007f89 */ /* 0x00246400000e0000 */
.L_x_1788:
        /* <DEDUP_REMOVED lines=15> */
.L_x_1719:
[----:B------:R-:W-:Y:S05]  /*13ef0*/  BSYNC B1 ;  /* 0x0000000000017941 */ /* 0x000fea0003800000 */
.L_x_1703:
        /* <DEDUP_REMOVED lines=9> */
[----:B----4-:R-:W-:-:S04]  /*13f90*/  LOP3.LUT R14, R0, 0x1f, RZ, 0xc0, !PT ;  /* 0x0000001f000e7812 */ /* 0x010fc800078ec0ff */
[----:B------:R-:W-:Y:S01]  /*13fa0*/  ISETP.NE.AND P5, PT, R14, 0x1f, PT ;  /* 0x0000001f0e00780c */ /* 0x000fe20003fa5270 */
[----:B------:R-:W-:Y:S10]  /*13fb0*/  BRA.DIV ~URZ, `(.L_x_1741) ;  /* 0x00001f527f007947 */ /* 0x000ff4000b800000 */
[----:B--2---:R2:W4:Y:S02]  /*13fc0*/  SHFL.IDX PT, R9, R82, RZ, 0x1f ;  /* 0x00001fff52097589 */ /* 0x00452400000e0000 */
.L_x_1789:
[----:B------:R-:W-:Y:S05]  /*13fd0*/  BRA.DIV ~URZ, `(.L_x_1742) ;  /* 0x00001fa27f007947 */ /* 0x000fea000b800000 */
[----:B---3--:R3:W2:Y:S02]  /*13fe0*/  SHFL.IDX PT, R8, R82, 0x1, 0x1f ;  /* 0x00201f0052087f89 */ /* 0x0086a400000e0000 */
.L_x_1790:
        /* <DEDUP_REMOVED lines=18> */
.L_x_1791:
        /* <DEDUP_REMOVED lines=16> */
.L_x_1792:
[----:B---3--:R-:W-:Y:S01]  /*14210*/  IMAD R0, R0, c[0x0][0x538], RZ ;  /* 0x00014e0000007a24 */ /* 0x008fe200078e02ff */
[----:B------:R-:W-:Y:S04]  /*14220*/  BSSY B1, `(.L_x_1745) ;  /* 0x00000c6000017945 */ /* 0x000fe80003800000 */
[----:B--2---:R-:W-:-:S04]  /*14230*/  IADD3 R8, R0, R8, RZ ;  /* 0x0000000800087210 */ /* 0x004fc80007ffe0ff */
[----:B----4-:R-:W-:-:S13]  /*14240*/  ISETP.GT.AND P6, PT, R8, R9, PT ;  /* 0x000000090800720c */ /* 0x010fda0003fc4270 */
[----:B------:R-:W-:Y:S05]  /*14250*/  @P6 BRA `(.L_x_1746) ;  /* 0x0000024000006947 */ /* 0x000fea0003800000 */
.L_x_1750:
        /* <DEDUP_REMOVED lines=16> */
.L_x_1793:
        /* <DEDUP_REMOVED lines=16> */
.L_x_1794:
[----:B--2---:R-:W-:-:S05]  /*14460*/  IMAD R0, R0, c[0x0][0x538], RZ ;  /* 0x00014e0000007a24 */ /* 0x004fca00078e02ff */
[----:B------:R-:W-:-:S04]  /*14470*/  IADD3 R8, R0, R8, RZ ;  /* 0x0000000800087210 */ /* 0x000fc80007ffe0ff */
[----:B------:R-:W-:-:S13]  /*14480*/  ISETP.GT.AND P6, PT, R8, R9, PT ;  /* 0x000000090800720c */ /* 0x000fda0003fc4270 */
[----:B-1----:R-:W-:Y:S05]  /*14490*/  @!P6 BRA `(.L_x_1750) ;  /* 0xfffffdc00000e947 */ /* 0x002fea000383ffff */
.L_x_1746:
[----:B------:R-:W-:-:S05]  /*144a0*/  IADD3 R11, -R0, R8, RZ ;  /* 0x00000008000b7210 */ /* 0x000fca0007ffe1ff */
[----:B------:R-:W-:-:S05]  /*144b0*/  IMAD R0, R4, c[0x0][0x538], R11 ;  /* 0x00014e0004007a24 */ /* 0x000fca00078e020b */
[----:B------:R-:W-:Y:S01]  /*144c0*/  ISETP.GT.AND P0, PT, R0, R9, PT ;  /* 0x000000090000720c */ /* 0x000fe20003f04270 */
[----:B------:R-:W-:-:S12]  /*144d0*/  BRA.DIV ~URZ, `(.L_x_1751) ;  /* 0x00001ee27f007947 */ /* 0x000fd8000b800000 */
[----:B------:R-:W-:-:S04]  /*144e0*/  VOTE.ANY R10, PT, !P0 ;  /* 0x00000000000a7806 */ /* 0x000fc800040e0100 */
.L_x_1795:
[----:B------:R-:W2:Y:S02]  /*144f0*/  POPC R8, R10 ;  /* 0x0000000a00087309 */ /* 0x000ea40000000000 */
[----:B--2---:R-:W-:Y:S01]  /*14500*/  IADD3 R231, R8, R231, RZ ;  /* 0x000000e708e77210 */ /* 0x004fe20007ffe0ff */
[----:B------:R-:W-:Y:S05]  /*14510*/  BRA.DIV ~URZ, `(.L_x_1752) ;  /* 0x00001ef27f007947 */ /* 0x000fea000b800000 */
[----:B------:R2:W3:Y:S04]  /*14520*/  SHFL.IDX PT, R12, R6, R8, 0x1f ;  /* 0x00001f08060c7589 */ /* 0x0004e800000e0000 */
[----:B------:R2:W4:Y:S02]  /*14530*/  SHFL.IDX PT, R7, R7, R8, 0x1f ;  /* 0x00001f0807077589 */ /* 0x00052400000e0000 */
.L_x_1796:
[----:B------:R-:W-:Y:S01]  /*14540*/  ISETP.NE.AND P0, PT, R10, RZ, PT ;  /* 0x000000ff0a00720c */ /* 0x000fe20003f05270 */
[----:B------:R-:W-:-:S12]  /*14550*/  BSSY B0, `(.L_x_1753) ;  /* 0x0000005000007945 */ /* 0x000fd80003800000 */
[----:B------:R-:W-:Y:S05]  /*14560*/  @!P0 BRA `(.L_x_1754) ;  /* 0x0000003000008947 */ /* 0x000fea0003800000 */
[----:B------:R-:W-:Y:S01]  /*14570*/  IADD3 R3, R8, -0x1, RZ ;  /* 0xffffffff08037810 */ /* 0x000fe20007ffe0ff */
[----:B------:R-:W-:Y:S05]  /*14580*/  BRA.DIV ~URZ, `(.L_x_1755) ;  /* 0x00001f527f007947 */ /* 0x000fea000b800000 */
[----:B------:R1:W2:Y:S02]  /*14590*/  SHFL.IDX PT, R13, R4, R3, 0x1f ;  /* 0x00001f03040d7589 */ /* 0x0002a400000e0000 */
.L_x_1754:
[----:B------:R-:W-:Y:S05]  /*145a0*/  BSYNC B0 ;  /* 0x0000000000007941 */ /* 0x000fea0003800000 */
.L_x_1753:
[----:B----4-:R-:W-:Y:S01]  /*145b0*/  ISETP.NE.AND P0, PT, R7, 0x1, PT ;  /* 0x000000010700780c */ /* 0x010fe20003f05270 */
[----:B--2---:R-:W-:Y:S01]  /*145c0*/  IMAD R228, R13, c[0x0][0x538], R11 ;  /* 0x00014e000de47a24 */ /* 0x004fe200078e020b */
[----:B------:R-:W-:Y:S04]  /*145d0*/  BSSY B0, `(.L_x_1756) ;  /* 0x0000083000007945 */ /* 0x000fe80003800000 */
[----:B------:R-:W-:-:S07]  /*145e0*/  IADD3 R9, -R228, R9, RZ ;  /* 0x00000009e4097210 */ /* 0x000fce0007ffe1ff */
[----:B------:R-:W-:Y:S05]  /*145f0*/  @!P0 BRA `(.L_x_1757) ;  /* 0x000003e000008947 */ /* 0x000fea0003800000 */
[-C--:B---3--:R-:W-:Y:S02]  /*14600*/  IABS R0, R12.reuse ;  /* 0x0000000c00007213 */ /* 0x088fe40000000000 */
        /* <DEDUP_REMOVED lines=15> */
[----:B------:R-:W-:-:S04]  /*14700*/  IMAD.MOV R0, RZ, RZ, -R8 ;  /* 0x000000ffff007224 */ /* 0x000fc800078e0a08 */
[----:B------:R-:W-:Y:S02]  /*14710*/  IMAD.MOV.U32 R3, RZ, RZ, R0 ;  /* 0x000000ffff037224 */ /* 0x000fe400078e0000 */
        /* <DEDUP_REMOVED lines=13> */
[----:B-1----:R-:W-:-:S04]  /*147f0*/  IADD3 R2, RZ, -R3, RZ ;  /* 0x80000003ff027210 */ /* 0x002fc80007ffe0ff */
[----:B------:R-:W-:Y:S01]  /*14800*/  @!P0 IMAD.MOV R0, RZ, RZ, -R0 ;  /* 0x000000ffff008224 */ /* 0x000fe200078e0a00 */
[----:B------:R-:W-:Y:S01]  /*14810*/  @!P1 LOP3.LUT R0, RZ, R12, RZ, 0x33, !PT ;  /* 0x0000000cff009212 */ /* 0x000fe200078e33ff */
[----:B------:R-:W-:Y:S01]  /*14820*/  IMAD.MOV.U32 R4, RZ, RZ, R2 ;  /* 0x000000ffff047224 */ /* 0x000fe200078e0002 */
[----:B------:R-:W-:Y:S02]  /*14830*/  IABS R2, R7 ;  /* 0x0000000700027213 */ /* 0x000fe40000000000 */
[----:B------:R-:W-:Y:S01]  /*14840*/  IABS R8, R0 ;  /* 0x0000000000087213 */ /* 0x000fe20000000000 */
[----:B------:R-:W-:Y:S02]  /*14850*/  IMAD R4, R4, R5, RZ ;  /* 0x0000000504047224 */ /* 0x000fe400078e02ff */
[----:B------:R-:W-:Y:S01]  /*14860*/  IMAD.MOV R6, RZ, RZ, -R2 ;  /* 0x000000ffff067224 */ /* 0x000fe200078e0a02 */
[----:B------:R-:W-:-:S05]  /*14870*/  MOV R2, RZ ;  /* 0x000000ff00027202 */ /* 0x000fca0000000f00 */
        /* <DEDUP_REMOVED lines=16> */
[----:B------:R-:W-:Y:S01]  /*14980*/  IMAD.MOV R3, RZ, RZ, -R2 ;  /* 0x000000ffff037224 */ /* 0x000fe200078e0a02 */
[----:B------:R-:W-:-:S03]  /*14990*/  LEA R2, R7, R2, 0x18 ;  /* 0x0000000207027211 */ /* 0x000fc600078ec0ff */
[----:B------:R-:W-:Y:S02]  /*149a0*/  IMAD R3, R7, R3, R0 ;  /* 0x0000000307037224 */ /* 0x000fe400078e0200 */
[----:B------:R-:W-:Y:S02]  /*149b0*/  IMAD R0, R12, R4, R9 ;  /* 0x000000040c007224 */ /* 0x000fe400078e0209 */
[----:B------:R-:W-:Y:S01]  /*149c0*/  IMAD R230, R3, 0x10000, R2 ;  /* 0x0001000003e67824 */ /* 0x000fe200078e0202 */
[----:B------:R-:W-:Y:S05]  /*149d0*/  BRA `(.L_x_1758) ;  /* 0x0000042000007947 */ /* 0x000fea0003800000 */
.L_x_1757:
        /* <DEDUP_REMOVED lines=31> */
[----:B------:R-:W-:Y:S02]  /*14bd0*/  IMAD R10, R4, R0, RZ ;  /* 0x00000000040a7224 */ /* 0x000fe400078e02ff */
[----:B------:R-:W-:-:S03]  /*14be0*/  IMAD.MOV R0, RZ, RZ, -R0 ;  /* 0x000000ffff007224 */ /* 0x000fc600078e0a00 */
[----:B------:R-:W-:Y:S01]  /*14bf0*/  IADD3 R2, -R10, c[0x0][0x538], RZ ;  /* 0x00014e000a027a10 */ /* 0x000fe20007ffe1ff */
[----:B------:R-:W-:-:S03]  /*14c00*/  IMAD R7, R11, R0, R9 ;  /* 0x000000000b077224 */ /* 0x000fc600078e0209 */
[----:B------:R-:W-:Y:S01]  /*14c10*/  IMNMX R2, R4, R2, PT ;  /* 0x0000000204027217 */ /* 0x000fe20003800200 */
[----:B------:R-:W-:-:S03]  /*14c20*/  IMAD.MOV.U32 R4, RZ, RZ, RZ ;  /* 0x000000ffff047224 */ /* 0x000fc600078e00ff */
[-C--:B------:R-:W-:Y:S02]  /*14c30*/  IABS R3, R2.reuse ;  /* 0x0000000200037213 */ /* 0x080fe40000000000 */
[----:B------:R-:W-:-:S03]  /*14c40*/  IABS R8, R2 ;  /* 0x0000000200087213 */ /* 0x000fc60000000000 */
[----:B------:R-:W-:-:S04]  /*14c50*/  IMAD.MOV.U32 R6, RZ, RZ, R3 ;  /* 0x000000ffff067224 */ /* 0x000fc800078e0003 */
[----:B------:R-:W1:Y:S08]  /*14c60*/  I2F.RP R3, R6 ;  /* 0x0000000600037306 */ /* 0x000e700000209400 */
[----:B-1----:R-:W1:Y:S02]  /*14c70*/  MUFU.RCP R3, R3 ;  /* 0x0000000300037308 */ /* 0x002e640000001000 */
[----:B-1----:R-:W-:-:S06]  /*14c80*/  IADD3 R3, R3, 0xffffffe, RZ ;  /* 0x0ffffffe03037810 */ /* 0x002fcc0007ffe0ff */
[----:B------:R-:W1:Y:S02]  /*14c90*/  F2I.FTZ.U32.TRUNC.NTZ R5, R3 ;  /* 0x0000000300057305 */ /* 0x000e64000021f000 */
[----:B-1----:R-:W-:-:S05]  /*14ca0*/  IMAD.MOV R3, RZ, RZ, -R5 ;  /* 0x000000ffff037224 */ /* 0x002fca00078e0a05 */
[----:B------:R-:W-:Y:S02]  /*14cb0*/  MOV R0, R3 ;  /* 0x0000000300007202 */ /* 0x000fe40000000f00 */
[----:B------:R-:W-:-:S03]  /*14cc0*/  IABS R3, R7 ;  /* 0x0000000700037213 */ /* 0x000fc60000000000 */
        /* <DEDUP_REMOVED lines=19> */
.L_x_1758:
[----:B------:R-:W-:Y:S05]  /*14e00*/  BSYNC B0 ;  /* 0x0000000000007941 */ /* 0x000fea0003800000 */
.L_x_1756:
[----:B------:R-:W-:-:S04]  /*14e10*/  LOP3.LUT R0, RZ, R0, RZ, 0x33, !PT ;  /* 0x00000000ff007212 */ /* 0x000fc800078e33ff */
[----:B------:R-:W-:Y:S01]  /*14e20*/  IADD3 R229, R0, R12, RZ ;  /* 0x0000000c00e57210 */ /* 0x000fe20007ffe0ff */
[----:B------:R-:W-:Y:S05]  /*14e30*/  BRA `(.L_x_1759) ;  /* 0x0000004000007947 */ /* 0x000fea0003800000 */
.L_x_1747:
[----:B------:R-:W-:Y:S01]  /*14e40*/  IMAD.MOV.U32 R228, RZ, RZ, R9 ;  /* 0x000000ffffe47224 */ /* 0x000fe200078e0009 */
[----:B------:R-:W-:Y:S01]  /*14e50*/  MOV R230, RZ ;  /* 0x000000ff00e67202 */ /* 0x000fe20000000f00 */
[----:B------:R-:W-:Y:S01]  /*14e60*/  IMAD.MOV.U32 R229, RZ, RZ, RZ ;  /* 0x000000ffffe57224 */ /* 0x000fe200078e00ff */
[----:B------:R-:W-:Y:S02]  /*14e70*/  MOV R231, c[0x0][0x53c] ;  /* 0x00014f0000e77a02 */ /* 0x000fe40000000f00 */
.L_x_1759:
[----:B------:R-:W-:Y:S05]  /*14e80*/  BSYNC B1 ;  /* 0x0000000000017941 */ /* 0x000fea0003800000 */
.L_x_1745:
[----:B------:R-:W-:Y:S01]  /*14e90*/  WARPSYNC 0xffffffff ;  /* 0xffffffff00007948 */ /* 0x000fe20003800000 */
[----:B------:R-:W-:Y:S01]  /*14ea0*/  BAR.SYNC.DEFER_BLOCKING 0x4, 0x100 ;  /* 0x0104000000007b1d */ /* 0x000fe20000010000 */
[----:B------:R-:W-:-:S13]  /*14eb0*/  ISETP.NE.AND P0, PT, R14, RZ, PT ;  /* 0x000000ff0e00720c */ /* 0x000fda0003f05270 */
[----:B------:R2:W-:Y:S04]  /*14ec0*/  @!P0 STS.128 [0x24100], R228 ;  /* 0x024100e4ff008388 */ /* 0x0005e80000000c00 */
[----:B------:R-:W-:Y:S06]  /*14ed0*/  BAR.ARV 0x5, 0x100 ;  /* 0x0144000000007b1d */ /* 0x000fec0000002000 */
.L_x_1740:
[----:B-1----:R-:W-:-:S13]  /*14ee0*/  ISETP.GE.AND P0, PT, R231, c[0x0][0x53c], PT ;  /* 0x00014f00e7007a0c */ /* 0x002fda0003f06270 */
[----:B--23--:R-:W-:Y:S01]  /*14ef0*/  @P0 CALL.REL.NOINC `(.L_x_1760) ;  /* 0x0000001000000944 */ /* 0x00cfe20003c00000 */
[----:B------:R-:W-:Y:S05]  /*14f00*/  BRA `(.L_x_1761) ;  /* 0xfffec88000007947 */ /* 0x000fea000383ffff */
.L_x_1760:
[----:B------:R-:W-:Y:S05]  /*14f10*/  EXIT ;  /* 0x000000000000794d */ /* 0x000fea0003800000 */
.L_x_1617:
[----:B------:R-:W-:Y:S01]  /*14f20*/  IMAD.MOV.U32 R0, RZ, RZ, R5 ;  /* 0x000000ffff007224 */ /* 0x000fe200078e0005 */
[----:B------:R-:W-:Y:S02]  /*14f30*/  MOV R2, 0x1 ;  /* 0x0000000100027802 */ /* 0x000fe40000000f00 */
[----:B------:R-:W-:Y:S02]  /*14f40*/  MOV R3, 0x14f60 ;  /* 0x00014f6000037802 */ /* 0x000fe40000000f00 */
[----:B--2---:R-:W-:Y:S05]  /*14f50*/  CALL.REL.NOINC `($__internal_36_$__cuda_sm70_shflsync_up_p) ;  /* 0x0000168000007944 */ /* 0x004fea0003c00000 */
[----:B------:R-:W-:Y:S01]  /*14f60*/  MOV R0, R4 ;  /* 0x0000000400007202 */ /* 0x000fe20000000f00 */
[----:B------:R-:W-:Y:S05]  /*14f70*/  BRA `(.L_x_1762) ;  /* 0xfffeb4c000007947 */ /* 0x000fea000383ffff */
.L_x_1618:
[----:B------:R-:W-:Y:S01]  /*14f80*/  IMAD.MOV.U32 R0, RZ, RZ, R5 ;  /* 0x000000ffff007224 */ /* 0x000fe200078e0005 */
[----:B------:R-:W-:Y:S02]  /*14f90*/  MOV R2, 0x2 ;  /* 0x0000000200027802 */ /* 0x000fe40000000f00 */
[----:B------:R-:W-:Y:S02]  /*14fa0*/  MOV R3, 0x14fc0 ;  /* 0x00014fc000037802 */ /* 0x000fe40000000f00 */
[----:B--2---:R-:W-:Y:S05]  /*14fb0*/  CALL.REL.NOINC `($__internal_36_$__cuda_sm70_shflsync_up_p) ;  /* 0x0000162000007944 */ /* 0x004fea0003c00000 */
[----:B------:R-:W-:Y:S01]  /*14fc0*/  SEL R0, R4, RZ, P4 ;  /* 0x000000ff04007207 */ /* 0x000fe20002000000 */
[----:B------:R-:W-:Y:S01]  /*14fd0*/  IMAD.MOV.U32 R2, RZ, RZ, 0x4 ;  /* 0x00000004ff027424 */ /* 0x000fe200078e00ff */
[----:B------:R-:W-:-:S03]  /*14fe0*/  MOV R3, 0x15010 ;  /* 0x0001501000037802 */ /* 0x000fc60000000f00 */
[----:B------:R-:W-:Y:S02]  /*14ff0*/  IMAD.IADD R0, R5, 0x1, R0 ;  /* 0x0000000105007824 */ /* 0x000fe400078e0200 */
[----:B------:R-:W-:Y:S05]  /*15000*/  CALL.REL.NOINC `($__internal_36_$__cuda_sm70_shflsync_up_p) ;  /* 0x000015d000007944 */ /* 0x000fea0003c00000 */
        /* <DEDUP_REMOVED lines=13> */
[----:B------:R-:W-:Y:S01]  /*150e0*/  IMAD.IADD R4, R0, 0x1, R4 ;  /* 0x0000000100047824 */ /* 0x000fe200078e0204 */
[----:B------:R-:W-:-:S03]  /*150f0*/  MOV R0, 0x1f ;  /* 0x0000001f00007802 */ /* 0x000fc60000000f00 */
[----:B------:R-:W-:Y:S02]  /*15100*/  IMAD.MOV.U32 R5, RZ, RZ, R4 ;  /* 0x000000ffff057224 */ /* 0x000fe400078e0004 */
[----:B------:R-:W-:Y:S05]  /*15110*/  CALL.REL.NOINC `($__internal_35_$__cuda_sm70_shflsync_idx_p) ;  /* 0x0000147000007944 */ /* 0x000fea0003c00000 */
[----:B------:R-:W-:Y:S05]  /*15120*/  BRA `(.L_x_1763) ;  /* 0xfffeb41000007947 */ /* 0x000fea000383ffff */
.L_x_1620:
[----:B------:R-:W-:Y:S02]  /*15130*/  SEL R0, RZ, 0x1, P0 ;  /* 0x00000001ff007807 */ /* 0x000fe40000000000 */
[----:B------:R-:W-:Y:S02]  /*15140*/  MOV R2, 0x15160 ;  /* 0x0001516000027802 */ /* 0x000fe40000000f00 */
[----:B--2---:R-:W-:Y:S05]  /*15150*/  CALL.REL.NOINC `($__internal_37_$__cuda_sm70_votesync_ballot) ;  /* 0x000014f000007944 */ /* 0x004fea0003c00000 */
[----:B------:R-:W-:Y:S01]  /*15160*/  MOV R10, R0 ;  /* 0x00000000000a7202 */ /* 0x000fe20000000f00 */
[----:B------:R-:W-:Y:S05]  /*15170*/  BRA `(.L_x_1764) ;  /* 0xfffeb45000007947 */ /* 0x000fea000383ffff */
.L_x_1621:
[----:B------:R-:W-:Y:S01]  /*15180*/  IMAD.MOV.U32 R5, RZ, RZ, R9 ;  /* 0x000000ffff057224 */ /* 0x000fe200078e0009 */
[----:B------:R-:W-:Y:S01]  /*15190*/  MOV R3, R6 ;  /* 0x0000000600037202 */ /* 0x000fe20000000f00 */
[----:B------:R-:W-:Y:S01]  /*151a0*/  IMAD.MOV.U32 R0, RZ, RZ, 0x1f ;  /* 0x0000001fff007424 */ /* 0x000fe200078e00ff */
[----:B------:R-:W-:Y:S02]  /*151b0*/  MOV R2, 0x151d0 ;  /* 0x000151d000027802 */ /* 0x000fe40000000f00 */
[----:B------:R-:W-:Y:S05]  /*151c0*/  CALL.REL.NOINC `($__internal_35_$__cuda_sm70_shflsync_idx_p) ;  /* 0x000013c000007944 */ /* 0x000fea0003c00000 */
[----:B------:R-:W-:Y:S01]  /*151d0*/  IMAD.MOV.U32 R229, RZ, RZ, R0 ;  /* 0x000000ffffe57224 */ /* 0x000fe200078e0000 */
[----:B------:R-:W-:Y:S01]  /*151e0*/  MOV R5, R8 ;  /* 0x0000000800057202 */ /* 0x000fe20000000f00 */
[----:B------:R-:W-:Y:S01]  /*151f0*/  IMAD.MOV.U32 R7, RZ, RZ, RZ ;  /* 0x000000ffff077224 */ /* 0x000fe200078e00ff */
[----:B------:R-:W-:Y:S01]  /*15200*/  MOV R3, R6 ;  /* 0x0000000600037202 */ /* 0x000fe20000000f00 */
[----:B------:R-:W-:Y:S01]  /*15210*/  IMAD.MOV.U32 R0, RZ, RZ, 0x1f ;  /* 0x0000001fff007424 */ /* 0x000fe200078e00ff */
[----:B------:R-:W-:-:S02]  /*15220*/  MOV R2, 0x15240 ;  /* 0x0001524000027802 */ /* 0x000fc40000000f00 */
[----:B------:R-:W-:Y:S05]  /*15230*/  CALL.REL.NOINC `($__internal_35_$__cuda_sm70_shflsync_idx_p) ;  /* 0x0000135000007944 */ /* 0x000fea0003c00000 */
[----:B------:R-:W-:Y:S01]  /*15240*/  MOV R9, R0 ;  /* 0x0000000000097202 */ /* 0x000fe20000000f00 */
[----:B------:R-:W-:Y:S05]  /*15250*/  BRA `(.L_x_1765) ;  /* 0xfffeb3d000007947 */ /* 0x000fea000383ffff */
.L_x_1624:
[----:B------:R-:W-:Y:S01]  /*15260*/  IMAD.MOV.U32 R5, RZ, RZ, R4 ;  /* 0x000000ffff057224 */ /* 0x000fe200078e0004 */
[----:B------:R-:W-:-:S02]  /*15270*/  MOV R0, 0x1f ;  /* 0x0000001f00007802 */ /* 0x000fc40000000f00 */
[----:B------:R-:W-:Y:S02]  /*15280*/  MOV R2, 0x152a0 ;  /* 0x000152a000027802 */ /* 0x000fe40000000f00 */
[----:B-123--:R-:W-:Y:S05]  /*15290*/  CALL.REL.NOINC `($__internal_35_$__cuda_sm70_shflsync_idx_p) ;  /* 0x000012f000007944 */ /* 0x00efea0003c00000 */
[----:B------:R-:W-:Y:S01]  /*152a0*/  MOV R7, R0 ;  /* 0x0000000000077202 */ /* 0x000fe20000000f00 */
[----:B------:R-:W-:Y:S05]  /*152b0*/  BRA `(.L_x_1623) ;  /* 0xfffeb3d000007947 */ /* 0x000fea000383ffff */
.L_x_1643:
[----:B------:R-:W-:Y:S01]  /*152c0*/  IMAD.MOV.U32 R5, RZ, RZ, R9 ;  /* 0x000000ffff057224 */ /* 0x000fe200078e0009 */
[----:B------:R-:W-:Y:S01]  /*152d0*/  MOV R3, RZ ;  /* 0x000000ff00037202 */ /* 0x000fe20000000f00 */
[----:B------:R-:W-:Y:S01]  /*152e0*/  IMAD.MOV.U32 R0, RZ, RZ, 0x181f ;  /* 0x0000181fff007424 */ /* 0x000fe200078e00ff */
[----:B------:R-:W-:Y:S02]  /*152f0*/  MOV R2, 0x15310 ;  /* 0x0001531000027802 */ /* 0x000fe40000000f00 */
[----:B------:R-:W-:Y:S05]  /*15300*/  CALL.REL.NOINC `($__internal_35_$__cuda_sm70_shflsync_idx_p) ;  /* 0x0000128000007944 */ /* 0x000fea0003c00000 */
[----:B------:R-:W-:Y:S01]  /*15310*/  MOV R8, R0 ;  /* 0x0000000000087202 */ /* 0x000fe20000000f00 */
[----:B------:R-:W-:Y:S05]  /*15320*/  BRA `(.L_x_1766) ;  /* 0xfffed65000007947 */ /* 0x000fea000383ffff */
.L_x_1644:
[----:B------:R-:W-:Y:S01]  /*15330*/  IMAD.MOV.U32 R5, RZ, RZ, R13 ;  /* 0x000000ffff057224 */ /* 0x000fe200078e000d */
[----:B------:R-:W-:Y:S01]  /*15340*/  MOV R3, RZ ;  /* 0x000000ff00037202 */ /* 0x000fe20000000f00 */
[----:B------:R-:W-:Y:S01]  /*15350*/  IMAD.MOV.U32 R0, RZ, RZ, 0x181f ;  /* 0x0000181fff007424 */ /* 0x000fe200078e00ff */
[----:B------:R-:W-:Y:S02]  /*15360*/  MOV R2, 0x15380 ;  /* 0x0001538000027802 */ /* 0x000fe40000000f00 */
[----:B-12---:R-:W-:Y:S05]  /*15370*/  CALL.REL.NOINC `($__internal_35_$__cuda_sm70_shflsync_idx_p) ;  /* 0x0000121000007944 */ /* 0x006fea0003c00000 */
[----:B------:R-:W-:Y:S05]  /*15380*/  BRA `(.L_x_1767) ;  /* 0xfffed61000007947 */ /* 0x000fea000383ffff */
.L_x_1647:
[----:B--2---:R-:W-:Y:S01]  /*15390*/  IMAD.MOV.U32 R5, RZ, RZ, R9 ;  /* 0x000000ffff057224 */ /* 0x004fe200078e0009 */
[----:B------:R-:W-:Y:S01]  /*153a0*/  MOV R3, 0x1 ;  /* 0x0000000100037802 */ /* 0x000fe20000000f00 */
[----:B----4-:R-:W-:Y:S01]  /*153b0*/  IMAD.MOV.U32 R0, RZ, RZ, 0x181f ;  /* 0x0000181fff007424 */ /* 0x010fe200078e00ff */
[----:B------:R-:W-:-:S02]  /*153c0*/  MOV R2, 0x153e0 ;  /* 0x000153e000027802 */ /* 0x000fc40000000f00 */
[----:B-1-3--:R-:W-:Y:S05]  /*153d0*/  CALL.REL.NOINC `($__internal_35_$__cuda_sm70_shflsync_idx_p) ;  /* 0x000011b000007944 */ /* 0x00afea0003c00000 */
[----:B------:R-:W-:Y:S01]  /*153e0*/  IMAD.MOV.U32 R8, RZ, RZ, R0 ;  /* 0x000000ffff087224 */ /* 0x000fe200078e0000 */
[----:B------:R-:W-:Y:S01]  /*153f0*/  MOV R3, 0x1 ;  /* 0x0000000100037802 */ /* 0x000fe20000000f00 */
[----:B------:R-:W-:Y:S01]  /*15400*/  IMAD.MOV.U32 R5, RZ, RZ, R13 ;  /* 0x000000ffff057224 */ /* 0x000fe200078e000d */
[----:B------:R-:W-:-:S02]  /*15410*/  MOV R0, 0x181f ;  /* 0x0000181f00007802 */ /* 0x000fc40000000f00 */
[----:B------:R-:W-:Y:S02]  /*15420*/  MOV R2, 0x15440 ;  /* 0x0001544000027802 */ /* 0x000fe40000000f00 */
[----:B------:R-:W-:Y:S05]  /*15430*/  CALL.REL.NOINC `($__internal_35_$__cuda_sm70_shflsync_idx_p) ;  /* 0x0000115000007944 */ /* 0x000fea0003c00000 */
[----:B------:R-:W-:Y:S05]  /*15440*/  BRA `(.L_x_1768) ;  /* 0xfffed6a000007947 */ /* 0x000fea000383ffff */
.L_x_1650:
[----:B-1----:R-:W-:Y:S01]  /*15450*/  IMAD.MOV.U32 R5, RZ, RZ, R9 ;  /* 0x000000ffff057224 */ /* 0x002fe200078e0009 */
[----:B------:R-:W-:Y:S01]  /*15460*/  MOV R3, 0x2 ;  /* 0x0000000200037802 */ /* 0x000fe20000000f00 */
[----:B----4-:R-:W-:Y:S01]  /*15470*/  IMAD.MOV.U32 R0, RZ, RZ, 0x181f ;  /* 0x0000181fff007424 */ /* 0x010fe200078e00ff */
[----:B------:R-:W-:Y:S02]  /*15480*/  MOV R2, 0x154a0 ;  /* 0x000154a000027802 */ /* 0x000fe40000000f00 */
[----:B--23--:R-:W-:Y:S05]  /*15490*/  CALL.REL.NOINC `($__internal_35_$__cuda_sm70_shflsync_idx_p) ;  /* 0x000010f000007944 */ /* 0x00cfea0003c00000 */
[----:B------:R-:W-:Y:S01]  /*154a0*/  MOV R8, R0 ;  /* 0x0000000000087202 */ /* 0x000fe20000000f00 */
[----:B------:R-:W-:Y:S05]  /*154b0*/  BRA `(.L_x_1769) ;  /* 0xfffed77000007947 */ /* 0x000fea000383ffff */
.L_x_1651:
[----:B------:R-:W-:Y:S01]  /*154c0*/  IMAD.MOV.U32 R5, RZ, RZ, R13 ;  /* 0x000000ffff057224 */ /* 0x000fe200078e000d */
[----:B------:R-:W-:Y:S01]  /*154d0*/  MOV R3, 0x2 ;  /* 0x0000000200037802 */ /* 0x000fe20000000f00 */
[----:B----4-:R-:W-:Y:S01]  /*154e0*/  IMAD.MOV.U32 R0, RZ, RZ, 0x181f ;  /* 0x0000181fff007424 */ /* 0x010fe200078e00ff */
[----:B------:R-:W-:Y:S02]  /*154f0*/  MOV R2, 0x15510 ;  /* 0x0001551000027802 */ /* 0x000fe40000000f00 */
[----:B-123--:R-:W-:Y:S05]  /*15500*/  CALL.REL.NOINC `($__internal_35_$__cuda_sm70_shflsync_idx_p) ;  /* 0x0000108000007944 */ /* 0x00efea0003c00000 */
[----:B------:R-:W-:Y:S05]  /*15510*/  BRA `(.L_x_1770) ;  /* 0xfffed73000007947 */ /* 0x000fea000383ffff */
.L_x_1654:
[----:B-1----:R-:W-:Y:S01]  /*15520*/  IMAD.MOV.U32 R5, RZ, RZ, R9 ;  /* 0x000000ffff057224 */ /* 0x002fe200078e0009 */
[----:B------:R-:W-:Y:S01]  /*15530*/  MOV R3, 0x3 ;  /* 0x0000000300037802 */ /* 0x000fe20000000f00 */
[----:B------:R-:W-:Y:S01]  /*15540*/  IMAD.MOV.U32 R0, RZ, RZ, 0x181f ;  /* 0x0000181fff007424 */ /* 0x000fe200078e00ff */
[----:B------:R-:W-:-:S02]  /*15550*/  MOV R2, 0x15570 ;  /* 0x0001557000027802 */ /* 0x000fc40000000f00 */
[----:B--234-:R-:W-:Y:S05]  /*15560*/  CALL.REL.NOINC `($__internal_35_$__cuda_sm70_shflsync_idx_p) ;  /* 0x0000102000007944 */ /* 0x01cfea0003c00000 */
[----:B------:R-:W-:Y:S01]  /*15570*/  IMAD.MOV.U32 R8, RZ, RZ, R0 ;  /* 0x000000ffff087224 */ /* 0x000fe200078e0000 */
[----:B------:R-:W-:Y:S01]  /*15580*/  MOV R3, 0x3 ;  /* 0x0000000300037802 */ /* 0x000fe20000000f00 */
[----:B------:R-:W-:Y:S01]  /*15590*/  IMAD.MOV.U32 R5, RZ, RZ, R13 ;  /* 0x000000ffff057224 */ /* 0x000fe200078e000d */
[----:B------:R-:W-:-:S02]  /*155a0*/  MOV R0, 0x181f ;  /* 0x0000181f00007802 */ /* 0x000fc40000000f00 */
[----:B------:R-:W-:Y:S02]  /*155b0*/  MOV R2, 0x155d0 ;  /* 0x000155d000027802 */ /* 0x000fe40000000f00 */
[----:B------:R-:W-:Y:S05]  /*155c0*/  CALL.REL.NOINC `($__internal_35_$__cuda_sm70_shflsync_idx_p) ;  /* 0x00000fc000007944 */ /* 0x000fea0003c00000 */
[----:B------:R-:W-:Y:S05]  /*155d0*/  BRA `(.L_x_1771) ;  /* 0xfffed7c000007947 */ /* 0x000fea000383ffff */
.L_x_1699:
[----:B------:R-:W-:Y:S01]  /*155e0*/  IMAD.MOV.U32 R2, RZ, RZ, R212 ;  /* 0x000000ffff027224 */ /* 0x000fe200078e00d4 */
[----:B------:R-:W-:Y:S02]  /*155f0*/  MOV R5, 0x2 ;  /* 0x0000000200057802 */ /* 0x000fe40000000f00 */
[----:B------:R-:W-:Y:S02]  /*15600*/  MOV R3, 0x15620 ;  /* 0x0001562000037802 */ /* 0x000fe40000000f00 */
[----:B------:R-:W-:Y:S05]  /*15610*/  CALL.REL.NOINC `($__internal_34_$__cuda_sm70_shflsync_bfly_p) ;  /* 0x00000f2000007944 */ /* 0x000fea0003c00000 */
[----:B------:R-:W-:Y:S01]  /*15620*/  MOV R0, R5 ;  /* 0x0000000500007202 */ /* 0x000fe20000000f00 */
[----:B------:R-:W-:Y:S05]  /*15630*/  BRA `(.L_x_1772) ;  /* 0xffffad7000007947 */ /* 0x000fea000383ffff */
.L_x_1700:
[----:B------:R-:W-:Y:S01]  /*15640*/  IMAD.MOV.U32 R2, RZ, RZ, R0 ;  /* 0x000000ffff027224 */ /* 0x000fe200078e0000 */
[----:B------:R-:W-:Y:S02]  /*15650*/  MOV R5, 0x1 ;  /* 0x0000000100057802 */ /* 0x000fe40000000f00 */
[----:B------:R-:W-:Y:S02]  /*15660*/  MOV R3, 0x15680 ;  /* 0x0001568000037802 */ /* 0x000fe40000000f00 */
[----:B-1----:R-:W-:Y:S05]  /*15670*/  CALL.REL.NOINC `($__internal_34_$__cuda_sm70_shflsync_bfly_p) ;  /* 0x00000ec000007944 */ /* 0x002fea0003c00000 */
[----:B------:R-:W-:Y:S01]  /*15680*/  FADD.FTZ R0, R0, R5 ;  /* 0x0000000500007221 */ /* 0x000fe20000010000 */
[----:B------:R-:W-:Y:S02]  /*15690*/  MOV R2, R213 ;  /* 0x000000d500027202 */ /* 0x000fe40000000f00 */
[----:B------:R-:W-:-:S02]  /*156a0*/  MOV R5, 0x2 ;  /* 0x0000000200057802 */ /* 0x000fc40000000f00 */
[----:B------:R-:W-:Y:S02]  /*156b0*/  MOV R3, 0x156d0 ;  /* 0x000156d000037802 */ /* 0x000fe40000000f00 */
[----:B------:R-:W-:Y:S05]  /*156c0*/  CALL.REL.NOINC `($__internal_34_$__cuda_sm70_shflsync_bfly_p) ;  /* 0x00000e7000007944 */ /* 0x000fea0003c00000 */
[----:B------:R-:W-:Y:S01]  /*156d0*/  FADD.FTZ R4, R213, R5 ;  /* 0x00000005d5047221 */ /* 0x000fe20000010000 */
[----:B------:R-:W-:Y:S02]  /*156e0*/  MOV R5, 0x1 ;  /* 0x0000000100057802 */ /* 0x000fe40000000f00 */
[----:B------:R-:W-:Y:S02]  /*156f0*/  MOV R3, 0x15720 ;  /* 0x0001572000037802 */ /* 0x000fe40000000f00 */
[----:B------:R-:W-:Y:S02]  /*15700*/  MOV R2, R4 ;  /* 0x0000000400027202 */ /* 0x000fe40000000f00 */
[----:B------:R-:W-:Y:S05]  /*15710*/  CALL.REL.NOINC `($__internal_34_$__cuda_sm70_shflsync_bfly_p) ;  /* 0x00000e2000007944 */ /* 0x000fea0003c00000 */
[----:B------:R-:W-:Y:S01]  /*15720*/  MOV R3, R5 ;  /* 0x0000000500037202 */ /* 0x000fe20000000f00 */
[----:B------:R-:W-:Y:S05]  /*15730*/  BRA `(.L_x_1773) ;  /* 0xfffface000007947 */ /* 0x000fea000383ffff */
.L_x_1707:
[----:B-1234-:R-:W-:Y:S01]  /*15740*/  IMAD.MOV.U32 R5, RZ, RZ, R9 ;  /* 0x000000ffff057224 */ /* 0x01efe200078e0009 */
[----:B------:R-:W-:Y:S01]  /*15750*/  MOV R3, RZ ;  /* 0x000000ff00037202 */ /* 0x000fe20000000f00 */
[----:B------:R-:W-:Y:S01]  /*15760*/  IMAD.MOV.U32 R0, RZ, RZ, 0x181f ;  /* 0x0000181fff007424 */ /* 0x000fe200078e00ff */
[----:B------:R-:W-:Y:S02]  /*15770*/  MOV R2, 0x15790 ;  /* 0x0001579000027802 */ /* 0x000fe40000000f00 */
[----:B------:R-:W-:Y:S05]  /*15780*/  CALL.REL.NOINC `($__internal_35_$__cuda_sm70_shflsync_idx_p) ;  /* 0x00000e0000007944 */ /* 0x000fea0003c00000 */
[----:B------:R-:W-:Y:S01]  /*15790*/  MOV R8, R0 ;  /* 0x0000000000087202 */ /* 0x000fe20000000f00 */
[----:B------:R-:W-:Y:S05]  /*157a0*/  BRA `(.L_x_1774) ;  /* 0xffffc48000007947 */ /* 0x000fea000383ffff */
.L_x_1708:
[----:B------:R-:W-:Y:S01]  /*157b0*/  IMAD.MOV.U32 R5, RZ, RZ, R12 ;  /* 0x000000ffff057224 */ /* 0x000fe200078e000c */
[----:B------:R-:W-:Y:S01]  /*157c0*/  MOV R3, RZ ;  /* 0x000000ff00037202 */ /* 0x000fe20000000f00 */
[----:B------:R-:W-:Y:S01]  /*157d0*/  IMAD.MOV.U32 R0, RZ, RZ, 0x181f ;  /* 0x0000181fff007424 */ /* 0x000fe200078e00ff */
[----:B------:R-:W-:-:S02]  /*157e0*/  MOV R2, 0x15800 ;  /* 0x0001580000027802 */ /* 0x000fc40000000f00 */
[----:B-12---:R-:W-:Y:S05]  /*157f0*/  CALL.REL.NOINC `($__internal_35_$__cuda_sm70_shflsync_idx_p) ;  /* 0x00000d9000007944 */ /* 0x006fea0003c00000 */
[----:B------:R-:W-:Y:S05]  /*15800*/  BRA `(.L_x_1775) ;  /* 0xffffc44000007947 */ /* 0x000fea000383ffff */
.L_x_1711:
        /* <DEDUP_REMOVED lines=12> */
.L_x_1714:
[----:B-1----:R-:W-:Y:S01]  /*158d0*/  IMAD.MOV.U32 R5, RZ, RZ, R9 ;  /* 0x000000ffff057224 */ /* 0x002fe200078e0009 */
[----:B------:R-:W-:Y:S01]  /*158e0*/  MOV R3, 0x2 ;  /* 0x0000000200037802 */ /* 0x000fe20000000f00 */
[----:B----4-:R-:W-:Y:S01]  /*158f0*/  IMAD.MOV.U32 R0, RZ, RZ, 0x181f ;  /* 0x0000181fff007424 */ /* 0x010fe200078e00ff */
[----:B------:R-:W-:Y:S02]  /*15900*/  MOV R2, 0x15920 ;  /* 0x0001592000027802 */ /* 0x000fe40000000f00 */
[----:B--23--:R-:W-:Y:S05]  /*15910*/  CALL.REL.NOINC `($__internal_35_$__cuda_sm70_shflsync_idx_p) ;  /* 0x00000c7000007944 */ /* 0x00cfea0003c00000 */
[----:B------:R-:W-:Y:S01]  /*15920*/  MOV R8, R0 ;  /* 0x0000000000087202 */ /* 0x000fe20000000f00 */
[----:B------:R-:W-:Y:S05]  /*15930*/  BRA `(.L_x_1777) ;  /* 0xffffc57000007947 */ /* 0x000fea000383ffff */
.L_x_1715:
[----:B------:R-:W-:Y:S01]  /*15940*/  IMAD.MOV.U32 R5, RZ, RZ, R12 ;  /* 0x000000ffff057224 */ /* 0x000fe200078e000c */
[----:B------:R-:W-:Y:S01]  /*15950*/  MOV R3, 0x2 ;  /* 0x0000000200037802 */ /* 0x000fe20000000f00 */
[----:B----4-:R-:W-:Y:S01]  /*15960*/  IMAD.MOV.U32 R0, RZ, RZ, 0x181f ;  /* 0x0000181fff007424 */ /* 0x010fe200078e00ff */
[----:B------:R-:W-:Y:S02]  /*15970*/  MOV R2, 0x15990 ;  /* 0x0001599000027802 */ /* 0x000fe40000000f00 */
[----:B-123--:R-:W-:Y:S05]  /*15980*/  CALL.REL.NOINC `($__internal_35_$__cuda_sm70_shflsync_idx_p) ;  /* 0x00000c0000007944 */ /* 0x00efea0003c00000 */
[----:B------:R-:W-:Y:S05]  /*15990*/  BRA `(.L_x_1778) ;  /* 0xffffc53000007947 */ /* 0x000fea000383ffff */
.L_x_1718:
        /* <DEDUP_REMOVED lines=12> */
.L_x_1720:
[----:B------:R-:W-:Y:S01]  /*15a60*/  IMAD.MOV.U32 R5, RZ, RZ, R35 ;  /* 0x000000ffff057224 */ /* 0x000fe200078e0023 */
[----:B------:R-:W-:Y:S01]  /*15a70*/  MOV R3, RZ ;  /* 0x000000ff00037202 */ /* 0x000fe20000000f00 */
[----:B------:R-:W-:Y:S01]  /*15a80*/  IMAD.MOV.U32 R0, RZ, RZ, 0x1c1f ;  /* 0x00001c1fff007424 */ /* 0x000fe200078e00ff */
[----:B------:R-:W-:Y:S02]  /*15a90*/  MOV R2, 0x15ab0 ;  /* 0x00015ab000027802 */ /* 0x000fe40000000f00 */
[----:B------:R-:W-:Y:S05]  /*15aa0*/  CALL.REL.NOINC `($__internal_35_$__cuda_sm70_shflsync_idx_p) ;  /* 0x00000ae000007944 */ /* 0x000fea0003c00000 */
[----:B------:R-:W-:Y:S01]  /*15ab0*/  MOV R4, R0 ;  /* 0x0000000000047202 */ /* 0x000fe20000000f00 */
[----:B------:R-:W-:Y:S05]  /*15ac0*/  BRA `(.L_x_1780) ;  /* 0xffffc86000007947 */ /* 0x000fea000383ffff */
.L_x_1721:
[----:B------:R-:W-:Y:S01]  /*15ad0*/  IMAD.MOV.U32 R5, RZ, RZ, R37 ;  /* 0x000000ffff057224 */ /* 0x000fe200078e0025 */
[----:B------:R-:W-:Y:S01]  /*15ae0*/  MOV R3, RZ ;  /* 0x000000ff00037202 */ /* 0x000fe20000000f00 */
[----:B------:R-:W-:Y:S01]  /*15af0*/  IMAD.MOV.U32 R0, RZ, RZ, 0x1c1f ;  /* 0x00001c1fff007424 */ /* 0x000fe200078e00ff */
[----:B------:R-:W-:Y:S02]  /*15b00*/  MOV R2, 0x15b20 ;  /* 0x00015b2000027802 */ /* 0x000fe40000000f00 */
[----:B-12---:R-:W-:Y:S05]  /*15b10*/  CALL.REL.NOINC `($__internal_35_$__cuda_sm70_shflsync_idx_p) ;  /* 0x00000a7000007944 */ /* 0x006fea0003c00000 */
[----:B------:R-:W-:Y:S05]  /*15b20*/  BRA `(.L_x_1781) ;  /* 0xffffc82000007947 */ /* 0x000fea000383ffff */
.L_x_1724:
[----:B------:R-:W-:Y:S01]  /*15b30*/  IMAD.MOV.U32 R5, RZ, RZ, R35 ;  /* 0x000000ffff057224 */ /* 0x000fe200078e0023 */
[----:B----4-:R-:W-:Y:S01]  /*15b40*/  MOV R3, 0x1 ;  /* 0x0000000100037802 */ /* 0x010fe20000000f00 */
[----:B------:R-:W-:Y:S01]  /*15b50*/  IMAD.MOV.U32 R0, RZ, RZ, 0x1c1f ;  /* 0x00001c1fff007424 */ /* 0x000fe200078e00ff */
[----:B------:R-:W-:-:S02]  /*15b60*/  MOV R2, 0x15b80 ;  /* 0x00015b8000027802 */ /* 0x000fc40000000f00 */
[----:B-123--:R-:W-:Y:S05]  /*15b70*/  CALL.REL.NOINC `($__internal_35_$__cuda_sm70_shflsync_idx_p) ;  /* 0x00000a1000007944 */ /* 0x00efea0003c00000 */
[----:B------:R-:W-:Y:S01]  /*15b80*/  IMAD.MOV.U32 R4, RZ, RZ, R0 ;  /* 0x000000ffff047224 */ /* 0x000fe200078e0000 */
[----:B------:R-:W-:Y:S01]  /*15b90*/  MOV R3, 0x1 ;  /* 0x0000000100037802 */ /* 0x000fe20000000f00 */
[----:B------:R-:W-:Y:S01]  /*15ba0*/  IMAD.MOV.U32 R5, RZ, RZ, R37 ;  /* 0x000000ffff057224 */ /* 0x000fe200078e0025 */
[----:B------:R-:W-:-:S02]  /*15bb0*/  MOV R0, 0x1c1f ;  /* 0x00001c1f00007802 */ /* 0x000fc40000000f00 */
[----:B------:R-:W-:Y:S02]  /*15bc0*/  MOV R2, 0x15be0 ;  /* 0x00015be000027802 */ /* 0x000fe40000000f00 */
[----:B------:R-:W-:Y:S05]  /*15bd0*/  CALL.REL.NOINC `($__internal_35_$__cuda_sm70_shflsync_idx_p) ;  /* 0x000009b000007944 */ /* 0x000fea0003c00000 */
[----:B------:R-:W-:Y:S05]  /*15be0*/  BRA `(.L_x_1782) ;  /* 0xffffd0b000007947 */ /* 0x000fea000383ffff */
.L_x_1728:
[----:B------:R-:W-:Y:S01]  /*15bf0*/  IMAD.MOV.U32 R5, RZ, RZ, R9 ;  /* 0x000000ffff057224 */ /* 0x000fe200078e0009 */
[----:B------:R-:W-:Y:S01]  /*15c00*/  MOV R3, RZ ;  /* 0x000000ff00037202 */ /* 0x000fe20000000f00 */
[----:B------:R-:W-:Y:S01]  /*15c10*/  IMAD.MOV.U32 R0, RZ, RZ, 0x181f ;  /* 0x0000181fff007424 */ /* 0x000fe200078e00ff */
[----:B------:R-:W-:Y:S02]  /*15c20*/  MOV R2, 0x15c40 ;  /* 0x00015c4000027802 */ /* 0x000fe40000000f00 */
[----:B------:R-:W-:Y:S05]  /*15c30*/  CALL.REL.NOINC `($__internal_35_$__cuda_sm70_shflsync_idx_p) ;  /* 0x0000095000007944 */ /* 0x000fea0003c00000 */
[----:B------:R-:W-:Y:S01]  /*15c40*/  MOV R8, R0 ;  /* 0x0000000000087202 */ /* 0x000fe20000000f00 */
[----:B------:R-:W-:Y:S05]  /*15c50*/  BRA `(.L_x_1783) ;  /* 0xffffddb000007947 */ /* 0x000fea000383ffff */
.L_x_1729:
[----:B------:R-:W-:Y:S01]  /*15c60*/  IMAD.MOV.U32 R5, RZ, RZ, R12 ;  /* 0x000000ffff057224 */ /* 0x000fe200078e000c */
[----:B------:R-:W-:Y:S01]  /*15c70*/  MOV R3, RZ ;  /* 0x000000ff00037202 */ /* 0x000fe20000000f00 */
[----:B------:R-:W-:Y:S01]  /*15c80*/  IMAD.MOV.U32 R0, RZ, RZ, 0x181f ;  /* 0x0000181fff007424 */ /* 0x000fe200078e00ff */
[----:B------:R-:W-:Y:S02]  /*15c90*/  MOV R2, 0x15cb0 ;  /* 0x00015cb000027802 */ /* 0x000fe40000000f00 */
[----:B-12---:R-:W-:Y:S05]  /*15ca0*/  CALL.REL.NOINC `($__internal_35_$__cuda_sm70_shflsync_idx_p) ;  /* 0x000008e000007944 */ /* 0x006fea0003c00000 */
[----:B------:R-:W-:Y:S05]  /*15cb0*/  BRA `(.L_x_1784) ;  /* 0xffffdd7000007947 */ /* 0x000fea000383ffff */
.L_x_1732:
        /* <DEDUP_REMOVED lines=12> */
.L_x_1735:
[----:B-1----:R-:W-:Y:S01]  /*15d80*/  IMAD.MOV.U32 R5, RZ, RZ, R9 ;  /* 0x000000ffff057224 */ /* 0x002fe200078e0009 */
[----:B------:R-:W-:Y:S01]  /*15d90*/  MOV R3, 0x2 ;  /* 0x0000000200037802 */ /* 0x000fe20000000f00 */
[----:B----4-:R-:W-:Y:S01]  /*15da0*/  IMAD.MOV.U32 R0, RZ, RZ, 0x181f ;  /* 0x0000181fff007424 */ /* 0x010fe200078e00ff */
[----:B------:R-:W-:Y:S02]  /*15db0*/  MOV R2, 0x15dd0 ;  /* 0x00015dd000027802 */ /* 0x000fe40000000f00 */
[----:B--23--:R-:W-:Y:S05]  /*15dc0*/  CALL.REL.NOINC `($__internal_35_$__cuda_sm70_shflsync_idx_p) ;  /* 0x000007c000007944 */ /* 0x00cfea0003c00000 */
[----:B------:R-:W-:Y:S01]  /*15dd0*/  MOV R8, R0 ;  /* 0x0000000000087202 */ /* 0x000fe20000000f00 */
[----:B------:R-:W-:Y:S05]  /*15de0*/  BRA `(.L_x_1786) ;  /* 0xffffdeb000007947 */ /* 0x000fea000383ffff */
.L_x_1736:
[----:B------:R-:W-:Y:S01]  /*15df0*/  IMAD.MOV.U32 R5, RZ, RZ, R12 ;  /* 0x000000ffff057224 */ /* 0x000fe200078e000c */
[----:B------:R-:W-:Y:S01]  /*15e00*/  MOV R3, 0x2 ;  /* 0x0000000200037802 */ /* 0x000fe20000000f00 */
[----:B----4-:R-:W-:Y:S01]  /*15e10*/  IMAD.MOV.U32 R0, RZ, RZ, 0x181f ;  /* 0x0000181fff007424 */ /* 0x010fe200078e00ff */
[----:B------:R-:W-:Y:S02]  /*15e20*/  MOV R2, 0x15e40 ;  /* 0x00015e4000027802 */ /* 0x000fe40000000f00 */
[----:B-123--:R-:W-:Y:S05]  /*15e30*/  CALL.REL.NOINC `($__internal_35_$__cuda_sm70_shflsync_idx_p) ;  /* 0x0000075000007944 */ /* 0x00efea0003c00000 */
[----:B------:R-:W-:Y:S05]  /*15e40*/  BRA `(.L_x_1787) ;  /* 0xffffde7000007947 */ /* 0x000fea000383ffff */
.L_x_1739:
        /* <DEDUP_REMOVED lines=12> */
.L_x_1741:
[----:B---3--:R-:W-:Y:S01]  /*15f10*/  IMAD.MOV.U32 R5, RZ, RZ, R82 ;  /* 0x000000ffff057224 */ /* 0x008fe200078e0052 */
[----:B------:R-:W-:Y:S01]  /*15f20*/  MOV R3, RZ ;  /* 0x000000ff00037202 */ /* 0x000fe20000000f00 */
[----:B------:R-:W-:Y:S01]  /*15f30*/  IMAD.MOV.U32 R0, RZ, RZ, 0x1f ;  /* 0x0000001fff007424 */ /* 0x000fe200078e00ff */
[----:B------:R-:W-:Y:S02]  /*15f40*/  MOV R2, 0x15f60 ;  /* 0x00015f6000027802 */ /* 0x000fe40000000f00 */
[----:B-12---:R-:W-:Y:S05]  /*15f50*/  CALL.REL.NOINC `($__internal_35_$__cuda_sm70_shflsync_idx_p) ;  /* 0x0000063000007944 */ /* 0x006fea0003c00000 */
[----:B------:R-:W-:Y:S01]  /*15f60*/  MOV R9, R0 ;  /* 0x0000000000097202 */ /* 0x000fe20000000f00 */
[----:B------:R-:W-:Y:S05]  /*15f70*/  BRA `(.L_x_1789) ;  /* 0xffffe05000007947 */ /* 0x000fea000383ffff */
.L_x_1742:
[----:B---3--:R-:W-:Y:S01]  /*15f80*/  IMAD.MOV.U32 R5, RZ, RZ, R82 ;  /* 0x000000ffff057224 */ /* 0x008fe200078e0052 */
[----:B------:R-:W-:Y:S01]  /*15f90*/  MOV R3, 0x1 ;  /* 0x0000000100037802 */ /* 0x000fe20000000f00 */
[----:B------:R-:W-:Y:S01]  /*15fa0*/  IMAD.MOV.U32 R0, RZ, RZ, 0x1f ;  /* 0x0000001fff007424 */ /* 0x000fe200078e00ff */
[----:B------:R-:W-:Y:S02]  /*15fb0*/  MOV R2, 0x15fd0 ;  /* 0x00015fd000027802 */ /* 0x000fe40000000f00 */
[----:B-12-4-:R-:W-:Y:S05]  /*15fc0*/  CALL.REL.NOINC `($__internal_35_$__cuda_sm70_shflsync_idx_p) ;  /* 0x000005c000007944 */ /* 0x016fea0003c00000 */
[----:B------:R-:W-:Y:S01]  /*15fd0*/  MOV R8, R0 ;  /* 0x0000000000087202 */ /* 0x000fe20000000f00 */
[----:B------:R-:W-:Y:S05]  /*15fe0*/  BRA `(.L_x_1790) ;  /* 0xffffe00000007947 */ /* 0x000fea000383ffff */
.L_x_1743:
[----:B------:R-:W-:Y:S02]  /*15ff0*/  MOV R2, 0x1 ;  /* 0x0000000100027802 */ /* 0x000fe40000000f00 */
[----:B------:R-:W-:-:S02]  /*16000*/  MOV R3, 0x16020 ;  /* 0x0001602000037802 */ /* 0x000fc40000000f00 */
[----:B--234-:R-:W-:Y:S05]  /*16010*/  CALL.REL.NOINC `($__internal_36_$__cuda_sm70_shflsync_up_p) ;  /* 0x000005c000007944 */ /* 0x01cfea0003c00000 */
[----:B------:R-:W-:Y:S05]  /*16020*/  BRA `(.L_x_1791) ;  /* 0xffffe0e000007947 */ /* 0x000fea000383ffff */
.L_x_1744:
[----:B------:R-:W-:Y:S02]  /*16030*/  MOV R2, 0x2 ;  /* 0x0000000200027802 */ /* 0x000fe40000000f00 */
[----:B------:R-:W-:-:S02]  /*16040*/  MOV R3, 0x16060 ;  /* 0x0001606000037802 */ /* 0x000fc40000000f00 */
[----:B--2-4-:R-:W-:Y:S05]  /*16050*/  CALL.REL.NOINC `($__internal_36_$__cuda_sm70_shflsync_up_p) ;  /* 0x0000058000007944 */ /* 0x014fea0003c00000 */
[----:B------:R-:W-:Y:S01]  /*16060*/  SEL R3, R4, RZ, P1 ;  /* 0x000000ff04037207 */ /* 0x000fe20000800000 */
[----:B------:R-:W-:-:S04]  /*16070*/  IMAD.MOV.U32 R2, RZ, RZ, 0x4 ;  /* 0x00000004ff027424 */ /* 0x000fc800078e00ff */
[----:B------:R-:W-:Y:S01]  /*16080*/  IMAD.IADD R0, R0, 0x1, R3 ;  /* 0x0000000100007824 */ /* 0x000fe200078e0203 */
[----:B------:R-:W-:Y:S02]  /*16090*/  MOV R3, 0x160b0 ;  /* 0x000160b000037802 */ /* 0x000fe40000000f00 */
        /* <DEDUP_REMOVED lines=19> */
.L_x_1748:
[----:B------:R-:W-:Y:S02]  /*161d0*/  MOV R2, 0x1 ;  /* 0x0000000100027802 */ /* 0x000fe40000000f00 */
[----:B------:R-:W-:Y:S02]  /*161e0*/  MOV R3, 0x16200 ;  /* 0x0001620000037802 */ /* 0x000fe40000000f00 */
[----:B------:R-:W-:Y:S05]  /*161f0*/  CALL.REL.NOINC `($__internal_36_$__cuda_sm70_shflsync_up_p) ;  /* 0x000003e000007944 */ /* 0x000fea0003c00000 */
[----:B------:R-:W-:Y:S01]  /*16200*/  MOV R2, R4 ;  /* 0x0000000400027202 */ /* 0x000fe20000000f00 */
[----:B------:R-:W-:Y:S05]  /*16210*/  BRA `(.L_x_1793) ;  /* 0xffffe14000007947 */ /* 0x000fea000383ffff */
.L_x_1749:
[----:B------:R-:W-:Y:S02]  /*16220*/  MOV R2, 0x2 ;  /* 0x0000000200027802 */ /* 0x000fe40000000f00 */
        /* <DEDUP_REMOVED lines=25> */
.L_x_1751:
[----:B------:R-:W-:Y:S02]  /*163c0*/  SEL R0, RZ, 0x1, P0 ;  /* 0x00000001ff007807 */ /* 0x000fe40000000000 */
[----:B------:R-:W-:Y:S02]  /*163d0*/  MOV R2, 0x163f0 ;  /* 0x000163f000027802 */ /* 0x000fe40000000f00 */
[----:B-1----:R-:W-:Y:S05]  /*163e0*/  CALL.REL.NOINC `($__internal_37_$__cuda_sm70_votesync_ballot) ;  /* 0x0000026000007944 */ /* 0x002fea0003c00000 */
[----:B------:R-:W-:Y:S01]  /*163f0*/  MOV R10, R0 ;  /* 0x00000000000a7202 */ /* 0x000fe20000000f00 */
[----:B------:R-:W-:Y:S05]  /*16400*/  BRA `(.L_x_1795) ;  /* 0xffffe0e000007947 */ /* 0x000fea000383ffff */
.L_x_1752:
[----:B------:R-:W-:Y:S01]  /*16410*/  IMAD.MOV.U32 R5, RZ, RZ, R6 ;  /* 0x000000ffff057224 */ /* 0x000fe200078e0006 */
[----:B------:R-:W-:Y:S01]  /*16420*/  MOV R3, R8 ;  /* 0x0000000800037202 */ /* 0x000fe20000000f00 */
[----:B------:R-:W-:Y:S01]  /*16430*/  IMAD.MOV.U32 R0, RZ, RZ, 0x1f ;  /* 0x0000001fff007424 */ /* 0x000fe200078e00ff */
[----:B------:R-:W-:Y:S02]  /*16440*/  MOV R2, 0x16460 ;  /* 0x0001646000027802 */ /* 0x000fe40000000f00 */
[----:B-1----:R-:W-:Y:S05]  /*16450*/  CALL.REL.NOINC `($__internal_35_$__cuda_sm70_shflsync_idx_p) ;  /* 0x0000013000007944 */ /* 0x002fea0003c00000 */
[----:B------:R-:W-:Y:S01]  /*16460*/  IMAD.MOV.U32 R12, RZ, RZ, R0 ;  /* 0x000000ffff0c7224 */ /* 0x000fe200078e0000 */
[----:B------:R-:W-:Y:S01]  /*16470*/  MOV R3, R8 ;  /* 0x0000000800037202 */ /* 0x000fe20000000f00 */
[----:B------:R-:W-:Y:S01]  /*16480*/  IMAD.MOV.U32 R5, RZ, RZ, R7 ;  /* 0x000000ffff057224 */ /* 0x000fe200078e0007 */
[----:B------:R-:W-:Y:S02]  /*16490*/  MOV R0, 0x1f ;  /* 0x0000001f00007802 */ /* 0x000fe40000000f00 */
[----:B------:R-:W-:-:S02]  /*164a0*/  MOV R2, 0x164c0 ;  /* 0x000164c000027802 */ /* 0x000fc40000000f00 */
[----:B------:R-:W-:Y:S05]  /*164b0*/  CALL.REL.NOINC `($__internal_35_$__cuda_sm70_shflsync_idx_p) ;  /* 0x000000d000007944 */ /* 0x000fea0003c00000 */
[----:B------:R-:W-:Y:S01]  /*164c0*/  MOV R7, R0 ;  /* 0x0000000000077202 */ /* 0x000fe20000000f00 */
[----:B------:R-:W-:Y:S05]  /*164d0*/  BRA `(.L_x_1796) ;  /* 0xffffe06000007947 */ /* 0x000fea000383ffff */
.L_x_1755:
[----:B------:R-:W-:Y:S01]  /*164e0*/  IMAD.MOV.U32 R5, RZ, RZ, R4 ;  /* 0x000000ffff057224 */ /* 0x000fe200078e0004 */
[----:B------:R-:W-:-:S02]  /*164f0*/  MOV R0, 0x1f ;  /* 0x0000001f00007802 */ /* 0x000fc40000000f00 */
[----:B------:R-:W-:Y:S02]  /*16500*/  MOV R2, 0x16520 ;  /* 0x0001652000027802 */ /* 0x000fe40000000f00 */
[----:B-1234-:R-:W-:Y:S05]  /*16510*/  CALL.REL.NOINC `($__internal_35_$__cuda_sm70_shflsync_idx_p) ;  /* 0x0000007000007944 */ /* 0x01efea0003c00000 */
[----:B------:R-:W-:Y:S01]  /*16520*/  MOV R13, R0 ;  /* 0x00000000000d7202 */ /* 0x000fe20000000f00 */
[----:B------:R-:W-:Y:S05]  /*16530*/  BRA `(.L_x_1754) ;  /* 0xffffe06000007947 */ /* 0x000fea000383ffff */
        .weak           $__internal_34_$__cuda_sm70_shflsync_bfly_p
        .type           $__internal_34_$__cuda_sm70_shflsync_bfly_p,@function
        .size           $__internal_34_$__cuda_sm70_shflsync_bfly_p,($__internal_35_$__cuda_sm70_shflsync_idx_p - $__internal_34_$__cuda_sm70_shflsync_bfly_p)
$__internal_34_$__cuda_sm70_shflsync_bfly_p:
[----:B------:R-:W-:Y:S04]  /*16540*/  WARPSYNC R6 ;  /* 0x0000000600007348 */ /* 0x000fe80003800000 */
[----:B------:R1:W2:Y:S02]  /*16550*/  SHFL.BFLY PT, R5, R2, R5, R7 ;  /* 0x0c00000502057389 */ /* 0x0002a400000e0007 */
[----:B-1----:R-:W-:Y:S02]  /*16560*/  MOV R2, R3 ;  /* 0x0000000300027202 */ /* 0x002fe40000000f00 */
[----:B------:R-:W-:-:S04]  /*16570*/  MOV R3, 0x0 ;  /* 0x0000000000037802 */ /* 0x000fc80000000f00 */
[----:B--2---:R-:W-:Y:S05]  /*16580*/  RET.REL.NODEC R2 `(_ZN7cutlass13device_kernelIN5flash19enable_sm80_to_sm89INS1_16FlashAttnFwdSm80INS1_25CollectiveMainloopFwdSm80ILi8ELi2ELb0EN4cute5tupleIJNS5_1CILi128EEENS7_ILi64EEENS7_ILi192EEEEEELi192ENS_6half_tEfNS_4arch4Sm80ELb0ELb1ELb1ELb1ELb0ELb0ELb1ELb1EEENS1_21CollectiveEpilogueFwdINS6_IJS8_SA_S9_EEENS6_IJNS7_ILi1EEESI_SI_EEESC_SE_Li256ELb1ELb1ELb1ELb0EEENS1_36VarlenDynamicPersistentTileSchedulerILi128ELi64ELi256ELi256ELb1ELb1ELb0ELb1ELb0ELb1EEEEEEEEEvNT_6ParamsE) ;  /* 0xfffe9a7002007950 */ /* 0x004fea0003c3ffff */
        .weak           $__internal_35_$__cuda_sm70_shflsync_idx_p
        .type           $__internal_35_$__cuda_sm70_shflsync_idx_p,@function
        .size           $__internal_35_$__cuda_sm70_shflsync_idx_p,($__internal_36_$__cuda_sm70_shflsync_up_p - $__internal_35_$__cuda_sm70_shflsync_idx_p)
$__internal_35_$__cuda_sm70_shflsync_idx_p:
[----:B------:R-:W-:-:S04]  /*16590*/  MOV R83, 0xffffffff ;  /* 0xffffffff00537802 */ /* 0x000fc80000000f00 */
[----:B------:R-:W-:Y:S04]  /*165a0*/  WARPSYNC R83 ;  /* 0x0000005300007348 */ /* 0x000fe80003800000 */
[----:B------:R1:W2:Y:S02]  /*165b0*/  SHFL.IDX PT, R0, R5, R3, R0 ;  /* 0x0000000305007389 */ /* 0x0002a400000e0000 */
[----:B-1----:R-:W-:-:S04]  /*165c0*/  MOV R3, 0x0 ;  /* 0x0000000000037802 */ /* 0x002fc80000000f00 */
[----:B--2---:R-:W-:Y:S05]  /*165d0*/  RET.REL.NODEC R2 `(_ZN7cutlass13device_kernelIN5flash19enable_sm80_to_sm89INS1_16FlashAttnFwdSm80INS1_25CollectiveMainloopFwdSm80ILi8ELi2ELb0EN4cute5tupleIJNS5_1CILi128EEENS7_ILi64EEENS7_ILi192EEEEEELi192ENS_6half_tEfNS_4arch4Sm80ELb0ELb1ELb1ELb1ELb0ELb0ELb1ELb1EEENS1_21CollectiveEpilogueFwdINS6_IJS8_SA_S9_EEENS6_IJNS7_ILi1EEESI_SI_EEESC_SE_Li256ELb1ELb1ELb1ELb0EEENS1_36VarlenDynamicPersistentTileSchedulerILi128ELi64ELi256ELi256ELb1ELb1ELb0ELb1ELb0ELb1EEEEEEEEEvNT_6ParamsE) ;  /* 0xfffe9a2002007950 */ /* 0x004fea0003c3ffff */
        .weak           $__internal_36_$__cuda_sm70_shflsync_up_p
        .type           $__internal_36_$__cuda_sm70_shflsync_up_p,@function
        .size           $__internal_36_$__cuda_sm70_shflsync_up_p,($__internal_37_$__cuda_sm70_votesync_ballot - $__internal_36_$__cuda_sm70_shflsync_up_p)
$__internal_36_$__cuda_sm70_shflsync_up_p:
[----:B------:R-:W-:Y:S02]  /*165e0*/  IMAD.MOV.U32 R4, RZ, RZ, RZ ;  /* 0x000000ffff047224 */ /* 0x000fe400078e00ff */
[----:B------:R-:W-:-:S04]  /*165f0*/  IMAD.MOV.U32 R10, RZ, RZ, -0x1 ;  /* 0xffffffffff0a7424 */ /* 0x000fc800078e00ff */
[----:B------:R-:W-:Y:S04]  /*16600*/  WARPSYNC R10 ;  /* 0x0000000a00007348 */ /* 0x000fe80003800000 */
[----:B------:R1:W2:Y:S02]  /*16610*/  SHFL.UP PT, R4, R0, R2, R4 ;  /* 0x0400000200047389 */ /* 0x0002a400000e0004 */
[----:B-1----:R-:W-:Y:S02]  /*16620*/  MOV R2, R3 ;  /* 0x0000000300027202 */ /* 0x002fe40000000f00 */
[----:B------:R-:W-:-:S04]  /*16630*/  MOV R3, 0x0 ;  /* 0x0000000000037802 */ /* 0x000fc80000000f00 */
[----:B--2---:R-:W-:Y:S05]  /*16640*/  RET.REL.NODEC R2 `(_ZN7cutlass13device_kernelIN5flash19enable_sm80_to_sm89INS1_16FlashAttnFwdSm80INS1_25CollectiveMainloopFwdSm80ILi8ELi2ELb0EN4cute5tupleIJNS5_1CILi128EEENS7_ILi64EEENS7_ILi192EEEEEELi192ENS_6half_tEfNS_4arch4Sm80ELb0ELb1ELb1ELb1ELb0ELb0ELb1ELb1EEENS1_21CollectiveEpilogueFwdINS6_IJS8_SA_S9_EEENS6_IJNS7_ILi1EEESI_SI_EEESC_SE_Li256ELb1ELb1ELb1ELb0EEENS1_36VarlenDynamicPersistentTileSchedulerILi128ELi64ELi256ELi256ELb1ELb1ELb0ELb1ELb0ELb1EEEEEEEEEvNT_6ParamsE) ;  /* 0xfffe99b002007950 */ /* 0x004fea0003c3ffff */
        .weak           $__internal_37_$__cuda_sm70_votesync_ballot
        .type           $__internal_37_$__cuda_sm70_votesync_ballot,@function
        .size           $__internal_37_$__cuda_sm70_votesync_ballot,(.L_x_2499 - $__internal_37_$__cuda_sm70_votesync_ballot)
$__internal_37_$__cuda_sm70_votesync_ballot:
[----:B------:R-:W-:Y:S01]  /*16650*/  ISETP.NE.U32.AND P0, PT, R0, 0x1, PT ;  /* 0x000000010000780c */ /* 0x000fe20003f05070 */
[----:B------:R-:W-:-:S04]  /*16660*/  IMAD.MOV.U32 R3, RZ, RZ, -0x1 ;  /* 0xffffffffff037424 */ /* 0x000fc800078e00ff */
[----:B------:R-:W-:Y:S08]  /*16670*/  WARPSYNC R3 ;  /* 0x0000000300007348 */ /* 0x000ff00003800000 */
[----:B------:R-:W-:-:S04]  /*16680*/  VOTE.ANY R0, PT, !P0 ;  /* 0x0000000000007806 */ /* 0x000fc800040e0100 */
[----:B------:R-:W-:Y:S01]  /*16690*/  LOP3.LUT R0, R0, R3, RZ, 0xc0, !PT ;  /* 0x0000000300007212 */ /* 0x000fe200078ec0ff */
[----:B------:R-:W-:-:S04]  /*166a0*/  IMAD.MOV.U32 R3, RZ, RZ, 0x0 ;  /* 0x00000000ff037424 */ /* 0x000fc800078e00ff */
[----:B------:R-:W-:Y:S05]  /*166b0*/  RET.REL.NODEC R2 `(_ZN7cutlass13device_kernelIN5flash19enable_sm80_to_sm89INS1_16FlashAttnFwdSm80INS1_25CollectiveMainloopFwdSm80ILi8ELi2ELb0EN4cute5tupleIJNS5_1CILi128EEENS7_ILi64EEENS7_ILi192EEEEEELi192ENS_6half_tEfNS_4arch4Sm80ELb0ELb1ELb1ELb1ELb0ELb0ELb1ELb1EEENS1_21CollectiveEpilogueFwdINS6_IJS8_SA_S9_EEENS6_IJNS7_ILi1EEESI_SI_EEESC_SE_Li256ELb1ELb1ELb1ELb0EEENS1_36VarlenDynamicPersistentTileSchedulerILi128ELi64ELi256ELi256ELb1ELb1ELb0ELb1ELb0ELb1EEEEEEEEEvNT_6ParamsE) ;  /* 0xfffe994002007950 */ /* 0x000fea0003c3ffff */
.L_x_1797:
        /* <DEDUP_REMOVED lines=12> */
.L_x_2499:


//--------------------- .text._ZN7cutlass13device_kernelIN5flash19enable_sm80_to_sm89INS1_16FlashAttnFwdSm80INS1_25CollectiveMainloopFwdSm80ILi8ELi2ELb0EN4cute5tupleIJNS5_1CILi128EEENS7_ILi64EEENS7_ILi192EEEEEELi192ENS_6half_tEfNS_4arch4Sm80ELb0ELb1ELb1ELb1ELb0ELb1ELb1ELb1EEENS1_21CollectiveEpilogueFwdINS6_IJS8_SA_S9_EEENS6_IJNS7_ILi1EEESI_SI_EEESC_SE_Li256ELb1ELb1ELb1ELb0EEENS1_36VarlenDynamicPersistentTileSchedulerILi128ELi64ELi256ELi256ELb1ELb1ELb0ELb1ELb0ELb1EEEEEEEEEvNT_6ParamsE --------------------------
	.section	.text._ZN7cutlass13device_kernelIN5flash19enable_sm80_to_sm89INS1_16FlashAttnFwdSm80INS1_25CollectiveMainloopFwdSm80ILi8ELi2ELb0EN4cute5tupleIJNS5_1CILi128EEENS7_ILi64EEENS7_ILi192EEEEEELi192ENS_6half_tEfNS_4arch4Sm80ELb0ELb1ELb1ELb1ELb0ELb1ELb1ELb1EEENS1_21CollectiveEpilogueFwdINS6_IJS8_SA_S9_EEENS6_IJNS7_ILi1EEESI_SI_EEESC_SE_Li256ELb1ELb1ELb1ELb0EEENS1_36VarlenDynamicPersistentTileSchedulerILi128ELi64ELi256ELi256ELb1ELb1ELb0ELb1ELb0ELb1EEEEEEEEEvNT_6ParamsE,"ax",@progbits
	.sectioninfo	@"SHI_REGISTERS=255"
	.align	128
.text._ZN7cutlass13device_kernelIN5flash19enable_sm80_to_sm89INS1_16FlashAttnFwdSm80INS1_25CollectiveMainloopFwdSm80ILi8ELi2ELb0EN4cute5tupleIJNS5_1CILi128EEENS7_ILi64EEENS7_ILi192EEEEEELi192ENS_6half_tEfNS_4arch4Sm80ELb0ELb1ELb1ELb1ELb0ELb1ELb1ELb1EEENS1_21CollectiveEpilogueFwdINS6_IJS8_SA_S9_EEENS6_IJNS7_ILi1EEESI_SI_EEESC_SE_Li256ELb1ELb1ELb1ELb0EEENS1_36VarlenDynamicPersistentTileSchedulerILi128ELi64ELi256ELi256ELb1ELb1ELb0ELb1ELb0ELb1EEEEEEEEEvNT_6ParamsE:
        .type           _ZN7cutlass13device_kernelIN5flash19enable_sm80_to_sm89INS1_16FlashAttnFwdSm80INS1_25CollectiveMainloopFwdSm80ILi8ELi2ELb0EN4cute5tupleIJNS5_1CILi128EEENS7_ILi64EEENS7_ILi192EEEEEELi192ENS_6half_tEfNS_4arch4Sm80ELb0ELb1ELb1ELb1ELb0ELb1ELb1ELb1EEENS1_21CollectiveEpilogueFwdINS6_IJS8_SA_S9_EEENS6_IJNS7_ILi1EEESI_SI_EEESC_SE_Li256ELb1ELb1ELb1ELb0EEENS1_36VarlenDynamicPersistentTileSchedulerILi128ELi64ELi256ELi256ELb1ELb1ELb0ELb1ELb0ELb1EEEEEEEEEvNT_6ParamsE,@function
        .size           _ZN7cutlass13device_kernelIN5flash19enable_sm80_to_sm89INS1_16FlashAttnFwdSm80INS1_25CollectiveMainloopFwdSm80ILi8ELi2ELb0EN4cute5tupleIJNS5_1CILi128EEENS7_ILi64EEENS7_ILi192EEEEEELi192ENS_6half_tEfNS_4arch4Sm80ELb0ELb1ELb1ELb1ELb0ELb1ELb1ELb1EEENS1_21CollectiveEpilogueFwdINS6_IJS8_SA_S9_EEENS6_IJNS7_ILi1EEESI_SI_EEESC_SE_Li256ELb1ELb1ELb1ELb0EEENS1_36VarlenDynamicPersistentTileSchedulerILi128ELi64ELi256ELi256ELb1ELb1ELb0ELb1ELb0ELb1EEEEEEEEEvNT_6ParamsE,(.L_x_2504 - _ZN7cutlass13device_kernelIN5flash19enable_sm80_to_sm89INS1_16FlashAttnFwdSm80INS1_25CollectiveMainloopFwdSm80ILi8ELi2ELb0EN4cute5tupleIJNS5_1CILi128EEENS7_ILi64EEENS7_ILi192EEEEEELi192ENS_6half_tEfNS_4arch4Sm80ELb0ELb1ELb1ELb1ELb0ELb1ELb1ELb1EEENS1_21CollectiveEpilogueFwdINS6_IJS8_SA_S9_EEENS6_IJNS7_ILi1EEESI_SI_EEESC_SE_Li256ELb1ELb1ELb1ELb0EEENS1_36VarlenDynamicPersistentTileSchedulerILi128ELi64ELi256ELi256ELb1ELb1ELb0ELb1ELb0ELb1EEEEEEEEEvNT_6ParamsE)
        .other          _ZN7cutlass13device_kernelIN5flash19enable_sm80_to_sm89INS1_16FlashAttnFwdSm80INS1_25CollectiveMainloopFwdSm80ILi8ELi2ELb0EN4cute5tupleIJNS5_1CILi128EEENS7_ILi64EEENS7_ILi192EEEEEELi192ENS_6half_tEfNS_4arch4Sm80ELb0ELb1ELb1ELb1ELb0ELb1ELb1ELb1EEENS1_21CollectiveEpilogueFwdINS6_IJS8_SA_S9_EEENS6_IJNS7_ILi1EEESI_SI_EEESC_SE_Li256ELb1ELb1ELb1ELb0EEENS1_36VarlenDynamicPersistentTileSchedulerILi128ELi64ELi256ELi256ELb1ELb1ELb0ELb1ELb0ELb1EEEEEEEEEvNT_6ParamsE,@"STO_CUDA_ENTRY STV_DEFAULT"
_ZN7cutlass13device_kernelIN5flash19enable_sm80_to_sm89INS1_16FlashAttnFwdSm80INS1_25CollectiveMainloopFwdSm80ILi8ELi2ELb0EN4cute5tupleIJNS5_1CILi128EEENS7_ILi64EEENS7_ILi192EEEEEELi192ENS_6half_tEfNS_4arch4Sm80ELb0ELb1ELb1ELb1ELb0ELb1ELb1ELb1EEENS1_21CollectiveEpilogueFwdINS6_IJS8_SA_S9_EEENS6_IJNS7_ILi1EEESI_SI_EEESC_SE_Li256ELb1ELb1ELb1ELb0EEENS1_36VarlenDynamicPersistentTileSchedulerILi128ELi64ELi256ELi256ELb1ELb1ELb0ELb1ELb0ELb1EEEEEEEEEvNT_6ParamsE:
        /* <DEDUP_REMOVED lines=55> */
.L_x_1803:
        /* <DEDUP_REMOVED lines=16> */
.L_x_2026:
        /* <DEDUP_REMOVED lines=16> */
.L_x_2027:
[----:B--2---:R-:W-:-:S05]  /*0570*/  IMAD R15, R15, c[0x0][0x538], RZ ;  /* 0x00014e000f0f7a24 */ /* 0x004fca00078e02ff */
[----:B------:R-:W-:-:S04]  /*0580*/  IADD3 R6, R15, R6, RZ ;  /* 0x000000060f067210 */ /* 0x000fc80007ffe0ff */
[----:B------:R-:W-:-:S13]  /*0590*/  ISETP.GT.AND P0, PT, R6, UR4, PT ;  /* 0x0000000406007c0c */ /* 0x000fda000bf04270 */
[----:B-1----:R-:W-:Y:S05]  /*05a0*/  @!P0 BRA `(.L_x_1803) ;  /* 0xfffffdc000008947 */ /* 0x002fea000383ffff */
.L_x_1799:
[----:B------:R-:W-:-:S05]  /*05b0*/  IADD3 R208, -R15, R6, RZ ;  /* 0x000000060fd07210 */ /* 0x000fca0007ffe1ff */
[----:B------:R-:W-:-:S05]  /*05c0*/  IMAD R0, R7, c[0x0][0x538], R208 ;  /* 0x00014e0007007a24 */ /* 0x000fca00078e02d0 */
[----:B------:R-:W-:Y:S01]  /*05d0*/  ISETP.GT.AND P0, PT, R0, UR4, PT ;  /* 0x0000000400007c0c */ /* 0x000fe2000bf04270 */
[----:B------:R-:W-:-:S12]  /*05e0*/  BRA.DIV ~URZ, `(.L_x_1804) ;  /* 0x00020c327f007947 */ /* 0x000fd8000b800000 */
[----:B------:R-:W-:-:S04]  /*05f0*/  VOTE.ANY R5, PT, !P0 ;  /* 0x0000000000057806 */ /* 0x000fc800040e0100 */
.L_x_2028:
[----:B------:R-:W1:Y:S02]  /*0600*/  POPC R14, R5 ;  /* 0x00000005000e7309 */ /* 0x000e640000000000 */
[----:B-1----:R-:W-:Y:S01]  /*0610*/  IADD3 R211, R14, R211, RZ ;  /* 0x000000d30ed37210 */ /* 0x002fe20007ffe0ff */
[----:B------:R-:W-:Y:S05]  /*0620*/  BRA.DIV ~URZ, `(.L_x_1805) ;  /* 0x00020c327f007947 */ /* 0x000fea000b800000 */
[----:B------:R1:W2:Y:S01]  /*0630*/  SHFL.IDX PT, R4, R4, R14, 0x1f ;  /* 0x00001f0e04047589 */ /* 0x0002a200000e0000 */
[----:B------:R-:W-:-:S03]  /*0640*/  MOV R9, RZ ;  /* 0x000000ff00097202 */ /* 0x000fc60000000f00 */
[----:B------:R1:W3:Y:S04]  /*0650*/  SHFL.IDX PT, R3, R3, R14, 0x1f ;  /* 0x00001f0e03037589 */ /* 0x0002e800000e0000 */
.L_x_2029:
[----:B------:R-:W-:Y:S01]  /*0660*/  ISETP.NE.AND P0, PT, R5, RZ, PT ;  /* 0x000000ff0500720c */ /* 0x000fe20003f05270 */
[----:B------:R-:W-:-:S12]  /*0670*/  BSSY B0, `(.L_x_1806) ;  /* 0x0000005000007945 */ /* 0x000fd80003800000 */
[----:B------:R-:W-:Y:S05]  /*0680*/  @!P0 BRA `(.L_x_1807) ;  /* 0x0000003000008947 */ /* 0x000fea0003800000 */
[----:B-1----:R-:W-:Y:S01]  /*0690*/  IADD3 R14, R14, -0x1, RZ ;  /* 0xffffffff0e0e7810 */ /* 0x002fe20007ffe0ff */
[----:B------:R-:W-:Y:S05]  /*06a0*/  BRA.DIV ~URZ, `(.L_x_1808) ;  /* 0x00020c727f007947 */ /* 0x000fea000b800000 */
[----:B------:R1:W4:Y:S02]  /*06b0*/  SHFL.IDX PT, R9, R7, R14, 0x1f ;  /* 0x00001f0e07097589 */ /* 0x00032400000e0000 */
.L_x_1807:
[----:B------:R-:W-:Y:S05]  /*06c0*/  BSYNC B0 ;  /* 0x0000000000007941 */ /* 0x000fea0003800000 */
.L_x_1806:
[----:B---3--:R-:W-:Y:S01]  /*06d0*/  ISETP.NE.AND P0, PT, R3, 0x1, PT ;  /* 0x000000010300780c */ /* 0x008fe20003f05270 */
[----:B----4-:R-:W-:Y:S01]  /*06e0*/  IMAD R208, R9, c[0x0][0x538], R208 ;  /* 0x00014e0009d07a24 */ /* 0x010fe200078e02d0 */
[----:B------:R-:W-:Y:S04]  /*06f0*/  BSSY B0, `(.L_x_1809) ;  /* 0x0000076000007945 */ /* 0x000fe80003800000 */
[----:B-1----:R-:W-:-:S07]  /*0700*/  IADD3 R7, -R208, UR4, RZ ;  /* 0x00000004d0077c10 */ /* 0x002fce000fffe1ff */
[----:B------:R-:W-:Y:S05]  /*0710*/  @!P0 BRA `(.L_x_1810) ;  /* 0x0000037000008947 */ /* 0x000fea0003800000 */
[-C--:B--2---:R-:W-:Y:S02]  /*0720*/  IABS R8, R4.reuse ;  /* 0x0000000400087213 */ /* 0x084fe40000000000 */
[----:B------:R-:W-:Y:S02]  /*0730*/  IABS R9, R3 ;  /* 0x0000000300097213 */ /* 0x000fe40000000000 */
[----:B------:R-:W1:Y:S01]  /*0740*/  I2F.RP R14, R8 ;  /* 0x00000008000e7306 */ /* 0x000e620000209400 */
[----:B------:R-:W-:Y:S02]  /*0750*/  IABS R5, R7 ;  /* 0x0000000700057213 */ /* 0x000fe40000000000 */
[----:B------:R-:W-:-:S05]  /*0760*/  IABS R0, R4 ;  /* 0x0000000400007213 */ /* 0x000fca0000000000 */
[----:B------:R-:W-:Y:S01]  /*0770*/  I2F.RP R12, R9 ;  /* 0x00000009000c7306 */ /* 0x000fe20000209400 */
[----:B------:R-:W-:-:S07]  /*0780*/  IMAD.MOV R0, RZ, RZ, -R0 ;  /* 0x000000ffff007224 */ /* 0x000fce00078e0a00 */
[----:B-1----:R-:W1:Y:S02]  /*0790*/  MUFU.RCP R10, R14 ;  /* 0x0000000e000a7308 */ /* 0x002e640000001000 */
[----:B-1----:R-:W-:-:S06]  /*07a0*/  IADD3 R10, R10, 0xffffffe, RZ ;  /* 0x0ffffffe0a0a7810 */ /* 0x002fcc0007ffe0ff */
[----:B------:R-:W1:Y:S02]  /*07b0*/  F2I.FTZ.U32.TRUNC.NTZ R11, R10 ;  /* 0x0000000a000b7305 */ /* 0x000e64000021f000 */
[----:B-1----:R-:W-:Y:S02]  /*07c0*/  IMAD.MOV R13, RZ, RZ, -R11 ;  /* 0x000000ffff0d7224 */ /* 0x002fe400078e0a0b */
[----:B------:R-:W-:Y:S02]  /*07d0*/  IMAD.MOV.U32 R10, RZ, RZ, RZ ;  /* 0x000000ffff0a7224 */ /* 0x000fe400078e00ff */
[----:B------:R-:W-:-:S04]  /*07e0*/  IMAD R6, R13, R8, RZ ;  /* 0x000000080d067224 */ /* 0x000fc800078e02ff */
[----:B------:R-:W-:Y:S02]  /*07f0*/  IMAD.HI.U32 R6, R11, R6, R10 ;  /* 0x000000060b067227 */ /* 0x000fe400078e000a */
[----:B------:R-:W1:Y:S04]  /*0800*/  MUFU.RCP R10, R12 ;  /* 0x0000000c000a7308 */ /* 0x000e680000001000 */
[----:B------:R-:W-:-:S04]  /*0810*/  IMAD.HI.U32 R6, R6, R5, RZ ;  /* 0x0000000506067227 */ /* 0x000fc800078e00ff */
[----:B------:R-:W-:Y:S01]  /*0820*/  IMAD R5, R6, R0, R5 ;  /* 0x0000000006057224 */ /* 0x000fe200078e0205 */
[----:B------:R-:W-:-:S04]  /*0830*/  LOP3.LUT R0, R7, R4, RZ, 0x3c, !PT ;  /* 0x0000000407007212 */ /* 0x000fc800078e3cff */
[----:B------:R-:W-:Y:S02]  /*0840*/  ISETP.GT.U32.AND P0, PT, R8, R5, PT ;  /* 0x000000050800720c */ /* 0x000fe40003f04070 */
[----:B------:R-:W-:Y:S02]  /*0850*/  ISETP.GE.AND P1, PT, R0, RZ, PT ;  /* 0x000000ff0000720c */ /* 0x000fe40003f26270 */
[----:B-1----:R-:W-:Y:S02]  /*0860*/  IADD3 R10, R10, 0xffffffe, RZ ;  /* 0x0ffffffe0a0a7810 */ /* 0x002fe40007ffe0ff */
[----:B------:R-:W-:Y:S02]  /*0870*/  IABS R0, R3 ;  /* 0x0000000300007213 */ /* 0x000fe40000000000 */
[----:B------:R-:W1:Y:S03]  /*0880*/  F2I.FTZ.U32.TRUNC.NTZ R11, R10 ;  /* 0x0000000a000b7305 */ /* 0x000e66000021f000 */
[----:B------:R-:W-:-:S02]  /*0890*/  IMAD.MOV R0, RZ, RZ, -R0 ;  /* 0x000000ffff007224 */ /* 0x000fc400078e0a00 */
[----:B------:R-:W-:Y:S01]  /*08a0*/  @!P0 IMAD.IADD R5, R5, 0x1, -R8 ;  /* 0x0000000105058824 */ /* 0x000fe200078e0a08 */
[----:B------:R-:W-:Y:S02]  /*08b0*/  @!P0 IADD3 R6, R6, 0x1, RZ ;  /* 0x0000000106068810 */ /* 0x000fe40007ffe0ff */
[----:B------:R-:W-:Y:S02]  /*08c0*/  ISETP.NE.AND P0, PT, R4, RZ, PT ;  /* 0x000000ff0400720c */ /* 0x000fe40003f05270 */
[----:B------:R-:W-:Y:S01]  /*08d0*/  ISETP.GE.U32.AND P2, PT, R5, R8, PT ;  /* 0x000000080500720c */ /* 0x000fe20003f46070 */
[----:B-1----:R-:W-:Y:S02]  /*08e0*/  IMAD.MOV R8, RZ, RZ, -R11 ;  /* 0x000000ffff087224 */ /* 0x002fe400078e0a0b */
[----:B------:R-:W-:Y:S02]  /*08f0*/  IMAD.MOV.U32 R10, RZ, RZ, RZ ;  /* 0x000000ffff0a7224 */ /* 0x000fe400078e00ff */
[----:B------:R-:W-:-:S08]  /*0900*/  IMAD R8, R8, R9, RZ ;  /* 0x0000000908087224 */ /* 0x000fd000078e02ff */
[----:B------:R-:W-:Y:S01]  /*0910*/  @P2 IADD3 R6, R6, 0x1, RZ ;  /* 0x0000000106062810 */ /* 0x000fe20007ffe0ff */
[----:B------:R-:W-:-:S04]  /*0920*/  IMAD.HI.U32 R8, R11, R8, R10 ;  /* 0x000000080b087227 */ /* 0x000fc800078e000a */
[----:B------:R-:W-:Y:S01]  /*0930*/  @!P1 IMAD.MOV R6, RZ, RZ, -R6 ;  /* 0x000000ffff069224 */ /* 0x000fe200078e0a06 */
[----:B------:R-:W-:-:S04]  /*0940*/  @!P0 LOP3.LUT R6, RZ, R4, RZ, 0x33, !PT ;  /* 0x00000004ff068212 */ /* 0x000fc800078e33ff */
[----:B------:R-:W-:-:S05]  /*0950*/  IABS R5, R6 ;  /* 0x0000000600057213 */ /* 0x000fca0000000000 */
[----:B------:R-:W-:-:S04]  /*0960*/  IMAD.HI.U32 R8, R8, R5, RZ ;  /* 0x0000000508087227 */ /* 0x000fc800078e00ff */
[----:B------:R-:W-:Y:S02]  /*0970*/  IMAD R0, R8, R0, R5 ;  /* 0x0000000008007224 */ /* 0x000fe400078e0205 */
[----:B------:R-:W-:-:S03]  /*0980*/  IMAD.MOV R5, RZ, RZ, -R6 ;  /* 0x000000ffff057224 */ /* 0x000fc600078e0a06 */
[----:B------:R-:W-:Y:S01]  /*0990*/  ISETP.GT.U32.AND P0, PT, R9, R0, PT ;  /* 0x000000000900720c */ /* 0x000fe20003f04070 */
[----:B------:R-:W-:-:S12]  /*09a0*/  IMAD R10, R4, R5, R7 ;  /* 0x00000005040a7224 */ /* 0x000fd800078e0207 */
        /* <DEDUP_REMOVED lines=14> */
.L_x_1810:
[----:B------:R-:W-:-:S04]  /*0a90*/  IMAD.MOV.U32 R0, RZ, RZ, 0x4 ;  /* 0x00000004ff007424 */ /* 0x000fc800078e00ff */
[----:B------:R-:W-:-:S05]  /*0aa0*/  IMAD.WIDE R14, R211, R0, c[0x0][0x590] ;  /* 0x00016400d30e7625 */ /* 0x000fca00078e0200 */
[----:B------:R-:W3:Y:S01]  /*0ab0*/  LDG.E R5, [R14.64] ;  /* 0x000000080e057981 */ /* 0x000ee2000c1e1900 */
[----:B------:R-:W-:Y:S01]  /*0ac0*/  IABS R3, R7 ;  /* 0x0000000700037213 */ /* 0x000fe20000000000 */
[----:B--23--:R-:W-:-:S05]  /*0ad0*/  IMAD R6, R5, R4, RZ ;  /* 0x0000000405067224 */ /* 0x00cfca00078e02ff */
[-C--:B------:R-:W-:Y:S02]  /*0ae0*/  IABS R9, R6.reuse ;  /* 0x0000000600097213 */ /* 0x080fe40000000000 */
[----:B------:R-:W-:Y:S02]  /*0af0*/  IABS R0, R6 ;  /* 0x0000000600007213 */ /* 0x000fe40000000000 */
[----:B------:R-:W1:Y:S03]  /*0b00*/  I2F.RP R12, R9 ;  /* 0x00000009000c7306 */ /* 0x000e660000209400 */
[----:B------:R-:W-:-:S05]  /*0b10*/  IMAD.MOV R0, RZ, RZ, -R0 ;  /* 0x000000ffff007224 */ /* 0x000fca00078e0a00 */
        /* <DEDUP_REMOVED lines=19> */
[----:B------:R-:W-:Y:S02]  /*0c50*/  IMAD R0, R5, R10, RZ ;  /* 0x0000000a05007224 */ /* 0x000fe400078e02ff */
[----:B------:R-:W-:Y:S02]  /*0c60*/  IMAD.MOV R9, RZ, RZ, -R10 ;  /* 0x000000ffff097224 */ /* 0x000fe400078e0a0a */
[----:B------:R-:W-:Y:S01]  /*0c70*/  IMAD.MOV.U32 R10, RZ, RZ, RZ ;  /* 0x000000ffff0a7224 */ /* 0x000fe200078e00ff */
[----:B------:R-:W-:Y:S01]  /*0c80*/  IADD3 R8, -R0, c[0x0][0x538], RZ ;  /* 0x00014e0000087a10 */ /* 0x000fe20007ffe1ff */
[----:B------:R-:W-:-:S03]  /*0c90*/  IMAD R6, R6, R9, R7 ;  /* 0x0000000906067224 */ /* 0x000fc600078e0207 */
[----:B------:R-:W-:Y:S02]  /*0ca0*/  IMNMX R5, R5, R8, PT ;  /* 0x0000000805057217 */ /* 0x000fe40003800200 */
[----:B------:R-:W-:Y:S02]  /*0cb0*/  IABS R7, R6 ;  /* 0x0000000600077213 */ /* 0x000fe40000000000 */
[----:B------:R-:W-:Y:S02]  /*0cc0*/  IABS R8, R5 ;  /* 0x0000000500087213 */ /* 0x000fe40000000000 */
[----:B------:R-:W-:Y:S02]  /*0cd0*/  IADD3 R0, R0, 0x1000000, R6 ;  /* 0x0100000000007810 */ /* 0x000fe40007ffe006 */
[----:B------:R-:W1:Y:S08]  /*0ce0*/  I2F.RP R12, R8 ;  /* 0x00000008000c7306 */ /* 0x000e700000209400 */
[----:B-1----:R-:W1:Y:S02]  /*0cf0*/  MUFU.RCP R11, R12 ;  /* 0x0000000c000b7308 */ /* 0x002e640000001000 */
[----:B-1----:R-:W-:-:S06]  /*0d00*/  IADD3 R11, R11, 0xffffffe, RZ ;  /* 0x0ffffffe0b0b7810 */ /* 0x002fcc0007ffe0ff */
[----:B------:R-:W1:Y:S02]  /*0d10*/  F2I.FTZ.U32.TRUNC.NTZ R11, R11 ;  /* 0x0000000b000b7305 */ /* 0x000e64000021f000 */
[----:B-1----:R-:W-:-:S04]  /*0d20*/  IMAD.MOV R3, RZ, RZ, -R11 ;  /* 0x000000ffff037224 */ /* 0x002fc800078e0a0b */
[----:B------:R-:W-:Y:S01]  /*0d30*/  IMAD R9, R3, R8, RZ ;  /* 0x0000000803097224 */ /* 0x000fe200078e02ff */
[----:B------:R-:W-:-:S03]  /*0d40*/  IABS R3, R5 ;  /* 0x0000000500037213 */ /* 0x000fc60000000000 */
        /* <DEDUP_REMOVED lines=13> */
[----:B------:R-:W-:Y:S01]  /*0e20*/  @!P1 IMAD.MOV R10, RZ, RZ, -R10 ;  /* 0x000000ffff0a9224 */ /* 0x000fe200078e0a0a */
[----:B------:R-:W-:-:S05]  /*0e30*/  @!P0 LOP3.LUT R10, RZ, R5, RZ, 0x33, !PT ;  /* 0x00000005ff0a8212 */ /* 0x000fca00078e33ff */
[----:B------:R-:W-:Y:S02]  /*0e40*/  IMAD R210, R10, R3, R0 ;  /* 0x000000030ad27224 */ /* 0x000fe400078e0200 */
.L_x_1811:
[----:B------:R-:W-:Y:S05]  /*0e50*/  BSYNC B0 ;  /* 0x0000000000007941 */ /* 0x000fea0003800000 */
.L_x_1809:
[----:B------:R-:W-:-:S04]  /*0e60*/  LOP3.LUT R209, RZ, R10, RZ, 0x33, !PT ;  /* 0x0000000affd17212 */ /* 0x000fc800078e33ff */
[----:B------:R-:W-:Y:S01]  /*0e70*/  IADD3 R209, R209, R4, RZ ;  /* 0x00000004d1d17210 */ /* 0x000fe20007ffe0ff */
[----:B------:R-:W-:Y:S05]  /*0e80*/  BRA `(.L_x_1812) ;  /* 0x0000004000007947 */ /* 0x000fea0003800000 */
.L_x_1800:
[----:B------:R-:W-:Y:S01]  /*0e90*/  IMAD.MOV.U32 R209, RZ, RZ, RZ ;  /* 0x000000ffffd17224 */ /* 0x000fe200078e00ff */
[----:B------:R-:W-:Y:S01]  /*0ea0*/  MOV R210, RZ ;  /* 0x000000ff00d27202 */ /* 0x000fe20000000f00 */
[----:B------:R-:W-:Y:S01]  /*0eb0*/  IMAD.U32 R208, RZ, RZ, UR4 ;  /* 0x00000004ffd07e24 */ /* 0x000fe2000f8e00ff */
[----:B------:R-:W-:Y:S02]  /*0ec0*/  MOV R211, c[0x0][0x53c] ;  /* 0x00014f0000d37a02 */ /* 0x000fe40000000f00 */
.L_x_1812:
[----:B------:R-:W-:Y:S01]  /*0ed0*/  ISETP.NE.AND P0, PT, R2, RZ, PT ;  /* 0x000000ff0200720c */ /* 0x000fe20003f05270 */
[----:B------:R-:W-:-:S12]  /*0ee0*/  WARPSYNC 0xffffffff ;  /* 0xffffffff00007948 */ /* 0x000fd80003800000 */
[----:B------:R1:W-:Y:S04]  /*0ef0*/  @!P0 STS.128 [0x24100], R208 ;  /* 0x024100d0ff008388 */ /* 0x0003e80000000c00 */
[----:B------:R-:W-:Y:S06]  /*0f00*/  BAR.ARV 0x5, 0x100 ;  /* 0x0144000000007b1d */ /* 0x000fec0000002000 */
.L_x_1798:
[----:B-1----:R-:W-:-:S13]  /*0f10*/  ISETP.GE.AND P0, PT, R211, c[0x0][0x53c], PT ;  /* 0x00014f00d3007a0c */ /* 0x002fda0003f06270 */
[----:B------:R-:W-:Y:S05]  /*0f20*/  @P0 EXIT ;  /* 0x000000000000094d */ /* 0x000fea0003800000 */
[----:B------:R-:W-:-:S04]  /*0f30*/  SHF.R.S32.HI R2, RZ, 0x1f, R215 ;  /* 0x0000001fff027819 */ /* 0x000fc800000114d7 */
[CC--:B------:R-:W-:Y:S02]  /*0f40*/  LEA.HI R9, R2.reuse, R215.reuse, RZ, 0x3 ;  /* 0x000000d702097211 */ /* 0x0c0fe400078f18ff */
[CC--:B------:R-:W-:Y:S02]  /*0f50*/  LEA.HI R7, R2.reuse, R215.reuse, RZ, 0x4 ;  /* 0x000000d702077211 */ /* 0x0c0fe400078f20ff */
[----:B------:R-:W-:Y:S02]  /*0f60*/  SHF.R.S32.HI R5, RZ, 0x3, R9 ;  /* 0x00000003ff057819 */ /* 0x000fe40000011409 */
[----:B------:R-:W-:Y:S02]  /*0f70*/  LOP3.LUT R0, R9, 0xfffffff8, RZ, 0xc0, !PT ;  /* 0xfffffff809007812 */ /* 0x000fe400078ec0ff */
[----:B------:R-:W-:Y:S01]  /*0f80*/  SHF.R.S32.HI R8, RZ, 0x4, R7 ;  /* 0x00000004ff087819 */ /* 0x000fe20000011407 */
[----:B------:R-:W-:Y:S01]  /*0f90*/  IMAD.SHL.U32 R5, R5, 0x40, RZ ;  /* 0x0000004005057824 */ /* 0x000fe200078e00ff */
[----:B------:R-:W-:Y:S01]  /*0fa0*/  LEA.HI R3, R2, R215, RZ, 0x6 ;  /* 0x000000d702037211 */ /* 0x000fe200078f30ff */
[----:B------:R-:W-:Y:S01]  /*0fb0*/  IMAD.IADD R0, R215, 0x1, -R0 ;  /* 0x00000001d7007824 */ /* 0x000fe200078e0a00 */
[----:B------:R-:W-:-:S02]  /*0fc0*/  LOP3.LUT R10, R7, 0xfffffff0, RZ, 0xc0, !PT ;  /* 0xfffffff0070a7812 */ /* 0x000fc400078ec0ff */
[----:B------:R-:W-:Y:S01]  /*0fd0*/  LEA.HI R7, R7, R8, RZ, 0x1 ;  /* 0x0000000807077211 */ /* 0x000fe200078f08ff */
[----:B------:R-:W-:Y:S01]  /*0fe0*/  IMAD.SHL.U32 R3, R3, 0x8, RZ ;  /* 0x0000000803037824 */ /* 0x000fe200078e00ff */
[----:B------:R-:W-:Y:S01]  /*0ff0*/  LOP3.LUT R5, R5, 0x1c0, RZ, 0xc0, !PT ;  /* 0x000001c005057812 */ /* 0x000fe200078ec0ff */
[C---:B------:R-:W-:Y:S01]  /*1000*/  IMAD.SHL.U32 R232, R0.reuse, 0x8, RZ ;  /* 0x0000000800e87824 */ /* 0x040fe200078e00ff */
[----:B------:R-:W-:Y:S01]  /*1010*/  LOP3.LUT R7, R7, 0xfffffffe, RZ, 0xc0, !PT ;  /* 0xfffffffe07077812 */ /* 0x000fe200078ec0ff */
[----:B------:R-:W-:Y:S01]  /*1020*/  IMAD.IADD R13, R215, 0x1, -R10 ;  /* 0x00000001d70d7824 */ /* 0x000fe200078e0a0a */
[----:B------:R-:W-:Y:S01]  /*1030*/  LOP3.LUT R3, R3, 0x7ffffe00, RZ, 0xc0, !PT ;  /* 0x7ffffe0003037812 */ /* 0x000fe200078ec0ff */
[----:B------:R-:W-:Y:S01]  /*1040*/  IMAD.SHL.U32 R0, R0, 0x40, RZ ;  /* 0x0000004000007824 */ /* 0x000fe200078e00ff */
[----:B------:R-:W-:Y:S01]  /*1050*/  SHF.R.U32.HI R140, RZ, 0x3, R5 ;  /* 0x00000003ff8c7819 */ /* 0x000fe20000011605 */
[----:B------:R-:W-:Y:S01]  /*1060*/  IMAD.IADD R7, R8, 0x1, -R7 ;  /* 0x0000000108077824 */ /* 0x000fe200078e0a07 */
[----:B------:R-:W-:-:S02]  /*1070*/  LOP3.LUT R4, R5, 0x38, R232, 0xf8, !PT ;  /* 0x0000003805047812 */ /* 0x000fc400078ef8e8 */
[----:B------:R-:W-:Y:S02]  /*1080*/  LEA.HI R6, R2, R215, RZ, 0x5 ;  /* 0x000000d702067211 */ /* 0x000fe400078f28ff */
[----:B------:R-:W-:Y:S02]  /*1090*/  SHF.R.S32.HI R8, RZ, 0x1f, R13 ;  /* 0x0000001fff087819 */ /* 0x000fe4000001140d */
[----:B------:R-:W-:Y:S02]  /*10a0*/  LOP3.LUT R140, R3, R4, R140, 0xf6, !PT ;  /* 0x00000004038c7212 */ /* 0x000fe400078ef68c */
[--C-:B------:R-:W-:Y:S02]  /*10b0*/  SHF.R.S32.HI R5, RZ, 0x5, R6.reuse ;  /* 0x00000005ff057819 */ /* 0x100fe40000011406 */
[----:B------:R-:W-:Y:S01]  /*10c0*/  SHF.R.S32.HI R4, RZ, 0x1f, R6 ;  /* 0x0000001fff047819 */ /* 0x000fe20000011406 */
[----:B------:R-:W-:Y:S01]  /*10d0*/  IMAD.SHL.U32 R140, R140, 0x2, RZ ;  /* 0x000000028c8c7824 */ /* 0x000fe200078e00ff */
[----:B------:R-:W-:-:S02]  /*10e0*/  LEA.HI R3, R8, R13, RZ, 0x3 ;  /* 0x0000000d08037211 */ /* 0x000fc400078f18ff */
[----:B------:R-:W-:Y:S02]  /*10f0*/  LOP3.LUT R6, R6, 0xffffffe0, RZ, 0xc0, !PT ;  /* 0xffffffe006067812 */ /* 0x000fe400078ec0ff */
[----:B------:R-:W-:Y:S02]  /*1100*/  LEA.HI R4, R4, R5, RZ, 0x3 ;  /* 0x0000000504047211 */ /* 0x000fe400078f18ff */
[----:B------:R-:W-:Y:S01]  /*1110*/  LEA.HI R2, R2, R215, RZ, 0x2 ;  /* 0x000000d702027211 */ /* 0x000fe200078f10ff */
[----:B------:R-:W-:Y:S01]  /*1120*/  IMAD.IADD R11, R215, 0x1, -R6 ;  /* 0x00000001d70b7824 */ /* 0x000fe200078e0a06 */
[C---:B------:R-:W-:Y:S01]  /*1130*/  LOP3.LUT R8, R3.reuse, 0xfffffff8, RZ, 0xc0, !PT ;  /* 0xfffffff803087812 */ /* 0x040fe200078ec0ff */
[----:B------:R-:W-:Y:S01]  /*1140*/  IMAD.SHL.U32 R3, R3, 0x40, RZ ;  /* 0x0000004003037824 */ /* 0x000fe200078e00ff */
[----:B------:R-:W-:Y:S02]  /*1150*/  LOP3.LUT R0, R0, 0x1c0, RZ, 0xc0, !PT ;  /* 0x000001c000007812 */ /* 0x000fe400078ec0ff */
[----:B------:R-:W-:Y:S01]  /*1160*/  LOP3.LUT R4, R4, 0xffffff8, RZ, 0xc0, !PT ;  /* 0x0ffffff804047812 */ /* 0x000fe200078ec0ff */
[----:B------:R-:W-:Y:S01]  /*1170*/  IMAD.IADD R8, R13, 0x1, -R8 ;  /* 0x000000010d087824 */ /* 0x000fe200078e0a08 */
[----:B------:R-:W-:-:S02]  /*1180*/  LOP3.LUT R218, R2, 0xfffffffc, RZ, 0xc0, !PT ;  /* 0xfffffffc02da7812 */ /* 0x000fc400078ec0ff */
[----:B------:R-:W-:Y:S01]  /*1190*/  LOP3.LUT R9, R0, 0x8, R9, 0xf8, !PT ;  /* 0x0000000800097812 */ /* 0x000fe200078ef809 */
[----:B------:R-:W-:Y:S01]  /*11a0*/  IMAD.IADD R13, R5, 0x1, -R4 ;  /* 0x00000001050d7824 */ /* 0x000fe200078e0a04 */
[----:B------:R-:W-:Y:S01]  /*11b0*/  SHF.R.U32.HI R0, RZ, 0x3, R0 ;  /* 0x00000003ff007819 */ /* 0x000fe20000011600 */
[----:B------:R-:W-:Y:S01]  /*11c0*/  IMAD.IADD R218, R215, 0x1, -R218 ;  /* 0x00000001d7da7824 */ /* 0x000fe200078e0ada */
[----:B------:R-:W-:Y:S01]  /*11d0*/  SHF.R.S32.HI R222, RZ, 0x1f, R11 ;  /* 0x0000001fffde7819 */ /* 0x000fe2000001140b */
[----:B------:R-:W-:Y:S01]  /*11e0*/  IMAD.SHL.U32 R4, R8, 0x40, RZ ;  /* 0x0000004008047824 */ /* 0x000fe200078e00ff */
[----:B------:R-:W-:Y:S01]  /*11f0*/  LOP3.LUT R0, R9, R0, RZ, 0x3c, !PT ;  /* 0x0000000009007212 */ /* 0x000fe200078e3cff */
[----:B------:R-:W-:Y:S01]  /*1200*/  IMAD.SHL.U32 R9, R7, 0x8, RZ ;  /* 0x0000000807097824 */ /* 0x000fe200078e00ff */
[----:B------:R-:W-:Y:S01]  /*1210*/  LEA.HI R222, R222, R11, RZ, 0x2 ;  /* 0x0000000bdede7211 */ /* 0x000fe200078f10ff */
[----:B------:R-:W-:Y:S01]  /*1220*/  IMAD.SHL.U32 R5, R5, 0x400, RZ ;  /* 0x0000040005057824 */ /* 0x000fe200078e00ff */
[C---:B------:R-:W-:Y:S01]  /*1230*/  LEA.HI R217, R218.reuse, R218, RZ, 0x1 ;  /* 0x000000dadad97211 */ /* 0x040fe200078f08ff */
[----:B------:R-:W-:Y:S01]  /*1240*/  IMAD.SHL.U32 R142, R218, 0x4, RZ ;  /* 0x00000004da8e7824 */ /* 0x000fe200078e00ff */
[----:B------:R-:W-:Y:S01]  /*1250*/  LOP3.LUT R4, R4, 0x1c0, RZ, 0xc0, !PT ;  /* 0x000001c004047812 */ /* 0x000fe200078ec0ff */
[----:B------:R-:W-:Y:S01]  /*1260*/  IMAD R0, R7, 0x200, R0 ;  /* 0x0000020007007824 */ /* 0x000fe200078e0200 */
[----:B------:R-:W-:Y:S01]  /*1270*/  SHF.R.S32.HI R6, RZ, 0x2, R222 ;  /* 0x00000002ff067819 */ /* 0x000fe200000114de */
[----:B------:R-:W-:Y:S01]  /*1280*/  IMAD.MOV.U32 R7, RZ, RZ, 0x40 ;  /* 0x00000040ff077424 */ /* 0x000fe200078e00ff */
[----:B------:R-:W-:Y:S01]  /*1290*/  LOP3.LUT R217, R217, 0x1ffffffe, RZ, 0xc0, !PT ;  /* 0x1ffffffed9d97812 */ /* 0x000fe200078ec0ff */
[----:B------:R-:W-:Y:S01]  /*12a0*/  IMAD.SHL.U32 R144, R218, 0x8, RZ ;  /* 0x00000008da907824 */ /* 0x000fe200078e00ff */
[----:B------:R-:W-:Y:S01]  /*12b0*/  LOP3.LUT R9, R4, 0x8, R9, 0xf8, !PT ;  /* 0x0000000804097812 */ /* 0x000fe200078ef809 */
[----:B------:R-:W-:Y:S01]  /*12c0*/  IMAD R6, R13, 0x10, R6 ;  /* 0x000000100d067824 */ /* 0x000fe200078e0206 */
[----:B------:R-:W-:Y:S01]  /*12d0*/  SHF.R.U32.HI R4, RZ, 0x3, R4 ;  /* 0x00000003ff047819 */ /* 0x000fe20000011604 */
[----:B------:R-:W-:Y:S01]  /*12e0*/  IMAD.IADD R217, R218, 0x1, -R217 ;  /* 0x00000001dad97824 */ /* 0x000fe200078e0ad9 */
[----:B------:R-:W-:-:S02]  /*12f0*/  SHF.R.S32.HI R221, RZ, 0x2, R2 ;  /* 0x00000002ffdd7819 */ /* 0x000fc40000011402 */
[----:B------:R-:W-:Y:S01]  /*1300*/  SHF.R.S32.HI R2, RZ, 0x1f, R2 ;  /* 0x0000001fff027819 */ /* 0x000fe20000011402 */
[----:B------:R-:W-:Y:S01]  /*1310*/  IMAD R217, R217, 0x8, R6 ;  /* 0x00000008d9d97824 */ /* 0x000fe200078e0206 */
[----:B------:R-:W-:Y:S01]  /*1320*/  LOP3.LUT R4, R9, R4, RZ, 0x3c, !PT ;  /* 0x0000000409047212 */ /* 0x000fe200078e3cff */
[----:B------:R-:W-:Y:S01]  /*1330*/  IMAD.MOV.U32 R6, RZ, RZ, 0x20 ;  /* 0x00000020ff067424 */ /* 0x000fe200078e00ff */
[----:B------:R-:W-:Y:S02]  /*1340*/  LOP3.LUT R3, R3, 0xfffffe00, RZ, 0xc0, !PT ;  /* 0xfffffe0003037812 */ /* 0x000fe400078ec0ff */
[----:B------:R-:W-:Y:S02]  /*1350*/  R2P PR, R8, 0x6 ;  /* 0x0000000608007804 */ /* 0x000fe40000000000 */
[----:B------:R-:W-:Y:S02]  /*1360*/  LEA.HI R8, R2, R221, RZ, 0x3 ;  /* 0x000000dd02087211 */ /* 0x000fe400078f18ff */
[----:B------:R-:W-:-:S02]  /*1370*/  IADD3 R2, R4, R3, R5 ;  /* 0x0000000304027210 */ /* 0x000fc40007ffe005 */
[----:B------:R-:W-:Y:S02]  /*1380*/  LOP3.LUT R4, R4, R3, RZ, 0xfc, !PT ;  /* 0x0000000304047212 */ /* 0x000fe400078efcff */
[----:B------:R-:W-:Y:S02]  /*1390*/  IADD3 R3, R142, 0x40, RZ ;  /* 0x000000408e037810 */ /* 0x000fe40007ffe0ff */
[----:B------:R-:W-:Y:S02]  /*13a0*/  LOP3.LUT R222, R222, 0x7ffffffc, RZ, 0xc0, !PT ;  /* 0x7ffffffcdede7812 */ /* 0x000fe400078ec0ff */
[----:B------:R-:W-:Y:S01]  /*13b0*/  SEL R199, R6, 0xffffffe0, !P1 ;  /* 0xffffffe006c77807 */ /* 0x000fe20004800000 */
[----:B------:R-:W-:Y:S01]  /*13c0*/  IMAD.IADD R138, R142, 0x1, R3 ;  /* 0x000000018e8a7824 */ /* 0x000fe200078e0203 */
[----:B------:R-:W-:Y:S01]  /*13d0*/  LEA R146, R4, 0x100, 0x1 ;  /* 0x0000010004927811 */ /* 0x000fe200078e08ff */
[----:B------:R-:W-:Y:S01]  /*13e0*/  IMAD.IADD R222, R11, 0x1, -R222 ;  /* 0x000000010bde7824 */ /* 0x000fe200078e0ade */
[----:B------:R-:W-:-:S02]  /*13f0*/  LEA R200, R2, 0x18100, 0x1 ;  /* 0x0001810002c87811 */ /* 0x000fc400078e08ff */
[----:B------:R-:W-:Y:S01]  /*1400*/  LOP3.LUT R8, R8, 0xfffffff8, RZ, 0xc0, !PT ;  /* 0xfffffff808087812 */ /* 0x000fe200078ec0ff */
[----:B------:R-:W-:Y:S01]  /*1410*/  IMAD.SHL.U32 R222, R222, 0x2, RZ ;  /* 0x00000002dede7824 */ /* 0x000fe200078e00ff */
[----:B------:R-:W-:Y:S01]  /*1420*/  IADD3 R5, R142, 0x20, RZ ;  /* 0x000000208e057810 */ /* 0x000fe20007ffe0ff */
[----:B------:R-:W-:Y:S01]  /*1430*/  IMAD.IADD R197, R200, 0x1, R199 ;  /* 0x00000001c8c57824 */ /* 0x000fe200078e02c7 */
[----:B------:R-:W-:Y:S01]  /*1440*/  SEL R3, R7, 0xffffffc0, !P2 ;  /* 0xffffffc007037807 */ /* 0x000fe20005000000 */
[----:B------:R-:W-:Y:S01]  /*1450*/  IMAD.IADD R219, R221, 0x1, -R8 ;  /* 0x00000001dddb7824 */ /* 0x000fe200078e0a08 */
[----:B------:R-:W-:Y:S01]  /*1460*/  LEA R198, R0, 0xc100, 0x1 ;  /* 0x0000c10000c67811 */ /* 0x000fe200078e08ff */
[--C-:B------:R-:W-:Y:S01]  /*1470*/  IMAD.IADD R0, R199, 0x1, R146.reuse ;  /* 0x00000001c7007824 */ /* 0x100fe200078e0292 */
[C---:B------:R-:W-:Y:S01]  /*1480*/  IADD3 R137, R142.reuse, 0x30, RZ ;  /* 0x000000308e897810 */ /* 0x040fe20007ffe0ff */
[C---:B------:R-:W-:Y:S01]  /*1490*/  IMAD.IADD R139, R142.reuse, 0x1, R5 ;  /* 0x000000018e8b7824 */ /* 0x040fe200078e0205 */
[----:B------:R-:W-:Y:S01]  /*14a0*/  IADD3 R136, R142, 0x50, RZ ;  /* 0x000000508e887810 */ /* 0x000fe20007ffe0ff */
[--C-:B------:R-:W-:Y:S01]  /*14b0*/  IMAD.IADD R196, R200, 0x1, R3.reuse ;  /* 0x00000001c8c47824 */ /* 0x100fe200078e0203 */
[----:B------:R-:W-:Y:S01]  /*14c0*/  IADD3 R216, R232, 0x40, RZ ;  /* 0x00000040e8d87810 */ /* 0x000fe20007ffe0ff */
[C---:B------:R-:W-:Y:S01]  /*14d0*/  IMAD.IADD R141, R3.reuse, 0x1, R146 ;  /* 0x00000001038d7824 */ /* 0x040fe200078e0292 */
[C---:B------:R-:W-:Y:S01]  /*14e0*/  IADD3 R10, R140.reuse, 0x100, RZ ;  /* 0x000001008c0a7810 */ /* 0x040fe20007ffe0ff */
[----:B------:R-:W-:Y:S01]  /*14f0*/  IMAD.IADD R223, R3, 0x1, R0 ;  /* 0x0000000103df7824 */ /* 0x000fe200078e0200 */
[----:B------:R-:W-:Y:S01]  /*1500*/  IADD3 R11, R140, 0xc100, RZ ;  /* 0x0000c1008c0b7810 */ /* 0x000fe20007ffe0ff */
[----:B------:R-:W-:-:S02]  /*1510*/  IMAD.IADD R147, R197, 0x1, R3 ;  /* 0x00000001c5937824 */ /* 0x000fc400078e0203 */
.L_x_2025:
[----:B------:R-:W-:Y:S01]  /*1520*/  ISETP.NE.U32.AND P0, PT, RZ, c[0x0][0x370], PT ;  /* 0x0000dc00ff007a0c */ /* 0x000fe20003f05070 */
[----:B------:R-:W-:Y:S01]  /*1530*/  IMAD.MOV.U32 R4, RZ, RZ, 0x4 ;  /* 0x00000004ff047424 */ /* 0x000fe200078e00ff */
[----:B------:R-:W-:Y:S01]  /*1540*/  ISETP.NE.U32.AND P1, PT, RZ, c[0x0][0x360], PT ;  /* 0x0000d800ff007a0c */ /* 0x000fe20003f25070 */
[----:B------:R-:W-:Y:S01]  /*1550*/  CS2R R80, SRZ ;  /* 0x0000000000507805 */ /* 0x000fe2000001ff00 */
[----:B------:R-:W-:Y:S01]  /*1560*/  ISETP.NE.AND.EX P2, PT, RZ, c[0x0][0x374], PT, P0 ;  /* 0x0000dd00ff007a0c */ /* 0x000fe20003f45300 */
[----:B------:R-:W-:Y:S01]  /*1570*/  IMAD.MOV.U32 R79, RZ, RZ, RZ ;  /* 0x000000ffff4f7224 */ /* 0x000fe200078e00ff */
[----:B------:R-:W-:Y:S01]  /*1580*/  ISETP.NE.AND.EX P0, PT, RZ, c[0x0][0x364], PT, P1 ;  /* 0x0000d900ff007a0c */ /* 0x000fe20003f05310 */
[----:B------:R-:W-:Y:S01]  /*1590*/  IMAD.MOV.U32 R2, RZ, RZ, RZ ;  /* 0x000000ffff027224 */ /* 0x000fe200078e00ff */
[----:B------:R-:W-:Y:S01]  /*15a0*/  ISETP.NE.U32.AND P1, PT, RZ, c[0x0][0x348], PT ;  /* 0x0000d200ff007a0c */ /* 0x000fe20003f25070 */
[----:B------:R-:W-:Y:S01]  /*15b0*/  IMAD.WIDE R6, R211, R4, c[0x0][0x348] ;  /* 0x0000d200d3067625 */ /* 0x000fe200078e0204 */
[----:B------:R-:W-:-:S02]  /*15c0*/  ISETP.NE.U32.AND P5, PT, RZ, c[0x0][0x350], PT ;  /* 0x0000d400ff007a0c */ /* 0x000fc40003fa5070 */
[----:B------:R-:W-:Y:S01]  /*15d0*/  ISETP.NE.U32.AND P4, PT, RZ, c[0x0][0x358], PT ;  /* 0x0000d600ff007a0c */ /* 0x000fe20003f85070 */
[CC--:B------:R-:W-:Y:S01]  /*15e0*/  IMAD.WIDE R8, R211.reuse, R4.reuse, c[0x0][0x350] ;  /* 0x0000d400d3087625 */ /* 0x0c0fe200078e0204 */
[----:B------:R-:W-:Y:S02]  /*15f0*/  ISETP.NE.AND.EX P1, PT, RZ, c[0x0][0x34c], PT, P1 ;  /* 0x0000d300ff007a0c */ /* 0x000fe40003f25310 */
[----:B------:R-:W-:Y:S01]  /*1600*/  ISETP.NE.AND.EX P5, PT, RZ, c[0x0][0x354], PT, P5 ;  /* 0x0000d500ff007a0c */ /* 0x000fe20003fa5350 */
[----:B------:R-:W-:Y:S01]  /*1610*/  @P2 IMAD.WIDE R16, R211, R4, c[0x0][0x370] ;  /* 0x0000dc00d3102625 */ /* 0x000fe200078e0204 */
[----:B------:R-:W-:-:S03]  /*1620*/  ISETP.NE.AND.EX P4, PT, RZ, c[0x0][0x35c], PT, P4 ;  /* 0x0000d700ff007a0c */ /* 0x000fc60003f85340 */
[CC--:B------:R-:W-:Y:S01]  /*1630*/  @P0 IMAD.WIDE R14, R211.reuse, R4.reuse, c[0x0][0x360] ;  /* 0x0000d800d30e0625 */ /* 0x0c0fe200078e0204 */
[----:B------:R1:W5:Y:S03]  /*1640*/  @P2 LDG.E R81, [R16.64] ;  /* 0x0000000810512981 */ /* 0x000366000c1e1900 */
[----:B------:R-:W-:Y:S01]  /*1650*/  IMAD.WIDE R12, R211, R4, c[0x0][0x358] ;  /* 0x0000d600d30c7625 */ /* 0x000fe200078e0204 */
        /* <DEDUP_REMOVED lines=9> */
[----:B------:R-:W2:Y:S04]  /*16f0*/  LDG.E R227, [R6.64] ;  /* 0x0000000806e37981 */ /* 0x000ea8000c1e1900 */
[----:B------:R-:W2:Y:S02]  /*1700*/  LDG.E R0, [R6.64+0x4] ;  /* 0x0000040806007981 */ /* 0x000ea4000c1e1900 */
[----:B--2---:R-:W-:-:S02]  /*1710*/  IADD3 R227, -R227, R0, RZ ;  /* 0x00000000e3e37210 */ /* 0x004fc40007ffe1ff */
.L_x_1813:
[----:B------:R-:W-:-:S04]  /*1720*/  ISETP.NE.U32.AND P0, PT, RZ, c[0x0][0x368], PT ;  /* 0x0000da00ff007a0c */ /* 0x000fc80003f05070 */
[----:B------:R-:W-:-:S13]  /*1730*/  ISETP.NE.AND.EX P0, PT, RZ, c[0x0][0x36c], PT, P0 ;  /* 0x0000db00ff007a0c */ /* 0x000fda0003f05300 */
[----:B------:R-:W-:Y:S05]  /*1740*/  @!P0 BRA `(.L_x_1814) ;  /* 0x0000003000008947 */ /* 0x000fea0003800000 */
[----:B-1----:R-:W-:-:S06]  /*1750*/  IMAD.WIDE R6, R211, R4, c[0x0][0x368] ;  /* 0x0000da00d3067625 */ /* 0x002fcc00078e0204 */
[----:B------:R1:W5:Y:S01]  /*1760*/  LDG.E R6, [R6.64] ;  /* 0x0000000806067981 */ /* 0x000362000c1e1900 */
[----:B------:R-:W-:Y:S05]  /*1770*/  BRA `(.L_x_1815) ;  /* 0x0000005000007947 */ /* 0x000fea0003800000 */
.L_x_1814:
[----:B-1----:R-:W-:Y:S01]  /*1780*/  MOV R6, c[0x0][0x1d0] ;  /* 0x0000740000067a02 */ /* 0x002fe20000000f00 */
[----:B------:R-:W-:Y:S05]  /*1790*/  @!P5 BRA `(.L_x_1815) ;  /* 0x000000300000d947 */ /* 0x000fea0003800000 */
[----:B------:R-:W2:Y:S04]  /*17a0*/  LDG.E R6, [R8.64] ;  /* 0x0000000808067981 */ /* 0x000ea8000c1e1900 */
[----:B------:R-:W2:Y:S02]  /*17b0*/  LDG.E R3, [R8.64+0x4] ;  /* 0x0000040808037981 */ /* 0x000ea4000c1e1900 */
[----:B--2---:R-:W-:Y:S02]  /*17c0*/  IADD3 R6, -R6, R3, RZ ;  /* 0x0000000306067210 */ /* 0x004fe40007ffe1ff */
.L_x_1815:
[----:B------:R-:W2:Y:S04]  /*17d0*/  @P4 LDG.E R0, [R12.64] ;  /* 0x000000080c004981 */ /* 0x000ea8000c1e1900 */
[----:B------:R-:W2:Y:S01]  /*17e0*/  @P4 LDG.E R3, [R12.64+0x4] ;  /* 0x000004080c034981 */ /* 0x000ea2000c1e1900 */
[----:B------:R-:W-:Y:S01]  /*17f0*/  ISETP.NE.U32.AND P0, PT, RZ, c[0x0][0x378], PT ;  /* 0x0000de00ff007a0c */ /* 0x000fe20003f05070 */
[----:B-----5:R-:W-:-:S03]  /*1800*/  IMAD.MOV.U32 R76, RZ, RZ, R6 ;  /* 0x000000ffff4c7224 */ /* 0x020fc600078e0006 */
[----:B------:R-:W-:-:S13]  /*1810*/  ISETP.NE.AND.EX P0, PT, RZ, c[0x0][0x37c], PT, P0 ;  /* 0x0000df00ff007a0c */ /* 0x000fda0003f05300 */
[----:B------:R-:W-:-:S05]  /*1820*/  @P0 IMAD.WIDE R14, R211, R4, c[0x0][0x378] ;  /* 0x0000de00d30e0625 */ /* 0x000fca00078e0204 */
[----:B------:R3:W5:Y:S01]  /*1830*/  @P0 LDG.E R76, [R14.64] ;  /* 0x000000080e4c0981 */ /* 0x000762000c1e1900 */
[----:B------:R-:W-:Y:S01]  /*1840*/  IMAD.MOV.U32 R224, RZ, RZ, c[0x0][0x2c4] ;  /* 0x0000b100ffe07624 */ /* 0x000fe200078e00ff */
[----:B------:R-:W-:Y:S01]  /*1850*/  LOP3.LUT R226, R226, 0xfffffffb, RZ, 0xc0, !PT ;  /* 0xfffffffbe2e27812 */ /* 0x000fe200078ec0ff */
[----:B------:R-:W-:Y:S02]  /*1860*/  IMAD.SHL.U32 R228, R209, 0x80, RZ ;  /* 0x00000080d1e47824 */ /* 0x000fe400078e00ff */
[----:B------:R-:W-:Y:S01]  /*1870*/  IMAD.MOV.U32 R86, RZ, RZ, c[0x0][0x228] ;  /* 0x00008a00ff567624 */ /* 0x000fe200078e00ff */
[----:B------:R-:W-:Y:S01]  /*1880*/  ISETP.NE.AND P2, PT, R224, 0x1, PT ;  /* 0x00000001e000780c */ /* 0x000fe20003f45270 */
[----:B------:R-:W-:Y:S01]  /*1890*/  IMAD.MOV.U32 R209, RZ, RZ, c[0x0][0x32c] ;  /* 0x0000cb00ffd17624 */ /* 0x000fe200078e00ff */
[----:B------:R-:W-:-:S04]  /*18a0*/  IADD3 R8, R228, 0x7f, RZ ;  /* 0x0000007fe4087810 */ /* 0x000fc80007ffe0ff */
[----:B------:R-:W-:-:S07]  /*18b0*/  ISETP.GE.AND P1, PT, R209, 0x1, PT ;  /* 0x00000001d100780c */ /* 0x000fce0003f26270 */
[----:B------:R-:W-:-:S04]  /*18c0*/  @P2 LOP3.LUT R226, R226, 0x4, RZ, 0xfc, !PT ;  /* 0x00000004e2e22812 */ /* 0x000fc800078efcff */
[----:B------:R-:W-:-:S04]  /*18d0*/  LOP3.LUT R226, R226, 0xfffffff7, RZ, 0xc0, !PT ;  /* 0xfffffff7e2e27812 */ /* 0x000fc800078ec0ff */
[----:B------:R-:W-:Y:S01]  /*18e0*/  @P1 LOP3.LUT R226, R226, 0x8, RZ, 0xfc, !PT ;  /* 0x00000008e2e21812 */ /* 0x000fe200078efcff */
[----:B--2---:R-:W-:Y:S02]  /*18f0*/  @P4 IMAD.IADD R86, R3, 0x1, -R0 ;  /* 0x0000000103564824 */ /* 0x004fe400078e0a00 */
[----:B------:R-:W-:Y:S02]  /*1900*/  IMAD.IADD R3, R6, 0x1, -R81 ;  /* 0x0000000106037824 */ /* 0x000fe400078e0a51 */
[----:B------:R-:W-:-:S04]  /*1910*/  @P2 IMAD.HI.U32 R0, R8, c[0x0][0x2c8], RZ ;  /* 0x0000b20008002a27 */ /* 0x000fc800078e00ff */
[----:B------:R-:W-:Y:S01]  /*1920*/  IMAD.IADD R230, R3, 0x1, R86 ;  /* 0x0000000103e67824 */ /* 0x000fe200078e0256 */
[----:B------:R-:W-:-:S04]  /*1930*/  @P2 SHF.R.U32.HI R8, RZ, c[0x0][0x2cc], R0 ;  /* 0x0000b300ff082a19 */ /* 0x000fc80000011600 */
[C---:B-1----:R-:W-:Y:S02]  /*1940*/  IADD3 R7, R230.reuse, 0x3f, RZ ;  /* 0x0000003fe6077810 */ /* 0x042fe40007ffe0ff */
[----:B------:R-:W-:Y:S02]  /*1950*/  IADD3 R83, R230, 0x1, -R227 ;  /* 0x00000001e6537810 */ /* 0x000fe40007ffe8e3 */
[----:B------:R-:W-:-:S03]  /*1960*/  SHF.R.S32.HI R0, RZ, 0x1f, R7 ;  /* 0x0000001fff007819 */ /* 0x000fc60000011407 */
[----:B------:R-:W-:Y:S01]  /*1970*/  IMAD.IADD R5, R83, 0x1, R8 ;  /* 0x0000000153057824 */ /* 0x000fe200078e0208 */
[----:B------:R-:W-:-:S04]  /*1980*/  LEA.HI R0, R0, R7, RZ, 0x6 ;  /* 0x0000000700007211 */ /* 0x000fc800078f30ff */
[----:B------:R-:W-:Y:S02]  /*1990*/  IADD3 R8, R5, c[0x0][0x328], RZ ;  /* 0x0000ca0005087a10 */ /* 0x000fe40007ffe0ff */
[----:B------:R-:W-:Y:S01]  /*19a0*/  SHF.R.S32.HI R84, RZ, 0x6, R0 ;  /* 0x00000006ff547819 */ /* 0x000fe20000011400 */
[----:B------:R-:W-:Y:S05]  /*19b0*/  @!P1 BRA `(.L_x_1816) ;  /* 0x0000010000009947 */ /* 0x000fea0003800000 */
[C---:B---3--:R-:W-:Y:S01]  /*19c0*/  ISETP.GT.AND P0, PT, R5.reuse, RZ, PT ;  /* 0x000000ff0500720c */ /* 0x048fe20003f04270 */
        /* <DEDUP_REMOVED lines=9> */
.L_x_1818:
[----:B------:R-:W-:-:S13]  /*1a60*/  ISETP.NE.AND P0, PT, R209, 0x1, PT ;  /* 0x00000001d100780c */ /* 0x000fda0003f05270 */
[----:B------:R-:W-:-:S05]  /*1a70*/  @P0 IMAD.HI.U32 R5, R0, c[0x0][0x330], RZ ;  /* 0x0000cc0000050a27 */ /* 0x000fca00078e00ff */
[----:B------:R-:W-:Y:S02]  /*1a80*/  @P0 SHF.R.U32.HI R0, RZ, c[0x0][0x334], R5 ;  /* 0x0000cd00ff000a19 */ /* 0x000fe40000011605 */
.L_x_1819:
[----:B------:R-:W-:Y:S05]  /*1a90*/  BSYNC B0 ;  /* 0x0000000000007941 */ /* 0x000fea0003800000 */
.L_x_1817:
[----:B------:R-:W-:-:S05]  /*1aa0*/  IMAD R5, R0, R209, c[0x0][0x32c] ;  /* 0x0000cb0000057624 */ /* 0x000fca00078e02d1 */
[----:B------:R-:W-:-:S04]  /*1ab0*/  IMNMX R8, R8, R5, PT ;  /* 0x0000000508087217 */ /* 0x000fc80003800200 */
.L_x_1816:
[----:B---3--:R-:W-:Y:S01]  /*1ac0*/  IADD3 R8, R8, 0x3f, RZ ;  /* 0x0000003f08087810 */ /* 0x008fe20007ffe0ff */
        /* <DEDUP_REMOVED lines=20> */
.L_x_1822:
[----:B------:R-:W-:-:S13]  /*1c10*/  ISETP.NE.AND P0, PT, R209, 0x1, PT ;  /* 0x00000001d100780c */ /* 0x000fda0003f05270 */
[----:B------:R-:W-:-:S05]  /*1c20*/  @P0 IMAD.HI.U32 R5, R7, c[0x0][0x330], RZ ;  /* 0x0000cc0007050a27 */ /* 0x000fca00078e00ff */
[----:B------:R-:W-:Y:S02]  /*1c30*/  @P0 SHF.R.U32.HI R7, RZ, c[0x0][0x334], R5 ;  /* 0x0000cd00ff070a19 */ /* 0x000fe40000011605 */
.L_x_1823:
[----:B------:R-:W-:Y:S05]  /*1c40*/  BSYNC B0 ;  /* 0x0000000000007941 */ /* 0x000fea0003800000 */
.L_x_1821:
[----:B------:R-:W-:-:S05]  /*1c50*/  IMAD R7, R7, c[0x0][0x32c], RZ ;  /* 0x0000cb0007077a24 */ /* 0x000fca00078e02ff */
[----:B------:R-:W-:-:S04]  /*1c60*/  IMNMX R8, R8, R7, !PT ;  /* 0x0000000708087217 */ /* 0x000fc80007800200 */
.L_x_1820:
[----:B------:R-:W-:Y:S01]  /*1c70*/  SHF.R.S32.HI R5, RZ, 0x1f, R8 ;  /* 0x0000001fff057819 */ /* 0x000fe20000011408 */
[----:B------:R-:W-:Y:S01]  /*1c80*/  BSSY B0, `(.L_x_1824) ;  /* 0x000002a000007945 */ /* 0x000fe20003800000 */
[C---:B------:R-:W-:Y:S02]  /*1c90*/  LOP3.LUT R7, R210.reuse, 0xff000000, RZ, 0xc0, !PT ;  /* 0xff000000d2077812 */ /* 0x040fe400078ec0ff */
[----:B------:R-:W-:Y:S01]  /*1ca0*/  LEA.HI R8, R5, R8, RZ, 0x6 ;  /* 0x0000000805087211 */ /* 0x000fe200078f30ff */
[----:B------:R-:W-:Y:S01]  /*1cb0*/  IMAD.MOV.U32 R5, RZ, RZ, RZ ;  /* 0x000000ffff057224 */ /* 0x000fe200078e00ff */
[----:B------:R-:W-:Y:S02]  /*1cc0*/  LOP3.LUT R229, R210, 0xff0000, RZ, 0xc0, !PT ;  /* 0x00ff0000d2e57812 */ /* 0x000fe400078ec0ff */
[----:B------:R-:W-:Y:S02]  /*1cd0*/  SHF.R.S32.HI R8, RZ, 0x6, R8 ;  /* 0x00000006ff087819 */ /* 0x000fe40000011408 */
[----:B------:R-:W-:-:S02]  /*1ce0*/  SHF.R.U32.HI R12, RZ, 0x8, R7 ;  /* 0x00000008ff0c7819 */ /* 0x000fc40000011607 */
[----:B------:R-:W-:Y:S02]  /*1cf0*/  IMNMX R8, RZ, R8, !PT ;  /* 0x00000008ff087217 */ /* 0x000fe40007800200 */
[----:B------:R-:W-:Y:S02]  /*1d00*/  LEA.HI R229, R229, R12, RZ, 0x10 ;  /* 0x0000000ce5e57211 */ /* 0x000fe400078f80ff */
[----:B------:R-:W-:Y:S02]  /*1d10*/  ISETP.GT.AND P0, PT, R0, R8, PT ;  /* 0x000000080000720c */ /* 0x000fe40003f04270 */
[----:B------:R-:W-:Y:S02]  /*1d20*/  SHF.R.U32.HI R210, RZ, 0x10, R229 ;  /* 0x00000010ffd27819 */ /* 0x000fe400000116e5 */
[----:B------:R-:W-:Y:S02]  /*1d30*/  LOP3.LUT R229, R229, 0xff, RZ, 0xc0, !PT ;  /* 0x000000ffe5e57812 */ /* 0x000fe400078ec0ff */
[----:B------:R-:W-:-:S04]  /*1d40*/  ISETP.NE.AND P1, PT, R210, RZ, PT ;  /* 0x000000ffd200720c */ /* 0x000fc80003f25270 */
[----:B------:R-:W-:-:S03]  /*1d50*/  SEL R85, R210, c[0x0][0x338], P1 ;  /* 0x0000ce00d2557a07 */ /* 0x000fc60000800000 */
[----:B------:R-:W-:Y:S05]  /*1d60*/  @!P0 BRA `(.L_x_1825) ;  /* 0x000001b000008947 */ /* 0x000fea0003800000 */
[-C--:B------:R-:W-:Y:S02]  /*1d70*/  IABS R12, R85.reuse ;  /* 0x00000055000c7213 */ /* 0x080fe40000000000 */
[----:B------:R-:W-:Y:S02]  /*1d80*/  IADD3 R5, R85, -0x1, R0 ;  /* 0xffffffff55057810 */ /* 0x000fe40007ffe000 */
[----:B------:R-:W1:Y:S03]  /*1d90*/  I2F.RP R13, R12 ;  /* 0x0000000c000d7306 */ /* 0x000e660000209400 */
[----:B------:R-:W-:Y:S01]  /*1da0*/  IMAD.IADD R14, R5, 0x1, -R8 ;  /* 0x00000001050e7824 */ /* 0x000fe200078e0a08 */
[----:B------:R-:W-:-:S04]  /*1db0*/  IABS R5, R85 ;  /* 0x0000005500057213 */ /* 0x000fc80000000000 */
[----:B------:R-:W-:Y:S01]  /*1dc0*/  IABS R7, R14 ;  /* 0x0000000e00077213 */ /* 0x000fe20000000000 */
[----:B------:R-:W-:Y:S01]  /*1dd0*/  IMAD.MOV R5, RZ, RZ, -R5 ;  /* 0x000000ffff057224 */ /* 0x000fe200078e0a05 */
[----:B------:R-:W-:-:S04]  /*1de0*/  LOP3.LUT R14, R14, R85, RZ, 0x3c, !PT ;  /* 0x000000550e0e7212 */ /* 0x000fc800078e3cff */
        /* <DEDUP_REMOVED lines=19> */
.L_x_1825:
[----:B------:R-:W-:Y:S05]  /*1f20*/  BSYNC B0 ;  /* 0x0000000000007941 */ /* 0x000fea0003800000 */
.L_x_1824:
[----:B------:R-:W-:Y:S01]  /*1f30*/  IMAD R8, R229, R5, R8 ;  /* 0x00000005e5087224 */ /* 0x000fe200078e0208 */
[----:B------:R-:W-:Y:S01]  /*1f40*/  SHF.R.S32.HI R88, RZ, 0x1f, R215 ;  /* 0x0000001fff587819 */ /* 0x000fe200000114d7 */
[----:B------:R-:W-:Y:S01]  /*1f50*/  IMAD.SHL.U32 R77, R219, 0x40, RZ ;  /* 0x00000040db4d7824 */ /* 0x000fe200078e00ff */
[----:B------:R-:W-:Y:S01]  /*1f60*/  IADD3 R78, R232, 0x80, RZ ;  /* 0x00000080e84e7810 */ /* 0x000fe20007ffe0ff */
[----:B------:R-:W-:Y:S01]  /*1f70*/  IMAD.IADD R5, R8, 0x1, R5 ;  /* 0x0000000108057824 */ /* 0x000fe200078e0205 */
[----:B------:R-:W-:Y:S01]  /*1f80*/  LEA.HI R12, R88, R215, RZ, 0x5 ;  /* 0x000000d7580c7211 */ /* 0x000fe200078f28ff */
[----:B------:R-:W-:Y:S01]  /*1f90*/  IMAD R8, R8, 0x40, -R3 ;  /* 0x0000004008087824 */ /* 0x000fe200078e0a03 */
[----:B------:R-:W-:Y:S02]  /*1fa0*/  LOP3.LUT R77, R77, 0x1c0, RZ, 0xc0, !PT ;  /* 0x000001c04d4d7812 */ /* 0x000fe400078ec0ff */
[----:B------:R-:W-:-:S02]  /*1fb0*/  IMNMX R0, R0, R5, PT ;  /* 0x0000000500007217 */ /* 0x000fc40003800200 */
[----:B------:R-:W-:Y:S02]  /*1fc0*/  SHF.R.S32.HI R12, RZ, 0x5, R12 ;  /* 0x00000005ff0c7819 */ /* 0x000fe4000001140c */
[----:B------:R-:W-:Y:S01]  /*1fd0*/  SHF.R.U32.HI R13, RZ, 0x3, R77 ;  /* 0x00000003ff0d7819 */ /* 0x000fe2000001164d */
[----:B------:R-:W-:Y:S01]  /*1fe0*/  IMAD R3, R0, 0x40, -R3 ;  /* 0x0000004000037824 */ /* 0x000fe200078e0a03 */
[----:B------:R-:W-:Y:S01]  /*1ff0*/  IMNMX R0, RZ, R8, !PT ;  /* 0x00000008ff007217 */ /* 0x000fe20007800200 */
[----:B------:R-:W-:-:S03]  /*2000*/  IMAD.SHL.U32 R12, R12, 0x200, RZ ;  /* 0x000002000c0c7824 */ /* 0x000fc600078e00ff */
[----:B------:R-:W-:Y:S02]  /*2010*/  IMNMX R3, R3, R86, PT ;  /* 0x0000005603037217 */ /* 0x000fe40003800200 */
[----:B------:R-:W-:Y:S02]  /*2020*/  SHF.R.U32.HI R14, RZ, 0x6, R0 ;  /* 0x00000006ff0e7819 */ /* 0x000fe40000011600 */
[----:B------:R-:W-:-:S03]  /*2030*/  ISETP.GT.AND P0, PT, R3, R0, PT ;  /* 0x000000000300720c */ /* 0x000fc60003f04270 */
[----:B------:R-:W-:-:S10]  /*2040*/  IMAD.MOV.U32 R5, RZ, RZ, R14 ;  /* 0x000000ffff057224 */ /* 0x000fd400078e000e */
[----:B------:R-:W-:-:S04]  /*2050*/  @P0 IADD3 R3, R3, 0x3f, RZ ;  /* 0x0000003f03030810 */ /* 0x000fc80007ffe0ff */
        /* <DEDUP_REMOVED lines=9> */
[----:B------:R-:W-:Y:S01]  /*20f0*/  LEA.HI R17, R88, R215, RZ, 0x3 ;  /* 0x000000d758117211 */ /* 0x000fe200078f18ff */
[----:B------:R-:W-:Y:S01]  /*2100*/  IMAD.MOV.U32 R103, RZ, RZ, 0x5 ;  /* 0x00000005ff677424 */ /* 0x000fe200078e00ff */
[----:B------:R-:W-:Y:S01]  /*2110*/  SHF.R.S32.HI R0, RZ, 0x1f, R2 ;  /* 0x0000001fff007819 */ /* 0x000fe20000011402 */
[----:B------:R-:W-:Y:S01]  /*2120*/  IMAD.MOV.U32 R104, RZ, RZ, c[0x0][0x258] ;  /* 0x00009600ff687624 */ /* 0x000fe200078e00ff */
[----:B------:R-:W-:Y:S01]  /*2130*/  SHF.R.S32.HI R17, RZ, 0x3, R17 ;  /* 0x00000003ff117819 */ /* 0x000fe20000011411 */
[----:B------:R-:W-:Y:S01]  /*2140*/  IMAD.WIDE.U32 R160, R221, c[0x0][0x1e0], RZ ;  /* 0x00007800dda07a25 */ /* 0x000fe200078e00ff */
[--C-:B------:R-:W-:Y:S02]  /*2150*/  SHF.R.S32.HI R233, RZ, 0x1f, R232.reuse ;  /* 0x0000001fffe97819 */ /* 0x100fe400000114e8 */
[C---:B------:R-:W-:Y:S01]  /*2160*/  IADD3 R9, P0, R17.reuse, R2, RZ ;  /* 0x0000000211097210 */ /* 0x040fe20007f1e0ff */
[----:B------:R-:W-:Y:S01]  /*2170*/  IMAD.IADD R4, R86, 0x1, -R17 ;  /* 0x0000000156047824 */ /* 0x000fe200078e0a11 */
[----:B------:R-:W-:Y:S01]  /*2180*/  SHF.R.S32.HI R16, RZ, 0x1f, R211 ;  /* 0x0000001fff107819 */ /* 0x000fe200000114d3 */
[----:B------:R-:W-:Y:S01]  /*2190*/  IMAD.SHL.U32 R97, R104, 0x40, RZ ;  /* 0x0000004068617824 */ /* 0x000fe200078e00ff */
[----:B------:R-:W-:Y:S01]  /*21a0*/  LEA.HI.X.SX32 R7, R17, R0, 0x1, P0 ;  /* 0x0000000011077211 */ /* 0x000fe200000f0eff */
[----:B------:R-:W-:Y:S01]  /*21b0*/  IMAD.WIDE.U32 R2, R9, c[0x0][0x238], R232 ;  /* 0x00008e0009027a25 */ /* 0x000fe200078e00e8 */
[----:B------:R-:W-:-:S02]  /*21c0*/  IADD3 R15, R5, -0x1, RZ ;  /* 0xffffffff050f7810 */ /* 0x000fc40007ffe0ff */
[----:B------:R-:W-:Y:S01]  /*21d0*/  SEL R152, R211, RZ, !P4 ;  /* 0x000000ffd3987207 */ /* 0x000fe20006000000 */
[----:B------:R-:W-:Y:S01]  /*21e0*/  IMAD R0, R7, c[0x0][0x238], RZ ;  /* 0x00008e0007007a24 */ /* 0x000fe200078e02ff */
[----:B------:R-:W-:Y:S01]  /*21f0*/  MOV R20, c[0x0][0x238] ;  /* 0x00008e0000147a02 */ /* 0x000fe20000000f00 */
[----:B------:R-:W-:Y:S01]  /*2200*/  IMAD R4, R15, -0x40, R4 ;  /* 0xffffffc00f047824 */ /* 0x000fe200078e0204 */
[----:B------:R-:W-:Y:S01]  /*2210*/  IADD3 R156, R6, R80, RZ ;  /* 0x00000050069c7210 */ /* 0x000fe20007ffe0ff */
[----:B------:R-:W-:Y:S01]  /*2220*/  IMAD R0, R9, c[0x0][0x23c], R0 ;  /* 0x00008f0009007a24 */ /* 0x000fe200078e0200 */
[C---:B------:R-:W-:Y:S01]  /*2230*/  SHF.L.U64.HI R101, R20.reuse, R103, c[0x0][0x23c] ;  /* 0x00008f0014657619 */ /* 0x040fe20000010267 */
[----:B------:R-:W-:Y:S01]  /*2240*/  IMAD.SHL.U32 R100, R20, 0x40, RZ ;  /* 0x0000004014647824 */ /* 0x000fe200078e00ff */
[----:B------:R-:W-:Y:S01]  /*2250*/  ISETP.GE.AND P0, PT, R4, 0x1, PT ;  /* 0x000000010400780c */ /* 0x000fe20003f06270 */
[----:B------:R-:W-:Y:S01]  /*2260*/  IMAD.IADD R3, R3, 0x1, R0 ;  /* 0x0000000103037824 */ /* 0x000fe200078e0200 */
[----:B------:R-:W-:Y:S01]  /*2270*/  SHF.R.S32.HI R0, RZ, 0x1f, R15 ;  /* 0x0000001fff007819 */ /* 0x000fe2000001140f */
[----:B------:R-:W-:Y:S01]  /*2280*/  IMAD.SHL.U32 R102, R20, 0x20, RZ ;  /* 0x0000002014667824 */ /* 0x000fe200078e00ff */
[----:B------:R-:W-:Y:S01]  /*2290*/  ISETP.GE.AND P1, PT, R4, 0x21, PT ;  /* 0x000000210400780c */ /* 0x000fe20003f26270 */
[----:B------:R-:W-:Y:S01]  /*22a0*/  IMAD.WIDE.U32 R150, R225, c[0x0][0x240], R2 ;  /* 0x00009000e1967a25 */ /* 0x000fe200078e0002 */
[----:B------:R-:W-:-:S02]  /*22b0*/  SEL R2, R16, RZ, !P4 ;  /* 0x000000ff10027207 */ /* 0x000fc40006000000 */
[----:B------:R-:W-:Y:S01]  /*22c0*/  SHF.R.S32.HI R4, RZ, 0x1f, R156 ;  /* 0x0000001fff047819 */ /* 0x000fe2000001149c */
[----:B------:R-:W-:Y:S01]  /*22d0*/  IMAD R151, R225, c[0x0][0x244], R151 ;  /* 0x00009100e1977a24 */ /* 0x000fe200078e0297 */
[----:B------:R-:W-:Y:S01]  /*22e0*/  ISETP.GE.AND P4, PT, R216, c[0x0][0x1d4], PT ;  /* 0x00007500d8007a0c */ /* 0x000fe20003f86270 */
[----:B------:R-:W-:Y:S01]  /*22f0*/  IMAD.MOV.U32 R3, RZ, RZ, 0x6 ;  /* 0x00000006ff037424 */ /* 0x000fe200078e00ff */
[----:B------:R-:W-:Y:S01]  /*2300*/  MOV R96, c[0x0][0x1e0] ;  /* 0x0000780000607a02 */ /* 0x000fe20000000f00 */
[----:B------:R-:W-:Y:S01]  /*2310*/  IMAD R159, R2, c[0x0][0x248], RZ ;  /* 0x00009200029f7a24 */ /* 0x000fe200078e02ff */
[----:B------:R-:W-:Y:S01]  /*2320*/  SHF.L.U64.HI R103, R104, R103, c[0x0][0x25c] ;  /* 0x0000970068677619 */ /* 0x000fe20000010267 */
[----:B------:R-:W-:Y:S01]  /*2330*/  IMAD.WIDE.U32 R150, R152, c[0x0][0x248], R150 ;  /* 0x0000920098967a25 */ /* 0x000fe200078e0096 */
[-C--:B------:R-:W-:Y:S02]  /*2340*/  SHF.L.U64.HI R98, R20, R3.reuse, c[0x0][0x23c] ;  /* 0x00008f0014627619 */ /* 0x080fe40000010203 */
[----:B------:R-:W-:Y:S01]  /*2350*/  SHF.L.U64.HI R94, R96, R3, c[0x0][0x1e4] ;  /* 0x00007900605e7619 */ /* 0x000fe20000010203 */
[----:B------:R-:W-:Y:S01]  /*2360*/  IMAD R159, R152, c[0x0][0x24c], R159 ;  /* 0x00009300989f7a24 */ /* 0x000fe200078e029f */
[----:B------:R-:W-:Y:S01]  /*2370*/  MOV R158, R150 ;  /* 0x00000096009e7202 */ /* 0x000fe20000000f00 */
[----:B------:R-:W-:Y:S01]  /*2380*/  IMAD R17, R98, R15, RZ ;  /* 0x0000000f62117224 */ /* 0x000fe200078e02ff */
[----:B------:R-:W-:Y:S01]  /*2390*/  SHF.L.U64.HI R95, R104, R3, c[0x0][0x25c] ;  /* 0x00009700685f7619 */ /* 0x000fe20000010203 */
[----:B------:R-:W-:Y:S01]  /*23a0*/  IMAD R7, R7, c[0x0][0x258], RZ ;  /* 0x0000960007077a24 */ /* 0x000fe200078e02ff */
[----:B------:R-:W-:Y:S01]  /*23b0*/  IADD3 R159, R151, R159, RZ ;  /* 0x0000009f979f7210 */ /* 0x000fe20007ffe0ff */
[-C--:B------:R-:W-:Y:S01]  /*23c0*/  IMAD R6, R0, R100.reuse, R17 ;  /* 0x0000006400067224 */ /* 0x080fe200078e0211 */
[----:B------:R-:W-:Y:S01]  /*23d0*/  SHF.R.S32.HI R145, RZ, 0x1f, R144 ;  /* 0x0000001fff917819 */ /* 0x000fe20000011490 */
[----:B------:R-:W-:Y:S01]  /*23e0*/  IMAD R17, R4, c[0x0][0x1e0], RZ ;  /* 0x0000780004117a24 */ /* 0x000fe200078e02ff */
[----:B------:R-:W-:Y:S01]  /*23f0*/  SHF.R.S32.HI R143, RZ, 0x1f, R142 ;  /* 0x0000001fff8f7819 */ /* 0x000fe2000001148e */
[----:B------:R-:W-:Y:S01]  /*2400*/  IMAD.WIDE.U32 R28, R15, R100, R158 ;  /* 0x000000640f1c7225 */ /* 0x000fe200078e009e */
[----:B------:R-:W-:-:S02]  /*2410*/  SHF.L.U32 R96, R96, 0x6, RZ ;  /* 0x0000000660607819 */ /* 0x000fc400000006ff */
[----:B------:R-:W-:Y:S01]  /*2420*/  SHF.L.U32 R104, R104, 0x5, RZ ;  /* 0x0000000568687819 */ /* 0x000fe200000006ff */
[----:B------:R-:W-:Y:S01]  /*2430*/  IMAD.WIDE.U32 R24, R9, c[0x0][0x258], R232 ;  /* 0x0000960009187a25 */ /* 0x000fe200078e00e8 */
[----:B------:R-:W-:Y:S02]  /*2440*/  IADD3 R6, R29, R6, RZ ;  /* 0x000000061d067210 */ /* 0x000fe40007ffe0ff */
[----:B------:R-:W-:Y:S01]  /*2450*/  @P0 LEA R22, P2, R28, c[0x0][0x220], 0x1 ;  /* 0x000088001c160a11 */ /* 0x000fe200078408ff */
[----:B------:R-:W-:Y:S02]  /*2460*/  IMAD R7, R9, c[0x0][0x25c], R7 ;  /* 0x0000970009077a24 */ /* 0x000fe400078e0207 */
[----:B------:R-:W-:Y:S01]  /*2470*/  IMAD.WIDE.U32 R26, R156, c[0x0][0x1e0], RZ ;  /* 0x000078009c1a7a25 */ /* 0x000fe200078e00ff */
[----:B------:R-:W-:Y:S02]  /*2480*/  @P0 LEA.HI.X R23, R28, c[0x0][0x224], R6, 0x1, P2 ;  /* 0x000089001c170a11 */ /* 0x000fe400010f0c06 */
[----:B------:R-:W-:Y:S01]  /*2490*/  @P1 IADD3 R9, P2, R102, R28, RZ ;  /* 0x0000001c66091210 */ /* 0x000fe20007f5e0ff */
[----:B------:R-:W-:Y:S01]  /*24a0*/  IMAD R8, R156, c[0x0][0x1e4], R17 ;  /* 0x000079009c087a24 */ /* 0x000fe200078e0211 */
[----:B------:R-:W-:Y:S01]  /*24b0*/  IADD3 R25, R25, R7, RZ ;  /* 0x0000000719197210 */ /* 0x000fe20007ffe0ff */
[----:B------:R-:W-:-:S02]  /*24c0*/  IMAD R91, R2, c[0x0][0x268], RZ ;  /* 0x00009a00025b7a24 */ /* 0x000fc400078e02ff */
[----:B------:R-:W-:Y:S01]  /*24d0*/  @P1 IMAD.X R6, R6, 0x1, R101, P2 ;  /* 0x0000000106061824 */ /* 0x000fe200010e0665 */
[----:B------:R-:W-:Y:S01]  /*24e0*/  @P1 LEA R20, P2, R9, c[0x0][0x220], 0x1 ;  /* 0x0000880009141a11 */ /* 0x000fe200078408ff */
[----:B------:R-:W-:Y:S02]  /*24f0*/  IMAD.IADD R27, R27, 0x1, R8 ;  /* 0x000000011b1b7824 */ /* 0x000fe400078e0208 */
[----:B------:R-:W-:Y:S01]  /*2500*/  IMAD R91, R152, c[0x0][0x26c], R91 ;  /* 0x00009b00985b7a24 */ /* 0x000fe200078e025b */
[----:B------:R-:W-:Y:S01]  /*2510*/  @P1 LEA.HI.X R21, R9, c[0x0][0x224], R6, 0x1, P2 ;  /* 0x0000890009151a11 */ /* 0x000fe200010f0c06 */
[----:B------:R-:W-:Y:S01]  /*2520*/  IMAD.WIDE.U32 R154, R225, c[0x0][0x1e8], R26 ;  /* 0x00007a00e19a7a25 */ /* 0x000fe200078e001a */
[----:B------:R-:W-:-:S03]  /*2530*/  SHF.R.S32.HI R9, RZ, 0x1f, R221 ;  /* 0x0000001fff097819 */ /* 0x000fc600000114dd */
[----:B------:R-:W-:-:S04]  /*2540*/  IMAD.WIDE.U32 R6, R225, c[0x0][0x260], R24 ;  /* 0x00009800e1067a25 */ /* 0x000fc800078e0018 */
[C---:B------:R-:W-:Y:S02]  /*2550*/  IMAD R155, R225.reuse, c[0x0][0x1ec], R155 ;  /* 0x00007b00e19b7a24 */ /* 0x040fe400078e029b */
[----:B------:R-:W-:Y:S02]  /*2560*/  IMAD R7, R225, c[0x0][0x264], R7 ;  /* 0x00009900e1077a24 */ /* 0x000fe400078e0207 */
[----:B------:R-:W-:Y:S02]  /*2570*/  IMAD R2, R9, c[0x0][0x1e0], RZ ;  /* 0x0000780009027a24 */ /* 0x000fe400078e02ff */
[----:B------:R-:W-:-:S04]  /*2580*/  IMAD.WIDE.U32 R152, R152, c[0x0][0x268], R6 ;  /* 0x00009a0098987a25 */ /* 0x000fc800078e0006 */
[----:B------:R-:W-:Y:S02]  /*2590*/  IMAD R99, R221, c[0x0][0x1e4], R2 ;  /* 0x00007900dd637a24 */ /* 0x000fe400078e0202 */
[----:B------:R-:W-:Y:S02]  /*25a0*/  IMAD.IADD R91, R153, 0x1, R91 ;  /* 0x00000001995b7824 */ /* 0x000fe400078e025b */
[----:B------:R-:W-:Y:S01]  /*25b0*/  IMAD.IADD R99, R161, 0x1, R99 ;  /* 0x00000001a1637824 */ /* 0x000fe200078e0263 */
[----:B--2---:R-:W-:Y:S01]  /*25c0*/  @P3 SHF.R.S32.HI R19, RZ, 0x1f, R18 ;  /* 0x0000001fff133819 */ /* 0x004fe20000011412 */
[----:B------:R-:W-:Y:S01]  /*25d0*/  @!P3 IMAD.MOV.U32 R19, RZ, RZ, R16 ;  /* 0x000000ffff13b224 */ /* 0x000fe200078e0010 */
[----:B------:R-:W-:Y:S02]  /*25e0*/  @!P3 MOV R18, R211 ;  /* 0x000000d30012b202 */ /* 0x000fe40000000f00 */
[----:B------:R-:W-:Y:S02]  /*25f0*/  ISETP.GE.AND P3, PT, R78, c[0x0][0x1d4], PT ;  /* 0x000075004e007a0c */ /* 0x000fe40003f66270 */
[----:B------:R-:W-:-:S02]  /*2600*/  SEL R148, R18, RZ, !P5 ;  /* 0x000000ff12947207 */ /* 0x000fc40006800000 */
[----:B------:R-:W-:Y:S02]  /*2610*/  SEL R123, R19, RZ, !P5 ;  /* 0x000000ff137b7207 */ /* 0x000fe40006800000 */
[----:B------:R-:W-:Y:S01]  /*2620*/  ISETP.GE.AND P5, PT, R232, c[0x0][0x1d4], PT ;  /* 0x00007500e8007a0c */ /* 0x000fe20003fa6270 */
[----:B------:R-:W-:-:S04]  /*2630*/  IMAD.WIDE.U32 R154, R148, c[0x0][0x1f0], R154 ;  /* 0x00007c00949a7a25 */ /* 0x000fc800078e009a */
[----:B------:R-:W-:-:S04]  /*2640*/  IMAD R93, R123, c[0x0][0x1f0], RZ ;  /* 0x00007c007b5d7a24 */ /* 0x000fc800078e02ff */
[----:B------:R-:W-:-:S04]  /*2650*/  IMAD R93, R148, c[0x0][0x1f4], R93 ;  /* 0x00007d00945d7a24 */ /* 0x000fc800078e025d */
[----:B------:R-:W-:Y:S01]  /*2660*/  @!PT LDS RZ, [RZ] ;  /* 0x00000000fffff984 */ /* 0x000fe20000000800 */
[----:B------:R-:W-:Y:S01]  /*2670*/  @!PT LDS RZ, [RZ] ;  /* 0x00000000fffff984 */ /* 0x000fe20000000800 */
[----:B------:R-:W-:Y:S01]  /*2680*/  @!PT LDS RZ, [RZ] ;  /* 0x00000000fffff984 */ /* 0x000fe20000000800 */
[----:B------:R1:W-:Y:S01]  /*2690*/  @P0 LDGSTS.E.BYPASS.LTC128B.128 [R140+0xc100], [R22.64], !P5 ;  /* 0x0c100000168c0fae */ /* 0x0003e2000e901d48 */
[----:B------:R-:W-:-:S03]  /*26a0*/  IADD3 R93, R155, R93, RZ ;  /* 0x0000005d9b5d7210 */ /* 0x000fc60007ffe0ff */
[----:B------:R1:W-:Y:S04]  /*26b0*/  @P0 LDGSTS.E.BYPASS.LTC128B.128 [R140+0xe100], [R22.64+0x80], !P4 ;  /* 0x0e100080168c0fae */ /* 0x0003e8000e101d48 */
[----:B------:R1:W-:Y:S04]  /*26c0*/  @P0 LDGSTS.E.BYPASS.LTC128B.128 [R140+0x10100], [R22.64+0x100], !P3 ;  /* 0x10100100168c0fae */ /* 0x0003e8000d901d48 */
[----:B------:R1:W-:Y:S04]  /*26d0*/  @P1 LDGSTS.E.BYPASS.LTC128B.128 [R140+0xd100], [R20.64], !P5 ;  /* 0x0d100000148c1fae */ /* 0x0003e8000e901d48 */
[----:B------:R1:W-:Y:S04]  /*26e0*/  @P1 LDGSTS.E.BYPASS.LTC128B.128 [R140+0xf100], [R20.64+0x80], !P4 ;  /* 0x0f100080148c1fae */ /* 0x0003e8000e101d48 */
[----:B------:R1:W-:Y:S04]  /*26f0*/  @P1 LDGSTS.E.BYPASS.LTC128B.128 [R140+0x11100], [R20.64+0x100], !P3 ;  /* 0x11100100148c1fae */ /* 0x0003e8000d901d48 */
[----:B------:R-:W0:Y:S01]  /*2700*/  LDGDEPBAR ;  /* 0x00000000000079af */ /* 0x000e220000000000 */
[----:B------:R-:W-:Y:S02]  /*2710*/  WARPSYNC 0xffffffff ;  /* 0xffffffff00007948 */ /* 0x000fe40003800000 */
[----:B------:R-:W-:Y:S01]  /*2720*/  BAR.SYNC.DEFER_BLOCKING 0x0 ;  /* 0x0000000000007b1d */ /* 0x000fe20000010000 */
[----:B------:R-:W-:Y:S01]  /*2730*/  IMAD R2, R95, R15, RZ ;  /* 0x0000000f5f027224 */ /* 0x000fe200078e02ff */
[----:B------:R-:W-:Y:S01]  /*2740*/  IADD3 R89, P6, P2, R154, R160, R144 ;  /* 0x000000a09a597210 */ /* 0x000fe20007ade090 */
[----:B------:R-:W-:Y:S01]  /*2750*/  IMAD.MOV.U32 R90, RZ, RZ, R152 ;  /* 0x000000ffff5a7224 */ /* 0x000fe200078e0098 */
[----:B-----5:R-:W-:Y:S01]  /*2760*/  SHF.R.S32.HI R117, RZ, 0x1f, R76 ;  /* 0x0000001fff757819 */ /* 0x020fe2000001144c */
[----:B------:R-:W-:Y:S01]  /*2770*/  IMAD R2, R0, R97, R2 ;  /* 0x0000006100027224 */ /* 0x000fe200078e0202 */
[----:B------:R-:W-:Y:S01]  /*2780*/  IADD3.X R87, R93, R99, R145, P6, P2 ;  /* 0x000000635d577210 */ /* 0x000fe200037e4491 */
[----:B------:R-:W-:Y:S01]  /*2790*/  IMAD.WIDE.U32 R6, R15, R97, R90 ;  /* 0x000000610f067225 */ /* 0x000fe200078e005a */
[----:B------:R-:W-:Y:S01]  /*27a0*/  ULDC.U8 UR4, c[0x0][0x298] ;  /* 0x0000a60000047ab9 */ /* 0x000fe20000000000 */
[----:B------:R-:W-:-:S02]  /*27b0*/  LOP3.LUT P6, RZ, R219, 0x4, RZ, 0xc0, !PT ;  /* 0x00000004dbff7812 */ /* 0x000fc400078cc0ff */
[----:B------:R-:W-:Y:S01]  /*27c0*/  IMAD.IADD R2, R7, 0x1, R2 ;  /* 0x0000000107027824 */ /* 0x000fe200078e0202 */
[C---:B-1----:R-:W-:Y:S01]  /*27d0*/  @P0 LEA R20, P2, R6.reuse, c[0x0][0x250], 0x1 ;  /* 0x0000940006140a11 */ /* 0x042fe200078408ff */
[C---:B------:R-:W-:Y:S02]  /*27e0*/  IMAD R164, R9.reuse, c[0x0][0x290], RZ ;  /* 0x0000a40009a47a24 */ /* 0x040fe400078e02ff */
[----:B------:R-:W-:Y:S01]  /*27f0*/  IMAD R162, R9, c[0x0][0x280], RZ ;  /* 0x0000a00009a27a24 */ /* 0x000fe200078e02ff */
[----:B------:R-:W-:Y:S01]  /*2800*/  @P0 LEA.HI.X R21, R6, c[0x0][0x254], R2, 0x1, P2 ;  /* 0x0000950006150a11 */ /* 0x000fe200010f0c02 */
[----:B------:R-:W-:Y:S01]  /*2810*/  IMAD.MOV.U32 R92, RZ, RZ, 0x1 ;  /* 0x00000001ff5c7424 */ /* 0x000fe200078e00ff */
[----:B------:R-:W-:Y:S01]  /*2820*/  @P1 IADD3 R0, P2, R104, R6, RZ ;  /* 0x0000000668001210 */ /* 0x000fe20007f5e0ff */
[----:B------:R-:W-:Y:S02]  /*2830*/  IMAD R123, R123, c[0x0][0x218], RZ ;  /* 0x000086007b7b7a24 */ /* 0x000fe400078e02ff */
[C---:B------:R-:W-:Y:S01]  /*2840*/  IMAD.WIDE.U32 R166, R221.reuse, c[0x0][0x280], R144 ;  /* 0x0000a000dda67a25 */ /* 0x040fe200078e0090 */
[----:B------:R-:W-:Y:S01]  /*2850*/  @!PT LDS RZ, [RZ] ;  /* 0x00000000fffff984 */ /* 0x000fe20000000800 */
[----:B------:R-:W-:Y:S01]  /*2860*/  @!PT LDS RZ, [RZ] ;  /* 0x00000000fffff984 */ /* 0x000fe20000000800 */
[----:B------:R-:W-:Y:S01]  /*2870*/  @!PT LDS RZ, [RZ] ;  /* 0x00000000fffff984 */ /* 0x000fe20000000800 */
[----:B------:R1:W-:Y:S03]  /*2880*/  @P0 LDGSTS.E.BYPASS.LTC128B.128 [R140+0x100], [R20.64], !P5 ;  /* 0x00100000148c0fae */ /* 0x0003e6000e901d48 */
[----:B------:R-:W-:Y:S01]  /*2890*/  @P1 IMAD.X R7, R2, 0x1, R103, P2 ;  /* 0x0000000102071824 */ /* 0x000fe200010e0667 */
[----:B------:R-:W-:Y:S01]  /*28a0*/  @P1 LEA R16, P2, R0, c[0x0][0x250], 0x1 ;  /* 0x0000940000101a11 */ /* 0x000fe200078408ff */
[----:B------:R-:W-:Y:S01]  /*28b0*/  IMAD R123, R148, c[0x0][0x21c], R123 ;  /* 0x00008700947b7a24 */ /* 0x000fe200078e027b */
[----:B------:R1:W-:Y:S01]  /*28c0*/  @P0 LDGSTS.E.BYPASS.LTC128B.128 [R140+0x2100], [R20.64+0x80], !P4 ;  /* 0x02100080148c0fae */ /* 0x0003e2000e101d48 */
[C---:B------:R-:W-:Y:S01]  /*28d0*/  IMAD R162, R221.reuse, c[0x0][0x284], R162 ;  /* 0x0000a100dda27a24 */ /* 0x040fe200078e02a2 */
[----:B------:R-:W-:Y:S01]  /*28e0*/  @P1 LEA.HI.X R17, R0, c[0x0][0x254], R7, 0x1, P2 ;  /* 0x0000950000111a11 */ /* 0x000fe200010f0c07 */
[----:B------:R-:W-:Y:S01]  /*28f0*/  IMAD R164, R221, c[0x0][0x294], R164 ;  /* 0x0000a500dda47a24 */ /* 0x000fe200078e02a4 */
[----:B------:R1:W-:Y:S01]  /*2900*/  @P0 LDGSTS.E.BYPASS.LTC128B.128 [R140+0x4100], [R20.64+0x100], !P3 ;  /* 0x04100100148c0fae */ /* 0x0003e2000d901d48 */
[----:B------:R-:W-:Y:S01]  /*2910*/  ISETP.GT.AND P0, PT, R15, R14, PT ;  /* 0x0000000e0f00720c */ /* 0x000fe20003f04270 */
[----:B------:R-:W-:Y:S01]  /*2920*/  IMAD.IADD R167, R167, 0x1, R162 ;  /* 0x00000001a7a77824 */ /* 0x000fe200078e02a2 */
[----:B------:R-:W-:Y:S01]  /*2930*/  ISETP.GE.AND P2, PT, R144, c[0x0][0x27c], PT ;  /* 0x00009f0090007a0c */ /* 0x000fe20003f46270 */
[----:B------:R2:W-:Y:S01]  /*2940*/  @P1 LDGSTS.E.BYPASS.LTC128B.128 [R140+0x1100], [R16.64], !P5 ;  /* 0x01100000108c1fae */ /* 0x0005e2000e901d48 */
[----:B------:R-:W-:-:S03]  /*2950*/  IMAD.WIDE.U32 R168, R221, c[0x0][0x290], R144 ;  /* 0x0000a400dda87a25 */ /* 0x000fc600078e0090 */
[----:B------:R2:W-:Y:S01]  /*2960*/  @P1 LDGSTS.E.BYPASS.LTC128B.128 [R140+0x3100], [R16.64+0x80], !P4 ;  /* 0x03100080108c1fae */ /* 0x0005e2000e101d48 */
[----:B------:R-:W-:-:S03]  /*2970*/  IMAD.WIDE.U32 R22, R221, c[0x0][0x290], R142 ;  /* 0x0000a400dd167a25 */ /* 0x000fc600078e008e */
[----:B------:R2:W-:Y:S01]  /*2980*/  @P1 LDGSTS.E.BYPASS.LTC128B.128 [R140+0x5100], [R16.64+0x100], !P3 ;  /* 0x05100100108c1fae */ /* 0x0005e2000d901d48 */
[----:B------:R-:W-:Y:S01]  /*2990*/  IMAD.IADD R169, R169, 0x1, R164 ;  /* 0x00000001a9a97824 */ /* 0x000fe200078e02a4 */
[----:B------:R-:W-:Y:S01]  /*29a0*/  @P0 IADD3 R7, R5, -0x2, RZ ;  /* 0xfffffffe05070810 */ /* 0x000fe20007ffe0ff */
[----:B------:R-:W-:Y:S01]  /*29b0*/  IMAD.IADD R165, R164, 0x1, R23 ;  /* 0x00000001a4a57824 */ /* 0x000fe200078e0217 */
[----:B------:R-:W0:Y:S01]  /*29c0*/  LDGDEPBAR ;  /* 0x00000000000079af */ /* 0x000e220000000000 */
[----:B------:R-:W-:Y:S01]  /*29d0*/  IMAD.MOV.U32 R164, RZ, RZ, R22 ;  /* 0x000000ffffa47224 */ /* 0x000fe200078e0016 */
[----:B------:R-:W-:Y:S01]  /*29e0*/  @P0 SHF.R.S32.HI R0, RZ, 0x1f, R7 ;  /* 0x0000001fff000819 */ /* 0x000fe20000011407 */
[----:B------:R-:W-:Y:S02]  /*29f0*/  @P0 IMAD R5, R98, R7, RZ ;  /* 0x0000000762050224 */ /* 0x000fe400078e02ff */
[----:B------:R-:W-:-:S04]  /*2a00*/  @P0 IMAD.WIDE.U32 R6, R7, R100, R158 ;  /* 0x0000006407060225 */ /* 0x000fc800078e009e */
[----:B------:R-:W-:Y:S01]  /*2a10*/  @P0 IMAD R0, R0, R100, R5 ;  /* 0x0000006400000224 */ /* 0x000fe200078e0205 */
[C---:B------:R-:W-:Y:S01]  /*2a20*/  @P0 LEA R18, P1, R6.reuse, c[0x0][0x220], 0x1 ;  /* 0x0000880006120a11 */ /* 0x040fe200078208ff */
[----:B------:R-:W-:Y:S02]  /*2a30*/  IMAD R119, R117, c[0x0][0x290], RZ ;  /* 0x0000a40075777a24 */ /* 0x000fe400078e02ff */
[----:B------:R-:W-:Y:S01]  /*2a40*/  @P0 IMAD.IADD R0, R7, 0x1, R0 ;  /* 0x0000000107000824 */ /* 0x000fe200078e0200 */
[----:B------:R-:W-:Y:S01]  /*2a50*/  SEL R7, RZ, c[0x0][0x27c], !P2 ;  /* 0x00009f00ff077a07 */ /* 0x000fe20005000000 */
[----:B------:R-:W-:Y:S02]  /*2a60*/  IMAD R117, R117, c[0x0][0x280], RZ ;  /* 0x0000a00075757a24 */ /* 0x000fe400078e02ff */
[----:B------:R-:W-:Y:S01]  /*2a70*/  IMAD.MOV.U32 R108, RZ, RZ, c[0x0][0x290] ;  /* 0x0000a400ff6c7624 */ /* 0x000fe200078e00ff */
[----:B------:R-:W-:Y:S01]  /*2a80*/  @P0 LEA.HI.X R19, R6, c[0x0][0x224], R0, 0x1, P1 ;  /* 0x0000890006130a11 */ /* 0x000fe200008f0c00 */
[----:B------:R-:W-:Y:S01]  /*2a90*/  IMAD.MOV.U32 R6, RZ, RZ, c[0x0][0x27c] ;  /* 0x00009f00ff067624 */ /* 0x000fe200078e00ff */
[----:B-1----:R-:W-:Y:S01]  /*2aa0*/  @P0 LEA R20, P1, R102, R18, 0x1 ;  /* 0x0000001266140211 */ /* 0x002fe200078208ff */
[----:B------:R-:W-:Y:S01]  /*2ab0*/  IMAD.IADD R7, R144, 0x1, R7 ;  /* 0x0000000190077824 */ /* 0x000fe200078e0207 */
[----:B------:R-:W-:Y:S01]  /*2ac0*/  SHF.L.U64.HI R106, R108, R3, c[0x0][0x294] ;  /* 0x0000a5006c6a7619 */ /* 0x000fe20000010203 */
[----:B------:R-:W-:Y:S01]  /*2ad0*/  IMAD.SHL.U32 R6, R6, 0x2, RZ ;  /* 0x0000000206067824 */ /* 0x000fe200078e00ff */
[----:B------:R-:W-:Y:S01]  /*2ae0*/  @P0 LEA.HI.X R21, R102, R19, R101, 0x1, P1 ;  /* 0x0000001366150211 */ /* 0x000fe200008f0c65 */
[----:B------:R1:W-:Y:S01]  /*2af0*/  @P0 LDGSTS.E.BYPASS.LTC128B.128 [R140+0x12100], [R18.64], !P5 ;  /* 0x12100000128c0fae */ /* 0x0003e2000e901d48 */
[C---:B------:R-:W-:Y:S01]  /*2b00*/  ISETP.GE.AND P1, PT, R139.reuse, c[0x0][0x27c], PT ;  /* 0x00009f008b007a0c */ /* 0x040fe20003f26270 */
[----:B------:R-:W-:Y:S01]  /*2b10*/  IMAD.MOV.U32 R112, RZ, RZ, c[0x0][0x280] ;  /* 0x0000a000ff707624 */ /* 0x000fe200078e00ff */
[----:B--2---:R-:W-:Y:S01]  /*2b20*/  IADD3 R17, -R6, c[0x0][0x1d4], RZ ;  /* 0x0000750006117a10 */ /* 0x004fe20007ffe1ff */
[----:B------:R1:W-:Y:S01]  /*2b30*/  @P0 LDGSTS.E.BYPASS.LTC128B.128 [R140+0x14100], [R18.64+0x80], !P4 ;  /* 0x14100080128c0fae */ /* 0x0003e2000e101d48 */
[----:B------:R-:W-:Y:S01]  /*2b40*/  SEL R2, RZ, c[0x0][0x27c], !P1 ;  /* 0x00009f00ff027a07 */ /* 0x000fe20004800000 */
[----:B------:R-:W-:Y:S01]  /*2b50*/  IMAD R119, R76, c[0x0][0x294], R119 ;  /* 0x0000a5004c777a24 */ /* 0x000fe200078e0277 */
[----:B------:R-:W-:Y:S01]  /*2b60*/  SEL R0, R6, R17, !P2 ;  /* 0x0000001106007207 */ /* 0x000fe20005000000 */
[----:B------:R1:W-:Y:S01]  /*2b70*/  @P0 LDGSTS.E.BYPASS.LTC128B.128 [R140+0x16100], [R18.64+0x100], !P3 ;  /* 0x16100100128c0fae */ /* 0x0003e2000d901d48 */
[----:B------:R-:W-:Y:S01]  /*2b80*/  SHF.R.S32.HI R16, RZ, 0x1f, R7 ;  /* 0x0000001fff107819 */ /* 0x000fe20000011407 */
[----:B------:R-:W-:Y:S01]  /*2b90*/  IMAD.IADD R2, R139, 0x1, R2 ;  /* 0x000000018b027824 */ /* 0x000fe200078e0202 */
[----:B------:R-:W-:Y:S01]  /*2ba0*/  SHF.L.U64.HI R110, R112, R3, c[0x0][0x284] ;  /* 0x0000a100706e7619 */ /* 0x000fe20000010203 */
[----:B------:R2:W-:Y:S01]  /*2bb0*/  @P0 LDGSTS.E.BYPASS.LTC128B.128 [R140+0x13100], [R20.64], !P5 ;  /* 0x13100000148c0fae */ /* 0x0005e2000e901d48 */
[----:B------:R-:W-:-:S02]  /*2bc0*/  IMAD R117, R76, c[0x0][0x284], R117 ;  /* 0x0000a1004c757a24 */ /* 0x000fc400078e0275 */
[C---:B------:R-:W-:Y:S01]  /*2bd0*/  IMAD.WIDE.U32 R168, R76.reuse, c[0x0][0x290], R168 ;  /* 0x0000a4004ca87a25 */ /* 0x040fe200078e00a8 */
[----:B------:R2:W-:Y:S03]  /*2be0*/  @P0 LDGSTS.E.BYPASS.LTC128B.128 [R140+0x15100], [R20.64+0x80], !P4 ;  /* 0x15100080148c0fae */ /* 0x0005e6000e101d48 */
[----:B------:R-:W-:Y:S01]  /*2bf0*/  IMAD.WIDE.U32 R166, R76, c[0x0][0x280], R166 ;  /* 0x0000a0004ca67a25 */ /* 0x000fe200078e00a6 */
[----:B------:R2:W-:Y:S01]  /*2c00*/  @P0 LDGSTS.E.BYPASS.LTC128B.128 [R140+0x17100], [R20.64+0x100], !P3 ;  /* 0x17100100148c0fae */ /* 0x0005e2000d901d48 */
[----:B------:R-:W-:Y:S02]  /*2c10*/  ISETP.GE.AND P0, PT, R138, c[0x0][0x27c], PT ;  /* 0x00009f008a007a0c */ /* 0x000fe40003f06270 */
[----:B------:R-:W-:Y:S01]  /*2c20*/  IMAD.WIDE.U32 R164, R76, c[0x0][0x290], R164 ;  /* 0x0000a4004ca47a25 */ /* 0x000fe200078e00a4 */
[----:B------:R-:W0:Y:S01]  /*2c30*/  LDGDEPBAR ;  /* 0x00000000000079af */ /* 0x000e220000000000 */
[----:B------:R-:W-:-:S02]  /*2c40*/  SEL R5, RZ, c[0x0][0x27c], !P0 ;  /* 0x00009f00ff057a07 */ /* 0x000fc40004000000 */
[----:B------:R-:W-:Y:S02]  /*2c50*/  IMAD.IADD R121, R169, 0x1, R119 ;  /* 0x00000001a9797824 */ /* 0x000fe400078e0277 */
[----:B------:R-:W-:Y:S02]  /*2c60*/  IMAD.IADD R120, R167, 0x1, R117 ;  /* 0x00000001a7787824 */ /* 0x000fe400078e0275 */
[----:B------:R-:W-:Y:S02]  /*2c70*/  IMAD.IADD R5, R138, 0x1, R5 ;  /* 0x000000018a057824 */ /* 0x000fe400078e0205 */
[----:B------:R-:W-:Y:S01]  /*2c80*/  IMAD.MOV.U32 R58, RZ, RZ, 0x1 ;  /* 0x00000001ff3a7424 */ /* 0x000fe200078e00ff */
[-C--:B-1----:R-:W-:Y:S01]  /*2c90*/  SEL R18, R6, R17.reuse, !P1 ;  /* 0x0000001106127207 */ /* 0x082fe20004800000 */
[----:B------:R-:W-:Y:S01]  /*2ca0*/  IMAD.MOV.U32 R43, RZ, RZ, RZ ;  /* 0x000000ffff2b7224 */ /* 0x000fe200078e00ff */
[----:B------:R-:W-:Y:S01]  /*2cb0*/  IADD3 R156, P1, R221, R156, RZ ;  /* 0x0000009cdd9c7210 */ /* 0x000fe20007f3e0ff */
[----:B------:R-:W-:Y:S01]  /*2cc0*/  IMAD.SHL.U32 R108, R108, 0x40, RZ ;  /* 0x000000406c6c7824 */ /* 0x000fe200078e00ff */
[----:B------:R-:W-:Y:S01]  /*2cd0*/  SEL R17, R6, R17, !P0 ;  /* 0x0000001106117207 */ /* 0x000fe20004000000 */
[----:B------:R-:W-:Y:S01]  /*2ce0*/  IMAD.SHL.U32 R112, R112, 0x40, RZ ;  /* 0x0000004070707824 */ /* 0x000fe200078e00ff */
[----:B------:R-:W-:Y:S01]  /*2cf0*/  ISETP.LE.AND P0, PT, R92, c[0x0][0x27c], PT ;  /* 0x00009f005c007a0c */ /* 0x000fe20003f03270 */
[----:B------:R-:W-:Y:S01]  /*2d00*/  IMAD.X R157, R4, 0x1, R9, P1 ;  /* 0x00000001049d7824 */ /* 0x000fe200008e0609 */
[----:B------:R-:W-:Y:S01]  /*2d10*/  LEA.HI R6, R16, R7, RZ, 0x3 ;  /* 0x0000000710067211 */ /* 0x000fe200078f18ff */
[----:B------:R-:W-:Y:S01]  /*2d20*/  IMAD.WIDE.U32 R8, R225, c[0x0][0x210], R144 ;  /* 0x00008400e1087a25 */ /* 0x000fe200078e0090 */
[----:B------:R-:W-:-:S02]  /*2d30*/  P2R R4, PR, RZ, 0x1 ;  /* 0x00000001ff047803 */ /* 0x000fc40000000000 */
[----:B------:R-:W-:Y:S01]  /*2d40*/  LEA.HI R16, R16, R7, RZ, 0x6 ;  /* 0x0000000710107211 */ /* 0x000fe200078f30ff */
[----:B------:R-:W-:Y:S01]  /*2d50*/  IMAD R9, R225, c[0x0][0x214], R9 ;  /* 0x00008500e1097a24 */ /* 0x000fe200078e0209 */
[----:B------:R-:W-:Y:S01]  /*2d60*/  SHF.R.S32.HI R7, RZ, 0x1f, R0 ;  /* 0x0000001fff077819 */ /* 0x000fe20000011400 */
[----:B--2---:R-:W-:Y:S01]  /*2d70*/  IMAD.WIDE.U32 R20, R221, c[0x0][0x280], R142 ;  /* 0x0000a000dd147a25 */ /* 0x004fe200078e008e */
[----:B------:R-:W-:Y:S02]  /*2d80*/  LOP3.LUT R22, R77, 0x38, R6, 0xf8, !PT ;  /* 0x000000384d167812 */ /* 0x000fe400078ef806 */
[----:B------:R-:W-:Y:S01]  /*2d90*/  LEA.HI R7, R7, R0, RZ, 0x4 ;  /* 0x0000000007077211 */ /* 0x000fe200078f20ff */
[----:B------:R-:W-:Y:S01]  /*2da0*/  IMAD.WIDE.U32 R148, R148, c[0x0][0x218], R8 ;  /* 0x0000860094947a25 */ /* 0x000fe200078e0008 */
[----:B------:R-:W-:Y:S02]  /*2db0*/  SHF.R.S32.HI R9, RZ, 0x1f, R2 ;  /* 0x0000001fff097819 */ /* 0x000fe40000011402 */
[----:B------:R-:W-:Y:S01]  /*2dc0*/  SHF.R.S32.HI R8, RZ, 0x1f, R5 ;  /* 0x0000001fff087819 */ /* 0x000fe20000011405 */
[----:B------:R-:W-:Y:S01]  /*2dd0*/  IMAD.IADD R163, R162, 0x1, R21 ;  /* 0x00000001a2a37824 */ /* 0x000fe200078e0215 */
[CC--:B------:R-:W-:Y:S01]  /*2de0*/  LEA.HI R4, R9.reuse, R2.reuse, RZ, 0x3 ;  /* 0x0000000209047211 */ /* 0x0c0fe200078f18ff */
[----:B------:R-:W-:Y:S01]  /*2df0*/  IMAD.MOV.U32 R162, RZ, RZ, R20 ;  /* 0x000000ffffa27224 */ /* 0x000fe200078e0014 */
[----:B------:R-:W-:Y:S01]  /*2e00*/  LEA.HI R9, R9, R2, RZ, 0x6 ;  /* 0x0000000209097211 */ /* 0x000fe200078f30ff */
[----:B------:R-:W-:Y:S01]  /*2e10*/  IMAD.SHL.U32 R16, R16, 0x40, RZ ;  /* 0x0000004010107824 */ /* 0x000fe200078e00ff */
[----:B------:R-:W-:Y:S01]  /*2e20*/  LEA.HI R2, R8, R5, RZ, 0x3 ;  /* 0x0000000508027211 */ /* 0x000fe200078f18ff */
[----:B------:R-:W-:Y:S01]  /*2e30*/  IMAD.WIDE.U32 R162, R76, c[0x0][0x280], R162 ;  /* 0x0000a0004ca27a25 */ /* 0x000fe200078e00a2 */
[----:B------:R-:W-:-:S02]  /*2e40*/  LOP3.LUT R20, R77, 0x38, R4, 0xf8, !PT ;  /* 0x000000384d147812 */ /* 0x000fc400078ef804 */
[----:B------:R-:W-:Y:S01]  /*2e50*/  LEA.HI R8, R8, R5, RZ, 0x6 ;  /* 0x0000000508087211 */ /* 0x000fe200078f30ff */
[----:B------:R-:W-:Y:S01]  /*2e60*/  IMAD.SHL.U32 R9, R9, 0x40, RZ ;  /* 0x0000004009097824 */ /* 0x000fe200078e00ff */
[----:B------:R-:W-:Y:S01]  /*2e70*/  SHF.R.S32.HI R5, RZ, 0x1f, R18 ;  /* 0x0000001fff057819 */ /* 0x000fe20000011412 */
[----:B------:R-:W-:Y:S01]  /*2e80*/  IMAD.IADD R123, R149, 0x1, R123 ;  /* 0x00000001957b7824 */ /* 0x000fe200078e027b */
[----:B------:R-:W-:Y:S01]  /*2e90*/  SHF.R.S32.HI R0, RZ, 0x1f, R17 ;  /* 0x0000001fff007819 */ /* 0x000fe20000011411 */
[----:B------:R-:W-:Y:S01]  /*2ea0*/  IMAD.SHL.U32 R8, R8, 0x40, RZ ;  /* 0x0000004008087824 */ /* 0x000fe200078e00ff */
[----:B------:R-:W-:Y:S01]  /*2eb0*/  LOP3.LUT R9, R9, 0xfffff000, RZ, 0xc0, !PT ;  /* 0xfffff00009097812 */ /* 0x000fe200078ec0ff */
[----:B------:R-:W-:Y:S01]  /*2ec0*/  IMAD.IADD R119, R119, 0x1, R165 ;  /* 0x0000000177777824 */ /* 0x000fe200078e02a5 */
[----:B------:R-:W-:Y:S01]  /*2ed0*/  LOP3.LUT R113, R20, R13, RZ, 0x3c, !PT ;  /* 0x0000000d14717212 */ /* 0x000fe200078e3cff */
[----:B------:R-:W-:Y:S01]  /*2ee0*/  IMAD.IADD R117, R117, 0x1, R163 ;  /* 0x0000000175757824 */ /* 0x000fe200078e02a3 */
[----:B------:R-:W-:-:S02]  /*2ef0*/  LEA.HI R5, R5, R18, RZ, 0x4 ;  /* 0x0000001205057211 */ /* 0x000fc400078f20ff */
[----:B------:R-:W-:Y:S02]  /*2f00*/  LEA.HI R0, R0, R17, RZ, 0x4 ;  /* 0x0000001100007211 */ /* 0x000fe400078f20ff */
[----:B------:R-:W-:Y:S02]  /*2f10*/  IADD3 R113, R113, R9, R12 ;  /* 0x0000000971717210 */ /* 0x000fe40007ffe00c */
[----:B------:R-:W-:Y:S02]  /*2f20*/  SHF.R.S32.HI R9, RZ, 0x4, R7 ;  /* 0x00000004ff097819 */ /* 0x000fe40000011407 */
[----:B------:R-:W-:Y:S02]  /*2f30*/  SHF.R.S32.HI R7, RZ, 0x4, R5 ;  /* 0x00000004ff077819 */ /* 0x000fe40000011405 */
[----:B------:R-:W-:Y:S02]  /*2f40*/  SHF.R.S32.HI R5, RZ, 0x4, R0 ;  /* 0x00000004ff057819 */ /* 0x000fe40000011400 */
[----:B------:R-:W-:-:S02]  /*2f50*/  LEA.HI.SX32 R118, R6, R9, 0x1d ;  /* 0x0000000906767211 */ /* 0x000fc400078feaff */
[----:B------:R-:W-:Y:S02]  /*2f60*/  LEA.HI.SX32 R114, R2, R5, 0x1d ;  /* 0x0000000502727211 */ /* 0x000fe400078feaff */
[----:B------:R-:W-:Y:S02]  /*2f70*/  LOP3.LUT R16, R16, 0xfffff000, RZ, 0xc0, !PT ;  /* 0xfffff00010107812 */ /* 0x000fe400078ec0ff */
[----:B------:R-:W-:Y:S02]  /*2f80*/  LOP3.LUT R115, R22, R13, RZ, 0x3c, !PT ;  /* 0x0000000d16737212 */ /* 0x000fe400078e3cff */
[----:B------:R-:W-:Y:S02]  /*2f90*/  SHF.R.S32.HI R9, RZ, 0x1f, R114 ;  /* 0x0000001fff097819 */ /* 0x000fe40000011472 */
[----:B------:R-:W-:Y:S02]  /*2fa0*/  LEA.HI.SX32 R116, R4, R7, 0x1d ;  /* 0x0000000704747211 */ /* 0x000fe400078feaff */
[----:B------:R-:W-:-:S02]  /*2fb0*/  IADD3 R115, R115, R16, R12 ;  /* 0x0000001073737210 */ /* 0x000fc40007ffe00c */
[----:B------:R-:W-:Y:S01]  /*2fc0*/  LEA.HI R0, R9, R114, RZ, 0x3 ;  /* 0x0000007209007211 */ /* 0x000fe200078f18ff */
[----:B------:R-:W-:Y:S01]  /*2fd0*/  IMAD.SHL.U32 R114, R114, 0x8, RZ ;  /* 0x0000000872727824 */ /* 0x000fe200078e00ff */
[----:B------:R-:W-:Y:S02]  /*2fe0*/  LOP3.LUT R16, R77, 0x38, R2, 0xf8, !PT ;  /* 0x000000384d107812 */ /* 0x000fe400078ef802 */
[----:B------:R-:W-:Y:S01]  /*2ff0*/  SHF.R.S32.HI R7, RZ, 0x1f, R118 ;  /* 0x0000001fff077819 */ /* 0x000fe20000011476 */
[----:B------:R-:W-:Y:S01]  /*3000*/  IMAD.SHL.U32 R0, R0, 0x200, RZ ;  /* 0x0000020000007824 */ /* 0x000fe200078e00ff */
[----:B------:R-:W-:Y:S02]  /*3010*/  SHF.R.S32.HI R5, RZ, 0x1f, R116 ;  /* 0x0000001fff057819 */ /* 0x000fe40000011474 */
[----:B------:R-:W-:Y:S01]  /*3020*/  LEA.HI R7, R7, R118, RZ, 0x3 ;  /* 0x0000007607077211 */ /* 0x000fe200078f18ff */
[----:B------:R-:W-:Y:S01]  /*3030*/  IMAD.SHL.U32 R118, R118, 0x8, RZ ;  /* 0x0000000876767824 */ /* 0x000fe200078e00ff */
[----:B------:R-:W-:Y:S01]  /*3040*/  LEA.HI R5, R5, R116, RZ, 0x3 ;  /* 0x0000007405057211 */ /* 0x000fe200078f18ff */
[----:B------:R-:W-:Y:S01]  /*3050*/  IMAD.SHL.U32 R116, R116, 0x8, RZ ;  /* 0x0000000874747824 */ /* 0x000fe200078e00ff */
[----:B------:R-:W-:Y:S01]  /*3060*/  LOP3.LUT R111, R16, R13, RZ, 0x3c, !PT ;  /* 0x0000000d106f7212 */ /* 0x000fe200078e3cff */
[----:B------:R-:W-:Y:S01]  /*3070*/  IMAD.SHL.U32 R7, R7, 0x200, RZ ;  /* 0x0000020007077824 */ /* 0x000fe200078e00ff */
[----:B------:R-:W-:Y:S01]  /*3080*/  LOP3.LUT R16, R77, 0x38, R114, 0xf8, !PT ;  /* 0x000000384d107812 */ /* 0x000fe200078ef872 */
[----:B------:R-:W-:Y:S01]  /*3090*/  IMAD.SHL.U32 R5, R5, 0x200, RZ ;  /* 0x0000020005057824 */ /* 0x000fe200078e00ff */
[----:B------:R-:W-:-:S02]  /*30a0*/  LOP3.LUT R0, R0, 0xfffff000, RZ, 0xc0, !PT ;  /* 0xfffff00000007812 */ /* 0x000fc400078ec0ff */
[-C--:B------:R-:W-:Y:S02]  /*30b0*/  LOP3.LUT R105, R16, R13.reuse, RZ, 0x3c, !PT ;  /* 0x0000000d10697212 */ /* 0x080fe400078e3cff */
[C---:B------:R-:W-:Y:S02]  /*30c0*/  LOP3.LUT R20, R77.reuse, 0x38, R118, 0xf8, !PT ;  /* 0x000000384d147812 */ /* 0x040fe400078ef876 */
[----:B------:R-:W-:Y:S02]  /*30d0*/  LOP3.LUT R18, R77, 0x38, R116, 0xf8, !PT ;  /* 0x000000384d127812 */ /* 0x000fe400078ef874 */
[----:B------:R-:W-:Y:S02]  /*30e0*/  IADD3 R105, R105, R0, R12 ;  /* 0x0000000069697210 */ /* 0x000fe40007ffe00c */
[----:B------:R-:W-:Y:S02]  /*30f0*/  LOP3.LUT R8, R8, 0xfffff000, RZ, 0xc0, !PT ;  /* 0xfffff00008087812 */ /* 0x000fe400078ec0ff */
[----:B------:R-:W-:-:S02]  /*3100*/  LOP3.LUT R109, R20, R13, RZ, 0x3c, !PT ;  /* 0x0000000d146d7212 */ /* 0x000fc400078e3cff */
[----:B------:R-:W-:Y:S02]  /*3110*/  LOP3.LUT R107, R18, R13, RZ, 0x3c, !PT ;  /* 0x0000000d126b7212 */ /* 0x000fe400078e3cff */
[----:B------:R-:W-:Y:S02]  /*3120*/  LOP3.LUT R7, R7, 0xfffff000, RZ, 0xc0, !PT ;  /* 0xfffff00007077812 */ /* 0x000fe400078ec0ff */
[----:B------:R-:W-:Y:S02]  /*3130*/  LOP3.LUT R5, R5, 0xfffff000, RZ, 0xc0, !PT ;  /* 0xfffff00005057812 */ /* 0x000fe400078ec0ff */
[----:B------:R-:W-:Y:S02]  /*3140*/  LOP3.LUT R0, R77, 0x18, R144, 0xf8, !PT ;  /* 0x000000184d007812 */ /* 0x000fe400078ef890 */
[----:B------:R-:W-:Y:S02]  /*3150*/  LOP3.LUT R129, R6, 0xfffffff8, RZ, 0xc0, !PT ;  /* 0xfffffff806817812 */ /* 0x000fe400078ec0ff */
[----:B------:R-:W-:-:S02]  /*3160*/  LOP3.LUT R127, R4, 0xfffffff8, RZ, 0xc0, !PT ;  /* 0xfffffff8047f7812 */ /* 0x000fc400078ec0ff */
[----:B------:R-:W-:Y:S02]  /*3170*/  LOP3.LUT R125, R2, 0xfffffff8, RZ, 0xc0, !PT ;  /* 0xfffffff8027d7812 */ /* 0x000fe400078ec0ff */
[----:B------:R-:W-:Y:S02]  /*3180*/  ISETP.NE.AND P0, PT, RZ, UR4, PT ;  /* 0x00000004ff007c0c */ /* 0x000fe4000bf05270 */
[--C-:B------:R-:W-:Y:S02]  /*3190*/  IADD3 R111, R111, R8, R12.reuse ;  /* 0x000000086f6f7210 */ /* 0x100fe40007ffe00c */
[--C-:B------:R-:W-:Y:S02]  /*31a0*/  IADD3 R109, R109, R7, R12.reuse ;  /* 0x000000076d6d7210 */ /* 0x100fe40007ffe00c */
[----:B------:R-:W-:Y:S02]  /*31b0*/  IADD3 R107, R107, R5, R12 ;  /* 0x000000056b6b7210 */ /* 0x000fe40007ffe00c */
[----:B------:R-:W-:-:S02]  /*31c0*/  LOP3.LUT R0, R12, R0, R13, 0xf6, !PT ;  /* 0x000000000c007212 */ /* 0x000fc400078ef60d */
[----:B------:R-:W-:Y:S02]  /*31d0*/  SHF.R.S32.HI R134, RZ, 0x1f, R129 ;  /* 0x0000001fff867819 */ /* 0x000fe40000011481 */
[----:B------:R-:W-:Y:S02]  /*31e0*/  SHF.R.S32.HI R132, RZ, 0x1f, R127 ;  /* 0x0000001fff847819 */ /* 0x000fe4000001147f */
[----:B------:R-:W-:Y:S02]  /*31f0*/  SHF.R.S32.HI R130, RZ, 0x1f, R125 ;  /* 0x0000001fff827819 */ /* 0x000fe4000001147d */
[----:B------:R-:W-:Y:S02]  /*3200*/  SHF.R.S32.HI R128, RZ, 0x1f, R118 ;  /* 0x0000001fff807819 */ /* 0x000fe40000011476 */
[----:B------:R-:W-:Y:S02]  /*3210*/  SHF.R.S32.HI R126, RZ, 0x1f, R116 ;  /* 0x0000001fff7e7819 */ /* 0x000fe40000011474 */
[----:B------:R-:W-:-:S02]  /*3220*/  SHF.R.S32.HI R124, RZ, 0x1f, R114 ;  /* 0x0000001fff7c7819 */ /* 0x000fc40000011472 */
[----:B------:R-:W-:Y:S02]  /*3230*/  P2R R131, PR, RZ, 0x1 ;  /* 0x00000001ff837803 */ /* 0x000fe40000000000 */
.L_x_1851:
        /* <DEDUP_REMOVED lines=88> */
.L_x_1831:
[----:B------:R-:W-:Y:S05]  /*37c0*/  BSYNC B0 ;  /* 0x0000000000007941 */ /* 0x000fea0003800000 */
.L_x_1830:
        /* <DEDUP_REMOVED lines=40> */
[----:B------:R-:W-:Y:S01]  /*3a50*/  @!P0 SHF.R.U64 R39, R32, 0x10, R33 ;  /* 0x0000001020278819 */ /* 0x000fe20000001221 */
[----:B------:R-:W-:Y:S01]  /*3a60*/  @!P0 HADD2.F32 R41, -RZ, R34.H0_H0 ;  /* 0x20000022ff298230 */ /* 0x000fe20000004100 */
[--C-:B------:R-:W-:Y:S01]  /*3a70*/  @!P0 SHF.R.U64 R42, R64, 0x10, R65.reuse ;  /* 0x00000010402a8819 */ /* 0x100fe20000001241 */
[----:B------:R-:W-:Y:S01]  /*3a80*/  @!P0 HADD2.F32 R45, -RZ, R40.H0_H0 ;  /* 0x20000028ff2d8230 */ /* 0x000fe20000004100 */
[----:B------:R-:W-:Y:S01]  /*3a90*/  @!P0 SHF.R.U32.HI R49, RZ, 0x10, R65 ;  /* 0x00000010ff318819 */ /* 0x000fe20000011641 */
[----:B------:R-:W-:Y:S01]  /*3aa0*/  @!P0 HADD2.F32 R39, -RZ, R39.H0_H0 ;  /* 0x20000027ff278230 */ /* 0x000fe20000004100 */
[----:B------:R-:W-:Y:S01]  /*3ab0*/  @!P0 SHF.R.U32.HI R33, RZ, 0x10, R33 ;  /* 0x00000010ff218819 */ /* 0x000fe20000011621 */
[----:B------:R-:W-:Y:S02]  /*3ac0*/  @!P0 HADD2.F32 R47, -RZ, R42.H0_H0 ;  /* 0x2000002aff2f8230 */ /* 0x000fe40000004100 */
        /* <DEDUP_REMOVED lines=16> */
[----:B------:R-:W-:Y:S01]  /*3bd0*/  @!P0 FMUL.FTZ R3, R32, R39 ;  /* 0x0000002720038220 */ /* 0x000fe20000410000 */
[----:B------:R-:W-:Y:S01]  /*3be0*/  @!P0 F2FP.PACK_AB R69, R2, R69 ;  /* 0x000000450245823e */ /* 0x000fe200000000ff */
[----:B------:R-:W-:Y:S01]  /*3bf0*/  @!P0 FFMA.FTZ R68, R32, R47, -R68 ;  /* 0x0000002f20448223 */ /* 0x000fe20000010844 */
[----:B------:R-:W-:Y:S01]  /*3c00*/  @!P0 MOV R32, R19 ;  /* 0x0000001300208202 */ /* 0x000fe20000000f00 */
[----:B------:R-:W-:Y:S01]  /*3c10*/  @!P0 FFMA.FTZ R3, R40, R47, R3 ;  /* 0x0000002f28038223 */ /* 0x000fe20000010003 */
[--C-:B------:R-:W-:Y:S01]  /*3c20*/  @!P0 HADD2.F32 R38, -RZ, R34.reuse.H1_H1 ;  /* 0x30000022ff268230 */ /* 0x100fe20000004100 */
[----:B------:R-:W-:Y:S01]  /*3c30*/  @!P0 IMAD.MOV.U32 R16, RZ, RZ, R69 ;  /* 0x000000ffff108224 */ /* 0x000fe200078e0045 */
[----:B------:R-:W-:Y:S02]  /*3c40*/  @!P0 HADD2.F32 R34, -RZ, R34.H0_H0 ;  /* 0x20000022ff228230 */ /* 0x000fe40000004100 */
[--C-:B------:R-:W-:Y:S01]  /*3c50*/  @!P0 HADD2.F32 R42, -RZ, R32.reuse.H1_H1 ;  /* 0x30000020ff2a8230 */ /* 0x100fe20000004100 */
[-C--:B------:R-:W-:Y:S01]  /*3c60*/  @!P0 FMUL.FTZ R71, R38, R35.reuse ;  /* 0x0000002326478220 */ /* 0x080fe20000410000 */
[----:B------:R-:W-:Y:S01]  /*3c70*/  @!P0 HADD2.F32 R32, -RZ, R32.H0_H0 ;  /* 0x20000020ff208230 */ /* 0x000fe20000004100 */
[----:B------:R-:W-:Y:S01]  /*3c80*/  @!P0 FMUL.FTZ R4, R34, R35 ;  /* 0x0000002322048220 */ /* 0x000fe20000410000 */
[----:B------:R-:W-:Y:S01]  /*3c90*/  @!P0 F2FP.PACK_AB R68, R3, R68 ;  /* 0x000000440344823e */ /* 0x000fe200000000ff */
[-C--:B------:R-:W-:Y:S02]  /*3ca0*/  @!P0 FMUL.FTZ R70, R42, R33.reuse ;  /* 0x000000212a468220 */ /* 0x080fe40000410000 */
[----:B------:R-:W-:Y:S01]  /*3cb0*/  @!P0 FMUL.FTZ R5, R32, R33 ;  /* 0x0000002120058220 */ /* 0x000fe20000410000 */
[----:B------:R-:W-:Y:S01]  /*3cc0*/  @!P0 MOV R17, R68 ;  /* 0x0000004400118202 */ /* 0x000fe20000000f00 */
        /* <DEDUP_REMOVED lines=9> */
.L_x_1834:
[----:B------:R-:W-:Y:S05]  /*3d60*/  BSYNC B0 ;  /* 0x0000000000007941 */ /* 0x000fea0003800000 */
.L_x_1833:
        /* <DEDUP_REMOVED lines=43> */
[----:B------:R-:W-:Y:S01]  /*4020*/  @!P0 FMUL.FTZ R5, R29, R28 ;  /* 0x0000001c1d058220 */ /* 0x000fe20000410000 */
[----:B------:R-:W-:Y:S01]  /*4030*/  @!P0 HADD2.F32 R44, -RZ, R45.H0_H0 ;  /* 0x2000002dff2c8230 */ /* 0x000fe20000004100 */
        /* <DEDUP_REMOVED lines=9> */
.L_x_1836:
[----:B------:R-:W-:Y:S05]  /*40d0*/  BSYNC B0 ;  /* 0x0000000000007941 */ /* 0x000fea0003800000 */
.L_x_1835:
        /* <DEDUP_REMOVED lines=54> */
.L_x_1838:
[----:B------:R-:W-:Y:S05]  /*4440*/  BSYNC B0 ;  /* 0x0000000000007941 */ /* 0x000fea0003800000 */
.L_x_1837:
        /* <DEDUP_REMOVED lines=55> */
.L_x_1840:
[----:B------:R-:W-:Y:S05]  /*47c0*/  BSYNC B0 ;  /* 0x0000000000007941 */ /* 0x000fea0003800000 */
.L_x_1839:
        /* <DEDUP_REMOVED lines=55> */
.L_x_1842:
[----:B------:R-:W-:Y:S05]  /*4b40*/  BSYNC B0 ;  /* 0x0000000000007941 */ /* 0x000fea0003800000 */
.L_x_1841:
        /* <DEDUP_REMOVED lines=55> */
.L_x_1829:
        /* <DEDUP_REMOVED lines=44> */
.L_x_1844:
[----:B------:R-:W-:Y:S05]  /*5180*/  BSYNC B0 ;  /* 0x0000000000007941 */ /* 0x000fea0003800000 */
.L_x_1843:
        /* <DEDUP_REMOVED lines=34> */
[CC--:B------:R-:W-:Y:S01]  /*53b0*/  IADD3 R175, P1, P0, R154.reuse, R171.reuse, R129 ;  /* 0x000000ab9aaf7210 */ /* 0x0c0fe2000783e081 */
        /* <DEDUP_REMOVED lines=118> */
.L_x_1846:
[----:B------:R-:W-:Y:S05]  /*5b20*/  BSYNC B0 ;  /* 0x0000000000007941 */ /* 0x000fea0003800000 */
.L_x_1845:
[----:B------:R-:W-:Y:S01]  /*5b30*/  ISETP.GE.AND P0, PT, R139, c[0x0][0x1d4], PT ;  /* 0x000075008b007a0c */ /* 0x000fe20003f06270 */
[----:B------:R-:W-:-:S12]  /*5b40*/  BSSY B0, `(.L_x_1847) ;  /* 0x0000074000007945 */ /* 0x000fd80003800000 */
[----:B------:R-:W-:-:S05]  /*5b50*/  @P0 BRA `(.L_x_1848) ;  /* 0x0000072000000947 */ /* 0x000fca0003800000 */
[----:B------:R-:W-:Y:S02]  /*5b60*/  ISETP.GE.AND P2, PT, R116, c[0x0][0x1d4], PT ;  /* 0x0000750074007a0c */ /* 0x000fe40003f46270 */
[CC--:B------:R-:W-:Y:S02]  /*5b70*/  IADD3 R59, P1, P0, R154.reuse, R171.reuse, R127 ;  /* 0x000000ab9a3b7210 */ /* 0x0c0fe4000783e07f */
[----:B-1----:R-:W-:Y:S02]  /*5b80*/  IADD3 R74, R107, R170, RZ ;  /* 0x000000aa6b4a7210 */ /* 0x002fe40007ffe0ff */
[CC--:B------:R-:W-:Y:S07]  /*5b90*/  IADD3.X R48, R93.reuse, R90.reuse, R132, P1, P0 ;  /* 0x0000005a5d307210 */ /* 0x0c0fee0000fe0484 */
        /* <DEDUP_REMOVED lines=14> */
[--C-:B------:R-:W-:Y:S01]  /*5c80*/  @!P0 SHF.R.U64 R24, R26, 0x10, R27.reuse ;  /* 0x000000101a188819 */ /* 0x100fe2000000121b */
[--C-:B------:R-:W-:Y:S01]  /*5c90*/  @!P0 HADD2.F32 R36, -RZ, R71.reuse.H1_H1 ;  /* 0x30000047ff248230 */ /* 0x100fe20000004100 */
[----:B------:R-:W-:Y:S01]  /*5ca0*/  @!P0 SHF.R.U32.HI R26, RZ, 0x10, R27 ;  /* 0x00000010ff1a8819 */ /* 0x000fe2000001161b */
[----:B------:R-:W-:Y:S01]  /*5cb0*/  @!P0 HADD2.F32 R39, -RZ, R71.H0_H0 ;  /* 0x20000047ff278230 */ /* 0x000fe20000004100 */
[----:B------:R-:W-:Y:S01]  /*5cc0*/  @!P0 SHF.R.U32.HI R25, RZ, 0x10, R25 ;  /* 0x00000010ff198819 */ /* 0x000fe20000011619 */
[--C-:B------:R-:W-:Y:S01]  /*5cd0*/  @!P0 HADD2.F32 R45, -RZ, R70.reuse.H1_H1 ;  /* 0x30000046ff2d8230 */ /* 0x100fe20000004100 */
        /* <DEDUP_REMOVED lines=11> */
[----:B------:R-:W-:Y:S02]  /*5d90*/  @!P0 MOV R37, R52 ;  /* 0x0000003400258202 */ /* 0x000fe40000000f00 */
[----:B------:R-:W-:Y:S02]  /*5da0*/  @!P0 MOV R46, R55 ;  /* 0x00000037002e8202 */ /* 0x000fe40000000f00 */
[--C-:B------:R-:W-:Y:S02]  /*5db0*/  @!P0 HADD2.F32 R41, -RZ, R42.reuse.H0_H0 ;  /* 0x2000002aff298230 */ /* 0x100fe40000004100 */
[--C-:B------:R-:W-:Y:S01]  /*5dc0*/  @!P0 HADD2.F32 R35, -RZ, R37.reuse.H0_H0 ;  /* 0x20000025ff238230 */ /* 0x100fe20000004100 */
[----:B--2---:R-:W-:Y:S01]  /*5dd0*/  @!P0 IMAD.MOV.U32 R27, RZ, RZ, R20 ;  /* 0x000000ffff1b8224 */ /* 0x004fe200078e0014 */
[----:B------:R-:W-:Y:S02]  /*5de0*/  @!P0 HADD2.F32 R37, -RZ, R37.H1_H1 ;  /* 0x30000025ff258230 */ /* 0x000fe40000004100 */
[----:B------:R-:W-:Y:S01]  /*5df0*/  @!P0 HADD2.F32 R42, -RZ, R42.H1_H1 ;  /* 0x3000002aff2a8230 */ /* 0x000fe20000004100 */
[----:B------:R-:W-:Y:S01]  /*5e00*/  @!P0 FMUL.FTZ R48, R35, R34 ;  /* 0x0000002223308220 */ /* 0x000fe20000410000 */
[--C-:B------:R-:W-:Y:S01]  /*5e10*/  @!P0 HADD2.F32 R33, -RZ, R27.reuse.H0_H0 ;  /* 0x2000001bff218230 */ /* 0x100fe20000004100 */
[----:B------:R-:W-:Y:S01]  /*5e20*/  @!P0 FMUL.FTZ R59, R37, R32 ;  /* 0x00000020253b8220 */ /* 0x000fe20000410000 */
[----:B------:R-:W-:Y:S02]  /*5e30*/  @!P0 HADD2.F32 R27, -RZ, R27.H1_H1 ;  /* 0x3000001bff1b8230 */ /* 0x000fe40000004100 */
        /* <DEDUP_REMOVED lines=48> */
[----:B------:R-:W-:Y:S02]  /*6140*/  @!P0 FFMA.FTZ R172, R26, R49, -R172 ;  /* 0x000000311aac8223 */ /* 0x000fe400000108ac */
[----:B------:R-:W-:Y:S02]  /*6150*/  @!P0 FFMA.FTZ R175, R24, R51, -R175 ;  /* 0x0000003318af8223 */ /* 0x000fe400000108af */
        /* <DEDUP_REMOVED lines=18> */
.L_x_1848:
[----:B------:R-:W-:Y:S05]  /*6280*/  BSYNC B0 ;  /* 0x0000000000007941 */ /* 0x000fea0003800000 */
.L_x_1847:
[----:B------:R-:W-:-:S13]  /*6290*/  ISETP.GE.AND P0, PT, R138, c[0x0][0x1d4], PT ;  /* 0x000075008a007a0c */ /* 0x000fda0003f06270 */
[----:B------:R-:W-:-:S05]  /*62a0*/  @P0 BRA `(.L_x_1832) ;  /* 0x000008d000000947 */ /* 0x000fca0003800000 */
[----:B------:R-:W-:Y:S04]  /*62b0*/  IADD3 R47, P1, P0, R154, R171, R125 ;  /* 0x000000ab9a2f7210 */ /* 0x000fe8000783e07d */
[----:B------:R-:W-:Y:S02]  /*62c0*/  IADD3.X R44, R93, R90, R130, P1, P0 ;  /* 0x0000005a5d2c7210 */ /* 0x000fe40000fe0482 */
[C---:B------:R-:W-:Y:S04]  /*62d0*/  LEA R46, P0, R47.reuse, c[0x0][0x1c8], 0x1 ;  /* 0x000072002f2e7a11 */ /* 0x040fe800078008ff */
[----:B------:R-:W-:Y:S02]  /*62e0*/  LEA.HI.X R47, R47, c[0x0][0x1cc], R44, 0x1, P0 ;  /* 0x000073002f2f7a11 */ /* 0x000fe400000f0c2c */
[-C--:B------:R-:W-:Y:S02]  /*62f0*/  IADD3 R44, R105, R170.reuse, RZ ;  /* 0x000000aa692c7210 */ /* 0x080fe40007ffe0ff */
[----:B------:R-:W-:Y:S02]  /*6300*/  IADD3 R170, R111, R170, RZ ;  /* 0x000000aa6faa7210 */ /* 0x000fe40007ffe0ff */
[----:B-1----:R-:W-:Y:S02]  /*6310*/  SHF.L.U32 R52, R44, 0x1, RZ ;  /* 0x000000012c347819 */ /* 0x002fe400000006ff */
[----:B------:R-:W-:Y:S01]  /*6320*/  ISETP.GE.AND P0, PT, R138, c[0x0][0x27c], PT ;  /* 0x00009f008a007a0c */ /* 0x000fe20003f06270 */
[----:B------:R-:W-:Y:S02]  /*6330*/  IMAD.SHL.U32 R42, R170, 0x2, RZ ;  /* 0x00000002aa2a7824 */ /* 0x000fe400078e00ff */
[----:B------:R-:W-:Y:S08]  /*6340*/  LDS.128 R48, [R52+0xc100] ;  /* 0x00c1000034307984 */ /* 0x000ff00000000c00 */
[----:B------:R-:W1:Y:S02]  /*6350*/  LDS.128 R20, [R42+0xc100] ;  /* 0x00c100002a147984 */ /* 0x000e640000000c00 */
[----:B------:R-:W-:Y:S01]  /*6360*/  @!P0 SHF.R.U64 R18, R18, 0x10, R19 ;  /* 0x0000001012128819 */ /* 0x000fe20000001213 */
[----:B------:R-:W-:Y:S01]  /*6370*/  @!P0 HADD2.F32 R26, -RZ, R29.H1_H1 ;  /* 0x3000001dff1a8230 */ /* 0x000fe20000004100 */
[----:B------:R-:W-:Y:S01]  /*6380*/  @!P0 SHF.R.U64 R24, R16, 0x10, R17 ;  /* 0x0000001010188819 */ /* 0x000fe20000001211 */
        /* <DEDUP_REMOVED lines=15> */
[----:B-1----:R-:W-:Y:S02]  /*6480*/  @!P0 MOV R19, R20 ;  /* 0x0000001400138202 */ /* 0x002fe40000000f00 */
[----:B------:R-:W-:Y:S02]  /*6490*/  @!P0 MOV R31, R48 ;  /* 0x00000030001f8202 */ /* 0x000fe40000000f00 */
[----:B------:R-:W-:Y:S01]  /*64a0*/  @!P0 MOV R36, R51 ;  /* 0x0000003300248202 */ /* 0x000fe20000000f00 */
[----:B------:R-:W-:Y:S02]  /*64b0*/  @!P0 HADD2.F32 R25, -RZ, R19.H0_H0 ;  /* 0x20000013ff198230 */ /* 0x000fe40000004100 */
[----:B------:R-:W-:Y:S02]  /*64c0*/  @!P0 HADD2.F32 R27, -RZ, R31.H0_H0 ;  /* 0x2000001fff1b8230 */ /* 0x000fe40000004100 */
[----:B------:R-:W-:Y:S01]  /*64d0*/  @!P0 HADD2.F32 R19, -RZ, R19.H1_H1 ;  /* 0x30000013ff138230 */ /* 0x000fe20000004100 */
[-C--:B------:R-:W-:Y:S01]  /*64e0*/  @!P0 FMUL.FTZ R2, R25, R26.reuse ;  /* 0x0000001a19028220 */ /* 0x080fe20000410000 */
[----:B------:R-:W-:Y:S01]  /*64f0*/  @!P0 HADD2.F32 R31, -RZ, R31.H1_H1 ;  /* 0x3000001fff1f8230 */ /* 0x000fe20000004100 */
[C---:B------:R-:W-:Y:S01]  /*6500*/  @!P0 FMUL.FTZ R42, R27.reuse, R26 ;  /* 0x0000001a1b2a8220 */ /* 0x040fe20000410000 */
[--C-:B------:R-:W-:Y:S01]  /*6510*/  @!P0 HADD2.F32 R40, -RZ, R36.reuse.H1_H1 ;  /* 0x30000024ff288230 */ /* 0x100fe20000004100 */
[-C--:B------:R-:W-:Y:S01]  /*6520*/  @!P0 FFMA.FTZ R2, R27, R30.reuse, R2 ;  /* 0x0000001e1b028223 */ /* 0x080fe20000010002 */
[----:B------:R-:W-:Y:S01]  /*6530*/  @!P0 HADD2.F32 R38, -RZ, R36.H0_H0 ;  /* 0x20000024ff268230 */ /* 0x000fe20000004100 */
[----:B------:R-:W-:Y:S01]  /*6540*/  @!P0 FFMA.FTZ R42, R25, R30, -R42 ;  /* 0x0000001e192a8223 */ /* 0x000fe2000001082a */
[----:B------:R-:W-:Y:S01]  /*6550*/  @!P0 MOV R25, R21 ;  /* 0x0000001500198202 */ /* 0x000fe20000000f00 */
[----:B------:R-:W-:Y:S01]  /*6560*/  @!P0 IMAD.MOV.U32 R30, RZ, RZ, R49 ;  /* 0x000000ffff1e8224 */ /* 0x000fe200078e0031 */
[----:B------:R-:W-:Y:S01]  /*6570*/  @!P0 MOV R36, R50 ;  /* 0x0000003200248202 */ /* 0x000fe20000000f00 */
[-C--:B------:R-:W-:Y:S02]  /*6580*/  @!P0 FMUL.FTZ R53, R31, R24.reuse ;  /* 0x000000181f358220 */ /* 0x080fe40000410000 */
[C---:B------:R-:W-:Y:S01]  /*6590*/  @!P0 FMUL.FTZ R3, R19.reuse, R24 ;  /* 0x0000001813038220 */ /* 0x040fe20000410000 */
[----:B------:R-:W-:Y:S01]  /*65a0*/  @!P0 HADD2.F32 R24, -RZ, R17.H0_H0 ;  /* 0x20000011ff188230 */ /* 0x000fe20000004100 */
[-C--:B------:R-:W-:Y:S01]  /*65b0*/  @!P0 FFMA.FTZ R53, R19, R32.reuse, -R53 ;  /* 0x0000002013358223 */ /* 0x080fe20000010835 */
[--C-:B------:R-:W-:Y:S01]  /*65c0*/  @!P0 HADD2.F32 R27, -RZ, R30.reuse.H0_H0 ;  /* 0x2000001eff1b8230 */ /* 0x100fe20000004100 */
[----:B------:R-:W-:Y:S01]  /*65d0*/  @!P0 FFMA.FTZ R3, R31, R32, R3 ;  /* 0x000000201f038223 */ /* 0x000fe20000010003 */
[----:B------:R-:W-:Y:S02]  /*65e0*/  @!P0 HADD2.F32 R30, -RZ, R30.H1_H1 ;  /* 0x3000001eff1e8230 */ /* 0x000fe40000004100 */
[--C-:B------:R-:W-:Y:S01]  /*65f0*/  @!P0 HADD2.F32 R17, -RZ, R25.reuse.H1_H1 ;  /* 0x30000019ff118230 */ /* 0x100fe20000004100 */
[----:B------:R-:W-:Y:S01]  /*6600*/  @!P0 F2FP.PACK_AB R42, R53, R42 ;  /* 0x0000002a352a823e */ /* 0x000fe200000000ff */
[----:B------:R-:W-:Y:S01]  /*6610*/  @!P0 HADD2.F32 R26, -RZ, R25.H0_H0 ;  /* 0x20000019ff1a8230 */ /* 0x000fe20000004100 */
[-C--:B------:R-:W-:Y:S01]  /*6620*/  @!P0 FMUL.FTZ R55, R30, R24.reuse ;  /* 0x000000181e378220 */ /* 0x080fe20000410000 */
[----:B------:R-:W-:Y:S01]  /*6630*/  @!P0 HADD2.F32 R19, -RZ, R29.H0_H0 ;  /* 0x2000001dff138230 */ /* 0x000fe20000004100 */
[----:B------:R-:W-:Y:S01]  /*6640*/  @!P0 IMAD.MOV.U32 R25, RZ, RZ, R23 ;  /* 0x000000ffff198224 */ /* 0x000fe200078e0017 */
[--C-:B------:R-:W-:Y:S01]  /*6650*/  @!P0 HADD2.F32 R35, -RZ, R36.reuse.H0_H0 ;  /* 0x20000024ff238230 */ /* 0x100fe20000004100 */
[C---:B------:R-:W-:Y:S01]  /*6660*/  @!P0 FMUL.FTZ R5, R17.reuse, R24 ;  /* 0x0000001811058220 */ /* 0x040fe20000410000 */
[----:B------:R-:W-:Y:S01]  /*6670*/  @!P0 HADD2.F32 R36, -RZ, R36.H1_H1 ;  /* 0x30000024ff248230 */ /* 0x000fe20000004100 */
[----:B------:R-:W-:Y:S01]  /*6680*/  @!P0 FFMA.FTZ R55, R17, R34, -R55 ;  /* 0x0000002211378223 */ /* 0x000fe20000010837 */
[----:B------:R-:W-:Y:S01]  /*6690*/  @!P0 HADD2.F32 R17, -RZ, R16.H0_H0 ;  /* 0x20000010ff118230 */ /* 0x000fe20000004100 */
[-C--:B------:R-:W-:Y:S01]  /*66a0*/  @!P0 FMUL.FTZ R44, R27, R19.reuse ;  /* 0x000000131b2c8220 */ /* 0x080fe20000410000 */
[--C-:B------:R-:W-:Y:S01]  /*66b0*/  @!P0 HADD2.F32 R16, -RZ, R25.reuse.H1_H1 ;  /* 0x30000019ff108230 */ /* 0x100fe20000004100 */
[----:B------:R-:W-:Y:S01]  /*66c0*/  @!P0 FMUL.FTZ R4, R26, R19 ;  /* 0x000000131a048220 */ /* 0x000fe20000410000 */
[----:B------:R-:W-:Y:S01]  /*66d0*/  @!P0 HADD2.F32 R24, -RZ, R25.H0_H0 ;  /* 0x20000019ff188230 */ /* 0x000fe20000004100 */
[-C--:B------:R-:W-:Y:S01]  /*66e0*/  @!P0 FMUL.FTZ R57, R40, R17.reuse ;  /* 0x0000001128398220 */ /* 0x080fe20000410000 */
[----:B------:R-:W-:Y:S01]  /*66f0*/  @!P0 HADD2.F32 R19, -RZ, R28.H1_H1 ;  /* 0x3000001cff138230 */ /* 0x000fe20000004100 */
[C---:B------:R-:W-:Y:S01]  /*6700*/  @!P0 FMUL.FTZ R9, R16.reuse, R17 ;  /* 0x0000001110098220 */ /* 0x040fe20000410000 */
[----:B------:R-:W-:Y:S01]  /*6710*/  @!P0 HADD2.F32 R17, -RZ, R18.H0_H0 ;  /* 0x20000012ff118230 */ /* 0x000fe20000004100 */
[----:B------:R-:W-:Y:S01]  /*6720*/  @!P0 FFMA.FTZ R57, R16, R45, -R57 ;  /* 0x0000002d10398223 */ /* 0x000fe20000010839 */
[----:B------:R-:W-:Y:S01]  /*6730*/  @!P0 MOV R16, R22 ;  /* 0x0000001600108202 */ /* 0x000fe20000000f00 */
[-C--:B------:R-:W-:Y:S02]  /*6740*/  @!P0 FMUL.FTZ R52, R38, R19.reuse ;  /* 0x0000001326348220 */ /* 0x080fe40000410000 */
[----:B------:R-:W-:Y:S01]  /*6750*/  @!P0 FMUL.FTZ R8, R24, R19 ;  /* 0x0000001318088220 */ /* 0x000fe20000410000 */
[----:B------:R-:W-:Y:S01]  /*6760*/  @!P0 HADD2.F32 R19, -RZ, R28.H0_H0 ;  /* 0x2000001cff138230 */ /* 0x000fe20000004100 */
[----:B------:R-:W-:Y:S01]  /*6770*/  @!P0 FMUL.FTZ R59, R36, R17 ;  /* 0x00000011243b8220 */ /* 0x000fe20000410000 */
[--C-:B------:R-:W-:Y:S01]  /*6780*/  @!P0 HADD2.F32 R18, -RZ, R16.reuse.H0_H0 ;  /* 0x20000010ff128230 */ /* 0x100fe20000004100 */
[----:B------:R-:W-:Y:S01]  /*6790*/  @!P0 FFMA.FTZ R44, R26, R33, -R44 ;  /* 0x000000211a2c8223 */ /* 0x000fe2000001082c */
[----:B------:R-:W-:Y:S01]  /*67a0*/  @!P0 HADD2.F32 R16, -RZ, R16.H1_H1 ;  /* 0x30000010ff108230 */ /* 0x000fe20000004100 */
[----:B------:R-:W-:Y:S02]  /*67b0*/  @!P0 FMUL.FTZ R54, R35, R19 ;  /* 0x0000001323368220 */ /* 0x000fe40000410000 */
[----:B------:R-:W-:Y:S01]  /*67c0*/  @!P0 FFMA.FTZ R52, R24, R41, -R52 ;  /* 0x0000002918348223 */ /* 0x000fe20000010834 */
[----:B------:R-:W-:Y:S01]  /*67d0*/  @!P0 F2FP.PACK_AB R55, R55, R44 ;  /* 0x0000002c3737823e */ /* 0x000fe200000000ff */
[----:B------:R-:W-:Y:S01]  /*67e0*/  @!P0 FFMA.FTZ R54, R18, R37, -R54 ;  /* 0x0000002512368223 */ /* 0x000fe20000010836 */
[----:B------:R-:W-:Y:S01]  /*67f0*/  @!P0 F2FP.PACK_AB R44, R3, R2 ;  /* 0x00000002032c823e */ /* 0x000fe200000000ff */
[----:B------:R-:W-:Y:S01]  /*6800*/  @!P0 FFMA.FTZ R59, R16, R39, -R59 ;  /* 0x00000027103b8223 */ /* 0x000fe2000001083b */
[----:B------:R-:W-:Y:S01]  /*6810*/  @!P0 F2FP.PACK_AB R52, R57, R52 ;  /* 0x000000343934823e */ /* 0x000fe200000000ff */
[----:B------:R-:W-:Y:S01]  /*6820*/  @!P0 FMUL.FTZ R6, R18, R19 ;  /* 0x0000001312068220 */ /* 0x000fe20000410000 */
[----:B------:R-:W-:Y:S01]  /*6830*/  @!P0 MOV R21, R55 ;  /* 0x0000003700158202 */ /* 0x000fe20000000f00 */
[----:B------:R-:W-:Y:S01]  /*6840*/  @!P0 FFMA.FTZ R4, R27, R33, R4 ;  /* 0x000000211b048223 */ /* 0x000fe20000010004 */
[----:B------:R-:W-:Y:S01]  /*6850*/  @!P0 F2FP.PACK_AB R59, R59, R54 ;  /* 0x000000363b3b823e */ /* 0x000fe200000000ff */
[----:B------:R-:W-:Y:S01]  /*6860*/  @!P0 FMUL.FTZ R7, R16, R17 ;  /* 0x0000001110078220 */ /* 0x000fe20000410000 */
[----:B------:R-:W-:Y:S01]  /*6870*/  @!P0 MOV R23, R52 ;  /* 0x0000003400178202 */ /* 0x000fe20000000f00 */
[----:B------:R-:W-:Y:S01]  /*6880*/  @!P0 FFMA.FTZ R5, R30, R34, R5 ;  /* 0x000000221e058223 */ /* 0x000fe20000010005 */
[----:B------:R-:W-:Y:S01]  /*6890*/  @!P0 MOV R22, R59 ;  /* 0x0000003b00168202 */ /* 0x000fe20000000f00 */
[----:B------:R-:W-:Y:S02]  /*68a0*/  @!P0 FFMA.FTZ R6, R35, R37, R6 ;  /* 0x0000002523068223 */ /* 0x000fe40000010006 */
[----:B------:R-:W-:Y:S01]  /*68b0*/  @!P0 FFMA.FTZ R7, R36, R39, R7 ;  /* 0x0000002724078223 */ /* 0x000fe20000010007 */
[----:B------:R-:W-:Y:S01]  /*68c0*/  @!P0 F2FP.PACK_AB R53, R5, R4 ;  /* 0x000000040535823e */ /* 0x000fe200000000ff */
[----:B------:R-:W-:Y:S02]  /*68d0*/  @!P0 FFMA.FTZ R8, R38, R41, R8 ;  /* 0x0000002926088223 */ /* 0x000fe40000010008 */
[----:B------:R-:W-:Y:S01]  /*68e0*/  @!P0 IMAD.MOV.U32 R20, RZ, RZ, R42 ;  /* 0x000000ffff148224 */ /* 0x000fe200078e002a */
[----:B------:R-:W-:Y:S01]  /*68f0*/  @!P0 F2FP.PACK_AB R54, R7, R6 ;  /* 0x000000060736823e */ /* 0x000fe200000000ff */
[----:B------:R-:W-:Y:S01]  /*6900*/  @!P0 FFMA.FTZ R9, R40, R45, R9 ;  /* 0x0000002d28098223 */ /* 0x000fe20000010009 */
[----:B------:R-:W-:Y:S01]  /*6910*/  @!P0 MOV R49, R53 ;  /* 0x0000003500318202 */ /* 0x000fe20000000f00 */
[----:B------:R-:W-:Y:S01]  /*6920*/  @!P0 IMAD.MOV.U32 R48, RZ, RZ, R44 ;  /* 0x000000ffff308224 */ /* 0x000fe200078e002c */
[----:B------:R1:W-:Y:S01]  /*6930*/  STG.E.128 [R46.64], R20 ;  /* 0x000000142e007986 */ /* 0x0003e2000c101d08 */
[----:B------:R-:W-:Y:S02]  /*6940*/  @!P0 MOV R50, R54 ;  /* 0x0000003600328202 */ /* 0x000fe40000000f00 */
[----:B------:R-:W-:Y:S04]  /*6950*/  @!P0 F2FP.PACK_AB R57, R9, R8 ;  /* 0x000000080939823e */ /* 0x000fe800000000ff */
        /* <DEDUP_REMOVED lines=9> */
.L_x_1828:
        /* <DEDUP_REMOVED lines=25> */
.L_x_1832:
[----:B------:R-:W-:Y:S05]  /*6b80*/  BSYNC B1 ;  /* 0x0000000000017941 */ /* 0x000fea0003800000 */
.L_x_1827:
[----:B------:R-:W-:Y:S01]  /*6b90*/  ISETP.GT.AND P0, PT, R15, R14, PT ;  /* 0x0000000e0f00720c */ /* 0x000fe20003f04270 */
[----:B------:R-:W-:-:S12]  /*6ba0*/  BSSY B0, `(.L_x_1849) ;  /* 0x000003c000007945 */ /* 0x000fd80003800000 */
[----:B-1----:R-:W-:Y:S01]  /*6bb0*/  @P0 IADD3 R6, R15, -0x1, RZ ;  /* 0xffffffff0f060810 */ /* 0x002fe20007ffe0ff */
[----:B------:R-:W-:Y:S02]  /*6bc0*/  @P0 IMAD.MOV.U32 R90, RZ, RZ, R152 ;  /* 0x000000ffff5a0224 */ /* 0x000fe400078e0098 */
[----:B--2---:R-:W-:Y:S01]  /*6bd0*/  @P0 IMAD R2, R58, 0x6000, R10 ;  /* 0x000060003a020824 */ /* 0x004fe200078e020a */
[----:B------:R-:W-:Y:S01]  /*6be0*/  @P0 SHF.R.S32.HI R3, RZ, 0x1f, R6 ;  /* 0x0000001fff030819 */ /* 0x000fe20000011406 */
[----:B------:R-:W-:Y:S02]  /*6bf0*/  @P0 IMAD R4, R95, R6, RZ ;  /* 0x000000065f040224 */ /* 0x000fe400078e02ff */
[-C--:B------:R-:W-:Y:S04]  /*6c00*/  @P0 IMAD.WIDE.U32 R6, R6, R97.reuse, R90 ;  /* 0x0000006106060225 */ /* 0x080fe800078e005a */
[----:B------:R-:W-:Y:S01]  /*6c10*/  @P0 IMAD R4, R3, R97, R4 ;  /* 0x0000006103040224 */ /* 0x000fe200078e0204 */
[----:B------:R-:W-:Y:S02]  /*6c20*/  @P0 LEA R8, P1, R6, c[0x0][0x250], 0x1 ;  /* 0x0000940006080a11 */ /* 0x000fe400078208ff */
        /* <DEDUP_REMOVED lines=8> */
[----:B------:R-:W-:Y:S02]  /*6cb0*/  @P0 LEA.HI.X R5, R104, R9, R103, 0x1, P1 ;  /* 0x0000000968050211 */ /* 0x000fe400008f0c67 */
[----:B------:R-:W-:Y:S01]  /*6cc0*/  ISETP.GE.AND P1, PT, R58, 0x1, PT ;  /* 0x000000013a00780c */ /* 0x000fe20003f26270 */
[----:B------:R1:W-:Y:S03]  /*6cd0*/  @P0 LDGSTS.E.BYPASS.LTC128B.128 [R2+0x2000], [R8.64+0x80], !P4 ;  /* 0x0200008008020fae */ /* 0x0003e6000e101d48 */
[----:B------:R-:W-:Y:S01]  /*6ce0*/  SEL R58, R3, RZ, !P1 ;  /* 0x000000ff033a7207 */ /* 0x000fe20004800000 */
[----:B------:R1:W-:Y:S04]  /*6cf0*/  @P0 LDGSTS.E.BYPASS.LTC128B.128 [R2+0x4000], [R8.64+0x100], !P3 ;  /* 0x0400010008020fae */ /* 0x0003e8000d901d48 */
[----:B------:R1:W-:Y:S04]  /*6d00*/  @P0 LDGSTS.E.BYPASS.LTC128B.128 [R2+0x1000], [R4.64], !P5 ;  /* 0x0100000004020fae */ /* 0x0003e8000e901d48 */
[----:B------:R1:W-:Y:S04]  /*6d10*/  @P0 LDGSTS.E.BYPASS.LTC128B.128 [R2+0x3000], [R4.64+0x80], !P4 ;  /* 0x0300008004020fae */ /* 0x0003e8000e101d48 */
[----:B------:R1:W-:Y:S01]  /*6d20*/  @P0 LDGSTS.E.BYPASS.LTC128B.128 [R2+0x5000], [R4.64+0x100], !P3 ;  /* 0x0500010004020fae */ /* 0x0003e2000d901d48 */
[----:B------:R-:W-:Y:S03]  /*6d30*/  ISETP.GE.AND P0, PT, R221, R122, PT ;  /* 0x0000007add00720c */ /* 0x000fe60003f06270 */
[----:B------:R-:W0:Y:S01]  /*6d40*/  LDGDEPBAR ;  /* 0x00000000000079af */ /* 0x000e220000000000 */
[----:B------:R-:W-:Y:S04]  /*6d50*/  DEPBAR.LE SB0, 0x2 ;  /* 0x000080800000791a */ /* 0x000fe80000000000 */
[----:B------:R-:W-:Y:S06]  /*6d60*/  BAR.SYNC.DEFER_BLOCKING 0x0 ;  /* 0x0000000000007b1d */ /* 0x000fec0000010000 */
[----:B------:R-:W-:-:S05]  /*6d70*/  @P0 BRA `(.L_x_1850) ;  /* 0x000001e000000947 */ /* 0x000fca0003800000 */
[C---:B-1----:R-:W-:Y:S01]  /*6d80*/  LEA R4, P0, R15.reuse, R156, 0x6 ;  /* 0x0000009c0f047211 */ /* 0x042fe200078030ff */
[----:B------:R-:W-:Y:S03]  /*6d90*/  IMAD.MOV.U32 R122, RZ, RZ, R148 ;  /* 0x000000ffff7a7224 */ /* 0x000fe600078e0094 */
[----:B------:R-:W-:Y:S01]  /*6da0*/  LEA.HI.X.SX32 R5, R15, R157, 0x6, P0 ;  /* 0x0000009d0f057211 */ /* 0x000fe200000f36ff */
[----:B-----5:R-:W-:Y:S04]  /*6db0*/  IMAD.WIDE.U32 R20, R4, c[0x0][0x208], R122 ;  /* 0x0000820004147a25 */ /* 0x020fe800078e007a */
[----:B------:R-:W-:Y:S01]  /*6dc0*/  IMAD R2, R5, c[0x0][0x208], RZ ;  /* 0x0000820005027a24 */ /* 0x000fe200078e02ff */
[----:B------:R-:W-:Y:S03]  /*6dd0*/  LEA R8, P0, R20, c[0x0][0x1f8], 0x1 ;  /* 0x00007e0014087a11 */ /* 0x000fe600078008ff */
[----:B------:R-:W-:Y:S04]  /*6de0*/  IMAD R2, R4, c[0x0][0x20c], R2 ;  /* 0x0000830004027a24 */ /* 0x000fe800078e0202 */
[----:B------:R-:W-:Y:S05]  /*6df0*/  IMAD.IADD R2, R21, 0x1, R2 ;  /* 0x0000000115027824 */ /* 0x000fea00078e0202 */
[----:B------:R-:W-:Y:S02]  /*6e00*/  LEA.HI.X R9, R20, c[0x0][0x1fc], R2, 0x1, P0 ;  /* 0x00007f0014097a11 */ /* 0x000fe400000f0c02 */
[C---:B------:R-:W-:Y:S02]  /*6e10*/  ISETP.GE.AND P0, PT, R144.reuse, c[0x0][0x1d4], PT ;  /* 0x0000750090007a0c */ /* 0x040fe40003f06270 */
[----:B------:R-:W-:Y:S11]  /*6e20*/  IADD3 R2, R144, 0x80, RZ ;  /* 0x0000008090027810 */ /* 0x000ff60007ffe0ff */
[----:B------:R-:W1:Y:S04]  /*6e30*/  @!P0 LDS.128 R16, [R135] ;  /* 0x0000000087108984 */ /* 0x000e680000000c00 */
        /* <DEDUP_REMOVED lines=18> */
.L_x_1850:
[----:B-1----:R-:W-:Y:S05]  /*6f60*/  BSYNC B0 ;  /* 0x0000000000007941 */ /* 0x002fea0003800000 */
.L_x_1849:
[----:B------:R-:W-:Y:S02]  /*6f70*/  ISETP.GE.AND P0, PT, R43, 0x1, PT ;  /* 0x000000012b00780c */ /* 0x000fe40003f06270 */
[----:B------:R-:W-:Y:S02]  /*6f80*/  IADD3 R3, R15, -0x2, RZ ;  /* 0xfffffffe0f037810 */ /* 0x000fe40007ffe0ff */
[----:B------:R-:W-:Y:S04]  /*6f90*/  IADD3 R4, R43, 0x1, RZ ;  /* 0x000000012b047810 */ /* 0x000fe80007ffe0ff */
[----:B------:R-:W-:Y:S02]  /*6fa0*/  SEL R43, R4, RZ, !P0 ;  /* 0x000000ff042b7207 */ /* 0x000fe40004000000 */
        /* <DEDUP_REMOVED lines=8> */
[----:B------:R-:W-:Y:S02]  /*7030*/  @P0 IMAD R2, R58, 0x6000, R11 ;  /* 0x000060003a020824 */ /* 0x000fe400078e020b */
        /* <DEDUP_REMOVED lines=13> */
[C---:B------:R-:W-:Y:S02]  /*7110*/  ISETP.GT.AND P0, PT, R15.reuse, R14, PT ;  /* 0x0000000e0f00720c */ /* 0x040fe40003f04270 */
[----:B------:R-:W-:Y:S01]  /*7120*/  IADD3 R15, R15, -0x1, RZ ;  /* 0xffffffff0f0f7810 */ /* 0x000fe20007ffe0ff */
[----:B------:R-:W0:Y:S10]  /*7130*/  LDGDEPBAR ;  /* 0x00000000000079af */ /* 0x000e340000000000 */
[----:B------:R-:W-:-:S05]  /*7140*/  @P0 BRA `(.L_x_1851) ;  /* 0xffffc0f000000947 */ /* 0x000fca000383ffff */
[----:B------:R-:W-:Y:S01]  /*7150*/  WARPSYNC 0xffffffff ;  /* 0xffffffff00007948 */ /* 0x000fe20003800000 */
[----:B------:R-:W-:Y:S06]  /*7160*/  BAR.SYNC.DEFER_BLOCKING 0x0 ;  /* 0x0000000000007b1d */ /* 0x000fec0000010000 */
.L_x_1826:
[----:B------:R-:W-:Y:S02]  /*7170*/  ISETP.NE.AND P3, PT, R224, 0x1, PT ;  /* 0x00000001e000780c */ /* 0x000fe40003f65270 */
[----:B-1----:R-:W-:-:S02]  /*7180*/  IADD3 R2, R228, 0x7f, RZ ;  /* 0x0000007fe4027810 */ /* 0x002fc40007ffe0ff */
[----:B------:R-:W-:-:S09]  /*7190*/  ISETP.GE.AND P1, PT, R209, 0x1, PT ;  /* 0x00000001d100780c */ /* 0x000fd20003f26270 */
[----:B------:R-:W-:-:S05]  /*71a0*/  @P3 IMAD.HI.U32 R0, R2, c[0x0][0x2c8], RZ ;  /* 0x0000b20002003a27 */ /* 0x000fca00078e00ff */
[----:B------:R-:W-:Y:S01]  /*71b0*/  @P3 SHF.R.U32.HI R2, RZ, c[0x0][0x2cc], R0 ;  /* 0x0000b300ff023a19 */ /* 0x000fe20000011600 */
[----:B------:R-:W-:-:S04]  /*71c0*/  IMAD.IADD R0, R80, 0x1, R81 ;  /* 0x0000000150007824 */ /* 0x000fc800078e0251 */
[----:B------:R-:W-:-:S05]  /*71d0*/  IMAD.IADD R2, R83, 0x1, R2 ;  /* 0x0000000153027824 */ /* 0x000fca00078e0202 */
[----:B------:R-:W-:Y:S01]  /*71e0*/  IADD3 R5, R2, c[0x0][0x328], RZ ;  /* 0x0000ca0002057a10 */ /* 0x000fe20007ffe0ff */
[----:B------:R-:W-:Y:S05]  /*71f0*/  @!P1 BRA `(.L_x_1852) ;  /* 0x0000013000009947 */ /* 0x000fea0003800000 */
[C---:B------:R-:W-:Y:S01]  /*7200*/  ISETP.GT.AND P0, PT, R2.reuse, RZ, PT ;  /* 0x000000ff0200720c */ /* 0x040fe20003f04270 */
[----:B------:R-:W-:Y:S01]  /*7210*/  BSSY B0, `(.L_x_1853) ;  /* 0x000000e000007945 */ /* 0x000fe20003800000 */
[----:B------:R-:W-:-:S11]  /*7220*/  IADD3 R3, R2, -0x1, RZ ;  /* 0xffffffff02037810 */ /* 0x000fd60007ffe0ff */
[----:B------:R-:W-:Y:S05]  /*7230*/  @P0 BRA `(.L_x_1854) ;  /* 0x0000007000000947 */ /* 0x000fea0003800000 */
[----:B------:R-:W-:-:S05]  /*7240*/  IMAD.MOV.U32 R3, RZ, RZ, 0x1 ;  /* 0x00000001ff037424 */ /* 0x000fca00078e00ff */
[----:B------:R-:W-:Y:S01]  /*7250*/  ISETP.NE.AND P0, PT, R3, c[0x0][0x32c], PT ;  /* 0x0000cb0003007a0c */ /* 0x000fe20003f05270 */
[----:B------:R-:W-:-:S12]  /*7260*/  IMAD.MOV R3, RZ, RZ, -R2 ;  /* 0x000000ffff037224 */ /* 0x000fd800078e0a02 */
[----:B------:R-:W-:-:S05]  /*7270*/  @P0 IMAD.HI.U32 R2, R3, c[0x0][0x330], RZ ;  /* 0x0000cc0003020a27 */ /* 0x000fca00078e00ff */
[----:B------:R-:W-:-:S04]  /*7280*/  @P0 SHF.R.U32.HI R3, RZ, c[0x0][0x334], R2 ;  /* 0x0000cd00ff030a19 */ /* 0x000fc80000011602 */
[----:B------:R-:W-:Y:S01]  /*7290*/  LOP3.LUT R3, RZ, R3, RZ, 0x33, !PT ;  /* 0x00000003ff037212 */ /* 0x000fe200078e33ff */
[----:B------:R-:W-:Y:S05]  /*72a0*/  BRA `(.L_x_1855) ;  /* 0x0000004000007947 */ /* 0x000fea0003800000 */
.L_x_1854:
[----:B------:R-:W-:-:S04]  /*72b0*/  MOV R2, 0x1 ;  /* 0x0000000100027802 */ /* 0x000fc80000000f00 */
[----:B------:R-:W-:-:S13]  /*72c0*/  ISETP.NE.AND P0, PT, R2, c[0x0][0x32c], PT ;  /* 0x0000cb0002007a0c */ /* 0x000fda0003f05270 */
[----:B------:R-:W-:-:S05]  /*72d0*/  @P0 IMAD.HI.U32 R2, R3, c[0x0][0x330], RZ ;  /* 0x0000cc0003020a27 */ /* 0x000fca00078e00ff */
[----:B------:R-:W-:Y:S02]  /*72e0*/  @P0 SHF.R.U32.HI R3, RZ, c[0x0][0x334], R2 ;  /* 0x0000cd00ff030a19 */ /* 0x000fe40000011602 */
.L_x_1855:
[----:B------:R-:W-:Y:S05]  /*72f0*/  BSYNC B0 ;  /* 0x0000000000007941 */ /* 0x000fea0003800000 */
.L_x_1853:
[----:B------:R-:W-:-:S05]  /*7300*/  MOV R2, c[0x0][0x32c] ;  /* 0x0000cb0000027a02 */ /* 0x000fca0000000f00 */
[----:B------:R-:W-:-:S05]  /*7310*/  IMAD R2, R3, R2, c[0x0][0x32c] ;  /* 0x0000cb0003027624 */ /* 0x000fca00078e0202 */
[----:B------:R-:W-:-:S04]  /*7320*/  IMNMX R5, R5, R2, PT ;  /* 0x0000000205057217 */ /* 0x000fc80003800200 */
.L_x_1852:
        /* <DEDUP_REMOVED lines=21> */
.L_x_1858:
[----:B------:R-:W-:-:S04]  /*7480*/  MOV R3, c[0x0][0x32c] ;  /* 0x0000cb0000037a02 */ /* 0x000fc80000000f00 */
[----:B------:R-:W-:-:S13]  /*7490*/  ISETP.NE.AND P0, PT, R3, 0x1, PT ;  /* 0x000000010300780c */ /* 0x000fda0003f05270 */
[----:B------:R-:W-:-:S05]  /*74a0*/  @P0 IMAD.HI.U32 R3, R82, c[0x0][0x330], RZ ;  /* 0x0000cc0052030a27 */ /* 0x000fca00078e00ff */
[----:B------:R-:W-:Y:S02]  /*74b0*/  @P0 SHF.R.U32.HI R82, RZ, c[0x0][0x334], R3 ;  /* 0x0000cd00ff520a19 */ /* 0x000fe40000011603 */
.L_x_1859:
[----:B------:R-:W-:Y:S05]  /*74c0*/  BSYNC B0 ;  /* 0x0000000000007941 */ /* 0x000fea0003800000 */
.L_x_1857:
[----:B------:R-:W-:-:S05]  /*74d0*/  IMAD R3, R82, c[0x0][0x32c], RZ ;  /* 0x0000cb0052037a24 */ /* 0x000fca00078e02ff */
[----:B------:R-:W-:-:S04]  /*74e0*/  IMNMX R2, R2, R3, !PT ;  /* 0x0000000302027217 */ /* 0x000fc80007800200 */
.L_x_1856:
[----:B------:R-:W-:Y:S01]  /*74f0*/  SHF.R.S32.HI R3, RZ, 0x1f, R2 ;  /* 0x0000001fff037819 */ /* 0x000fe20000011402 */
[----:B------:R-:W-:Y:S03]  /*7500*/  BSSY B0, `(.L_x_1860) ;  /* 0x0000022000007945 */ /* 0x000fe60003800000 */
[----:B------:R-:W-:Y:S01]  /*7510*/  LEA.HI R3, R3, R2, RZ, 0x6 ;  /* 0x0000000203037211 */ /* 0x000fe200078f30ff */
[----:B------:R-:W-:-:S03]  /*7520*/  IMAD.MOV.U32 R2, RZ, RZ, RZ ;  /* 0x000000ffff027224 */ /* 0x000fc600078e00ff */
[----:B------:R-:W-:-:S04]  /*7530*/  SHF.R.S32.HI R235, RZ, 0x6, R3 ;  /* 0x00000006ffeb7819 */ /* 0x000fc80000011403 */
[----:B------:R-:W-:-:S04]  /*7540*/  IMNMX R235, RZ, R235, !PT ;  /* 0x000000ebffeb7217 */ /* 0x000fc80007800200 */
[----:B------:R-:W-:-:S13]  /*7550*/  ISETP.GT.AND P0, PT, R8, R235, PT ;  /* 0x000000eb0800720c */ /* 0x000fda0003f04270 */
[----:B------:R-:W-:Y:S05]  /*7560*/  @!P0 BRA `(.L_x_1861) ;  /* 0x000001b000008947 */ /* 0x000fea0003800000 */
[-C--:B------:R-:W-:Y:S02]  /*7570*/  IABS R5, R85.reuse ;  /* 0x0000005500057213 */ /* 0x080fe40000000000 */
[----:B------:R-:W-:Y:S02]  /*7580*/  IADD3 R6, R85, -0x1, R8 ;  /* 0xffffffff55067810 */ /* 0x000fe40007ffe008 */
[----:B------:R-:W1:Y:S01]  /*7590*/  I2F.RP R7, R5 ;  /* 0x0000000500077306 */ /* 0x000e620000209400 */
[----:B------:R-:W-:Y:S02]  /*75a0*/  IABS R2, R85 ;  /* 0x0000005500027213 */ /* 0x000fe40000000000 */
[----:B------:R-:W-:-:S03]  /*75b0*/  IMAD.IADD R6, R6, 0x1, -R235 ;  /* 0x0000000106067824 */ /* 0x000fc600078e0aeb */
[----:B------:R-:W-:Y:S02]  /*75c0*/  IMAD.MOV R2, RZ, RZ, -R2 ;  /* 0x000000ffff027224 */ /* 0x000fe400078e0a02 */
[----:B------:R-:W-:Y:S02]  /*75d0*/  IABS R3, R6 ;  /* 0x0000000600037213 */ /* 0x000fe40000000000 */
        /* <DEDUP_REMOVED lines=20> */
.L_x_1861:
[----:B------:R-:W-:Y:S05]  /*7720*/  BSYNC B0 ;  /* 0x0000000000007941 */ /* 0x000fea0003800000 */
.L_x_1860:
        /* <DEDUP_REMOVED lines=58> */
[----:B------:R-:W-:-:S05]  /*7ad0*/  @P1 MOV R2, 0x4 ;  /* 0x0000000400021802 */ /* 0x000fca0000000f00 */
[----:B------:R-:W-:-:S06]  /*7ae0*/  @P1 IMAD.WIDE R2, R211, R2, c[0x0][0x340] ;  /* 0x0000d000d3021625 */ /* 0x000fcc00078e0202 */
[----:B------:R1:W2:Y:S01]  /*7af0*/  @P1 LDG.E R2, [R2.64] ;  /* 0x0000000802021981 */ /* 0x0002a2000c1e1900 */
[-C--:B------:R-:W-:Y:S01]  /*7b00*/  LEA.HI R6, R88, R215.reuse, RZ, 0x3 ;  /* 0x000000d758067211 */ /* 0x080fe200078f18ff */
[C---:B------:R-:W-:Y:S01]  /*7b10*/  IMAD.WIDE.U32 R18, R79.reuse, c[0x0][0x178], RZ ;  /* 0x00005e004f127a25 */ /* 0x040fe200078e00ff */
[----:B------:R-:W-:Y:S02]  /*7b20*/  SHF.R.S32.HI R4, RZ, 0x1f, R79 ;  /* 0x0000001fff047819 */ /* 0x000fe4000001144f */
[----:B------:R-:W-:Y:S01]  /*7b30*/  SHF.R.S32.HI R7, RZ, 0x3, R6 ;  /* 0x00000003ff077819 */ /* 0x000fe20000011406 */
[----:B------:R-:W-:Y:S01]  /*7b40*/  IMAD.MOV.U32 R24, RZ, RZ, R232 ;  /* 0x000000ffff187224 */ /* 0x000fe200078e00e8 */
[----:B------:R-:W-:Y:S01]  /*7b50*/  LOP3.LUT R6, R6, 0xfffffff8, RZ, 0xc0, !PT ;  /* 0xfffffff806067812 */ /* 0x000fe200078ec0ff */
[----:B------:R-:W-:Y:S01]  /*7b60*/  IMAD R4, R4, c[0x0][0x178], RZ ;  /* 0x00005e0004047a24 */ /* 0x000fe200078e02ff */
[----:B------:R-:W-:Y:S02]  /*7b70*/  ISETP.NE.U32.AND P2, PT, RZ, c[0x0][0x348], PT ;  /* 0x0000d200ff007a0c */ /* 0x000fe40003f45070 */
[----:B------:R-:W-:Y:S01]  /*7b80*/  IADD3 R9, -R6, R215, RZ ;  /* 0x000000d706097210 */ /* 0x000fe20007ffe1ff */
[----:B------:R-:W-:Y:S01]  /*7b90*/  IMAD R4, R79, c[0x0][0x17c], R4 ;  /* 0x00005f004f047a24 */ /* 0x000fe200078e0204 */
[----:B------:R-:W-:-:S02]  /*7ba0*/  SHF.R.S32.HI R14, RZ, 0x1f, R0 ;  /* 0x0000001fff0e7819 */ /* 0x000fc40000011400 */
[----:B------:R-:W-:Y:S01]  /*7bb0*/  LEA R17, R9, R7, 0x5 ;  /* 0x0000000709117211 */ /* 0x000fe200078e28ff */
[----:B------:R-:W-:Y:S01]  /*7bc0*/  IMAD.IADD R19, R19, 0x1, R4 ;  /* 0x0000000113137824 */ /* 0x000fe200078e0204 */
[----:B------:R-:W-:Y:S02]  /*7bd0*/  IADD3 R15, P0, R7, R0, RZ ;  /* 0x00000000070f7210 */ /* 0x000fe40007f1e0ff */
[----:B------:R-:W-:Y:S01]  /*7be0*/  SHF.R.S32.HI R4, RZ, 0x1f, R211 ;  /* 0x0000001fff047819 */ /* 0x000fe200000114d3 */
[----:B------:R-:W-:Y:S01]  /*7bf0*/  IMAD.IADD R0, R228, 0x1, R17 ;  /* 0x00000001e4007824 */ /* 0x000fe200078e0211 */
[----:B------:R-:W-:Y:S01]  /*7c00*/  ISETP.NE.AND.EX P2, PT, RZ, c[0x0][0x34c], PT, P2 ;  /* 0x0000d300ff007a0c */ /* 0x000fe20003f45320 */
[----:B------:R-:W-:Y:S01]  /*7c10*/  IMAD.WIDE.U32 R18, R225, c[0x0][0x1b8], R18 ;  /* 0x00006e00e1127a25 */ /* 0x000fe200078e0012 */
[----:B------:R-:W-:Y:S02]  /*7c20*/  LEA.HI.X.SX32 R5, R7, R14, 0x1, P0 ;  /* 0x0000000e07057211 */ /* 0x000fe400000f0eff */
[----:B------:R-:W-:Y:S01]  /*7c30*/  SEL R6, R4, RZ, !P2 ;  /* 0x000000ff04067207 */ /* 0x000fe20005000000 */
[----:B------:R-:W-:Y:S01]  /*7c40*/  @P3 IMAD.HI.U32 R16, R0, c[0x0][0x2c8], RZ ;  /* 0x0000b20000103a27 */ /* 0x000fe200078e00ff */
[----:B------:R-:W-:-:S02]  /*7c50*/  SHF.R.S32.HI R25, RZ, 0x1f, R232 ;  /* 0x0000001fff197819 */ /* 0x000fc400000114e8 */
[----:B-1----:R-:W-:Y:S01]  /*7c60*/  SEL R3, R211, RZ, !P2 ;  /* 0x000000ffd3037207 */ /* 0x002fe20005000000 */
[C---:B------:R-:W-:Y:S01]  /*7c70*/  IMAD R14, R5.reuse, c[0x0][0x1e0], RZ ;  /* 0x00007800050e7a24 */ /* 0x040fe200078e02ff */
[----:B------:R-:W-:Y:S01]  /*7c80*/  MOV R17, R0 ;  /* 0x0000000000117202 */ /* 0x000fe20000000f00 */
[----:B------:R-:W-:Y:S01]  /*7c90*/  IMAD R5, R5, c[0x0][0x208], RZ ;  /* 0x0000820005057a24 */ /* 0x000fe200078e02ff */
[----:B------:R-:W-:Y:S01]  /*7ca0*/  @P3 SHF.R.U32.HI R17, RZ, c[0x0][0x2cc], R16 ;  /* 0x0000b300ff113a19 */ /* 0x000fe20000011610 */
[----:B------:R-:W-:Y:S01]  /*7cb0*/  IMAD R6, R6, c[0x0][0x1c0], RZ ;  /* 0x0000700006067a24 */ /* 0x000fe200078e02ff */
[----:B------:R-:W-:Y:S01]  /*7cc0*/  ISETP.NE.U32.AND P0, PT, RZ, c[0x0][0x350], PT ;  /* 0x0000d400ff007a0c */ /* 0x000fe20003f05070 */
[----:B------:R-:W-:Y:S01]  /*7cd0*/  IMAD R19, R225, c[0x0][0x1bc], R19 ;  /* 0x00006f00e1137a24 */ /* 0x000fe200078e0213 */
[----:B------:R-:W-:Y:S01]  /*7ce0*/  ISETP.GE.AND P6, PT, R78, c[0x0][0x1d4], PT ;  /* 0x000075004e007a0c */ /* 0x000fe20003fc6270 */
[----:B------:R-:W-:Y:S01]  /*7cf0*/  IMAD.WIDE.U32 R20, R15, c[0x0][0x208], R24 ;  /* 0x000082000f147a25 */ /* 0x000fe200078e0018 */
[----:B------:R-:W-:-:S02]  /*7d00*/  ISETP.NE.AND.EX P0, PT, RZ, c[0x0][0x354], PT, P0 ;  /* 0x0000d500ff007a0c */ /* 0x000fc40003f05300 */
[----:B------:R-:W-:Y:S01]  /*7d10*/  ISETP.GE.AND P4, PT, R232, c[0x0][0x198], PT ;  /* 0x00006600e8007a0c */ /* 0x000fe20003f86270 */
[----:B------:R-:W-:Y:S01]  /*7d20*/  IMAD R5, R15, c[0x0][0x20c], R5 ;  /* 0x000083000f057a24 */ /* 0x000fe200078e0205 */
[----:B------:R-:W-:Y:S01]  /*7d30*/  ISETP.GE.AND P3, PT, R216, c[0x0][0x198], PT ;  /* 0x00006600d8007a0c */ /* 0x000fe20003f66270 */
[C---:B------:R-:W-:Y:S01]  /*7d40*/  IMAD R6, R3.reuse, c[0x0][0x1c4], R6 ;  /* 0x0000710003067a24 */ /* 0x040fe200078e0206 */
[----:B------:R-:W-:Y:S01]  /*7d50*/  ISETP.GE.AND P2, PT, R78, c[0x0][0x198], PT ;  /* 0x000066004e007a0c */ /* 0x000fe20003f46270 */
[----:B------:R-:W-:Y:S01]  /*7d60*/  IMAD.WIDE.U32 R18, R3, c[0x0][0x1c0], R18 ;  /* 0x0000700003127a25 */ /* 0x000fe200078e0012 */
[----:B------:R-:W-:Y:S02]  /*7d70*/  SHF.R.S32.HI R3, RZ, 0x1f, R17 ;  /* 0x0000001fff037819 */ /* 0x000fe40000011411 */
[----:B------:R-:W-:Y:S01]  /*7d80*/  IADD3 R21, R21, R5, RZ ;  /* 0x0000000515157210 */ /* 0x000fe20007ffe0ff */
[----:B------:R-:W-:Y:S01]  /*7d90*/  IMAD.IADD R19, R19, 0x1, R6 ;  /* 0x0000000113137824 */ /* 0x000fe200078e0206 */
[----:B------:R-:W-:Y:S01]  /*7da0*/  IADD3 R5, -R17, RZ, RZ ;  /* 0x000000ff11057210 */ /* 0x000fe20007ffe1ff */
[----:B------:R-:W-:-:S02]  /*7db0*/  IMAD R6, R3, c[0x0][0x1b0], RZ ;  /* 0x00006c0003067a24 */ /* 0x000fc400078e02ff */
[----:B------:R-:W-:-:S04]  /*7dc0*/  IMAD.WIDE.U32 R18, R17, c[0x0][0x1b0], R18 ;  /* 0x00006c0011127a25 */ /* 0x000fc800078e0012 */
[----:B------:R-:W-:Y:S02]  /*7dd0*/  IMAD R3, R17, c[0x0][0x1b4], R6 ;  /* 0x00006d0011037a24 */ /* 0x000fe400078e0206 */
[----:B------:R-:W-:Y:S02]  /*7de0*/  IMAD R0, R5, c[0x0][0x2c4], R0 ;  /* 0x0000b10005007a24 */ /* 0x000fe400078e0200 */
[----:B------:R-:W-:-:S04]  /*7df0*/  IMAD.WIDE.U32 R22, R15, c[0x0][0x1e0], R24 ;  /* 0x000078000f167a25 */ /* 0x000fc800078e0018 */
[----:B------:R-:W-:Y:S02]  /*7e00*/  IMAD R14, R15, c[0x0][0x1e4], R14 ;  /* 0x000079000f0e7a24 */ /* 0x000fe400078e020e */
[----:B------:R-:W-:Y:S01]  /*7e10*/  IMAD.IADD R19, R19, 0x1, R3 ;  /* 0x0000000113137824 */ /* 0x000fe200078e0203 */
[----:B------:R-:W-:Y:S01]  /*7e20*/  SHF.R.S32.HI R3, RZ, 0x1f, R0 ;  /* 0x0000001fff037819 */ /* 0x000fe20000011400 */
[----:B------:R-:W-:Y:S02]  /*7e30*/  IMAD.IADD R23, R23, 0x1, R14 ;  /* 0x0000000117177824 */ /* 0x000fe400078e020e */
[----:B------:R-:W-:-:S04]  /*7e40*/  IMAD.WIDE.U32 R14, R225, c[0x0][0x210], R20 ;  /* 0x00008400e10e7a25 */ /* 0x000fc800078e0014 */
[----:B------:R-:W-:Y:S02]  /*7e50*/  IMAD R3, R3, c[0x0][0x1a8], RZ ;  /* 0x00006a0003037a24 */ /* 0x000fe400078e02ff */
[----:B------:R-:W-:-:S04]  /*7e60*/  IMAD.WIDE.U32 R240, R225, c[0x0][0x1e8], R22 ;  /* 0x00007a00e1f07a25 */ /* 0x000fc800078e0016 */
[C---:B------:R-:W-:Y:S02]  /*7e70*/  IMAD R6, R0.reuse, c[0x0][0x1ac], R3 ;  /* 0x00006b0000067a24 */ /* 0x040fe400078e0203 */
[C---:B------:R-:W-:Y:S02]  /*7e80*/  IMAD R241, R225.reuse, c[0x0][0x1ec], R241 ;  /* 0x00007b00e1f17a24 */ /* 0x040fe400078e02f1 */
[----:B------:R-:W-:Y:S01]  /*7e90*/  IMAD R15, R225, c[0x0][0x214], R15 ;  /* 0x00008500e10f7a24 */ /* 0x000fe200078e020f */
[----:B--2---:R-:W-:Y:S02]  /*7ea0*/  @P1 SHF.R.S32.HI R237, RZ, 0x1f, R2 ;  /* 0x0000001fffed1819 */ /* 0x004fe40000011402 */
[----:B------:R-:W-:Y:S01]  /*7eb0*/  @!P1 MOV R237, R4 ;  /* 0x0000000400ed9202 */ /* 0x000fe20000000f00 */
[----:B------:R-:W-:Y:S01]  /*7ec0*/  IMAD.WIDE.U32 R4, R0, c[0x0][0x1a8], R18 ;  /* 0x00006a0000047a25 */ /* 0x000fe200078e0012 */
[----:B------:R-:W-:Y:S02]  /*7ed0*/  @P1 MOV R236, R2 ;  /* 0x0000000200ec1202 */ /* 0x000fe40000000f00 */
[----:B------:R-:W-:Y:S01]  /*7ee0*/  SEL R231, R237, RZ, !P0 ;  /* 0x000000ffede77207 */ /* 0x000fe20004000000 */
[----:B------:R-:W-:Y:S01]  /*7ef0*/  @!P1 IMAD.MOV.U32 R236, RZ, RZ, R211 ;  /* 0x000000ffffec9224 */ /* 0x000fe200078e00d3 */
[----:B------:R-:W-:Y:S01]  /*7f00*/  IADD3 R6, R5, R6, RZ ;  /* 0x0000000605067210 */ /* 0x000fe20007ffe0ff */
[----:B------:R-:W-:-:S02]  /*7f10*/  IMAD.IADD R2, R7, 0x1, R228 ;  /* 0x0000000107027824 */ /* 0x000fc400078e02e4 */
[C---:B------:R-:W-:Y:S01]  /*7f20*/  IMAD R3, R231.reuse, c[0x0][0x1f0], RZ ;  /* 0x00007c00e7037a24 */ /* 0x040fe200078e02ff */
[----:B------:R-:W-:Y:S01]  /*7f30*/  SEL R236, R236, RZ, !P0 ;  /* 0x000000ffecec7207 */ /* 0x000fe20004000000 */
[----:B------:R-:W-:Y:S01]  /*7f40*/  IMAD R231, R231, c[0x0][0x218], RZ ;  /* 0x00008600e7e77a24 */ /* 0x000fe200078e02ff */
[----:B------:R-:W-:-:S03]  /*7f50*/  LEA R20, P0, R4, c[0x0][0x160], 0x1 ;  /* 0x0000580004147a11 */ /* 0x000fc600078008ff */
[----:B------:R-:W-:Y:S01]  /*7f60*/  IMAD R3, R236, c[0x0][0x1f4], R3 ;  /* 0x00007d00ec037a24 */ /* 0x000fe200078e0203 */
[----:B------:R-:W-:Y:S01]  /*7f70*/  LEA.HI.X R6, R4, c[0x0][0x164], R6, 0x1, P0 ;  /* 0x0000590004067a11 */ /* 0x000fe200000f0c06 */
[----:B------:R-:W-:Y:S01]  /*7f80*/  IMAD R231, R236, c[0x0][0x21c], R231 ;  /* 0x00008700ece77a24 */ /* 0x000fe200078e02e7 */
[----:B------:R-:W-:Y:S01]  /*7f90*/  IADD3 R4, R8, -0x1, RZ ;  /* 0xffffffff08047810 */ /* 0x000fe20007ffe0ff */
[----:B------:R-:W-:-:S04]  /*7fa0*/  IMAD.WIDE.U32 R240, R236, c[0x0][0x1f0], R240 ;  /* 0x00007c00ecf07a25 */ /* 0x000fc800078e00f0 */
[----:B------:R-:W-:Y:S01]  /*7fb0*/  IMAD.WIDE.U32 R236, R236, c[0x0][0x218], R14 ;  /* 0x00008600ecec7a25 */ /* 0x000fe200078e000e */
[----:B------:R-:W-:-:S04]  /*7fc0*/  IADD3 R234, R241, R3, RZ ;  /* 0x00000003f1ea7210 */ /* 0x000fc80007ffe0ff */
[----:B------:R-:W-:Y:S01]  /*7fd0*/  IADD3 R231, R237, R231, RZ ;  /* 0x000000e7ede77210 */ /* 0x000fe20007ffe0ff */
[----:B------:R-:W-:Y:S05]  /*7fe0*/  BRA.DIV ~URZ, `(.L_x_1863) ;  /* 0x000193927f007947 */ /* 0x000fea000b800000 */
[----:B------:R1:W2:Y:S02]  /*7ff0*/  SHFL.IDX PT, R23, R6, RZ, 0x181f ;  /* 0x00181fff06177589 */ /* 0x0002a400000e0000 */
.L_x_2030:
[----:B------:R-:W-:Y:S05]  /*8000*/  BRA.DIV ~URZ, `(.L_x_1864) ;  /* 0x000193e27f007947 */ /* 0x000fea000b800000 */
[----:B------:R3:W4:Y:S02]  /*8010*/  SHFL.IDX PT, R15, R20, RZ, 0x181f ;  /* 0x00181fff140f7589 */ /* 0x00072400000e0000 */
.L_x_2031:
[----:B------:R-:W-:Y:S01]  /*8020*/  IMAD R5, R227, c[0x0][0x2c4], RZ ;  /* 0x0000b100e3057a24 */ /* 0x000fe200078e02ff */
[----:B------:R-:W-:Y:S01]  /*8030*/  BSSY B0, `(.L_x_1865) ;  /* 0x0000011000007945 */ /* 0x000fe20003800000 */
[----:B------:R-:W-:Y:S02]  /*8040*/  SHF.R.S32.HI R21, RZ, 0x1f, R216 ;  /* 0x0000001fff157819 */ /* 0x000fe400000114d8 */
        /* <DEDUP_REMOVED lines=15> */
.L_x_1866:
[----:B------:R-:W-:Y:S05]  /*8140*/  BSYNC B0 ;  /* 0x0000000000007941 */ /* 0x000fea0003800000 */
.L_x_1865:
[----:B------:R-:W-:Y:S05]  /*8150*/  BRA.DIV ~URZ, `(.L_x_1867) ;  /* 0x000192f27f007947 */ /* 0x000fea000b800000 */
[----:B--2---:R2:W1:Y:S04]  /*8160*/  SHFL.IDX PT, R23, R6, 0x1, 0x181f ;  /* 0x00381f0006177f89 */ /* 0x00446800000e0000 */
[----:B----4-:R2:W4:Y:S02]  /*8170*/  SHFL.IDX PT, R15, R20, 0x1, 0x181f ;  /* 0x00381f00140f7f89 */ /* 0x01052400000e0000 */
.L_x_2032:
        /* <DEDUP_REMOVED lines=16> */
.L_x_1869:
[----:B------:R-:W-:Y:S05]  /*8280*/  BSYNC B0 ;  /* 0x0000000000007941 */ /* 0x000fea0003800000 */
.L_x_1868:
[----:B------:R-:W-:Y:S05]  /*8290*/  BRA.DIV ~URZ, `(.L_x_1870) ;  /* 0x000192727f007947 */ /* 0x000fea000b800000 */
[----:B-1----:R1:W2:Y:S02]  /*82a0*/  SHFL.IDX PT, R23, R6, 0x2, 0x181f ;  /* 0x00581f0006177f89 */ /* 0x0022a400000e0000 */
.L_x_2033:
[----:B------:R-:W-:Y:S05]  /*82b0*/  BRA.DIV ~URZ, `(.L_x_1871) ;  /* 0x000192c27f007947 */ /* 0x000fea000b800000 */
[----:B----4-:R4:W1:Y:S02]  /*82c0*/  SHFL.IDX PT, R15, R20, 0x2, 0x181f ;  /* 0x00581f00140f7f89 */ /* 0x01086400000e0000 */
.L_x_2034:
        /* <DEDUP_REMOVED lines=16> */
.L_x_1873:
[----:B------:R-:W-:Y:S05]  /*83d0*/  BSYNC B0 ;  /* 0x0000000000007941 */ /* 0x000fea0003800000 */
.L_x_1872:
[----:B------:R-:W-:Y:S05]  /*83e0*/  BRA.DIV ~URZ, `(.L_x_1874) ;  /* 0x000191f27f007947 */ /* 0x000fea000b800000 */
[----:B--2---:R2:W3:Y:S04]  /*83f0*/  SHFL.IDX PT, R23, R6, 0x3, 0x181f ;  /* 0x00781f0006177f89 */ /* 0x0044e800000e0000 */
[----:B-1----:R2:W1:Y:S02]  /*8400*/  SHFL.IDX PT, R15, R20, 0x3, 0x181f ;  /* 0x00781f00140f7f89 */ /* 0x00246400000e0000 */
.L_x_2035:
        /* <DEDUP_REMOVED lines=16> */
[C---:B-1----:R-:W-:Y:S01]  /*8510*/  IMAD.SHL.U32 R3, R4.reuse, 0x40, RZ ;  /* 0x0000004004037824 */ /* 0x042fe200078e00ff */
[----:B------:R-:W-:Y:S01]  /*8520*/  SHF.R.S32.HI R0, RZ, 0x1f, R4 ;  /* 0x0000001fff007819 */ /* 0x000fe20000011404 */
[----:B------:R-:W-:Y:S01]  /*8530*/  IMAD.WIDE.U32 R16, R4, c[0x0][0x1e0], RZ ;  /* 0x0000780004107a25 */ /* 0x000fe200078e00ff */
[----:B------:R-:W-:Y:S02]  /*8540*/  BAR.SYNC.DEFER_BLOCKING 0x0 ;  /* 0x0000000000007b1d */ /* 0x000fe40000010000 */
[----:B------:R-:W-:Y:S01]  /*8550*/  IADD3 R14, -R3, R230, -R7 ;  /* 0x000000e6030e7210 */ /* 0x000fe20007ffe907 */
[----:B------:R-:W-:-:S03]  /*8560*/  IMAD R7, R0, c[0x0][0x1e0], RZ ;  /* 0x0000780000077a24 */ /* 0x000fc600078e02ff */
[----:B------:R-:W-:Y:S01]  /*8570*/  ISETP.GE.AND P1, PT, R14, 0x1, PT ;  /* 0x000000010e00780c */ /* 0x000fe20003f26270 */
[----:B------:R-:W-:Y:S01]  /*8580*/  IMAD R2, R4, c[0x0][0x1e4], R7 ;  /* 0x0000790004027a24 */ /* 0x000fe200078e0207 */
[----:B------:R-:W-:Y:S01]  /*8590*/  LEA R7, P2, R16, R240, 0x6 ;  /* 0x000000f010077211 */ /* 0x000fe200078430ff */
[----:B------:R-:W-:Y:S01]  /*85a0*/  ULDC.64 UR4, c[0x0][0x208] ;  /* 0x0000820000047ab9 */ /* 0x000fe20000000a00 */
[----:B------:R-:W-:Y:S01]  /*85b0*/  ISETP.GE.AND P0, PT, R14, 0x21, PT ;  /* 0x000000210e00780c */ /* 0x000fe20003f06270 */
[----:B------:R-:W-:Y:S01]  /*85c0*/  IMAD.IADD R15, R17, 0x1, R2 ;  /* 0x00000001110f7824 */ /* 0x000fe200078e0202 */
[----:B------:R-:W-:Y:S01]  /*85d0*/  USHF.L.U32 UR7, UR4, 0x6, URZ ;  /* 0x0000000604077899 */ /* 0x000fe2000800063f */
[----:B------:R-:W-:Y:S01]  /*85e0*/  IMAD.MOV.U32 R2, RZ, RZ, 0x20 ;  /* 0x00000020ff027424 */ /* 0x000fe200078e00ff */
[----:B------:R-:W-:Y:S01]  /*85f0*/  UMOV UR6, 0x6 ;  /* 0x0000000600067882 */ /* 0x000fe20000000000 */
[----:B------:R-:W-:Y:S01]  /*8600*/  BSSY B0, `(.L_x_1875) ;  /* 0x000004c000007945 */ /* 0x000fe20003800000 */
[----:B--2---:R-:W-:Y:S01]  /*8610*/  LEA.HI.X R6, R16, R234, R15, 0x6, P2 ;  /* 0x000000ea10067211 */ /* 0x004fe200010f340f */
[----:B------:R-:W-:Y:S01]  /*8620*/  IMAD.WIDE.U32 R16, R2, c[0x0][0x1e0], RZ ;  /* 0x0000780002107a25 */ /* 0x000fe200078e00ff */
[----:B------:R-:W-:Y:S01]  /*8630*/  USHF.L.U64.HI UR5, UR4, UR6, UR5 ;  /* 0x0000000604057299 */ /* 0x000fe20008010205 */
[----:B----4-:R-:W-:-:S02]  /*8640*/  @P1 LEA R20, P2, R7, c[0x0][0x1c8], 0x1 ;  /* 0x0000720007141a11 */ /* 0x010fc400078408ff */
[----:B------:R-:W-:Y:S01]  /*8650*/  @P1 ISETP.GE.AND P3, PT, R232, c[0x0][0x1d4], PT ;  /* 0x00007500e8001a0c */ /* 0x000fe20003f66270 */
[----:B------:R-:W-:Y:S01]  /*8660*/  IMAD R15, R2, c[0x0][0x1e4], RZ ;  /* 0x00007900020f7a24 */ /* 0x000fe200078e02ff */
[----:B------:R-:W-:Y:S02]  /*8670*/  @P1 LEA.HI.X R21, R7, c[0x0][0x1cc], R6, 0x1, P2 ;  /* 0x0000730007151a11 */ /* 0x000fe400010f0c06 */
[C---:B------:R-:W-:Y:S02]  /*8680*/  @P1 ISETP.GE.AND P2, PT, R216.reuse, c[0x0][0x1d4], PT ;  /* 0x00007500d8001a0c */ /* 0x040fe40003f46270 */
[----:B------:R-:W-:-:S07]  /*8690*/  @P0 ISETP.GE.AND P4, PT, R216, c[0x0][0x1d4], PT ;  /* 0x00007500d8000a0c */ /* 0x000fce0003f86270 */
[----:B------:R-:W-:Y:S01]  /*86a0*/  @!PT LDS RZ, [RZ] ;  /* 0x00000000fffff984 */ /* 0x000fe20000000800 */
[----:B------:R-:W-:Y:S01]  /*86b0*/  @!PT LDS RZ, [RZ] ;  /* 0x00000000fffff984 */ /* 0x000fe20000000800 */
[----:B------:R-:W-:Y:S01]  /*86c0*/  @!PT LDS RZ, [RZ] ;  /* 0x00000000fffff984 */ /* 0x000fe20000000800 */
[----:B------:R1:W-:Y:S01]  /*86d0*/  @P1 LDGSTS.E.BYPASS.LTC128B.128 [R140+0xc100], [R20.64], !P3 ;  /* 0x0c100000148c1fae */ /* 0x0003e2000d901d48 */
[----:B------:R-:W-:-:S03]  /*86e0*/  @P0 IADD3 R7, P3, R7, R16, RZ ;  /* 0x0000001007070210 */ /* 0x000fc60007f7e0ff */
[----:B------:R1:W-:Y:S01]  /*86f0*/  @P1 LDGSTS.E.BYPASS.LTC128B.128 [R140+0xe100], [R20.64+0x80], !P2 ;  /* 0x0e100080148c1fae */ /* 0x0003e2000d101d48 */
[----:B------:R-:W-:Y:S02]  /*8700*/  @P0 ISETP.GE.AND P2, PT, R232, c[0x0][0x1d4], PT ;  /* 0x00007500e8000a0c */ /* 0x000fe40003f46270 */
[----:B------:R-:W-:Y:S01]  /*8710*/  @P0 IADD3.X R6, R6, R17, R15, P3, !PT ;  /* 0x0000001106060210 */ /* 0x000fe20001ffe40f */
[----:B------:R1:W-:Y:S01]  /*8720*/  @P1 LDGSTS.E.BYPASS.LTC128B.128 [R140+0x10100], [R20.64+0x100], !P6 ;  /* 0x10100100148c1fae */ /* 0x0003e2000f101d48 */
[C---:B------:R-:W-:Y:S01]  /*8730*/  @P0 LEA R18, P1, R7.reuse, c[0x0][0x1c8], 0x1 ;  /* 0x0000720007120a11 */ /* 0x040fe200078208ff */
[----:B------:R-:W-:Y:S01]  /*8740*/  IMAD R15, R0, c[0x0][0x208], RZ ;  /* 0x00008200000f7a24 */ /* 0x000fe200078e02ff */
[----:B------:R-:W-:Y:S01]  /*8750*/  ISETP.GE.AND P3, PT, R232, c[0x0][0x1d4], PT ;  /* 0x00007500e8007a0c */ /* 0x000fe20003f66270 */
[----:B------:R-:W-:Y:S01]  /*8760*/  IMAD.WIDE.U32 R16, R4, c[0x0][0x208], RZ ;  /* 0x0000820004107a25 */ /* 0x000fe200078e00ff */
[----:B------:R-:W-:-:S03]  /*8770*/  @P0 LEA.HI.X R19, R7, c[0x0][0x1cc], R6, 0x1, P1 ;  /* 0x0000730007130a11 */ /* 0x000fc600008f0c06 */
[----:B------:R-:W-:Y:S01]  /*8780*/  IMAD R0, R4, c[0x0][0x20c], R15 ;  /* 0x0000830004007a24 */ /* 0x000fe200078e020f */
[----:B------:R-:W-:Y:S01]  /*8790*/  LEA R6, P1, R16, R236, 0x6 ;  /* 0x000000ec10067211 */ /* 0x000fe200078230ff */
[----:B------:R1:W-:Y:S01]  /*87a0*/  @P0 LDGSTS.E.BYPASS.LTC128B.128 [R140+0xd100], [R18.64], !P2 ;  /* 0x0d100000128c0fae */ /* 0x0003e2000d101d48 */
[----:B------:R-:W-:Y:S01]  /*87b0*/  ISETP.GE.AND P2, PT, R216, c[0x0][0x1d4], PT ;  /* 0x00007500d8007a0c */ /* 0x000fe20003f46270 */
[----:B------:R-:W-:Y:S02]  /*87c0*/  IMAD.IADD R0, R17, 0x1, R0 ;  /* 0x0000000111007824 */ /* 0x000fe400078e0200 */
[----:B------:R1:W-:Y:S01]  /*87d0*/  @P0 LDGSTS.E.BYPASS.LTC128B.128 [R140+0xf100], [R18.64+0x80], !P4 ;  /* 0x0f100080128c0fae */ /* 0x0003e2000e101d48 */
[----:B------:R-:W-:Y:S02]  /*87e0*/  ISETP.LT.OR P4, PT, R14, 0x1, P3 ;  /* 0x000000010e00780c */ /* 0x000fe40001f81670 */
[----:B------:R-:W-:Y:S01]  /*87f0*/  LEA.HI.X R17, R16, R231, R0, 0x6, P1 ;  /* 0x000000e710117211 */ /* 0x000fe200008f3400 */
[----:B------:R1:W-:Y:S01]  /*8800*/  @P0 LDGSTS.E.BYPASS.LTC128B.128 [R140+0x11100], [R18.64+0x100], !P6 ;  /* 0x11100100128c0fae */ /* 0x0003e2000f101d48 */
[----:B------:R-:W-:Y:S01]  /*8810*/  LEA R16, P0, R6, c[0x0][0x1f8], 0x1 ;  /* 0x00007e0006107a11 */ /* 0x000fe200078008ff */
[----:B------:R-:W-:Y:S01]  /*8820*/  IMAD.MOV.U32 R0, RZ, RZ, 0x40 ;  /* 0x00000040ff007424 */ /* 0x000fe200078e00ff */
[----:B------:R-:W-:Y:S01]  /*8830*/  ISETP.LT.OR P1, PT, R14, 0x1, P2 ;  /* 0x000000010e00780c */ /* 0x000fe20001721670 */
[----:B------:R-:W0:Y:S01]  /*8840*/  LDGDEPBAR ;  /* 0x00000000000079af */ /* 0x000e220000000000 */
[----:B------:R-:W-:-:S02]  /*8850*/  LEA.HI.X R17, R6, c[0x0][0x1fc], R17, 0x1, P0 ;  /* 0x00007f0006117a11 */ /* 0x000fc400000f0c11 */
[----:B------:R-:W-:Y:S02]  /*8860*/  ISETP.GE.AND P0, PT, R78, c[0x0][0x1d4], PT ;  /* 0x000075004e007a0c */ /* 0x000fe40003f06270 */
[C---:B------:R-:W-:Y:S01]  /*8870*/  ISETP.LT.OR P3, PT, R14.reuse, 0x21, P3 ;  /* 0x000000210e00780c */ /* 0x040fe20001f61670 */
[----:B------:R1:W-:Y:S01]  /*8880*/  LDGSTS.E.BYPASS.LTC128B.128 [R140+0x100], [R16.64], !P4 ;  /* 0x00100000108c7fae */ /* 0x0003e2000e101d48 */
[C---:B------:R-:W-:Y:S02]  /*8890*/  ISETP.LT.OR P4, PT, R14.reuse, 0x1, P0 ;  /* 0x000000010e00780c */ /* 0x040fe40000781670 */
[----:B------:R-:W-:-:S03]  /*88a0*/  ISETP.LT.OR P2, PT, R14, 0x21, P2 ;  /* 0x000000210e00780c */ /* 0x000fc60001741670 */
[----:B------:R1:W-:Y:S01]  /*88b0*/  LDGSTS.E.BYPASS.LTC128B.128 [R140+0x2100], [R16.64+0x80], !P1 ;  /* 0x02100080108c7fae */ /* 0x0003e2000c901d48 */
[----:B------:R-:W-:Y:S02]  /*88c0*/  ISETP.LT.OR P1, PT, R14, 0x21, P0 ;  /* 0x000000210e00780c */ /* 0x000fe40000721670 */
[----:B------:R-:W-:-:S04]  /*88d0*/  IADD3 R6, P0, R16, UR7, RZ ;  /* 0x0000000710067c10 */ /* 0x000fc8000ff1e0ff */
[----:B------:R-:W-:Y:S01]  /*88e0*/  IADD3.X R7, R17, UR5, RZ, P0, !PT ;  /* 0x0000000511077c10 */ /* 0x000fe200087fe4ff */
[----:B------:R1:W-:Y:S01]  /*88f0*/  LDGSTS.E.BYPASS.LTC128B.128 [R140+0x4100], [R16.64+0x100], !P4 ;  /* 0x04100100108c7fae */ /* 0x0003e2000e101d48 */
[----:B------:R-:W-:-:S03]  /*8900*/  ISETP.GT.AND P4, PT, R4, R235, PT ;  /* 0x000000eb0400720c */ /* 0x000fc60003f84270 */
[----:B------:R1:W-:Y:S04]  /*8910*/  LDGSTS.E.BYPASS.LTC128B.128 [R140+0x1100], [R6.64], !P3 ;  /* 0x01100000068c7fae */ /* 0x0003e8000d901d48 */
[----:B------:R1:W-:Y:S04]  /*8920*/  LDGSTS.E.BYPASS.LTC128B.128 [R140+0x3100], [R6.64+0x80], !P2 ;  /* 0x03100080068c7fae */ /* 0x0003e8000d101d48 */
[----:B------:R1:W-:Y:S04]  /*8930*/  LDGSTS.E.BYPASS.LTC128B.128 [R140+0x5100], [R6.64+0x100], !P1 ;  /* 0x05100100068c7fae */ /* 0x0003e8000c901d48 */
[----:B------:R-:W0:Y:S01]  /*8940*/  LDGDEPBAR ;  /* 0x00000000000079af */ /* 0x000e220000000000 */
[----:B------:R-:W-:Y:S05]  /*8950*/  @!P4 BRA `(.L_x_1876) ;  /* 0x000001600000c947 */ /* 0x000fea0003800000 */
[----:B-1----:R-:W-:Y:S02]  /*8960*/  IADD3 R7, R8, -0x2, RZ ;  /* 0xfffffffe08077810 */ /* 0x002fe40007ffe0ff */
[----:B------:R-:W-:-:S02]  /*8970*/  ISETP.GE.AND P1, PT, R232, c[0x0][0x1d4], PT ;  /* 0x00007500e8007a0c */ /* 0x000fc40003f26270 */
[----:B------:R-:W-:Y:S01]  /*8980*/  SHF.R.S32.HI R4, RZ, 0x1f, R7 ;  /* 0x0000001fff047819 */ /* 0x000fe20000011407 */
[----:B------:R-:W-:-:S04]  /*8990*/  IMAD.WIDE.U32 R14, R7, c[0x0][0x1e0], RZ ;  /* 0x00007800070e7a25 */ /* 0x000fc800078e00ff */
[----:B------:R-:W-:Y:S01]  /*89a0*/  IMAD R4, R4, c[0x0][0x1e0], RZ ;  /* 0x0000780004047a24 */ /* 0x000fe200078e02ff */
[----:B------:R-:W-:-:S03]  /*89b0*/  LEA R6, P0, R14, R240, 0x6 ;  /* 0x000000f00e067211 */ /* 0x000fc600078030ff */
[----:B------:R-:W-:Y:S01]  /*89c0*/  IMAD R4, R7, c[0x0][0x1e4], R4 ;  /* 0x0000790007047a24 */ /* 0x000fe200078e0204 */
[----:B------:R-:W-:-:S03]  /*89d0*/  LEA R16, P2, R6, c[0x0][0x1c8], 0x1 ;  /* 0x0000720006107a11 */ /* 0x000fc600078408ff */
[----:B------:R-:W-:Y:S02]  /*89e0*/  IMAD.IADD R7, R15, 0x1, R4 ;  /* 0x000000010f077824 */ /* 0x000fe400078e0204 */
[----:B------:R-:W-:-:S03]  /*89f0*/  IMAD R4, R0, c[0x0][0x1e4], RZ ;  /* 0x0000790000047a24 */ /* 0x000fc600078e02ff */
[----:B------:R-:W-:Y:S01]  /*8a00*/  LEA.HI.X R7, R14, R234, R7, 0x6, P0 ;  /* 0x000000ea0e077211 */ /* 0x000fe200000f3407 */
[----:B------:R-:W-:Y:S01]  /*8a10*/  IMAD.WIDE.U32 R14, R0, c[0x0][0x1e0], RZ ;  /* 0x00007800000e7a25 */ /* 0x000fe200078e00ff */
[----:B------:R-:W-:Y:S02]  /*8a20*/  ISETP.GE.AND P0, PT, R216, c[0x0][0x1d4], PT ;  /* 0x00007500d8007a0c */ /* 0x000fe40003f06270 */
[----:B------:R-:W-:Y:S02]  /*8a30*/  LEA.HI.X R17, R6, c[0x0][0x1cc], R7, 0x1, P2 ;  /* 0x0000730006117a11 */ /* 0x000fe400010f0c07 */
        /* <DEDUP_REMOVED lines=8> */
.L_x_1876:
[----:B------:R-:W-:Y:S05]  /*8ac0*/  BSYNC B0 ;  /* 0x0000000000007941 */ /* 0x000fea0003800000 */
.L_x_1875:
[----:B------:R-:W-:Y:S01]  /*8ad0*/  ISETP.LT.AND P0, PT, RZ, c[0x0][0x27c], PT ;  /* 0x00009f00ff007a0c */ /* 0x000fe20003f01270 */
[----:B------:R-:W0:Y:S01]  /*8ae0*/  LDGDEPBAR ;  /* 0x00000000000079af */ /* 0x000e220000000000 */
[----:B------:R-:W-:-:S11]  /*8af0*/  ISETP.NE.AND P5, PT, R224, 0x1, PT ;  /* 0x00000001e000780c */ /* 0x000fd60003fa5270 */
[----:B------:R-:W-:Y:S05]  /*8b00*/  @P0 BRA `(.L_x_1877) ;  /* 0x0000002000000947 */ /* 0x000fea0003800000 */
[----:B------:R-:W-:-:S04]  /*8b10*/  DEPBAR.LE SB0, 0x3 ;  /* 0x000080c00000791a */ /* 0x000fc80000000000 */
[----:B------:R-:W-:Y:S05]  /*8b20*/  BRA `(.L_x_1878) ;  /* 0x00006a7000007947 */ /* 0x000fea0003800000 */
.L_x_1877:
[----:B------:R-:W-:Y:S01]  /*8b30*/  ULDC.U8 UR4, c[0x0][0x298] ;  /* 0x0000a60000047ab9 */ /* 0x000fe20000000000 */
[----:B-1---5:R-:W-:Y:S01]  /*8b40*/  SHF.R.S32.HI R7, RZ, 0x1f, R76 ;  /* 0x0000001fff077819 */ /* 0x022fe2000001144c */
[----:B------:R-:W-:Y:S01]  /*8b50*/  IMAD.WIDE.U32 R16, R76, c[0x0][0x280], RZ ;  /* 0x0000a0004c107a25 */ /* 0x000fe200078e00ff */
[----:B------:R-:W-:Y:S01]  /*8b60*/  ISETP.NE.AND P0, PT, RZ, UR4, PT ;  /* 0x00000004ff007c0c */ /* 0x000fe2000bf05270 */
[----:B------:R-:W-:Y:S01]  /*8b70*/  BSSY B2, `(.L_x_1878) ;  /* 0x00006a2000027945 */ /* 0x000fe20003800000 */
[----:B------:R-:W-:Y:S01]  /*8b80*/  IADD3 R14, R221, R228, RZ ;  /* 0x000000e4dd0e7210 */ /* 0x000fe20007ffe0ff */
[----:B------:R-:W-:Y:S01]  /*8b90*/  IMAD R15, R7, c[0x0][0x280], RZ ;  /* 0x0000a000070f7a24 */ /* 0x000fe200078e02ff */
[----:B------:R-:W-:Y:S01]  /*8ba0*/  IADD3 R60, R221, 0x40, RZ ;  /* 0x00000040dd3c7810 */ /* 0x000fe20007ffe0ff */
[----:B------:R-:W-:Y:S01]  /*8bb0*/  IMAD R7, R7, c[0x0][0x290], RZ ;  /* 0x0000a40007077a24 */ /* 0x000fe200078e02ff */
[----:B------:R-:W-:Y:S01]  /*8bc0*/  LEA R6, R218, R14, 0x6 ;  /* 0x0000000eda067211 */ /* 0x000fe200078e30ff */
[----:B------:R-:W-:-:S02]  /*8bd0*/  IMAD R15, R76, c[0x0][0x284], R15 ;  /* 0x0000a1004c0f7a24 */ /* 0x000fc400078e020f */
[C---:B------:R-:W-:Y:S02]  /*8be0*/  IMAD R7, R76.reuse, c[0x0][0x294], R7 ;  /* 0x0000a5004c077a24 */ /* 0x040fe400078e0207 */
[----:B------:R-:W-:Y:S01]  /*8bf0*/  IMAD.WIDE.U32 R18, R76, c[0x0][0x290], RZ ;  /* 0x0000a4004c127a25 */ /* 0x000fe200078e00ff */
[----:B------:R-:W-:-:S04]  /*8c00*/  IADD3 R15, R15, R17, RZ ;  /* 0x000000110f0f7210 */ /* 0x000fc80007ffe0ff */
[----:B------:R-:W-:Y:S01]  /*8c10*/  IADD3 R7, R7, R19, RZ ;  /* 0x0000001307077210 */ /* 0x000fe20007ffe0ff */
[----:B------:R-:W-:Y:S05]  /*8c20*/  @!P0 BRA `(.L_x_1879) ;  /* 0x0000344000008947 */ /* 0x000fea0003800000 */
[----:B------:R-:W-:Y:S01]  /*8c30*/  @P5 IMAD.HI.U32 R4, R6, c[0x0][0x2c8], RZ ;  /* 0x0000b20006045a27 */ /* 0x000fe200078e00ff */
[C---:B------:R-:W-:Y:S01]  /*8c40*/  IADD3 R22, R142.reuse, 0x40, RZ ;  /* 0x000000408e167810 */ /* 0x040fe20007ffe0ff */
[----:B------:R-:W-:Y:S01]  /*8c50*/  BSSY B0, `(.L_x_1880) ;  /* 0x000006b000007945 */ /* 0x000fe20003800000 */
[C---:B------:R-:W-:Y:S01]  /*8c60*/  IADD3 R33, R142.reuse, 0x20, RZ ;  /* 0x000000208e217810 */ /* 0x040fe20007ffe0ff */
[----:B------:R-:W-:Y:S01]  /*8c70*/  IMAD.MOV.U32 R21, RZ, RZ, R15 ;  /* 0x000000ffff157224 */ /* 0x000fe200078e000f */
[----:B------:R-:W-:Y:S01]  /*8c80*/  @P5 SHF.R.U32.HI R6, RZ, c[0x0][0x2cc], R4 ;  /* 0x0000b300ff065a19 */ /* 0x000fe20000011604 */
[----:B------:R-:W-:Y:S01]  /*8c90*/  IMAD.MOV.U32 R20, RZ, RZ, R16 ;  /* 0x000000ffff147224 */ /* 0x000fe200078e0010 */
[----:B------:R-:W-:Y:S01]  /*8ca0*/  IADD3 R38, R142, 0x10, RZ ;  /* 0x000000108e267810 */ /* 0x000fe20007ffe0ff */
[----:B------:R-:W-:Y:S01]  /*8cb0*/  IMAD.MOV.U32 R16, RZ, RZ, R18 ;  /* 0x000000ffff107224 */ /* 0x000fe200078e0012 */
[----:B------:R-:W-:Y:S01]  /*8cc0*/  SHF.R.S32.HI R4, RZ, 0x1f, R6 ;  /* 0x0000001fff047819 */ /* 0x000fe20000011406 */
[----:B------:R-:W-:Y:S01]  /*8cd0*/  IMAD.WIDE.U32 R18, R6, c[0x0][0x280], R20 ;  /* 0x0000a00006127a25 */ /* 0x000fe200078e0014 */
[----:B------:R-:W-:Y:S01]  /*8ce0*/  SHF.R.S32.HI R21, RZ, 0x1f, R136 ;  /* 0x0000001fff157819 */ /* 0x000fe20000011488 */
[----:B------:R-:W-:Y:S01]  /*8cf0*/  CS2R R64, SRZ ;  /* 0x0000000000407805 */ /* 0x000fe2000001ff00 */
[----:B------:R-:W-:Y:S01]  /*8d00*/  CS2R R70, SRZ ;  /* 0x0000000000467805 */ /* 0x000fe2000001ff00 */
[----:B------:R-:W-:Y:S01]  /*8d10*/  IMAD R15, R4, c[0x0][0x280], RZ ;  /* 0x0000a000040f7a24 */ /* 0x000fe200078e02ff */
[----:B------:R-:W-:Y:S01]  /*8d20*/  LEA R25, P0, R18, c[0x0][0x270], 0x1 ;  /* 0x00009c0012197a11 */ /* 0x000fe200078008ff */
[----:B------:R-:W-:Y:S01]  /*8d30*/  IMAD.MOV.U32 R17, RZ, RZ, R7 ;  /* 0x000000ffff117224 */ /* 0x000fe200078e0007 */
[----:B------:R-:W-:Y:S01]  /*8d40*/  CS2R R78, SRZ ;  /* 0x00000000004e7805 */ /* 0x000fe2000001ff00 */
[----:B------:R-:W-:Y:S01]  /*8d50*/  IMAD R15, R6, c[0x0][0x284], R15 ;  /* 0x0000a100060f7a24 */ /* 0x000fe200078e020f */
[----:B------:R-:W-:Y:S01]  /*8d60*/  CS2R R90, SRZ ;  /* 0x00000000005a7805 */ /* 0x000fe2000001ff00 */
[----:B------:R-:W-:Y:S01]  /*8d70*/  IMAD R7, R4, c[0x0][0x290], RZ ;  /* 0x0000a40004077a24 */ /* 0x000fe200078e02ff */
[----:B------:R1:W2:Y:S01]  /*8d80*/  SHFL.IDX PT, R30, R25, RZ, 0x1c1f ;  /* 0x001c1fff191e7589 */ /* 0x0002a200000e0000 */
[----:B------:R-:W-:Y:S01]  /*8d90*/  IMAD.IADD R26, R19, 0x1, R15 ;  /* 0x00000001131a7824 */ /* 0x000fe200078e020f */
[----:B------:R-:W-:Y:S01]  /*8da0*/  CS2R R100, SRZ ;  /* 0x0000000000647805 */ /* 0x000fe2000001ff00 */
[----:B------:R-:W-:Y:S01]  /*8db0*/  IMAD.WIDE.U32 R16, R6, c[0x0][0x290], R16 ;  /* 0x0000a40006107a25 */ /* 0x000fe200078e0010 */
[----:B------:R-:W-:Y:S01]  /*8dc0*/  CS2R R80, SRZ ;  /* 0x0000000000507805 */ /* 0x000fe2000001ff00 */
[----:B------:R-:W-:Y:S01]  /*8dd0*/  CS2R R62, SRZ ;  /* 0x00000000003e7805 */ /* 0x000fe2000001ff00 */
[----:B------:R-:W-:Y:S01]  /*8de0*/  LEA.HI.X R26, R18, c[0x0][0x274], R26, 0x1, P0 ;  /* 0x00009d00121a7a11 */ /* 0x000fe200000f0c1a */
[----:B------:R-:W-:Y:S01]  /*8df0*/  IMAD R24, R6, c[0x0][0x294], R7 ;  /* 0x0000a50006187a24 */ /* 0x000fe200078e0207 */
[----:B------:R-:W-:Y:S01]  /*8e00*/  ISETP.GE.AND P0, PT, R14, R5, PT ;  /* 0x000000050e00720c */ /* 0x000fe20003f06270 */
[----:B------:R-:W-:Y:S01]  /*8e10*/  CS2R R18, SRZ ;  /* 0x0000000000127805 */ /* 0x000fe2000001ff00 */
[C---:B------:R-:W-:Y:S01]  /*8e20*/  LEA R23, P1, R16.reuse, c[0x0][0x288], 0x1 ;  /* 0x0000a20010177a11 */ /* 0x040fe200078208ff */
[----:B------:R-:W-:Y:S01]  /*8e30*/  IMAD.IADD R24, R17, 0x1, R24 ;  /* 0x0000000111187824 */ /* 0x000fe200078e0218 */
[----:B------:R1:W3:Y:S01]  /*8e40*/  SHFL.IDX PT, R31, R26, RZ, 0x1c1f ;  /* 0x001c1fff1a1f7589 */ /* 0x0002e200000e0000 */
[----:B------:R-:W-:Y:S01]  /*8e50*/  SHF.R.S32.HI R6, RZ, 0x1f, R137 ;  /* 0x0000001fff067819 */ /* 0x000fe20000011489 */
[----:B------:R-:W-:Y:S01]  /*8e60*/  CS2R R68, SRZ ;  /* 0x0000000000447805 */ /* 0x000fe2000001ff00 */
[----:B------:R-:W-:Y:S01]  /*8e70*/  CS2R R74, SRZ ;  /* 0x00000000004a7805 */ /* 0x000fe2000001ff00 */
[----:B------:R-:W-:Y:S01]  /*8e80*/  LEA.HI.X R24, R16, c[0x0][0x28c], R24, 0x1, P1 ;  /* 0x0000a30010187a11 */ /* 0x000fe200008f0c18 */
[----:B------:R1:W4:Y:S01]  /*8e90*/  SHFL.IDX PT, R28, R23, RZ, 0x1c1f ;  /* 0x001c1fff171c7589 */ /* 0x00032200000e0000 */
[----:B------:R-:W-:Y:S01]  /*8ea0*/  CS2R R88, SRZ ;  /* 0x0000000000587805 */ /* 0x000fe2000001ff00 */
[----:B------:R-:W-:Y:S01]  /*8eb0*/  CS2R R98, SRZ ;  /* 0x0000000000627805 */ /* 0x000fe2000001ff00 */
[----:B------:R-:W-:Y:S01]  /*8ec0*/  CS2R R82, SRZ ;  /* 0x0000000000527805 */ /* 0x000fe2000001ff00 */
[----:B------:R1:W1:Y:S01]  /*8ed0*/  SHFL.IDX PT, R29, R24, RZ, 0x1c1f ;  /* 0x001c1fff181d7589 */ /* 0x00026200000e0000 */
[----:B------:R-:W-:-:S02]  /*8ee0*/  SHF.R.S32.HI R15, RZ, 0x1f, R22 ;  /* 0x0000001fff0f7819 */ /* 0x000fc40000011416 */
[----:B------:R-:W-:Y:S02]  /*8ef0*/  SHF.R.S32.HI R4, RZ, 0x1f, R33 ;  /* 0x0000001fff047819 */ /* 0x000fe40000011421 */
[----:B------:R-:W-:Y:S01]  /*8f00*/  SHF.R.S32.HI R7, RZ, 0x1f, R38 ;  /* 0x0000001fff077819 */ /* 0x000fe20000011426 */
[----:B------:R-:W-:Y:S05]  /*8f10*/  @P0 BRA `(.L_x_1881) ;  /* 0x000003e000000947 */ /* 0x000fea0003800000 */
[----:B--2---:R-:W-:Y:S01]  /*8f20*/  ISETP.GE.AND P0, PT, R38, c[0x0][0x27c], PT ;  /* 0x00009f0026007a0c */ /* 0x004fe20003f06270 */
[----:B------:R-:W-:Y:S01]  /*8f30*/  CS2R R100, SRZ ;  /* 0x0000000000647805 */ /* 0x000fe2000001ff00 */
[----:B------:R-:W-:Y:S01]  /*8f40*/  ISETP.GE.AND P1, PT, R33, c[0x0][0x27c], PT ;  /* 0x00009f0021007a0c */ /* 0x000fe20003f26270 */
[----:B------:R-:W-:-:S10]  /*8f50*/  CS2R R98, SRZ ;  /* 0x0000000000627805 */ /* 0x000fd4000001ff00 */
[C---:B------:R-:W-:Y:S01]  /*8f60*/  @!P0 IMAD.SHL.U32 R27, R38.reuse, 0x2, RZ ;  /* 0x00000002261b8824 */ /* 0x040fe200078e00ff */
[----:B------:R-:W-:-:S04]  /*8f70*/  @!P0 SHF.L.U64.HI R17, R38, 0x1, R7 ;  /* 0x0000000126118819 */ /* 0x000fc80000010207 */
[----:B------:R-:W-:-:S05]  /*8f80*/  @!P0 IADD3 R42, P2, R30, R27, RZ ;  /* 0x0000001b1e2a8210 */ /* 0x000fca0007f5e0ff */
[----:B---3--:R-:W-:Y:S01]  /*8f90*/  @!P0 IMAD.X R43, R31, 0x1, R17, P2 ;  /* 0x000000011f2b8824 */ /* 0x008fe200010e0611 */
[----:B----4-:R-:W-:Y:S01]  /*8fa0*/  @!P0 IADD3 R40, P2, R28, R27, RZ ;  /* 0x0000001b1c288210 */ /* 0x010fe20007f5e0ff */
[----:B------:R-:W-:-:S03]  /*8fb0*/  @!P1 IMAD.SHL.U32 R27, R33, 0x2, RZ ;  /* 0x00000002211b9824 */ /* 0x000fc600078e00ff */
[----:B------:R2:W5:Y:S01]  /*8fc0*/  @!P0 LD.E.64 R100, [R42.64] ;  /* 0x000000082a648980 */ /* 0x000562000c101b00 */
[----:B-1----:R-:W-:Y:S01]  /*8fd0*/  @!P0 IMAD.X R41, R29, 0x1, R17, P2 ;  /* 0x000000011d298824 */ /* 0x002fe200010e0611 */
[----:B------:R-:W-:Y:S02]  /*8fe0*/  @!P1 SHF.L.U64.HI R17, R33, 0x1, R4 ;  /* 0x0000000121119819 */ /* 0x000fe40000010204 */
[-C--:B------:R-:W-:Y:S02]  /*8ff0*/  @!P1 IADD3 R36, P2, R30, R27.reuse, RZ ;  /* 0x0000001b1e249210 */ /* 0x080fe40007f5e0ff */
[----:B------:R1:W5:Y:S01]  /*9000*/  @!P0 LD.E.64 R98, [R40.64] ;  /* 0x0000000828628980 */ /* 0x000362000c101b00 */
[----:B------:R-:W-:Y:S02]  /*9010*/  ISETP.GE.AND P0, PT, R137, c[0x0][0x27c], PT ;  /* 0x00009f0089007a0c */ /* 0x000fe40003f06270 */
[----:B------:R-:W-:Y:S01]  /*9020*/  @!P1 IMAD.X R37, R31, 0x1, R17, P2 ;  /* 0x000000011f259824 */ /* 0x000fe200010e0611 */
[----:B------:R-:W-:Y:S01]  /*9030*/  @!P1 IADD3 R34, P2, R28, R27, RZ ;  /* 0x0000001b1c229210 */ /* 0x000fe20007f5e0ff */
[----:B------:R-:W-:Y:S01]  /*9040*/  CS2R R90, SRZ ;  /* 0x00000000005a7805 */ /* 0x000fe2000001ff00 */
[----:B------:R-:W-:-:S03]  /*9050*/  CS2R R88, SRZ ;  /* 0x0000000000587805 */ /* 0x000fc6000001ff00 */
[----:B------:R-:W-:Y:S01]  /*9060*/  @!P1 IMAD.X R35, R29, 0x1, R17, P2 ;  /* 0x000000011d239824 */ /* 0x000fe200010e0611 */
[----:B------:R-:W-:Y:S01]  /*9070*/  ISETP.GE.AND P2, PT, R22, c[0x0][0x27c], PT ;  /* 0x00009f0016007a0c */ /* 0x000fe20003f46270 */
[----:B------:R3:W5:Y:S03]  /*9080*/  @!P1 LD.E.64 R90, [R36.64] ;  /* 0x00000008245a9980 */ /* 0x000766000c101b00 */
[C---:B------:R-:W-:Y:S01]  /*9090*/  @!P0 IMAD.SHL.U32 R17, R137.reuse, 0x2, RZ ;  /* 0x0000000289118824 */ /* 0x040fe200078e00ff */
[----:B------:R4:W5:Y:S01]  /*90a0*/  @!P1 LD.E.64 R88, [R34.64] ;  /* 0x0000000822589980 */ /* 0x000962000c101b00 */
[----:B------:R-:W-:-:S03]  /*90b0*/  @!P0 SHF.L.U64.HI R16, R137, 0x1, R6 ;  /* 0x0000000189108819 */ /* 0x000fc60000010206 */
[----:B-1----:R-:W-:-:S05]  /*90c0*/  @!P0 IADD3 R40, P1, R30, R17, RZ ;  /* 0x000000111e288210 */ /* 0x002fca0007f3e0ff */
[--C-:B------:R-:W-:Y:S01]  /*90d0*/  @!P0 IMAD.X R41, R31, 0x1, R16.reuse, P1 ;  /* 0x000000011f298824 */ /* 0x100fe200008e0610 */
[----:B------:R-:W-:Y:S01]  /*90e0*/  @!P0 IADD3 R44, P1, R28, R17, RZ ;  /* 0x000000111c2c8210 */ /* 0x000fe20007f3e0ff */
[----:B------:R-:W-:Y:S01]  /*90f0*/  CS2R R78, SRZ ;  /* 0x00000000004e7805 */ /* 0x000fe2000001ff00 */
[----:B------:R-:W-:Y:S01]  /*9100*/  CS2R R74, SRZ ;  /* 0x00000000004a7805 */ /* 0x000fe2000001ff00 */
[C---:B------:R-:W-:Y:S02]  /*9110*/  @!P2 IMAD.SHL.U32 R17, R22.reuse, 0x2, RZ ;  /* 0x000000021611a824 */ /* 0x040fe400078e00ff */
[----:B------:R-:W-:Y:S01]  /*9120*/  @!P0 IMAD.X R45, R29, 0x1, R16, P1 ;  /* 0x000000011d2d8824 */ /* 0x000fe200008e0610 */
[----:B------:R-:W-:Y:S01]  /*9130*/  @!P2 SHF.L.U64.HI R16, R22, 0x1, R15 ;  /* 0x000000011610a819 */ /* 0x000fe2000001020f */
[----:B------:R1:W5:Y:S04]  /*9140*/  @!P0 LD.E.64 R78, [R40.64] ;  /* 0x00000008284e8980 */ /* 0x000368000c101b00 */
[----:B------:R1:W5:Y:S01]  /*9150*/  @!P0 LD.E.64 R74, [R44.64] ;  /* 0x000000082c4a8980 */ /* 0x000362000c101b00 */
[----:B----4-:R-:W-:-:S02]  /*9160*/  @!P2 IADD3 R34, P0, R28, R17, RZ ;  /* 0x000000111c22a210 */ /* 0x010fc40007f1e0ff */
[----:B------:R-:W-:-:S03]  /*9170*/  ISETP.GE.AND P1, PT, R142, c[0x0][0x27c], PT ;  /* 0x00009f008e007a0c */ /* 0x000fc60003f26270 */
[----:B------:R-:W-:Y:S01]  /*9180*/  @!P2 IMAD.X R35, R29, 0x1, R16, P0 ;  /* 0x000000011d23a824 */ /* 0x000fe200000e0610 */
[----:B------:R-:W-:Y:S01]  /*9190*/  ISETP.GE.AND P0, PT, R136, c[0x0][0x27c], PT ;  /* 0x00009f0088007a0c */ /* 0x000fe20003f06270 */
[----:B------:R-:W-:Y:S01]  /*91a0*/  CS2R R80, SRZ ;  /* 0x0000000000507805 */ /* 0x000fe2000001ff00 */
[----:B------:R-:W-:Y:S01]  /*91b0*/  CS2R R82, SRZ ;  /* 0x0000000000527805 */ /* 0x000fe2000001ff00 */
[----:B---3--:R-:W-:-:S06]  /*91c0*/  @!P2 IADD3 R36, P3, R30, R17, RZ ;  /* 0x000000111e24a210 */ /* 0x008fcc0007f7e0ff */
[----:B--2---:R-:W-:-:S04]  /*91d0*/  @!P1 IMAD.WIDE R42, R142, 0x2, R30 ;  /* 0x000000028e2a9825 */ /* 0x004fc800078e021e */
[----:B------:R-:W-:Y:S01]  /*91e0*/  @!P0 IMAD.SHL.U32 R17, R136, 0x2, RZ ;  /* 0x0000000288118824 */ /* 0x000fe200078e00ff */
[----:B------:R2:W5:Y:S01]  /*91f0*/  @!P1 LD.E.64 R80, [R42.64] ;  /* 0x000000082a509980 */ /* 0x000562000c101b00 */
[----:B-1----:R-:W-:-:S04]  /*9200*/  @!P1 IMAD.WIDE R40, R142, 0x2, R28 ;  /* 0x000000028e289825 */ /* 0x002fc800078e021c */
[----:B------:R-:W-:Y:S01]  /*9210*/  @!P2 IMAD.X R37, R31, 0x1, R16, P3 ;  /* 0x000000011f25a824 */ /* 0x000fe200018e0610 */
[----:B------:R2:W5:Y:S01]  /*9220*/  @!P1 LD.E.64 R82, [R40.64] ;  /* 0x0000000828529980 */ /* 0x000562000c101b00 */
[----:B------:R-:W-:Y:S02]  /*9230*/  @!P0 SHF.L.U64.HI R16, R136, 0x1, R21 ;  /* 0x0000000188108819 */ /* 0x000fe40000010215 */
[----:B------:R-:W-:-:S05]  /*9240*/  @!P0 IADD3 R30, P1, R30, R17, RZ ;  /* 0x000000111e1e8210 */ /* 0x000fca0007f3e0ff */
[--C-:B------:R-:W-:Y:S01]  /*9250*/  @!P0 IMAD.X R31, R31, 0x1, R16.reuse, P1 ;  /* 0x000000011f1f8824 */ /* 0x100fe200008e0610 */
[----:B------:R-:W-:Y:S01]  /*9260*/  @!P0 IADD3 R28, P1, R28, R17, RZ ;  /* 0x000000111c1c8210 */ /* 0x000fe20007f3e0ff */
[----:B------:R-:W-:Y:S01]  /*9270*/  CS2R R70, SRZ ;  /* 0x0000000000467805 */ /* 0x000fe2000001ff00 */
[----:B------:R-:W-:Y:S01]  /*9280*/  CS2R R68, SRZ ;  /* 0x0000000000447805 */ /* 0x000fe2000001ff00 */
[----:B------:R-:W-:Y:S01]  /*9290*/  CS2R R64, SRZ ;  /* 0x0000000000407805 */ /* 0x000fe2000001ff00 */
[----:B------:R-:W-:Y:S01]  /*92a0*/  CS2R R62, SRZ ;  /* 0x00000000003e7805 */ /* 0x000fe2000001ff00 */
[----:B------:R-:W-:Y:S02]  /*92b0*/  @!P0 IMAD.X R29, R29, 0x1, R16, P1 ;  /* 0x000000011d1d8824 */ /* 0x000fe400008e0610 */
[----:B------:R2:W5:Y:S04]  /*92c0*/  @!P2 LD.E.64 R70, [R36.64] ;  /* 0x000000082446a980 */ /* 0x000568000c101b00 */
[----:B------:R2:W5:Y:S04]  /*92d0*/  @!P2 LD.E.64 R68, [R34.64] ;  /* 0x000000082244a980 */ /* 0x000568000c101b00 */
[----:B------:R2:W5:Y:S04]  /*92e0*/  @!P0 LD.E.64 R64, [R30.64] ;  /* 0x000000081e408980 */ /* 0x000568000c101b00 */
[----:B------:R2:W5:Y:S02]  /*92f0*/  @!P0 LD.E.64 R62, [R28.64] ;  /* 0x000000081c3e8980 */ /* 0x000564000c101b00 */
.L_x_1881:
[----:B--2---:R-:W-:Y:S05]  /*9300*/  BSYNC B0 ;  /* 0x0000000000007941 */ /* 0x004fea0003800000 */
.L_x_1880:
[----:B------:R-:W-:Y:S01]  /*9310*/  IADD3 R14, R14, 0x40, RZ ;  /* 0x000000400e0e7810 */ /* 0x000fe20007ffe0ff */
[----:B-----5:R-:W-:Y:S01]  /*9320*/  IMAD.MOV.U32 R20, RZ, RZ, R64 ;  /* 0x000000ffff147224 */ /* 0x020fe200078e0040 */
[----:B------:R2:W4:Y:S01]  /*9330*/  SHFL.IDX PT, R37, R26, 0x1, 0x1c1f ;  /* 0x003c1f001a257f89 */ /* 0x00052200000e0000 */
[----:B------:R-:W-:Y:S01]  /*9340*/  IMAD.MOV.U32 R17, RZ, RZ, R65 ;  /* 0x000000ffff117224 */ /* 0x000fe200078e0041 */
[----:B------:R-:W-:Y:S01]  /*9350*/  ISETP.GE.AND P0, PT, R14, R5, PT ;  /* 0x000000050e00720c */ /* 0x000fe20003f06270 */
[----:B------:R-:W-:Y:S01]  /*9360*/  IMAD.MOV.U32 R16, RZ, RZ, R70 ;  /* 0x000000ffff107224 */ /* 0x000fe200078e0046 */
[----:B------:R-:W3:Y:S01]  /*9370*/  SHFL.IDX PT, R36, R25, 0x1, 0x1c1f ;  /* 0x003c1f0019247f89 */ /* 0x000ee200000e0000 */
[----:B------:R-:W-:Y:S01]  /*9380*/  IMAD.MOV.U32 R14, RZ, RZ, R71 ;  /* 0x000000ffff0e7224 */ /* 0x000fe200078e0047 */
[----:B------:R-:W-:Y:S01]  /*9390*/  PRMT R50, R17, 0x5410, R20 ;  /* 0x0000541011327816 */ /* 0x000fe20000000014 */
[----:B------:R-:W-:Y:S01]  /*93a0*/  IMAD.MOV.U32 R17, RZ, RZ, R79 ;  /* 0x000000ffff117224 */ /* 0x000fe200078e004f */
[----:B------:R-:W-:Y:S01]  /*93b0*/  MOV R20, R78 ;  /* 0x0000004e00147202 */ /* 0x000fe20000000f00 */
[----:B-1----:R1:W1:Y:S01]  /*93c0*/  SHFL.IDX PT, R29, R24, 0x1, 0x1c1f ;  /* 0x003c1f00181d7f89 */ /* 0x00226200000e0000 */
[----:B------:R-:W-:Y:S01]  /*93d0*/  PRMT R53, R14, 0x5410, R16 ;  /* 0x000054100e357816 */ /* 0x000fe20000000010 */
[----:B------:R-:W-:Y:S01]  /*93e0*/  IMAD.MOV.U32 R16, RZ, RZ, R90 ;  /* 0x000000ffff107224 */ /* 0x000fe200078e005a */
[----:B------:R-:W-:Y:S01]  /*93f0*/  PRMT R59, R17, 0x5410, R20 ;  /* 0x00005410113b7816 */ /* 0x000fe20000000014 */
[----:B------:R-:W-:Y:S01]  /*9400*/  IMAD.MOV.U32 R14, RZ, RZ, R91 ;  /* 0x000000ffff0e7224 */ /* 0x000fe200078e005b */
[----:B------:R-:W-:Y:S01]  /*9410*/  MOV R20, R100 ;  /* 0x0000006400147202 */ /* 0x000fe20000000f00 */
[----:B------:R-:W-:Y:S01]  /*9420*/  IMAD.MOV.U32 R17, RZ, RZ, R101 ;  /* 0x000000ffff117224 */ /* 0x000fe200078e0065 */
[----:B----4-:R4:W1:Y:S01]  /*9430*/  SHFL.IDX PT, R28, R23, 0x1, 0x1c1f ;  /* 0x003c1f00171c7f89 */ /* 0x01086200000e0000 */
[----:B------:R-:W-:Y:S01]  /*9440*/  BSSY B0, `(.L_x_1882) ;  /* 0x0000062000007945 */ /* 0x000fe20003800000 */
[----:B------:R-:W-:Y:S01]  /*9450*/  PRMT R66, R14, 0x5410, R16 ;  /* 0x000054100e427816 */ /* 0x000fe20000000010 */
[----:B------:R-:W-:Y:S01]  /*9460*/  IMAD.MOV.U32 R16, RZ, RZ, R80 ;  /* 0x000000ffff107224 */ /* 0x000fe200078e0050 */
[----:B------:R-:W-:Y:S01]  /*9470*/  PRMT R72, R17, 0x5410, R20 ;  /* 0x0000541011487816 */ /* 0x000fe20000000014 */
[----:B------:R-:W-:Y:S01]  /*9480*/  IMAD.MOV.U32 R14, RZ, RZ, R81 ;  /* 0x000000ffff0e7224 */ /* 0x000fe200078e0051 */
[----:B------:R-:W-:Y:S01]  /*9490*/  MOV R20, R62 ;  /* 0x0000003e00147202 */ /* 0x000fe20000000f00 */
[----:B------:R-:W-:Y:S01]  /*94a0*/  IMAD.MOV.U32 R17, RZ, RZ, R63 ;  /* 0x000000ffff117224 */ /* 0x000fe200078e003f */
[----:B--2---:R-:W-:Y:S01]  /*94b0*/  CS2R R26, SRZ ;  /* 0x00000000001a7805 */ /* 0x004fe2000001ff00 */
        /* <DEDUP_REMOVED lines=11> */
[----:B------:R-:W-:Y:S01]  /*9570*/  MOV R14, R89 ;  /* 0x00000059000e7202 */ /* 0x000fe20000000f00 */
[----:B------:R-:W-:Y:S01]  /*9580*/  CS2R R56, SRZ ;  /* 0x0000000000387805 */ /* 0x000fe2000001ff00 */
[----:B------:R-:W-:Y:S01]  /*9590*/  PRMT R58, R17, 0x5410, R20 ;  /* 0x00005410113a7816 */ /* 0x000fe20000000014 */
[----:B------:R-:W-:Y:S01]  /*95a0*/  IMAD.MOV.U32 R20, RZ, RZ, R98 ;  /* 0x000000ffff147224 */ /* 0x000fe200078e0062 */
[----:B------:R-:W-:Y:S01]  /*95b0*/  PRMT R61, R14, 0x5410, R16 ;  /* 0x000054100e3d7816 */ /* 0x000fe20000000010 */
[----:B------:R-:W-:Y:S01]  /*95c0*/  IMAD.MOV.U32 R17, RZ, RZ, R99 ;  /* 0x000000ffff117224 */ /* 0x000fe200078e0063 */
[----:B------:R-:W-:Y:S01]  /*95d0*/  MOV R16, R82 ;  /* 0x0000005200107202 */ /* 0x000fe20000000f00 */
[----:B------:R-:W-:Y:S01]  /*95e0*/  IMAD.MOV.U32 R14, RZ, RZ, R83 ;  /* 0x000000ffff0e7224 */ /* 0x000fe200078e0053 */
[----:B-1----:R-:W-:Y:S01]  /*95f0*/  CS2R R24, SRZ ;  /* 0x0000000000187805 */ /* 0x002fe2000001ff00 */
[----:B---3--:R-:W-:Y:S01]  /*9600*/  CS2R R30, SRZ ;  /* 0x00000000001e7805 */ /* 0x008fe2000001ff00 */
[----:B------:R-:W-:Y:S01]  /*9610*/  PRMT R67, R17, 0x5410, R20 ;  /* 0x0000541011437816 */ /* 0x000fe20000000014 */
[----:B------:R-:W-:Y:S01]  /*9620*/  CS2R R40, SRZ ;  /* 0x0000000000287805 */ /* 0x000fe2000001ff00 */
[----:B------:R-:W-:Y:S01]  /*9630*/  PRMT R73, R14, 0x5410, R16 ;  /* 0x000054100e497816 */ /* 0x000fe20000000010 */
[----:B------:R-:W-:Y:S01]  /*9640*/  CS2R R46, SRZ ;  /* 0x00000000002e7805 */ /* 0x000fe2000001ff00 */
[----:B------:R-:W-:Y:S01]  /*9650*/  CS2R R16, SRZ ;  /* 0x0000000000107805 */ /* 0x000fe2000001ff00 */
[----:B------:R-:W-:Y:S01]  /*9660*/  CS2R R54, SRZ ;  /* 0x0000000000367805 */ /* 0x000fe2000001ff00 */
        /* <DEDUP_REMOVED lines=8> */
[--C-:B------:R-:W-:Y:S01]  /*96f0*/  @!P0 IMAD.X R19, R37, 0x1, R7.reuse, P2 ;  /* 0x0000000125138824 */ /* 0x100fe200010e0607 */
[----:B------:R-:W-:Y:S02]  /*9700*/  @!P0 IADD3 R16, P2, R28, R17, RZ ;  /* 0x000000111c108210 */ /* 0x000fe40007f5e0ff */
[----:B------:R-:W-:Y:S02]  /*9710*/  @!P1 SHF.L.U64.HI R4, R33, 0x1, R4 ;  /* 0x0000000121049819 */ /* 0x000fe40000010204 */
[----:B------:R1:W5:Y:S01]  /*9720*/  @!P0 LD.E.64 R48, [R18.64] ;  /* 0x0000000812308980 */ /* 0x000362000c101b00 */
[----:B------:R-:W-:Y:S02]  /*9730*/  @!P0 IMAD.X R17, R29, 0x1, R7, P2 ;  /* 0x000000011d118824 */ /* 0x000fe400010e0607 */
[----:B------:R-:W-:-:S03]  /*9740*/  @!P1 IMAD.SHL.U32 R7, R33, 0x2, RZ ;  /* 0x0000000221079824 */ /* 0x000fc600078e00ff */
[----:B------:R2:W5:Y:S01]  /*9750*/  @!P0 LD.E.64 R46, [R16.64] ;  /* 0x00000008102e8980 */ /* 0x000562000c101b00 */
[----:B------:R-:W-:Y:S02]  /*9760*/  ISETP.GE.AND P0, PT, R137, c[0x0][0x27c], PT ;  /* 0x00009f0089007a0c */ /* 0x000fe40003f06270 */
[----:B------:R-:W-:-:S05]  /*9770*/  @!P1 IADD3 R26, P2, R36, R7, RZ ;  /* 0x00000007241a9210 */ /* 0x000fca0007f5e0ff */
[----:B------:R-:W-:Y:S01]  /*9780*/  @!P1 IMAD.X R27, R37, 0x1, R4, P2 ;  /* 0x00000001251b9824 */ /* 0x000fe200010e0604 */
[----:B------:R-:W-:Y:S01]  /*9790*/  @!P1 IADD3 R24, P2, R28, R7, RZ ;  /* 0x000000071c189210 */ /* 0x000fe20007f5e0ff */
[----:B------:R-:W-:Y:S01]  /*97a0*/  CS2R R42, SRZ ;  /* 0x00000000002a7805 */ /* 0x000fe2000001ff00 */
[----:B------:R-:W-:-:S03]  /*97b0*/  CS2R R40, SRZ ;  /* 0x0000000000287805 */ /* 0x000fc6000001ff00 */
[----:B------:R-:W-:Y:S02]  /*97c0*/  @!P1 IMAD.X R25, R29, 0x1, R4, P2 ;  /* 0x000000011d199824 */ /* 0x000fe400010e0604 */
[C---:B------:R-:W-:Y:S01]  /*97d0*/  @!P0 IMAD.SHL.U32 R4, R137.reuse, 0x2, RZ ;  /* 0x0000000289048824 */ /* 0x040fe200078e00ff */
[----:B------:R3:W5:Y:S01]  /*97e0*/  @!P1 LD.E.64 R42, [R26.64] ;  /* 0x000000081a2a9980 */ /* 0x000762000c101b00 */
[----:B------:R-:W-:Y:S02]  /*97f0*/  ISETP.GE.AND P2, PT, R22, c[0x0][0x27c], PT ;  /* 0x00009f0016007a0c */ /* 0x000fe40003f46270 */
[----:B------:R-:W-:Y:S01]  /*9800*/  @!P0 SHF.L.U64.HI R6, R137, 0x1, R6 ;  /* 0x0000000189068819 */ /* 0x000fe20000010206 */
[----:B------:R4:W5:Y:S01]  /*9810*/  @!P1 LD.E.64 R40, [R24.64] ;  /* 0x0000000818289980 */ /* 0x000962000c101b00 */
[----:B--2---:R-:W-:-:S05]  /*9820*/  @!P0 IADD3 R16, P1, R36, R4, RZ ;  /* 0x0000000424108210 */ /* 0x004fca0007f3e0ff */
[--C-:B------:R-:W-:Y:S01]  /*9830*/  @!P0 IMAD.X R17, R37, 0x1, R6.reuse, P1 ;  /* 0x0000000125118824 */ /* 0x100fe200008e0606 */
[----:B-1----:R-:W-:Y:S01]  /*9840*/  @!P0 IADD3 R18, P1, R28, R4, RZ ;  /* 0x000000041c128210 */ /* 0x002fe20007f3e0ff */
[----:B------:R-:W-:Y:S01]  /*9850*/  CS2R R34, SRZ ;  /* 0x0000000000227805 */ /* 0x000fe2000001ff00 */
[----:B------:R-:W-:Y:S01]  /*9860*/  CS2R R30, SRZ ;  /* 0x00000000001e7805 */ /* 0x000fe2000001ff00 */
[C---:B------:R-:W-:Y:S02]  /*9870*/  @!P2 IMAD.SHL.U32 R4, R22.reuse, 0x2, RZ ;  /* 0x000000021604a824 */ /* 0x040fe400078e00ff */
[----:B------:R-:W-:Y:S01]  /*9880*/  @!P0 IMAD.X R19, R29, 0x1, R6, P1 ;  /* 0x000000011d138824 */ /* 0x000fe200008e0606 */
[----:B------:R-:W-:Y:S01]  /*9890*/  @!P2 SHF.L.U64.HI R15, R22, 0x1, R15 ;  /* 0x00000001160fa819 */ /* 0x000fe2000001020f */
[----:B------:R1:W5:Y:S04]  /*98a0*/  @!P0 LD.E.64 R34, [R16.64] ;  /* 0x0000000810228980 */ /* 0x000368000c101b00 */
[----:B------:R2:W5:Y:S01]  /*98b0*/  @!P0 LD.E.64 R30, [R18.64] ;  /* 0x00000008121e8980 */ /* 0x000562000c101b00 */
[----:B------:R-:W-:-:S02]  /*98c0*/  @!P2 IADD3 R6, P0, R28, R4, RZ ;  /* 0x000000041c06a210 */ /* 0x000fc40007f1e0ff */
[----:B------:R-:W-:-:S03]  /*98d0*/  ISETP.GE.AND P1, PT, R142, c[0x0][0x27c], PT ;  /* 0x00009f008e007a0c */ /* 0x000fc60003f26270 */
[----:B------:R-:W-:Y:S01]  /*98e0*/  @!P2 IMAD.X R7, R29, 0x1, R15, P0 ;  /* 0x000000011d07a824 */ /* 0x000fe200000e060f */
[----:B------:R-:W-:Y:S01]  /*98f0*/  ISETP.GE.AND P0, PT, R136, c[0x0][0x27c], PT ;  /* 0x00009f0088007a0c */ /* 0x000fe20003f06270 */
[----:B------:R-:W-:Y:S01]  /*9900*/  CS2R R56, SRZ ;  /* 0x0000000000387805 */ /* 0x000fe2000001ff00 */
[----:B------:R-:W-:Y:S01]  /*9910*/  CS2R R54, SRZ ;  /* 0x0000000000367805 */ /* 0x000fe2000001ff00 */
[----:B------:R-:W-:-:S06]  /*9920*/  @!P2 IADD3 R84, P3, R36, R4, RZ ;  /* 0x000000042454a210 */ /* 0x000fcc0007f7e0ff */
[----:B------:R-:W-:-:S04]  /*9930*/  @!P1 IMAD.WIDE R86, R142, 0x2, R28 ;  /* 0x000000028e569825 */ /* 0x000fc800078e021c */
[----:B------:R-:W-:Y:S01]  /*9940*/  @!P0 IMAD.SHL.U32 R4, R136, 0x2, RZ ;  /* 0x0000000288048824 */ /* 0x000fe200078e00ff */
[----:B------:R2:W5:Y:S01]  /*9950*/  @!P1 LD.E.64 R54, [R86.64] ;  /* 0x0000000856369980 */ /* 0x000562000c101b00 */
[----:B-1----:R-:W-:Y:S01]  /*9960*/  @!P1 IMAD.WIDE R16, R142, 0x2, R36 ;  /* 0x000000028e109825 */ /* 0x002fe200078e0224 */
[----:B------:R-:W-:-:S04]  /*9970*/  @!P0 SHF.L.U64.HI R21, R136, 0x1, R21 ;  /* 0x0000000188158819 */ /* 0x000fc80000010215 */
[----:B------:R1:W5:Y:S01]  /*9980*/  @!P1 LD.E.64 R56, [R16.64] ;  /* 0x0000000810389980 */ /* 0x000362000c101b00 */
[----:B------:R-:W-:Y:S01]  /*9990*/  @!P0 IADD3 R14, P1, R36, R4, RZ ;  /* 0x00000004240e8210 */ /* 0x000fe20007f3e0ff */
[----:B------:R-:W-:-:S04]  /*99a0*/  @!P2 IMAD.X R85, R37, 0x1, R15, P3 ;  /* 0x000000012555a824 */ /* 0x000fc800018e060f */
[--C-:B------:R-:W-:Y:S01]  /*99b0*/  @!P0 IMAD.X R15, R37, 0x1, R21.reuse, P1 ;  /* 0x00000001250f8824 */ /* 0x100fe200008e0615 */
[----:B------:R-:W-:Y:S01]  /*99c0*/  @!P0 IADD3 R20, P1, R28, R4, RZ ;  /* 0x000000041c148210 */ /* 0x000fe20007f3e0ff */
[----:B---3--:R-:W-:Y:S01]  /*99d0*/  CS2R R26, SRZ ;  /* 0x00000000001a7805 */ /* 0x008fe2000001ff00 */
[----:B----4-:R-:W-:Y:S01]  /*99e0*/  CS2R R24, SRZ ;  /* 0x0000000000187805 */ /* 0x010fe2000001ff00 */
[----:B--2---:R-:W-:Y:S02]  /*99f0*/  CS2R R18, SRZ ;  /* 0x0000000000127805 */ /* 0x004fe4000001ff00 */
[----:B------:R-:W-:Y:S02]  /*9a00*/  @!P0 IMAD.X R21, R29, 0x1, R21, P1 ;  /* 0x000000011d158824 */ /* 0x000fe400008e0615 */
[----:B------:R2:W5:Y:S04]  /*9a10*/  @!P2 LD.E.64 R26, [R84.64] ;  /* 0x00000008541aa980 */ /* 0x000568000c101b00 */
[----:B------:R2:W5:Y:S04]  /*9a20*/  @!P2 LD.E.64 R24, [R6.64] ;  /* 0x000000080618a980 */ /* 0x000568000c101b00 */
[----:B------:R2:W5:Y:S01]  /*9a30*/  @!P0 LD.E.64 R18, [R14.64] ;  /* 0x000000080e128980 */ /* 0x000562000c101b00 */
[----:B-1----:R-:W-:-:S06]  /*9a40*/  CS2R R16, SRZ ;  /* 0x0000000000107805 */ /* 0x002fcc000001ff00 */
[----:B------:R2:W5:Y:S02]  /*9a50*/  @!P0 LD.E.64 R16, [R20.64] ;  /* 0x0000000814108980 */ /* 0x000564000c101b00 */
.L_x_1883:
[----:B----4-:R-:W-:Y:S05]  /*9a60*/  BSYNC B0 ;  /* 0x0000000000007941 */ /* 0x010fea0003800000 */
.L_x_1882:
[----:B--2--5:R-:W-:Y:S01]  /*9a70*/  IMAD.MOV.U32 R7, RZ, RZ, R18 ;  /* 0x000000ffff077224 */ /* 0x024fe200078e0012 */
[----:B------:R-:W-:Y:S01]  /*9a80*/  LOP3.LUT R15, R77, 0x18, R144, 0xf8, !PT ;  /* 0x000000184d0f7812 */ /* 0x000fe200078ef890 */
[----:B------:R-:W-:Y:S01]  /*9a90*/  IMAD.MOV.U32 R6, RZ, RZ, R19 ;  /* 0x000000ffff067224 */ /* 0x000fe200078e0013 */
[----:B------:R-:W-:Y:S01]  /*9aa0*/  LOP3.LUT P0, RZ, R219, 0x4, RZ, 0xc0, !PT ;  /* 0x00000004dbff7812 */ /* 0x000fe2000780c0ff */
[----:B------:R-:W-:Y:S01]  /*9ab0*/  IMAD.MOV.U32 R4, RZ, RZ, R26 ;  /* 0x000000ffff047224 */ /* 0x000fe200078e001a */
[----:B------:R-:W-:Y:S01]  /*9ac0*/  LOP3.LUT R15, R12, R15, R13, 0xf6, !PT ;  /* 0x0000000f0c0f7212 */ /* 0x000fe200078ef60d */
[----:B------:R-:W-:Y:S01]  /*9ad0*/  IMAD.MOV.U32 R12, RZ, RZ, R27 ;  /* 0x000000ffff0c7224 */ /* 0x000fe200078e001b */
[----:B------:R-:W-:Y:S01]  /*9ae0*/  PRMT R14, R6, 0x5410, R7 ;  /* 0x00005410060e7816 */ /* 0x000fe20000000007 */
[----:B------:R-:W-:Y:S01]  /*9af0*/  IMAD.MOV.U32 R7, RZ, RZ, R34 ;  /* 0x000000ffff077224 */ /* 0x000fe200078e0022 */
[----:B------:R-:W-:Y:S01]  /*9b00*/  PRMT R21, R21, 0x5410, R4 ;  /* 0x0000541015157816 */ /* 0x000fe20000000004 */
[----:B------:R-:W-:Y:S01]  /*9b10*/  IMAD.MOV.U32 R6, RZ, RZ, R35 ;  /* 0x000000ffff067224 */ /* 0x000fe200078e0023 */
[----:B------:R-:W-:-:S04]  /*9b20*/  DEPBAR.LE SB0, 0x3 ;  /* 0x000080c00000791a */ /* 0x000fc80000000000 */
        /* <DEDUP_REMOVED lines=8> */
[----:B------:R-:W-:Y:S01]  /*9bb0*/  IMAD.IADD R51, R5, 0x1, -R228 ;  /* 0x0000000105337824 */ /* 0x000fe200078e0ae4 */
[----:B------:R-:W-:Y:S01]  /*9bc0*/  PRMT R36, R6, 0x5410, R7 ;  /* 0x0000541006247816 */ /* 0x000fe20000000007 */
[----:B------:R-:W-:Y:S01]  /*9bd0*/  IMAD.MOV.U32 R7, RZ, RZ, R16 ;  /* 0x000000ffff077224 */ /* 0x000fe200078e0010 */
[----:B------:R-:W-:Y:S01]  /*9be0*/  PRMT R39, R39, 0x5410, R4 ;  /* 0x0000541027277816 */ /* 0x000fe20000000004 */
[----:B------:R-:W-:Y:S01]  /*9bf0*/  IMAD.MOV.U32 R6, RZ, RZ, R17 ;  /* 0x000000ffff067224 */ /* 0x000fe200078e0011 */
[----:B------:R-:W-:Y:S01]  /*9c00*/  IMNMX R51, R51, 0x80, PT ;  /* 0x0000008033337817 */ /* 0x000fe20003800200 */
[----:B------:R-:W-:-:S02]  /*9c10*/  IMAD.MOV.U32 R4, RZ, RZ, R24 ;  /* 0x000000ffff047224 */ /* 0x000fc400078e0018 */
[----:B------:R-:W-:Y:S01]  /*9c20*/  IMAD.MOV.U32 R12, RZ, RZ, R43 ;  /* 0x000000ffff0c7224 */ /* 0x000fe200078e002b */
[----:B------:R-:W-:Y:S01]  /*9c30*/  PRMT R13, R6, 0x5410, R7 ;  /* 0x00005410060d7816 */ /* 0x000fe20000000007 */
[----:B------:R-:W-:Y:S01]  /*9c40*/  IMAD.MOV.U32 R7, RZ, RZ, R30 ;  /* 0x000000ffff077224 */ /* 0x000fe200078e001e */
[----:B------:R-:W-:Y:S01]  /*9c50*/  PRMT R20, R20, 0x5410, R4 ;  /* 0x0000541014147816 */ /* 0x000fe20000000004 */
[----:B------:R-:W-:Y:S01]  /*9c60*/  IMAD.MOV.U32 R6, RZ, RZ, R31 ;  /* 0x000000ffff067224 */ /* 0x000fe200078e001f */
[----:B------:R-:W-:Y:S01]  /*9c70*/  BAR.SYNC.DEFER_BLOCKING 0x0 ;  /* 0x0000000000007b1d */ /* 0x000fe20000010000 */
[----:B------:R-:W-:Y:S01]  /*9c80*/  IMAD.MOV.U32 R4, RZ, RZ, R40 ;  /* 0x000000ffff047224 */ /* 0x000fe200078e0028 */
[----:B------:R-:W-:Y:S01]  /*9c90*/  ISETP.GE.AND P1, PT, R221, R51, PT ;  /* 0x00000033dd00720c */ /* 0x000fe20003f26270 */
[----:B------:R-:W-:Y:S01]  /*9ca0*/  IMAD.SHL.U32 R15, R15, 0x2, RZ ;  /* 0x000000020f0f7824 */ /* 0x000fe200078e00ff */
        /* <DEDUP_REMOVED lines=12> */
[----:B------:R-:W-:Y:S01]  /*9d70*/  IADD3 R4, R15, 0x18100, RZ ;  /* 0x000181000f047810 */ /* 0x000fe20007ffe0ff */
[----:B------:R-:W-:Y:S01]  /*9d80*/  IMAD.MOV.U32 R5, RZ, RZ, R55 ;  /* 0x000000ffff057224 */ /* 0x000fe200078e0037 */
[----:B------:R-:W-:-:S02]  /*9d90*/  PRMT R20, R12, 0x7610, R20 ;  /* 0x000076100c147816 */ /* 0x000fc40000000014 */
[----:B------:R-:W-:Y:S02]  /*9da0*/  IADD3 R12, R15, 0x18140, RZ ;  /* 0x000181400f0c7810 */ /* 0x000fe40007ffe0ff */
[----:B------:R-:W-:Y:S02]  /*9db0*/  PRMT R37, R7, 0x7610, R37 ;  /* 0x0000761007257816 */ /* 0x000fe40000000025 */
[----:B------:R-:W-:Y:S02]  /*9dc0*/  PRMT R44, R5, 0x5410, R6 ;  /* 0x00005410052c7816 */ /* 0x000fe40000000006 */
[----:B------:R-:W-:Y:S01]  /*9dd0*/  @P0 IADD3 R12, R4, -0x40, RZ ;  /* 0xffffffc0040c0810 */ /* 0x000fe20007ffe0ff */
[----:B------:R-:W-:Y:S05]  /*9de0*/  @P1 BRA `(.L_x_1885) ;  /* 0x0000112000001947 */ /* 0x000fea0003800000 */
[----:B------:R-:W-:Y:S01]  /*9df0*/  ISETP.GE.AND P0, PT, R142, c[0x0][0x27c], PT ;  /* 0x00009f008e007a0c */ /* 0x000fe20003f06270 */
[----:B------:R-:W-:-:S12]  /*9e00*/  BSSY B0, `(.L_x_1886) ;  /* 0x000002c000007945 */ /* 0x000fd80003800000 */
[----:B------:R-:W-:Y:S05]  /*9e10*/  @P0 BRA `(.L_x_1887) ;  /* 0x000002a000000947 */ /* 0x000fea0003800000 */
[----:B------:R-:W1:Y:S01]  /*9e20*/  LDS.128 R4, [R15+0x18100] ;  /* 0x018100000f047984 */ /* 0x000e620000000c00 */
[--C-:B------:R-:W-:Y:S01]  /*9e30*/  SHF.R.U64 R77, R80, 0x10, R81.reuse ;  /* 0x00000010504d7819 */ /* 0x100fe20000001251 */
[--C-:B------:R-:W-:Y:S01]  /*9e40*/  HADD2.F32 R87, -RZ, R73.reuse.H1_H1 ;  /* 0x30000049ff577230 */ /* 0x100fe20000004100 */
[----:B------:R-:W-:Y:S01]  /*9e50*/  SHF.R.U32.HI R80, RZ, 0x10, R81 ;  /* 0x00000010ff507819 */ /* 0x000fe20000011651 */
[----:B------:R-:W-:Y:S01]  /*9e60*/  HADD2.F32 R93, -RZ, R76.H1_H1 ;  /* 0x3000004cff5d7230 */ /* 0x000fe20000004100 */
[--C-:B------:R-:W-:Y:S01]  /*9e70*/  SHF.R.U64 R81, R82, 0x10, R83.reuse ;  /* 0x0000001052517819 */ /* 0x100fe20000001253 */
[----:B------:R-:W-:Y:S01]  /*9e80*/  HADD2.F32 R73, -RZ, R73.H0_H0 ;  /* 0x20000049ff497230 */ /* 0x000fe20000004100 */
[----:B------:R-:W-:Y:S01]  /*9e90*/  SHF.R.U32.HI R82, RZ, 0x10, R83 ;  /* 0x00000010ff527819 */ /* 0x000fe20000011653 */
[----:B------:R-:W-:Y:S02]  /*9ea0*/  HADD2.F32 R92, -RZ, R80.H0_H0 ;  /* 0x20000050ff5c7230 */ /* 0x000fe40000004100 */
[----:B------:R-:W-:-:S02]  /*9eb0*/  HADD2.F32 R81, -RZ, R81.H0_H0 ;  /* 0x20000051ff517230 */ /* 0x000fc40000004100 */
[----:B------:R-:W-:Y:S02]  /*9ec0*/  HADD2.F32 R82, -RZ, R82.H0_H0 ;  /* 0x20000052ff527230 */ /* 0x000fe40000004100 */
[----:B------:R-:W-:Y:S02]  /*9ed0*/  HADD2.F32 R77, -RZ, R77.H0_H0 ;  /* 0x2000004dff4d7230 */ /* 0x000fe40000004100 */
[--C-:B-1----:R-:W-:Y:S02]  /*9ee0*/  HADD2.F32 R83, -RZ, R7.reuse.H0_H0 ;  /* 0x20000007ff537230 */ /* 0x102fe40000004100 */
[----:B------:R-:W-:Y:S02]  /*9ef0*/  HADD2.F32 R7, -RZ, R7.H1_H1 ;  /* 0x30000007ff077230 */ /* 0x000fe40000004100 */
[--C-:B------:R-:W-:Y:S02]  /*9f00*/  HADD2.F32 R85, -RZ, R4.reuse.H1_H1 ;  /* 0x30000004ff557230 */ /* 0x100fe40000004100 */
[----:B------:R-:W-:Y:S01]  /*9f10*/  HADD2.F32 R84, -RZ, R4.H0_H0 ;  /* 0x20000004ff547230 */ /* 0x000fe20000004100 */
[-C--:B------:R-:W-:Y:S01]  /*9f20*/  FMUL.FTZ R80, R7, R82.reuse ;  /* 0x0000005207507220 */ /* 0x080fe20000410000 */
[--C-:B------:R-:W-:Y:S01]  /*9f30*/  HADD2.F32 R4, -RZ, R6.reuse.H0_H0 ;  /* 0x20000006ff047230 */ /* 0x100fe20000004100 */
[----:B------:R-:W-:Y:S01]  /*9f40*/  FMUL.FTZ R82, R83, R82 ;  /* 0x0000005253527220 */ /* 0x000fe20000410000 */
[----:B------:R-:W-:Y:S01]  /*9f50*/  HADD2.F32 R6, -RZ, R6.H1_H1 ;  /* 0x30000006ff067230 */ /* 0x000fe20000004100 */
[-C--:B------:R-:W-:Y:S01]  /*9f60*/  FMUL.FTZ R94, R85, R87.reuse ;  /* 0x00000057555e7220 */ /* 0x080fe20000410000 */
[--C-:B------:R-:W-:Y:S01]  /*9f70*/  HADD2.F32 R86, -RZ, R5.reuse.H0_H0 ;  /* 0x20000005ff567230 */ /* 0x100fe20000004100 */
[-C--:B------:R-:W-:Y:S01]  /*9f80*/  FFMA.FTZ R80, R83, R92.reuse, -R80 ;  /* 0x0000005c53507223 */ /* 0x080fe20000010850 */
[----:B------:R-:W-:Y:S01]  /*9f90*/  HADD2.F32 R5, -RZ, R5.H1_H1 ;  /* 0x30000005ff057230 */ /* 0x000fe20000004100 */
[----:B------:R-:W-:Y:S01]  /*9fa0*/  FMUL.FTZ R96, R84, R87 ;  /* 0x0000005754607220 */ /* 0x000fe20000410000 */
[----:B------:R-:W-:Y:S01]  /*9fb0*/  HADD2.F32 R83, -RZ, R76.H0_H0 ;  /* 0x2000004cff537230 */ /* 0x000fe20000004100 */
[----:B------:R-:W-:-:S02]  /*9fc0*/  FFMA.FTZ R7, R7, R92, R82 ;  /* 0x0000005c07077223 */ /* 0x000fc40000010052 */
[----:B------:R-:W-:Y:S02]  /*9fd0*/  FFMA.FTZ R94, R84, R93, -R94 ;  /* 0x0000005d545e7223 */ /* 0x000fe4000001085e */
[-C--:B------:R-:W-:Y:S01]  /*9fe0*/  FMUL.FTZ R76, R6, R73.reuse ;  /* 0x00000049064c7220 */ /* 0x080fe20000410000 */
[----:B------:R-:W-:Y:S01]  /*9ff0*/  F2FP.PACK_AB R7, R7, R80 ;  /* 0x000000500707723e */ /* 0x000fe200000000ff */
[----:B------:R-:W-:Y:S02]  /*a000*/  FMUL.FTZ R73, R4, R73 ;  /* 0x0000004904497220 */ /* 0x000fe40000410000 */
[-C--:B------:R-:W-:Y:S02]  /*a010*/  FMUL.FTZ R82, R5, R81.reuse ;  /* 0x0000005105527220 */ /* 0x080fe40000410000 */
[----:B------:R-:W-:Y:S02]  /*a020*/  FMUL.FTZ R84, R86, R81 ;  /* 0x0000005156547220 */ /* 0x000fe40000410000 */
[----:B------:R-:W-:-:S02]  /*a030*/  FFMA.FTZ R85, R85, R93, R96 ;  /* 0x0000005d55557223 */ /* 0x000fc40000010060 */
[-C--:B------:R-:W-:Y:S02]  /*a040*/  FFMA.FTZ R76, R4, R83.reuse, -R76 ;  /* 0x00000053044c7223 */ /* 0x080fe4000001084c */
[----:B------:R-:W-:Y:S01]  /*a050*/  FFMA.FTZ R73, R6, R83, R73 ;  /* 0x0000005306497223 */ /* 0x000fe20000010049 */
[----:B------:R-:W-:Y:S01]  /*a060*/  F2FP.PACK_AB R4, R85, R94 ;  /* 0x0000005e5504723e */ /* 0x000fe200000000ff */
[-C--:B------:R-:W-:Y:S02]  /*a070*/  FFMA.FTZ R82, R86, R77.reuse, -R82 ;  /* 0x0000004d56527223 */ /* 0x080fe40000010852 */
[----:B------:R-:W-:Y:S01]  /*a080*/  FFMA.FTZ R5, R5, R77, R84 ;  /* 0x0000004d05057223 */ /* 0x000fe20000010054 */
[----:B------:R-:W-:-:S04]  /*a090*/  F2FP.PACK_AB R6, R73, R76 ;  /* 0x0000004c4906723e */ /* 0x000fc800000000ff */
[----:B------:R-:W-:-:S05]  /*a0a0*/  F2FP.PACK_AB R5, R5, R82 ;  /* 0x000000520505723e */ /* 0x000fca00000000ff */
[----:B------:R1:W-:Y:S02]  /*a0b0*/  STS.128 [R15+0x18100], R4 ;  /* 0x018100040f007388 */ /* 0x0003e40000000c00 */
.L_x_1887:
[----:B------:R-:W-:Y:S05]  /*a0c0*/  BSYNC B0 ;  /* 0x0000000000007941 */ /* 0x000fea0003800000 */
.L_x_1886:
[----:B------:R-:W-:Y:S01]  /*a0d0*/  ISETP.GE.AND P0, PT, R38, c[0x0][0x27c], PT ;  /* 0x00009f0026007a0c */ /* 0x000fe20003f06270 */
[----:B------:R-:W-:-:S12]  /*a0e0*/  BSSY B0, `(.L_x_1888) ;  /* 0x000002c000007945 */ /* 0x000fd80003800000 */
[----:B------:R-:W-:Y:S05]  /*a0f0*/  @P0 BRA `(.L_x_1889) ;  /* 0x000002a000000947 */ /* 0x000fea0003800000 */
[----:B-1----:R-:W1:Y:S01]  /*a100*/  LDS.128 R4, [R12] ;  /* 0x000000000c047984 */ /* 0x002e620000000c00 */
        /* <DEDUP_REMOVED lines=17> */
[-C--:B------:R-:W-:Y:S01]  /*a220*/  FMUL.FTZ R86, R81, R83.reuse ;  /* 0x0000005351567220 */ /* 0x080fe20000410000 */
[--C-:B------:R-:W-:Y:S01]  /*a230*/  HADD2.F32 R82, -RZ, R5.reuse.H0_H0 ;  /* 0x20000005ff527230 */ /* 0x100fe20000004100 */
[C---:B------:R-:W-:Y:S01]  /*a240*/  FMUL.FTZ R98, R77.reuse, R98 ;  /* 0x000000624d627220 */ /* 0x040fe20000410000 */
[----:B------:R-:W-:Y:S01]  /*a250*/  HADD2.F32 R6, -RZ, R6.H1_H1 ;  /* 0x30000006ff067230 */ /* 0x000fe20000004100 */
[----:B------:R-:W-:Y:S01]  /*a260*/  FFMA.FTZ R84, R77, R100, -R84 ;  /* 0x000000644d547223 */ /* 0x000fe20000010854 */
[----:B------:R-:W-:Y:S01]  /*a270*/  HADD2.F32 R5, -RZ, R5.H1_H1 ;  /* 0x30000005ff057230 */ /* 0x000fe20000004100 */
[C---:B------:R-:W-:Y:S01]  /*a280*/  FMUL.FTZ R92, R80.reuse, R83 ;  /* 0x00000053505c7220 */ /* 0x040fe20000410000 */
[----:B------:R-:W-:Y:S01]  /*a290*/  HADD2.F32 R77, -RZ, R72.H0_H0 ;  /* 0x20000048ff4d7230 */ /* 0x000fe20000004100 */
[----:B------:R-:W-:-:S02]  /*a2a0*/  FFMA.FTZ R86, R80, R85, -R86 ;  /* 0x0000005550567223 */ /* 0x000fc40000010856 */
[-C--:B------:R-:W-:Y:S02]  /*a2b0*/  FMUL.FTZ R72, R6, R67.reuse ;  /* 0x0000004306487220 */ /* 0x080fe40000410000 */
[-C--:B------:R-:W-:Y:S02]  /*a2c0*/  FMUL.FTZ R80, R5, R76.reuse ;  /* 0x0000004c05507220 */ /* 0x080fe40000410000 */
[----:B------:R-:W-:Y:S02]  /*a2d0*/  FMUL.FTZ R67, R4, R67 ;  /* 0x0000004304437220 */ /* 0x000fe40000410000 */
[----:B------:R-:W-:Y:S02]  /*a2e0*/  FMUL.FTZ R76, R82, R76 ;  /* 0x0000004c524c7220 */ /* 0x000fe40000410000 */
[----:B------:R-:W-:Y:S02]  /*a2f0*/  FFMA.FTZ R7, R7, R100, R98 ;  /* 0x0000006407077223 */ /* 0x000fe40000010062 */
[----:B------:R-:W-:-:S02]  /*a300*/  FFMA.FTZ R81, R81, R85, R92 ;  /* 0x0000005551517223 */ /* 0x000fc4000001005c */
[-C--:B------:R-:W-:Y:S01]  /*a310*/  FFMA.FTZ R72, R4, R77.reuse, -R72 ;  /* 0x0000004d04487223 */ /* 0x080fe20000010848 */
[----:B------:R-:W-:Y:S01]  /*a320*/  F2FP.PACK_AB R7, R7, R84 ;  /* 0x000000540707723e */ /* 0x000fe200000000ff */
[----:B------:R-:W-:Y:S01]  /*a330*/  FFMA.FTZ R67, R6, R77, R67 ;  /* 0x0000004d06437223 */ /* 0x000fe20000010043 */
[----:B------:R-:W-:Y:S01]  /*a340*/  F2FP.PACK_AB R4, R81, R86 ;  /* 0x000000565104723e */ /* 0x000fe200000000ff */
[-C--:B------:R-:W-:Y:S02]  /*a350*/  FFMA.FTZ R80, R82, R73.reuse, -R80 ;  /* 0x0000004952507223 */ /* 0x080fe40000010850 */
[----:B------:R-:W-:Y:S01]  /*a360*/  FFMA.FTZ R5, R5, R73, R76 ;  /* 0x0000004905057223 */ /* 0x000fe2000001004c */
[----:B------:R-:W-:-:S04]  /*a370*/  F2FP.PACK_AB R6, R67, R72 ;  /* 0x000000484306723e */ /* 0x000fc800000000ff */
[----:B------:R-:W-:-:S05]  /*a380*/  F2FP.PACK_AB R5, R5, R80 ;  /* 0x000000500505723e */ /* 0x000fca00000000ff */
[----:B------:R1:W-:Y:S02]  /*a390*/  STS.128 [R12], R4 ;  /* 0x000000040c007388 */ /* 0x0003e40000000c00 */
.L_x_1889:
[----:B------:R-:W-:Y:S05]  /*a3a0*/  BSYNC B0 ;  /* 0x0000000000007941 */ /* 0x000fea0003800000 */
.L_x_1888:
[----:B------:R-:W-:Y:S01]  /*a3b0*/  ISETP.GE.AND P0, PT, R33, c[0x0][0x27c], PT ;  /* 0x00009f0021007a0c */ /* 0x000fe20003f06270 */
[----:B------:R-:W-:-:S12]  /*a3c0*/  BSSY B0, `(.L_x_1890) ;  /* 0x000002c000007945 */ /* 0x000fd80003800000 */
[----:B------:R-:W-:Y:S05]  /*a3d0*/  @P0 BRA `(.L_x_1891) ;  /* 0x000002a000000947 */ /* 0x000fea0003800000 */
[----:B-1----:R-:W1:Y:S01]  /*a3e0*/  LDS.128 R4, [R15+0x1c100] ;  /* 0x01c100000f047984 */ /* 0x002e620000000c00 */
        /* <DEDUP_REMOVED lines=40> */
[----:B------:R1:W-:Y:S02]  /*a670*/  STS.128 [R15+0x1c100], R4 ;  /* 0x01c100040f007388 */ /* 0x0003e40000000c00 */
.L_x_1891:
[----:B------:R-:W-:Y:S05]  /*a680*/  BSYNC B0 ;  /* 0x0000000000007941 */ /* 0x000fea0003800000 */
.L_x_1890:
[----:B------:R-:W-:Y:S01]  /*a690*/  ISETP.GE.AND P0, PT, R137, c[0x0][0x27c], PT ;  /* 0x00009f0089007a0c */ /* 0x000fe20003f06270 */
[----:B------:R-:W-:-:S12]  /*a6a0*/  BSSY B0, `(.L_x_1892) ;  /* 0x000002c000007945 */ /* 0x000fd80003800000 */
[----:B------:R-:W-:Y:S05]  /*a6b0*/  @P0 BRA `(.L_x_1893) ;  /* 0x000002a000000947 */ /* 0x000fea0003800000 */
[----:B-1----:R-:W1:Y:S01]  /*a6c0*/  LDS.128 R4, [R12+0x4000] ;  /* 0x004000000c047984 */ /* 0x002e620000000c00 */
[--C-:B------:R-:W-:Y:S01]  /*a6d0*/  SHF.R.U64 R66, R74, 0x10, R75.reuse ;  /* 0x000000104a427819 */ /* 0x100fe2000000124b */
[----:B------:R-:W-:Y:S01]  /*a6e0*/  HADD2.F32 R76, -RZ, R58.H1_H1 ;  /* 0x3000003aff4c7230 */ /* 0x000fe20000004100 */
[----:B------:R-:W-:Y:S01]  /*a6f0*/  SHF.R.U32.HI R74, RZ, 0x10, R75 ;  /* 0x00000010ff4a7819 */ /* 0x000fe2000001164b */
[--C-:B------:R-:W-:Y:S01]  /*a700*/  HADD2.F32 R77, -RZ, R59.reuse.H1_H1 ;  /* 0x3000003bff4d7230 */ /* 0x100fe20000004100 */
[--C-:B------:R-:W-:Y:S01]  /*a710*/  SHF.R.U64 R61, R78, 0x10, R79.reuse ;  /* 0x000000104e3d7819 */ /* 0x100fe2000000124f */
[----:B------:R-:W-:Y:S01]  /*a720*/  HADD2.F32 R66, -RZ, R66.H0_H0 ;  /* 0x20000042ff427230 */ /* 0x000fe20000004100 */
[----:B------:R-:W-:Y:S01]  /*a730*/  SHF.R.U32.HI R78, RZ, 0x10, R79 ;  /* 0x00000010ff4e7819 */ /* 0x000fe2000001164f */
[----:B------:R-:W-:Y:S02]  /*a740*/  HADD2.F32 R74, -RZ, R74.H0_H0 ;  /* 0x2000004aff4a7230 */ /* 0x000fe40000004100 */
[----:B------:R-:W-:-:S02]  /*a750*/  HADD2.F32 R59, -RZ, R59.H0_H0 ;  /* 0x2000003bff3b7230 */ /* 0x000fc40000004100 */
        /* <DEDUP_REMOVED lines=8> */
[--C-:B------:R-:W-:Y:S01]  /*a7e0*/  HADD2.F32 R75, -RZ, R5.reuse.H0_H0 ;  /* 0x20000005ff4b7230 */ /* 0x100fe20000004100 */
[----:B------:R-:W-:Y:S01]  /*a7f0*/  FMUL.FTZ R79, R73, R76 ;  /* 0x0000004c494f7220 */ /* 0x000fe20000410000 */
[----:B------:R-:W-:Y:S01]  /*a800*/  HADD2.F32 R6, -RZ, R6.H1_H1 ;  /* 0x30000006ff067230 */ /* 0x000fe20000004100 */
[----:B------:R-:W-:Y:S01]  /*a810*/  FFMA.FTZ R78, R67, R80, -R78 ;  /* 0x00000050434e7223 */ /* 0x000fe2000001084e */
[----:B------:R-:W-:Y:S01]  /*a820*/  HADD2.F32 R5, -RZ, R5.H1_H1 ;  /* 0x30000005ff057230 */ /* 0x000fe20000004100 */
[C---:B------:R-:W-:Y:S01]  /*a830*/  FMUL.FTZ R76, R72.reuse, R76 ;  /* 0x0000004c484c7220 */ /* 0x040fe20000410000 */
[----:B------:R-:W-:Y:S01]  /*a840*/  HADD2.F32 R67, -RZ, R58.H0_H0 ;  /* 0x2000003aff437230 */ /* 0x000fe20000004100 */
[----:B------:R-:W-:Y:S01]  /*a850*/  FFMA.FTZ R79, R72, R77, -R79 ;  /* 0x0000004d484f7223 */ /* 0x000fe2000001084f */
[----:B------:R-:W-:Y:S01]  /*a860*/  HADD2.F32 R72, -RZ, R61.H0_H0 ;  /* 0x2000003dff487230 */ /* 0x000fe20000004100 */
[----:B------:R-:W-:-:S02]  /*a870*/  FMUL.FTZ R61, R5, R66 ;  /* 0x00000042053d7220 */ /* 0x000fc40000410000 */
[-C--:B------:R-:W-:Y:S02]  /*a880*/  FMUL.FTZ R58, R6, R67.reuse ;  /* 0x00000043063a7220 */ /* 0x080fe40000410000 */
[C---:B------:R-:W-:Y:S02]  /*a890*/  FMUL.FTZ R67, R4.reuse, R67 ;  /* 0x0000004304437220 */ /* 0x040fe40000410000 */
[----:B------:R-:W-:Y:S02]  /*a8a0*/  FMUL.FTZ R66, R75, R66 ;  /* 0x000000424b427220 */ /* 0x000fe40000410000 */
[----:B------:R-:W-:Y:S02]  /*a8b0*/  FFMA.FTZ R7, R7, R80, R74 ;  /* 0x0000005007077223 */ /* 0x000fe4000001004a */
[----:B------:R-:W-:Y:S02]  /*a8c0*/  FFMA.FTZ R76, R73, R77, R76 ;  /* 0x0000004d494c7223 */ /* 0x000fe4000001004c */
[-C--:B------:R-:W-:Y:S01]  /*a8d0*/  FFMA.FTZ R58, R4, R59.reuse, -R58 ;  /* 0x0000003b043a7223 */ /* 0x080fe2000001083a */
[----:B------:R-:W-:Y:S01]  /*a8e0*/  F2FP.PACK_AB R7, R7, R78 ;  /* 0x0000004e0707723e */ /* 0x000fe200000000ff */
[----:B------:R-:W-:Y:S01]  /*a8f0*/  FFMA.FTZ R67, R6, R59, R67 ;  /* 0x0000003b06437223 */ /* 0x000fe20000010043 */
[----:B------:R-:W-:Y:S01]  /*a900*/  F2FP.PACK_AB R4, R76, R79 ;  /* 0x0000004f4c04723e */ /* 0x000fe200000000ff */
[----:B------:R-:W-:-:S02]  /*a910*/  FFMA.FTZ R61, R75, R72, -R61 ;  /* 0x000000484b3d7223 */ /* 0x000fc4000001083d */
[----:B------:R-:W-:Y:S01]  /*a920*/  FFMA.FTZ R66, R5, R72, R66 ;  /* 0x0000004805427223 */ /* 0x000fe20000010042 */
[----:B------:R-:W-:-:S04]  /*a930*/  F2FP.PACK_AB R6, R67, R58 ;  /* 0x0000003a4306723e */ /* 0x000fc800000000ff */
[----:B------:R-:W-:-:S05]  /*a940*/  F2FP.PACK_AB R5, R66, R61 ;  /* 0x0000003d4205723e */ /* 0x000fca00000000ff */
[----:B------:R1:W-:Y:S02]  /*a950*/  STS.128 [R12+0x4000], R4 ;  /* 0x004000040c007388 */ /* 0x0003e40000000c00 */
.L_x_1893:
[----:B------:R-:W-:Y:S05]  /*a960*/  BSYNC B0 ;  /* 0x0000000000007941 */ /* 0x000fea0003800000 */
.L_x_1892:
[----:B------:R-:W-:Y:S01]  /*a970*/  ISETP.GE.AND P0, PT, R22, c[0x0][0x27c], PT ;  /* 0x00009f0016007a0c */ /* 0x000fe20003f06270 */
[----:B------:R-:W-:-:S12]  /*a980*/  BSSY B0, `(.L_x_1894) ;  /* 0x000002c000007945 */ /* 0x000fd80003800000 */
[----:B------:R-:W-:Y:S05]  /*a990*/  @P0 BRA `(.L_x_1895) ;  /* 0x000002a000000947 */ /* 0x000fea0003800000 */
[----:B-1----:R-:W1:Y:S01]  /*a9a0*/  LDS.128 R4, [R15+0x20100] ;  /* 0x020100000f047984 */ /* 0x002e620000000c00 */
[--C-:B------:R-:W-:Y:S01]  /*a9b0*/  SHF.R.U64 R59, R68, 0x10, R69.reuse ;  /* 0x00000010443b7819 */ /* 0x100fe20000001245 */
[--C-:B------:R-:W-:Y:S01]  /*a9c0*/  HADD2.F32 R73, -RZ, R53.reuse.H1_H1 ;  /* 0x30000035ff497230 */ /* 0x100fe20000004100 */
[----:B------:R-:W-:Y:S01]  /*a9d0*/  SHF.R.U32.HI R68, RZ, 0x10, R69 ;  /* 0x00000010ff447819 */ /* 0x000fe20000011645 */
[----:B------:R-:W-:Y:S01]  /*a9e0*/  HADD2.F32 R53, -RZ, R53.H0_H0 ;  /* 0x20000035ff357230 */ /* 0x000fe20000004100 */
[--C-:B------:R-:W-:Y:S02]  /*a9f0*/  SHF.R.U64 R58, R70, 0x10, R71.reuse ;  /* 0x00000010463a7819 */ /* 0x100fe40000001247 */
[----:B------:R-:W-:Y:S01]  /*aa00*/  SHF.R.U32.HI R70, RZ, 0x10, R71 ;  /* 0x00000010ff467819 */ /* 0x000fe20000011647 */
[----:B------:R-:W-:Y:S02]  /*aa10*/  HADD2.F32 R68, -RZ, R68.H0_H0 ;  /* 0x20000044ff447230 */ /* 0x000fe40000004100 */
[----:B------:R-:W-:-:S02]  /*aa20*/  HADD2.F32 R71, -RZ, R52.H1_H1 ;  /* 0x30000034ff477230 */ /* 0x000fc40000004100 */
[----:B------:R-:W-:Y:S02]  /*aa30*/  HADD2.F32 R72, -RZ, R70.H0_H0 ;  /* 0x20000046ff487230 */ /* 0x000fe40000004100 */
[--C-:B-1----:R-:W-:Y:S02]  /*aa40*/  HADD2.F32 R61, -RZ, R7.reuse.H0_H0 ;  /* 0x20000007ff3d7230 */ /* 0x102fe40000004100 */
[----:B------:R-:W-:Y:S02]  /*aa50*/  HADD2.F32 R7, -RZ, R7.H1_H1 ;  /* 0x30000007ff077230 */ /* 0x000fe40000004100 */
[--C-:B------:R-:W-:Y:S02]  /*aa60*/  HADD2.F32 R67, -RZ, R4.reuse.H1_H1 ;  /* 0x30000004ff437230 */ /* 0x100fe40000004100 */
[----:B------:R-:W-:Y:S01]  /*aa70*/  HADD2.F32 R66, -RZ, R4.H0_H0 ;  /* 0x20000004ff427230 */ /* 0x000fe20000004100 */
[-C--:B------:R-:W-:Y:S01]  /*aa80*/  FMUL.FTZ R70, R7, R68.reuse ;  /* 0x0000004407467220 */ /* 0x080fe20000410000 */
[----:B------:R-:W-:Y:S01]  /*aa90*/  HADD2.F32 R4, -RZ, R6.H0_H0 ;  /* 0x20000006ff047230 */ /* 0x000fe20000004100 */
[C---:B------:R-:W-:Y:S01]  /*aaa0*/  FMUL.FTZ R68, R61.reuse, R68 ;  /* 0x000000443d447220 */ /* 0x040fe20000410000 */
[--C-:B------:R-:W-:Y:S01]  /*aab0*/  HADD2.F32 R69, -RZ, R5.reuse.H0_H0 ;  /* 0x20000005ff457230 */ /* 0x100fe20000004100 */
[-C--:B------:R-:W-:Y:S01]  /*aac0*/  FFMA.FTZ R70, R61, R72.reuse, -R70 ;  /* 0x000000483d467223 */ /* 0x080fe20000010846 */
[----:B------:R-:W-:Y:S01]  /*aad0*/  HADD2.F32 R61, -RZ, R52.H0_H0 ;  /* 0x20000034ff3d7230 */ /* 0x000fe20000004100 */
[-C--:B------:R-:W-:Y:S01]  /*aae0*/  FMUL.FTZ R74, R67, R71.reuse ;  /* 0x00000047434a7220 */ /* 0x080fe20000410000 */
[----:B------:R-:W-:Y:S01]  /*aaf0*/  HADD2.F32 R6, -RZ, R6.H1_H1 ;  /* 0x30000006ff067230 */ /* 0x000fe20000004100 */
[C---:B------:R-:W-:Y:S01]  /*ab00*/  FMUL.FTZ R76, R66.reuse, R71 ;  /* 0x00000047424c7220 */ /* 0x040fe20000410000 */
[----:B------:R-:W-:Y:S01]  /*ab10*/  HADD2.F32 R5, -RZ, R5.H1_H1 ;  /* 0x30000005ff057230 */ /* 0x000fe20000004100 */
[----:B------:R-:W-:Y:S01]  /*ab20*/  FFMA.FTZ R74, R66, R73, -R74 ;  /* 0x00000049424a7223 */ /* 0x000fe2000001084a */
[----:B------:R-:W-:Y:S01]  /*ab30*/  HADD2.F32 R52, -RZ, R59.H0_H0 ;  /* 0x2000003bff347230 */ /* 0x000fe20000004100 */
[----:B------:R-:W-:Y:S01]  /*ab40*/  FFMA.FTZ R7, R7, R72, R68 ;  /* 0x0000004807077223 */ /* 0x000fe20000010044 */
[----:B------:R-:W-:Y:S01]  /*ab50*/  HADD2.F32 R66, -RZ, R58.H0_H0 ;  /* 0x2000003aff427230 */ /* 0x000fe20000004100 */
[----:B------:R-:W-:-:S02]  /*ab60*/  FMUL.FTZ R58, R6, R61 ;  /* 0x0000003d063a7220 */ /* 0x000fc40000410000 */
[----:B------:R-:W-:Y:S01]  /*ab70*/  FMUL.FTZ R59, R5, R52 ;  /* 0x00000034053b7220 */ /* 0x000fe20000410000 */
[----:B------:R-:W-:Y:S01]  /*ab80*/  F2FP.PACK_AB R7, R7, R70 ;  /* 0x000000460707723e */ /* 0x000fe200000000ff */
[C---:B------:R-:W-:Y:S02]  /*ab90*/  FMUL.FTZ R61, R4.reuse, R61 ;  /* 0x0000003d043d7220 */ /* 0x040fe40000410000 */
[----:B------:R-:W-:Y:S02]  /*aba0*/  FMUL.FTZ R52, R69, R52 ;  /* 0x0000003445347220 */ /* 0x000fe40000410000 */
[----:B------:R-:W-:Y:S02]  /*abb0*/  FFMA.FTZ R67, R67, R73, R76 ;  /* 0x0000004943437223 */ /* 0x000fe4000001004c */
[-C--:B------:R-:W-:Y:S02]  /*abc0*/  FFMA.FTZ R58, R4, R53.reuse, -R58 ;  /* 0x00000035043a7223 */ /* 0x080fe4000001083a */
[----:B------:R-:W-:Y:S01]  /*abd0*/  FFMA.FTZ R61, R6, R53, R61 ;  /* 0x00000035063d7223 */ /* 0x000fe2000001003d */
[----:B------:R-:W-:Y:S01]  /*abe0*/  F2FP.PACK_AB R4, R67, R74 ;  /* 0x0000004a4304723e */ /* 0x000fe200000000ff */
[----:B------:R-:W-:-:S02]  /*abf0*/  FFMA.FTZ R59, R69, R66, -R59 ;  /* 0x00000042453b7223 */ /* 0x000fc4000001083b */
[----:B------:R-:W-:Y:S01]  /*ac00*/  FFMA.FTZ R52, R5, R66, R52 ;  /* 0x0000004205347223 */ /* 0x000fe20000010034 */
[----:B------:R-:W-:-:S04]  /*ac10*/  F2FP.PACK_AB R6, R61, R58 ;  /* 0x0000003a3d06723e */ /* 0x000fc800000000ff */
[----:B------:R-:W-:-:S05]  /*ac20*/  F2FP.PACK_AB R5, R52, R59 ;  /* 0x0000003b3405723e */ /* 0x000fca00000000ff */
[----:B------:R1:W-:Y:S02]  /*ac30*/  STS.128 [R15+0x20100], R4 ;  /* 0x020100040f007388 */ /* 0x0003e40000000c00 */
.L_x_1895:
[----:B------:R-:W-:Y:S05]  /*ac40*/  BSYNC B0 ;  /* 0x0000000000007941 */ /* 0x000fea0003800000 */
.L_x_1894:
[----:B------:R-:W-:-:S13]  /*ac50*/  ISETP.GE.AND P0, PT, R136, c[0x0][0x27c], PT ;  /* 0x00009f0088007a0c */ /* 0x000fda0003f06270 */
[----:B------:R-:W-:Y:S05]  /*ac60*/  @P0 BRA `(.L_x_1885) ;  /* 0x000002a000000947 */ /* 0x000fea0003800000 */
[----:B-1----:R-:W1:Y:S01]  /*ac70*/  LDS.128 R4, [R12+0x8000] ;  /* 0x008000000c047984 */ /* 0x002e620000000c00 */
[--C-:B------:R-:W-:Y:S01]  /*ac80*/  SHF.R.U64 R53, R62, 0x10, R63.reuse ;  /* 0x000000103e357819 */ /* 0x100fe2000000123f */
[--C-:B------:R-:W-:Y:S01]  /*ac90*/  HADD2.F32 R66, -RZ, R45.reuse.H1_H1 ;  /* 0x3000002dff427230 */ /* 0x100fe20000004100 */
[----:B------:R-:W-:Y:S01]  /*aca0*/  SHF.R.U32.HI R62, RZ, 0x10, R63 ;  /* 0x00000010ff3e7819 */ /* 0x000fe2000001163f */
[----:B------:R-:W-:Y:S01]  /*acb0*/  HADD2.F32 R45, -RZ, R45.H0_H0 ;  /* 0x2000002dff2d7230 */ /* 0x000fe20000004100 */
[--C-:B------:R-:W-:Y:S01]  /*acc0*/  SHF.R.U64 R52, R64, 0x10, R65.reuse ;  /* 0x0000001040347819 */ /* 0x100fe20000001241 */
[----:B------:R-:W-:Y:S01]  /*acd0*/  HADD2.F32 R68, -RZ, R50.H1_H1 ;  /* 0x30000032ff447230 */ /* 0x000fe20000004100 */
[----:B------:R-:W-:Y:S01]  /*ace0*/  SHF.R.U32.HI R64, RZ, 0x10, R65 ;  /* 0x00000010ff407819 */ /* 0x000fe20000011641 */
[----:B------:R-:W-:Y:S02]  /*acf0*/  HADD2.F32 R62, -RZ, R62.H0_H0 ;  /* 0x2000003eff3e7230 */ /* 0x000fe40000004100 */
[----:B------:R-:W-:-:S02]  /*ad00*/  HADD2.F32 R52, -RZ, R52.H0_H0 ;  /* 0x20000034ff347230 */ /* 0x000fc40000004100 */
[----:B------:R-:W-:Y:S02]  /*ad10*/  HADD2.F32 R64, -RZ, R64.H0_H0 ;  /* 0x20000040ff407230 */ /* 0x000fe40000004100 */
[--C-:B-1----:R-:W-:Y:S02]  /*ad20*/  HADD2.F32 R58, -RZ, R7.reuse.H0_H0 ;  /* 0x20000007ff3a7230 */ /* 0x102fe40000004100 */
[----:B------:R-:W-:Y:S02]  /*ad30*/  HADD2.F32 R7, -RZ, R7.H1_H1 ;  /* 0x30000007ff077230 */ /* 0x000fe40000004100 */
[--C-:B------:R-:W-:Y:S02]  /*ad40*/  HADD2.F32 R59, -RZ, R4.reuse.H0_H0 ;  /* 0x20000004ff3b7230 */ /* 0x100fe40000004100 */
[----:B------:R-:W-:Y:S01]  /*ad50*/  HADD2.F32 R61, -RZ, R4.H1_H1 ;  /* 0x30000004ff3d7230 */ /* 0x000fe20000004100 */
[CC--:B------:R-:W-:Y:S01]  /*ad60*/  FMUL.FTZ R65, R7.reuse, R62.reuse ;  /* 0x0000003e07417220 */ /* 0x0c0fe20000410000 */
[--C-:B------:R-:W-:Y:S01]  /*ad70*/  HADD2.F32 R4, -RZ, R6.reuse.H0_H0 ;  /* 0x20000006ff047230 */ /* 0x100fe20000004100 */
[C---:B------:R-:W-:Y:S01]  /*ad80*/  FMUL.FTZ R62, R58.reuse, R62 ;  /* 0x0000003e3a3e7220 */ /* 0x040fe20000410000 */
[--C-:B------:R-:W-:Y:S01]  /*ad90*/  HADD2.F32 R63, -RZ, R5.reuse.H0_H0 ;  /* 0x20000005ff3f7230 */ /* 0x100fe20000004100 */
[-C--:B------:R-:W-:Y:S01]  /*ada0*/  FFMA.FTZ R65, R58, R64.reuse, -R65 ;  /* 0x000000403a417223 */ /* 0x080fe20000010841 */
[----:B------:R-:W-:Y:S01]  /*adb0*/  HADD2.F32 R6, -RZ, R6.H1_H1 ;  /* 0x30000006ff067230 */ /* 0x000fe20000004100 */
[----:B------:R-:W-:Y:S01]  /*adc0*/  FFMA.FTZ R62, R7, R64, R62 ;  /* 0x00000040073e7223 */ /* 0x000fe2000001003e */
[----:B------:R-:W-:Y:S01]  /*add0*/  HADD2.F32 R5, -RZ, R5.H1_H1 ;  /* 0x30000005ff057230 */ /* 0x000fe20000004100 */
[-C--:B------:R-:W-:Y:S01]  /*ade0*/  FMUL.FTZ R67, R61, R66.reuse ;  /* 0x000000423d437220 */ /* 0x080fe20000410000 */
[----:B------:R-:W-:Y:S01]  /*adf0*/  HADD2.F32 R58, -RZ, R53.H0_H0 ;  /* 0x20000035ff3a7230 */ /* 0x000fe20000004100 */
[----:B------:R-:W-:Y:S01]  /*ae00*/  FMUL.FTZ R66, R59, R66 ;  /* 0x000000423b427220 */ /* 0x000fe20000410000 */
[----:B------:R-:W-:Y:S01]  /*ae10*/  HADD2.F32 R7, -RZ, R50.H0_H0 ;  /* 0x20000032ff077230 */ /* 0x000fe20000004100 */
[----:B------:R-:W-:-:S02]  /*ae20*/  FMUL.FTZ R50, R6, R45 ;  /* 0x0000002d06327220 */ /* 0x000fc40000410000 */
[-C--:B------:R-:W-:Y:S02]  /*ae30*/  FMUL.FTZ R53, R5, R58.reuse ;  /* 0x0000003a05357220 */ /* 0x080fe40000410000 */
[C---:B------:R-:W-:Y:S02]  /*ae40*/  FMUL.FTZ R45, R4.reuse, R45 ;  /* 0x0000002d042d7220 */ /* 0x040fe40000410000 */
[----:B------:R-:W-:Y:S02]  /*ae50*/  FMUL.FTZ R58, R63, R58 ;  /* 0x0000003a3f3a7220 */ /* 0x000fe40000410000 */
[-C--:B------:R-:W-:Y:S02]  /*ae60*/  FFMA.FTZ R67, R59, R68.reuse, -R67 ;  /* 0x000000443b437223 */ /* 0x080fe40000010843 */
[----:B------:R-:W-:Y:S02]  /*ae70*/  FFMA.FTZ R66, R61, R68, R66 ;  /* 0x000000443d427223 */ /* 0x000fe40000010042 */
[----:B------:R-:W-:-:S02]  /*ae80*/  FFMA.FTZ R50, R4, R7, -R50 ;  /* 0x0000000704327223 */ /* 0x000fc40000010832 */
        /* <DEDUP_REMOVED lines=8> */
.L_x_1885:
[----:B------:R-:W-:Y:S05]  /*af10*/  BSYNC B1 ;  /* 0x0000000000017941 */ /* 0x000fea0003800000 */
.L_x_1884:
[----:B------:R-:W-:-:S13]  /*af20*/  ISETP.GE.AND P0, PT, R60, R51, PT ;  /* 0x000000333c00720c */ /* 0x000fda0003f06270 */
[----:B------:R-:W-:Y:S05]  /*af30*/  @P0 BRA `(.L_x_1896) ;  /* 0x0000465000000947 */ /* 0x000fea0003800000 */
        /* <DEDUP_REMOVED lines=8> */
[--C-:B------:R-:W-:Y:S01]  /*afc0*/  SHF.R.U64 R45, R56, 0x10, R57.reuse ;  /* 0x00000010382d7819 */ /* 0x100fe20000001239 */
[----:B------:R-:W-:Y:S01]  /*afd0*/  HADD2.F32 R50, -RZ, R50.H0_H0 ;  /* 0x20000032ff327230 */ /* 0x000fe20000004100 */
        /* <DEDUP_REMOVED lines=12> */
[-C--:B------:R-:W-:Y:S01]  /*b0a0*/  FMUL.FTZ R60, R53, R57.reuse ;  /* 0x00000039353c7220 */ /* 0x080fe20000410000 */
        /* <DEDUP_REMOVED lines=22> */
.L_x_1898:
[----:B------:R-:W-:Y:S05]  /*b210*/  BSYNC B0 ;  /* 0x0000000000007941 */ /* 0x000fea0003800000 */
.L_x_1897:
        /* <DEDUP_REMOVED lines=45> */
.L_x_1900:
[----:B------:R-:W-:Y:S05]  /*b4f0*/  BSYNC B0 ;  /* 0x0000000000007941 */ /* 0x000fea0003800000 */
.L_x_1899:
[----:B------:R-:W-:Y:S01]  /*b500*/  ISETP.GE.AND P0, PT, R33, c[0x0][0x27c], PT ;  /* 0x00009f0021007a0c */ /* 0x000fe20003f06270 */
[----:B------:R-:W-:-:S12]  /*b510*/  BSSY B0, `(.L_x_1901) ;  /* 0x000002c000007945 */ /* 0x000fd80003800000 */
[----:B------:R-:W-:Y:S05]  /*b520*/  @P0 BRA `(.L_x_1902) ;  /* 0x000002a000000947 */ /* 0x000fea0003800000 */
[----:B-1----:R-:W1:Y:S01]  /*b530*/  LDS.128 R4, [R15+0x1e100] ;  /* 0x01e100000f047984 */ /* 0x002e620000000c00 */
[--C-:B------:R-:W-:Y:S01]  /*b540*/  SHF.R.U64 R36, R40, 0x10, R41.reuse ;  /* 0x0000001028247819 */ /* 0x100fe20000001229 */
[----:B------:R-:W-:Y:S01]  /*b550*/  HADD2.F32 R45, -RZ, R32.H1_H1 ;  /* 0x30000020ff2d7230 */ /* 0x000fe20000004100 */
[----:B------:R-:W-:Y:S02]  /*b560*/  SHF.R.U32.HI R40, RZ, 0x10, R41 ;  /* 0x00000010ff287819 */ /* 0x000fe40000011629 */
[--C-:B------:R-:W-:Y:S01]  /*b570*/  SHF.R.U64 R33, R42, 0x10, R43.reuse ;  /* 0x000000102a217819 */ /* 0x100fe2000000122b */
[----:B------:R-:W-:Y:S01]  /*b580*/  HADD2.F32 R36, -RZ, R36.H0_H0 ;  /* 0x20000024ff247230 */ /* 0x000fe20000004100 */
[----:B------:R-:W-:Y:S01]  /*b590*/  SHF.R.U32.HI R42, RZ, 0x10, R43 ;  /* 0x00000010ff2a7819 */ /* 0x000fe2000001162b */
[----:B------:R-:W-:Y:S02]  /*b5a0*/  HADD2.F32 R40, -RZ, R40.H0_H0 ;  /* 0x20000028ff287230 */ /* 0x000fe40000004100 */
[----:B------:R-:W-:-:S02]  /*b5b0*/  HADD2.F32 R43, -RZ, R29.H1_H1 ;  /* 0x3000001dff2b7230 */ /* 0x000fc40000004100 */
        /* <DEDUP_REMOVED lines=33> */
.L_x_1902:
[----:B------:R-:W-:Y:S05]  /*b7d0*/  BSYNC B0 ;  /* 0x0000000000007941 */ /* 0x000fea0003800000 */
.L_x_1901:
        /* <DEDUP_REMOVED lines=27> */
[----:B------:R-:W-:Y:S01]  /*b990*/  FMUL.FTZ R39, R35, R38 ;  /* 0x0000002623277220 */ /* 0x000fe20000410000 */
[----:B------:R-:W-:Y:S01]  /*b9a0*/  HADD2.F32 R7, -RZ, R28.H0_H0 ;  /* 0x2000001cff077230 */ /* 0x000fe20000004100 */
[----:B------:R-:W-:-:S02]  /*b9b0*/  FMUL.FTZ R28, R6, R23 ;  /* 0x00000017061c7220 */ /* 0x000fc40000410000 */
[----:B------:R-:W-:Y:S02]  /*b9c0*/  FMUL.FTZ R31, R5, R30 ;  /* 0x0000001e051f7220 */ /* 0x000fe40000410000 */
[C---:B------:R-:W-:Y:S02]  /*b9d0*/  FMUL.FTZ R38, R33.reuse, R38 ;  /* 0x0000002621267220 */ /* 0x040fe40000410000 */
[----:B------:R-:W-:Y:S02]  /*b9e0*/  FMUL.FTZ R23, R4, R23 ;  /* 0x0000001704177220 */ /* 0x000fe40000410000 */
[----:B------:R-:W-:Y:S02]  /*b9f0*/  FMUL.FTZ R30, R36, R30 ;  /* 0x0000001e241e7220 */ /* 0x000fe40000410000 */
[-C--:B------:R-:W-:Y:S02]  /*ba00*/  FFMA.FTZ R39, R33, R40.reuse, -R39 ;  /* 0x0000002821277223 */ /* 0x080fe40000010827 */
[----:B------:R-:W-:-:S02]  /*ba10*/  FFMA.FTZ R38, R35, R40, R38 ;  /* 0x0000002823267223 */ /* 0x000fc40000010026 */
        /* <DEDUP_REMOVED lines=9> */
.L_x_1904:
[----:B------:R-:W-:Y:S05]  /*bab0*/  BSYNC B0 ;  /* 0x0000000000007941 */ /* 0x000fea0003800000 */
.L_x_1903:
        /* <DEDUP_REMOVED lines=11> */
[----:B------:R-:W-:-:S04]  /*bb70*/  HADD2.F32 R24, -RZ, R24.H0_H0 ;  /* 0x20000018ff187230 */ /* 0x000fc80000004100 */
[----:B------:R-:W-:Y:S02]  /*bb80*/  HADD2.F32 R32, -RZ, R26.H0_H0 ;  /* 0x2000001aff207230 */ /* 0x000fe40000004100 */
[--C-:B-1----:R-:W-:Y:S02]  /*bb90*/  HADD2.F32 R25, -RZ, R7.reuse.H0_H0 ;  /* 0x20000007ff197230 */ /* 0x102fe40000004100 */
[----:B------:R-:W-:Y:S02]  /*bba0*/  HADD2.F32 R7, -RZ, R7.H1_H1 ;  /* 0x30000007ff077230 */ /* 0x000fe40000004100 */
[--C-:B------:R-:W-:Y:S02]  /*bbb0*/  HADD2.F32 R27, -RZ, R4.reuse.H0_H0 ;  /* 0x20000004ff1b7230 */ /* 0x100fe40000004100 */
[----:B------:R-:W-:Y:S01]  /*bbc0*/  HADD2.F32 R28, -RZ, R4.H1_H1 ;  /* 0x30000004ff1c7230 */ /* 0x000fe20000004100 */
[-C--:B------:R-:W-:Y:S01]  /*bbd0*/  FMUL.FTZ R26, R7, R24.reuse ;  /* 0x00000018071a7220 */ /* 0x080fe20000410000 */
[----:B------:R-:W-:Y:S01]  /*bbe0*/  HADD2.F32 R4, -RZ, R6.H0_H0 ;  /* 0x20000006ff047230 */ /* 0x000fe20000004100 */
[C---:B------:R-:W-:Y:S01]  /*bbf0*/  FMUL.FTZ R24, R25.reuse, R24 ;  /* 0x0000001819187220 */ /* 0x040fe20000410000 */
[--C-:B------:R-:W-:Y:S01]  /*bc00*/  HADD2.F32 R29, -RZ, R5.reuse.H0_H0 ;  /* 0x20000005ff1d7230 */ /* 0x100fe20000004100 */
[-C--:B------:R-:W-:Y:S01]  /*bc10*/  FFMA.FTZ R26, R25, R32.reuse, -R26 ;  /* 0x00000020191a7223 */ /* 0x080fe2000001081a */
[----:B------:R-:W-:Y:S01]  /*bc20*/  HADD2.F32 R25, -RZ, R20.H0_H0 ;  /* 0x20000014ff197230 */ /* 0x000fe20000004100 */
[----:B------:R-:W-:Y:S01]  /*bc30*/  FFMA.FTZ R7, R7, R32, R24 ;  /* 0x0000002007077223 */ /* 0x000fe20000010018 */
[----:B------:R-:W-:Y:S01]  /*bc40*/  HADD2.F32 R6, -RZ, R6.H1_H1 ;  /* 0x30000006ff067230 */ /* 0x000fe20000004100 */
[-C--:B------:R-:W-:Y:S01]  /*bc50*/  FMUL.FTZ R34, R28, R30.reuse ;  /* 0x0000001e1c227220 */ /* 0x080fe20000410000 */
[----:B------:R-:W-:Y:S01]  /*bc60*/  HADD2.F32 R5, -RZ, R5.H1_H1 ;  /* 0x30000005ff057230 */ /* 0x000fe20000004100 */
[C---:B------:R-:W-:Y:S01]  /*bc70*/  FMUL.FTZ R30, R27.reuse, R30 ;  /* 0x0000001e1b1e7220 */ /* 0x040fe20000410000 */
[----:B------:R-:W-:Y:S01]  /*bc80*/  HADD2.F32 R20, -RZ, R23.H0_H0 ;  /* 0x20000017ff147230 */ /* 0x000fe20000004100 */
[----:B------:R-:W-:Y:S01]  /*bc90*/  FFMA.FTZ R34, R27, R31, -R34 ;  /* 0x0000001f1b227223 */ /* 0x000fe20000010822 */
[----:B------:R-:W-:Y:S01]  /*bca0*/  HADD2.F32 R24, -RZ, R22.H0_H0 ;  /* 0x20000016ff187230 */ /* 0x000fe20000004100 */
[----:B------:R-:W-:Y:S01]  /*bcb0*/  FMUL.FTZ R22, R6, R25 ;  /* 0x0000001906167220 */ /* 0x000fe20000410000 */
[----:B------:R-:W-:Y:S01]  /*bcc0*/  F2FP.PACK_AB R7, R7, R26 ;  /* 0x0000001a0707723e */ /* 0x000fe200000000ff */
[----:B------:R-:W-:-:S02]  /*bcd0*/  FMUL.FTZ R23, R5, R20 ;  /* 0x0000001405177220 */ /* 0x000fc40000410000 */
[----:B------:R-:W-:Y:S02]  /*bce0*/  FMUL.FTZ R25, R4, R25 ;  /* 0x0000001904197220 */ /* 0x000fe40000410000 */
        /* <DEDUP_REMOVED lines=10> */
.L_x_1906:
[----:B------:R-:W-:Y:S05]  /*bd90*/  BSYNC B0 ;  /* 0x0000000000007941 */ /* 0x000fea0003800000 */
.L_x_1905:
[----:B------:R-:W-:-:S13]  /*bda0*/  ISETP.GE.AND P0, PT, R136, c[0x0][0x27c], PT ;  /* 0x00009f0088007a0c */ /* 0x000fda0003f06270 */
        /* <DEDUP_REMOVED lines=42> */
[----:B------:R1:W-:Y:S01]  /*c050*/  STS.128 [R12+0xa000], R4 ;  /* 0x00a000040c007388 */ /* 0x0003e20000000c00 */
[----:B------:R-:W-:Y:S05]  /*c060*/  BRA `(.L_x_1896) ;  /* 0x0000352000007947 */ /* 0x000fea0003800000 */
.L_x_1879:
        /* <DEDUP_REMOVED lines=21> */
[----:B------:R-:W-:Y:S01]  /*c1c0*/  CS2R R56, SRZ ;  /* 0x0000000000387805 */ /* 0x000fe2000001ff00 */
        /* <DEDUP_REMOVED lines=8> */
[----:B------:R1:W2:Y:S01]  /*c250*/  SHFL.IDX PT, R24, R21, RZ, 0x1c1f ;  /* 0x001c1fff15187589 */ /* 0x0002a200000e0000 */
[C---:B------:R-:W-:Y:S01]  /*c260*/  LEA R18, P1, R16.reuse, c[0x0][0x288], 0x1 ;  /* 0x0000a20010127a11 */ /* 0x040fe200078208ff */
[----:B------:R-:W-:Y:S01]  /*c270*/  IMAD.IADD R20, R17, 0x1, R20 ;  /* 0x0000000111147824 */ /* 0x000fe200078e0214 */
[----:B------:R-:W-:Y:S01]  /*c280*/  SHF.R.S32.HI R7, RZ, 0x1f, R144 ;  /* 0x0000001fff077819 */ /* 0x000fe20000011490 */
[----:B------:R1:W3:Y:S01]  /*c290*/  SHFL.IDX PT, R25, R22, RZ, 0x1c1f ;  /* 0x001c1fff16197589 */ /* 0x0002e200000e0000 */
[----:B------:R-:W-:Y:S01]  /*c2a0*/  CS2R R44, SRZ ;  /* 0x00000000002c7805 */ /* 0x000fe2000001ff00 */
[----:B------:R-:W-:Y:S01]  /*c2b0*/  CS2R R54, SRZ ;  /* 0x0000000000367805 */ /* 0x000fe2000001ff00 */
[----:B------:R-:W-:Y:S01]  /*c2c0*/  LEA.HI.X R20, R16, c[0x0][0x28c], R20, 0x1, P1 ;  /* 0x0000a30010147a11 */ /* 0x000fe200008f0c14 */
        /* <DEDUP_REMOVED lines=20> */
[----:B----4-:R-:W-:Y:S01]  /*c410*/  @!P0 IADD3 R28, P3, R16, R29, RZ ;  /* 0x0000001d101c8210 */ /* 0x010fe20007f7e0ff */
[----:B---3--:R-:W-:Y:S01]  /*c420*/  @!P2 IMAD.WIDE R32, R6, 0x2, R24 ;  /* 0x000000020620a825 */ /* 0x008fe200078e0218 */
[----:B------:R-:W-:Y:S02]  /*c430*/  @!P0 IADD3.X R31, R25, R15, RZ, P1, !PT ;  /* 0x0000000f191f8210 */ /* 0x000fe40000ffe4ff */
[----:B------:R-:W-:Y:S01]  /*c440*/  ISETP.GE.AND P1, PT, R138, c[0x0][0x27c], PT ;  /* 0x00009f008a007a0c */ /* 0x000fe20003f26270 */
[----:B-1----:R-:W-:Y:S01]  /*c450*/  @!P0 IMAD.X R29, R17, 0x1, R15, P3 ;  /* 0x00000001111d8824 */ /* 0x002fe200018e060f */
        /* <DEDUP_REMOVED lines=16> */
.L_x_1908:
[----:B------:R-:W-:Y:S05]  /*c560*/  BSYNC B0 ;  /* 0x0000000000007941 */ /* 0x000fea0003800000 */
.L_x_1907:
[----:B------:R-:W-:Y:S01]  /*c570*/  IADD3 R4, R14, 0x40, RZ ;  /* 0x000000400e047810 */ /* 0x000fe20007ffe0ff */
[----:B-----5:R-:W-:Y:S01]  /*c580*/  IMAD.MOV.U32 R15, RZ, RZ, R50 ;  /* 0x000000ffff0f7224 */ /* 0x020fe200078e0032 */
[----:B------:R4:W3:Y:S01]  /*c590*/  SHFL.IDX PT, R63, R22, 0x1, 0x1c1f ;  /* 0x003c1f00163f7f89 */ /* 0x0008e200000e0000 */
[----:B------:R-:W-:Y:S01]  /*c5a0*/  IMAD.MOV.U32 R14, RZ, RZ, R51 ;  /* 0x000000ffff0e7224 */ /* 0x000fe200078e0033 */
[----:B------:R-:W-:Y:S01]  /*c5b0*/  ISETP.GE.AND P0, PT, R4, R5, PT ;  /* 0x000000050400720c */ /* 0x000fe20003f06270 */
[----:B------:R-:W-:Y:S01]  /*c5c0*/  IMAD.MOV.U32 R6, RZ, RZ, R48 ;  /* 0x000000ffff067224 */ /* 0x000fe200078e0030 */
[----:B------:R-:W2:Y:S01]  /*c5d0*/  SHFL.IDX PT, R62, R21, 0x1, 0x1c1f ;  /* 0x003c1f00153e7f89 */ /* 0x000ea200000e0000 */
[----:B------:R-:W-:Y:S01]  /*c5e0*/  IMAD.MOV.U32 R4, RZ, RZ, R49 ;  /* 0x000000ffff047224 */ /* 0x000fe200078e0031 */
[----:B------:R-:W-:Y:S01]  /*c5f0*/  PRMT R92, R14, 0x5410, R15 ;  /* 0x000054100e5c7816 */ /* 0x000fe2000000000f */
[----:B------:R-:W-:Y:S01]  /*c600*/  IMAD.MOV.U32 R14, RZ, RZ, R59 ;  /* 0x000000ffff0e7224 */ /* 0x000fe200078e003b */
[----:B------:R-:W-:Y:S01]  /*c610*/  MOV R15, R58 ;  /* 0x0000003a000f7202 */ /* 0x000fe20000000f00 */
[----:B-1----:R-:W-:Y:S01]  /*c620*/  IMAD.MOV.U32 R17, RZ, RZ, R70 ;  /* 0x000000ffff117224 */ /* 0x002fe200078e0046 */
[----:B------:R-:W-:Y:S01]  /*c630*/  PRMT R91, R4, 0x5410, R6 ;  /* 0x00005410045b7816 */ /* 0x000fe20000000006 */
[----:B------:R-:W-:Y:S01]  /*c640*/  IMAD.MOV.U32 R6, RZ, RZ, R56 ;  /* 0x000000ffff067224 */ /* 0x000fe200078e0038 */
[----:B------:R-:W-:Y:S01]  /*c650*/  PRMT R94, R14, 0x5410, R15 ;  /* 0x000054100e5e7816 */ /* 0x000fe2000000000f */
[----:B------:R-:W-:Y:S01]  /*c660*/  IMAD.MOV.U32 R4, RZ, RZ, R57 ;  /* 0x000000ffff047224 */ /* 0x000fe200078e0039 */
[----:B------:R-:W-:Y:S01]  /*c670*/  MOV R15, R74 ;  /* 0x0000004a000f7202 */ /* 0x000fe20000000f00 */
[----:B------:R-:W-:Y:S01]  /*c680*/  IMAD.MOV.U32 R14, RZ, RZ, R75 ;  /* 0x000000ffff0e7224 */ /* 0x000fe200078e004b */
[----:B------:R1:W1:Y:S01]  /*c690*/  SHFL.IDX PT, R19, R20, 0x1, 0x1c1f ;  /* 0x003c1f0014137f89 */ /* 0x00026200000e0000 */
[----:B----4-:R-:W-:Y:S01]  /*c6a0*/  IMAD.MOV.U32 R16, RZ, RZ, R71 ;  /* 0x000000ffff107224 */ /* 0x010fe200078e0047 */
[----:B------:R-:W-:Y:S01]  /*c6b0*/  PRMT R93, R4, 0x5410, R6 ;  /* 0x00005410045d7816 */ /* 0x000fe20000000006 */
[----:B------:R-:W-:Y:S01]  /*c6c0*/  IMAD.MOV.U32 R6, RZ, RZ, R72 ;  /* 0x000000ffff067224 */ /* 0x000fe200078e0048 */
[----:B------:R-:W-:Y:S01]  /*c6d0*/  PRMT R100, R14, 0x5410, R15 ;  /* 0x000054100e647816 */ /* 0x000fe2000000000f */
[----:B------:R-:W-:Y:S01]  /*c6e0*/  IMAD.MOV.U32 R4, RZ, RZ, R73 ;  /* 0x000000ffff047224 */ /* 0x000fe200078e0049 */
[----:B------:R-:W-:Y:S01]  /*c6f0*/  MOV R15, R46 ;  /* 0x0000002e000f7202 */ /* 0x000fe20000000f00 */
[----:B------:R-:W-:Y:S01]  /*c700*/  IMAD.MOV.U32 R14, RZ, RZ, R47 ;  /* 0x000000ffff0e7224 */ /* 0x000fe200078e002f */
[----:B------:R-:W4:Y:S01]  /*c710*/  SHFL.IDX PT, R18, R18, 0x1, 0x1c1f ;  /* 0x003c1f0012127f89 */ /* 0x000f2200000e0000 */
[----:B------:R-:W-:Y:S01]  /*c720*/  BSSY B0, `(.L_x_1909) ;  /* 0x000003d000007945 */ /* 0x000fe20003800000 */
[----:B------:R-:W-:Y:S01]  /*c730*/  PRMT R99, R4, 0x5410, R6 ;  /* 0x0000541004637816 */ /* 0x000fe20000000006 */
[----:B------:R-:W-:Y:S01]  /*c740*/  IMAD.MOV.U32 R6, RZ, RZ, R44 ;  /* 0x000000ffff067224 */ /* 0x000fe200078e002c */
[----:B------:R-:W-:Y:S01]  /*c750*/  PRMT R90, R14, 0x5410, R15 ;  /* 0x000054100e5a7816 */ /* 0x000fe2000000000f */
[----:B------:R-:W-:Y:S01]  /*c760*/  IMAD.MOV.U32 R4, RZ, RZ, R45 ;  /* 0x000000ffff047224 */ /* 0x000fe200078e002d */
[----:B------:R-:W-:Y:S01]  /*c770*/  MOV R15, R54 ;  /* 0x00000036000f7202 */ /* 0x000fe20000000f00 */
[----:B------:R-:W-:Y:S01]  /*c780*/  IMAD.MOV.U32 R14, RZ, RZ, R55 ;  /* 0x000000ffff0e7224 */ /* 0x000fe200078e0037 */
[----:B------:R-:W-:Y:S01]  /*c790*/  PRMT R98, R16, 0x5410, R17 ;  /* 0x0000541010627816 */ /* 0x000fe20000000011 */
[----:B--23--:R-:W-:Y:S01]  /*c7a0*/  CS2R R24, SRZ ;  /* 0x0000000000187805 */ /* 0x00cfe2000001ff00 */
[----:B------:R-:W-:Y:S01]  /*c7b0*/  PRMT R89, R4, 0x5410, R6 ;  /* 0x0000541004597816 */ /* 0x000fe20000000006 */
[----:B------:R-:W-:Y:S01]  /*c7c0*/  IMAD.MOV.U32 R6, RZ, RZ, R52 ;  /* 0x000000ffff067224 */ /* 0x000fe200078e0034 */
[----:B------:R-:W-:Y:S01]  /*c7d0*/  MOV R4, R53 ;  /* 0x0000003500047202 */ /* 0x000fe20000000f00 */
[----:B------:R-:W-:Y:S01]  /*c7e0*/  CS2R R34, SRZ ;  /* 0x0000000000227805 */ /* 0x000fe2000001ff00 */
[----:B------:R-:W-:Y:S01]  /*c7f0*/  PRMT R15, R14, 0x5410, R15 ;  /* 0x000054100e0f7816 */ /* 0x000fe2000000000f */
[----:B------:R-:W-:Y:S01]  /*c800*/  CS2R R32, SRZ ;  /* 0x0000000000207805 */ /* 0x000fe2000001ff00 */
[----:B------:R-:W-:Y:S01]  /*c810*/  PRMT R14, R4, 0x5410, R6 ;  /* 0x00005410040e7816 */ /* 0x000fe20000000006 */
[----:B------:R-:W-:Y:S01]  /*c820*/  IMAD.MOV.U32 R4, RZ, RZ, R69 ;  /* 0x000000ffff047224 */ /* 0x000fe200078e0045 */
[----:B------:R-:W-:Y:S01]  /*c830*/  MOV R6, R68 ;  /* 0x0000004400067202 */ /* 0x000fe20000000f00 */
[----:B------:R-:W-:Y:S01]  /*c840*/  CS2R R42, SRZ ;  /* 0x00000000002a7805 */ /* 0x000fe2000001ff00 */
[----:B------:R-:W-:Y:S01]  /*c850*/  CS2R R40, SRZ ;  /* 0x0000000000287805 */ /* 0x000fe2000001ff00 */
[----:B------:R-:W-:Y:S01]  /*c860*/  CS2R R22, SRZ ;  /* 0x0000000000167805 */ /* 0x000fe2000001ff00 */
[----:B------:R-:W-:Y:S01]  /*c870*/  PRMT R97, R4, 0x5410, R6 ;  /* 0x0000541004617816 */ /* 0x000fe20000000006 */
[----:B-1----:R-:W-:Y:S01]  /*c880*/  CS2R R20, SRZ ;  /* 0x0000000000147805 */ /* 0x002fe2000001ff00 */
[----:B------:R-:W-:Y:S01]  /*c890*/  CS2R R30, SRZ ;  /* 0x00000000001e7805 */ /* 0x000fe2000001ff00 */
[----:B------:R-:W-:Y:S01]  /*c8a0*/  CS2R R28, SRZ ;  /* 0x00000000001c7805 */ /* 0x000fe2000001ff00 */
[----:B------:R-:W-:Y:S01]  /*c8b0*/  CS2R R38, SRZ ;  /* 0x0000000000267805 */ /* 0x000fe2000001ff00 */
[----:B------:R-:W-:Y:S01]  /*c8c0*/  CS2R R36, SRZ ;  /* 0x0000000000247805 */ /* 0x000fe2000001ff00 */
[----:B------:R-:W-:Y:S05]  /*c8d0*/  @P0 BRA `(.L_x_1910) ;  /* 0x0000021000000947 */ /* 0x000fea0003800000 */
[----:B----4-:R-:W-:Y:S01]  /*c8e0*/  ISETP.GE.AND P0, PT, R144, c[0x0][0x27c], PT ;  /* 0x00009f0090007a0c */ /* 0x010fe20003f06270 */
        /* <DEDUP_REMOVED lines=10> */
[-C--:B------:R-:W-:Y:S02]  /*c990*/  @!P0 IADD3 R16, P1, R62, R4.reuse, RZ ;  /* 0x000000043e108210 */ /* 0x080fe40007f3e0ff */
[----:B------:R-:W-:Y:S01]  /*c9a0*/  @!P0 IADD3 R78, P3, R18, R4, RZ ;  /* 0x00000004124e8210 */ /* 0x000fe20007f7e0ff */
[----:B------:R-:W-:Y:S01]  /*c9b0*/  @!P2 IMAD.WIDE R86, R6, 0x2, R62 ;  /* 0x000000020656a825 */ /* 0x000fe200078e023e */
[----:B------:R-:W-:Y:S02]  /*c9c0*/  @!P0 IADD3.X R17, R63, R7, RZ, P1, !PT ;  /* 0x000000073f118210 */ /* 0x000fe40000ffe4ff */
[----:B------:R-:W-:Y:S01]  /*c9d0*/  ISETP.GE.AND P1, PT, R138, c[0x0][0x27c], PT ;  /* 0x00009f008a007a0c */ /* 0x000fe20003f26270 */
[----:B------:R-:W-:Y:S01]  /*c9e0*/  @!P0 IMAD.X R79, R19, 0x1, R7, P3 ;  /* 0x00000001134f8824 */ /* 0x000fe200018e0607 */
        /* <DEDUP_REMOVED lines=16> */
.L_x_1910:
[----:B----4-:R-:W-:Y:S05]  /*caf0*/  BSYNC B0 ;  /* 0x0000000000007941 */ /* 0x010fea0003800000 */
.L_x_1909:
        /* <DEDUP_REMOVED lines=8> */
[----:B------:R-:W-:Y:S01]  /*cb80*/  MOV R16, R35 ;  /* 0x0000002300107202 */ /* 0x000fe20000000f00 */
[----:B------:R-:W-:Y:S01]  /*cb90*/  IMAD.IADD R88, R5, 0x1, -R228 ;  /* 0x0000000105587824 */ /* 0x000fe200078e0ae4 */
[----:B------:R-:W-:Y:S01]  /*cba0*/  PRMT R63, R6, 0x5410, R7 ;  /* 0x00005410063f7816 */ /* 0x000fe20000000007 */
[----:B------:R-:W-:Y:S01]  /*cbb0*/  IMAD.MOV.U32 R7, RZ, RZ, R32 ;  /* 0x000000ffff077224 */ /* 0x000fe200078e0020 */
        /* <DEDUP_REMOVED lines=12> */
[----:B------:R-:W-:Y:S01]  /*cc80*/  BAR.SYNC.DEFER_BLOCKING 0x0 ;  /* 0x0000000000007b1d */ /* 0x000fe20000010000 */
[----:B------:R-:W-:-:S02]  /*cc90*/  ISETP.GE.AND P0, PT, R221, R88, PT ;  /* 0x00000058dd00720c */ /* 0x000fc40003f06270 */
[----:B------:R-:W-:Y:S01]  /*cca0*/  PRMT R86, R6, 0x5410, R7 ;  /* 0x0000541006567816 */ /* 0x000fe20000000007 */
[----:B------:R-:W-:Y:S01]  /*ccb0*/  IMAD.MOV.U32 R6, RZ, RZ, R21 ;  /* 0x000000ffff067224 */ /* 0x000fe200078e0015 */
[----:B------:R-:W-:Y:S01]  /*ccc0*/  PRMT R62, R62, 0x5410, R4 ;  /* 0x000054103e3e7816 */ /* 0x000fe20000000004 */
[----:B------:R-:W-:Y:S01]  /*ccd0*/  IMAD.MOV.U32 R4, RZ, RZ, R30 ;  /* 0x000000ffff047224 */ /* 0x000fe200078e001e */
[----:B------:R-:W-:Y:S02]  /*cce0*/  MOV R7, R20 ;  /* 0x0000001400077202 */ /* 0x000fe40000000f00 */
        /* <DEDUP_REMOVED lines=11> */
[----:B------:R-:W-:Y:S02]  /*cda0*/  MOV R6, R39 ;  /* 0x0000002700067202 */ /* 0x000fe40000000f00 */
[----:B------:R-:W-:Y:S02]  /*cdb0*/  PRMT R62, R16, 0x7610, R62 ;  /* 0x00007610103e7816 */ /* 0x000fe4000000003e */
[----:B------:R-:W-:Y:S02]  /*cdc0*/  PRMT R85, R6, 0x5410, R7 ;  /* 0x0000541006557816 */ /* 0x000fe40000000007 */
[----:B------:R-:W-:Y:S01]  /*cdd0*/  PRMT R83, R4, 0x5410, R5 ;  /* 0x0000541004537816 */ /* 0x000fe20000000005 */
[----:B------:R-:W-:Y:S05]  /*cde0*/  @P0 BRA `(.L_x_1912) ;  /* 0x0000138000000947 */ /* 0x000fea0003800000 */
[----:B------:R-:W-:Y:S01]  /*cdf0*/  ISETP.GE.AND P0, PT, R144, c[0x0][0x27c], PT ;  /* 0x00009f0090007a0c */ /* 0x000fe20003f06270 */
[----:B------:R-:W-:-:S12]  /*ce00*/  BSSY B0, `(.L_x_1913) ;  /* 0x0000064000007945 */ /* 0x000fd80003800000 */
[----:B------:R-:W-:Y:S05]  /*ce10*/  @P0 BRA `(.L_x_1914) ;  /* 0x0000062000000947 */ /* 0x000fea0003800000 */
[----:B------:R-:W-:Y:S01]  /*ce20*/  MOV R5, c[0x0][0x27c] ;  /* 0x00009f0000057a02 */ /* 0x000fe20000000f00 */
[--C-:B------:R-:W-:Y:S01]  /*ce30*/  HADD2.F32 R106, -RZ, R97.reuse.H0_H0 ;  /* 0x20000061ff6a7230 */ /* 0x100fe20000004100 */
[----:B------:R-:W-:Y:S01]  /*ce40*/  LOP3.LUT R96, R77, 0x38, R144, 0xf8, !PT ;  /* 0x000000384d607812 */ /* 0x000fe200078ef890 */
[----:B------:R-:W-:Y:S01]  /*ce50*/  HADD2.F32 R97, -RZ, R97.H1_H1 ;  /* 0x30000061ff617230 */ /* 0x000fe20000004100 */
[----:B------:R-:W-:Y:S01]  /*ce60*/  LEA.HI R5, R5, R218, RZ, 0x1d ;  /* 0x000000da05057211 */ /* 0x000fe200078fe8ff */
[--C-:B------:R-:W-:Y:S01]  /*ce70*/  HADD2.F32 R112, -RZ, R99.reuse.H0_H0 ;  /* 0x20000063ff707230 */ /* 0x100fe20000004100 */
[----:B------:R-:W-:Y:S01]  /*ce80*/  LOP3.LUT R96, R12, R96, R13, 0xf6, !PT ;  /* 0x000000600c607212 */ /* 0x000fe200078ef60d */
[----:B------:R-:W-:Y:S01]  /*ce90*/  HADD2.F32 R99, -RZ, R99.H1_H1 ;  /* 0x30000063ff637230 */ /* 0x000fe20000004100 */
[----:B------:R-:W-:Y:S02]  /*cea0*/  SHF.R.S32.HI R4, RZ, 0x1f, R5 ;  /* 0x0000001fff047819 */ /* 0x000fe40000011405 */
[----:B------:R-:W-:-:S02]  /*ceb0*/  SHF.L.U32 R6, R5, 0x3, RZ ;  /* 0x0000000305067819 */ /* 0x000fc400000006ff */
[----:B------:R-:W-:Y:S02]  /*cec0*/  LEA.HI R4, R4, R5, RZ, 0x3 ;  /* 0x0000000504047211 */ /* 0x000fe400078f18ff */
[----:B------:R-:W-:Y:S02]  /*ced0*/  LOP3.LUT R6, R77, 0x38, R6, 0xf8, !PT ;  /* 0x000000384d067812 */ /* 0x000fe400078ef806 */
[----:B------:R-:W-:Y:S02]  /*cee0*/  SHF.L.U32 R4, R4, 0xa, RZ ;  /* 0x0000000a04047819 */ /* 0x000fe400000006ff */
[----:B------:R-:W-:Y:S02]  /*cef0*/  LOP3.LUT R5, R6, R13, RZ, 0x3c, !PT ;  /* 0x0000000d06057212 */ /* 0x000fe400078e3cff */
[----:B------:R-:W-:Y:S02]  /*cf00*/  LOP3.LUT R4, R4, 0x7fffe000, RZ, 0xc0, !PT ;  /* 0x7fffe00004047812 */ /* 0x000fe400078ec0ff */
[----:B------:R-:W-:-:S02]  /*cf10*/  SHF.L.U32 R96, R96, 0x1, RZ ;  /* 0x0000000160607819 */ /* 0x000fc400000006ff */
[----:B------:R-:W-:Y:S02]  /*cf20*/  IADD3 R4, R5, R4, R12 ;  /* 0x0000000405047210 */ /* 0x000fe40007ffe00c */
[--C-:B------:R-:W-:Y:S01]  /*cf30*/  SHF.R.U32.HI R101, RZ, 0x10, R69.reuse ;  /* 0x00000010ff657819 */ /* 0x100fe20000011645 */
[----:B------:R-:W1:Y:S01]  /*cf40*/  LDS.128 R16, [R96+0x18100] ;  /* 0x0181000060107984 */ /* 0x000e620000000c00 */
[----:B------:R-:W-:Y:S02]  /*cf50*/  SHF.L.U32 R95, R4, 0x1, RZ ;  /* 0x00000001045f7819 */ /* 0x000fe400000006ff */
[----:B------:R-:W-:Y:S01]  /*cf60*/  SHF.R.U64 R68, R68, 0x10, R69 ;  /* 0x0000001044447819 */ /* 0x000fe20000001245 */
[----:B------:R-:W-:Y:S01]  /*cf70*/  HADD2.F32 R114, -RZ, R101.H0_H0 ;  /* 0x20000065ff727230 */ /* 0x000fe20000004100 */
[----:B------:R-:W-:Y:S01]  /*cf80*/  SHF.R.U64 R69, R74, 0x10, R75 ;  /* 0x000000104a457819 */ /* 0x000fe2000000124b */
[----:B------:R-:W2:Y:S01]  /*cf90*/  LDS.128 R4, [R95+0x18100] ;  /* 0x018100005f047984 */ /* 0x000ea20000000c00 */
[----:B------:R-:W-:Y:S01]  /*cfa0*/  SHF.R.U64 R72, R72, 0x10, R73 ;  /* 0x0000001048487819 */ /* 0x000fe20000001249 */
[----:B------:R-:W-:Y:S01]  /*cfb0*/  HADD2.F32 R68, -RZ, R68.H0_H0 ;  /* 0x20000044ff447230 */ /* 0x000fe20000004100 */
[----:B------:R-:W-:Y:S01]  /*cfc0*/  SHF.R.U32.HI R74, RZ, 0x10, R75 ;  /* 0x00000010ff4a7819 */ /* 0x000fe2000001164b */
[----:B------:R-:W-:Y:S01]  /*cfd0*/  HADD2.F32 R101, -RZ, R98.H0_H0 ;  /* 0x20000062ff657230 */ /* 0x000fe20000004100 */
[----:B------:R-:W-:Y:S01]  /*cfe0*/  SHF.R.U32.HI R73, RZ, 0x10, R73 ;  /* 0x00000010ff497819 */ /* 0x000fe20000011649 */
[----:B------:R-:W-:Y:S01]  /*cff0*/  HADD2.F32 R72, -RZ, R72.H0_H0 ;  /* 0x20000048ff487230 */ /* 0x000fe20000004100 */
[--C-:B------:R-:W-:Y:S01]  /*d000*/  SHF.R.U64 R70, R70, 0x10, R71.reuse ;  /* 0x0000001046467819 */ /* 0x100fe20000001247 */
[----:B------:R-:W-:Y:S01]  /*d010*/  HADD2.F32 R74, -RZ, R74.H0_H0 ;  /* 0x2000004aff4a7230 */ /* 0x000fe20000004100 */
[----:B------:R-:W-:Y:S01]  /*d020*/  SHF.R.U32.HI R71, RZ, 0x10, R71 ;  /* 0x00000010ff477819 */ /* 0x000fe20000011647 */
[----:B------:R-:W-:-:S02]  /*d030*/  HADD2.F32 R118, -RZ, R73.H0_H0 ;  /* 0x20000049ff767230 */ /* 0x000fc40000004100 */
[----:B------:R-:W-:Y:S02]  /*d040*/  HADD2.F32 R73, -RZ, R98.H1_H1 ;  /* 0x30000062ff497230 */ /* 0x000fe40000004100 */
[----:B------:R-:W-:Y:S02]  /*d050*/  HADD2.F32 R70, -RZ, R70.H0_H0 ;  /* 0x20000046ff467230 */ /* 0x000fe40000004100 */
[--C-:B-1----:R-:W-:Y:S02]  /*d060*/  HADD2.F32 R75, -RZ, R17.reuse.H0_H0 ;  /* 0x20000011ff4b7230 */ /* 0x102fe40000004100 */
[----:B------:R-:W-:Y:S02]  /*d070*/  HADD2.F32 R102, -RZ, R16.H0_H0 ;  /* 0x20000010ff667230 */ /* 0x000fe40000004100 */
[----:B------:R-:W-:Y:S01]  /*d080*/  HADD2.F32 R17, -RZ, R17.H1_H1 ;  /* 0x30000011ff117230 */ /* 0x000fe20000004100 */
[----:B------:R-:W-:Y:S01]  /*d090*/  FMUL.FTZ R110, R75, R106 ;  /* 0x0000006a4b6e7220 */ /* 0x000fe20000410000 */
[--C-:B--2---:R-:W-:Y:S01]  /*d0a0*/  HADD2.F32 R105, -RZ, R5.reuse.H0_H0 ;  /* 0x20000005ff697230 */ /* 0x104fe20000004100 */
[-C--:B------:R-:W-:Y:S01]  /*d0b0*/  FMUL.FTZ R120, R102, R97.reuse ;  /* 0x0000006166787220 */ /* 0x080fe20000410000 */
[----:B------:R-:W-:Y:S01]  /*d0c0*/  HADD2.F32 R5, -RZ, R5.H1_H1 ;  /* 0x30000005ff057230 */ /* 0x000fe20000004100 */
[----:B------:R-:W-:Y:S01]  /*d0d0*/  FMUL.FTZ R116, R17, R114 ;  /* 0x0000007211747220 */ /* 0x000fe20000410000 */
[----:B------:R-:W-:Y:S01]  /*d0e0*/  HADD2.F32 R107, -RZ, R4.H0_H0 ;  /* 0x20000004ff6b7230 */ /* 0x000fe20000004100 */
[C---:B------:R-:W-:Y:S01]  /*d0f0*/  FMUL.FTZ R106, R105.reuse, R106 ;  /* 0x0000006a696a7220 */ /* 0x040fe20000410000 */
[----:B------:R-:W-:Y:S01]  /*d100*/  HADD2.F32 R103, -RZ, R16.H1_H1 ;  /* 0x30000010ff677230 */ /* 0x000fe20000004100 */
[----:B------:R-:W-:Y:S01]  /*d110*/  FFMA.FTZ R110, R105, R112, R110 ;  /* 0x00000070696e7223 */ /* 0x000fe2000001006e */
[--C-:B------:R-:W-:Y:S01]  /*d120*/  HADD2.F32 R16, -RZ, R18.reuse.H0_H0 ;  /* 0x20000012ff107230 */ /* 0x100fe20000004100 */
[----:B------:R-:W-:Y:S01]  /*d130*/  FMUL.FTZ R114, R5, R114 ;  /* 0x0000007205727220 */ /* 0x000fe20000410000 */
[----:B------:R-:W-:Y:S01]  /*d140*/  HADD2.F32 R104, -RZ, R18.H1_H1 ;  /* 0x30000012ff687230 */ /* 0x000fe20000004100 */
[C---:B------:R-:W-:Y:S01]  /*d150*/  FMUL.FTZ R97, R107.reuse, R97 ;  /* 0x000000616b617220 */ /* 0x040fe20000410000 */
[----:B------:R-:W-:Y:S01]  /*d160*/  HADD2.F32 R108, -RZ, R4.H1_H1 ;  /* 0x30000004ff6c7230 */ /* 0x000fe20000004100 */
[----:B------:R-:W-:Y:S01]  /*d170*/  FFMA.FTZ R120, R107, R99, R120 ;  /* 0x000000636b787223 */ /* 0x000fe20000010078 */
[--C-:B------:R-:W-:Y:S01]  /*d180*/  HADD2.F32 R18, -RZ, R19.reuse.H0_H0 ;  /* 0x20000013ff127230 */ /* 0x100fe20000004100 */
[----:B------:R-:W-:Y:S01]  /*d190*/  FFMA.FTZ R5, R5, R118, R116 ;  /* 0x0000007605057223 */ /* 0x000fe20000010074 */
[----:B------:R-:W-:Y:S01]  /*d1a0*/  HADD2.F32 R4, -RZ, R6.H0_H0 ;  /* 0x20000006ff047230 */ /* 0x000fe20000004100 */
[-C--:B------:R-:W-:Y:S01]  /*d1b0*/  FMUL.FTZ R111, R103, R68.reuse ;  /* 0x00000044676f7220 */ /* 0x080fe20000410000 */
[--C-:B------:R-:W-:Y:S01]  /*d1c0*/  HADD2.F32 R105, -RZ, R100.reuse.H1_H1 ;  /* 0x30000064ff697230 */ /* 0x100fe20000004100 */
[----:B------:R-:W-:Y:S01]  /*d1d0*/  FMUL.FTZ R98, R18, R101 ;  /* 0x0000006512627220 */ /* 0x000fe20000410000 */
[----:B------:R-:W-:Y:S01]  /*d1e0*/  HADD2.F32 R107, -RZ, R100.H0_H0 ;  /* 0x20000064ff6b7230 */ /* 0x000fe20000004100 */
[-C--:B------:R-:W-:Y:S01]  /*d1f0*/  FMUL.FTZ R100, R16, R73.reuse ;  /* 0x0000004910647220 */ /* 0x080fe20000410000 */
[----:B------:R-:W-:Y:S01]  /*d200*/  HADD2.F32 R19, -RZ, R19.H1_H1 ;  /* 0x30000013ff137230 */ /* 0x000fe20000004100 */
[C---:B------:R-:W-:Y:S01]  /*d210*/  FMUL.FTZ R73, R4.reuse, R73 ;  /* 0x0000004904497220 */ /* 0x040fe20000410000 */
[----:B------:R-:W-:Y:S01]  /*d220*/  HADD2.F32 R116, -RZ, R71.H0_H0 ;  /* 0x20000047ff747230 */ /* 0x000fe20000004100 */
[-C--:B------:R-:W-:Y:S01]  /*d230*/  FFMA.FTZ R71, R4, R105.reuse, R100 ;  /* 0x0000006904477223 */ /* 0x080fe20000010064 */
[----:B------:R-:W-:Y:S01]  /*d240*/  HADD2.F32 R109, -RZ, R6.H1_H1 ;  /* 0x30000006ff6d7230 */ /* 0x000fe20000004100 */
[----:B------:R-:W-:Y:S01]  /*d250*/  FMUL.FTZ R68, R108, R68 ;  /* 0x000000446c447220 */ /* 0x000fe20000410000 */
[--C-:B------:R-:W-:Y:S01]  /*d260*/  HADD2.F32 R6, -RZ, R7.reuse.H0_H0 ;  /* 0x20000007ff067230 */ /* 0x100fe20000004100 */
[----:B------:R-:W-:Y:S01]  /*d270*/  FMUL.FTZ R4, R19, R116 ;  /* 0x0000007413047220 */ /* 0x000fe20000410000 */
[----:B------:R-:W-:Y:S01]  /*d280*/  HADD2.F32 R7, -RZ, R7.H1_H1 ;  /* 0x30000007ff077230 */ /* 0x000fe20000004100 */
[----:B------:R-:W-:Y:S01]  /*d290*/  FFMA.FTZ R73, R16, R105, -R73 ;  /* 0x0000006910497223 */ /* 0x000fe20000010849 */
[----:B------:R-:W-:Y:S01]  /*d2a0*/  F2FP.PACK_AB R5, R5, R110 ;  /* 0x0000006e0505723e */ /* 0x000fe200000000ff */
[----:B------:R-:W-:-:S02]  /*d2b0*/  FMUL.FTZ R101, R6, R101 ;  /* 0x0000006506657220 */ /* 0x000fc40000410000 */
[C---:B------:R-:W-:Y:S02]  /*d2c0*/  FMUL.FTZ R116, R7.reuse, R116 ;  /* 0x0000007407747220 */ /* 0x040fe40000410000 */
[----:B------:R-:W-:Y:S01]  /*d2d0*/  FFMA.FTZ R7, R7, R74, R4 ;  /* 0x0000004a07077223 */ /* 0x000fe20000010004 */
[----:B------:R-:W-:Y:S01]  /*d2e0*/  HADD2.F32 R4, -RZ, R69.H0_H0 ;  /* 0x20000045ff047230 */ /* 0x000fe20000004100 */
[----:B------:R-:W-:Y:S02]  /*d2f0*/  FFMA.FTZ R69, R108, R72, R111 ;  /* 0x000000486c457223 */ /* 0x000fe4000001006f */
[-C--:B------:R-:W-:Y:S02]  /*d300*/  FFMA.FTZ R98, R6, R107.reuse, R98 ;  /* 0x0000006b06627223 */ /* 0x080fe40000010062 */
[-C--:B------:R-:W-:Y:S02]  /*d310*/  FMUL.FTZ R111, R109, R70.reuse ;  /* 0x000000466d6f7220 */ /* 0x080fe40000410000 */
[----:B------:R-:W-:Y:S01]  /*d320*/  FMUL.FTZ R6, R104, R70 ;  /* 0x0000004668067220 */ /* 0x000fe20000410000 */
[----:B------:R-:W-:Y:S01]  /*d330*/  F2FP.PACK_AB R7, R7, R98 ;  /* 0x000000620707723e */ /* 0x000fe200000000ff */
[----:B------:R-:W-:-:S02]  /*d340*/  FFMA.FTZ R101, R18, R107, -R101 ;  /* 0x0000006b12657223 */ /* 0x000fc40000010865 */
[----:B------:R-:W-:Y:S02]  /*d350*/  FFMA.FTZ R106, R75, R112, -R106 ;  /* 0x000000704b6a7223 */ /* 0x000fe4000001086a */
[----:B------:R-:W-:Y:S02]  /*d360*/  FFMA.FTZ R17, R17, R118, -R114 ;  /* 0x0000007611117223 */ /* 0x000fe40000010872 */
[----:B------:R-:W-:Y:S02]  /*d370*/  FFMA.FTZ R97, R102, R99, -R97 ;  /* 0x0000006366617223 */ /* 0x000fe40000010861 */
[----:B------:R-:W-:Y:S01]  /*d380*/  FFMA.FTZ R116, R19, R74, -R116 ;  /* 0x0000004a13747223 */ /* 0x000fe20000010874 */
[----:B------:R-:W-:Y:S01]  /*d390*/  F2FP.PACK_AB R17, R17, R106 ;  /* 0x0000006a1111723e */ /* 0x000fe200000000ff */
[----:B------:R-:W-:Y:S02]  /*d3a0*/  FFMA.FTZ R16, R103, R72, -R68 ;  /* 0x0000004867107223 */ /* 0x000fe40000010844 */
[-C--:B------:R-:W-:Y:S01]  /*d3b0*/  FFMA.FTZ R18, R104, R4.reuse, -R111 ;  /* 0x0000000468127223 */ /* 0x080fe2000001086f */
[----:B------:R-:W-:Y:S01]  /*d3c0*/  F2FP.PACK_AB R19, R116, R101 ;  /* 0x000000657413723e */ /* 0x000fe200000000ff */
[----:B------:R-:W-:Y:S01]  /*d3d0*/  FFMA.FTZ R6, R109, R4, R6 ;  /* 0x000000046d067223 */ /* 0x000fe20000010006 */
[----:B------:R-:W-:-:S02]  /*d3e0*/  F2FP.PACK_AB R16, R16, R97 ;  /* 0x000000611010723e */ /* 0x000fc400000000ff */
[----:B------:R-:W-:Y:S02]  /*d3f0*/  F2FP.PACK_AB R18, R18, R73 ;  /* 0x000000491212723e */ /* 0x000fe400000000ff */
[----:B------:R-:W-:Y:S02]  /*d400*/  F2FP.PACK_AB R4, R69, R120 ;  /* 0x000000784504723e */ /* 0x000fe400000000ff */
[----:B------:R-:W-:Y:S01]  /*d410*/  F2FP.PACK_AB R6, R6, R71 ;  /* 0x000000470606723e */ /* 0x000fe200000000ff */
[----:B------:R1:W-:Y:S04]  /*d420*/  STS.128 [R96+0x18100], R16 ;  /* 0x0181001060007388 */ /* 0x0003e80000000c00 */
[----:B------:R1:W-:Y:S02]  /*d430*/  STS.128 [R95+0x18100], R4 ;  /* 0x018100045f007388 */ /* 0x0003e40000000c00 */
.L_x_1914:
[----:B------:R-:W-:Y:S05]  /*d440*/  BSYNC B0 ;  /* 0x0000000000007941 */ /* 0x000fea0003800000 */
.L_x_1913:
[----:B------:R-:W-:Y:S01]  /*d450*/  ISETP.GE.AND P0, PT, R139, c[0x0][0x27c], PT ;  /* 0x00009f008b007a0c */ /* 0x000fe20003f06270 */
[----:B------:R-:W-:-:S12]  /*d460*/  BSSY B0, `(.L_x_1915) ;  /* 0x0000068000007945 */ /* 0x000fd80003800000 */
[----:B------:R-:W-:Y:S05]  /*d470*/  @P0 BRA `(.L_x_1916) ;  /* 0x0000066000000947 */ /* 0x000fea0003800000 */
[----:B-1----:R-:W-:Y:S01]  /*d480*/  MOV R4, c[0x0][0x27c] ;  /* 0x00009f0000047a02 */ /* 0x002fe20000000f00 */
[--C-:B------:R-:W-:Y:S01]  /*d490*/  HADD2.F32 R74, -RZ, R14.reuse.H0_H0 ;  /* 0x2000000eff4a7230 */ /* 0x100fe20000004100 */
[----:B------:R-:W-:Y:S01]  /*d4a0*/  LEA.HI R68, R84, R139, RZ, 0x6 ;  /* 0x0000008b54447211 */ /* 0x000fe200078f30ff */
[----:B------:R-:W-:Y:S01]  /*d4b0*/  HADD2.F32 R14, -RZ, R14.H1_H1 ;  /* 0x3000000eff0e7230 */ /* 0x000fe20000004100 */
[----:B------:R-:W-:Y:S01]  /*d4c0*/  LEA.HI R7, R4, R81, RZ, 0x1d ;  /* 0x0000005104077211 */ /* 0x000fe200078fe8ff */
[--C-:B------:R-:W-:Y:S01]  /*d4d0*/  HADD2.F32 R100, -RZ, R93.reuse.H0_H0 ;  /* 0x2000005dff647230 */ /* 0x100fe20000004100 */
[----:B------:R-:W-:Y:S01]  /*d4e0*/  LOP3.LUT R6, R77, 0x38, R82, 0xf8, !PT ;  /* 0x000000384d067812 */ /* 0x000fe200078ef852 */
[----:B------:R-:W-:Y:S01]  /*d4f0*/  HADD2.F32 R108, -RZ, R93.H1_H1 ;  /* 0x3000005dff6c7230 */ /* 0x000fe20000004100 */
[----:B------:R-:W-:Y:S01]  /*d500*/  SHF.R.S32.HI R4, RZ, 0x1f, R7 ;  /* 0x0000001fff047819 */ /* 0x000fe20000011407 */
[----:B------:R-:W-:Y:S01]  /*d510*/  HADD2.F32 R93, -RZ, R94.H1_H1 ;  /* 0x3000005eff5d7230 */ /* 0x000fe20000004100 */
[----:B------:R-:W-:-:S02]  /*d520*/  SHF.L.U32 R68, R68, 0x7, RZ ;  /* 0x0000000744447819 */ /* 0x000fc400000006ff */
[----:B------:R-:W-:Y:S02]  /*d530*/  LOP3.LUT R5, R6, R13, RZ, 0x3c, !PT ;  /* 0x0000000d06057212 */ /* 0x000fe400078e3cff */
[----:B------:R-:W-:Y:S02]  /*d540*/  SHF.L.U32 R6, R7, 0x3, RZ ;  /* 0x0000000307067819 */ /* 0x000fe400000006ff */
[----:B------:R-:W-:Y:S02]  /*d550*/  LEA.HI R4, R4, R7, RZ, 0x3 ;  /* 0x0000000704047211 */ /* 0x000fe400078f18ff */
[----:B------:R-:W-:Y:S02]  /*d560*/  LOP3.LUT R68, R68, 0xffffe000, RZ, 0xc0, !PT ;  /* 0xffffe00044447812 */ /* 0x000fe400078ec0ff */
[----:B------:R-:W-:Y:S02]  /*d570*/  LOP3.LUT R6, R77, 0x38, R6, 0xf8, !PT ;  /* 0x000000384d067812 */ /* 0x000fe400078ef806 */
[----:B------:R-:W-:-:S02]  /*d580*/  SHF.L.U32 R4, R4, 0xa, RZ ;  /* 0x0000000a04047819 */ /* 0x000fc400000006ff */
[--C-:B------:R-:W-:Y:S02]  /*d590*/  IADD3 R68, R5, R68, R12.reuse ;  /* 0x0000004405447210 */ /* 0x100fe40007ffe00c */
[----:B------:R-:W-:Y:S02]  /*d5a0*/  LOP3.LUT R5, R6, R13, RZ, 0x3c, !PT ;  /* 0x0000000d06057212 */ /* 0x000fe400078e3cff */
[----:B------:R-:W-:Y:S02]  /*d5b0*/  LOP3.LUT R4, R4, 0x7fffe000, RZ, 0xc0, !PT ;  /* 0x7fffe00004047812 */ /* 0x000fe400078ec0ff */
[----:B------:R-:W-:Y:S02]  /*d5c0*/  LEA R68, R68, 0x18100, 0x1 ;  /* 0x0001810044447811 */ /* 0x000fe400078e08ff */
[----:B------:R-:W-:Y:S02]  /*d5d0*/  IADD3 R4, R5, R4, R12 ;  /* 0x0000000405047210 */ /* 0x000fe40007ffe00c */
[----:B------:R-:W-:Y:S01]  /*d5e0*/  SHF.R.U64 R52, R52, 0x10, R53 ;  /* 0x0000001034347819 */ /* 0x000fe20000001235 */
[----:B------:R-:W1:Y:S01]  /*d5f0*/  LDS.128 R16, [R68] ;  /* 0x0000000044107984 */ /* 0x000e620000000c00 */
[----:B------:R-:W-:-:S02]  /*d600*/  SHF.L.U32 R69, R4, 0x1, RZ ;  /* 0x0000000104457819 */ /* 0x000fc400000006ff */
[----:B------:R-:W-:Y:S01]  /*d610*/  SHF.R.U32.HI R70, RZ, 0x10, R53 ;  /* 0x00000010ff467819 */ /* 0x000fe20000011635 */
[----:B------:R-:W-:Y:S01]  /*d620*/  HADD2.F32 R99, -RZ, R52.H0_H0 ;  /* 0x20000034ff637230 */ /* 0x000fe20000004100 */
[----:B------:R-:W-:Y:S01]  /*d630*/  SHF.R.U64 R53, R58, 0x10, R59 ;  /* 0x000000103a357819 */ /* 0x000fe2000000123b */
[----:B------:R-:W2:Y:S01]  /*d640*/  LDS.128 R4, [R69+0x18100] ;  /* 0x0181000045047984 */ /* 0x000ea20000000c00 */
[----:B------:R-:W-:Y:S01]  /*d650*/  SHF.R.U64 R56, R56, 0x10, R57 ;  /* 0x0000001038387819 */ /* 0x000fe20000001239 */
[----:B------:R-:W-:Y:S01]  /*d660*/  HADD2.F32 R70, -RZ, R70.H0_H0 ;  /* 0x20000046ff467230 */ /* 0x000fe20000004100 */
[----:B------:R-:W-:Y:S01]  /*d670*/  SHF.R.U32.HI R58, RZ, 0x10, R59 ;  /* 0x00000010ff3a7819 */ /* 0x000fe2000001163b */
[----:B------:R-:W-:Y:S01]  /*d680*/  HADD2.F32 R52, -RZ, R53.H0_H0 ;  /* 0x20000035ff347230 */ /* 0x000fe20000004100 */
[----:B------:R-:W-:Y:S02]  /*d690*/  SHF.R.U32.HI R57, RZ, 0x10, R57 ;  /* 0x00000010ff397819 */ /* 0x000fe40000011639 */
[--C-:B------:R-:W-:Y:S01]  /*d6a0*/  SHF.R.U64 R54, R54, 0x10, R55.reuse ;  /* 0x0000001036367819 */ /* 0x100fe20000001237 */
[----:B------:R-:W-:Y:S01]  /*d6b0*/  HADD2.F32 R58, -RZ, R58.H0_H0 ;  /* 0x2000003aff3a7230 */ /* 0x000fe20000004100 */
[----:B------:R-:W-:Y:S01]  /*d6c0*/  SHF.R.U32.HI R55, RZ, 0x10, R55 ;  /* 0x00000010ff377819 */ /* 0x000fe20000011637 */
[----:B------:R-:W-:-:S02]  /*d6d0*/  HADD2.F32 R104, -RZ, R57.H0_H0 ;  /* 0x20000039ff687230 */ /* 0x000fc40000004100 */
[----:B------:R-:W-:Y:S02]  /*d6e0*/  HADD2.F32 R57, -RZ, R15.H1_H1 ;  /* 0x3000000fff397230 */ /* 0x000fe40000004100 */
[----:B------:R-:W-:Y:S02]  /*d6f0*/  HADD2.F32 R54, -RZ, R54.H0_H0 ;  /* 0x20000036ff367230 */ /* 0x000fe40000004100 */
[----:B-1----:R-:W-:Y:S02]  /*d700*/  HADD2.F32 R59, -RZ, R17.H0_H0 ;  /* 0x20000011ff3b7230 */ /* 0x002fe40000004100 */
[--C-:B------:R-:W-:Y:S02]  /*d710*/  HADD2.F32 R71, -RZ, R16.reuse.H0_H0 ;  /* 0x20000010ff477230 */ /* 0x100fe40000004100 */
[----:B------:R-:W-:Y:S01]  /*d720*/  HADD2.F32 R72, -RZ, R16.H1_H1 ;  /* 0x30000010ff487230 */ /* 0x000fe20000004100 */
[----:B------:R-:W-:Y:S01]  /*d730*/  FMUL.FTZ R98, R59, R74 ;  /* 0x0000004a3b627220 */ /* 0x000fe20000410000 */
[----:B--2---:R-:W-:Y:S01]  /*d740*/  HADD2.F32 R75, -RZ, R5.H0_H0 ;  /* 0x20000005ff4b7230 */ /* 0x004fe20000004100 */
[----:B------:R-:W-:Y:S01]  /*d750*/  FMUL.FTZ R106, R71, R14 ;  /* 0x0000000e476a7220 */ /* 0x000fe20000410000 */
[----:B------:R-:W-:-:S02]  /*d760*/  HADD2.F32 R95, -RZ, R4.H0_H0 ;  /* 0x20000004ff5f7230 */ /* 0x000fc40000004100 */
[--C-:B------:R-:W-:Y:S01]  /*d770*/  HADD2.F32 R16, -RZ, R18.reuse.H0_H0 ;  /* 0x20000012ff107230 */ /* 0x100fe20000004100 */
[C---:B------:R-:W-:Y:S01]  /*d780*/  FMUL.FTZ R74, R75.reuse, R74 ;  /* 0x0000004a4b4a7220 */ /* 0x040fe20000410000 */
[----:B------:R-:W-:Y:S01]  /*d790*/  HADD2.F32 R73, -RZ, R18.H1_H1 ;  /* 0x30000012ff497230 */ /* 0x000fe20000004100 */
[----:B------:R-:W-:Y:S01]  /*d7a0*/  FFMA.FTZ R98, R75, R100, R98 ;  /* 0x000000644b627223 */ /* 0x000fe20000010062 */
[----:B------:R-:W-:Y:S01]  /*d7b0*/  HADD2.F32 R96, -RZ, R4.H1_H1 ;  /* 0x30000004ff607230 */ /* 0x000fe20000004100 */
[C---:B------:R-:W-:Y:S01]  /*d7c0*/  FMUL.FTZ R14, R95.reuse, R14 ;  /* 0x0000000e5f0e7220 */ /* 0x040fe20000410000 */
[----:B------:R-:W-:Y:S01]  /*d7d0*/  HADD2.F32 R18, -RZ, R19.H0_H0 ;  /* 0x20000013ff127230 */ /* 0x000fe20000004100 */
[----:B------:R-:W-:Y:S01]  /*d7e0*/  FFMA.FTZ R106, R95, R108, R106 ;  /* 0x0000006c5f6a7223 */ /* 0x000fe2000001006a */
[----:B------:R-:W-:Y:S01]  /*d7f0*/  HADD2.F32 R4, -RZ, R6.H0_H0 ;  /* 0x20000006ff047230 */ /* 0x000fe20000004100 */
[----:B------:R-:W-:Y:S01]  /*d800*/  FFMA.FTZ R74, R59, R100, -R74 ;  /* 0x000000643b4a7223 */ /* 0x000fe2000001084a */
[----:B------:R-:W-:Y:S01]  /*d810*/  HADD2.F32 R75, -RZ, R15.H0_H0 ;  /* 0x2000000fff4b7230 */ /* 0x000fe20000004100 */
[-C--:B------:R-:W-:Y:S01]  /*d820*/  FMUL.FTZ R15, R16, R57.reuse ;  /* 0x00000039100f7220 */ /* 0x080fe20000410000 */
[----:B------:R-:W-:Y:S01]  /*d830*/  HADD2.F32 R95, -RZ, R94.H0_H0 ;  /* 0x2000005eff5f7230 */ /* 0x000fe20000004100 */
[C---:B------:R-:W-:Y:S01]  /*d840*/  FMUL.FTZ R57, R4.reuse, R57 ;  /* 0x0000003904397220 */ /* 0x040fe20000410000 */
[----:B------:R-:W-:Y:S01]  /*d850*/  HADD2.F32 R19, -RZ, R19.H1_H1 ;  /* 0x30000013ff137230 */ /* 0x000fe20000004100 */
[----:B------:R-:W-:Y:S01]  /*d860*/  FFMA.FTZ R15, R4, R93, R15 ;  /* 0x0000005d040f7223 */ /* 0x000fe2000001000f */
[----:B------:R-:W-:Y:S01]  /*d870*/  HADD2.F32 R94, -RZ, R55.H0_H0 ;  /* 0x20000037ff5e7230 */ /* 0x000fe20000004100 */
[----:B------:R-:W-:Y:S01]  /*d880*/  FMUL.FTZ R55, R18, R75 ;  /* 0x0000004b12377220 */ /* 0x000fe20000410000 */
[----:B------:R-:W-:Y:S01]  /*d890*/  HADD2.F32 R97, -RZ, R6.H1_H1 ;  /* 0x30000006ff617230 */ /* 0x000fe20000004100 */
[----:B------:R-:W-:Y:S01]  /*d8a0*/  FFMA.FTZ R14, R71, R108, -R14 ;  /* 0x0000006c470e7223 */ /* 0x000fe2000001080e */
[--C-:B------:R-:W-:Y:S01]  /*d8b0*/  HADD2.F32 R6, -RZ, R7.reuse.H0_H0 ;  /* 0x20000007ff067230 */ /* 0x100fe20000004100 */
[-C--:B------:R-:W-:Y:S01]  /*d8c0*/  FMUL.FTZ R4, R19, R94.reuse ;  /* 0x0000005e13047220 */ /* 0x080fe20000410000 */
[----:B------:R-:W-:Y:S01]  /*d8d0*/  HADD2.F32 R7, -RZ, R7.H1_H1 ;  /* 0x30000007ff077230 */ /* 0x000fe20000004100 */
[----:B------:R-:W-:Y:S01]  /*d8e0*/  FFMA.FTZ R57, R16, R93, -R57 ;  /* 0x0000005d10397223 */ /* 0x000fe20000010839 */
[----:B------:R-:W-:Y:S01]  /*d8f0*/  HADD2.F32 R17, -RZ, R17.H1_H1 ;  /* 0x30000011ff117230 */ /* 0x000fe20000004100 */
[----:B------:R-:W-:Y:S01]  /*d900*/  FMUL.FTZ R75, R6, R75 ;  /* 0x0000004b064b7220 */ /* 0x000fe20000410000 */
[----:B------:R-:W-:Y:S01]  /*d910*/  HADD2.F32 R5, -RZ, R5.H1_H1 ;  /* 0x30000005ff057230 */ /* 0x000fe20000004100 */
[----:B------:R-:W-:-:S02]  /*d920*/  FMUL.FTZ R94, R7, R94 ;  /* 0x0000005e075e7220 */ /* 0x000fc40000410000 */
[----:B------:R-:W-:Y:S01]  /*d930*/  FFMA.FTZ R4, R7, R58, R4 ;  /* 0x0000003a07047223 */ /* 0x000fe20000010004 */
[----:B------:R-:W-:Y:S01]  /*d940*/  HADD2.F32 R7, -RZ, R56.H0_H0 ;  /* 0x20000038ff077230 */ /* 0x000fe20000004100 */
[----:B------:R-:W-:Y:S02]  /*d950*/  FFMA.FTZ R55, R6, R95, R55 ;  /* 0x0000005f06377223 */ /* 0x000fe40000010037 */
[----:B------:R-:W-:Y:S02]  /*d960*/  FMUL.FTZ R102, R17, R70 ;  /* 0x0000004611667220 */ /* 0x000fe40000410000 */
[----:B------:R-:W-:Y:S02]  /*d970*/  FMUL.FTZ R56, R72, R99 ;  /* 0x0000006348387220 */ /* 0x000fe40000410000 */
[----:B------:R-:W-:Y:S02]  /*d980*/  FMUL.FTZ R6, R73, R54 ;  /* 0x0000003649067220 */ /* 0x000fe40000410000 */
[----:B------:R-:W-:-:S02]  /*d990*/  FMUL.FTZ R70, R5, R70 ;  /* 0x0000004605467220 */ /* 0x000fc40000410000 */
[----:B------:R-:W-:Y:S02]  /*d9a0*/  FMUL.FTZ R99, R96, R99 ;  /* 0x0000006360637220 */ /* 0x000fe40000410000 */
[----:B------:R-:W-:Y:S02]  /*d9b0*/  FMUL.FTZ R54, R97, R54 ;  /* 0x0000003661367220 */ /* 0x000fe40000410000 */
[----:B------:R-:W-:Y:S02]  /*d9c0*/  FFMA.FTZ R75, R18, R95, -R75 ;  /* 0x0000005f124b7223 */ /* 0x000fe4000001084b */
[----:B------:R-:W-:Y:S02]  /*d9d0*/  FFMA.FTZ R17, R17, R104, -R70 ;  /* 0x0000006811117223 */ /* 0x000fe40000010846 */
        /* <DEDUP_REMOVED lines=8> */
[----:B------:R-:W-:Y:S01]  /*da60*/  F2FP.PACK_AB R7, R4, R55 ;  /* 0x000000370407723e */ /* 0x000fe200000000ff */
[----:B------:R-:W-:Y:S01]  /*da70*/  FFMA.FTZ R6, R97, R52, R6 ;  /* 0x0000003461067223 */ /* 0x000fe20000010006 */
[----:B------:R-:W-:-:S02]  /*da80*/  F2FP.PACK_AB R18, R18, R57 ;  /* 0x000000391212723e */ /* 0x000fc400000000ff */
[----:B------:R-:W-:Y:S02]  /*da90*/  F2FP.PACK_AB R5, R5, R98 ;  /* 0x000000620505723e */ /* 0x000fe400000000ff */
[----:B------:R-:W-:Y:S01]  /*daa0*/  F2FP.PACK_AB R4, R53, R106 ;  /* 0x0000006a3504723e */ /* 0x000fe200000000ff */
[----:B------:R1:W-:Y:S01]  /*dab0*/  STS.128 [R68], R16 ;  /* 0x0000001044007388 */ /* 0x0003e20000000c00 */
[----:B------:R-:W-:-:S05]  /*dac0*/  F2FP.PACK_AB R6, R6, R15 ;  /* 0x0000000f0606723e */ /* 0x000fca00000000ff */
[----:B------:R1:W-:Y:S02]  /*dad0*/  STS.128 [R69+0x18100], R4 ;  /* 0x0181000445007388 */ /* 0x0003e40000000c00 */
.L_x_1916:
[----:B------:R-:W-:Y:S05]  /*dae0*/  BSYNC B0 ;  /* 0x0000000000007941 */ /* 0x000fea0003800000 */
.L_x_1915:
[----:B------:R-:W-:-:S13]  /*daf0*/  ISETP.GE.AND P0, PT, R138, c[0x0][0x27c], PT ;  /* 0x00009f008a007a0c */ /* 0x000fda0003f06270 */
[----:B------:R-:W-:Y:S05]  /*db00*/  @P0 BRA `(.L_x_1912) ;  /* 0x0000066000000947 */ /* 0x000fea0003800000 */
[----:B-1----:R-:W-:Y:S01]  /*db10*/  MOV R6, c[0x0][0x27c] ;  /* 0x00009f0000067a02 */ /* 0x002fe20000000f00 */
[----:B------:R-:W-:Y:S01]  /*db20*/  HADD2.F32 R54, -RZ, R89.H0_H0 ;  /* 0x20000059ff367230 */ /* 0x000fe20000004100 */
[----:B------:R-:W-:Y:S01]  /*db30*/  LOP3.LUT R14, R77, 0x38, R66, 0xf8, !PT ;  /* 0x000000384d0e7812 */ /* 0x000fe200078ef842 */
[----:B------:R-:W-:Y:S01]  /*db40*/  HADD2.F32 R70, -RZ, R91.H0_H0 ;  /* 0x2000005bff467230 */ /* 0x000fe20000004100 */
[----:B------:R-:W-:Y:S01]  /*db50*/  LEA.HI R7, R6, R65, RZ, 0x1d ;  /* 0x0000004106077211 */ /* 0x000fe200078fe8ff */
[----:B------:R-:W-:Y:S01]  /*db60*/  HADD2.F32 R72, -RZ, R90.H0_H0 ;  /* 0x2000005aff487230 */ /* 0x000fe20000004100 */
[----:B------:R-:W-:Y:S01]  /*db70*/  LEA.HI R4, R67, R138, RZ, 0x6 ;  /* 0x0000008a43047211 */ /* 0x000fe200078f30ff */
[----:B------:R-:W-:Y:S01]  /*db80*/  HADD2.F32 R94, -RZ, R92.H0_H0 ;  /* 0x2000005cff5e7230 */ /* 0x000fe20000004100 */
[----:B------:R-:W-:Y:S01]  /*db90*/  SHF.R.S32.HI R6, RZ, 0x1f, R7 ;  /* 0x0000001fff067819 */ /* 0x000fe20000011407 */
[----:B------:R-:W-:Y:S01]  /*dba0*/  HADD2.F32 R89, -RZ, R89.H1_H1 ;  /* 0x30000059ff597230 */ /* 0x000fe20000004100 */
[----:B------:R-:W-:Y:S01]  /*dbb0*/  LOP3.LUT R5, R14, R13, RZ, 0x3c, !PT ;  /* 0x0000000d0e057212 */ /* 0x000fe200078e3cff */
[----:B------:R-:W-:Y:S01]  /*dbc0*/  HADD2.F32 R91, -RZ, R91.H1_H1 ;  /* 0x3000005bff5b7230 */ /* 0x000fe20000004100 */
[----:B------:R-:W-:-:S02]  /*dbd0*/  SHF.L.U32 R14, R7, 0x3, RZ ;  /* 0x00000003070e7819 */ /* 0x000fc400000006ff */
[----:B------:R-:W-:Y:S02]  /*dbe0*/  SHF.L.U32 R4, R4, 0x7, RZ ;  /* 0x0000000704047819 */ /* 0x000fe400000006ff */
[----:B------:R-:W-:Y:S02]  /*dbf0*/  LEA.HI R6, R6, R7, RZ, 0x3 ;  /* 0x0000000706067211 */ /* 0x000fe400078f18ff */
[----:B------:R-:W-:Y:S02]  /*dc00*/  LOP3.LUT R14, R77, 0x38, R14, 0xf8, !PT ;  /* 0x000000384d0e7812 */ /* 0x000fe400078ef80e */
[----:B------:R-:W-:Y:S02]  /*dc10*/  LOP3.LUT R4, R4, 0xffffe000, RZ, 0xc0, !PT ;  /* 0xffffe00004047812 */ /* 0x000fe400078ec0ff */
[----:B------:R-:W-:Y:S02]  /*dc20*/  SHF.L.U32 R6, R6, 0xa, RZ ;  /* 0x0000000a06067819 */ /* 0x000fe400000006ff */
[----:B------:R-:W-:-:S02]  /*dc30*/  LOP3.LUT R13, R14, R13, RZ, 0x3c, !PT ;  /* 0x0000000d0e0d7212 */ /* 0x000fc400078e3cff */
[--C-:B------:R-:W-:Y:S02]  /*dc40*/  IADD3 R4, R5, R4, R12.reuse ;  /* 0x0000000405047210 */ /* 0x100fe40007ffe00c */
[----:B------:R-:W-:Y:S02]  /*dc50*/  LOP3.LUT R14, R6, 0x7fffe000, RZ, 0xc0, !PT ;  /* 0x7fffe000060e7812 */ /* 0x000fe400078ec0ff */
[----:B------:R-:W-:Y:S02]  /*dc60*/  LEA R16, R4, 0x18100, 0x1 ;  /* 0x0001810004107811 */ /* 0x000fe400078e08ff */
[----:B------:R-:W-:Y:S02]  /*dc70*/  IADD3 R13, R13, R14, R12 ;  /* 0x0000000e0d0d7210 */ /* 0x000fe40007ffe00c */
[----:B------:R-:W-:Y:S01]  /*dc80*/  SHF.R.U64 R18, R48, 0x10, R49 ;  /* 0x0000001030127819 */ /* 0x000fe20000001231 */
[----:B------:R-:W1:Y:S01]  /*dc90*/  LDS.128 R4, [R16] ;  /* 0x0000000010047984 */ /* 0x000e620000000c00 */
[----:B------:R-:W-:-:S02]  /*dca0*/  SHF.L.U32 R17, R13, 0x1, RZ ;  /* 0x000000010d117819 */ /* 0x000fc400000006ff */
[----:B------:R-:W-:Y:S02]  /*dcb0*/  SHF.R.U32.HI R48, RZ, 0x10, R49 ;  /* 0x00000010ff307819 */ /* 0x000fe40000011631 */
[--C-:B------:R-:W-:Y:S01]  /*dcc0*/  SHF.R.U64 R19, R44, 0x10, R45.reuse ;  /* 0x000000102c137819 */ /* 0x100fe2000000122d */
[----:B------:R-:W2:Y:S01]  /*dcd0*/  LDS.128 R12, [R17+0x18100] ;  /* 0x01810000110c7984 */ /* 0x000ea20000000c00 */
[----:B------:R-:W-:Y:S01]  /*dce0*/  SHF.R.U32.HI R45, RZ, 0x10, R45 ;  /* 0x00000010ff2d7819 */ /* 0x000fe2000001162d */
[----:B------:R-:W-:Y:S01]  /*dcf0*/  HADD2.F32 R48, -RZ, R48.H0_H0 ;  /* 0x20000030ff307230 */ /* 0x000fe20000004100 */
[--C-:B------:R-:W-:Y:S02]  /*dd00*/  SHF.R.U64 R44, R50, 0x10, R51.reuse ;  /* 0x00000010322c7819 */ /* 0x100fe40000001233 */
[----:B------:R-:W-:Y:S01]  /*dd10*/  SHF.R.U32.HI R50, RZ, 0x10, R51 ;  /* 0x00000010ff327819 */ /* 0x000fe20000011633 */
[----:B------:R-:W-:Y:S01]  /*dd20*/  HADD2.F32 R45, -RZ, R45.H0_H0 ;  /* 0x2000002dff2d7230 */ /* 0x000fe20000004100 */
[--C-:B------:R-:W-:Y:S01]  /*dd30*/  SHF.R.U64 R46, R46, 0x10, R47.reuse ;  /* 0x000000102e2e7819 */ /* 0x100fe2000000122f */
[----:B------:R-:W-:Y:S01]  /*dd40*/  HADD2.F32 R69, -RZ, R44.H0_H0 ;  /* 0x2000002cff457230 */ /* 0x000fe20000004100 */
[----:B------:R-:W-:Y:S01]  /*dd50*/  SHF.R.U32.HI R47, RZ, 0x10, R47 ;  /* 0x00000010ff2f7819 */ /* 0x000fe2000001162f */
[----:B------:R-:W-:-:S02]  /*dd60*/  HADD2.F32 R96, -RZ, R50.H0_H0 ;  /* 0x20000032ff607230 */ /* 0x000fc40000004100 */
[----:B------:R-:W-:Y:S02]  /*dd70*/  HADD2.F32 R59, -RZ, R46.H0_H0 ;  /* 0x2000002eff3b7230 */ /* 0x000fe40000004100 */
[--C-:B-1----:R-:W-:Y:S02]  /*dd80*/  HADD2.F32 R49, -RZ, R5.reuse.H0_H0 ;  /* 0x20000005ff317230 */ /* 0x102fe40000004100 */
[----:B------:R-:W-:Y:S02]  /*dd90*/  HADD2.F32 R51, -RZ, R5.H1_H1 ;  /* 0x30000005ff337230 */ /* 0x000fe40000004100 */
[----:B------:R-:W-:Y:S01]  /*dda0*/  HADD2.F32 R5, -RZ, R7.H0_H0 ;  /* 0x20000007ff057230 */ /* 0x000fe20000004100 */
[----:B------:R-:W-:Y:S01]  /*ddb0*/  FMUL.FTZ R68, R49, R54 ;  /* 0x0000003631447220 */ /* 0x000fe20000410000 */
[--C-:B--2---:R-:W-:Y:S02]  /*ddc0*/  HADD2.F32 R55, -RZ, R13.reuse.H0_H0 ;  /* 0x2000000dff377230 */ /* 0x104fe40000004100 */
[----:B------:R-:W-:Y:S01]  /*ddd0*/  HADD2.F32 R56, -RZ, R13.H1_H1 ;  /* 0x3000000dff387230 */ /* 0x000fe20000004100 */
[----:B------:R-:W-:Y:S01]  /*dde0*/  FMUL.FTZ R74, R5, R72 ;  /* 0x00000048054a7220 */ /* 0x000fe20000410000 */
[----:B------:R-:W-:Y:S01]  /*ddf0*/  HADD2.F32 R13, -RZ, R15.H0_H0 ;  /* 0x2000000fff0d7230 */ /* 0x000fe20000004100 */
[C---:B------:R-:W-:Y:S01]  /*de00*/  FMUL.FTZ R54, R55.reuse, R54 ;  /* 0x0000003637367220 */ /* 0x040fe20000410000 */
[----:B------:R-:W-:Y:S01]  /*de10*/  HADD2.F32 R7, -RZ, R7.H1_H1 ;  /* 0x30000007ff077230 */ /* 0x000fe20000004100 */
[----:B------:R-:W-:Y:S01]  /*de20*/  FFMA.FTZ R68, R55, R70, R68 ;  /* 0x0000004637447223 */ /* 0x000fe20000010044 */
[--C-:B------:R-:W-:Y:S01]  /*de30*/  HADD2.F32 R52, -RZ, R4.reuse.H0_H0 ;  /* 0x20000004ff347230 */ /* 0x100fe20000004100 */
[-C--:B------:R-:W-:Y:S01]  /*de40*/  FMUL.FTZ R55, R51, R45.reuse ;  /* 0x0000002d33377220 */ /* 0x080fe20000410000 */
[----:B------:R-:W-:Y:S01]  /*de50*/  HADD2.F32 R15, -RZ, R15.H1_H1 ;  /* 0x3000000fff0f7230 */ /* 0x000fe20000004100 */
[C---:B------:R-:W-:Y:S01]  /*de60*/  FMUL.FTZ R45, R56.reuse, R45 ;  /* 0x0000002d382d7220 */ /* 0x040fe20000410000 */
[----:B------:R-:W-:Y:S01]  /*de70*/  HADD2.F32 R53, -RZ, R4.H1_H1 ;  /* 0x30000004ff357230 */ /* 0x000fe20000004100 */
[----:B------:R-:W-:Y:S01]  /*de80*/  FFMA.FTZ R55, R56, R48, R55 ;  /* 0x0000003038377223 */ /* 0x000fe20000010037 */
[----:B------:R-:W-:Y:S01]  /*de90*/  HADD2.F32 R56, -RZ, R47.H0_H0 ;  /* 0x2000002fff387230 */ /* 0x000fe20000004100 */
[C---:B------:R-:W-:Y:S01]  /*dea0*/  FMUL.FTZ R72, R13.reuse, R72 ;  /* 0x000000480d487220 */ /* 0x040fe20000410000 */
[----:B------:R-:W-:Y:S01]  /*deb0*/  HADD2.F32 R4, -RZ, R6.H0_H0 ;  /* 0x20000006ff047230 */ /* 0x000fe20000004100 */
[----:B------:R-:W-:Y:S01]  /*dec0*/  FFMA.FTZ R74, R13, R94, R74 ;  /* 0x0000005e0d4a7223 */ /* 0x000fe2000001004a */
[----:B------:R-:W-:Y:S01]  /*ded0*/  HADD2.F32 R57, -RZ, R12.H0_H0 ;  /* 0x2000000cff397230 */ /* 0x000fe20000004100 */
[-C--:B------:R-:W-:Y:S01]  /*dee0*/  FMUL.FTZ R50, R7, R56.reuse ;  /* 0x0000003807327220 */ /* 0x080fe20000410000 */
[----:B------:R-:W-:Y:S01]  /*def0*/  HADD2.F32 R13, -RZ, R90.H1_H1 ;  /* 0x3000005aff0d7230 */ /* 0x000fe20000004100 */
[-C--:B------:R-:W-:Y:S01]  /*df00*/  FMUL.FTZ R90, R52, R89.reuse ;  /* 0x00000059345a7220 */ /* 0x080fe20000410000 */
[----:B------:R-:W-:Y:S01]  /*df10*/  HADD2.F32 R58, -RZ, R12.H1_H1 ;  /* 0x3000000cff3a7230 */ /* 0x000fe20000004100 */
[C---:B------:R-:W-:Y:S01]  /*df20*/  FMUL.FTZ R56, R15.reuse, R56 ;  /* 0x000000380f387220 */ /* 0x040fe20000410000 */
[----:B------:R-:W-:Y:S01]  /*df30*/  HADD2.F32 R12, -RZ, R14.H0_H0 ;  /* 0x2000000eff0c7230 */ /* 0x000fe20000004100 */
[----:B------:R-:W-:Y:S01]  /*df40*/  FFMA.FTZ R15, R15, R96, R50 ;  /* 0x000000600f0f7223 */ /* 0x000fe20000010032 */
[----:B------:R-:W-:Y:S01]  /*df50*/  HADD2.F32 R47, -RZ, R92.H1_H1 ;  /* 0x3000005cff2f7230 */ /* 0x000fe20000004100 */
[C---:B------:R-:W-:Y:S01]  /*df60*/  FMUL.FTZ R89, R57.reuse, R89 ;  /* 0x0000005939597220 */ /* 0x040fe20000410000 */
[----:B------:R-:W-:Y:S01]  /*df70*/  HADD2.F32 R6, -RZ, R6.H1_H1 ;  /* 0x30000006ff067230 */ /* 0x000fe20000004100 */
[----:B------:R-:W-:Y:S01]  /*df80*/  FFMA.FTZ R90, R57, R91, R90 ;  /* 0x0000005b395a7223 */ /* 0x000fe2000001005a */
[----:B------:R-:W-:Y:S01]  /*df90*/  HADD2.F32 R57, -RZ, R19.H0_H0 ;  /* 0x20000013ff397230 */ /* 0x000fe20000004100 */
[-C--:B------:R-:W-:Y:S01]  /*dfa0*/  FMUL.FTZ R50, R4, R13.reuse ;  /* 0x0000000d04327220 */ /* 0x080fe20000410000 */
[----:B------:R-:W-:Y:S01]  /*dfb0*/  HADD2.F32 R14, -RZ, R14.H1_H1 ;  /* 0x3000000eff0e7230 */ /* 0x000fe20000004100 */
[----:B------:R-:W-:-:S02]  /*dfc0*/  FMUL.FTZ R13, R12, R13 ;  /* 0x0000000d0c0d7220 */ /* 0x000fc40000410000 */
[----:B------:R-:W-:Y:S01]  /*dfd0*/  FFMA.FTZ R19, R12, R47, R50 ;  /* 0x0000002f0c137223 */ /* 0x000fe20000010032 */
[----:B------:R-:W-:Y:S01]  /*dfe0*/  HADD2.F32 R12, -RZ, R18.H0_H0 ;  /* 0x20000012ff0c7230 */ /* 0x000fe20000004100 */
[----:B------:R-:W-:Y:S02]  /*dff0*/  FMUL.FTZ R71, R53, R57 ;  /* 0x0000003935477220 */ /* 0x000fe40000410000 */
[----:B------:R-:W-:Y:S02]  /*e000*/  FMUL.FTZ R18, R6, R59 ;  /* 0x0000003b06127220 */ /* 0x000fe40000410000 */
[----:B------:R-:W-:Y:S02]  /*e010*/  FMUL.FTZ R44, R58, R57 ;  /* 0x000000393a2c7220 */ /* 0x000fe40000410000 */
[----:B------:R-:W-:Y:S02]  /*e020*/  FMUL.FTZ R59, R14, R59 ;  /* 0x0000003b0e3b7220 */ /* 0x000fe40000410000 */
[----:B------:R-:W-:-:S02]  /*e030*/  FFMA.FTZ R57, R58, R12, R71 ;  /* 0x0000000c3a397223 */ /* 0x000fc40000010047 */
[----:B------:R-:W-:Y:S02]  /*e040*/  FFMA.FTZ R18, R14, R69, R18 ;  /* 0x000000450e127223 */ /* 0x000fe40000010012 */
[----:B------:R-:W-:Y:S02]  /*e050*/  FFMA.FTZ R54, R49, R70, -R54 ;  /* 0x0000004631367223 */ /* 0x000fe40000010836 */
        /* <DEDUP_REMOVED lines=17> */
.L_x_1912:
[----:B------:R-:W-:Y:S05]  /*e170*/  BSYNC B1 ;  /* 0x0000000000017941 */ /* 0x000fea0003800000 */
.L_x_1911:
[----:B------:R-:W-:-:S13]  /*e180*/  ISETP.GE.AND P0, PT, R60, R88, PT ;  /* 0x000000583c00720c */ /* 0x000fda0003f06270 */
[----:B------:R-:W-:Y:S05]  /*e190*/  @P0 BRA `(.L_x_1896) ;  /* 0x000013f000000947 */ /* 0x000fea0003800000 */
[----:B------:R-:W-:Y:S01]  /*e1a0*/  ISETP.GE.AND P0, PT, R144, c[0x0][0x27c], PT ;  /* 0x00009f0090007a0c */ /* 0x000fe20003f06270 */
[----:B-1----:R-:W-:Y:S01]  /*e1b0*/  IMAD.SHL.U32 R19, R60, 0x40, RZ ;  /* 0x000000403c137824 */ /* 0x002fe200078e00ff */
        /* <DEDUP_REMOVED lines=9> */
[--C-:B------:R-:W-:Y:S01]  /*e250*/  HADD2.F32 R50, -RZ, R83.reuse.H0_H0 ;  /* 0x20000053ff327230 */ /* 0x100fe20000004100 */
[----:B------:R-:W-:Y:S01]  /*e260*/  LOP3.LUT R18, R19, 0x38, R144, 0xf8, !PT ;  /* 0x0000003813127812 */ /* 0x000fe200078ef890 */
[----:B------:R-:W-:Y:S01]  /*e270*/  HADD2.F32 R56, -RZ, R86.H0_H0 ;  /* 0x20000056ff387230 */ /* 0x000fe20000004100 */
[----:B------:R-:W-:Y:S01]  /*e280*/  LEA.HI R6, R5, R218, RZ, 0x1d ;  /* 0x000000da05067211 */ /* 0x000fe200078fe8ff */
[----:B------:R-:W-:Y:S01]  /*e290*/  HADD2.F32 R83, -RZ, R83.H1_H1 ;  /* 0x30000053ff537230 */ /* 0x000fe20000004100 */
[----:B------:R-:W-:Y:S02]  /*e2a0*/  LOP3.LUT R18, R16, R18, R17, 0xf6, !PT ;  /* 0x0000001210127212 */ /* 0x000fe400078ef611 */
[----:B------:R-:W-:Y:S02]  /*e2b0*/  SHF.R.S32.HI R5, RZ, 0x1f, R6 ;  /* 0x0000001fff057819 */ /* 0x000fe40000011406 */
[----:B------:R-:W-:-:S02]  /*e2c0*/  SHF.L.U32 R4, R6, 0x3, RZ ;  /* 0x0000000306047819 */ /* 0x000fc400000006ff */
[----:B------:R-:W-:Y:S02]  /*e2d0*/  LEA.HI R5, R5, R6, RZ, 0x3 ;  /* 0x0000000605057211 */ /* 0x000fe400078f18ff */
[----:B------:R-:W-:Y:S02]  /*e2e0*/  LOP3.LUT R4, R19, 0x38, R4, 0xf8, !PT ;  /* 0x0000003813047812 */ /* 0x000fe400078ef804 */
[----:B------:R-:W-:Y:S02]  /*e2f0*/  SHF.L.U32 R5, R5, 0xa, RZ ;  /* 0x0000000a05057819 */ /* 0x000fe400000006ff */
[----:B------:R-:W-:Y:S02]  /*e300*/  LOP3.LUT R4, R4, R17, RZ, 0x3c, !PT ;  /* 0x0000001104047212 */ /* 0x000fe400078e3cff */
[----:B------:R-:W-:Y:S02]  /*e310*/  LOP3.LUT R5, R5, 0x7fffe000, RZ, 0xc0, !PT ;  /* 0x7fffe00005057812 */ /* 0x000fe400078ec0ff */
[----:B------:R-:W-:-:S02]  /*e320*/  LEA R18, R18, 0x18100, 0x1 ;  /* 0x0001810012127811 */ /* 0x000fc400078e08ff */
[----:B------:R-:W-:Y:S02]  /*e330*/  IADD3 R4, R4, R5, R16 ;  /* 0x0000000504047210 */ /* 0x000fe40007ffe010 */
[--C-:B------:R-:W-:Y:S01]  /*e340*/  SHF.R.U32.HI R45, RZ, 0x10, R37.reuse ;  /* 0x00000010ff2d7819 */ /* 0x100fe20000011625 */
[----:B------:R-:W1:Y:S01]  /*e350*/  LDS.128 R12, [R18] ;  /* 0x00000000120c7984 */ /* 0x000e620000000c00 */
[----:B------:R-:W-:Y:S02]  /*e360*/  SHF.L.U32 R44, R4, 0x1, RZ ;  /* 0x00000001042c7819 */ /* 0x000fe400000006ff */
[----:B------:R-:W-:Y:S01]  /*e370*/  SHF.R.U64 R36, R36, 0x10, R37 ;  /* 0x0000001024247819 */ /* 0x000fe20000001225 */
[----:B------:R-:W-:Y:S01]  /*e380*/  HADD2.F32 R58, -RZ, R45.H0_H0 ;  /* 0x2000002dff3a7230 */ /* 0x000fe20000004100 */
[----:B------:R-:W-:Y:S01]  /*e390*/  SHF.R.U64 R37, R42, 0x10, R43 ;  /* 0x000000102a257819 */ /* 0x000fe2000000122b */
[----:B------:R-:W2:Y:S01]  /*e3a0*/  LDS.128 R4, [R44+0x18100] ;  /* 0x018100002c047984 */ /* 0x000ea20000000c00 */
[----:B------:R-:W-:Y:S01]  /*e3b0*/  SHF.R.U64 R40, R40, 0x10, R41 ;  /* 0x0000001028287819 */ /* 0x000fe20000001229 */
[--C-:B------:R-:W-:Y:S01]  /*e3c0*/  HADD2.F32 R45, -RZ, R85.reuse.H1_H1 ;  /* 0x30000055ff2d7230 */ /* 0x100fe20000004100 */
        /* <DEDUP_REMOVED lines=10> */
[----:B------:R-:W-:Y:S02]  /*e470*/  HADD2.F32 R40, -RZ, R40.H0_H0 ;  /* 0x20000028ff287230 */ /* 0x000fe40000004100 */
[--C-:B-1----:R-:W-:Y:S02]  /*e480*/  HADD2.F32 R43, -RZ, R13.reuse.H0_H0 ;  /* 0x2000000dff2b7230 */ /* 0x102fe40000004100 */
[----:B------:R-:W-:Y:S02]  /*e490*/  HADD2.F32 R13, -RZ, R13.H1_H1 ;  /* 0x3000000dff0d7230 */ /* 0x000fe40000004100 */
[--C-:B------:R-:W-:Y:S01]  /*e4a0*/  HADD2.F32 R46, -RZ, R12.reuse.H0_H0 ;  /* 0x2000000cff2e7230 */ /* 0x100fe20000004100 */
[----:B------:R-:W-:Y:S01]  /*e4b0*/  FMUL.FTZ R54, R43, R50 ;  /* 0x000000322b367220 */ /* 0x000fe20000410000 */
[--C-:B--2---:R-:W-:Y:S01]  /*e4c0*/  HADD2.F32 R49, -RZ, R5.reuse.H0_H0 ;  /* 0x20000005ff317230 */ /* 0x104fe20000004100 */
[----:B------:R-:W-:Y:S01]  /*e4d0*/  FMUL.FTZ R60, R13, R58 ;  /* 0x0000003a0d3c7220 */ /* 0x000fe20000410000 */
[----:B------:R-:W-:Y:S01]  /*e4e0*/  HADD2.F32 R5, -RZ, R5.H1_H1 ;  /* 0x30000005ff057230 */ /* 0x000fe20000004100 */
[----:B------:R-:W-:Y:S01]  /*e4f0*/  FMUL.FTZ R70, R46, R83 ;  /* 0x000000532e467220 */ /* 0x000fe20000410000 */
[----:B------:R-:W-:Y:S01]  /*e500*/  HADD2.F32 R47, -RZ, R12.H1_H1 ;  /* 0x3000000cff2f7230 */ /* 0x000fe20000004100 */
[C---:B------:R-:W-:Y:S01]  /*e510*/  FMUL.FTZ R50, R49.reuse, R50 ;  /* 0x0000003231327220 */ /* 0x040fe20000410000 */
[--C-:B------:R-:W-:Y:S01]  /*e520*/  HADD2.F32 R12, -RZ, R14.reuse.H0_H0 ;  /* 0x2000000eff0c7230 */ /* 0x100fe20000004100 */
[----:B------:R-:W-:Y:S01]  /*e530*/  FFMA.FTZ R54, R49, R56, R54 ;  /* 0x0000003831367223 */ /* 0x000fe20000010036 */
[----:B------:R-:W-:Y:S01]  /*e540*/  HADD2.F32 R48, -RZ, R14.H1_H1 ;  /* 0x3000000eff307230 */ /* 0x000fe20000004100 */
[C---:B------:R-:W-:Y:S01]  /*e550*/  FMUL.FTZ R58, R5.reuse, R58 ;  /* 0x0000003a053a7220 */ /* 0x040fe20000410000 */
[--C-:B------:R-:W-:Y:S01]  /*e560*/  HADD2.F32 R51, -RZ, R4.reuse.H0_H0 ;  /* 0x20000004ff337230 */ /* 0x100fe20000004100 */
[----:B------:R-:W-:Y:S01]  /*e570*/  FFMA.FTZ R5, R5, R68, R60 ;  /* 0x0000004405057223 */ /* 0x000fe2000001003c */
[----:B------:R-:W-:Y:S01]  /*e580*/  HADD2.F32 R52, -RZ, R4.H1_H1 ;  /* 0x30000004ff347230 */ /* 0x000fe20000004100 */
[----:B------:R-:W-:Y:S01]  /*e590*/  FMUL.FTZ R55, R12, R45 ;  /* 0x0000002d0c377220 */ /* 0x000fe20000410000 */
[----:B------:R-:W-:Y:S01]  /*e5a0*/  HADD2.F32 R14, -RZ, R15.H0_H0 ;  /* 0x2000000fff0e7230 */ /* 0x000fe20000004100 */
[C---:B------:R-:W-:Y:S01]  /*e5b0*/  FMUL.FTZ R83, R51.reuse, R83 ;  /* 0x0000005333537220 */ /* 0x040fe20000410000 */
[--C-:B------:R-:W-:Y:S01]  /*e5c0*/  HADD2.F32 R4, -RZ, R6.reuse.H0_H0 ;  /* 0x20000006ff047230 */ /* 0x100fe20000004100 */
[----:B------:R-:W-:Y:S01]  /*e5d0*/  FFMA.FTZ R70, R51, R41, R70 ;  /* 0x0000002933467223 */ /* 0x000fe20000010046 */
[----:B------:R-:W-:Y:S01]  /*e5e0*/  HADD2.F32 R49, -RZ, R87.H1_H1 ;  /* 0x30000057ff317230 */ /* 0x000fe20000004100 */
[----:B------:R-:W-:Y:S01]  /*e5f0*/  FMUL.FTZ R51, R14, R85 ;  /* 0x000000550e337220 */ /* 0x000fe20000410000 */
[----:B------:R-:W-:Y:S01]  /*e600*/  HADD2.F32 R15, -RZ, R15.H1_H1 ;  /* 0x3000000fff0f7230 */ /* 0x000fe20000004100 */
[C---:B------:R-:W-:Y:S01]  /*e610*/  FMUL.FTZ R45, R4.reuse, R45 ;  /* 0x0000002d042d7220 */ /* 0x040fe20000410000 */
[----:B------:R-:W-:Y:S01]  /*e620*/  HADD2.F32 R60, -RZ, R39.H0_H0 ;  /* 0x20000027ff3c7230 */ /* 0x000fe20000004100 */
[----:B------:R-:W-:Y:S01]  /*e630*/  FFMA.FTZ R39, R4, R49, R55 ;  /* 0x0000003104277223 */ /* 0x000fe20000010037 */
[----:B------:R-:W-:Y:S01]  /*e640*/  HADD2.F32 R53, -RZ, R6.H1_H1 ;  /* 0x30000006ff357230 */ /* 0x000fe20000004100 */
[----:B------:R-:W-:Y:S01]  /*e650*/  FMUL.FTZ R55, R47, R36 ;  /* 0x000000242f377220 */ /* 0x000fe20000410000 */
[--C-:B------:R-:W-:Y:S01]  /*e660*/  HADD2.F32 R6, -RZ, R7.reuse.H0_H0 ;  /* 0x20000007ff067230 */ /* 0x100fe20000004100 */
[----:B------:R-:W-:Y:S01]  /*e670*/  FMUL.FTZ R4, R15, R60 ;  /* 0x0000003c0f047220 */ /* 0x000fe20000410000 */
[----:B------:R-:W-:Y:S01]  /*e680*/  HADD2.F32 R7, -RZ, R7.H1_H1 ;  /* 0x30000007ff077230 */ /* 0x000fe20000004100 */
[----:B------:R-:W-:Y:S01]  /*e690*/  FMUL.FTZ R36, R52, R36 ;  /* 0x0000002434247220 */ /* 0x000fe20000410000 */
[----:B------:R-:W-:Y:S01]  /*e6a0*/  HADD2.F32 R87, -RZ, R87.H0_H0 ;  /* 0x20000057ff577230 */ /* 0x000fe20000004100 */
[----:B------:R-:W-:Y:S01]  /*e6b0*/  FMUL.FTZ R85, R6, R85 ;  /* 0x0000005506557220 */ /* 0x000fe20000410000 */
[----:B------:R-:W-:Y:S01]  /*e6c0*/  F2FP.PACK_AB R5, R5, R54 ;  /* 0x000000360505723e */ /* 0x000fe200000000ff */
[----:B------:R-:W-:-:S02]  /*e6d0*/  FMUL.FTZ R60, R7, R60 ;  /* 0x0000003c073c7220 */ /* 0x000fc40000410000 */
[----:B------:R-:W-:Y:S02]  /*e6e0*/  FFMA.FTZ R51, R6, R87, R51 ;  /* 0x0000005706337223 */ /* 0x000fe40000010033 */
[----:B------:R-:W-:Y:S01]  /*e6f0*/  FFMA.FTZ R4, R7, R42, R4 ;  /* 0x0000002a07047223 */ /* 0x000fe20000010004 */
[----:B------:R-:W-:Y:S01]  /*e700*/  HADD2.F32 R7, -RZ, R37.H0_H0 ;  /* 0x20000025ff077230 */ /* 0x000fe20000004100 */
[-C--:B------:R-:W-:Y:S02]  /*e710*/  FMUL.FTZ R6, R48, R38.reuse ;  /* 0x0000002630067220 */ /* 0x080fe40000410000 */
[----:B------:R-:W-:Y:S02]  /*e720*/  FMUL.FTZ R38, R53, R38 ;  /* 0x0000002635267220 */ /* 0x000fe40000410000 */
[----:B------:R-:W-:Y:S02]  /*e730*/  FFMA.FTZ R45, R12, R49, -R45 ;  /* 0x000000310c2d7223 */ /* 0x000fe4000001082d */
[----:B------:R-:W-:-:S02]  /*e740*/  FFMA.FTZ R85, R14, R87, -R85 ;  /* 0x000000570e557223 */ /* 0x000fc40000010855 */
[----:B------:R-:W-:Y:S02]  /*e750*/  FFMA.FTZ R50, R43, R56, -R50 ;  /* 0x000000382b327223 */ /* 0x000fe40000010832 */
[----:B------:R-:W-:Y:S02]  /*e760*/  FFMA.FTZ R13, R13, R68, -R58 ;  /* 0x000000440d0d7223 */ /* 0x000fe4000001083a */
[----:B------:R-:W-:Y:S02]  /*e770*/  FFMA.FTZ R83, R46, R41, -R83 ;  /* 0x000000292e537223 */ /* 0x000fe40000010853 */
[----:B------:R-:W-:Y:S01]  /*e780*/  FFMA.FTZ R60, R15, R42, -R60 ;  /* 0x0000002a0f3c7223 */ /* 0x000fe2000001083c */
[----:B------:R-:W-:Y:S01]  /*e790*/  F2FP.PACK_AB R13, R13, R50 ;  /* 0x000000320d0d723e */ /* 0x000fe200000000ff */
[-C--:B------:R-:W-:Y:S02]  /*e7a0*/  FFMA.FTZ R12, R47, R40.reuse, -R36 ;  /* 0x000000282f0c7223 */ /* 0x080fe40000010824 */
[----:B------:R-:W-:Y:S01]  /*e7b0*/  FFMA.FTZ R14, R48, R7, -R38 ;  /* 0x00000007300e7223 */ /* 0x000fe20000010826 */
[----:B------:R-:W-:Y:S01]  /*e7c0*/  F2FP.PACK_AB R15, R60, R85 ;  /* 0x000000553c0f723e */ /* 0x000fe200000000ff */
[----:B------:R-:W-:Y:S01]  /*e7d0*/  FFMA.FTZ R37, R52, R40, R55 ;  /* 0x0000002834257223 */ /* 0x000fe20000010037 */
[----:B------:R-:W-:Y:S01]  /*e7e0*/  F2FP.PACK_AB R12, R12, R83 ;  /* 0x000000530c0c723e */ /* 0x000fe200000000ff */
[----:B------:R-:W-:Y:S01]  /*e7f0*/  FFMA.FTZ R6, R53, R7, R6 ;  /* 0x0000000735067223 */ /* 0x000fe20000010006 */
[----:B------:R-:W-:-:S02]  /*e800*/  F2FP.PACK_AB R7, R4, R51 ;  /* 0x000000330407723e */ /* 0x000fc400000000ff */
[----:B------:R-:W-:Y:S02]  /*e810*/  F2FP.PACK_AB R14, R14, R45 ;  /* 0x0000002d0e0e723e */ /* 0x000fe400000000ff */
[----:B------:R-:W-:Y:S02]  /*e820*/  F2FP.PACK_AB R4, R37, R70 ;  /* 0x000000462504723e */ /* 0x000fe400000000ff */
[----:B------:R-:W-:Y:S01]  /*e830*/  F2FP.PACK_AB R6, R6, R39 ;  /* 0x000000270606723e */ /* 0x000fe200000000ff */
[----:B------:R1:W-:Y:S04]  /*e840*/  STS.128 [R18], R12 ;  /* 0x0000000c12007388 */ /* 0x0003e80000000c00 */
[----:B------:R1:W-:Y:S02]  /*e850*/  STS.128 [R44+0x18100], R4 ;  /* 0x018100042c007388 */ /* 0x0003e40000000c00 */
.L_x_1918:
[----:B------:R-:W-:Y:S05]  /*e860*/  BSYNC B0 ;  /* 0x0000000000007941 */ /* 0x000fea0003800000 */
.L_x_1917:
[----:B------:R-:W-:Y:S01]  /*e870*/  ISETP.GE.AND P0, PT, R139, c[0x0][0x27c], PT ;  /* 0x00009f008b007a0c */ /* 0x000fe20003f06270 */
[----:B------:R-:W-:-:S12]  /*e880*/  BSSY B0, `(.L_x_1919) ;  /* 0x0000068000007945 */ /* 0x000fd80003800000 */
[----:B------:R-:W-:Y:S05]  /*e890*/  @P0 BRA `(.L_x_1920) ;  /* 0x0000066000000947 */ /* 0x000fea0003800000 */
[----:B-1----:R-:W-:Y:S01]  /*e8a0*/  MOV R4, c[0x0][0x27c] ;  /* 0x00009f0000047a02 */ /* 0x002fe20000000f00 */
[--C-:B------:R-:W-:Y:S01]  /*e8b0*/  HADD2.F32 R42, -RZ, R76.reuse.H0_H0 ;  /* 0x2000004cff2a7230 */ /* 0x100fe20000004100 */
[----:B------:R-:W-:Y:S01]  /*e8c0*/  LEA.HI R84, R84, R139, RZ, 0x6 ;  /* 0x0000008b54547211 */ /* 0x000fe200078f30ff */
[--C-:B------:R-:W-:Y:S01]  /*e8d0*/  HADD2.F32 R48, -RZ, R79.reuse.H0_H0 ;  /* 0x2000004fff307230 */ /* 0x100fe20000004100 */
[----:B------:R-:W-:Y:S01]  /*e8e0*/  LEA.HI R81, R4, R81, RZ, 0x1d ;  /* 0x0000005104517211 */ /* 0x000fe200078fe8ff */
[----:B------:R-:W-:Y:S01]  /*e8f0*/  HADD2.F32 R76, -RZ, R76.H1_H1 ;  /* 0x3000004cff4c7230 */ /* 0x000fe20000004100 */
[----:B------:R-:W-:Y:S01]  /*e900*/  LOP3.LUT R82, R19, 0x38, R82, 0xf8, !PT ;  /* 0x0000003813527812 */ /* 0x000fe200078ef852 */
[----:B------:R-:W-:Y:S01]  /*e910*/  HADD2.F32 R79, -RZ, R79.H1_H1 ;  /* 0x3000004fff4f7230 */ /* 0x000fe20000004100 */
        /* <DEDUP_REMOVED lines=12> */
[----:B------:R-:W1:Y:S01]  /*e9e0*/  LDS.128 R12, [R18] ;  /* 0x00000000120c7984 */ /* 0x000e620000000c00 */
[----:B------:R-:W-:Y:S02]  /*e9f0*/  SHF.R.U32.HI R37, RZ, 0x10, R29 ;  /* 0x00000010ff257819 */ /* 0x000fe4000001161d */
[----:B------:R-:W-:-:S02]  /*ea00*/  IADD3 R4, R4, R5, R16 ;  /* 0x0000000504047210 */ /* 0x000fc40007ffe010 */
[----:B------:R-:W-:Y:S01]  /*ea10*/  SHF.R.U64 R28, R28, 0x10, R29 ;  /* 0x000000101c1c7819 */ /* 0x000fe2000000121d */
[----:B------:R-:W-:Y:S01]  /*ea20*/  HADD2.F32 R50, -RZ, R37.H0_H0 ;  /* 0x20000025ff327230 */ /* 0x000fe20000004100 */
[----:B------:R-:W-:Y:S01]  /*ea30*/  SHF.L.U32 R36, R4, 0x1, RZ ;  /* 0x0000000104247819 */ /* 0x000fe200000006ff */
[----:B------:R-:W-:Y:S01]  /*ea40*/  HADD2.F32 R37, -RZ, R78.H0_H0 ;  /* 0x2000004eff257230 */ /* 0x000fe20000004100 */
[----:B------:R-:W-:Y:S01]  /*ea50*/  SHF.R.U64 R29, R34, 0x10, R35 ;  /* 0x00000010221d7819 */ /* 0x000fe20000001223 */
[----:B------:R-:W-:Y:S01]  /*ea60*/  HADD2.F32 R28, -RZ, R28.H0_H0 ;  /* 0x2000001cff1c7230 */ /* 0x000fe20000004100 */
[----:B------:R-:W-:Y:S01]  /*ea70*/  SHF.R.U64 R32, R32, 0x10, R33 ;  /* 0x0000001020207819 */ /* 0x000fe20000001221 */
[----:B------:R-:W2:Y:S01]  /*ea80*/  LDS.128 R4, [R36+0x18100] ;  /* 0x0181000024047984 */ /* 0x000ea20000000c00 */
[----:B------:R-:W-:Y:S02]  /*ea90*/  SHF.R.U32.HI R34, RZ, 0x10, R35 ;  /* 0x00000010ff227819 */ /* 0x000fe40000011623 */
        /* <DEDUP_REMOVED lines=9> */
[----:B------:R-:W-:Y:S02]  /*eb30*/  HADD2.F32 R13, -RZ, R13.H1_H1 ;  /* 0x3000000dff0d7230 */ /* 0x000fe40000004100 */
[--C-:B------:R-:W-:Y:S01]  /*eb40*/  HADD2.F32 R38, -RZ, R12.reuse.H0_H0 ;  /* 0x2000000cff267230 */ /* 0x100fe20000004100 */
[----:B------:R-:W-:Y:S01]  /*eb50*/  FMUL.FTZ R46, R35, R42 ;  /* 0x0000002a232e7220 */ /* 0x000fe20000410000 */
[----:B------:R-:W-:Y:S01]  /*eb60*/  HADD2.F32 R39, -RZ, R12.H1_H1 ;  /* 0x3000000cff277230 */ /* 0x000fe20000004100 */
[----:B------:R-:W-:Y:S01]  /*eb70*/  FMUL.FTZ R52, R13, R50 ;  /* 0x000000320d347220 */ /* 0x000fe20000410000 */
[--C-:B------:R-:W-:Y:S01]  /*eb80*/  HADD2.F32 R12, -RZ, R14.reuse.H0_H0 ;  /* 0x2000000eff0c7230 */ /* 0x100fe20000004100 */
[----:B------:R-:W-:Y:S01]  /*eb90*/  FMUL.FTZ R56, R38, R76 ;  /* 0x0000004c26387220 */ /* 0x000fe20000410000 */
[----:B------:R-:W-:-:S02]  /*eba0*/  HADD2.F32 R40, -RZ, R14.H1_H1 ;  /* 0x3000000eff287230 */ /* 0x000fc40000004100 */
[--C-:B--2---:R-:W-:Y:S01]  /*ebb0*/  HADD2.F32 R41, -RZ, R5.reuse.H0_H0 ;  /* 0x20000005ff297230 */ /* 0x104fe20000004100 */
[----:B------:R-:W-:Y:S01]  /*ebc0*/  FMUL.FTZ R49, R12, R33 ;  /* 0x000000210c317220 */ /* 0x000fe20000410000 */
[----:B------:R-:W-:Y:S02]  /*ebd0*/  HADD2.F32 R5, -RZ, R5.H1_H1 ;  /* 0x30000005ff057230 */ /* 0x000fe40000004100 */
[--C-:B------:R-:W-:Y:S01]  /*ebe0*/  HADD2.F32 R43, -RZ, R4.reuse.H0_H0 ;  /* 0x20000004ff2b7230 */ /* 0x100fe20000004100 */
[C---:B------:R-:W-:Y:S01]  /*ebf0*/  FMUL.FTZ R42, R41.reuse, R42 ;  /* 0x0000002a292a7220 */ /* 0x040fe20000410000 */
[----:B------:R-:W-:Y:S01]  /*ec00*/  HADD2.F32 R44, -RZ, R4.H1_H1 ;  /* 0x30000004ff2c7230 */ /* 0x000fe20000004100 */
[----:B------:R-:W-:Y:S01]  /*ec10*/  FFMA.FTZ R46, R41, R48, R46 ;  /* 0x00000030292e7223 */ /* 0x000fe2000001002e */
[--C-:B------:R-:W-:Y:S01]  /*ec20*/  HADD2.F32 R14, -RZ, R15.reuse.H0_H0 ;  /* 0x2000000fff0e7230 */ /* 0x100fe20000004100 */
        /* <DEDUP_REMOVED lines=8> */
[C---:B------:R-:W-:Y:S01]  /*ecb0*/  FMUL.FTZ R33, R4.reuse, R33 ;  /* 0x0000002104217220 */ /* 0x040fe20000410000 */
[----:B------:R-:W-:Y:S01]  /*ecc0*/  HADD2.F32 R45, -RZ, R6.H1_H1 ;  /* 0x30000006ff2d7230 */ /* 0x000fe20000004100 */
[----:B------:R-:W-:Y:S01]  /*ecd0*/  FFMA.FTZ R31, R4, R41, R49 ;  /* 0x00000029041f7223 */ /* 0x000fe20000010031 */
[--C-:B------:R-:W-:Y:S01]  /*ece0*/  HADD2.F32 R6, -RZ, R7.reuse.H0_H0 ;  /* 0x20000007ff067230 */ /* 0x100fe20000004100 */
[-C--:B------:R-:W-:Y:S01]  /*ecf0*/  FMUL.FTZ R47, R14, R37.reuse ;  /* 0x000000250e2f7220 */ /* 0x080fe20000410000 */
        /* <DEDUP_REMOVED lines=9> */
[----:B------:R-:W-:Y:S02]  /*ed90*/  FMUL.FTZ R49, R39, R28 ;  /* 0x0000001c27317220 */ /* 0x000fe40000410000 */
[----:B------:R-:W-:Y:S02]  /*eda0*/  FMUL.FTZ R6, R40, R30 ;  /* 0x0000001e28067220 */ /* 0x000fe40000410000 */
[----:B------:R-:W-:Y:S02]  /*edb0*/  FMUL.FTZ R28, R44, R28 ;  /* 0x0000001c2c1c7220 */ /* 0x000fe40000410000 */
[----:B------:R-:W-:-:S02]  /*edc0*/  FMUL.FTZ R30, R45, R30 ;  /* 0x0000001e2d1e7220 */ /* 0x000fc40000410000 */
[----:B------:R-:W-:Y:S02]  /*edd0*/  FFMA.FTZ R37, R14, R43, -R37 ;  /* 0x0000002b0e257223 */ /* 0x000fe40000010825 */
[----:B------:R-:W-:Y:S02]  /*ede0*/  FFMA.FTZ R42, R35, R48, -R42 ;  /* 0x00000030232a7223 */ /* 0x000fe4000001082a */
[----:B------:R-:W-:Y:S02]  /*edf0*/  FFMA.FTZ R13, R13, R54, -R50 ;  /* 0x000000360d0d7223 */ /* 0x000fe40000010832 */
[----:B------:R-:W-:Y:S02]  /*ee00*/  FFMA.FTZ R76, R38, R79, -R76 ;  /* 0x0000004f264c7223 */ /* 0x000fe4000001084c */
[----:B------:R-:W-:Y:S01]  /*ee10*/  FFMA.FTZ R33, R12, R41, -R33 ;  /* 0x000000290c217223 */ /* 0x000fe20000010821 */
[----:B------:R-:W-:Y:S01]  /*ee20*/  F2FP.PACK_AB R13, R13, R42 ;  /* 0x0000002a0d0d723e */ /* 0x000fe200000000ff */
[----:B------:R-:W-:-:S02]  /*ee30*/  FFMA.FTZ R52, R15, R34, -R52 ;  /* 0x000000220f347223 */ /* 0x000fc40000010834 */
[-C--:B------:R-:W-:Y:S02]  /*ee40*/  FFMA.FTZ R39, R39, R32.reuse, -R28 ;  /* 0x0000002027277223 */ /* 0x080fe4000001081c */
[----:B------:R-:W-:Y:S01]  /*ee50*/  FFMA.FTZ R14, R40, R7, -R30 ;  /* 0x00000007280e7223 */ /* 0x000fe2000001081e */
[----:B------:R-:W-:Y:S01]  /*ee60*/  F2FP.PACK_AB R15, R52, R37 ;  /* 0x00000025340f723e */ /* 0x000fe200000000ff */
[----:B------:R-:W-:Y:S01]  /*ee70*/  FFMA.FTZ R29, R44, R32, R49 ;  /* 0x000000202c1d7223 */ /* 0x000fe20000010031 */
[----:B------:R-:W-:Y:S01]  /*ee80*/  F2FP.PACK_AB R12, R39, R76 ;  /* 0x0000004c270c723e */ /* 0x000fe200000000ff */
[----:B------:R-:W-:Y:S01]  /*ee90*/  FFMA.FTZ R6, R45, R7, R6 ;  /* 0x000000072d067223 */ /* 0x000fe20000010006 */
[----:B------:R-:W-:Y:S02]  /*eea0*/  F2FP.PACK_AB R7, R4, R47 ;  /* 0x0000002f0407723e */ /* 0x000fe400000000ff */
[----:B------:R-:W-:Y:S02]  /*eeb0*/  F2FP.PACK_AB R14, R14, R33 ;  /* 0x000000210e0e723e */ /* 0x000fe400000000ff */
[----:B------:R-:W-:-:S02]  /*eec0*/  F2FP.PACK_AB R4, R29, R56 ;  /* 0x000000381d04723e */ /* 0x000fc400000000ff */
[----:B------:R-:W-:Y:S01]  /*eed0*/  F2FP.PACK_AB R6, R6, R31 ;  /* 0x0000001f0606723e */ /* 0x000fe200000000ff */
[----:B------:R1:W-:Y:S04]  /*eee0*/  STS.128 [R18], R12 ;  /* 0x0000000c12007388 */ /* 0x0003e80000000c00 */
[----:B------:R1:W-:Y:S02]  /*eef0*/  STS.128 [R36+0x18100], R4 ;  /* 0x0181000424007388 */ /* 0x0003e40000000c00 */
.L_x_1920:
[----:B------:R-:W-:Y:S05]  /*ef00*/  BSYNC B0 ;  /* 0x0000000000007941 */ /* 0x000fea0003800000 */
.L_x_1919:
[----:B------:R-:W-:-:S13]  /*ef10*/  ISETP.GE.AND P0, PT, R138, c[0x0][0x27c], PT ;  /* 0x00009f008a007a0c */ /* 0x000fda0003f06270 */
[----:B------:R-:W-:Y:S05]  /*ef20*/  @P0 BRA `(.L_x_1896) ;  /* 0x0000066000000947 */ /* 0x000fea0003800000 */
[----:B-1----:R-:W-:Y:S01]  /*ef30*/  MOV R4, c[0x0][0x27c] ;  /* 0x00009f0000047a02 */ /* 0x002fe20000000f00 */
[----:B------:R-:W-:Y:S01]  /*ef40*/  HADD2.F32 R30, -RZ, R61.H0_H0 ;  /* 0x2000003dff1e7230 */ /* 0x000fe20000004100 */
[----:B------:R-:W-:Y:S01]  /*ef50*/  LEA.HI R67, R67, R138, RZ, 0x6 ;  /* 0x0000008a43437211 */ /* 0x000fe200078f30ff */
[----:B------:R-:W-:Y:S01]  /*ef60*/  HADD2.F32 R38, -RZ, R63.H0_H0 ;  /* 0x2000003fff267230 */ /* 0x000fe20000004100 */
[----:B------:R-:W-:Y:S01]  /*ef70*/  LEA.HI R65, R4, R65, RZ, 0x1d ;  /* 0x0000004104417211 */ /* 0x000fe200078fe8ff */
[----:B------:R-:W-:Y:S01]  /*ef80*/  HADD2.F32 R61, -RZ, R61.H1_H1 ;  /* 0x3000003dff3d7230 */ /* 0x000fe20000004100 */
[----:B------:R-:W-:Y:S01]  /*ef90*/  LOP3.LUT R66, R19, 0x38, R66, 0xf8, !PT ;  /* 0x0000003813427812 */ /* 0x000fe200078ef842 */
[----:B------:R-:W-:Y:S01]  /*efa0*/  HADD2.F32 R63, -RZ, R63.H1_H1 ;  /* 0x3000003fff3f7230 */ /* 0x000fe20000004100 */
[----:B------:R-:W-:Y:S01]  /*efb0*/  SHF.L.U32 R67, R67, 0x7, RZ ;  /* 0x0000000743437819 */ /* 0x000fe200000006ff */
[--C-:B------:R-:W-:Y:S01]  /*efc0*/  HADD2.F32 R35, -RZ, R64.reuse.H1_H1 ;  /* 0x30000040ff237230 */ /* 0x100fe20000004100 */
[----:B------:R-:W-:Y:S01]  /*efd0*/  SHF.R.S32.HI R4, RZ, 0x1f, R65 ;  /* 0x0000001fff047819 */ /* 0x000fe20000011441 */
[----:B------:R-:W-:Y:S01]  /*efe0*/  HADD2.F32 R39, -RZ, R64.H0_H0 ;  /* 0x20000040ff277230 */ /* 0x000fe20000004100 */
[----:B------:R-:W-:-:S02]  /*eff0*/  LOP3.LUT R5, R66, R17, RZ, 0x3c, !PT ;  /* 0x0000001142057212 */ /* 0x000fc400078e3cff */
[----:B------:R-:W-:Y:S02]  /*f000*/  LOP3.LUT R67, R67, 0xffffe000, RZ, 0xc0, !PT ;  /* 0xffffe00043437812 */ /* 0x000fe400078ec0ff */
[----:B------:R-:W-:Y:S02]  /*f010*/  SHF.L.U32 R6, R65, 0x3, RZ ;  /* 0x0000000341067819 */ /* 0x000fe400000006ff */
[----:B------:R-:W-:Y:S02]  /*f020*/  LEA.HI R4, R4, R65, RZ, 0x3 ;  /* 0x0000004104047211 */ /* 0x000fe400078f18ff */
[----:B------:R-:W-:Y:S02]  /*f030*/  IADD3 R5, R5, R67, R16 ;  /* 0x0000004305057210 */ /* 0x000fe40007ffe010 */
[----:B------:R-:W-:Y:S02]  /*f040*/  LOP3.LUT R6, R19, 0x38, R6, 0xf8, !PT ;  /* 0x0000003813067812 */ /* 0x000fe400078ef806 */
[----:B------:R-:W-:-:S02]  /*f050*/  SHF.L.U32 R4, R4, 0xa, RZ ;  /* 0x0000000a04047819 */ /* 0x000fc400000006ff */
[----:B------:R-:W-:Y:S02]  /*f060*/  LEA R18, R5, 0x18100, 0x1 ;  /* 0x0001810005127811 */ /* 0x000fe400078e08ff */
[----:B------:R-:W-:Y:S02]  /*f070*/  LOP3.LUT R17, R6, R17, RZ, 0x3c, !PT ;  /* 0x0000001106117212 */ /* 0x000fe400078e3cff */
[----:B------:R-:W-:Y:S01]  /*f080*/  LOP3.LUT R5, R4, 0x7fffe000, RZ, 0xc0, !PT ;  /* 0x7fffe00004057812 */ /* 0x000fe200078ec0ff */
[----:B------:R-:W1:Y:S01]  /*f090*/  LDS.128 R12, [R18] ;  /* 0x00000000120c7984 */ /* 0x000e620000000c00 */
[--C-:B------:R-:W-:Y:S02]  /*f0a0*/  SHF.R.U64 R19, R20, 0x10, R21.reuse ;  /* 0x0000001014137819 */ /* 0x100fe40000001215 */
[----:B------:R-:W-:Y:S02]  /*f0b0*/  IADD3 R16, R17, R5, R16 ;  /* 0x0000000511107210 */ /* 0x000fe40007ffe010 */
[----:B------:R-:W-:Y:S01]  /*f0c0*/  SHF.R.U32.HI R21, RZ, 0x10, R21 ;  /* 0x00000010ff157819 */ /* 0x000fe20000011615 */
[----:B------:R-:W-:Y:S01]  /*f0d0*/  HADD2.F32 R19, -RZ, R19.H0_H0 ;  /* 0x20000013ff137230 */ /* 0x000fe20000004100 */
[----:B------:R-:W-:-:S02]  /*f0e0*/  SHF.L.U32 R16, R16, 0x1, RZ ;  /* 0x0000000110107819 */ /* 0x000fc400000006ff */
[--C-:B------:R-:W-:Y:S01]  /*f0f0*/  SHF.R.U64 R17, R24, 0x10, R25.reuse ;  /* 0x0000001018117819 */ /* 0x100fe20000001219 */
[----:B------:R-:W-:Y:S01]  /*f100*/  HADD2.F32 R40, -RZ, R21.H0_H0 ;  /* 0x20000015ff287230 */ /* 0x000fe20000004100 */
[----:B------:R-:W-:Y:S01]  /*f110*/  SHF.R.U32.HI R24, RZ, 0x10, R25 ;  /* 0x00000010ff187819 */ /* 0x000fe20000011619 */
[----:B------:R-:W2:Y:S01]  /*f120*/  LDS.128 R4, [R16+0x18100] ;  /* 0x0181000010047984 */ /* 0x000ea20000000c00 */
[--C-:B------:R-:W-:Y:S01]  /*f130*/  SHF.R.U64 R20, R26, 0x10, R27.reuse ;  /* 0x000000101a147819 */ /* 0x100fe2000000121b */
[----:B------:R-:W-:Y:S01]  /*f140*/  HADD2.F32 R17, -RZ, R17.H0_H0 ;  /* 0x20000011ff117230 */ /* 0x000fe20000004100 */
[----:B------:R-:W-:Y:S01]  /*f150*/  SHF.R.U32.HI R26, RZ, 0x10, R27 ;  /* 0x00000010ff1a7819 */ /* 0x000fe2000001161b */
[----:B------:R-:W-:Y:S01]  /*f160*/  HADD2.F32 R24, -RZ, R24.H0_H0 ;  /* 0x20000018ff187230 */ /* 0x000fe20000004100 */
[--C-:B------:R-:W-:Y:S01]  /*f170*/  SHF.R.U64 R22, R22, 0x10, R23.reuse ;  /* 0x0000001016167819 */ /* 0x100fe20000001217 */
[----:B------:R-:W-:Y:S01]  /*f180*/  HADD2.F32 R20, -RZ, R20.H0_H0 ;  /* 0x20000014ff147230 */ /* 0x000fe20000004100 */
[----:B------:R-:W-:Y:S01]  /*f190*/  SHF.R.U32.HI R23, RZ, 0x10, R23 ;  /* 0x00000010ff177819 */ /* 0x000fe20000011617 */
[----:B------:R-:W-:-:S02]  /*f1a0*/  HADD2.F32 R26, -RZ, R26.H0_H0 ;  /* 0x2000001aff1a7230 */ /* 0x000fc40000004100 */
[----:B------:R-:W-:Y:S02]  /*f1b0*/  HADD2.F32 R22, -RZ, R22.H0_H0 ;  /* 0x20000016ff167230 */ /* 0x000fe40000004100 */
[----:B------:R-:W-:Y:S02]  /*f1c0*/  HADD2.F32 R44, -RZ, R23.H0_H0 ;  /* 0x20000017ff2c7230 */ /* 0x000fe40000004100 */
[--C-:B-1----:R-:W-:Y:S02]  /*f1d0*/  HADD2.F32 R25, -RZ, R13.reuse.H0_H0 ;  /* 0x2000000dff197230 */ /* 0x102fe40000004100 */
[----:B------:R-:W-:Y:S02]  /*f1e0*/  HADD2.F32 R13, -RZ, R13.H1_H1 ;  /* 0x3000000dff0d7230 */ /* 0x000fe40000004100 */
[--C-:B------:R-:W-:Y:S01]  /*f1f0*/  HADD2.F32 R27, -RZ, R12.reuse.H0_H0 ;  /* 0x2000000cff1b7230 */ /* 0x100fe20000004100 */
[----:B------:R-:W-:Y:S01]  /*f200*/  FMUL.FTZ R36, R25, R30 ;  /* 0x0000001e19247220 */ /* 0x000fe20000410000 */
[----:B------:R-:W-:Y:S01]  /*f210*/  HADD2.F32 R28, -RZ, R12.H1_H1 ;  /* 0x3000000cff1c7230 */ /* 0x000fe20000004100 */
[----:B------:R-:W-:Y:S01]  /*f220*/  FMUL.FTZ R21, R13, R40 ;  /* 0x000000280d157220 */ /* 0x000fe20000410000 */
[----:B------:R-:W-:-:S02]  /*f230*/  HADD2.F32 R12, -RZ, R14.H0_H0 ;  /* 0x2000000eff0c7230 */ /* 0x000fc40000004100 */
[----:B------:R-:W-:Y:S01]  /*f240*/  HADD2.F32 R29, -RZ, R14.H1_H1 ;  /* 0x3000000eff1d7230 */ /* 0x000fe20000004100 */
[----:B------:R-:W-:Y:S01]  /*f250*/  FMUL.FTZ R46, R28, R19 ;  /* 0x000000131c2e7220 */ /* 0x000fe20000410000 */
[--C-:B--2---:R-:W-:Y:S02]  /*f260*/  HADD2.F32 R31, -RZ, R5.reuse.H0_H0 ;  /* 0x20000005ff1f7230 */ /* 0x104fe40000004100 */
[----:B------:R-:W-:Y:S02]  /*f270*/  HADD2.F32 R5, -RZ, R5.H1_H1 ;  /* 0x30000005ff057230 */ /* 0x000fe40000004100 */
[--C-:B------:R-:W-:Y:S01]  /*f280*/  HADD2.F32 R32, -RZ, R4.reuse.H0_H0 ;  /* 0x20000004ff207230 */ /* 0x100fe20000004100 */
[----:B------:R-:W-:Y:S01]  /*f290*/  FMUL.FTZ R30, R31, R30 ;  /* 0x0000001e1f1e7220 */ /* 0x000fe20000410000 */
[----:B------:R-:W-:Y:S01]  /*f2a0*/  HADD2.F32 R33, -RZ, R4.H1_H1 ;  /* 0x30000004ff217230 */ /* 0x000fe20000004100 */
[C---:B------:R-:W-:Y:S01]  /*f2b0*/  FMUL.FTZ R40, R5.reuse, R40 ;  /* 0x0000002805287220 */ /* 0x040fe20000410000 */
[--C-:B------:R-:W-:Y:S01]  /*f2c0*/  HADD2.F32 R14, -RZ, R15.reuse.H0_H0 ;  /* 0x2000000fff0e7230 */ /* 0x100fe20000004100 */
[----:B------:R-:W-:Y:S01]  /*f2d0*/  FFMA.FTZ R5, R5, R24, R21 ;  /* 0x0000001805057223 */ /* 0x000fe20000010015 */
[----:B------:R-:W-:Y:S01]  /*f2e0*/  HADD2.F32 R21, -RZ, R62.H1_H1 ;  /* 0x3000003eff157230 */ /* 0x000fe20000004100 */
[----:B------:R-:W-:Y:S01]  /*f2f0*/  FFMA.FTZ R36, R31, R38, R36 ;  /* 0x000000261f247223 */ /* 0x000fe20000010024 */
[--C-:B------:R-:W-:Y:S01]  /*f300*/  HADD2.F32 R4, -RZ, R6.reuse.H0_H0 ;  /* 0x20000006ff047230 */ /* 0x100fe20000004100 */
        /* <DEDUP_REMOVED lines=9> */
[----:B------:R-:W-:Y:S01]  /*f3a0*/  HADD2.F32 R31, -RZ, R62.H0_H0 ;  /* 0x2000003eff1f7230 */ /* 0x000fe20000004100 */
[----:B------:R-:W-:Y:S01]  /*f3b0*/  FFMA.FTZ R37, R4, R35, R37 ;  /* 0x0000002304257223 */ /* 0x000fe20000010025 */
[----:B------:R-:W-:Y:S01]  /*f3c0*/  F2FP.PACK_AB R5, R5, R36 ;  /* 0x000000240505723e */ /* 0x000fe200000000ff */
[----:B------:R-:W-:-:S02]  /*f3d0*/  FMUL.FTZ R4, R15, R44 ;  /* 0x0000002c0f047220 */ /* 0x000fc40000410000 */
[-C--:B------:R-:W-:Y:S02]  /*f3e0*/  FMUL.FTZ R23, R14, R31.reuse ;  /* 0x0000001f0e177220 */ /* 0x080fe40000410000 */
[C---:B------:R-:W-:Y:S02]  /*f3f0*/  FMUL.FTZ R44, R7.reuse, R44 ;  /* 0x0000002c072c7220 */ /* 0x040fe40000410000 */
[----:B------:R-:W-:Y:S02]  /*f400*/  FFMA.FTZ R4, R7, R26, R4 ;  /* 0x0000001a07047223 */ /* 0x000fe40000010004 */
[----:B------:R-:W-:Y:S02]  /*f410*/  FMUL.FTZ R31, R6, R31 ;  /* 0x0000001f061f7220 */ /* 0x000fe40000410000 */
[-C--:B------:R-:W-:Y:S02]  /*f420*/  FMUL.FTZ R7, R29, R22.reuse ;  /* 0x000000161d077220 */ /* 0x080fe40000410000 */
[----:B------:R-:W-:-:S02]  /*f430*/  FMUL.FTZ R22, R34, R22 ;  /* 0x0000001622167220 */ /* 0x000fc40000410000 */
[----:B------:R-:W-:Y:S02]  /*f440*/  FMUL.FTZ R19, R33, R19 ;  /* 0x0000001321137220 */ /* 0x000fe40000410000 */
[-C--:B------:R-:W-:Y:S02]  /*f450*/  FFMA.FTZ R31, R14, R39.reuse, -R31 ;  /* 0x000000270e1f7223 */ /* 0x080fe4000001081f */
[----:B------:R-:W-:Y:S02]  /*f460*/  FFMA.FTZ R23, R6, R39, R23 ;  /* 0x0000002706177223 */ /* 0x000fe40000010017 */
[----:B------:R-:W-:Y:S02]  /*f470*/  FFMA.FTZ R30, R25, R38, -R30 ;  /* 0x00000026191e7223 */ /* 0x000fe4000001081e */
[----:B------:R-:W-:Y:S02]  /*f480*/  FFMA.FTZ R13, R13, R24, -R40 ;  /* 0x000000180d0d7223 */ /* 0x000fe40000010828 */
[----:B------:R-:W-:-:S02]  /*f490*/  FFMA.FTZ R42, R27, R63, -R42 ;  /* 0x0000003f1b2a7223 */ /* 0x000fc4000001082a */
[----:B------:R-:W-:Y:S01]  /*f4a0*/  FFMA.FTZ R21, R12, R35, -R21 ;  /* 0x000000230c157223 */ /* 0x000fe20000010815 */
[----:B------:R-:W-:Y:S01]  /*f4b0*/  F2FP.PACK_AB R13, R13, R30 ;  /* 0x0000001e0d0d723e */ /* 0x000fe200000000ff */
[----:B------:R-:W-:Y:S02]  /*f4c0*/  FFMA.FTZ R44, R15, R26, -R44 ;  /* 0x0000001a0f2c7223 */ /* 0x000fe4000001082c */
        /* <DEDUP_REMOVED lines=12> */
.L_x_1896:
[----:B------:R-:W-:Y:S05]  /*f590*/  BSYNC B2 ;  /* 0x0000000000027941 */ /* 0x000fea0003800000 */
.L_x_1878:
[----:B------:R-:W-:-:S04]  /*f5a0*/  DEPBAR.LE SB0, 0x2 ;  /* 0x000080800000791a */ /* 0x000fc80000000000 */
[----:B------:R-:W-:Y:S01]  /*f5b0*/  BAR.SYNC.DEFER_BLOCKING 0x0 ;  /* 0x0000000000007b1d */ /* 0x000fe20000010000 */
[----:B------:R-:W-:-:S04]  /*f5c0*/  LOP3.LUT P0, RZ, R9, 0x2, RZ, 0xc0, !PT ;  /* 0x0000000209ff7812 */ /* 0x000fc8000780c0ff */
[----:B------:R-:W-:Y:S01]  /*f5d0*/  SEL R202, R2, 0xffffffe0, !P0 ;  /* 0xffffffe002ca7807 */ /* 0x000fe20004000000 */
[----:B------:R-:W-:Y:S04]  /*f5e0*/  BSSY B0, `(.L_x_1921) ;  /* 0x0000024000007945 */ /* 0x000fe80003800000 */
[----:B------:R-:W-:Y:S01]  /*f5f0*/  IMAD.IADD R2, R198, 0x1, R202 ;  /* 0x00000001c6027824 */ /* 0x000fe200078e02ca */
        /* <DEDUP_REMOVED lines=34> */
.L_x_1922:
[----:B------:R-:W-:Y:S05]  /*f820*/  BSYNC B0 ;  /* 0x0000000000007941 */ /* 0x000fea0003800000 */
.L_x_1921:
[----:B------:R-:W-:Y:S01]  /*f830*/  LOP3.LUT P0, RZ, R9, 0x4, RZ, 0xc0, !PT ;  /* 0x0000000409ff7812 */ /* 0x000fe2000780c0ff */
[----:B--234-:R-:W-:Y:S01]  /*f840*/  HMMA.16816.F32 R20, R36, R16, RZ ;  /* 0x000000102414723c */ /* 0x01cfe200000018ff */
[----:B------:R-:W-:Y:S01]  /*f850*/  LDSM.16.M88.4 R4, [R196] ;  /* 0x00000000c404783b */ /* 0x000fe20000000200 */
[----:B------:R-:W-:Y:S01]  /*f860*/  ISETP.GE.AND P4, PT, R209, 0x1, PT ;  /* 0x00000001d100780c */ /* 0x000fe20003f86270 */
[----:B------:R-:W-:Y:S01]  /*f870*/  ULDC UR4, c[0x0][0x324] ;  /* 0x0000c90000047ab9 */ /* 0x000fe20000000800 */
[----:B------:R-:W-:Y:S01]  /*f880*/  SEL R203, R0, 0xffffffc0, !P0 ;  /* 0xffffffc000cb7807 */ /* 0x000fe20004000000 */
[----:B-----5:R-:W-:Y:S01]  /*f890*/  LDSM.16.M88.4 R76, [R2+0x2000] ;  /* 0x00200000024c783b */ /* 0x020fe20000000200 */
[----:B------:R-:W-:-:S02]  /*f8a0*/  ULOP3.LUT UR4, URZ, UR4, URZ, 0x33, !UPT ;  /* 0x000000043f047292 */ /* 0x000fc4000f8e333f */
[----:B------:R-:W-:Y:S01]  /*f8b0*/  HMMA.16816.F32 R16, R36, R18, RZ ;  /* 0x000000122410723c */ /* 0x000fe200000018ff */
[----:B------:R-:W-:Y:S01]  /*f8c0*/  IADD3 R9, R198, R203, RZ ;  /* 0x000000cbc6097210 */ /* 0x000fe20007ffe0ff */
[----:B------:R-:W-:Y:S01]  /*f8d0*/  LDSM.16.M88.4 R80, [R147+0x4000] ;  /* 0x004000009350783b */ /* 0x000fe20000000200 */
[----:B------:R-:W-:-:S03]  /*f8e0*/  IADD3 R0, R203, R198, R202 ;  /* 0x000000c6cb007210 */ /* 0x000fc60007ffe0ca */
[----:B------:R-:W2:Y:S02]  /*f8f0*/  LDSM.16.M88.4 R24, [R9] ;  /* 0x000000000918783b */ /* 0x000ea40000000200 */
[C---:B------:R-:W-:Y:S02]  /*f900*/  HMMA.16816.F32 R32, R36.reuse, R44, RZ ;  /* 0x0000002c2420723c */ /* 0x040fe400000018ff */
[----:B------:R-:W3:Y:S04]  /*f910*/  LDSM.16.M88.4 R28, [R9+0x800] ;  /* 0x00080000091c783b */ /* 0x000ee80000000200 */
[----:B------:R-:W-:Y:S02]  /*f920*/  LDSM.16.M88.4 R88, [R0+0x2800] ;  /* 0x002800000058783b */ /* 0x000fe40000000200 */
[C---:B------:R-:W-:Y:S02]  /*f930*/  HMMA.16816.F32 R44, R36.reuse, R46, RZ ;  /* 0x0000002e242c723c */ /* 0x040fe400000018ff */
[----:B------:R-:W-:Y:S04]  /*f940*/  LDSM.16.M88.4 R84, [R198+0x4800] ;  /* 0x00480000c654783b */ /* 0x000fe80000000200 */
[----:B------:R-:W0:Y:S02]  /*f950*/  LDGDEPBAR ;  /* 0x00000000000079af */ /* 0x000e240000000000 */
[C---:B-1----:R-:W-:Y:S08]  /*f960*/  HMMA.16816.F32 R68, R36.reuse, R64, RZ ;  /* 0x000000402444723c */ /* 0x042ff000000018ff */
[----:B------:R-:W-:Y:S08]  /*f970*/  HMMA.16816.F32 R64, R36, R66, RZ ;  /* 0x000000422440723c */ /* 0x000ff000000018ff */
[C---:B------:R-:W-:Y:S08]  /*f980*/  HMMA.16816.F32 R20, R56.reuse, R12, R20 ;  /* 0x0000000c3814723c */ /* 0x040ff00000001814 */
[----:B------:R-:W-:Y:S01]  /*f990*/  HMMA.16816.F32 R16, R56, R14, R16 ;  /* 0x0000000e3810723c */ /* 0x000fe20000001810 */
[----:B------:R-:W1:Y:S07]  /*f9a0*/  LDSM.16.M88.4 R12, [R9+0x1000] ;  /* 0x00100000090c783b */ /* 0x000e6e0000000200 */
[C---:B------:R-:W-:Y:S08]  /*f9b0*/  HMMA.16816.F32 R60, R36.reuse, R72, RZ ;  /* 0x00000048243c723c */ /* 0x040ff000000018ff */
[----:B------:R-:W-:Y:S01]  /*f9c0*/  HMMA.16816.F32 R36, R36, R74, RZ ;  /* 0x0000004a2424723c */ /* 0x000fe200000018ff */
[----:B------:R-:W-:Y:S07]  /*f9d0*/  LDSM.16.M88.4 R72, [R0] ;  /* 0x000000000048783b */ /* 0x000fee0000000200 */
[C---:B------:R-:W-:Y:S08]  /*f9e0*/  HMMA.16816.F32 R32, R56.reuse, R48, R32 ;  /* 0x000000303820723c */ /* 0x040ff00000001820 */
[C---:B------:R-:W-:Y:S01]  /*f9f0*/  HMMA.16816.F32 R44, R56.reuse, R50, R44 ;  /* 0x00000032382c723c */ /* 0x040fe2000000182c */
[----:B------:R-:W4:Y:S07]  /*fa00*/  LDSM.16.M88.4 R48, [R9+0x1800] ;  /* 0x001800000930783b */ /* 0x000f2e0000000200 */
[C---:B------:R-:W-:Y:S08]  /*fa10*/  HMMA.16816.F32 R68, R56.reuse, R52, R68 ;  /* 0x000000343844723c */ /* 0x040ff00000001844 */
[----:B------:R-:W-:Y:S01]  /*fa20*/  HMMA.16816.F32 R64, R56, R54, R64 ;  /* 0x000000363840723c */ /* 0x000fe20000001840 */
[----:B------:R-:W-:Y:S07]  /*fa30*/  LDSM.16.M88.4 R52, [R0+0x800] ;  /* 0x000800000034783b */ /* 0x000fee0000000200 */
[C---:B--2---:R-:W-:Y:S08]  /*fa40*/  HMMA.16816.F32 R20, R4.reuse, R24, R20 ;  /* 0x000000180414723c */ /* 0x044ff00000001814 */
[----:B------:R-:W-:Y:S01]  /*fa50*/  HMMA.16816.F32 R16, R4, R26, R16 ;  /* 0x0000001a0410723c */ /* 0x000fe20000001810 */
[----:B------:R-:W2:Y:S07]  /*fa60*/  LDSM.16.M88.4 R24, [R147] ;  /* 0x000000009318783b */ /* 0x000eae0000000200 */
[C---:B------:R-:W-:Y:S08]  /*fa70*/  HMMA.16816.F32 R60, R56.reuse, R40, R60 ;  /* 0x00000028383c723c */ /* 0x040ff0000000183c */
[----:B------:R-:W-:Y:S01]  /*fa80*/  HMMA.16816.F32 R56, R56, R42, R36 ;  /* 0x0000002a3838723c */ /* 0x000fe20000001824 */
[----:B------:R-:W2:Y:S04]  /*fa90*/  LDSM.16.M88.4 R40, [R0+0x1000] ;  /* 0x001000000028783b */ /* 0x000ea80000000200 */
[----:B------:R-:W-:Y:S03]  /*faa0*/  LDSM.16.M88.4 R36, [R200+0x4000] ;  /* 0x00400000c824783b */ /* 0x000fe60000000200 */
[C---:B---3--:R-:W-:Y:S08]  /*fab0*/  HMMA.16816.F32 R32, R4.reuse, R28, R32 ;  /* 0x0000001c0420723c */ /* 0x048ff00000001820 */
[C---:B------:R-:W-:Y:S01]  /*fac0*/  HMMA.16816.F32 R44, R4.reuse, R30, R44 ;  /* 0x0000001e042c723c */ /* 0x040fe2000000182c */
[----:B------:R-:W-:Y:S07]  /*fad0*/  LDSM.16.M88.4 R28, [R0+0x1800] ;  /* 0x00180000001c783b */ /* 0x000fee0000000200 */
[C---:B-1----:R-:W-:Y:S08]  /*fae0*/  HMMA.16816.F32 R68, R4.reuse, R12, R68 ;  /* 0x0000000c0444723c */ /* 0x042ff00000001844 */
[C---:B------:R-:W-:Y:S01]  /*faf0*/  HMMA.16816.F32 R64, R4.reuse, R14, R64 ;  /* 0x0000000e0440723c */ /* 0x040fe20000001840 */
[----:B------:R-:W1:Y:S07]  /*fb00*/  LDSM.16.M88.4 R12, [R198+0x2000] ;  /* 0x00200000c60c783b */ /* 0x000e6e0000000200 */
[C---:B----4-:R-:W-:Y:S08]  /*fb10*/  HMMA.16816.F32 R60, R4.reuse, R48, R60 ;  /* 0x00000030043c723c */ /* 0x050ff0000000183c */
[----:B------:R-:W-:Y:S01]  /*fb20*/  HMMA.16816.F32 R56, R4, R50, R56 ;  /* 0x000000320438723c */ /* 0x000fe20000001838 */
[----:B------:R-:W3:Y:S04]  /*fb30*/  LDSM.16.M88.4 R4, [R198+0x2800] ;  /* 0x00280000c604783b */ /* 0x000ee80000000200 */
[----:B------:R-:W-:Y:S03]  /*fb40*/  LDSM.16.M88.4 R48, [R198+0x3000] ;  /* 0x00300000c630783b */ /* 0x000fe60000000200 */
[C---:B--2---:R-:W-:Y:S08]  /*fb50*/  HMMA.16816.F32 R20, R24.reuse, R72, R20 ;  /* 0x000000481814723c */ /* 0x044ff00000001814 */
[C---:B------:R-:W-:Y:S01]  /*fb60*/  HMMA.16816.F32 R16, R24.reuse, R74, R16 ;  /* 0x0000004a1810723c */ /* 0x040fe20000001810 */
[----:B------:R-:W-:Y:S07]  /*fb70*/  LDSM.16.M88.4 R72, [R0+0x2000] ;  /* 0x002000000048783b */ /* 0x000fee0000000200 */
[C---:B------:R-:W-:Y:S08]  /*fb80*/  HMMA.16816.F32 R32, R24.reuse, R52, R32 ;  /* 0x000000341820723c */ /* 0x040ff00000001820 */
[C---:B------:R-:W-:Y:S01]  /*fb90*/  HMMA.16816.F32 R44, R24.reuse, R54, R44 ;  /* 0x00000036182c723c */ /* 0x040fe2000000182c */
[----:B------:R-:W-:Y:S07]  /*fba0*/  LDSM.16.M88.4 R52, [R198+0x3800] ;  /* 0x00380000c634783b */ /* 0x000fee0000000200 */
[C---:B------:R-:W-:Y:S08]  /*fbb0*/  HMMA.16816.F32 R68, R24.reuse, R40, R68 ;  /* 0x000000281844723c */ /* 0x040ff00000001844 */
[----:B------:R-:W-:Y:S01]  /*fbc0*/  HMMA.16816.F32 R64, R24, R42, R64 ;  /* 0x0000002a1840723c */ /* 0x000fe20000001840 */
[----:B------:R-:W2:Y:S07]  /*fbd0*/  LDSM.16.M88.4 R40, [R197+0x4000] ;  /* 0x00400000c528783b */ /* 0x000eae0000000200 */
[C---:B-1----:R-:W-:Y:S08]  /*fbe0*/  HMMA.16816.F32 R20, R36.reuse, R12, R20 ;  /* 0x0000000c2414723c */ /* 0x042ff00000001814 */
[C---:B------:R-:W-:Y:S01]  /*fbf0*/  HMMA.16816.F32 R16, R36.reuse, R14, R16 ;  /* 0x0000000e2410723c */ /* 0x040fe20000001810 */
[----:B------:R-:W-:Y:S07]  /*fc00*/  LDSM.16.M88.4 R12, [R9+0x2000] ;  /* 0x00200000090c783b */ /* 0x000fee0000000200 */
[C---:B---3--:R-:W-:Y:S08]  /*fc10*/  HMMA.16816.F32 R32, R36.reuse, R4, R32 ;  /* 0x000000042420723c */ /* 0x048ff00000001820 */
[----:B------:R-:W-:Y:S01]  /*fc20*/  HMMA.16816.F32 R44, R36, R6, R44 ;  /* 0x00000006242c723c */ /* 0x000fe2000000182c */
[----:B------:R-:W1:Y:S07]  /*fc30*/  LDSM.16.M88.4 R4, [R196+0x4000] ;  /* 0x00400000c404783b */ /* 0x000e6e0000000200 */
[C---:B------:R-:W-:Y:S08]  /*fc40*/  HMMA.16816.F32 R60, R24.reuse, R28, R60 ;  /* 0x0000001c183c723c */ /* 0x040ff0000000183c */
[----:B------:R-:W-:Y:S01]  /*fc50*/  HMMA.16816.F32 R56, R24, R30, R56 ;  /* 0x0000001e1838723c */ /* 0x000fe20000001838 */
[----:B------:R-:W3:Y:S04]  /*fc60*/  LDSM.16.M88.4 R28, [R2+0x2800] ;  /* 0x00280000021c783b */ /* 0x000ee80000000200 */
[----:B------:R-:W4:Y:S03]  /*fc70*/  LDSM.16.M88.4 R24, [R2+0x3000] ;  /* 0x003000000218783b */ /* 0x000f260000000200 */
[C---:B--2---:R-:W-:Y:S08]  /*fc80*/  HMMA.16816.F32 R20, R40.reuse, R76, R20 ;  /* 0x0000004c2814723c */ /* 0x044ff00000001814 */
[----:B------:R-:W-:Y:S01]  /*fc90*/  HMMA.16816.F32 R16, R40, R78, R16 ;  /* 0x0000004e2810723c */ /* 0x000fe20000001810 */
[----:B------:R-:W-:Y:S07]  /*fca0*/  LDSM.16.M88.4 R76, [R0+0x3000] ;  /* 0x00300000004c783b */ /* 0x000fee0000000200 */
[C---:B------:R-:W-:Y:S08]  /*fcb0*/  HMMA.16816.F32 R68, R36.reuse, R48, R68 ;  /* 0x000000302444723c */ /* 0x040ff00000001844 */
[----:B------:R-:W-:Y:S01]  /*fcc0*/  HMMA.16816.F32 R64, R36, R50, R64 ;  /* 0x000000322440723c */ /* 0x000fe20000001840 */
[----:B------:R-:W2:Y:S07]  /*fcd0*/  LDSM.16.M88.4 R48, [R2+0x3800] ;  /* 0x003800000230783b */ /* 0x000eae0000000200 */
[----:B-1----:R-:W-:Y:S08]  /*fce0*/  HMMA.16816.F32 R20, R4, R12, R20 ;  /* 0x0000000c0414723c */ /* 0x002ff00000001814 */
[C---:B---3--:R-:W-:Y:S08]  /*fcf0*/  HMMA.16816.F32 R32, R40.reuse, R28, R32 ;  /* 0x0000001c2820723c */ /* 0x048ff00000001820 */
[----:B------:R-:W-:Y:S01]  /*fd00*/  HMMA.16816.F32 R44, R40, R30, R44 ;  /* 0x0000001e282c723c */ /* 0x000fe2000000182c */
[----:B------:R-:W1:Y:S07]  /*fd10*/  LDSM.16.M88.4 R28, [R9+0x2800] ;  /* 0x00280000091c783b */ /* 0x000e6e0000000200 */
[----:B------:R-:W-:Y:S01]  /*fd20*/  HMMA.16816.F32 R16, R4, R14, R16 ;  /* 0x0000000e0410723c */ /* 0x000fe20000001810 */
[----:B------:R-:W-:Y:S07]  /*fd30*/  LDSM.16.M88.4 R12, [R9+0x3800] ;  /* 0x00380000090c783b */ /* 0x000fee0000000200 */
[C---:B------:R-:W-:Y:S08]  /*fd40*/  HMMA.16816.F32 R60, R36.reuse, R52, R60 ;  /* 0x00000034243c723c */ /* 0x040ff0000000183c */
[----:B------:R-:W-:Y:S01]  /*fd50*/  HMMA.16816.F32 R56, R36, R54, R56 ;  /* 0x000000362438723c */ /* 0x000fe20000001838 */
[----:B------:R-:W-:Y:S04]  /*fd60*/  LDSM.16.M88.4 R52, [R200+0x8000] ;  /* 0x00800000c834783b */ /* 0x000fe80000000200 */
[----:B------:R-:W3:Y:S03]  /*fd70*/  LDSM.16.M88.4 R36, [R198+0x4000] ;  /* 0x00400000c624783b */ /* 0x000ee60000000200 */
[C---:B----4-:R-:W-:Y:S08]  /*fd80*/  HMMA.16816.F32 R68, R40.reuse, R24, R68 ;  /* 0x000000182844723c */ /* 0x050ff00000001844 */
[----:B------:R-:W-:Y:S01]  /*fd90*/  HMMA.16816.F32 R64, R40, R26, R64 ;  /* 0x0000001a2840723c */ /* 0x000fe20000001840 */
[----:B------:R-:W4:Y:S07]  /*fda0*/  LDSM.16.M88.4 R24, [R9+0x3000] ;  /* 0x003000000918783b */ /* 0x000f2e0000000200 */
[C---:B------:R-:W-:Y:S08]  /*fdb0*/  HMMA.16816.F32 R20, R80.reuse, R72, R20 ;  /* 0x000000485014723c */ /* 0x040ff00000001814 */
[----:B------:R-:W-:Y:S01]  /*fdc0*/  HMMA.16816.F32 R16, R80, R74, R16 ;  /* 0x0000004a5010723c */ /* 0x000fe20000001810 */
[----:B------:R-:W-:Y:S07]  /*fdd0*/  LDSM.16.M88.4 R72, [R0+0x3800] ;  /* 0x003800000048783b */ /* 0x000fee0000000200 */
[C---:B--2---:R-:W-:Y:S08]  /*fde0*/  HMMA.16816.F32 R60, R40.reuse, R48, R60 ;  /* 0x00000030283c723c */ /* 0x044ff0000000183c */
[----:B------:R-:W-:Y:S01]  /*fdf0*/  HMMA.16816.F32 R56, R40, R50, R56 ;  /* 0x000000322838723c */ /* 0x000fe20000001838 */
[----:B------:R-:W-:Y:S04]  /*fe00*/  LDSM.16.M88.4 R40, [R197+0x8000] ;  /* 0x00800000c528783b */ /* 0x000fe80000000200 */
[----:B------:R-:W2:Y:S03]  /*fe10*/  LDSM.16.M88.4 R48, [R2+0x4000] ;  /* 0x004000000230783b */ /* 0x000ea60000000200 */
[----:B-1----:R-:W-:Y:S08]  /*fe20*/  HMMA.16816.F32 R32, R4, R28, R32 ;  /* 0x0000001c0420723c */ /* 0x002ff00000001820 */
[C---:B---3--:R-:W-:Y:S08]  /*fe30*/  HMMA.16816.F32 R20, R52.reuse, R36, R20 ;  /* 0x000000243414723c */ /* 0x048ff00000001814 */
[----:B------:R-:W-:Y:S01]  /*fe40*/  HMMA.16816.F32 R16, R52, R38, R16 ;  /* 0x000000263410723c */ /* 0x000fe20000001810 */
[----:B------:R-:W-:Y:S07]  /*fe50*/  LDSM.16.M88.4 R36, [R2+0x4800] ;  /* 0x004800000224783b */ /* 0x000fee0000000200 */
[C---:B------:R-:W-:Y:S01]  /*fe60*/  HMMA.16816.F32 R44, R4.reuse, R30, R44 ;  /* 0x0000001e042c723c */ /* 0x040fe2000000182c */
[----:B------:R-:W-:Y:S07]  /*fe70*/  LDSM.16.M88.4 R28, [R196+0x8000] ;  /* 0x00800000c41c783b */ /* 0x000fee0000000200 */
[C---:B----4-:R-:W-:Y:S08]  /*fe80*/  HMMA.16816.F32 R68, R4.reuse, R24, R68 ;  /* 0x000000180444723c */ /* 0x050ff00000001844 */
[----:B------:R-:W-:Y:S01]  /*fe90*/  HMMA.16816.F32 R64, R4, R26, R64 ;  /* 0x0000001a0440723c */ /* 0x000fe20000001840 */
[----:B------:R-:W1:Y:S07]  /*fea0*/  LDSM.16.M88.4 R24, [R9+0x4000] ;  /* 0x004000000918783b */ /* 0x000e6e0000000200 */
[----:B------:R-:W-:Y:S08]  /*feb0*/  HMMA.16816.F32 R32, R80, R88, R32 ;  /* 0x000000585020723c */ /* 0x000ff00000001820 */
[C---:B--2---:R-:W-:Y:S08]  /*fec0*/  HMMA.16816.F32 R20, R40.reuse, R48, R20 ;  /* 0x000000302814723c */ /* 0x044ff00000001814 */
[----:B------:R-:W-:Y:S01]  /*fed0*/  HMMA.16816.F32 R16, R40, R50, R16 ;  /* 0x000000322810723c */ /* 0x000fe20000001810 */
[----:B------:R-:W2:Y:S07]  /*fee0*/  LDSM.16.M88.4 R48, [R198+0x5000] ;  /* 0x00500000c630783b */ /* 0x000eae0000000200 */
[C---:B------:R-:W-:Y:S08]  /*fef0*/  HMMA.16816.F32 R60, R4.reuse, R12, R60 ;  /* 0x0000000c043c723c */ /* 0x040ff0000000183c */
[----:B------:R-:W-:Y:S01]  /*ff00*/  HMMA.16816.F32 R56, R4, R14, R56 ;  /* 0x0000000e0438723c */ /* 0x000fe20000001838 */
[----:B------:R-:W-:Y:S04]  /*ff10*/  LDSM.16.M88.4 R12, [R147+0x8000] ;  /* 0x00800000930c783b */ /* 0x000fe80000000200 */
[----:B------:R-:W3:Y:S03]  /*ff20*/  LDSM.16.M88.4 R4, [R0+0x4000] ;  /* 0x004000000004783b */ /* 0x000ee60000000200 */
[----:B------:R-:W-:Y:S08]  /*ff30*/  HMMA.16816.F32 R44, R80, R90, R44 ;  /* 0x0000005a502c723c */ /* 0x000ff0000000182c */
[----:B------:R-:W-:Y:S08]  /*ff40*/  HMMA.16816.F32 R32, R52, R84, R32 ;  /* 0x000000543420723c */ /* 0x000ff00000001820 */
[----:B------:R-:W-:Y:S01]  /*ff50*/  HMMA.16816.F32 R88, R80, R76, R68 ;  /* 0x0000004c5058723c */ /* 0x000fe20000001844 */
[----:B------:R-:W4:Y:S07]  /*ff60*/  LDSM.16.M88.4 R68, [R9+0x4800] ;  /* 0x004800000944783b */ /* 0x000f2e0000000200 */
[C---:B-1----:R-:W-:Y:S08]  /*ff70*/  HMMA.16816.F32 R20, R28.reuse, R24, R20 ;  /* 0x000000181c14723c */ /* 0x042ff00000001814 */
[----:B------:R-:W-:Y:S01]  /*ff80*/  HMMA.16816.F32 R16, R28, R26, R16 ;  /* 0x0000001a1c10723c */ /* 0x000fe20000001810 */
[----:B------:R-:W1:Y:S07]  /*ff90*/  LDSM.16.M88.4 R24, [R2+0x5000] ;  /* 0x005000000218783b */ /* 0x000e6e0000000200 */
[----:B------:R-:W-:Y:S01]  /*ffa0*/  HMMA.16816.F32 R64, R80, R78, R64 ;  /* 0x0000004e5040723c */ /* 0x000fe20000001840 */
[----:B------:R-:W1:Y:S07]  /*ffb0*/  LDSM.16.M88.4 R76, [R198+0x5800] ;  /* 0x00580000c64c783b */ /* 0x000e6e0000000200 */
[----:B------:R-:W-:Y:S08]  /*ffc0*/  HMMA.16816.F32 R32, R40, R36, R32 ;  /* 0x000000242820723c */ /* 0x000ff00000001820 */
[----:B--2---:R-:W-:Y:S08]  /*ffd0*/  HMMA.16816.F32 R88, R52, R48, R88 ;  /* 0x000000303458723c */ /* 0x004ff00000001858 */
[----:B---3--:R-:W-:Y:S08]  /*ffe0*/  HMMA.16816.F32 R20, R12, R4, R20 ;  /* 0x000000040c14723c */ /* 0x008ff00000001814 */
[C---:B------:R-:W-:Y:S08]  /*fff0*/  HMMA.16816.F32 R60, R80.reuse, R72, R60 ;  /* 0x00000048503c723c */ /* 0x040ff0000000183c */
[----:B------:R-:W-:Y:S01]  /*10000*/  HMMA.16816.F32 R72, R80, R74, R56 ;  /* 0x0000004a5048723c */ /* 0x000fe20000001838 */
[----:B------:R-:W2:Y:S07]  /*10010*/  LDSM.16.M88.4 R56, [R0+0x4800] ;  /* 0x004800000038783b */ /* 0x000eae0000000200 */
[----:B------:R-:W-:Y:S01]  /*10020*/  HMMA.16816.F32 R16, R12, R6, R16 ;  /* 0x000000060c10723c */ /* 0x000fe20000001810 */
[----:B------:R-:W-:Y:S01]  /*10030*/  FMUL.FTZ R48, R20, c[0x0][0x320] ;  /* 0x0000c80014307a20 */ /* 0x000fe20000410000 */
[----:B------:R-:W-:Y:S01]  /*10040*/  LDSM.16.M88.4 R4, [R9+0x5000] ;  /* 0x005000000904783b */ /* 0x000fe20000000200 */
[----:B------:R-:W-:-:S04]  /*10050*/  FMUL.FTZ R49, R21, c[0x0][0x320] ;  /* 0x0000c80015317a20 */ /* 0x000fc80000410000 */
[----:B------:R-:W3:Y:S01]  /*10060*/  MUFU.TANH R48, R48 ;  /* 0x0000003000307308 */ /* 0x000ee20000002400 */
[----:B----4-:R-:W-:Y:S07]  /*10070*/  HMMA.16816.F32 R32, R28, R68, R32 ;  /* 0x000000441c20723c */ /* 0x010fee0000001820 */
[----:B------:R-:W4:Y:S01]  /*10080*/  MUFU.TANH R49, R49 ;  /* 0x0000003100317308 */ /* 0x000f220000002400 */
[----:B------:R-:W-:Y:S08]  /*10090*/  HMMA.16816.F32 R64, R52, R50, R64 ;  /* 0x000000323440723c */ /* 0x000ff00000001840 */
[----:B-1----:R-:W-:Y:S01]  /*100a0*/  HMMA.16816.F32 R88, R40, R24, R88 ;  /* 0x000000182858723c */ /* 0x002fe20000001858 */
[----:B------:R-:W-:-:S02]  /*100b0*/  FMUL.FTZ R16, R16, c[0x0][0x320] ;  /* 0x0000c80010107a20 */ /* 0x000fc40000410000 */
[----:B------:R-:W-:Y:S02]  /*100c0*/  FMUL.FTZ R51, R17, c[0x0][0x320] ;  /* 0x0000c80011337a20 */ /* 0x000fe40000410000 */
[----:B------:R1:W1:Y:S02]  /*100d0*/  MUFU.TANH R50, R16 ;  /* 0x0000001000327308 */ /* 0x0002640000002400 */
[----:B------:R-:W-:Y:S01]  /*100e0*/  FMUL.FTZ R24, R22, c[0x0][0x320] ;  /* 0x0000c80016187a20 */ /* 0x000fe20000410000 */
[C---:B------:R-:W-:Y:S01]  /*100f0*/  HMMA.16816.F32 R60, R52.reuse, R76, R60 ;  /* 0x0000004c343c723c */ /* 0x040fe2000000183c */
[----:B------:R-:W-:Y:S02]  /*10100*/  FMUL.FTZ R25, R23, c[0x0][0x320] ;  /* 0x0000c80017197a20 */ /* 0x000fe40000410000 */
[----:B------:R1:W3:Y:S02]  /*10110*/  LDSM.16.M88.4 R20, [R2+0x5800] ;  /* 0x005800000214783b */ /* 0x0002e40000000200 */
[----:B------:R-:W1:Y:S03]  /*10120*/  MUFU.TANH R24, R24 ;  /* 0x0000001800187308 */ /* 0x000e660000002400 */
[C---:B------:R-:W-:Y:S05]  /*10130*/  HMMA.16816.F32 R44, R52.reuse, R86, R44 ;  /* 0x00000056342c723c */ /* 0x040fea000000182c */
[----:B------:R-:W1:Y:S03]  /*10140*/  MUFU.TANH R25, R25 ;  /* 0x0000001900197308 */ /* 0x000e660000002400 */
[----:B------:R-:W-:Y:S05]  /*10150*/  HMMA.16816.F32 R72, R52, R78, R72 ;  /* 0x0000004e3448723c */ /* 0x000fea0000001848 */
[----:B------:R-:W3:Y:S03]  /*10160*/  MUFU.TANH R51, R51 ;  /* 0x0000003300337308 */ /* 0x000ee60000002400 */
[----:B--2---:R-:W-:Y:S07]  /*10170*/  HMMA.16816.F32 R32, R12, R56, R32 ;  /* 0x000000380c20723c */ /* 0x004fee0000001820 */
[----:B------:R-:W-:Y:S01]  /*10180*/  FMUL.FTZ R56, R18, c[0x0][0x320] ;  /* 0x0000c80012387a20 */ /* 0x000fe20000410000 */
[C---:B------:R-:W-:Y:S03]  /*10190*/  HMMA.16816.F32 R64, R40.reuse, R26, R64 ;  /* 0x0000001a2840723c */ /* 0x040fe60000001840 */
[----:B-1----:R1:W2:Y:S04]  /*101a0*/  MUFU.TANH R2, R56 ;  /* 0x0000003800027308 */ /* 0x0022a80000002400 */
[----:B------:R-:W-:Y:S01]  /*101b0*/  FMUL.FTZ R26, R19, c[0x0][0x320] ;  /* 0x0000c800131a7a20 */ /* 0x000fe20000410000 */
[C---:B------:R-:W-:Y:S01]  /*101c0*/  HMMA.16816.F32 R44, R40.reuse, R38, R44 ;  /* 0x00000026282c723c */ /* 0x040fe2000000182c */
[----:B------:R-:W1:Y:S04]  /*101d0*/  LDSM.16.M88.4 R16, [R9+0x5800] ;  /* 0x005800000910783b */ /* 0x000e680000000200 */
[----:B------:R-:W1:Y:S01]  /*101e0*/  LDSM.16.M88.4 R36, [R0+0x5000] ;  /* 0x005000000024783b */ /* 0x000e620000000200 */
[----:B------:R-:W1:Y:S02]  /*101f0*/  MUFU.TANH R26, R26 ;  /* 0x0000001a001a7308 */ /* 0x000e640000002400 */
[----:B---3--:R-:W-:Y:S01]  /*10200*/  HMMA.16816.F32 R60, R40, R20, R60 ;  /* 0x00000014283c723c */ /* 0x008fe2000000183c */
[----:B------:R-:W-:-:S02]  /*10210*/  FMUL.FTZ R27, R32, c[0x0][0x320] ;  /* 0x0000c800201b7a20 */ /* 0x000fc40000410000 */
[----:B------:R-:W-:-:S04]  /*10220*/  FMUL.FTZ R32, R33, c[0x0][0x320] ;  /* 0x0000c80021207a20 */ /* 0x000fc80000410000 */
[----:B------:R-:W-:Y:S01]  /*10230*/  FMUL.FTZ R20, R34, c[0x0][0x320] ;  /* 0x0000c80022147a20 */ /* 0x000fe20000410000 */
[----:B------:R-:W-:Y:S01]  /*10240*/  HMMA.16816.F32 R72, R40, R22, R72 ;  /* 0x000000162848723c */ /* 0x000fe20000001848 */
[----:B------:R-:W-:Y:S01]  /*10250*/  FMUL.FTZ R21, R35, c[0x0][0x320] ;  /* 0x0000c80023157a20 */ /* 0x000fe20000410000 */
[----:B------:R-:W3:Y:S06]  /*10260*/  MUFU.TANH R27, R27 ;  /* 0x0000001b001b7308 */ /* 0x000eec0000002400 */
[C---:B------:R-:W-:Y:S02]  /*10270*/  HMMA.16816.F32 R88, R28.reuse, R4, R88 ;  /* 0x000000041c58723c */ /* 0x040fe40000001858 */
[----:B------:R-:W1:Y:S06]  /*10280*/  MUFU.TANH R32, R32 ;  /* 0x0000002000207308 */ /* 0x000e6c0000002400 */
[C---:B------:R-:W-:Y:S01]  /*10290*/  HMMA.16816.F32 R64, R28.reuse, R6, R64 ;  /* 0x000000061c40723c */ /* 0x040fe20000001840 */
[----:B------:R-:W2:Y:S01]  /*102a0*/  LDSM.16.M88.4 R4, [R0+0x5800] ;  /* 0x005800000004783b */ /* 0x000ea20000000200 */
[----:B------:R-:W2:Y:S06]  /*102b0*/  MUFU.TANH R20, R20 ;  /* 0x0000001400147308 */ /* 0x000eac0000002400 */
[C---:B------:R-:W-:Y:S02]  /*102c0*/  HMMA.16816.F32 R44, R28.reuse, R70, R44 ;  /* 0x000000461c2c723c */ /* 0x040fe4000000182c */
[----:B------:R-:W2:Y:S06]  /*102d0*/  MUFU.TANH R21, R21 ;  /* 0x0000001500157308 */ /* 0x000eac0000002400 */
[C---:B-1----:R-:W-:Y:S08]  /*102e0*/  HMMA.16816.F32 R60, R28.reuse, R16, R60 ;  /* 0x000000101c3c723c */ /* 0x042ff0000000183c */
[----:B------:R-:W-:Y:S07]  /*102f0*/  HMMA.16816.F32 R72, R28, R18, R72 ;  /* 0x000000121c48723c */ /* 0x000fee0000001848 */
[----:B------:R-:W-:Y:S01]  /*10300*/  IADD3 R19, R230, 0x1, -R3 ;  /* 0x00000001e6137810 */ /* 0x000fe20007ffe803 */
[----:B------:R-:W-:Y:S03]  /*10310*/  HMMA.16816.F32 R44, R12, R58, R44 ;  /* 0x0000003a0c2c723c */ /* 0x000fe6000000182c */
[----:B------:R-:W-:-:S04]  /*10320*/  IADD3 R19, -R227, R19, -R222 ;  /* 0x00000013e3137210 */ /* 0x000fc80007ffe9de */
[C---:B------:R-:W-:Y:S01]  /*10330*/  IADD3 R23, R19.reuse, c[0x0][0x328], RZ ;  /* 0x0000ca0013177a10 */ /* 0x040fe20007ffe0ff */
[----:B------:R-:W-:Y:S01]  /*10340*/  HMMA.16816.F32 R88, R12, R36, R88 ;  /* 0x000000240c58723c */ /* 0x000fe20000001858 */
[----:B------:R-:W-:-:S07]  /*10350*/  IADD3 R19, R19, UR4, RZ ;  /* 0x0000000413137c10 */ /* 0x000fce000fffe0ff */
[C---:B--2---:R-:W-:Y:S07]  /*10360*/  HMMA.16816.F32 R60, R12.reuse, R4, R60 ;  /* 0x000000040c3c723c */ /* 0x044fee000000183c */
[----:B------:R-:W-:Y:S01]  /*10370*/  IADD3 R4, R217, R228, RZ ;  /* 0x000000e4d9047210 */ /* 0x000fe20007ffe0ff */
[----:B------:R-:W-:Y:S01]  /*10380*/  HMMA.16816.F32 R64, R12, R38, R64 ;  /* 0x000000260c40723c */ /* 0x000fe20000001840 */
[----:B------:R-:W-:Y:S02]  /*10390*/  FMUL.FTZ R33, R44, c[0x0][0x320] ;  /* 0x0000c8002c217a20 */ /* 0x000fe40000410000 */
[----:B------:R-:W-:-:S02]  /*103a0*/  FMUL.FTZ R34, R45, c[0x0][0x320] ;  /* 0x0000c8002d227a20 */ /* 0x000fc40000410000 */
[----:B------:R-:W-:Y:S02]  /*103b0*/  @P5 IMAD.HI.U32 R0, R4, c[0x0][0x2c8], RZ ;  /* 0x0000b20004005a27 */ /* 0x000fe400078e00ff */
[----:B------:R-:W1:Y:S01]  /*103c0*/  MUFU.TANH R33, R33 ;  /* 0x0000002100217308 */ /* 0x000e620000002400 */
[----:B------:R-:W-:Y:S01]  /*103d0*/  HMMA.16816.F32 R72, R12, R6, R72 ;  /* 0x000000060c48723c */ /* 0x000fe20000001848 */
[----:B------:R-:W-:Y:S01]  /*103e0*/  FMUL.FTZ R22, R46, c[0x0][0x320] ;  /* 0x0000c8002e167a20 */ /* 0x000fe20000410000 */
[----:B------:R-:W-:Y:S01]  /*103f0*/  @P5 SHF.R.U32.HI R4, RZ, c[0x0][0x2cc], R0 ;  /* 0x0000b300ff045a19 */ /* 0x000fe20000011600 */
[----:B------:R-:W-:Y:S01]  /*10400*/  FMUL.FTZ R17, R47, c[0x0][0x320] ;  /* 0x0000c8002f117a20 */ /* 0x000fe20000410000 */
[----:B------:R-:W-:Y:S01]  /*10410*/  IADD3 R0, -R222, R230, -R3 ;  /* 0x000000e6de007210 */ /* 0x000fe20007ffe903 */
[----:B------:R-:W-:Y:S02]  /*10420*/  FMUL.FTZ R88, R88, c[0x0][0x320] ;  /* 0x0000c80058587a20 */ /* 0x000fe40000410000 */
[----:B------:R-:W2:Y:S01]  /*10430*/  SHFL.IDX PT, R14, R4, RZ, 0x1c1f ;  /* 0x001c1fff040e7589 */ /* 0x000ea200000e0000 */
[----:B------:R-:W-:Y:S01]  /*10440*/  FMUL.FTZ R89, R89, c[0x0][0x320] ;  /* 0x0000c80059597a20 */ /* 0x000fe20000410000 */
[----:B------:R-:W1:Y:S01]  /*10450*/  MUFU.TANH R34, R34 ;  /* 0x0000002200227308 */ /* 0x000e620000002400 */
[----:B------:R-:W-:-:S02]  /*10460*/  FMUL.FTZ R90, R90, c[0x0][0x320] ;  /* 0x0000c8005a5a7a20 */ /* 0x000fc40000410000 */
[----:B------:R-:W-:Y:S02]  /*10470*/  FMUL.FTZ R91, R91, c[0x0][0x320] ;  /* 0x0000c8005b5b7a20 */ /* 0x000fe40000410000 */
[----:B------:R-:W-:Y:S02]  /*10480*/  FMUL.FTZ R60, R60, c[0x0][0x320] ;  /* 0x0000c8003c3c7a20 */ /* 0x000fe40000410000 */
[----:B------:R-:W-:Y:S01]  /*10490*/  FMUL.FTZ R64, R64, c[0x0][0x320] ;  /* 0x0000c80040407a20 */ /* 0x000fe20000410000 */
[----:B------:R-:W1:Y:S01]  /*104a0*/  MUFU.TANH R22, R22 ;  /* 0x0000001600167308 */ /* 0x000e620000002400 */
[----:B------:R-:W-:Y:S02]  /*104b0*/  FMUL.FTZ R65, R65, c[0x0][0x320] ;  /* 0x0000c80041417a20 */ /* 0x000fe40000410000 */
[----:B------:R-:W-:Y:S02]  /*104c0*/  FMUL.FTZ R66, R66, c[0x0][0x320] ;  /* 0x0000c80042427a20 */ /* 0x000fe40000410000 */
[----:B------:R-:W-:-:S02]  /*104d0*/  FMUL.FTZ R67, R67, c[0x0][0x320] ;  /* 0x0000c80043437a20 */ /* 0x000fc40000410000 */
[----:B------:R-:W-:Y:S01]  /*104e0*/  FMUL.FTZ R61, R61, c[0x0][0x320] ;  /* 0x0000c8003d3d7a20 */ /* 0x000fe20000410000 */
[----:B------:R-:W1:Y:S01]  /*104f0*/  MUFU.TANH R17, R17 ;  /* 0x0000001100117308 */ /* 0x000e620000002400 */
[----:B------:R-:W-:Y:S02]  /*10500*/  FMUL.FTZ R62, R62, c[0x0][0x320] ;  /* 0x0000c8003e3e7a20 */ /* 0x000fe40000410000 */
[----:B------:R-:W-:Y:S02]  /*10510*/  FMUL.FTZ R63, R63, c[0x0][0x320] ;  /* 0x0000c8003f3f7a20 */ /* 0x000fe40000410000 */
[----:B------:R-:W-:Y:S01]  /*10520*/  FMUL.FTZ R72, R72, c[0x0][0x320] ;  /* 0x0000c80048487a20 */ /* 0x000fe20000410000 */
[-C--:B--2---:R-:W-:Y:S01]  /*10530*/  IADD3 R5, R23, R14.reuse, RZ ;  /* 0x0000000e17057210 */ /* 0x084fe20007ffe0ff */
[----:B------:R-:W-:Y:S01]  /*10540*/  FMUL.FTZ R73, R73, c[0x0][0x320] ;  /* 0x0000c80049497a20 */ /* 0x000fe20000410000 */
[----:B------:R2:W1:Y:S01]  /*10550*/  MUFU.TANH R171, R88 ;  /* 0x0000005800ab7308 */ /* 0x0004620000002400 */
[----:B------:R-:W-:Y:S01]  /*10560*/  FMUL.FTZ R74, R74, c[0x0][0x320] ;  /* 0x0000c8004a4a7a20 */ /* 0x000fe20000410000 */
[----:B------:R-:W-:Y:S01]  /*10570*/  IADD3 R6, R19, R14, RZ ;  /* 0x0000000e13067210 */ /* 0x000fe20007ffe0ff */
[----:B------:R-:W-:Y:S01]  /*10580*/  FMUL.FTZ R75, R75, c[0x0][0x320] ;  /* 0x0000c8004b4b7a20 */ /* 0x000fe20000410000 */
[----:B------:R-:W-:-:S04]  /*10590*/  IMNMX R12, R0, R5, PT ;  /* 0x00000005000c7217 */ /* 0x000fc80003800200 */
        /* <DEDUP_REMOVED lines=15> */
[----:B------:R-:W-:Y:S05]  /*10690*/  @!P4 BRA `(.L_x_1923) ;  /* 0x000001500000c947 */ /* 0x000fea0003800000 */
[----:B---34-:R-:W-:Y:S01]  /*106a0*/  IADD3 R14, -R227, R230, R14 ;  /* 0x000000e6e30e7210 */ /* 0x018fe20007ffe10e */
        /* <DEDUP_REMOVED lines=10> */
.L_x_1925:
[----:B------:R-:W-:-:S04]  /*10750*/  MOV R5, c[0x0][0x32c] ;  /* 0x0000cb0000057a02 */ /* 0x000fc80000000f00 */
[----:B------:R-:W-:-:S13]  /*10760*/  ISETP.NE.AND P0, PT, R5, 0x1, PT ;  /* 0x000000010500780c */ /* 0x000fda0003f05270 */
[----:B------:R-:W-:-:S05]  /*10770*/  @P0 IMAD.HI.U32 R5, R14, c[0x0][0x330], RZ ;  /* 0x0000cc000e050a27 */ /* 0x000fca00078e00ff */
[----:B------:R-:W-:Y:S02]  /*10780*/  @P0 SHF.R.U32.HI R14, RZ, c[0x0][0x334], R5 ;  /* 0x0000cd00ff0e0a19 */ /* 0x000fe40000011605 */
.L_x_1926:
[----:B------:R-:W-:Y:S05]  /*10790*/  BSYNC B0 ;  /* 0x0000000000007941 */ /* 0x000fea0003800000 */
.L_x_1924:
[----:B------:R-:W-:-:S04]  /*107a0*/  IMAD R7, R14, c[0x0][0x32c], -R3 ;  /* 0x0000cb000e077a24 */ /* 0x000fc800078e0a03 */
[----:B------:R-:W-:-:S05]  /*107b0*/  IMAD.IADD R7, R7, 0x1, -R222 ;  /* 0x0000000107077824 */ /* 0x000fca00078e0ade */
[----:B------:R-:W-:Y:S02]  /*107c0*/  IADD3 R5, R7, c[0x0][0x32c], RZ ;  /* 0x0000cb0007057a10 */ /* 0x000fe40007ffe0ff */
[----:B------:R-:W-:Y:S02]  /*107d0*/  IMNMX R6, R6, R7, !PT ;  /* 0x0000000706067217 */ /* 0x000fe40007800200 */
[----:B------:R-:W-:Y:S02]  /*107e0*/  IMNMX R12, R12, R5, PT ;  /* 0x000000050c0c7217 */ /* 0x000fe40003800200 */
.L_x_1923:
[----:B---34-:R-:W-:Y:S01]  /*107f0*/  ISETP.GT.AND P1, PT, R8, RZ, PT ;  /* 0x000000ff0800720c */ /* 0x018fe20003f24270 */
[----:B------:R-:W3:Y:S03]  /*10800*/  SHFL.IDX PT, R4, R4, 0x1, 0x1c1f ;  /* 0x003c1f0004047f89 */ /* 0x000ee600000e0000 */
[C---:B------:R-:W-:Y:S02]  /*10810*/  ISETP.GT.AND P0, PT, R6.reuse, RZ, P1 ;  /* 0x000000ff0600720c */ /* 0x040fe40000f04270 */
[----:B------:R-:W-:-:S02]  /*10820*/  ISETP.GT.AND P3, PT, R6, 0x1, P1 ;  /* 0x000000010600780c */ /* 0x000fc40000f64270 */
[----:B------:R-:W-:Y:S02]  /*10830*/  ISETP.LT.OR P0, PT, R12, 0x1, P0 ;  /* 0x000000010c00780c */ /* 0x000fe40000701670 */
[----:B------:R-:W-:Y:S02]  /*10840*/  ISETP.GT.AND P2, PT, R6, 0x8, P1 ;  /* 0x000000080600780c */ /* 0x000fe40000f44270 */
[----:B------:R-:W-:Y:S02]  /*10850*/  FSEL R48, R48, -INF , !P0 ;  /* 0xff80000030307808 */ /* 0x000fe40004000000 */
[----:B------:R-:W-:Y:S02]  /*10860*/  ISETP.GT.AND P0, PT, R6, 0x9, P1 ;  /* 0x000000090600780c */ /* 0x000fe40000f04270 */
[C---:B------:R-:W-:Y:S02]  /*10870*/  ISETP.LT.OR P3, PT, R12.reuse, 0x2, P3 ;  /* 0x000000020c00780c */ /* 0x040fe40001f61670 */
[----:B------:R-:W-:-:S02]  /*10880*/  ISETP.LT.OR P2, PT, R12, 0x9, P2 ;  /* 0x000000090c00780c */ /* 0x000fc40001741670 */
[----:B------:R-:W-:Y:S02]  /*10890*/  ISETP.LT.OR P0, PT, R12, 0xa, P0 ;  /* 0x0000000a0c00780c */ /* 0x000fe40000701670 */
[----:B------:R-:W-:Y:S02]  /*108a0*/  FSEL R49, R49, -INF , !P3 ;  /* 0xff80000031317808 */ /* 0x000fe40005800000 */
[----:B------:R-:W-:Y:S01]  /*108b0*/  FSEL R15, R50, -INF , !P2 ;  /* 0xff800000320f7808 */ /* 0x000fe20005000000 */
[--C-:B---3--:R-:W-:Y:S01]  /*108c0*/  IMAD.IADD R23, R23, 0x1, R4.reuse ;  /* 0x0000000117177824 */ /* 0x108fe200078e0204 */
[----:B------:R-:W-:Y:S01]  /*108d0*/  FSEL R51, R51, -INF , !P0 ;  /* 0xff80000033337808 */ /* 0x000fe20004000000 */
[----:B------:R-:W-:Y:S01]  /*108e0*/  IMAD.IADD R19, R19, 0x1, R4 ;  /* 0x0000000113137824 */ /* 0x000fe200078e0204 */
        /* <DEDUP_REMOVED lines=8> */
[----:B-1----:R-:W-:Y:S02]  /*10970*/  FSEL R7, R33, -INF , !P0 ;  /* 0xff80000021077808 */ /* 0x002fe40004000000 */
        /* <DEDUP_REMOVED lines=24> */
[----:B------:R-:W-:Y:S02]  /*10b00*/  IMNMX R0, R0, R23, PT ;  /* 0x0000001700007217 */ /* 0x000fe40003800200 */
        /* <DEDUP_REMOVED lines=15> */
.L_x_1929:
[----:B------:R-:W-:-:S04]  /*10c00*/  MOV R4, c[0x0][0x32c] ;  /* 0x0000cb0000047a02 */ /* 0x000fc80000000f00 */
[----:B------:R-:W-:-:S13]  /*10c10*/  ISETP.NE.AND P0, PT, R4, 0x1, PT ;  /* 0x000000010400780c */ /* 0x000fda0003f05270 */
[----:B------:R-:W-:-:S05]  /*10c20*/  @P0 IMAD.HI.U32 R4, R6, c[0x0][0x330], RZ ;  /* 0x0000cc0006040a27 */ /* 0x000fca00078e00ff */
[----:B------:R-:W-:Y:S02]  /*10c30*/  @P0 SHF.R.U32.HI R6, RZ, c[0x0][0x334], R4 ;  /* 0x0000cd00ff060a19 */ /* 0x000fe40000011604 */
.L_x_1930:
[----:B------:R-:W-:Y:S05]  /*10c40*/  BSYNC B0 ;  /* 0x0000000000007941 */ /* 0x000fea0003800000 */
.L_x_1928:
[----:B------:R-:W-:-:S04]  /*10c50*/  IMAD R3, R6, c[0x0][0x32c], -R3 ;  /* 0x0000cb0006037a24 */ /* 0x000fc800078e0a03 */
[----:B------:R-:W-:-:S05]  /*10c60*/  IMAD.IADD R4, R3, 0x1, -R222 ;  /* 0x0000000103047824 */ /* 0x000fca00078e0ade */
[----:B------:R-:W-:Y:S02]  /*10c70*/  IADD3 R3, R4, c[0x0][0x32c], RZ ;  /* 0x0000cb0004037a10 */ /* 0x000fe40007ffe0ff */
[----:B------:R-:W-:Y:S02]  /*10c80*/  IMNMX R19, R19, R4, !PT ;  /* 0x0000000413137217 */ /* 0x000fe40007800200 */
[----:B------:R-:W-:Y:S02]  /*10c90*/  IMNMX R0, R0, R3, PT ;  /* 0x0000000300007217 */ /* 0x000fe40003800200 */
.L_x_1927:
[----:B------:R-:W-:Y:S01]  /*10ca0*/  ISETP.GT.AND P0, PT, R19, RZ, P1 ;  /* 0x000000ff1300720c */ /* 0x000fe20000f04270 */
[----:B------:R-:W-:-:S04]  /*10cb0*/  DEPBAR.LE SB0, 0x2 ;  /* 0x000080800000791a */ /* 0x000fc80000000000 */
[----:B------:R-:W-:Y:S01]  /*10cc0*/  ISETP.GT.AND P3, PT, R19, 0x1, P1 ;  /* 0x000000011300780c */ /* 0x000fe20000f64270 */
[----:B------:R-:W-:Y:S01]  /*10cd0*/  BAR.SYNC.DEFER_BLOCKING 0x0 ;  /* 0x0000000000007b1d */ /* 0x000fe20000010000 */
[----:B------:R-:W-:Y:S01]  /*10ce0*/  FMNMX.FTZ R4, R48, R49, !PT ;  /* 0x0000003130047209 */ /* 0x000fe20007810000 */
[C---:B------:R-:W-:Y:S01]  /*10cf0*/  IMAD.IADD R177, R199.reuse, 0x1, R146 ;  /* 0x00000001c7b17824 */ /* 0x040fe200078e0292 */
[C---:B------:R-:W-:Y:S01]  /*10d00*/  ISETP.LT.OR P2, PT, R0.reuse, 0x1, P0 ;  /* 0x000000010000780c */ /* 0x040fe20000741670 */
[----:B------:R-:W-:Y:S01]  /*10d10*/  IMAD.IADD R169, R199, 0x1, R141 ;  /* 0x00000001c7a97824 */ /* 0x000fe200078e028d */
[----:B------:R-:W-:Y:S01]  /*10d20*/  ISETP.GT.AND P0, PT, R19, 0x8, P1 ;  /* 0x000000081300780c */ /* 0x000fe20000f04270 */
[----:B------:R-:W-:Y:S01]  /*10d30*/  BSSY B0, `(.L_x_1931) ;  /* 0x0000171000007945 */ /* 0x000fe20003800000 */
[----:B------:R-:W-:Y:S02]  /*10d40*/  ISETP.LT.OR P3, PT, R0, 0x2, P3 ;  /* 0x000000020000780c */ /* 0x000fe40001f61670 */
[----:B------:R-:W-:-:S02]  /*10d50*/  FMNMX.FTZ R4, R15, R4, !PT ;  /* 0x000000040f047209 */ /* 0x000fc40007810000 */
[----:B------:R-:W-:Y:S02]  /*10d60*/  FSEL R24, R24, -INF , !P2 ;  /* 0xff80000018187808 */ /* 0x000fe40005000000 */
[----:B------:R-:W-:Y:S02]  /*10d70*/  ISETP.GT.AND P2, PT, R19, 0x9, P1 ;  /* 0x000000091300780c */ /* 0x000fe40000f44270 */
[----:B------:R-:W-:Y:S02]  /*10d80*/  ISETP.LT.OR P0, PT, R0, 0x9, P0 ;  /* 0x000000090000780c */ /* 0x000fe40000701670 */
[----:B------:R-:W-:Y:S02]  /*10d90*/  FSEL R6, R25, -INF , !P3 ;  /* 0xff80000019067808 */ /* 0x000fe40005800000 */
[----:B------:R-:W-:Y:S02]  /*10da0*/  FMNMX.FTZ R12, R51, R4, !PT ;  /* 0x00000004330c7209 */ /* 0x000fe40007810000 */
[----:B------:R-:W-:-:S02]  /*10db0*/  ISETP.GT.AND P3, PT, R19, 0x10, P1 ;  /* 0x000000101300780c */ /* 0x000fc40000f64270 */
[----:B------:R-:W-:Y:S01]  /*10dc0*/  ISETP.LT.OR P2, PT, R0, 0xa, P2 ;  /* 0x0000000a0000780c */ /* 0x000fe20001741670 */
[----:B------:R-:W-:Y:S01]  /*10dd0*/  LDSM.16.MT88.4 R44, [R146+0x2000] ;  /* 0x00200000922c783b */ /* 0x000fe20000004200 */
[----:B------:R-:W-:Y:S02]  /*10de0*/  FSEL R4, R2, -INF , !P0 ;  /* 0xff80000002047808 */ /* 0x000fe40004000000 */
[----:B------:R-:W-:Y:S01]  /*10df0*/  FMNMX.FTZ R3, R24, R6, !PT ;  /* 0x0000000618037209 */ /* 0x000fe20007810000 */
[----:B--2---:R-:W-:Y:S01]  /*10e00*/  LDSM.16.MT88.4 R60, [R141+0x2000] ;  /* 0x002000008d3c783b */ /* 0x004fe20000004200 */
[----:B------:R-:W-:Y:S02]  /*10e10*/  ISETP.GT.AND P0, PT, R19, 0x11, P1 ;  /* 0x000000111300780c */ /* 0x000fe40000f04270 */
[----:B------:R-:W-:Y:S01]  /*10e20*/  ISETP.LT.OR P3, PT, R0, 0x11, P3 ;  /* 0x000000110000780c */ /* 0x000fe20001f61670 */
[----:B------:R-:W-:Y:S01]  /*10e30*/  LDSM.16.MT88.4 R128, [R146] ;  /* 0x000000009280783b */ /* 0x000fe20000004200 */
[----:B------:R-:W-:-:S02]  /*10e40*/  FSEL R26, R26, -INF , !P2 ;  /* 0xff8000001a1a7808 */ /* 0x000fc40005000000 */
[----:B------:R-:W-:Y:S01]  /*10e50*/  FMNMX.FTZ R3, R4, R3, !PT ;  /* 0x0000000304037209 */ /* 0x000fe20007810000 */
[----:B------:R-:W-:Y:S01]  /*10e60*/  LDSM.16.MT88.4 R120, [R177] ;  /* 0x00000000b178783b */ /* 0x000fe20000004200 */
[----:B------:R-:W-:Y:S02]  /*10e70*/  FMNMX.FTZ R2, R13, R12, !PT ;  /* 0x0000000c0d027209 */ /* 0x000fe40007810000 */
[----:B------:R-:W-:Y:S01]  /*10e80*/  ISETP.GT.AND P4, PT, R19, 0x18, P1 ;  /* 0x000000181300780c */ /* 0x000fe20000f84270 */
[----:B------:R-:W-:Y:S01]  /*10e90*/  LDSM.16.MT88.4 R112, [R141] ;  /* 0x000000008d70783b */ /* 0x000fe20000004200 */
[----:B------:R-:W-:Y:S02]  /*10ea0*/  ISETP.LT.OR P2, PT, R0, 0x12, P0 ;  /* 0x000000120000780c */ /* 0x000fe40000741670 */
[----:B------:R-:W-:Y:S01]  /*10eb0*/  FSEL R18, R20, -INF , !P3 ;  /* 0xff80000014127808 */ /* 0x000fe20005800000 */
[----:B------:R-:W-:Y:S01]  /*10ec0*/  LDSM.16.MT88.4 R104, [R223] ;  /* 0x00000000df68783b */ /* 0x000fe20000004200 */
[----:B------:R-:W-:-:S02]  /*10ed0*/  FMNMX.FTZ R3, R26, R3, !PT ;  /* 0x000000031a037209 */ /* 0x000fc40007810000 */
[----:B------:R-:W-:Y:S01]  /*10ee0*/  FMNMX.FTZ R2, R9, R2, !PT ;  /* 0x0000000209027209 */ /* 0x000fe20007810000 */
[----:B------:R-:W-:Y:S01]  /*10ef0*/  LDSM.16.MT88.4 R52, [R177+0x2000] ;  /* 0x00200000b134783b */ /* 0x000fe20000004200 */
[----:B------:R-:W-:Y:S02]  /*10f00*/  ISETP.GT.AND P0, PT, R19, 0x19, P1 ;  /* 0x000000191300780c */ /* 0x000fe40000f04270 */
[----:B------:R-:W-:Y:S01]  /*10f10*/  FSEL R16, R21, -INF , !P2 ;  /* 0xff80000015107808 */ /* 0x000fe20005000000 */
[----:B------:R-:W-:Y:S01]  /*10f20*/  LDSM.16.MT88.4 R68, [R169+0x2000] ;  /* 0x00200000a944783b */ /* 0x000fe20000004200 */
[----:B------:R-:W-:Y:S02]  /*10f30*/  ISETP.LT.OR P3, PT, R0, 0x19, P4 ;  /* 0x000000190000780c */ /* 0x000fe40002761670 */
[----:B------:R-:W-:Y:S01]  /*10f40*/  FMNMX.FTZ R3, R18, R3, !PT ;  /* 0x0000000312037209 */ /* 0x000fe20007810000 */
[----:B------:R-:W-:Y:S01]  /*10f50*/  LDSM.16.MT88.4 R76, [R146+0x4000] ;  /* 0x00400000924c783b */ /* 0x000fe20000004200 */
[----:B------:R-:W-:-:S02]  /*10f60*/  FMNMX.FTZ R2, R7, R2, !PT ;  /* 0x0000000207027209 */ /* 0x000fc40007810000 */
[----:B------:R-:W-:Y:S01]  /*10f70*/  ISETP.LT.OR P2, PT, R0, 0x1a, P0 ;  /* 0x0000001a0000780c */ /* 0x000fe20000741670 */
[----:B------:R-:W-:Y:S01]  /*10f80*/  LDSM.16.MT88.4 R84, [R177+0x4000] ;  /* 0x00400000b154783b */ /* 0x000fe20000004200 */
[----:B------:R-:W-:Y:S02]  /*10f90*/  ISETP.GT.AND P5, PT, R19, 0x20, P1 ;  /* 0x000000201300780c */ /* 0x000fe40000fa4270 */
[----:B------:R-:W-:Y:S01]  /*10fa0*/  FSEL R14, R22, -INF , !P3 ;  /* 0xff800000160e7808 */ /* 0x000fe20005800000 */
[----:B------:R-:W-:Y:S01]  /*10fb0*/  LDSM.16.MT88.4 R92, [R141+0x4000] ;  /* 0x004000008d5c783b */ /* 0x000fe20000004200 */
[----:B------:R-:W-:Y:S02]  /*10fc0*/  FMNMX.FTZ R3, R16, R3, !PT ;  /* 0x0000000310037209 */ /* 0x000fe40007810000 */
[----:B------:R-:W-:Y:S01]  /*10fd0*/  FMNMX.FTZ R2, R5, R2, !PT ;  /* 0x0000000205027209 */ /* 0x000fe20007810000 */
[----:B------:R-:W-:Y:S01]  /*10fe0*/  LDSM.16.MT88.4 R20, [R141+0x2800] ;  /* 0x002800008d14783b */ /* 0x000fe20000004200 */
[----:B------:R-:W-:-:S02]  /*10ff0*/  FSEL R12, R17, -INF , !P2 ;  /* 0xff800000110c7808 */ /* 0x000fc40005000000 */
[----:B------:R-:W-:Y:S01]  /*11000*/  ISETP.GT.AND P0, PT, R19, 0x21, P1 ;  /* 0x000000211300780c */ /* 0x000fe20000f04270 */
[----:B------:R-:W-:Y:S01]  /*11010*/  LDSM.16.MT88.4 R148, [R177+0x800] ;  /* 0x00080000b194783b */ /* 0x000fe20000004200 */
[----:B------:R-:W-:Y:S02]  /*11020*/  ISETP.LT.OR P2, PT, R0, 0x21, P5 ;  /* 0x000000210000780c */ /* 0x000fe40002f41670 */
[----:B------:R-:W-:Y:S01]  /*11030*/  FMNMX.FTZ R3, R14, R3, !PT ;  /* 0x000000030e037209 */ /* 0x000fe20007810000 */
[----:B------:R-:W-:Y:S01]  /*11040*/  LDSM.16.MT88.4 R36, [R141+0x800] ;  /* 0x000800008d24783b */ /* 0x000fe20000004200 */
[----:B------:R-:W-:Y:S02]  /*11050*/  FMNMX.FTZ R2, R171, R2, !PT ;  /* 0x00000002ab027209 */ /* 0x000fe40007810000 */
[----:B------:R-:W-:Y:S01]  /*11060*/  ISETP.GT.AND P4, PT, R19, 0x28, P1 ;  /* 0x000000281300780c */ /* 0x000fe20000f84270 */
[----:B------:R-:W-:Y:S01]  /*11070*/  LDSM.16.MT88.4 R32, [R169+0x800] ;  /* 0x00080000a920783b */ /* 0x000fe20000004200 */
[----:B------:R-:W-:-:S02]  /*11080*/  ISETP.LT.OR P0, PT, R0, 0x22, P0 ;  /* 0x000000220000780c */ /* 0x000fc40000701670 */
[----:B------:R-:W-:Y:S01]  /*11090*/  FSEL R178, R178, -INF , !P2 ;  /* 0xff800000b2b27808 */ /* 0x000fe20005000000 */
[----:B------:R-:W-:Y:S01]  /*110a0*/  LDSM.16.MT88.4 R28, [R177+0x2800] ;  /* 0x00280000b11c783b */ /* 0x000fe20000004200 */
[----:B------:R-:W-:Y:S02]  /*110b0*/  FMNMX.FTZ R3, R12, R3, !PT ;  /* 0x000000030c037209 */ /* 0x000fe40007810000 */
[----:B------:R-:W-:Y:S02]  /*110c0*/  FMNMX.FTZ R2, R181, R2, !PT ;  /* 0x00000002b5027209 */ /* 0x000fe40007810000 */
[----:B------:R-:W-:Y:S02]  /*110d0*/  ISETP.GT.AND P3, PT, R19, 0x29, P1 ;  /* 0x000000291300780c */ /* 0x000fe40000f64270 */
[----:B------:R-:W-:Y:S02]  /*110e0*/  FSEL R188, R188, -INF , !P0 ;  /* 0xff800000bcbc7808 */ /* 0x000fe40004000000 */
[----:B------:R-:W-:-:S02]  /*110f0*/  ISETP.LT.OR P2, PT, R0, 0x29, P4 ;  /* 0x000000290000780c */ /* 0x000fc40002741670 */
        /* <DEDUP_REMOVED lines=13> */
[----:B------:R-:W-:Y:S02]  /*111d0*/  ISETP.LT.OR P3, PT, R0, 0x32, P3 ;  /* 0x000000320000780c */ /* 0x000fe40001f61670 */
[----:B------:R-:W-:Y:S02]  /*111e0*/  FSEL R180, R180, -INF , !P0 ;  /* 0xff800000b4b47808 */ /* 0x000fe40004000000 */
[----:B------:R-:W-:Y:S02]  /*111f0*/  FMNMX.FTZ R17, R184, R17, !PT ;  /* 0x00000011b8117209 */ /* 0x000fe40007810000 */
[----:B------:R-:W-:Y:S02]  /*11200*/  FMNMX.FTZ R2, R183, R2, !PT ;  /* 0x00000002b7027209 */ /* 0x000fe40007810000 */
[----:B------:R-:W-:-:S02]  /*11210*/  ISETP.GT.AND P0, PT, R19, 0x39, P1 ;  /* 0x000000391300780c */ /* 0x000fc40000f04270 */
[----:B------:R-:W-:Y:S02]  /*11220*/  ISETP.LT.OR P1, PT, R0, 0x39, P2 ;  /* 0x000000390000780c */ /* 0x000fe40001721670 */
[----:B------:R-:W-:Y:S02]  /*11230*/  FSEL R154, R154, -INF , !P3 ;  /* 0xff8000009a9a7808 */ /* 0x000fe40005800000 */
[----:B------:R-:W-:Y:S02]  /*11240*/  FMNMX.FTZ R17, R180, R17, !PT ;  /* 0x00000011b4117209 */ /* 0x000fe40007810000 */
[----:B------:R-:W-:Y:S02]  /*11250*/  FMNMX.FTZ R2, R155, R2, !PT ;  /* 0x000000029b027209 */ /* 0x000fe40007810000 */
[----:B------:R-:W-:Y:S02]  /*11260*/  ISETP.LT.OR P0, PT, R0, 0x3a, P0 ;  /* 0x0000003a0000780c */ /* 0x000fe40000701670 */
[----:B------:R-:W-:-:S02]  /*11270*/  FSEL R152, R152, -INF , !P1 ;  /* 0xff80000098987808 */ /* 0x000fc40004800000 */
[----:B------:R-:W-:Y:S02]  /*11280*/  FMNMX.FTZ R17, R154, R17, !PT ;  /* 0x000000119a117209 */ /* 0x000fe40007810000 */
[----:B------:R-:W-:Y:S02]  /*11290*/  FMNMX.FTZ R2, R153, R2, !PT ;  /* 0x0000000299027209 */ /* 0x000fe40007810000 */
[----:B------:R-:W-:Y:S02]  /*112a0*/  FSEL R176, R176, -INF , !P0 ;  /* 0xff800000b0b07808 */ /* 0x000fe40004000000 */
[----:B------:R-:W-:Y:S01]  /*112b0*/  FMNMX.FTZ R17, R152, R17, !PT ;  /* 0x0000001198117209 */ /* 0x000fe20007810000 */
[----:B------:R-:W1:Y:S03]  /*112c0*/  SHFL.BFLY PT, R3, R2, 0x2, 0x1f ;  /* 0x0c401f0002037f89 */ /* 0x000e6600000e0000 */
        /* <DEDUP_REMOVED lines=8> */
[----:B------:R-:W-:Y:S01]  /*11350*/  FMUL.FTZ R182, R2, c[0x0][0x2d0] ;  /* 0x0000b40002b67a20 */ /* 0x000fe20000410000 */
[----:B--2---:R-:W-:-:S04]  /*11360*/  FMNMX.FTZ R0, R3, R0, !PT ;  /* 0x0000000003007209 */ /* 0x004fc80007810000 */
[----:B------:R-:W-:Y:S02]  /*11370*/  FSEL R182, R182, RZ, P0 ;  /* 0x000000ffb6b67208 */ /* 0x000fe40000000000 */
[C---:B------:R-:W-:Y:S01]  /*11380*/  FSETP.NEU.FTZ.AND P0, PT, R0.reuse, -INF , PT ;  /* 0xff8000000000780b */ /* 0x040fe20003f1d000 */
[----:B------:R-:W-:Y:S02]  /*11390*/  FMUL.FTZ R175, R0, c[0x0][0x2d0] ;  /* 0x0000b40000af7a20 */ /* 0x000fe40000410000 */
[--C-:B------:R-:W-:Y:S02]  /*113a0*/  FFMA.FTZ R170, R48, c[0x0][0x2d0], -R182.reuse ;  /* 0x0000b40030aa7a23 */ /* 0x100fe400000108b6 */
[--C-:B------:R-:W-:Y:S01]  /*113b0*/  FFMA.FTZ R167, R49, c[0x0][0x2d0], -R182.reuse ;  /* 0x0000b40031a77a23 */ /* 0x100fe200000108b6 */
[----:B------:R-:W-:Y:S01]  /*113c0*/  FSEL R175, R175, RZ, P0 ;  /* 0x000000ffafaf7208 */ /* 0x000fe20000000000 */
[--C-:B------:R-:W-:Y:S02]  /*113d0*/  FFMA.FTZ R168, R15, c[0x0][0x2d0], -R182.reuse ;  /* 0x0000b4000fa87a23 */ /* 0x100fe400000108b6 */
[----:B------:R-:W-:Y:S01]  /*113e0*/  FFMA.FTZ R163, R51, c[0x0][0x2d0], -R182 ;  /* 0x0000b40033a37a23 */ /* 0x000fe200000108b6 */
[----:B------:R-:W-:Y:S01]  /*113f0*/  MUFU.EX2 R170, R170 ;  /* 0x000000aa00aa7308 */ /* 0x000fe20000000800 */
[----:B------:R-:W-:-:S02]  /*11400*/  FFMA.FTZ R166, R24, c[0x0][0x2d0], -R175 ;  /* 0x0000b40018a67a23 */ /* 0x000fc400000108af */
[--C-:B------:R-:W-:Y:S02]  /*11410*/  FFMA.FTZ R165, R6, c[0x0][0x2d0], -R175.reuse ;  /* 0x0000b40006a57a23 */ /* 0x100fe400000108af */
[--C-:B------:R-:W-:Y:S02]  /*11420*/  FFMA.FTZ R164, R4, c[0x0][0x2d0], -R175.reuse ;  /* 0x0000b40004a47a23 */ /* 0x100fe400000108af */
[--C-:B------:R-:W-:Y:S01]  /*11430*/  FFMA.FTZ R161, R26, c[0x0][0x2d0], -R175.reuse ;  /* 0x0000b4001aa17a23 */ /* 0x100fe200000108af */
[----:B------:R-:W1:Y:S01]  /*11440*/  MUFU.EX2 R167, R167 ;  /* 0x000000a700a77308 */ /* 0x000e620000000800 */
[--C-:B------:R-:W-:Y:S01]  /*11450*/  FFMA.FTZ R158, R7, c[0x0][0x2d0], -R182.reuse ;  /* 0x0000b400079e7a23 */ /* 0x100fe200000108b6 */
[----:B------:R-:W-:Y:S01]  /*11460*/  LDSM.16.MT88.4 R24, [R146+0x800] ;  /* 0x000800009218783b */ /* 0x000fe20000004200 */
[--C-:B------:R-:W-:Y:S02]  /*11470*/  FFMA.FTZ R3, R5, c[0x0][0x2d0], -R182.reuse ;  /* 0x0000b40005037a23 */ /* 0x100fe400000108b6 */
[--C-:B------:R-:W-:Y:S01]  /*11480*/  FFMA.FTZ R157, R9, c[0x0][0x2d0], -R182.reuse ;  /* 0x0000b400099d7a23 */ /* 0x100fe200000108b6 */
[----:B------:R-:W2:Y:S01]  /*11490*/  LDSM.16.MT88.4 R4, [R223+0x4000] ;  /* 0x00400000df04783b */ /* 0x000ea20000004200 */
[----:B------:R-:W-:Y:S01]  /*114a0*/  FFMA.FTZ R162, R13, c[0x0][0x2d0], -R182 ;  /* 0x0000b4000da27a23 */ /* 0x000fe200000108b6 */
[----:B------:R-:W-:Y:S01]  /*114b0*/  MUFU.EX2 R168, R168 ;  /* 0x000000a800a87308 */ /* 0x000fe20000000800 */
[----:B------:R-:W-:-:S02]  /*114c0*/  FFMA.FTZ R160, R14, c[0x0][0x2d0], -R175 ;  /* 0x0000b4000ea07a23 */ /* 0x000fc400000108af */
[--C-:B------:R-:W-:Y:S02]  /*114d0*/  FFMA.FTZ R9, R12, c[0x0][0x2d0], -R175.reuse ;  /* 0x0000b4000c097a23 */ /* 0x100fe400000108af */
[----:B------:R-:W3:Y:S01]  /*114e0*/  LDSM.16.MT88.4 R12, [R146+0x2800] ;  /* 0x00280000920c783b */ /* 0x000ee20000004200 */
[--C-:B------:R-:W-:Y:S02]  /*114f0*/  FFMA.FTZ R159, R18, c[0x0][0x2d0], -R175.reuse ;  /* 0x0000b400129f7a23 */ /* 0x100fe400000108af */
[----:B------:R-:W4:Y:S01]  /*11500*/  MUFU.EX2 R163, R163 ;  /* 0x000000a300a37308 */ /* 0x000f220000000800 */
[----:B-1----:R-:W-:Y:S01]  /*11510*/  F2FP.PACK_AB R100, R167, R170 ;  /* 0x000000aaa764723e */ /* 0x002fe200000000ff */
[----:B------:R-:W-:Y:S02]  /*11520*/  FFMA.FTZ R156, R16, c[0x0][0x2d0], -R175 ;  /* 0x0000b400109c7a23 */ /* 0x000fe400000108af */
[----:B------:R-:W1:Y:S01]  /*11530*/  LDSM.16.MT88.4 R16, [R169+0x2800] ;  /* 0x00280000a910783b */ /* 0x000e620000004200 */
[----:B------:R-:W-:-:S02]  /*11540*/  FFMA.FTZ R174, R181, c[0x0][0x2d0], -R182 ;  /* 0x0000b400b5ae7a23 */ /* 0x000fc400000108b6 */
[--C-:B------:R-:W-:Y:S01]  /*11550*/  FFMA.FTZ R172, R179, c[0x0][0x2d0], -R182.reuse ;  /* 0x0000b400b3ac7a23 */ /* 0x100fe200000108b6 */
[----:B------:R-:W-:Y:S01]  /*11560*/  MUFU.EX2 R166, R166 ;  /* 0x000000a600a67308 */ /* 0x000fe20000000800 */
[--C-:B------:R-:W-:Y:S02]  /*11570*/  FFMA.FTZ R171, R171, c[0x0][0x2d0], -R182.reuse ;  /* 0x0000b400abab7a23 */ /* 0x100fe400000108b6 */
[----:B------:R-:W-:Y:S02]  /*11580*/  FFMA.FTZ R173, R173, c[0x0][0x2d0], -R182 ;  /* 0x0000b400adad7a23 */ /* 0x000fe400000108b6 */
[--C-:B------:R-:W-:Y:S02]  /*11590*/  FFMA.FTZ R178, R178, c[0x0][0x2d0], -R175.reuse ;  /* 0x0000b400b2b27a23 */ /* 0x100fe400000108af */
[--C-:B------:R-:W-:Y:S01]  /*115a0*/  FFMA.FTZ R179, R188, c[0x0][0x2d0], -R175.reuse ;  /* 0x0000b400bcb37a23 */ /* 0x100fe200000108af */
[----:B------:R-:W5:Y:S01]  /*115b0*/  MUFU.EX2 R165, R165 ;  /* 0x000000a500a57308 */ /* 0x000f620000000800 */
[----:B----4-:R-:W-:Y:S01]  /*115c0*/  F2FP.PACK_AB R102, R163, R168 ;  /* 0x000000a8a366723e */ /* 0x010fe200000000ff */
[----:B------:R-:W-:-:S02]  /*115d0*/  FFMA.FTZ R181, R186, c[0x0][0x2d0], -R175 ;  /* 0x0000b400bab57a23 */ /* 0x000fc400000108af */
[--C-:B------:R-:W-:Y:S02]  /*115e0*/  FFMA.FTZ R184, R184, c[0x0][0x2d0], -R175.reuse ;  /* 0x0000b400b8b87a23 */ /* 0x100fe400000108af */
[--C-:B------:R-:W-:Y:S02]  /*115f0*/  FFMA.FTZ R186, R183, c[0x0][0x2d0], -R182.reuse ;  /* 0x0000b400b7ba7a23 */ /* 0x100fe400000108b6 */
[----:B------:R-:W-:Y:S01]  /*11600*/  MUFU.EX2 R164, R164 ;  /* 0x000000a400a47308 */ /* 0x000fe20000000800 */
[--C-:B------:R-:W-:Y:S02]  /*11610*/  FFMA.FTZ R185, R185, c[0x0][0x2d0], -R182.reuse ;  /* 0x0000b400b9b97a23 */ /* 0x100fe400000108b6 */
[----:B------:R-:W-:Y:S02]  /*11620*/  FFMA.FTZ R183, R155, c[0x0][0x2d0], -R182 ;  /* 0x0000b4009bb77a23 */ /* 0x000fe400000108b6 */
[--C-:B------:R-:W-:Y:S02]  /*11630*/  FFMA.FTZ R180, R180, c[0x0][0x2d0], -R175.reuse ;  /* 0x0000b400b4b47a23 */ /* 0x100fe400000108af */
[--C-:B------:R-:W-:Y:S01]  /*11640*/  FFMA.FTZ R187, R154, c[0x0][0x2d0], -R175.reuse ;  /* 0x0000b4009abb7a23 */ /* 0x100fe200000108af */
[----:B------:R-:W4:Y:S01]  /*11650*/  MUFU.EX2 R161, R161 ;  /* 0x000000a100a17308 */ /* 0x000f220000000800 */
[----:B-----5:R-:W-:Y:S01]  /*11660*/  F2FP.PACK_AB R101, R165, R166 ;  /* 0x000000a6a565723e */ /* 0x020fe200000000ff */
        /* <DEDUP_REMOVED lines=8> */
[----:B----4-:R-:W-:-:S02]  /*116f0*/  F2FP.PACK_AB R103, R161, R164 ;  /* 0x000000a4a167723e */ /* 0x010fc400000000ff */
[----:B------:R-:W4:Y:S01]  /*11700*/  MUFU.EX2 R157, R157 ;  /* 0x0000009d009d7308 */ /* 0x000f220000000800 */
        /* <DEDUP_REMOVED lines=48> */
[----:B----4-:R-:W-:Y:S01]  /*11a10*/  F2FP.PACK_AB R4, R157, R162 ;  /* 0x000000a29d04723e */ /* 0x010fe200000000ff */
        /* <DEDUP_REMOVED lines=51> */
[C---:B------:R-:W-:Y:S01]  /*11d50*/  F2FP.PACK_AB R5, R179.reuse, R178 ;  /* 0x000000b2b305723e */ /* 0x040fe200000000ff */
        /* <DEDUP_REMOVED lines=88> */
[----:B------:R-:W-:-:S03]  /*122e0*/  ISETP.GE.AND P1, PT, R232, c[0x0][0x1d4], PT ;  /* 0x00007500e8007a0c */ /* 0x000fc60003f26270 */
[----:B------:R-:W-:Y:S01]  /*122f0*/  IMAD R3, R3, c[0x0][0x1e0], RZ ;  /* 0x0000780003037a24 */ /* 0x000fe200078e02ff */
[----:B------:R-:W-:-:S03]  /*12300*/  LEA R5, P0, R6, R240, 0x6 ;  /* 0x000000f006057211 */ /* 0x000fc600078030ff */
[----:B------:R-:W-:Y:S01]  /*12310*/  IMAD R4, R4, c[0x0][0x1e4], R3 ;  /* 0x0000790004047a24 */ /* 0x000fe200078e0203 */
[----:B------:R-:W-:-:S03]  /*12320*/  LEA R12, P2, R5, c[0x0][0x1c8], 0x1 ;  /* 0x00007200050c7a11 */ /* 0x000fc600078408ff */
[----:B------:R-:W-:-:S05]  /*12330*/  IMAD.IADD R3, R7, 0x1, R4 ;  /* 0x0000000107037824 */ /* 0x000fca00078e0204 */
        /* <DEDUP_REMOVED lines=16> */
.L_x_1932:
[----:B------:R-:W-:Y:S05]  /*12440*/  BSYNC B0 ;  /* 0x0000000000007941 */ /* 0x000fea0003800000 */
.L_x_1931:
[----:B------:R-:W-:Y:S01]  /*12450*/  ISETP.NE.AND P0, PT, R224, 0x1, PT ;  /* 0x00000001e000780c */ /* 0x000fe20003f05270 */
[----:B-1----:R-:W-:Y:S01]  /*12460*/  IMAD.MOV.U32 R6, RZ, RZ, R228 ;  /* 0x000000ffff067224 */ /* 0x002fe200078e00e4 */
[----:B------:R-:W0:Y:S01]  /*12470*/  LDGDEPBAR ;  /* 0x00000000000079af */ /* 0x000e220000000000 */
[----:B------:R-:W-:Y:S01]  /*12480*/  IMAD.IADD R3, R230, 0x1, -R227 ;  /* 0x00000001e6037824 */ /* 0x000fe200078e0ae3 */
[----:B------:R-:W-:-:S09]  /*12490*/  IADD3 R244, R8, -0x2, RZ ;  /* 0xfffffffe08f47810 */ /* 0x000fd20007ffe0ff */
[----:B------:R-:W-:-:S05]  /*124a0*/  @P0 IMAD.HI.U32 R4, R228, c[0x0][0x2c8], RZ ;  /* 0x0000b200e4040a27 */ /* 0x000fca00078e00ff */
[----:B------:R-:W-:Y:S02]  /*124b0*/  @P0 SHF.R.U32.HI R6, RZ, c[0x0][0x2cc], R4 ;  /* 0x0000b300ff060a19 */ /* 0x000fe40000011604 */
[----:B------:R-:W-:-:S03]  /*124c0*/  ISETP.GE.AND P0, PT, R209, 0x1, PT ;  /* 0x00000001d100780c */ /* 0x000fc60003f06270 */
[----:B------:R-:W-:-:S05]  /*124d0*/  IMAD.IADD R3, R3, 0x1, R6 ;  /* 0x0000000103037824 */ /* 0x000fca00078e0206 */
[----:B------:R-:W-:-:S05]  /*124e0*/  IADD3 R5, R3, c[0x0][0x328], RZ ;  /* 0x0000ca0003057a10 */ /* 0x000fca0007ffe0ff */
        /* <DEDUP_REMOVED lines=12> */
.L_x_1935:
[----:B------:R-:W-:-:S13]  /*125b0*/  ISETP.NE.AND P0, PT, R4, 0x1, PT ;  /* 0x000000010400780c */ /* 0x000fda0003f05270 */
[----:B------:R-:W-:-:S05]  /*125c0*/  @P0 IMAD.HI.U32 R3, R7, c[0x0][0x330], RZ ;  /* 0x0000cc0007030a27 */ /* 0x000fca00078e00ff */
[----:B------:R-:W-:Y:S02]  /*125d0*/  @P0 SHF.R.U32.HI R7, RZ, c[0x0][0x334], R3 ;  /* 0x0000cd00ff070a19 */ /* 0x000fe40000011603 */
.L_x_1936:
[----:B------:R-:W-:Y:S05]  /*125e0*/  BSYNC B0 ;  /* 0x0000000000007941 */ /* 0x000fea0003800000 */
.L_x_1934:
[----:B------:R-:W-:-:S05]  /*125f0*/  IMAD R4, R7, R4, c[0x0][0x32c] ;  /* 0x0000cb0007047624 */ /* 0x000fca00078e0204 */
[----:B------:R-:W-:-:S04]  /*12600*/  IMNMX R5, R5, R4, PT ;  /* 0x0000000405057217 */ /* 0x000fc80003800200 */
.L_x_1933:
        /* <DEDUP_REMOVED lines=12> */
.L_x_1946:
[----:B------:R-:W-:Y:S04]  /*126d0*/  DEPBAR.LE SB0, 0x2 ;  /* 0x000080800000791a */ /* 0x000fe80000000000 */
[----:B------:R-:W-:Y:S01]  /*126e0*/  WARPSYNC 0xffffffff ;  /* 0xffffffff00007948 */ /* 0x000fe20003800000 */
[----:B------:R-:W-:Y:S01]  /*126f0*/  BAR.SYNC.DEFER_BLOCKING 0x0 ;  /* 0x0000000000007b1d */ /* 0x000fe20000010000 */
[----:B------:R-:W-:Y:S01]  /*12700*/  IMAD R9, R201, 0x6000, RZ ;  /* 0x00006000c9097824 */ /* 0x000fe200078e02ff */
[----:B------:R-:W-:Y:S02]  /*12710*/  ISETP.GE.AND P0, PT, R235, R244, PT ;  /* 0x000000f4eb00720c */ /* 0x000fe40003f06270 */
[----:B------:R-:W-:Y:S02]  /*12720*/  ISETP.NE.AND P4, PT, R224, 0x1, PT ;  /* 0x00000001e000780c */ /* 0x000fe40003f85270 */
[----:B------:R-:W-:Y:S02]  /*12730*/  IADD3 R205, R198, R9, RZ ;  /* 0x00000009c6cd7210 */ /* 0x000fe40007ffe0ff */
[----:B------:R-:W-:Y:S02]  /*12740*/  IADD3 R245, R217, R228, RZ ;  /* 0x000000e4d9f57210 */ /* 0x000fe40007ffe0ff */
[CC--:B------:R-:W-:Y:S02]  /*12750*/  IADD3 R204, R202.reuse, R205.reuse, RZ ;  /* 0x000000cdcacc7210 */ /* 0x0c0fe40007ffe0ff */
[----:B------:R-:W-:Y:S03]  /*12760*/  IADD3 R206, R202, R205, R203 ;  /* 0x000000cdcace7210 */ /* 0x000fe60007ffe0cb */
[----:B------:R-:W-:Y:S02]  /*12770*/  @!P0 IADD3 R0, R244, -0x1, RZ ;  /* 0xfffffffff4008810 */ /* 0x000fe40007ffe0ff */
[----:B------:R-:W-:Y:S02]  /*12780*/  @!P0 MOV R33, c[0x0][0x20c] ;  /* 0x0000830000218a02 */ /* 0x000fe40000000f00 */
[----:B------:R-:W-:Y:S01]  /*12790*/  @!P0 SHF.R.S32.HI R2, RZ, 0x1f, R0 ;  /* 0x0000001fff028819 */ /* 0x000fe20000011400 */
[----:B------:R-:W-:Y:S01]  /*127a0*/  @!P0 IMAD.WIDE.U32 R28, R0, c[0x0][0x208], RZ ;  /* 0x00008200001c8a25 */ /* 0x000fe200078e00ff */
[----:B------:R-:W-:Y:S03]  /*127b0*/  LDSM.16.M88.4 R148, [R200] ;  /* 0x00000000c894783b */ /* 0x000fe60000000200 */
[----:B------:R-:W-:Y:S01]  /*127c0*/  @!P0 IMAD R2, R2, c[0x0][0x208], RZ ;  /* 0x0000820002028a24 */ /* 0x000fe200078e02ff */
[----:B------:R-:W-:Y:S01]  /*127d0*/  @!P0 SHF.L.U32 R37, R28, 0x6, RZ ;  /* 0x000000061c258819 */ /* 0x000fe200000006ff */
[----:B------:R-:W-:Y:S02]  /*127e0*/  ULDC UR4, c[0x0][0x324] ;  /* 0x0000c90000047ab9 */ /* 0x000fe40000000800 */
[----:B------:R-:W-:Y:S01]  /*127f0*/  @!P0 IMAD R2, R0, c[0x0][0x20c], R2 ;  /* 0x0000830000028a24 */ /* 0x000fe200078e0202 */
[----:B------:R-:W-:Y:S01]  /*12800*/  @!P0 IADD3 R35, P3, R37, R236, RZ ;  /* 0x000000ec25238210 */ /* 0x000fe20007f7e0ff */
[----:B------:R-:W1:Y:S01]  /*12810*/  LDSM.16.M88.4 R152, [R205] ;  /* 0x00000000cd98783b */ /* 0x000e620000000200 */
[----:B------:R-:W-:Y:S02]  /*12820*/  ULOP3.LUT UR4, URZ, UR4, URZ, 0x33, !UPT ;  /* 0x000000043f047292 */ /* 0x000fe4000f8e333f */
[----:B------:R-:W-:Y:S02]  /*12830*/  @!P0 LEA R176, P2, R35, c[0x0][0x1f8], 0x1 ;  /* 0x00007e0023b08a11 */ /* 0x000fe400078408ff */
[----:B------:R-:W-:Y:S02]  /*12840*/  @!P0 IADD3 R0, R29, R2, RZ ;  /* 0x000000021d008210 */ /* 0x000fe40007ffe0ff */
[----:B------:R-:W2:Y:S01]  /*12850*/  LDSM.16.M88.4 R156, [R205+0x800] ;  /* 0x00080000cd9c783b */ /* 0x000ea20000000200 */
[----:B------:R-:W-:Y:S02]  /*12860*/  @!P0 MOV R2, c[0x0][0x208] ;  /* 0x0000820000028a02 */ /* 0x000fe40000000f00 */
[----:B------:R-:W-:Y:S02]  /*12870*/  @!P0 SHF.L.U64.HI R0, R28, 0x6, R0 ;  /* 0x000000061c008819 */ /* 0x000fe40000010200 */
[----:B------:R-:W-:Y:S02]  /*12880*/  @!P0 LEA R37, P1, R2, R37, 0x5 ;  /* 0x0000002502258211 */ /* 0x000fe400078228ff */
[----:B------:R-:W3:Y:S01]  /*12890*/  LDSM.16.M88.4 R160, [R205+0x1000] ;  /* 0x00100000cda0783b */ /* 0x000ee20000000200 */
[-C--:B------:R-:W-:Y:S02]  /*128a0*/  @!P0 IADD3.X R32, R0, R231.reuse, RZ, P3, !PT ;  /* 0x000000e700208210 */ /* 0x080fe40001ffe4ff */
[----:B------:R-:W-:Y:S02]  /*128b0*/  @!P0 LEA.HI.X R2, R2, R0, R33, 0x5, P1 ;  /* 0x0000000002028211 */ /* 0x000fe400008f2c21 */
[----:B------:R-:W-:Y:S02]  /*128c0*/  @!P0 LEA.HI.X R177, R35, c[0x0][0x1fc], R32, 0x1, P2 ;  /* 0x00007f0023b18a11 */ /* 0x000fe400010f0c20 */
[----:B------:R-:W4:Y:S01]  /*128d0*/  LDSM.16.M88.4 R164, [R205+0x1800] ;  /* 0x00180000cda4783b */ /* 0x000f220000000200 */
[----:B------:R-:W-:Y:S02]  /*128e0*/  @!P0 ISETP.GE.AND P2, PT, R232, c[0x0][0x1d4], PT ;  /* 0x00007500e8008a0c */ /* 0x000fe40003f46270 */
[----:B------:R-:W-:Y:S02]  /*128f0*/  @!P0 ISETP.GE.AND P1, PT, R216, c[0x0][0x1d4], PT ;  /* 0x00007500d8008a0c */ /* 0x000fe40003f26270 */
[----:B------:R-:W-:Y:S02]  /*12900*/  @!P0 IADD3 R0, P3, R37, R236, RZ ;  /* 0x000000ec25008210 */ /* 0x000fe40007f7e0ff */
[----:B------:R-:W-:Y:S02]  /*12910*/  LDSM.16.M88.4 R168, [R204+0x800] ;  /* 0x00080000cca8783b */ /* 0x000fe40000000200 */
[----:B------:R-:W-:Y:S01]  /*12920*/  @!P0 IADD3.X R37, R2, R231, RZ, P3, !PT ;  /* 0x000000e702258210 */ /* 0x000fe20001ffe4ff */
[----:B------:R-:W-:Y:S01]  /*12930*/  @!P0 IMAD R2, R238, 0x6000, R10 ;  /* 0x00006000ee028824 */ /* 0x000fe200078e020a */
[C---:B------:R-:W-:Y:S04]  /*12940*/  @!P0 LEA R178, P3, R0.reuse, c[0x0][0x1f8], 0x1 ;  /* 0x00007e0000b28a11 */ /* 0x040fe800078608ff */
[----:B------:R-:W-:Y:S02]  /*12950*/  @!P0 LEA.HI.X R179, R0, c[0x0][0x1fc], R37, 0x1, P3 ;  /* 0x00007f0000b38a11 */ /* 0x000fe400018f0c25 */
[C---:B------:R-:W-:Y:S01]  /*12960*/  IADD3 R0, R203.reuse, R205, RZ ;  /* 0x000000cdcb007210 */ /* 0x040fe20007ffe0ff */
[C---:B-1----:R-:W-:Y:S08]  /*12970*/  HMMA.16816.F32 R4, R148.reuse, R152, RZ ;  /* 0x000000989404723c */ /* 0x042ff000000018ff */
[C---:B------:R-:W-:Y:S01]  /*12980*/  HMMA.16816.F32 R12, R148.reuse, R154, RZ ;  /* 0x0000009a940c723c */ /* 0x040fe200000018ff */
[----:B------:R-:W-:Y:S07]  /*12990*/  LDSM.16.M88.4 R152, [R197] ;  /* 0x00000000c598783b */ /* 0x000fee0000000200 */
[C---:B--2---:R-:W-:Y:S08]  /*129a0*/  HMMA.16816.F32 R16, R148.reuse, R156, RZ ;  /* 0x0000009c9410723c */ /* 0x044ff000000018ff */
[C---:B------:R-:W-:Y:S01]  /*129b0*/  HMMA.16816.F32 R20, R148.reuse, R158, RZ ;  /* 0x0000009e9414723c */ /* 0x040fe200000018ff */
[----:B------:R-:W1:Y:S07]  /*129c0*/  LDSM.16.M88.4 R156, [R204] ;  /* 0x00000000cc9c783b */ /* 0x000e6e0000000200 */
[C---:B---3--:R-:W-:Y:S08]  /*129d0*/  HMMA.16816.F32 R24, R148.reuse, R160, RZ ;  /* 0x000000a09418723c */ /* 0x048ff000000018ff */
[C---:B------:R-:W-:Y:S01]  /*129e0*/  HMMA.16816.F32 R28, R148.reuse, R162, RZ ;  /* 0x000000a2941c723c */ /* 0x040fe200000018ff */
[----:B------:R-:W2:Y:S07]  /*129f0*/  LDSM.16.M88.4 R160, [R204+0x1000] ;  /* 0x00100000cca0783b */ /* 0x000eae0000000200 */
[C---:B----4-:R-:W-:Y:S08]  /*12a00*/  HMMA.16816.F32 R32, R148.reuse, R164, RZ ;  /* 0x000000a49420723c */ /* 0x050ff000000018ff */
[----:B------:R-:W-:Y:S01]  /*12a10*/  HMMA.16816.F32 R36, R148, R166, RZ ;  /* 0x000000a69424723c */ /* 0x000fe200000018ff */
[----:B------:R-:W3:Y:S07]  /*12a20*/  LDSM.16.M88.4 R148, [R204+0x1800] ;  /* 0x00180000cc94783b */ /* 0x000eee0000000200 */
[----:B------:R-:W-:Y:S01]  /*12a30*/  @!PT LDS RZ, [RZ] ;  /* 0x00000000fffff984 */ /* 0x000fe20000000800 */
[----:B------:R-:W-:Y:S01]  /*12a40*/  @!PT LDS RZ, [RZ] ;  /* 0x00000000fffff984 */ /* 0x000fe20000000800 */
[----:B------:R-:W-:Y:S01]  /*12a50*/  @!PT LDS RZ, [RZ] ;  /* 0x00000000fffff984 */ /* 0x000fe20000000800 */
[----:B------:R4:W-:Y:S01]  /*12a60*/  @!P0 LDGSTS.E.BYPASS.LTC128B.128 [R2], [R176.64], !P2 ;  /* 0x00000000b0028fae */ /* 0x0009e2000d101d48 */
[C---:B-1----:R-:W-:Y:S06]  /*12a70*/  HMMA.16816.F32 R4, R152.reuse, R156, R4 ;  /* 0x0000009c9804723c */ /* 0x042fec0000001804 */
[----:B------:R4:W-:Y:S02]  /*12a80*/  @!P0 LDGSTS.E.BYPASS.LTC128B.128 [R2+0x2000], [R176.64+0x80], !P1 ;  /* 0x02000080b0028fae */ /* 0x0009e4000c901d48 */
[C---:B------:R-:W-:Y:S05]  /*12a90*/  HMMA.16816.F32 R12, R152.reuse, R158, R12 ;  /* 0x0000009e980c723c */ /* 0x040fea000000180c */
[----:B------:R4:W-:Y:S03]  /*12aa0*/  @!P0 LDGSTS.E.BYPASS.LTC128B.128 [R2+0x4000], [R176.64+0x100], !P6 ;  /* 0x04000100b0028fae */ /* 0x0009e6000f101d48 */
[C---:B------:R-:W-:Y:S04]  /*12ab0*/  HMMA.16816.F32 R16, R152.reuse, R168, R16 ;  /* 0x000000a89810723c */ /* 0x040fe80000001810 */
[----:B------:R4:W-:Y:S04]  /*12ac0*/  @!P0 LDGSTS.E.BYPASS.LTC128B.128 [R2+0x1000], [R178.64], !P2 ;  /* 0x01000000b2028fae */ /* 0x0009e8000d101d48 */
[C---:B------:R-:W-:Y:S03]  /*12ad0*/  HMMA.16816.F32 R20, R152.reuse, R170, R20 ;  /* 0x000000aa9814723c */ /* 0x040fe60000001814 */
[----:B------:R4:W-:Y:S05]  /*12ae0*/  @!P0 LDGSTS.E.BYPASS.LTC128B.128 [R2+0x3000], [R178.64+0x80], !P1 ;  /* 0x03000080b2028fae */ /* 0x0009ea000c901d48 */
[C---:B--2---:R-:W-:Y:S02]  /*12af0*/  HMMA.16816.F32 R24, R152.reuse, R160, R24 ;  /* 0x000000a09818723c */ /* 0x044fe40000001818 */
[----:B------:R4:W-:Y:S01]  /*12b00*/  @!P0 LDGSTS.E.BYPASS.LTC128B.128 [R2+0x5000], [R178.64+0x100], !P6 ;  /* 0x05000100b2028fae */ /* 0x0009e2000f101d48 */
[C---:B------:R-:W-:Y:S02]  /*12b10*/  ISETP.GE.AND P0, PT, R238.reuse, 0x1, PT ;  /* 0x00000001ee00780c */ /* 0x040fe40003f06270 */
[----:B------:R-:W-:Y:S03]  /*12b20*/  IADD3 R238, R238, 0x1, RZ ;  /* 0x00000001eeee7810 */ /* 0x000fe60007ffe0ff */
[C---:B------:R-:W-:Y:S01]  /*12b30*/  HMMA.16816.F32 R28, R152.reuse, R162, R28 ;  /* 0x000000a2981c723c */ /* 0x040fe2000000181c */
[----:B------:R-:W-:Y:S03]  /*12b40*/  LDSM.16.M88.4 R164, [R196] ;  /* 0x00000000c4a4783b */ /* 0x000fe60000000200 */
[----:B------:R-:W-:Y:S04]  /*12b50*/  SEL R238, R238, RZ, !P0 ;  /* 0x000000ffeeee7207 */ /* 0x000fe80004000000 */
[C---:B---3--:R-:W-:Y:S01]  /*12b60*/  HMMA.16816.F32 R32, R152.reuse, R148, R32 ;  /* 0x000000949820723c */ /* 0x048fe20000001820 */
[----:B------:R-:W1:Y:S07]  /*12b70*/  LDSM.16.M88.4 R172, [R0] ;  /* 0x0000000000ac783b */ /* 0x000e6e0000000200 */
[----:B------:R-:W-:Y:S01]  /*12b80*/  HMMA.16816.F32 R36, R152, R150, R36 ;  /* 0x000000969824723c */ /* 0x000fe20000001824 */
[----:B------:R-:W2:Y:S03]  /*12b90*/  LDSM.16.M88.4 R156, [R0+0x800] ;  /* 0x00080000009c783b */ /* 0x000ea60000000200 */
[----:B----4-:R-:W-:Y:S04]  /*12ba0*/  IADD3 R2, R203, R204, RZ ;  /* 0x000000cccb027210 */ /* 0x010fe80007ffe0ff */
[----:B------:R-:W3:Y:S07]  /*12bb0*/  LDSM.16.M88.4 R168, [R0+0x1000] ;  /* 0x0010000000a8783b */ /* 0x000eee0000000200 */
[----:B------:R-:W4:Y:S07]  /*12bc0*/  LDSM.16.M88.4 R160, [R0+0x1800] ;  /* 0x0018000000a0783b */ /* 0x000f2e0000000200 */
[----:B------:R-:W-:Y:S07]  /*12bd0*/  LDSM.16.M88.4 R176, [R147] ;  /* 0x0000000093b0783b */ /* 0x000fee0000000200 */
[----:B------:R-:W5:Y:S01]  /*12be0*/  LDSM.16.M88.4 R180, [R2] ;  /* 0x0000000002b4783b */ /* 0x000f620000000200 */
[C---:B-1----:R-:W-:Y:S06]  /*12bf0*/  HMMA.16816.F32 R4, R164.reuse, R172, R4 ;  /* 0x000000aca404723c */ /* 0x042fec0000001804 */
[----:B------:R-:W1:Y:S02]  /*12c00*/  LDSM.16.M88.4 R148, [R2+0x800] ;  /* 0x000800000294783b */ /* 0x000e640000000200 */
[C---:B------:R-:W-:Y:S05]  /*12c10*/  HMMA.16816.F32 R12, R164.reuse, R174, R12 ;  /* 0x000000aea40c723c */ /* 0x040fea000000180c */
[----:B------:R-:W1:Y:S03]  /*12c20*/  LDSM.16.M88.4 R152, [R2+0x1000] ;  /* 0x001000000298783b */ /* 0x000e660000000200 */
[C---:B--2---:R-:W-:Y:S04]  /*12c30*/  HMMA.16816.F32 R16, R164.reuse, R156, R16 ;  /* 0x0000009ca410723c */ /* 0x044fe80000001810 */
[----:B------:R-:W-:Y:S04]  /*12c40*/  LDSM.16.M88.4 R172, [R205+0x3800] ;  /* 0x00380000cdac783b */ /* 0x000fe80000000200 */
[C---:B------:R-:W-:Y:S03]  /*12c50*/  HMMA.16816.F32 R20, R164.reuse, R158, R20 ;  /* 0x0000009ea414723c */ /* 0x040fe60000001814 */
[----:B------:R-:W2:Y:S05]  /*12c60*/  LDSM.16.M88.4 R156, [R2+0x1800] ;  /* 0x00180000029c783b */ /* 0x000eaa0000000200 */
[C---:B---3--:R-:W-:Y:S02]  /*12c70*/  HMMA.16816.F32 R24, R164.reuse, R168, R24 ;  /* 0x000000a8a418723c */ /* 0x048fe40000001818 */
[----:B------:R-:W-:Y:S06]  /*12c80*/  LDSM.16.M88.4 R184, [R204+0x2800] ;  /* 0x00280000ccb8783b */ /* 0x000fec0000000200 */
[C---:B------:R-:W-:Y:S01]  /*12c90*/  HMMA.16816.F32 R28, R164.reuse, R170, R28 ;  /* 0x000000aaa41c723c */ /* 0x040fe2000000181c */
[----:B------:R-:W-:Y:S07]  /*12ca0*/  LDSM.16.M88.4 R168, [R205+0x2800] ;  /* 0x00280000cda8783b */ /* 0x000fee0000000200 */
[C---:B----4-:R-:W-:Y:S01]  /*12cb0*/  HMMA.16816.F32 R32, R164.reuse, R160, R32 ;  /* 0x000000a0a420723c */ /* 0x050fe20000001820 */
[----:B------:R-:W-:Y:S07]  /*12cc0*/  LDSM.16.M88.4 R188, [R0+0x2000] ;  /* 0x0020000000bc783b */ /* 0x000fee0000000200 */
[----:B------:R-:W-:Y:S01]  /*12cd0*/  HMMA.16816.F32 R36, R164, R162, R36 ;  /* 0x000000a2a424723c */ /* 0x000fe20000001824 */
[----:B------:R-:W-:Y:S07]  /*12ce0*/  LDSM.16.M88.4 R160, [R200+0x4000] ;  /* 0x00400000c8a0783b */ /* 0x000fee0000000200 */
[C---:B-----5:R-:W-:Y:S01]  /*12cf0*/  HMMA.16816.F32 R4, R176.reuse, R180, R4 ;  /* 0x000000b4b004723c */ /* 0x060fe20000001804 */
[----:B------:R-:W3:Y:S07]  /*12d00*/  LDSM.16.M88.4 R164, [R205+0x2000] ;  /* 0x00200000cda4783b */ /* 0x000eee0000000200 */
[C---:B------:R-:W-:Y:S01]  /*12d10*/  HMMA.16816.F32 R12, R176.reuse, R182, R12 ;  /* 0x000000b6b00c723c */ /* 0x040fe2000000180c */
[----:B------:R-:W-:Y:S07]  /*12d20*/  LDSM.16.M88.4 R180, [R204+0x2000] ;  /* 0x00200000ccb4783b */ /* 0x000fee0000000200 */
[C---:B-1----:R-:W-:Y:S01]  /*12d30*/  HMMA.16816.F32 R16, R176.reuse, R148, R16 ;  /* 0x00000094b010723c */ /* 0x042fe20000001810 */
[----:B------:R-:W-:Y:S07]  /*12d40*/  LDSM.16.M88.4 R192, [R205+0x4000] ;  /* 0x00400000cdc0783b */ /* 0x000fee0000000200 */
[C---:B------:R-:W-:Y:S01]  /*12d50*/  HMMA.16816.F32 R20, R176.reuse, R150, R20 ;  /* 0x00000096b014723c */ /* 0x040fe20000001814 */
[----:B------:R-:W1:Y:S07]  /*12d60*/  LDSM.16.M88.4 R148, [R205+0x3000] ;  /* 0x00300000cd94783b */ /* 0x000e6e0000000200 */
[C---:B------:R-:W-:Y:S01]  /*12d70*/  HMMA.16816.F32 R24, R176.reuse, R152, R24 ;  /* 0x00000098b018723c */ /* 0x040fe20000001818 */
[----:B------:R-:W0:Y:S07]  /*12d80*/  LDGDEPBAR ;  /* 0x00000000000079af */ /* 0x000e2e0000000000 */
[C---:B------:R-:W-:Y:S01]  /*12d90*/  HMMA.16816.F32 R28, R176.reuse, R154, R28 ;  /* 0x0000009ab01c723c */ /* 0x040fe2000000181c */
[----:B------:R-:W4:Y:S07]  /*12da0*/  LDSM.16.M88.4 R152, [R197+0x4000] ;  /* 0x00400000c598783b */ /* 0x000f2e0000000200 */
[C---:B--2---:R-:W-:Y:S08]  /*12db0*/  HMMA.16816.F32 R32, R176.reuse, R156, R32 ;  /* 0x0000009cb020723c */ /* 0x044ff00000001820 */
[----:B------:R-:W-:Y:S01]  /*12dc0*/  HMMA.16816.F32 R36, R176, R158, R36 ;  /* 0x0000009eb024723c */ /* 0x000fe20000001824 */
[----:B------:R-:W2:Y:S07]  /*12dd0*/  LDSM.16.M88.4 R156, [R204+0x3000] ;  /* 0x00300000cc9c783b */ /* 0x000eae0000000200 */
[C---:B---3--:R-:W-:Y:S01]  /*12de0*/  HMMA.16816.F32 R4, R160.reuse, R164, R4 ;  /* 0x000000a4a004723c */ /* 0x048fe20000001804 */
[----:B------:R-:W-:Y:S07]  /*12df0*/  LDSM.16.M88.4 R176, [R196+0x4000] ;  /* 0x00400000c4b0783b */ /* 0x000fee0000000200 */
        /* <DEDUP_REMOVED lines=10> */
[----:B------:R-:W5:Y:S07]  /*12ea0*/  LDSM.16.M88.4 R160, [R0+0x3000] ;  /* 0x0030000000a0783b */ /* 0x000f6e0000000200 */
[C---:B----4-:R-:W-:Y:S01]  /*12eb0*/  HMMA.16816.F32 R4, R152.reuse, R180, R4 ;  /* 0x000000b49804723c */ /* 0x050fe20000001804 */
[----:B------:R-:W-:Y:S07]  /*12ec0*/  LDSM.16.M88.4 R172, [R147+0x4000] ;  /* 0x0040000093ac783b */ /* 0x000fee0000000200 */
[C---:B------:R-:W-:Y:S01]  /*12ed0*/  HMMA.16816.F32 R12, R152.reuse, R182, R12 ;  /* 0x000000b6980c723c */ /* 0x040fe2000000180c */
[----:B------:R-:W4:Y:S07]  /*12ee0*/  LDSM.16.M88.4 R180, [R2+0x2000] ;  /* 0x0020000002b4783b */ /* 0x000f2e0000000200 */
[C---:B------:R-:W-:Y:S08]  /*12ef0*/  HMMA.16816.F32 R16, R152.reuse, R184, R16 ;  /* 0x000000b89810723c */ /* 0x040ff00000001810 */
[C---:B------:R-:W-:Y:S01]  /*12f00*/  HMMA.16816.F32 R20, R152.reuse, R186, R20 ;  /* 0x000000ba9814723c */ /* 0x040fe20000001814 */
[----:B------:R-:W-:Y:S07]  /*12f10*/  LDSM.16.M88.4 R184, [R200+0x8000] ;  /* 0x00800000c8b8783b */ /* 0x000fee0000000200 */
[C---:B--2---:R-:W-:Y:S08]  /*12f20*/  HMMA.16816.F32 R24, R152.reuse, R156, R24 ;  /* 0x0000009c9818723c */ /* 0x044ff00000001818 */
        /* <DEDUP_REMOVED lines=8> */
[----:B------:R-:W-:Y:S07]  /*12fb0*/  LDSM.16.M88.4 R188, [R204+0x4000] ;  /* 0x00400000ccbc783b */ /* 0x000fee0000000200 */
[C---:B-1----:R-:W-:Y:S08]  /*12fc0*/  HMMA.16816.F32 R16, R176.reuse, R148, R16 ;  /* 0x00000094b010723c */ /* 0x042ff00000001810 */
[C---:B------:R-:W-:Y:S01]  /*12fd0*/  HMMA.16816.F32 R20, R176.reuse, R150, R20 ;  /* 0x00000096b014723c */ /* 0x040fe20000001814 */
[----:B------:R-:W1:Y:S07]  /*12fe0*/  LDSM.16.M88.4 R148, [R205+0x4800] ;  /* 0x00480000cd94783b */ /* 0x000e6e0000000200 */
[C---:B-----5:R-:W-:Y:S08]  /*12ff0*/  HMMA.16816.F32 R24, R176.reuse, R160, R24 ;  /* 0x000000a0b018723c */ /* 0x060ff00000001818 */
[C---:B------:R-:W-:Y:S01]  /*13000*/  HMMA.16816.F32 R28, R176.reuse, R162, R28 ;  /* 0x000000a2b01c723c */ /* 0x040fe2000000181c */
[----:B------:R-:W5:Y:S07]  /*13010*/  LDSM.16.M88.4 R160, [R205+0x5000] ;  /* 0x00500000cda0783b */ /* 0x000f6e0000000200 */
        /* <DEDUP_REMOVED lines=15> */
[----:B------:R-:W3:Y:S07]  /*13110*/  LDSM.16.M88.4 R164, [R204+0x5800] ;  /* 0x00580000cca4783b */ /* 0x000eee0000000200 */
[C---:B------:R-:W-:Y:S01]  /*13120*/  HMMA.16816.F32 R4, R184.reuse, R192, R4 ;  /* 0x000000c0b804723c */ /* 0x040fe20000001804 */
[----:B------:R-:W2:Y:S07]  /*13130*/  LDSM.16.M88.4 R172, [R196+0x8000] ;  /* 0x00800000c4ac783b */ /* 0x000eae0000000200 */
        /* <DEDUP_REMOVED lines=11> */
[----:B------:R-:W1:Y:S01]  /*131f0*/  LDSM.16.M88.4 R184, [R147+0x8000] ;  /* 0x0080000093b8783b */ /* 0x000e620000000200 */
[C---:B----4-:R-:W-:Y:S08]  /*13200*/  HMMA.16816.F32 R4, R176.reuse, R188, R4 ;  /* 0x000000bcb004723c */ /* 0x050ff00000001804 */
[C---:B------:R-:W-:Y:S08]  /*13210*/  HMMA.16816.F32 R12, R176.reuse, R190, R12 ;  /* 0x000000beb00c723c */ /* 0x040ff0000000180c */
[C---:B--2---:R-:W-:Y:S08]  /*13220*/  HMMA.16816.F32 R16, R176.reuse, R152, R16 ;  /* 0x00000098b010723c */ /* 0x044ff00000001810 */
[C---:B------:R-:W-:Y:S01]  /*13230*/  HMMA.16816.F32 R20, R176.reuse, R154, R20 ;  /* 0x0000009ab014723c */ /* 0x040fe20000001814 */
[----:B------:R-:W-:Y:S07]  /*13240*/  LDSM.16.M88.4 R152, [R206+0x5000] ;  /* 0x00500000ce98783b */ /* 0x000fee0000000200 */
[C---:B------:R-:W-:Y:S08]  /*13250*/  HMMA.16816.F32 R24, R176.reuse, R156, R24 ;  /* 0x0000009cb018723c */ /* 0x040ff00000001818 */
[C---:B------:R-:W-:Y:S08]  /*13260*/  HMMA.16816.F32 R28, R176.reuse, R158, R28 ;  /* 0x0000009eb01c723c */ /* 0x040ff0000000181c */
[C---:B---3--:R-:W-:Y:S08]  /*13270*/  HMMA.16816.F32 R32, R176.reuse, R164, R32 ;  /* 0x000000a4b020723c */ /* 0x048ff00000001820 */
[----:B------:R-:W-:Y:S08]  /*13280*/  HMMA.16816.F32 R36, R176, R166, R36 ;  /* 0x000000a6b024723c */ /* 0x000ff00000001824 */
[C---:B------:R-:W-:Y:S08]  /*13290*/  HMMA.16816.F32 R4, R172.reuse, R180, R4 ;  /* 0x000000b4ac04723c */ /* 0x040ff00000001804 */
[C---:B------:R-:W-:Y:S08]  /*132a0*/  HMMA.16816.F32 R12, R172.reuse, R182, R12 ;  /* 0x000000b6ac0c723c */ /* 0x040ff0000000180c */
[C---:B-1----:R-:W-:Y:S08]  /*132b0*/  HMMA.16816.F32 R16, R172.reuse, R148, R16 ;  /* 0x00000094ac10723c */ /* 0x042ff00000001810 */
[C---:B------:R-:W-:Y:S01]  /*132c0*/  HMMA.16816.F32 R20, R172.reuse, R150, R20 ;  /* 0x00000096ac14723c */ /* 0x040fe20000001814 */
[----:B------:R-:W1:Y:S07]  /*132d0*/  LDSM.16.M88.4 R148, [R206+0x4800] ;  /* 0x00480000ce94783b */ /* 0x000e6e0000000200 */
[C---:B-----5:R-:W-:Y:S08]  /*132e0*/  HMMA.16816.F32 R24, R172.reuse, R160, R24 ;  /* 0x000000a0ac18723c */ /* 0x060ff00000001818 */
[C---:B------:R-:W-:Y:S08]  /*132f0*/  HMMA.16816.F32 R28, R172.reuse, R162, R28 ;  /* 0x000000a2ac1c723c */ /* 0x040ff0000000181c */
[C---:B------:R-:W-:Y:S08]  /*13300*/  HMMA.16816.F32 R32, R172.reuse, R168, R32 ;  /* 0x000000a8ac20723c */ /* 0x040ff00000001820 */
[----:B------:R-:W-:Y:S08]  /*13310*/  HMMA.16816.F32 R36, R172, R170, R36 ;  /* 0x000000aaac24723c */ /* 0x000ff00000001824 */
[C---:B------:R-:W-:Y:S08]  /*13320*/  HMMA.16816.F32 R4, R184.reuse, R192, R4 ;  /* 0x000000c0b804723c */ /* 0x040ff00000001804 */
[C---:B------:R-:W-:Y:S08]  /*13330*/  HMMA.16816.F32 R12, R184.reuse, R194, R12 ;  /* 0x000000c2b80c723c */ /* 0x040ff0000000180c */
[C---:B-1----:R-:W-:Y:S08]  /*13340*/  HMMA.16816.F32 R16, R184.reuse, R148, R16 ;  /* 0x00000094b810723c */ /* 0x042ff00000001810 */
[C---:B------:R-:W-:Y:S01]  /*13350*/  HMMA.16816.F32 R20, R184.reuse, R150, R20 ;  /* 0x00000096b814723c */ /* 0x040fe20000001814 */
[----:B------:R-:W1:Y:S03]  /*13360*/  LDSM.16.M88.4 R148, [R206+0x5800] ;  /* 0x00580000ce94783b */ /* 0x000e660000000200 */
[----:B------:R-:W-:Y:S02]  /*13370*/  FMUL.FTZ R173, R4, c[0x0][0x320] ;  /* 0x0000c80004ad7a20 */ /* 0x000fe40000410000 */
[----:B------:R-:W-:Y:S02]  /*13380*/  FMUL.FTZ R175, R5, c[0x0][0x320] ;  /* 0x0000c80005af7a20 */ /* 0x000fe40000410000 */
[C---:B------:R-:W-:Y:S02]  /*13390*/  HMMA.16816.F32 R24, R184.reuse, R152, R24 ;  /* 0x00000098b818723c */ /* 0x040fe40000001818 */
[----:B------:R-:W2:Y:S02]  /*133a0*/  MUFU.TANH R173, R173 ;  /* 0x000000ad00ad7308 */ /* 0x000ea40000002400 */
[----:B------:R-:W-:Y:S02]  /*133b0*/  FMUL.FTZ R0, R6, c[0x0][0x320] ;  /* 0x0000c80006007a20 */ /* 0x000fe40000410000 */
[----:B------:R-:W-:Y:S02]  /*133c0*/  FMUL.FTZ R2, R7, c[0x0][0x320] ;  /* 0x0000c80007027a20 */ /* 0x000fe40000410000 */
[C---:B------:R-:W-:Y:S04]  /*133d0*/  HMMA.16816.F32 R28, R184.reuse, R154, R28 ;  /* 0x0000009ab81c723c */ /* 0x040fe8000000181c */
[----:B------:R-:W3:Y:S01]  /*133e0*/  MUFU.TANH R175, R175 ;  /* 0x000000af00af7308 */ /* 0x000ee20000002400 */
[----:B------:R-:W-:Y:S02]  /*133f0*/  FMUL.FTZ R176, R12, c[0x0][0x320] ;  /* 0x0000c8000cb07a20 */ /* 0x000fe40000410000 */
[----:B------:R-:W-:Y:S02]  /*13400*/  FMUL.FTZ R177, R13, c[0x0][0x320] ;  /* 0x0000c8000db17a20 */ /* 0x000fe40000410000 */
[----:B------:R-:W-:Y:S03]  /*13410*/  FMUL.FTZ R172, R14, c[0x0][0x320] ;  /* 0x0000c8000eac7a20 */ /* 0x000fe60000410000 */
[----:B------:R-:W-:Y:S02]  /*13420*/  FMUL.FTZ R174, R15, c[0x0][0x320] ;  /* 0x0000c8000fae7a20 */ /* 0x000fe40000410000 */
[----:B------:R-:W4:Y:S01]  /*13430*/  MUFU.TANH R0, R0 ;  /* 0x0000000000007308 */ /* 0x000f220000002400 */
[----:B------:R-:W-:Y:S02]  /*13440*/  FMUL.FTZ R183, R16, c[0x0][0x320] ;  /* 0x0000c80010b77a20 */ /* 0x000fe40000410000 */
[----:B------:R-:W-:Y:S02]  /*13450*/  FMUL.FTZ R179, R17, c[0x0][0x320] ;  /* 0x0000c80011b37a20 */ /* 0x000fe40000410000 */
[----:B------:R-:W-:Y:S02]  /*13460*/  FMUL.FTZ R192, R18, c[0x0][0x320] ;  /* 0x0000c80012c07a20 */ /* 0x000fe40000410000 */
[----:B------:R-:W-:Y:S02]  /*13470*/  FMUL.FTZ R188, R19, c[0x0][0x320] ;  /* 0x0000c80013bc7a20 */ /* 0x000fe40000410000 */
[----:B------:R-:W-:Y:S01]  /*13480*/  FMUL.FTZ R180, R20, c[0x0][0x320] ;  /* 0x0000c80014b47a20 */ /* 0x000fe20000410000 */
[----:B------:R-:W2:Y:S01]  /*13490*/  MUFU.TANH R2, R2 ;  /* 0x0000000200027308 */ /* 0x000ea20000002400 */
[C---:B-1----:R-:W-:Y:S03]  /*134a0*/  HMMA.16816.F32 R32, R184.reuse, R148, R32 ;  /* 0x00000094b820723c */ /* 0x042fe60000001820 */
[----:B------:R-:W-:Y:S02]  /*134b0*/  FMUL.FTZ R189, R21, c[0x0][0x320] ;  /* 0x0000c80015bd7a20 */ /* 0x000fe40000410000 */
[----:B------:R-:W-:Y:S02]  /*134c0*/  FMUL.FTZ R190, R22, c[0x0][0x320] ;  /* 0x0000c80016be7a20 */ /* 0x000fe40000410000 */
[----:B------:R-:W-:Y:S01]  /*134d0*/  FMUL.FTZ R178, R23, c[0x0][0x320] ;  /* 0x0000c80017b27a20 */ /* 0x000fe20000410000 */
[----:B------:R-:W-:Y:S01]  /*134e0*/  HMMA.16816.F32 R36, R184, R150, R36 ;  /* 0x00000096b824723c */ /* 0x000fe20000001824 */
[----:B------:R-:W1:Y:S03]  /*134f0*/  MUFU.TANH R176, R176 ;  /* 0x000000b000b07308 */ /* 0x000e660000002400 */
        /* <DEDUP_REMOVED lines=8> */
[----:B------:R-:W-:Y:S01]  /*13580*/  @P4 IMAD.HI.U32 R32, R245, c[0x0][0x2c8], RZ ;  /* 0x0000b200f5204a27 */ /* 0x000fe200078e00ff */
[----:B------:R5:W1:Y:S03]  /*13590*/  MUFU.TANH R184, R33 ;  /* 0x0000002100b87308 */ /* 0x000a660000002400 */
[----:B------:R-:W-:Y:S01]  /*135a0*/  FMUL.FTZ R39, R39, c[0x0][0x320] ;  /* 0x0000c80027277a20 */ /* 0x000fe20000410000 */
[----:B------:R-:W-:Y:S01]  /*135b0*/  @P4 SHF.R.U32.HI R245, RZ, c[0x0][0x2cc], R32 ;  /* 0x0000b300fff54a19 */ /* 0x000fe20000011620 */
[----:B------:R-:W-:Y:S01]  /*135c0*/  FMUL.FTZ R195, R29, c[0x0][0x320] ;  /* 0x0000c8001dc37a20 */ /* 0x000fe20000410000 */
[----:B------:R-:W-:Y:S01]  /*135d0*/  ISETP.GE.AND P4, PT, R209, 0x1, PT ;  /* 0x00000001d100780c */ /* 0x000fe20003f86270 */
[----:B------:R-:W-:Y:S02]  /*135e0*/  FMUL.FTZ R29, R30, c[0x0][0x320] ;  /* 0x0000c8001e1d7a20 */ /* 0x000fe40000410000 */
[----:B------:R-:W1:Y:S01]  /*135f0*/  SHFL.IDX PT, R185, R245, RZ, 0x1c1f ;  /* 0x001c1ffff5b97589 */ /* 0x000e6200000e0000 */
[----:B------:R1:W1:Y:S01]  /*13600*/  MUFU.TANH R32, R39 ;  /* 0x0000002700207308 */ /* 0x0002620000002400 */
[----:B------:R-:W-:Y:S02]  /*13610*/  FMUL.FTZ R28, R31, c[0x0][0x320] ;  /* 0x0000c8001f1c7a20 */ /* 0x000fe40000410000 */
[----:B------:R-:W-:Y:S02]  /*13620*/  FMUL.FTZ R31, R34, c[0x0][0x320] ;  /* 0x0000c800221f7a20 */ /* 0x000fe40000410000 */
[----:B------:R-:W-:Y:S02]  /*13630*/  FMUL.FTZ R30, R35, c[0x0][0x320] ;  /* 0x0000c800231e7a20 */ /* 0x000fe40000410000 */
[----:B------:R-:W-:Y:S02]  /*13640*/  FMUL.FTZ R35, R36, c[0x0][0x320] ;  /* 0x0000c80024237a20 */ /* 0x000fe40000410000 */
[----:B------:R-:W-:Y:S01]  /*13650*/  FMUL.FTZ R34, R37, c[0x0][0x320] ;  /* 0x0000c80025227a20 */ /* 0x000fe20000410000 */
[----:B------:R-:W2:Y:S01]  /*13660*/  MUFU.TANH R172, R172 ;  /* 0x000000ac00ac7308 */ /* 0x000ea20000002400 */
[----:B------:R-:W-:Y:S01]  /*13670*/  SHF.L.U32 R37, R244, 0x6, RZ ;  /* 0x00000006f4257819 */ /* 0x000fe200000006ff */
[----:B-----5:R-:W-:Y:S03]  /*13680*/  FMUL.FTZ R33, R38, c[0x0][0x320] ;  /* 0x0000c80026217a20 */ /* 0x020fe60000410000 */
[----:B------:R-:W-:Y:S04]  /*13690*/  IADD3 R36, -R222, 0x1, -R37 ;  /* 0x00000001de247810 */ /* 0x000fe80007ffe925 */
[----:B------:R-:W-:Y:S01]  /*136a0*/  IADD3 R36, -R227, R36, R230 ;  /* 0x00000024e3247210 */ /* 0x000fe20007ffe1e6 */
[----:B------:R-:W2:Y:S03]  /*136b0*/  MUFU.TANH R174, R174 ;  /* 0x000000ae00ae7308 */ /* 0x000ea60000002400 */
[C---:B------:R-:W-:Y:S02]  /*136c0*/  IADD3 R38, R36.reuse, c[0x0][0x328], RZ ;  /* 0x0000ca0024267a10 */ /* 0x040fe40007ffe0ff */
[----:B------:R-:W-:Y:S02]  /*136d0*/  IADD3 R36, R36, UR4, RZ ;  /* 0x0000000424247c10 */ /* 0x000fe4000fffe0ff */
[-C--:B-1----:R-:W-:Y:S02]  /*136e0*/  IADD3 R206, R38, R185.reuse, RZ ;  /* 0x000000b926ce7210 */ /* 0x082fe40007ffe0ff */
[----:B------:R-:W-:Y:S01]  /*136f0*/  IADD3 R39, R36, R185, RZ ;  /* 0x000000b924277210 */ /* 0x000fe20007ffe0ff */
        /* <DEDUP_REMOVED lines=22> */
[----:B------:R-:W-:-:S05]  /*13860*/  @!P4 BRA `(.L_x_1938) ;  /* 0x000001500000c947 */ /* 0x000fca0003800000 */
[----:B--234-:R-:W-:Y:S01]  /*13870*/  IADD3 R6, -R227, R230, R185 ;  /* 0x000000e6e3067210 */ /* 0x01cfe20007ffe1b9 */
[----:B------:R-:W-:Y:S03]  /*13880*/  BSSY B0, `(.L_x_1939) ;  /* 0x000000e000007945 */ /* 0x000fe60003800000 */
[----:B------:R-:W-:-:S13]  /*13890*/  ISETP.GT.AND P0, PT, R6, -0x1, PT ;  /* 0xffffffff0600780c */ /* 0x000fda0003f04270 */
[----:B------:R-:W-:-:S05]  /*138a0*/  @P0 BRA `(.L_x_1940) ;  /* 0x0000007000000947 */ /* 0x000fca0003800000 */
[----:B------:R-:W-:Y:S01]  /*138b0*/  LOP3.LUT R6, RZ, R6, RZ, 0x33, !PT ;  /* 0x00000006ff067212 */ /* 0x000fe200078e33ff */
[----:B------:R-:W-:Y:S05]  /*138c0*/  IMAD.MOV.U32 R4, RZ, RZ, c[0x0][0x32c] ;  /* 0x0000cb00ff047624 */ /* 0x000fea00078e00ff */
[----:B------:R-:W-:-:S13]  /*138d0*/  ISETP.NE.AND P0, PT, R4, 0x1, PT ;  /* 0x000000010400780c */ /* 0x000fda0003f05270 */
[----:B------:R-:W-:Y:S05]  /*138e0*/  @P0 IMAD.HI.U32 R4, R6, c[0x0][0x330], RZ ;  /* 0x0000cc0006040a27 */ /* 0x000fea00078e00ff */
[----:B------:R-:W-:Y:S04]  /*138f0*/  @P0 SHF.R.U32.HI R6, RZ, c[0x0][0x334], R4 ;  /* 0x0000cd00ff060a19 */ /* 0x000fe80000011604 */
[----:B------:R-:W-:Y:S01]  /*13900*/  LOP3.LUT R6, RZ, R6, RZ, 0x33, !PT ;  /* 0x00000006ff067212 */ /* 0x000fe200078e33ff */
[----:B------:R-:W-:-:S05]  /*13910*/  BRA `(.L_x_1941) ;  /* 0x0000004000007947 */ /* 0x000fca0003800000 */
.L_x_1940:
[----:B------:R-:W-:Y:S04]  /*13920*/  MOV R4, c[0x0][0x32c] ;  /* 0x0000cb0000047a02 */ /* 0x000fe80000000f00 */
[----:B------:R-:W-:-:S13]  /*13930*/  ISETP.NE.AND P0, PT, R4, 0x1, PT ;  /* 0x000000010400780c */ /* 0x000fda0003f05270 */
[----:B------:R-:W-:Y:S05]  /*13940*/  @P0 IMAD.HI.U32 R4, R6, c[0x0][0x330], RZ ;  /* 0x0000cc0006040a27 */ /* 0x000fea00078e00ff */
[----:B------:R-:W-:Y:S02]  /*13950*/  @P0 SHF.R.U32.HI R6, RZ, c[0x0][0x334], R4 ;  /* 0x0000cd00ff060a19 */ /* 0x000fe40000011604 */
.L_x_1941:
[----:B------:R-:W-:Y:S05]  /*13960*/  BSYNC B0 ;  /* 0x0000000000007941 */ /* 0x000fea0003800000 */
.L_x_1939:
[----:B------:R-:W-:Y:S04]  /*13970*/  IMAD R5, R6, c[0x0][0x32c], -R37 ;  /* 0x0000cb0006057a24 */ /* 0x000fe800078e0a25 */
[----:B------:R-:W-:Y:S05]  /*13980*/  IMAD.IADD R4, R5, 0x1, -R222 ;  /* 0x0000000105047824 */ /* 0x000fea00078e0ade */
[----:B------:R-:W-:Y:S02]  /*13990*/  IADD3 R5, R4, c[0x0][0x32c], RZ ;  /* 0x0000cb0004057a10 */ /* 0x000fe40007ffe0ff */
[----:B------:R-:W-:Y:S02]  /*139a0*/  IMNMX R39, R39, R4, !PT ;  /* 0x0000000427277217 */ /* 0x000fe40007800200 */
[----:B------:R-:W-:Y:S02]  /*139b0*/  IMNMX R206, R206, R5, PT ;  /* 0x00000005cece7217 */ /* 0x000fe40003800200 */
.L_x_1938:
[----:B--234-:R-:W-:Y:S01]  /*139c0*/  ISETP.GT.AND P1, PT, R244, -0x1, PT ;  /* 0xfffffffff400780c */ /* 0x01cfe20003f24270 */
[----:B------:R-:W2:Y:S03]  /*139d0*/  SHFL.IDX PT, R13, R245, 0x1, 0x1c1f ;  /* 0x003c1f00f50d7f89 */ /* 0x000ea600000e0000 */
[C---:B------:R-:W-:Y:S02]  /*139e0*/  ISETP.GT.AND P0, PT, R39.reuse, RZ, P1 ;  /* 0x000000ff2700720c */ /* 0x040fe40000f04270 */
[C---:B------:R-:W-:Y:S02]  /*139f0*/  ISETP.GT.AND P3, PT, R39.reuse, 0x1, P1 ;  /* 0x000000012700780c */ /* 0x040fe40000f64270 */
[C---:B------:R-:W-:Y:S02]  /*13a00*/  ISETP.LT.OR P0, PT, R206.reuse, 0x1, P0 ;  /* 0x00000001ce00780c */ /* 0x040fe40000701670 */
[----:B------:R-:W-:Y:S02]  /*13a10*/  ISETP.GT.AND P2, PT, R39, 0x8, P1 ;  /* 0x000000082700780c */ /* 0x000fe40000f44270 */
[----:B------:R-:W-:Y:S02]  /*13a20*/  FSEL R173, R173, -INF , !P0 ;  /* 0xff800000adad7808 */ /* 0x000fe40004000000 */
[----:B------:R-:W-:Y:S02]  /*13a30*/  ISETP.GT.AND P0, PT, R39, 0x9, P1 ;  /* 0x000000092700780c */ /* 0x000fe40000f04270 */
[C---:B------:R-:W-:Y:S02]  /*13a40*/  ISETP.LT.OR P3, PT, R206.reuse, 0x2, P3 ;  /* 0x00000002ce00780c */ /* 0x040fe40001f61670 */
[C---:B------:R-:W-:Y:S02]  /*13a50*/  ISETP.LT.OR P2, PT, R206.reuse, 0x9, P2 ;  /* 0x00000009ce00780c */ /* 0x040fe40001741670 */
[----:B------:R-:W-:Y:S02]  /*13a60*/  ISETP.LT.OR P0, PT, R206, 0xa, P0 ;  /* 0x0000000ace00780c */ /* 0x000fe40000701670 */
[----:B------:R-:W-:Y:S02]  /*13a70*/  FSEL R175, R175, -INF , !P3 ;  /* 0xff800000afaf7808 */ /* 0x000fe40005800000 */
[C---:B------:R-:W-:Y:S01]  /*13a80*/  ISETP.GT.AND P3, PT, R39.reuse, 0x10, P1 ;  /* 0x000000102700780c */ /* 0x040fe20000f64270 */
[--C-:B--2---:R-:W-:Y:S01]  /*13a90*/  IMAD.IADD R4, R38, 0x1, R13.reuse ;  /* 0x0000000126047824 */ /* 0x104fe200078e020d */
[----:B------:R-:W-:Y:S01]  /*13aa0*/  FSEL R5, R176, -INF , !P2 ;  /* 0xff800000b0057808 */ /* 0x000fe20005000000 */
[----:B------:R-:W-:Y:S01]  /*13ab0*/  IMAD.IADD R7, R36, 0x1, R13 ;  /* 0x0000000124077824 */ /* 0x000fe200078e020d */
[----:B------:R-:W-:Y:S02]  /*13ac0*/  ISETP.GT.AND P2, PT, R39, 0x11, P1 ;  /* 0x000000112700780c */ /* 0x000fe40000f44270 */
[----:B------:R-:W-:Y:S02]  /*13ad0*/  FSEL R177, R177, -INF , !P0 ;  /* 0xff800000b1b17808 */ /* 0x000fe40004000000 */
[----:B------:R-:W-:Y:S02]  /*13ae0*/  ISETP.GT.AND P0, PT, R39, 0x18, P1 ;  /* 0x000000182700780c */ /* 0x000fe40000f04270 */
[C---:B------:R-:W-:Y:S02]  /*13af0*/  ISETP.LT.OR P3, PT, R206.reuse, 0x11, P3 ;  /* 0x00000011ce00780c */ /* 0x040fe40001f61670 */
[C---:B------:R-:W-:Y:S02]  /*13b00*/  ISETP.LT.OR P2, PT, R206.reuse, 0x12, P2 ;  /* 0x00000012ce00780c */ /* 0x040fe40001741670 */
[----:B------:R-:W-:Y:S02]  /*13b10*/  ISETP.LT.OR P0, PT, R206, 0x19, P0 ;  /* 0x00000019ce00780c */ /* 0x000fe40000701670 */
[----:B-1----:R-:W-:Y:S02]  /*13b20*/  FSEL R183, R183, -INF , !P3 ;  /* 0xff800000b7b77808 */ /* 0x002fe40005800000 */
[----:B------:R-:W-:Y:S02]  /*13b30*/  ISETP.GT.AND P3, PT, R39, 0x19, P1 ;  /* 0x000000192700780c */ /* 0x000fe40000f64270 */
[----:B------:R-:W-:Y:S02]  /*13b40*/  FSEL R187, R179, -INF , !P2 ;  /* 0xff800000b3bb7808 */ /* 0x000fe40005000000 */
[C---:B------:R-:W-:Y:S02]  /*13b50*/  ISETP.GT.AND P2, PT, R39.reuse, 0x20, P1 ;  /* 0x000000202700780c */ /* 0x040fe40000f44270 */
[----:B------:R-:W-:Y:S02]  /*13b60*/  FSEL R185, R180, -INF , !P0 ;  /* 0xff800000b4b97808 */ /* 0x000fe40004000000 */
[----:B------:R-:W-:Y:S02]  /*13b70*/  ISETP.GT.AND P0, PT, R39, 0x21, P1 ;  /* 0x000000212700780c */ /* 0x000fe40000f04270 */
[C---:B------:R-:W-:Y:S02]  /*13b80*/  ISETP.LT.OR P3, PT, R206.reuse, 0x1a, P3 ;  /* 0x0000001ace00780c */ /* 0x040fe40001f61670 */
[C---:B------:R-:W-:Y:S02]  /*13b90*/  ISETP.LT.OR P2, PT, R206.reuse, 0x21, P2 ;  /* 0x00000021ce00780c */ /* 0x040fe40001741670 */
[C---:B------:R-:W-:Y:S02]  /*13ba0*/  ISETP.LT.OR P0, PT, R206.reuse, 0x22, P0 ;  /* 0x00000022ce00780c */ /* 0x040fe40000701670 */
[----:B------:R-:W-:Y:S02]  /*13bb0*/  FSEL R171, R189, -INF , !P3 ;  /* 0xff800000bdab7808 */ /* 0x000fe40005800000 */
[----:B------:R-:W-:Y:S02]  /*13bc0*/  ISETP.GT.AND P3, PT, R39, 0x28, P1 ;  /* 0x000000282700780c */ /* 0x000fe40000f64270 */
        /* <DEDUP_REMOVED lines=17> */
[----:B------:R-:W-:Y:S02]  /*13ce0*/  FSEL R157, R35, -INF , !P2 ;  /* 0xff800000239d7808 */ /* 0x000fe40005000000 */
[----:B------:R-:W-:Y:S01]  /*13cf0*/  FSEL R155, R34, -INF , !P0 ;  /* 0xff800000229b7808 */ /* 0x000fe20004000000 */
[----:B------:R-:W-:-:S05]  /*13d00*/  @!P4 BRA `(.L_x_1942) ;  /* 0x000001500000c947 */ /* 0x000fca0003800000 */
[----:B------:R-:W-:Y:S01]  /*13d10*/  IADD3 R12, -R227, R230, R13 ;  /* 0x000000e6e30c7210 */ /* 0x000fe20007ffe10d */
        /* <DEDUP_REMOVED lines=10> */
.L_x_1944:
[----:B------:R-:W-:Y:S04]  /*13dc0*/  MOV R6, c[0x0][0x32c] ;  /* 0x0000cb0000067a02 */ /* 0x000fe80000000f00 */
[----:B------:R-:W-:-:S13]  /*13dd0*/  ISETP.NE.AND P0, PT, R6, 0x1, PT ;  /* 0x000000010600780c */ /* 0x000fda0003f05270 */
[----:B------:R-:W-:Y:S05]  /*13de0*/  @P0 IMAD.HI.U32 R6, R12, c[0x0][0x330], RZ ;  /* 0x0000cc000c060a27 */ /* 0x000fea00078e00ff */
[----:B------:R-:W-:Y:S02]  /*13df0*/  @P0 SHF.R.U32.HI R12, RZ, c[0x0][0x334], R6 ;  /* 0x0000cd00ff0c0a19 */ /* 0x000fe40000011606 */
.L_x_1945:
[----:B------:R-:W-:Y:S05]  /*13e00*/  BSYNC B0 ;  /* 0x0000000000007941 */ /* 0x000fea0003800000 */
.L_x_1943:
[----:B------:R-:W-:Y:S04]  /*13e10*/  IMAD R37, R12, c[0x0][0x32c], -R37 ;  /* 0x0000cb000c257a24 */ /* 0x000fe800078e0a25 */
[----:B------:R-:W-:Y:S05]  /*13e20*/  IMAD.IADD R6, R37, 0x1, -R222 ;  /* 0x0000000125067824 */ /* 0x000fea00078e0ade */
[----:B------:R-:W-:Y:S02]  /*13e30*/  IADD3 R13, R6, c[0x0][0x32c], RZ ;  /* 0x0000cb00060d7a10 */ /* 0x000fe40007ffe0ff */
[----:B------:R-:W-:Y:S02]  /*13e40*/  IMNMX R7, R7, R6, !PT ;  /* 0x0000000607077217 */ /* 0x000fe40007800200 */
[----:B------:R-:W-:Y:S02]  /*13e50*/  IMNMX R4, R4, R13, PT ;  /* 0x0000000d04047217 */ /* 0x000fe40003800200 */
.L_x_1942:
[----:B------:R-:W-:Y:S01]  /*13e60*/  FMNMX.FTZ R6, R173, R8, !PT ;  /* 0x00000008ad067209 */ /* 0x000fe20007810000 */
[----:B------:R-:W-:Y:S04]  /*13e70*/  DEPBAR.LE SB0, 0x2 ;  /* 0x000080800000791a */ /* 0x000fe80000000000 */
[----:B------:R-:W-:Y:S01]  /*13e80*/  FMNMX.FTZ R6, R175, R6, !PT ;  /* 0x00000006af067209 */ /* 0x000fe20007810000 */
[----:B------:R-:W-:Y:S01]  /*13e90*/  BAR.SYNC.DEFER_BLOCKING 0x0 ;  /* 0x0000000000007b1d */ /* 0x000fe20000010000 */
[----:B------:R-:W-:Y:S02]  /*13ea0*/  ISETP.GT.AND P0, PT, R7, RZ, P1 ;  /* 0x000000ff0700720c */ /* 0x000fe40000f04270 */
[----:B------:R-:W-:Y:S02]  /*13eb0*/  FMNMX.FTZ R6, R5, R6, !PT ;  /* 0x0000000605067209 */ /* 0x000fe40007810000 */
[----:B------:R-:W-:Y:S02]  /*13ec0*/  ISETP.GT.AND P2, PT, R7, 0x1, P1 ;  /* 0x000000010700780c */ /* 0x000fe40000f44270 */
[----:B------:R-:W-:Y:S02]  /*13ed0*/  FMNMX.FTZ R6, R177, R6, !PT ;  /* 0x00000006b1067209 */ /* 0x000fe40007810000 */
        /* <DEDUP_REMOVED lines=8> */
[----:B------:R-:W-:Y:S02]  /*13f60*/  FSEL R12, R2, -INF , !P2 ;  /* 0xff800000020c7808 */ /* 0x000fe40005000000 */
[----:B------:R-:W-:Y:S02]  /*13f70*/  FMNMX.FTZ R13, R14, R3, !PT ;  /* 0x000000030e0d7209 */ /* 0x000fe40007810000 */
        /* <DEDUP_REMOVED lines=18> */
[----:B------:R-:W-:Y:S02]  /*140a0*/  FMNMX.FTZ R15, R192, R15, !PT ;  /* 0x0000000fc00f7209 */ /* 0x000fe40007810000 */
[----:B------:R-:W-:Y:S02]  /*140b0*/  FSEL R188, R188, -INF , !P2 ;  /* 0xff800000bcbc7808 */ /* 0x000fe40005000000 */
[C---:B------:R-:W-:Y:S02]  /*140c0*/  ISETP.LT.OR P2, PT, R4.reuse, 0x19, P5 ;  /* 0x000000190400780c */ /* 0x040fe40002f41670 */
        /* <DEDUP_REMOVED lines=22> */
[----:B------:R-:W-:Y:S01]  /*14230*/  FMNMX.FTZ R15, R166, R15, !PT ;  /* 0x0000000fa60f7209 */ /* 0x000fe20007810000 */
[----:B------:R-:W1:Y:S01]  /*14240*/  SHFL.BFLY PT, R0, R13, 0x2, 0x1f ;  /* 0x0c401f000d007f89 */ /* 0x000e6200000e0000 */
[C---:B------:R-:W-:Y:S02]  /*14250*/  ISETP.GT.AND P0, PT, R7.reuse, 0x30, P1 ;  /* 0x000000300700780c */ /* 0x040fe40000f04270 */
[----:B------:R-:W-:Y:S02]  /*14260*/  ISETP.LT.OR P4, PT, R4, 0x2a, P3 ;  /* 0x0000002a0400780c */ /* 0x000fe40001f81670 */
[----:B------:R-:W-:Y:S02]  /*14270*/  FMNMX.FTZ R15, R164, R15, !PT ;  /* 0x0000000fa40f7209 */ /* 0x000fe40007810000 */
[----:B------:R-:W-:Y:S02]  /*14280*/  FSEL R162, R28, -INF , !P4 ;  /* 0xff8000001ca27808 */ /* 0x000fe40006000000 */
[----:B------:R-:W-:Y:S02]  /*14290*/  ISETP.GT.AND P3, PT, R7, 0x31, P1 ;  /* 0x000000310700780c */ /* 0x000fe40000f64270 */
[----:B------:R-:W-:Y:S02]  /*142a0*/  ISETP.LT.OR P0, PT, R4, 0x31, P0 ;  /* 0x000000310400780c */ /* 0x000fe40000701670 */
[----:B------:R-:W-:Y:S02]  /*142b0*/  FMNMX.FTZ R15, R162, R15, !PT ;  /* 0x0000000fa20f7209 */ /* 0x000fe40007810000 */
[----:B------:R-:W-:Y:S02]  /*142c0*/  FSEL R158, R31, -INF , !P0 ;  /* 0xff8000001f9e7808 */ /* 0x000fe40004000000 */
        /* <DEDUP_REMOVED lines=10> */
[----:B------:R-:W-:Y:S02]  /*14370*/  FSEL R152, R32, -INF , !P0 ;  /* 0xff80000020987808 */ /* 0x000fe40004000000 */
[----:B-1----:R-:W-:Y:S02]  /*14380*/  FMNMX.FTZ R4, R13, R0, !PT ;  /* 0x000000000d047209 */ /* 0x002fe40007810000 */
[----:B------:R-:W-:Y:S02]  /*14390*/  FMNMX.FTZ R7, R152, R17, !PT ;  /* 0x0000001198077209 */ /* 0x000fe40007810000 */
[----:B------:R-:W-:Y:S01]  /*143a0*/  IADD3 R174, R146, R9, RZ ;  /* 0x0000000992ae7210 */ /* 0x000fe20007ffe0ff */
[----:B------:R-:W1:Y:S08]  /*143b0*/  SHFL.BFLY PT, R15, R4, 0x1, 0x1f ;  /* 0x0c201f00040f7f89 */ /* 0x000e7000000e0000 */
[----:B------:R-:W2:Y:S08]  /*143c0*/  SHFL.BFLY PT, R0, R7, 0x2, 0x1f ;  /* 0x0c401f0007007f89 */ /* 0x000eb000000e0000 */
[----:B------:R-:W-:Y:S01]  /*143d0*/  LDSM.16.MT88.4 R16, [R174] ;  /* 0x00000000ae10783b */ /* 0x000fe20000004200 */
[----:B-1----:R-:W-:Y:S04]  /*143e0*/  FMNMX.FTZ R2, R4, R15, !PT ;  /* 0x0000000f04027209 */ /* 0x002fe80007810000 */
[C---:B------:R-:W-:Y:S01]  /*143f0*/  FSETP.NEU.FTZ.AND P0, PT, R2.reuse, -INF , PT ;  /* 0xff8000000200780b */ /* 0x040fe20003f1d000 */
[C---:B------:R-:W-:Y:S01]  /*14400*/  FMUL.FTZ R160, R2.reuse, c[0x0][0x2d0] ;  /* 0x0000b40002a07a20 */ /* 0x040fe20000410000 */
[----:B--2---:R-:W-:Y:S02]  /*14410*/  FMNMX.FTZ R13, R7, R0, !PT ;  /* 0x00000000070d7209 */ /* 0x004fe40007810000 */
[----:B------:R-:W-:Y:S02]  /*14420*/  FSEL R7, R2, RZ, P0 ;  /* 0x000000ff02077208 */ /* 0x000fe40000000000 */
[----:B------:R-:W-:Y:S01]  /*14430*/  FSEL R160, R160, RZ, P0 ;  /* 0x000000ffa0a07208 */ /* 0x000fe20000000000 */
[----:B------:R-:W1:Y:S02]  /*14440*/  SHFL.BFLY PT, R0, R13, 0x1, 0x1f ;  /* 0x0c201f000d007f89 */ /* 0x000e6400000e0000 */
[----:B------:R-:W-:Y:S02]  /*14450*/  FADD.FTZ R4, -R7, R8 ;  /* 0x0000000807047221 */ /* 0x000fe40000010100 */
[--C-:B------:R-:W-:Y:S02]  /*14460*/  FFMA.FTZ R176, R175, c[0x0][0x2d0], -R160.reuse ;  /* 0x0000b400afb07a23 */ /* 0x100fe400000108a0 */
[--C-:B------:R-:W-:Y:S02]  /*14470*/  FFMA.FTZ R175, R5, c[0x0][0x2d0], -R160.reuse ;  /* 0x0000b40005af7a23 */ /* 0x100fe400000108a0 */
[----:B------:R-:W-:Y:S02]  /*14480*/  FMUL.FTZ R5, R4, c[0x0][0x2d0] ;  /* 0x0000b40004057a20 */ /* 0x000fe40000410000 */
[--C-:B------:R-:W-:Y:S01]  /*14490*/  FFMA.FTZ R181, R173, c[0x0][0x2d0], -R160.reuse ;  /* 0x0000b400adb57a23 */ /* 0x100fe200000108a0 */
[----:B------:R-:W-:Y:S01]  /*144a0*/  MUFU.EX2 R176, R176 ;  /* 0x000000b000b07308 */ /* 0x000fe20000000800 */
[--C-:B------:R-:W-:Y:S01]  /*144b0*/  FFMA.FTZ R178, R177, c[0x0][0x2d0], -R160.reuse ;  /* 0x0000b400b1b27a23 */ /* 0x100fe200000108a0 */
[----:B------:R-:W-:Y:S01]  /*144c0*/  IADD3 R173, R199, R174, RZ ;  /* 0x000000aec7ad7210 */ /* 0x000fe20007ffe0ff */
[--C-:B------:R-:W-:Y:S02]  /*144d0*/  FFMA.FTZ R186, R171, c[0x0][0x2d0], -R160.reuse ;  /* 0x0000b400abba7a23 */ /* 0x100fe400000108a0 */
[--C-:B------:R-:W-:Y:S02]  /*144e0*/  FFMA.FTZ R191, R169, c[0x0][0x2d0], -R160.reuse ;  /* 0x0000b400a9bf7a23 */ /* 0x100fe400000108a0 */
[----:B------:R-:W2:Y:S01]  /*144f0*/  LDSM.16.MT88.4 R24, [R173] ;  /* 0x00000000ad18783b */ /* 0x000ea20000004200 */
[--C-:B------:R-:W-:Y:S02]  /*14500*/  FFMA.FTZ R193, R165, c[0x0][0x2d0], -R160.reuse ;  /* 0x0000b400a5c17a23 */ /* 0x100fe400000108a0 */
[----:B------:R-:W3:Y:S01]  /*14510*/  MUFU.EX2 R181, R181 ;  /* 0x000000b500b57308 */ /* 0x000ee20000000800 */
[--C-:B------:R-:W-:Y:S01]  /*14520*/  FFMA.FTZ R194, R163, c[0x0][0x2d0], -R160.reuse ;  /* 0x0000b400a3c27a23 */ /* 0x100fe200000108a0 */
[----:B-1----:R-:W-:Y:S01]  /*14530*/  FMNMX.FTZ R0, R13, R0, !PT ;  /* 0x000000000d007209 */ /* 0x002fe20007810000 */
[--C-:B------:R-:W-:Y:S02]  /*14540*/  FFMA.FTZ R245, R161, c[0x0][0x2d0], -R160.reuse ;  /* 0x0000b400a1f57a23 */ /* 0x100fe400000108a0 */
[--C-:B------:R-:W-:Y:S01]  /*14550*/  FFMA.FTZ R246, R159, c[0x0][0x2d0], -R160.reuse ;  /* 0x0000b4009ff67a23 */ /* 0x100fe200000108a0 */
[C---:B------:R-:W-:Y:S01]  /*14560*/  FSETP.NEU.FTZ.AND P0, PT, R0.reuse, -INF , PT ;  /* 0xff8000000000780b */ /* 0x040fe20003f1d000 */
[C---:B------:R-:W-:Y:S03]  /*14570*/  FMUL.FTZ R153, R0.reuse, c[0x0][0x2d0] ;  /* 0x0000b40000997a20 */ /* 0x040fe60000410000 */
[----:B------:R-:W-:Y:S01]  /*14580*/  MUFU.EX2 R175, R175 ;  /* 0x000000af00af7308 */ /* 0x000fe20000000800 */
[----:B------:R-:W-:Y:S01]  /*14590*/  FSEL R4, R0, RZ, P0 ;  /* 0x000000ff00047208 */ /* 0x000fe20000000000 */
[--C-:B------:R-:W-:Y:S01]  /*145a0*/  FFMA.FTZ R247, R157, c[0x0][0x2d0], -R160.reuse ;  /* 0x0000b4009df77a23 */ /* 0x100fe200000108a0 */
[----:B------:R-:W-:Y:S01]  /*145b0*/  FSEL R153, R153, RZ, P0 ;  /* 0x000000ff99997208 */ /* 0x000fe20000000000 */
[--C-:B------:R-:W-:Y:S02]  /*145c0*/  FFMA.FTZ R183, R183, c[0x0][0x2d0], -R160.reuse ;  /* 0x0000b400b7b77a23 */ /* 0x100fe400000108a0 */
[----:B------:R-:W-:Y:S02]  /*145d0*/  FADD.FTZ R4, -R4, R3 ;  /* 0x0000000304047221 */ /* 0x000fe40000010100 */
[--C-:B------:R-:W-:Y:S02]  /*145e0*/  FFMA.FTZ R180, R14, c[0x0][0x2d0], -R153.reuse ;  /* 0x0000b4000eb47a23 */ /* 0x100fe40000010899 */
[--C-:B------:R-:W-:Y:S01]  /*145f0*/  FFMA.FTZ R179, R12, c[0x0][0x2d0], -R153.reuse ;  /* 0x0000b4000cb37a23 */ /* 0x100fe20000010899 */
[----:B------:R-:W1:Y:S01]  /*14600*/  MUFU.EX2 R178, R178 ;  /* 0x000000b200b27308 */ /* 0x000e620000000800 */
[--C-:B------:R-:W-:Y:S01]  /*14610*/  FFMA.FTZ R177, R172, c[0x0][0x2d0], -R153.reuse ;  /* 0x0000b400acb17a23 */ /* 0x100fe20000010899 */
[----:B------:R-:W-:Y:S01]  /*14620*/  IADD3 R172, R141, R9, RZ ;  /* 0x000000098dac7210 */ /* 0x000fe20007ffe0ff */
[--C-:B------:R-:W-:Y:S01]  /*14630*/  FFMA.FTZ R182, R6, c[0x0][0x2d0], -R153.reuse ;  /* 0x0000b40006b67a23 */ /* 0x100fe20000010899 */
[----:B---3--:R-:W-:Y:S01]  /*14640*/  F2FP.PACK_AB R148, R176, R181 ;  /* 0x000000b5b094723e */ /* 0x008fe200000000ff */
[----:B------:R-:W-:Y:S01]  /*14650*/  FMUL.FTZ R3, R4, c[0x0][0x2d0] ;  /* 0x0000b40004037a20 */ /* 0x000fe20000410000 */
[----:B------:R-:W-:Y:S01]  /*14660*/  IADD3 R9, R199, R172, RZ ;  /* 0x000000acc7097210 */ /* 0x000fe20007ffe0ff */
[----:B------:R-:W3:Y:S01]  /*14670*/  LDSM.16.MT88.4 R32, [R172] ;  /* 0x00000000ac20783b */ /* 0x000ee20000004200 */
[--C-:B------:R-:W-:Y:S02]  /*14680*/  FFMA.FTZ R195, R168, c[0x0][0x2d0], -R153.reuse ;  /* 0x0000b400a8c37a23 */ /* 0x100fe40000010899 */
[----:B------:R-:W4:Y:S01]  /*14690*/  MUFU.EX2 R8, R5 ;  /* 0x0000000500087308 */ /* 0x000f220000000800 */
[--C-:B------:R-:W-:Y:S02]  /*146a0*/  FFMA.FTZ R204, R166, c[0x0][0x2d0], -R153.reuse ;  /* 0x0000b400a6cc7a23 */ /* 0x100fe40000010899 */
[--C-:B------:R-:W-:Y:S02]  /*146b0*/  FFMA.FTZ R205, R164, c[0x0][0x2d0], -R153.reuse ;  /* 0x0000b400a4cd7a23 */ /* 0x100fe40000010899 */
[--C-:B------:R-:W-:Y:S02]  /*146c0*/  FFMA.FTZ R206, R162, c[0x0][0x2d0], -R153.reuse ;  /* 0x0000b400a2ce7a23 */ /* 0x100fe40000010899 */
[--C-:B------:R-:W-:Y:S02]  /*146d0*/  FFMA.FTZ R249, R158, c[0x0][0x2d0], -R153.reuse ;  /* 0x0000b4009ef97a23 */ /* 0x100fe40000010899 */
[--C-:B------:R-:W-:Y:S01]  /*146e0*/  FFMA.FTZ R250, R156, c[0x0][0x2d0], -R153.reuse ;  /* 0x0000b4009cfa7a23 */ /* 0x100fe20000010899 */
[----:B------:R-:W-:Y:S01]  /*146f0*/  MUFU.EX2 R180, R180 ;  /* 0x000000b400b47308 */ /* 0x000fe20000000800 */
[----:B------:R-:W-:Y:S01]  /*14700*/  LDSM.16.MT88.4 R156, [R9+0x1800] ;  /* 0x00180000099c783b */ /* 0x000fe20000004200 */
[--C-:B------:R-:W-:Y:S01]  /*14710*/  FFMA.FTZ R251, R154, c[0x0][0x2d0], -R153.reuse ;  /* 0x0000b4009afb7a23 */ /* 0x100fe20000010899 */
[----:B-1----:R-:W-:Y:S01]  /*14720*/  F2FP.PACK_AB R150, R178, R175 ;  /* 0x000000afb296723e */ /* 0x002fe200000000ff */
[--C-:B------:R-:W-:Y:S02]  /*14730*/  FFMA.FTZ R184, R187, c[0x0][0x2d0], -R160.reuse ;  /* 0x0000b400bbb87a23 */ /* 0x100fe400000108a0 */
[--C-:B------:R-:W-:Y:S02]  /*14740*/  FFMA.FTZ R185, R185, c[0x0][0x2d0], -R160.reuse ;  /* 0x0000b400b9b97a23 */ /* 0x100fe400000108a0 */
[--C-:B------:R-:W-:Y:S02]  /*14750*/  FFMA.FTZ R187, R192, c[0x0][0x2d0], -R153.reuse ;  /* 0x0000b400c0bb7a23 */ /* 0x100fe40000010899 */
[----:B------:R-:W1:Y:S01]  /*14760*/  MUFU.EX2 R179, R179 ;  /* 0x000000b300b37308 */ /* 0x000e620000000800 */
[--C-:B------:R-:W-:Y:S02]  /*14770*/  FFMA.FTZ R192, R167, c[0x0][0x2d0], -R160.reuse ;  /* 0x0000b400a7c07a23 */ /* 0x100fe400000108a0 */
[----:B------:R-:W-:Y:S01]  /*14780*/  LDSM.16.MT88.4 R164, [R173+0x3800] ;  /* 0x00380000ada4783b */ /* 0x000fe20000004200 */
[C---:B----4-:R-:W-:Y:S02]  /*14790*/  FMUL.FTZ R4, R8.reuse, R132 ;  /* 0x0000008408047220 */ /* 0x050fe40000410000 */
[C---:B------:R-:W-:Y:S02]  /*147a0*/  FMUL.FTZ R5, R8.reuse, R133 ;  /* 0x0000008508057220 */ /* 0x040fe40000410000 */
[C---:B------:R-:W-:Y:S02]  /*147b0*/  FMUL.FTZ R12, R8.reuse, R128 ;  /* 0x00000080080c7220 */ /* 0x040fe40000410000 */
        /* <DEDUP_REMOVED lines=8> */
[C---:B------:R-:W-:Y:S01]  /*14840*/  FMUL.FTZ R37, R8.reuse, R105 ;  /* 0x0000006908257220 */ /* 0x040fe20000410000 */
[----:B-1----:R-:W-:Y:S01]  /*14850*/  F2FP.PACK_AB R149, R179, R180 ;  /* 0x000000b4b395723e */ /* 0x002fe200000000ff */
[C---:B------:R-:W-:Y:S02]  /*14860*/  FMUL.FTZ R40, R8.reuse, R40 ;  /* 0x0000002808287220 */ /* 0x040fe40000410000 */
[C---:B------:R-:W-:Y:S02]  /*14870*/  FMUL.FTZ R41, R8.reuse, R41 ;  /* 0x0000002908297220 */ /* 0x040fe40000410000 */
[----:B------:R-:W-:Y:S01]  /*14880*/  FFMA.FTZ R160, R155, c[0x0][0x2d0], -R160 ;  /* 0x0000b4009ba07a23 */ /* 0x000fe200000108a0 */
[----:B------:R-:W1:Y:S01]  /*14890*/  MUFU.EX2 R3, R3 ;  /* 0x0000000300037308 */ /* 0x000e620000000800 */
        /* <DEDUP_REMOVED lines=15> */
[C---:B-1----:R-:W-:Y:S02]  /*14990*/  FMUL.FTZ R6, R3.reuse, R134 ;  /* 0x0000008603067220 */ /* 0x042fe40000410000 */
[C---:B------:R-:W-:Y:S02]  /*149a0*/  FMUL.FTZ R7, R3.reuse, R135 ;  /* 0x0000008703077220 */ /* 0x040fe40000410000 */
[----:B------:R-:W-:Y:S01]  /*149b0*/  LDSM.16.MT88.4 R132, [R173+0x2800] ;  /* 0x00280000ad84783b */ /* 0x000fe20000004200 */
[C---:B------:R-:W-:Y:S01]  /*149c0*/  FMUL.FTZ R14, R3.reuse, R130 ;  /* 0x00000082030e7220 */ /* 0x040fe20000410000 */
[----:B------:R-:W1:Y:S01]  /*149d0*/  MUFU.EX2 R184, R184 ;  /* 0x000000b800b87308 */ /* 0x000e620000000800 */
[C---:B------:R-:W-:Y:S02]  /*149e0*/  FMUL.FTZ R15, R3.reuse, R131 ;  /* 0x00000083030f7220 */ /* 0x040fe40000410000 */
[C---:B------:R-:W-:Y:S03]  /*149f0*/  HMMA.16816.F32 R4, R148.reuse, R16, R4 ;  /* 0x000000109404723c */ /* 0x040fe60000001804 */
[----:B------:R-:W-:Y:S02]  /*14a00*/  LDSM.16.MT88.4 R128, [R174+0x2800] ;  /* 0x00280000ae80783b */ /* 0x000fe40000004200 */
[C---:B------:R-:W-:Y:S02]  /*14a10*/  FMUL.FTZ R22, R3.reuse, R122 ;  /* 0x0000007a03167220 */ /* 0x040fe40000410000 */
[C---:B------:R-:W-:Y:S01]  /*14a20*/  FMUL.FTZ R16, R8.reuse, R124 ;  /* 0x0000007c08107220 */ /* 0x040fe20000410000 */
[C---:B------:R-:W-:Y:S01]  /*14a30*/  HMMA.16816.F32 R12, R148.reuse, R18, R12 ;  /* 0x00000012940c723c */ /* 0x040fe2000000180c */
[----:B------:R-:W-:Y:S02]  /*14a40*/  MUFU.EX2 R185, R185 ;  /* 0x000000b900b97308 */ /* 0x000fe40000000800 */
[----:B-----5:R-:W-:Y:S01]  /*14a50*/  LDSM.16.MT88.4 R160, [R174+0x3800] ;  /* 0x00380000aea0783b */ /* 0x020fe20000004200 */
[C---:B------:R-:W-:Y:S02]  /*14a60*/  FMUL.FTZ R17, R8.reuse, R125 ;  /* 0x0000007d08117220 */ /* 0x040fe40000410000 */
[C---:B------:R-:W-:Y:S02]  /*14a70*/  FMUL.FTZ R23, R3.reuse, R123 ;  /* 0x0000007b03177220 */ /* 0x040fe40000410000 */
[C---:B------:R-:W-:Y:S03]  /*14a80*/  FMUL.FTZ R18, R3.reuse, R126 ;  /* 0x0000007e03127220 */ /* 0x040fe60000410000 */
[----:B------:R-:W-:Y:S01]  /*14a90*/  LDSM.16.MT88.4 R120, [R173+0x800] ;  /* 0x00080000ad78783b */ /* 0x000fe20000004200 */
[C---:B------:R-:W-:Y:S01]  /*14aa0*/  FMUL.FTZ R19, R3.reuse, R127 ;  /* 0x0000007f03137220 */ /* 0x040fe20000410000 */
[----:B------:R-:W4:Y:S01]  /*14ab0*/  MUFU.EX2 R186, R186 ;  /* 0x000000ba00ba7308 */ /* 0x000f220000000800 */
[C---:B------:R-:W-:Y:S02]  /*14ac0*/  FMUL.FTZ R30, R3.reuse, R114 ;  /* 0x00000072031e7220 */ /* 0x040fe40000410000 */
[C---:B------:R-:W-:Y:S02]  /*14ad0*/  FMUL.FTZ R31, R3.reuse, R115 ;  /* 0x00000073031f7220 */ /* 0x040fe40000410000 */
[C---:B------:R-:W-:Y:S01]  /*14ae0*/  FMUL.FTZ R38, R3.reuse, R106 ;  /* 0x0000006a03267220 */ /* 0x040fe20000410000 */
[C---:B--2---:R-:W-:Y:S01]  /*14af0*/  HMMA.16816.F32 R16, R148.reuse, R24, R16 ;  /* 0x000000189410723c */ /* 0x044fe20000001810 */
[----:B------:R-:W2:Y:S02]  /*14b00*/  LDSM.16.MT88.4 R124, [R9] ;  /* 0x00000000097c783b */ /* 0x000ea40000004200 */
        /* <DEDUP_REMOVED lines=14> */
[----:B------:R-:W5:Y:S01]  /*14bf0*/  LDSM.16.MT88.4 R116, [R174+0x2000] ;  /* 0x00200000ae74783b */ /* 0x000f620000004200 */
[C---:B------:R-:W-:Y:S01]  /*14c00*/  FMUL.FTZ R50, R3.reuse, R50 ;  /* 0x0000003203327220 */ /* 0x040fe20000410000 */
[C---:B---3--:R-:W-:Y:S01]  /*14c10*/  HMMA.16816.F32 R24, R148.reuse, R32, R24 ;  /* 0x000000209418723c */ /* 0x048fe20000001818 */
[----:B------:R-:W-:Y:S02]  /*14c20*/  MUFU.EX2 R192, R192 ;  /* 0x000000c000c07308 */ /* 0x000fe40000000800 */
[C---:B------:R-:W-:Y:S02]  /*14c30*/  FMUL.FTZ R51, R3.reuse, R51 ;  /* 0x0000003303337220 */ /* 0x040fe40000410000 */
        /* <DEDUP_REMOVED lines=9> */
[----:B------:R-:W3:Y:S01]  /*14cd0*/  LDSM.16.MT88.4 R108, [R173+0x2000] ;  /* 0x00200000ad6c783b */ /* 0x000ee20000004200 */
        /* <DEDUP_REMOVED lines=12> */
[C---:B-----5:R-:W-:Y:S04]  /*14da0*/  HMMA.16816.F32 R40, R148.reuse, R116, R40 ;  /* 0x000000749428723c */ /* 0x060fe80000001828 */
        /* <DEDUP_REMOVED lines=8> */
[C---:B---3--:R-:W-:Y:S03]  /*14e30*/  HMMA.16816.F32 R48, R148.reuse, R108, R48 ;  /* 0x0000006c9430723c */ /* 0x048fe60000001830 */
[----:B------:R-:W-:Y:S01]  /*14e40*/  MUFU.EX2 R206, R206 ;  /* 0x000000ce00ce7308 */ /* 0x000fe20000000800 */
[C---:B------:R-:W-:Y:S02]  /*14e50*/  FMUL.FTZ R74, R3.reuse, R74 ;  /* 0x0000004a034a7220 */ /* 0x040fe40000410000 */
[C---:B------:R-:W-:Y:S02]  /*14e60*/  FMUL.FTZ R75, R3.reuse, R75 ;  /* 0x0000004b034b7220 */ /* 0x040fe40000410000 */
[C---:B------:R-:W-:Y:S01]  /*14e70*/  FMUL.FTZ R76, R8.reuse, R76 ;  /* 0x0000004c084c7220 */ /* 0x040fe20000410000 */
[C---:B------:R-:W-:Y:S01]  /*14e80*/  HMMA.16816.F32 R52, R148.reuse, R110, R52 ;  /* 0x0000006e9434723c */ /* 0x040fe20000001834 */
[----:B------:R-:W2:Y:S03]  /*14e90*/  LDSM.16.MT88.4 R108, [R174+0x4000] ;  /* 0x00400000ae6c783b */ /* 0x000ea60000004200 */
        /* <DEDUP_REMOVED lines=8> */
[----:B------:R-:W3:Y:S03]  /*14f20*/  LDSM.16.MT88.4 R104, [R173+0x4000] ;  /* 0x00400000ad68783b */ /* 0x000ee60000004200 */
[C---:B------:R-:W-:Y:S02]  /*14f30*/  FMUL.FTZ R81, R8.reuse, R81 ;  /* 0x0000005108517220 */ /* 0x040fe40000410000 */
[C---:B------:R-:W-:Y:S02]  /*14f40*/  FMUL.FTZ R82, R3.reuse, R82 ;  /* 0x0000005203527220 */ /* 0x040fe40000410000 */
[----:B------:R-:W-:Y:S01]  /*14f50*/  MUFU.EX2 R247, R247 ;  /* 0x000000f700f77308 */ /* 0x000fe20000000800 */
[C---:B------:R-:W-:Y:S03]  /*14f60*/  HMMA.16816.F32 R64, R148.reuse, R112, R64 ;  /* 0x000000709440723c */ /* 0x040fe60000001840 */
[C---:B------:R-:W-:Y:S02]  /*14f70*/  FMUL.FTZ R83, R3.reuse, R83 ;  /* 0x0000005303537220 */ /* 0x040fe40000410000 */
[C---:B------:R-:W-:Y:S03]  /*14f80*/  FMUL.FTZ R84, R8.reuse, R84 ;  /* 0x0000005408547220 */ /* 0x040fe60000410000 */
[C---:B------:R-:W-:Y:S01]  /*14f90*/  HMMA.16816.F32 R68, R148.reuse, R114, R68 ;  /* 0x000000729444723c */ /* 0x040fe20000001844 */
[----:B------:R-:W5:Y:S01]  /*14fa0*/  LDSM.16.MT88.4 R112, [R172+0x4000] ;  /* 0x00400000ac70783b */ /* 0x000f620000004200 */
[----:B------:R-:W-:Y:S02]  /*14fb0*/  MUFU.EX2 R249, R249 ;  /* 0x000000f900f97308 */ /* 0x000fe40000000800 */
[C---:B------:R-:W-:Y:S02]  /*14fc0*/  FMUL.FTZ R85, R8.reuse, R85 ;  /* 0x0000005508557220 */ /* 0x040fe40000410000 */
[C---:B------:R-:W-:Y:S02]  /*14fd0*/  FMUL.FTZ R86, R3.reuse, R86 ;  /* 0x0000005603567220 */ /* 0x040fe40000410000 */
[C---:B------:R-:W-:Y:S01]  /*14fe0*/  FMUL.FTZ R87, R3.reuse, R87 ;  /* 0x0000005703577220 */ /* 0x040fe20000410000 */
[C---:B--2---:R-:W-:Y:S03]  /*14ff0*/  HMMA.16816.F32 R72, R148.reuse, R108, R72 ;  /* 0x0000006c9448723c */ /* 0x044fe60000001848 */
[C---:B------:R-:W-:Y:S01]  /*15000*/  FMUL.FTZ R88, R8.reuse, R88 ;  /* 0x0000005808587220 */ /* 0x040fe20000410000 */
[----:B------:R-:W-:Y:S01]  /*15010*/  MUFU.EX2 R250, R250 ;  /* 0x000000fa00fa7308 */ /* 0x000fe20000000800 */
[----:B------:R-:W-:Y:S02]  /*15020*/  FMUL.FTZ R89, R8, R89 ;  /* 0x0000005908597220 */ /* 0x000fe40000410000 */
[C---:B------:R-:W-:Y:S01]  /*15030*/  FMUL.FTZ R90, R3.reuse, R90 ;  /* 0x0000005a035a7220 */ /* 0x040fe20000410000 */
[C---:B------:R-:W-:Y:S01]  /*15040*/  HMMA.16816.F32 R76, R148.reuse, R110, R76 ;  /* 0x0000006e944c723c */ /* 0x040fe2000000184c */
[----:B------:R-:W2:Y:S03]  /*15050*/  LDSM.16.MT88.4 R108, [R9+0x4000] ;  /* 0x00400000096c783b */ /* 0x000ea60000004200 */
[C---:B------:R-:W-:Y:S02]  /*15060*/  FMUL.FTZ R91, R3.reuse, R91 ;  /* 0x0000005b035b7220 */ /* 0x040fe40000410000 */
[--C-:B------:R-:W-:Y:S01]  /*15070*/  FFMA.FTZ R188, R188, c[0x0][0x2d0], -R153.reuse ;  /* 0x0000b400bcbc7a23 */ /* 0x100fe20000010899 */
[----:B------:R-:W-:Y:S01]  /*15080*/  MUFU.EX2 R251, R251 ;  /* 0x000000fb00fb7308 */ /* 0x000fe20000000800 */
[C---:B---3--:R-:W-:Y:S04]  /*15090*/  HMMA.16816.F32 R80, R148.reuse, R104, R80 ;  /* 0x000000689450723c */ /* 0x048fe80000001850 */
[--C-:B------:R-:W-:Y:S02]  /*150a0*/  FFMA.FTZ R189, R190, c[0x0][0x2d0], -R153.reuse ;  /* 0x0000b400bebd7a23 */ /* 0x100fe40000010899 */
[--C-:B------:R-:W-:Y:S01]  /*150b0*/  FFMA.FTZ R190, R170, c[0x0][0x2d0], -R153.reuse ;  /* 0x0000b400aabe7a23 */ /* 0x100fe20000010899 */
[----:B-1----:R-:W-:Y:S01]  /*150c0*/  F2FP.PACK_AB R104, R184, R183 ;  /* 0x000000b7b868723e */ /* 0x002fe200000000ff */
[C---:B------:R-:W-:Y:S01]  /*150d0*/  HMMA.16816.F32 R84, R148.reuse, R106, R84 ;  /* 0x0000006a9454723c */ /* 0x040fe20000001854 */
[----:B------:R-:W-:Y:S01]  /*150e0*/  LDSM.16.MT88.4 R168, [R172+0x3800] ;  /* 0x00380000aca8783b */ /* 0x000fe20000004200 */
[----:B------:R-:W1:Y:S02]  /*150f0*/  MUFU.EX2 R188, R188 ;  /* 0x000000bc00bc7308 */ /* 0x000e640000000800 */
[----:B------:R-:W-:Y:S02]  /*15100*/  FFMA.FTZ R153, R152, c[0x0][0x2d0], -R153 ;  /* 0x0000b40098997a23 */ /* 0x000fe40000010899 */
[----:B------:R-:W-:Y:S01]  /*15110*/  FMUL.FTZ R92, R8, R92 ;  /* 0x0000005c085c7220 */ /* 0x000fe20000410000 */
[----:B----4-:R-:W-:Y:S01]  /*15120*/  F2FP.PACK_AB R106, R186, R185 ;  /* 0x000000b9ba6a723e */ /* 0x010fe200000000ff */
[C---:B-----5:R-:W-:Y:S04]  /*15130*/  HMMA.16816.F32 R88, R148.reuse, R112, R88 ;  /* 0x000000709458723c */ /* 0x060fe80000001858 */
[C---:B------:R-:W-:Y:S01]  /*15140*/  FMUL.FTZ R93, R8.reuse, R93 ;  /* 0x0000005d085d7220 */ /* 0x040fe20000410000 */
[----:B------:R-:W-:Y:S01]  /*15150*/  MUFU.EX2 R189, R189 ;  /* 0x000000bd00bd7308 */ /* 0x000fe20000000800 */
[C---:B------:R-:W-:Y:S02]  /*15160*/  FMUL.FTZ R94, R3.reuse, R94 ;  /* 0x0000005e035e7220 */ /* 0x040fe40000410000 */
[C---:B------:R-:W-:Y:S04]  /*15170*/  FMUL.FTZ R95, R3.reuse, R95 ;  /* 0x0000005f035f7220 */ /* 0x040fe80000410000 */
[C---:B------:R-:W-:Y:S02]  /*15180*/  FMUL.FTZ R96, R8.reuse, R96 ;  /* 0x0000006008607220 */ /* 0x040fe40000410000 */
[----:B------:R-:W-:Y:S01]  /*15190*/  FMUL.FTZ R97, R8, R97 ;  /* 0x0000006108617220 */ /* 0x000fe20000410000 */
[C---:B------:R-:W-:Y:S01]  /*151a0*/  HMMA.16816.F32 R92, R148.reuse, R114, R92 ;  /* 0x00000072945c723c */ /* 0x040fe2000000185c */
[----:B------:R-:W3:Y:S01]  /*151b0*/  MUFU.EX2 R190, R190 ;  /* 0x000000be00be7308 */ /* 0x000ee20000000800 */
[----:B------:R-:W4:Y:S01]  /*151c0*/  LDSM.16.MT88.4 R112, [R172+0x800] ;  /* 0x00080000ac70783b */ /* 0x000f220000004200 */
[C---:B------:R-:W-:Y:S01]  /*151d0*/  FMUL.FTZ R98, R3.reuse, R98 ;  /* 0x0000006203627220 */ /* 0x040fe20000410000 */
[----:B-1----:R-:W-:Y:S01]  /*151e0*/  F2FP.PACK_AB R105, R188, R187 ;  /* 0x000000bbbc69723e */ /* 0x002fe200000000ff */
[C---:B------:R-:W-:Y:S02]  /*151f0*/  FMUL.FTZ R99, R3.reuse, R99 ;  /* 0x0000006303637220 */ /* 0x040fe40000410000 */
[C---:B------:R-:W-:Y:S02]  /*15200*/  FMUL.FTZ R100, R8.reuse, R100 ;  /* 0x0000006408647220 */ /* 0x040fe40000410000 */
[C---:B------:R-:W-:Y:S02]  /*15210*/  FMUL.FTZ R101, R8.reuse, R101 ;  /* 0x0000006508657220 */ /* 0x040fe40000410000 */
[----:B------:R1:W5:Y:S01]  /*15220*/  MUFU.EX2 R252, R153 ;  /* 0x0000009900fc7308 */ /* 0x0003620000000800 */
[C---:B--2---:R-:W-:Y:S03]  /*15230*/  HMMA.16816.F32 R96, R148.reuse, R108, R96 ;  /* 0x0000006c9460723c */ /* 0x044fe60000001860 */
[C---:B------:R-:W-:Y:S02]  /*15240*/  FMUL.FTZ R102, R3.reuse, R102 ;  /* 0x0000006603667220 */ /* 0x040fe40000410000 */
[C---:B------:R-:W-:Y:S02]  /*15250*/  FMUL.FTZ R103, R3.reuse, R103 ;  /* 0x0000006703677220 */ /* 0x040fe40000410000 */
[----:B------:R-:W-:Y:S02]  /*15260*/  FFMA.FTZ R180, R3, R242, R180 ;  /* 0x000000f203b47223 */ /* 0x000fe400000100b4 */
[----:B------:R-:W-:Y:S03]  /*15270*/  FFMA.FTZ R181, R8, R239, R181 ;  /* 0x000000ef08b57223 */ /* 0x000fe600000100b5 */
[----:B------:R-:W-:Y:S01]  /*15280*/  HMMA.16816.F32 R100, R148, R110, R100 ;  /* 0x0000006e9464723c */ /* 0x000fe20000001864 */
[----:B------:R-:W2:Y:S02]  /*15290*/  LDSM.16.MT88.4 R108, [R172+0x2800] ;  /* 0x00280000ac6c783b */ /* 0x000ea40000004200 */
[----:B---3--:R-:W-:Y:S01]  /*152a0*/  F2FP.PACK_AB R107, R190, R189 ;  /* 0x000000bdbe6b723e */ /* 0x008fe200000000ff */
[----:B------:R-:W-:Y:S01]  /*152b0*/  FADD.FTZ R176, R176, R181 ;  /* 0x000000b5b0b07221 */ /* 0x000fe20000010000 */
[----:B------:R-:W-:Y:S01]  /*152c0*/  MOV R8, R2 ;  /* 0x0000000200087202 */ /* 0x000fe20000000f00 */
[----:B------:R-:W-:Y:S02]  /*152d0*/  FADD.FTZ R180, R179, R180 ;  /* 0x000000b4b3b47221 */ /* 0x000fe40000010000 */
[----:B------:R-:W-:Y:S01]  /*152e0*/  FADD.FTZ R175, R175, R176 ;  /* 0x000000b0afaf7221 */ /* 0x000fe20000010000 */
[----:B------:R-:W-:Y:S01]  /*152f0*/  LDSM.16.MT88.4 R148, [R173+0x3000] ;  /* 0x00300000ad94783b */ /* 0x000fe20000004200 */
[C---:B------:R-:W-:Y:S05]  /*15300*/  HMMA.16816.F32 R4, R104.reuse, R116, R4 ;  /* 0x000000746804723c */ /* 0x040fea0000001804 */
[----:B------:R-:W-:Y:S02]  /*15310*/  FADD.FTZ R177, R177, R180 ;  /* 0x000000b4b1b17221 */ /* 0x000fe40000010000 */
[----:B-1----:R-:W-:Y:S01]  /*15320*/  LDSM.16.MT88.4 R152, [R172+0x1800] ;  /* 0x00180000ac98783b */ /* 0x002fe20000004200 */
[C---:B------:R-:W-:Y:S04]  /*15330*/  HMMA.16816.F32 R12, R104.reuse, R118, R12 ;  /* 0x00000076680c723c */ /* 0x040fe8000000180c */
[----:B------:R-:W-:Y:S02]  /*15340*/  FADD.FTZ R178, R178, R175 ;  /* 0x000000afb2b27221 */ /* 0x000fe40000010000 */
[----:B------:R-:W-:Y:S01]  /*15350*/  FADD.FTZ R182, R182, R177 ;  /* 0x000000b1b6b67221 */ /* 0x000fe20000010000 */
[----:B------:R-:W1:Y:S01]  /*15360*/  LDSM.16.MT88.4 R116, [R9+0x2800] ;  /* 0x002800000974783b */ /* 0x000e620000004200 */
[C---:B------:R-:W-:Y:S04]  /*15370*/  HMMA.16816.F32 R16, R104.reuse, R120, R16 ;  /* 0x000000786810723c */ /* 0x040fe80000001810 */
[----:B------:R-:W-:Y:S02]  /*15380*/  FADD.FTZ R183, R183, R178 ;  /* 0x000000b2b7b77221 */ /* 0x000fe40000010000 */
[----:B------:R-:W-:Y:S02]  /*15390*/  FADD.FTZ R187, R187, R182 ;  /* 0x000000b6bbbb7221 */ /* 0x000fe40000010000 */
[C---:B------:R-:W-:Y:S01]  /*153a0*/  HMMA.16816.F32 R20, R104.reuse, R122, R20 ;  /* 0x0000007a6814723c */ /* 0x040fe20000001814 */
[----:B------:R-:W-:Y:S03]  /*153b0*/  LDSM.16.MT88.4 R120, [R173+0x4800] ;  /* 0x00480000ad78783b */ /* 0x000fe60000004200 */
[----:B------:R-:W-:Y:S02]  /*153c0*/  FADD.FTZ R184, R184, R183 ;  /* 0x000000b7b8b87221 */ /* 0x000fe40000010000 */
[----:B------:R-:W-:Y:S02]  /*153d0*/  FADD.FTZ R188, R188, R187 ;  /* 0x000000bbbcbc7221 */ /* 0x000fe40000010000 */
[C---:B----4-:R-:W-:Y:S04]  /*153e0*/  HMMA.16816.F32 R24, R104.reuse, R112, R24 ;  /* 0x000000706818723c */ /* 0x050fe80000001818 */
[----:B------:R-:W-:Y:S02]  /*153f0*/  FADD.FTZ R185, R185, R184 ;  /* 0x000000b8b9b97221 */ /* 0x000fe40000010000 */
[----:B------:R-:W-:Y:S02]  /*15400*/  FADD.FTZ R189, R189, R188 ;  /* 0x000000bcbdbd7221 */ /* 0x000fe40000010000 */
[C---:B------:R-:W-:Y:S01]  /*15410*/  HMMA.16816.F32 R28, R104.reuse, R114, R28 ;  /* 0x00000072681c723c */ /* 0x040fe2000000181c */
[----:B------:R-:W3:Y:S03]  /*15420*/  LDSM.16.MT88.4 R112, [R174+0x4800] ;  /* 0x00480000ae70783b */ /* 0x000ee60000004200 */
        /* <DEDUP_REMOVED lines=25> */
[----:B------:R-:W2:Y:S07]  /*155c0*/  LDSM.16.MT88.4 R108, [R172+0x3000] ;  /* 0x00300000ac6c783b */ /* 0x000eae0000004200 */
[C---:B-1----:R-:W-:Y:S08]  /*155d0*/  HMMA.16816.F32 R96, R104.reuse, R116, R96 ;  /* 0x000000746860723c */ /* 0x042ff00000001860 */
[----:B------:R-:W-:Y:S01]  /*155e0*/  HMMA.16816.F32 R100, R104, R118, R100 ;  /* 0x000000766864723c */ /* 0x000fe20000001864 */
[----:B------:R-:W-:Y:S06]  /*155f0*/  LDSM.16.MT88.4 R116, [R174+0x5000] ;  /* 0x00500000ae74783b */ /* 0x000fec0000004200 */
        /* <DEDUP_REMOVED lines=9> */
[C---:B---3--:R-:W-:Y:S03]  /*15690*/  HMMA.16816.F32 R4, R104.reuse, R112, R4 ;  /* 0x000000706804723c */ /* 0x048fe60000001804 */
        /* <DEDUP_REMOVED lines=9> */
[----:B------:R-:W-:Y:S07]  /*15730*/  LDSM.16.MT88.4 R128, [R174+0x1800] ;  /* 0x00180000ae80783b */ /* 0x000fee0000004200 */
[C---:B----4-:R-:W-:Y:S08]  /*15740*/  HMMA.16816.F32 R32, R104.reuse, R120, R32 ;  /* 0x000000786820723c */ /* 0x050ff00000001820 */
        /* <DEDUP_REMOVED lines=34> */
[----:B------:R-:W1:Y:S07]  /*15970*/  LDSM.16.MT88.4 R4, [R9+0x3800] ;  /* 0x003800000904783b */ /* 0x000e6e0000004200 */
[C---:B------:R-:W-:Y:S01]  /*15980*/  HMMA.16816.F32 R128, R148.reuse, R130, R12 ;  /* 0x000000829480723c */ /* 0x040fe2000000180c */
[----:B------:R-:W2:Y:S07]  /*15990*/  LDSM.16.MT88.4 R12, [R174+0x5800] ;  /* 0x00580000ae0c783b */ /* 0x000eae0000004200 */
[C---:B---3--:R-:W-:Y:S01]  /*159a0*/  HMMA.16816.F32 R124, R148.reuse, R120, R16 ;  /* 0x00000078947c723c */ /* 0x048fe20000001810 */
[----:B------:R-:W3:Y:S07]  /*159b0*/  LDSM.16.MT88.4 R16, [R173+0x5800] ;  /* 0x00580000ad10783b */ /* 0x000eee0000004200 */
[C---:B------:R-:W-:Y:S07]  /*159c0*/  HMMA.16816.F32 R120, R148.reuse, R122, R20 ;  /* 0x0000007a9478723c */ /* 0x040fee0000001814 */
[----:B------:R-:W-:Y:S01]  /*159d0*/  IADD3 R20, R244, -0x2, RZ ;  /* 0xfffffffef4147810 */ /* 0x000fe20007ffe0ff */
[C---:B------:R-:W-:Y:S03]  /*159e0*/  HMMA.16816.F32 R116, R148.reuse, R152, R24 ;  /* 0x000000989474723c */ /* 0x040fe60000001818 */
[C---:B------:R-:W-:Y:S05]  /*159f0*/  ISETP.GE.AND P0, PT, R20.reuse, R235, PT ;  /* 0x000000eb1400720c */ /* 0x040fea0003f06270 */
[C---:B------:R-:W-:Y:S08]  /*15a00*/  HMMA.16816.F32 R112, R148.reuse, R154, R28 ;  /* 0x0000009a9470723c */ /* 0x040ff0000000181c */
[C---:B------:R-:W-:Y:S04]  /*15a10*/  HMMA.16816.F32 R108, R148.reuse, R156, R32 ;  /* 0x0000009c946c723c */ /* 0x040fe80000001820 */
[----:B------:R-:W-:Y:S04]  /*15a20*/  @P0 SHF.R.S32.HI R3, RZ, 0x1f, R20 ;  /* 0x0000001fff030819 */ /* 0x000fe80000011414 */
[C---:B------:R-:W-:Y:S04]  /*15a30*/  HMMA.16816.F32 R104, R148.reuse, R158, R36 ;  /* 0x0000009e9468723c */ /* 0x040fe80000001824 */
[----:B------:R-:W-:Y:S04]  /*15a40*/  @P0 IMAD R3, R3, c[0x0][0x1e0], RZ ;  /* 0x0000780003030a24 */ /* 0x000fe800078e02ff */
[C---:B------:R-:W-:Y:S04]  /*15a50*/  HMMA.16816.F32 R40, R148.reuse, R160, R40 ;  /* 0x000000a09428723c */ /* 0x040fe80000001828 */
[C---:B------:R-:W-:Y:S02]  /*15a60*/  @P0 IMAD R3, R20.reuse, c[0x0][0x1e4], R3 ;  /* 0x0000790014030a24 */ /* 0x040fe400078e0203 */
[----:B------:R-:W-:Y:S02]  /*15a70*/  @P0 IMAD.WIDE.U32 R20, R20, c[0x0][0x1e0], RZ ;  /* 0x0000780014140a25 */ /* 0x000fe400078e00ff */
        /* <DEDUP_REMOVED lines=8> */
[C---:B--2---:R-:W-:Y:S08]  /*15b00*/  HMMA.16816.F32 R72, R148.reuse, R12, R72 ;  /* 0x0000000c9448723c */ /* 0x044ff00000001848 */
[C---:B------:R-:W-:Y:S01]  /*15b10*/  HMMA.16816.F32 R76, R148.reuse, R14, R76 ;  /* 0x0000000e944c723c */ /* 0x040fe2000000184c */
[----:B------:R-:W2:Y:S07]  /*15b20*/  LDSM.16.MT88.4 R12, [R9+0x5800] ;  /* 0x00580000090c783b */ /* 0x000eae0000004200 */
[C---:B---3--:R-:W-:Y:S07]  /*15b30*/  HMMA.16816.F32 R80, R148.reuse, R16, R80 ;  /* 0x000000109450723c */ /* 0x048fee0000001850 */
[----:B------:R-:W-:Y:S01]  /*15b40*/  @P0 IADD3 R17, R21, R3, RZ ;  /* 0x0000000315110210 */ /* 0x000fe20007ffe0ff */
[C---:B------:R-:W-:Y:S01]  /*15b50*/  HMMA.16816.F32 R84, R148.reuse, R18, R84 ;  /* 0x000000129454723c */ /* 0x040fe20000001854 */
[----:B------:R-:W-:Y:S03]  /*15b60*/  @P0 MOV R16, c[0x0][0x1e0] ;  /* 0x0000780000100a02 */ /* 0x000fe60000000f00 */
[C---:B------:R-:W-:Y:S02]  /*15b70*/  @P0 SHF.L.U32 R3, R20.reuse, 0x6, RZ ;  /* 0x0000000614030819 */ /* 0x040fe400000006ff */
[----:B------:R-:W-:Y:S02]  /*15b80*/  @P0 SHF.L.U64.HI R17, R20, 0x6, R17 ;  /* 0x0000000614110819 */ /* 0x000fe40000010211 */
[----:B------:R-:W-:Y:S01]  /*15b90*/  @P0 IADD3 R20, P3, R3, R240, RZ ;  /* 0x000000f003140210 */ /* 0x000fe20007f7e0ff */
[C---:B-1----:R-:W-:Y:S03]  /*15ba0*/  HMMA.16816.F32 R88, R148.reuse, R4, R88 ;  /* 0x000000049458723c */ /* 0x042fe60000001858 */
[----:B------:R-:W-:Y:S02]  /*15bb0*/  @P0 LEA R18, P2, R20, c[0x0][0x1c8], 0x1 ;  /* 0x0000720014120a11 */ /* 0x000fe400078408ff */
[----:B------:R-:W-:Y:S02]  /*15bc0*/  @P0 MOV R19, c[0x0][0x1e4] ;  /* 0x0000790000130a02 */ /* 0x000fe40000000f00 */
[C---:B------:R-:W-:Y:S01]  /*15bd0*/  @P0 LEA R21, P1, R16.reuse, R3, 0x5 ;  /* 0x0000000310150211 */ /* 0x040fe200078228ff */
[C---:B------:R-:W-:Y:S04]  /*15be0*/  HMMA.16816.F32 R92, R148.reuse, R6, R92 ;  /* 0x00000006945c723c */ /* 0x040fe8000000185c */
[----:B------:R-:W-:Y:S02]  /*15bf0*/  @P0 IADD3.X R3, R17, R234, RZ, P3, !PT ;  /* 0x000000ea11030210 */ /* 0x000fe40001ffe4ff */
[----:B------:R-:W-:Y:S02]  /*15c00*/  @P0 LEA.HI.X R17, R16, R17, R19, 0x5, P1 ;  /* 0x0000001110110211 */ /* 0x000fe400008f2c13 */
[----:B------:R-:W-:Y:S01]  /*15c10*/  @P0 LEA.HI.X R19, R20, c[0x0][0x1cc], R3, 0x1, P2 ;  /* 0x0000730014130a11 */ /* 0x000fe200010f0c03 */
[----:B------:R-:W-:Y:S01]  /*15c20*/  @P0 IMAD R3, R238, 0x6000, R11 ;  /* 0x00006000ee030824 */ /* 0x000fe200078e020b */
[----:B------:R-:W-:Y:S01]  /*15c30*/  @P0 ISETP.GE.AND P2, PT, R232, c[0x0][0x1d4], PT ;  /* 0x00007500e8000a0c */ /* 0x000fe20003f46270 */
[C---:B--2---:R-:W-:Y:S03]  /*15c40*/  HMMA.16816.F32 R96, R148.reuse, R12, R96 ;  /* 0x0000000c9460723c */ /* 0x044fe60000001860 */
[----:B------:R-:W-:Y:S02]  /*15c50*/  @P0 ISETP.GE.AND P1, PT, R216, c[0x0][0x1d4], PT ;  /* 0x00007500d8000a0c */ /* 0x000fe40003f26270 */
[----:B------:R-:W-:Y:S03]  /*15c60*/  @P0 IADD3 R21, P3, R21, R240, RZ ;  /* 0x000000f015150210 */ /* 0x000fe60007f7e0ff */
[----:B------:R-:W-:Y:S04]  /*15c70*/  HMMA.16816.F32 R100, R148, R14, R100 ;  /* 0x0000000e9464723c */ /* 0x000fe80000001864 */
[----:B------:R-:W-:Y:S01]  /*15c80*/  @!PT LDS RZ, [RZ] ;  /* 0x00000000fffff984 */ /* 0x000fe20000000800 */
[----:B------:R-:W-:Y:S01]  /*15c90*/  @!PT LDS RZ, [RZ] ;  /* 0x00000000fffff984 */ /* 0x000fe20000000800 */
[----:B------:R-:W-:Y:S01]  /*15ca0*/  @!PT LDS RZ, [RZ] ;  /* 0x00000000fffff984 */ /* 0x000fe20000000800 */
[----:B------:R1:W-:Y:S01]  /*15cb0*/  @P0 LDGSTS.E.BYPASS.LTC128B.128 [R3], [R18.64], !P2 ;  /* 0x0000000012030fae */ /* 0x0003e2000d101d48 */
[----:B------:R-:W-:Y:S02]  /*15cc0*/  @P0 IADD3.X R16, R17, R234, RZ, P3, !PT ;  /* 0x000000ea11100210 */ /* 0x000fe40001ffe4ff */
[C---:B------:R-:W-:Y:S05]  /*15cd0*/  @P0 LEA R4, P3, R21.reuse, c[0x0][0x1c8], 0x1 ;  /* 0x0000720015040a11 */ /* 0x040fea00078608ff */
[----:B------:R1:W-:Y:S01]  /*15ce0*/  @P0 LDGSTS.E.BYPASS.LTC128B.128 [R3+0x2000], [R18.64+0x80], !P1 ;  /* 0x0200008012030fae */ /* 0x0003e2000c901d48 */
[----:B------:R-:W-:Y:S07]  /*15cf0*/  @P0 LEA.HI.X R5, R21, c[0x0][0x1cc], R16, 0x1, P3 ;  /* 0x0000730015050a11 */ /* 0x000fee00018f0c10 */
[----:B------:R1:W-:Y:S08]  /*15d00*/  @P0 LDGSTS.E.BYPASS.LTC128B.128 [R3+0x4000], [R18.64+0x100], !P6 ;  /* 0x0400010012030fae */ /* 0x0003f0000f101d48 */
[----:B------:R1:W-:Y:S08]  /*15d10*/  @P0 LDGSTS.E.BYPASS.LTC128B.128 [R3+0x1000], [R4.64], !P2 ;  /* 0x0100000004030fae */ /* 0x0003f0000d101d48 */
[----:B------:R1:W-:Y:S01]  /*15d20*/  @P0 LDGSTS.E.BYPASS.LTC128B.128 [R3+0x3000], [R4.64+0x80], !P1 ;  /* 0x0300008004030fae */ /* 0x0003e2000c901d48 */
[C---:B------:R-:W-:Y:S02]  /*15d30*/  ISETP.GE.AND P1, PT, R201.reuse, 0x1, PT ;  /* 0x00000001c900780c */ /* 0x040fe40003f26270 */
[----:B------:R-:W-:Y:S04]  /*15d40*/  IADD3 R201, R201, 0x1, RZ ;  /* 0x00000001c9c97810 */ /* 0x000fe80007ffe0ff */
[----:B------:R-:W-:Y:S01]  /*15d50*/  SEL R201, R201, RZ, !P1 ;  /* 0x000000ffc9c97207 */ /* 0x000fe20004800000 */
[----:B------:R1:W-:Y:S01]  /*15d60*/  @P0 LDGSTS.E.BYPASS.LTC128B.128 [R3+0x5000], [R4.64+0x100], !P6 ;  /* 0x0500010004030fae */ /* 0x0003e2000f101d48 */
[C---:B------:R-:W-:Y:S02]  /*15d70*/  ISETP.GT.AND P0, PT, R244.reuse, R243, PT ;  /* 0x000000f3f400720c */ /* 0x040fe40003f04270 */
[----:B------:R-:W-:Y:S05]  /*15d80*/  IADD3 R244, R244, -0x1, RZ ;  /* 0xfffffffff4f47810 */ /* 0x000fea0007ffe0ff */
[----:B------:R-:W0:Y:S01]  /*15d90*/  LDGDEPBAR ;  /* 0x00000000000079af */ /* 0x000e220000000000 */
[----:B-1----:R-:W-:Y:S05]  /*15da0*/  MOV R3, R0 ;  /* 0x0000000000037202 */ /* 0x002fea0000000f00 */
[----:B------:R-:W-:-:S05]  /*15db0*/  @P0 BRA `(.L_x_1946) ;  /* 0xffffc91000000947 */ /* 0x000fca000383ffff */
.L_x_1937:
[----:B------:R-:W-:Y:S02]  /*15dc0*/  ISETP.NE.AND P1, PT, R224, 0x1, PT ;  /* 0x00000001e000780c */ /* 0x000fe40003f25270 */
[----:B------:R-:W-:-:S02]  /*15dd0*/  IADD3 R6, R228, 0x7f, RZ ;  /* 0x0000007fe4067810 */ /* 0x000fc40007ffe0ff */
[----:B------:R-:W-:Y:S02]  /*15de0*/  ISETP.GE.AND P0, PT, R209, 0x1, PT ;  /* 0x00000001d100780c */ /* 0x000fe40003f06270 */
[----:B------:R-:W-:-:S07]  /*15df0*/  IADD3 R3, R230, 0x1, -R227 ;  /* 0x00000001e6037810 */ /* 0x000fce0007ffe8e3 */
        /* <DEDUP_REMOVED lines=15> */
.L_x_1949:
[----:B------:R-:W-:-:S04]  /*15ef0*/  MOV R3, c[0x0][0x32c] ;  /* 0x0000cb0000037a02 */ /* 0x000fc80000000f00 */
[----:B------:R-:W-:-:S13]  /*15f00*/  ISETP.NE.AND P0, PT, R3, 0x1, PT ;  /* 0x000000010300780c */ /* 0x000fda0003f05270 */
[----:B------:R-:W-:-:S05]  /*15f10*/  @P0 IMAD.HI.U32 R3, R5, c[0x0][0x330], RZ ;  /* 0x0000cc0005030a27 */ /* 0x000fca00078e00ff */
[----:B------:R-:W-:Y:S02]  /*15f20*/  @P0 SHF.R.U32.HI R5, RZ, c[0x0][0x334], R3 ;  /* 0x0000cd00ff050a19 */ /* 0x000fe40000011603 */
.L_x_1950:
[----:B------:R-:W-:Y:S05]  /*15f30*/  BSYNC B0 ;  /* 0x0000000000007941 */ /* 0x000fea0003800000 */
.L_x_1948:
[----:B------:R-:W-:-:S05]  /*15f40*/  IMAD R5, R5, c[0x0][0x32c], RZ ;  /* 0x0000cb0005057a24 */ /* 0x000fca00078e02ff */
[----:B------:R-:W-:-:S04]  /*15f50*/  IMNMX R4, R4, R5, !PT ;  /* 0x0000000504047217 */ /* 0x000fc80007800200 */
.L_x_1947:
        /* <DEDUP_REMOVED lines=10> */
.L_x_1952:
        /* <DEDUP_REMOVED lines=8> */
[----:B------:R-:W-:Y:S03]  /*16080*/  IADD3 R206, R202, R204, R203 ;  /* 0x000000cccace7210 */ /* 0x000fe60007ffe0cb */
[----:B------:R-:W-:Y:S01]  /*16090*/  @!P0 SHF.R.S32.HI R0, RZ, 0x1f, R244 ;  /* 0x0000001fff008819 */ /* 0x000fe200000114f4 */
[----:B------:R-:W-:Y:S01]  /*160a0*/  @!P0 IMAD.WIDE.U32 R24, R244, c[0x0][0x208], RZ ;  /* 0x00008200f4188a25 */ /* 0x000fe200078e00ff */
[----:B------:R-:W-:Y:S03]  /*160b0*/  @!P0 MOV R33, c[0x0][0x20c] ;  /* 0x0000830000218a02 */ /* 0x000fe60000000f00 */
[----:B------:R-:W-:Y:S01]  /*160c0*/  @!P0 IMAD R0, R0, c[0x0][0x208], RZ ;  /* 0x0000820000008a24 */ /* 0x000fe200078e02ff */
[----:B------:R-:W-:Y:S01]  /*160d0*/  @!P0 SHF.L.U32 R169, R24, 0x6, RZ ;  /* 0x0000000618a98819 */ /* 0x000fe200000006ff */
[----:B------:R-:W-:Y:S02]  /*160e0*/  LDSM.16.M88.4 R36, [R200] ;  /* 0x00000000c824783b */ /* 0x000fe40000000200 */
[----:B------:R-:W-:Y:S01]  /*160f0*/  @!P0 IMAD R0, R244, c[0x0][0x20c], R0 ;  /* 0x00008300f4008a24 */ /* 0x000fe200078e0200 */
[----:B------:R-:W-:Y:S04]  /*16100*/  @!P0 IADD3 R32, P3, R169, R236, RZ ;  /* 0x000000eca9208210 */ /* 0x000fe80007f7e0ff */
[----:B------:R-:W-:Y:S01]  /*16110*/  @!P0 IADD3 R0, R25, R0, RZ ;  /* 0x0000000019008210 */ /* 0x000fe20007ffe0ff */
[----:B------:R-:W1:Y:S01]  /*16120*/  LDSM.16.M88.4 R12, [R204] ;  /* 0x00000000cc0c783b */ /* 0x000e620000000200 */
[----:B------:R-:W-:Y:S02]  /*16130*/  @!P0 LEA R176, P2, R32, c[0x0][0x1f8], 0x1 ;  /* 0x00007e0020b08a11 */ /* 0x000fe400078408ff */
[----:B------:R-:W-:Y:S02]  /*16140*/  @!P0 SHF.L.U64.HI R2, R24, 0x6, R0 ;  /* 0x0000000618028819 */ /* 0x000fe40000010200 */
[----:B------:R-:W-:Y:S03]  /*16150*/  @!P0 MOV R0, c[0x0][0x208] ;  /* 0x0000820000008a02 */ /* 0x000fe60000000f00 */
[----:B------:R-:W2:Y:S01]  /*16160*/  LDSM.16.M88.4 R20, [R204+0x800] ;  /* 0x00080000cc14783b */ /* 0x000ea20000000200 */
[C---:B------:R-:W-:Y:S04]  /*16170*/  @!P0 LEA R169, P1, R0.reuse, R169, 0x5 ;  /* 0x000000a900a98211 */ /* 0x040fe800078228ff */
[----:B------:R-:W-:Y:S02]  /*16180*/  @!P0 LEA.HI.X R0, R0, R2, R33, 0x5, P1 ;  /* 0x0000000200008211 */ /* 0x000fe400008f2c21 */
[----:B------:R-:W-:Y:S01]  /*16190*/  @!P0 ISETP.GE.AND P1, PT, R216, c[0x0][0x1d4], PT ;  /* 0x00007500d8008a0c */ /* 0x000fe20003f26270 */
        /* <DEDUP_REMOVED lines=11> */
[-C--:B------:R-:W-:Y:S01]  /*16250*/  @!P0 IADD3.X R29, R2, R231.reuse, RZ, P3, !PT ;  /* 0x000000e7021d8210 */ /* 0x080fe20001ffe4ff */
[----:B------:R-:W-:Y:S01]  /*16260*/  @!P0 IMAD R2, R238, 0x6000, R10 ;  /* 0x00006000ee028824 */ /* 0x000fe200078e020a */
[----:B------:R-:W-:Y:S03]  /*16270*/  @!P0 IADD3 R169, P3, R169, R236, RZ ;  /* 0x000000eca9a98210 */ /* 0x000fe60007f7e0ff */
[----:B------:R-:W-:Y:S02]  /*16280*/  @!P0 LEA.HI.X R177, R32, c[0x0][0x1fc], R29, 0x1, P2 ;  /* 0x00007f0020b18a11 */ /* 0x000fe400010f0c1d */
[C---:B------:R-:W-:Y:S01]  /*16290*/  HMMA.16816.F32 R28, R36.reuse, R30, RZ ;  /* 0x0000001e241c723c */ /* 0x040fe200000018ff */
[----:B------:R-:W-:Y:S02]  /*162a0*/  @!P0 IADD3.X R0, R0, R231, RZ, P3, !PT ;  /* 0x000000e700008210 */ /* 0x000fe40001ffe4ff */
[C---:B------:R-:W-:Y:S02]  /*162b0*/  @!P0 LEA R178, P3, R169.reuse, c[0x0][0x1f8], 0x1 ;  /* 0x00007e00a9b28a11 */ /* 0x040fe400078608ff */
[----:B------:R-:W-:Y:S02]  /*162c0*/  @!P0 ISETP.GE.AND P2, PT, R232, c[0x0][0x1d4], PT ;  /* 0x00007500e8008a0c */ /* 0x000fe40003f46270 */
[----:B------:R-:W-:Y:S01]  /*162d0*/  @!P0 LEA.HI.X R179, R169, c[0x0][0x1fc], R0, 0x1, P3 ;  /* 0x00007f00a9b38a11 */ /* 0x000fe200018f0c00 */
[C---:B----4-:R-:W-:Y:S01]  /*162e0*/  HMMA.16816.F32 R32, R36.reuse, R148, RZ ;  /* 0x000000942420723c */ /* 0x050fe200000018ff */
[----:B------:R-:W3:Y:S03]  /*162f0*/  LDSM.16.M88.4 R168, [R8+0x1800] ;  /* 0x0018000008a8783b */ /* 0x000ee60000000200 */
[C---:B------:R-:W-:Y:S04]  /*16300*/  IADD3 R0, R203.reuse, R204, RZ ;  /* 0x000000cccb007210 */ /* 0x040fe80007ffe0ff */
[----:B------:R-:W-:Y:S02]  /*16310*/  HMMA.16816.F32 R36, R36, R150, RZ ;  /* 0x000000962424723c */ /* 0x000fe400000018ff */
[----:B------:R-:W-:Y:S01]  /*16320*/  @!PT LDS RZ, [RZ] ;  /* 0x00000000fffff984 */ /* 0x000fe20000000800 */
[----:B------:R-:W-:Y:S01]  /*16330*/  @!PT LDS RZ, [RZ] ;  /* 0x00000000fffff984 */ /* 0x000fe20000000800 */
[----:B------:R-:W-:Y:S01]  /*16340*/  @!PT LDS RZ, [RZ] ;  /* 0x00000000fffff984 */ /* 0x000fe20000000800 */
[----:B------:R4:W-:Y:S06]  /*16350*/  @!P0 LDGSTS.E.BYPASS.LTC128B.128 [R2], [R176.64], !P2 ;  /* 0x00000000b0028fae */ /* 0x0009ec000d101d48 */
[C---:B-1----:R-:W-:Y:S02]  /*16360*/  HMMA.16816.F32 R4, R152.reuse, R156, R4 ;  /* 0x0000009c9804723c */ /* 0x042fe40000001804 */
[----:B------:R4:W-:Y:S06]  /*16370*/  @!P0 LDGSTS.E.BYPASS.LTC128B.128 [R2+0x2000], [R176.64+0x80], !P1 ;  /* 0x02000080b0028fae */ /* 0x0009ec000c901d48 */
[C---:B------:R-:W-:Y:S02]  /*16380*/  HMMA.16816.F32 R12, R152.reuse, R158, R12 ;  /* 0x0000009e980c723c */ /* 0x040fe4000000180c */
[----:B------:R4:W-:Y:S06]  /*16390*/  @!P0 LDGSTS.E.BYPASS.LTC128B.128 [R2+0x4000], [R176.64+0x100], !P6 ;  /* 0x04000100b0028fae */ /* 0x0009ec000f101d48 */
[C---:B-----5:R-:W-:Y:S02]  /*163a0*/  HMMA.16816.F32 R16, R152.reuse, R160, R16 ;  /* 0x000000a09810723c */ /* 0x060fe40000001810 */
[----:B------:R4:W-:Y:S06]  /*163b0*/  @!P0 LDGSTS.E.BYPASS.LTC128B.128 [R2+0x1000], [R178.64], !P2 ;  /* 0x01000000b2028fae */ /* 0x0009ec000d101d48 */
[C---:B------:R-:W-:Y:S02]  /*163c0*/  HMMA.16816.F32 R20, R152.reuse, R162, R20 ;  /* 0x000000a29814723c */ /* 0x040fe40000001814 */
[----:B------:R4:W-:Y:S06]  /*163d0*/  @!P0 LDGSTS.E.BYPASS.LTC128B.128 [R2+0x3000], [R178.64+0x80], !P1 ;  /* 0x03000080b2028fae */ /* 0x0009ec000c901d48 */
[C---:B--2---:R-:W-:Y:S02]  /*163e0*/  HMMA.16816.F32 R24, R152.reuse, R164, R24 ;  /* 0x000000a49818723c */ /* 0x044fe40000001818 */
[----:B------:R4:W-:Y:S06]  /*163f0*/  @!P0 LDGSTS.E.BYPASS.LTC128B.128 [R2+0x5000], [R178.64+0x100], !P6 ;  /* 0x05000100b2028fae */ /* 0x0009ec000f101d48 */
[C---:B------:R-:W-:Y:S02]  /*16400*/  HMMA.16816.F32 R28, R152.reuse, R166, R28 ;  /* 0x000000a6981c723c */ /* 0x040fe4000000181c */
[----:B------:R-:W-:Y:S06]  /*16410*/  LDSM.16.M88.4 R148, [R196] ;  /* 0x00000000c494783b */ /* 0x000fec0000000200 */
[C---:B---3--:R-:W-:Y:S02]  /*16420*/  HMMA.16816.F32 R32, R152.reuse, R168, R32 ;  /* 0x000000a89820723c */ /* 0x048fe40000001820 */
[----:B------:R-:W1:Y:S06]  /*16430*/  LDSM.16.M88.4 R172, [R0] ;  /* 0x0000000000ac783b */ /* 0x000e6c0000000200 */
[----:B------:R-:W-:Y:S02]  /*16440*/  HMMA.16816.F32 R36, R152, R170, R36 ;  /* 0x000000aa9824723c */ /* 0x000fe40000001824 */
[----:B------:R-:W2:Y:S02]  /*16450*/  LDSM.16.M88.4 R156, [R0+0x800] ;  /* 0x00080000009c783b */ /* 0x000ea40000000200 */
[----:B----4-:R-:W-:Y:S06]  /*16460*/  IADD3 R2, R203, R8, RZ ;  /* 0x00000008cb027210 */ /* 0x010fec0007ffe0ff */
[----:B------:R-:W3:Y:S08]  /*16470*/  LDSM.16.M88.4 R160, [R0+0x1000] ;  /* 0x0010000000a0783b */ /* 0x000ef00000000200 */
[----:B------:R-:W0:Y:S08]  /*16480*/  LDGDEPBAR ;  /* 0x00000000000079af */ /* 0x000e300000000000 */
[----:B------:R-:W4:Y:S01]  /*16490*/  LDSM.16.M88.4 R164, [R0+0x1800] ;  /* 0x0018000000a4783b */ /* 0x000f220000000200 */
[C---:B-1----:R-:W-:Y:S07]  /*164a0*/  HMMA.16816.F32 R4, R148.reuse, R172, R4 ;  /* 0x000000ac9404723c */ /* 0x042fee0000001804 */
[----:B------:R-:W-:Y:S01]  /*164b0*/  LDSM.16.M88.4 R176, [R147] ;  /* 0x0000000093b0783b */ /* 0x000fe20000000200 */
[C---:B------:R-:W-:Y:S07]  /*164c0*/  HMMA.16816.F32 R12, R148.reuse, R174, R12 ;  /* 0x000000ae940c723c */ /* 0x040fee000000180c */
[----:B------:R-:W1:Y:S01]  /*164d0*/  LDSM.16.M88.4 R180, [R2] ;  /* 0x0000000002b4783b */ /* 0x000e620000000200 */
[C---:B--2---:R-:W-:Y:S07]  /*164e0*/  HMMA.16816.F32 R16, R148.reuse, R156, R16 ;  /* 0x0000009c9410723c */ /* 0x044fee0000001810 */
[----:B------:R-:W2:Y:S01]  /*164f0*/  LDSM.16.M88.4 R152, [R2+0x800] ;  /* 0x000800000298783b */ /* 0x000ea20000000200 */
[C---:B------:R-:W-:Y:S07]  /*16500*/  HMMA.16816.F32 R20, R148.reuse, R158, R20 ;  /* 0x0000009e9414723c */ /* 0x040fee0000001814 */
[----:B------:R-:W5:Y:S01]  /*16510*/  LDSM.16.M88.4 R168, [R2+0x1000] ;  /* 0x0010000002a8783b */ /* 0x000f620000000200 */
[C---:B---3--:R-:W-:Y:S07]  /*16520*/  HMMA.16816.F32 R24, R148.reuse, R160, R24 ;  /* 0x000000a09418723c */ /* 0x048fee0000001818 */
[----:B------:R-:W3:Y:S01]  /*16530*/  LDSM.16.M88.4 R156, [R2+0x1800] ;  /* 0x00180000029c783b */ /* 0x000ee20000000200 */
[C---:B------:R-:W-:Y:S07]  /*16540*/  HMMA.16816.F32 R28, R148.reuse, R162, R28 ;  /* 0x000000a2941c723c */ /* 0x040fee000000181c */
[----:B------:R-:W-:Y:S01]  /*16550*/  LDSM.16.M88.4 R160, [R204+0x2000] ;  /* 0x00200000cca0783b */ /* 0x000fe20000000200 */
[C---:B----4-:R-:W-:Y:S07]  /*16560*/  HMMA.16816.F32 R32, R148.reuse, R164, R32 ;  /* 0x000000a49420723c */ /* 0x050fee0000001820 */
[----:B------:R-:W-:Y:S01]  /*16570*/  LDSM.16.M88.4 R172, [R204+0x3800] ;  /* 0x00380000ccac783b */ /* 0x000fe20000000200 */
[----:B------:R-:W-:Y:S07]  /*16580*/  HMMA.16816.F32 R36, R148, R166, R36 ;  /* 0x000000a69424723c */ /* 0x000fee0000001824 */
[----:B------:R-:W4:Y:S01]  /*16590*/  LDSM.16.M88.4 R148, [R200+0x4000] ;  /* 0x00400000c894783b */ /* 0x000f220000000200 */
[C---:B-1----:R-:W-:Y:S07]  /*165a0*/  HMMA.16816.F32 R4, R176.reuse, R180, R4 ;  /* 0x000000b4b004723c */ /* 0x042fee0000001804 */
[----:B------:R-:W1:Y:S01]  /*165b0*/  LDSM.16.M88.4 R164, [R204+0x2800] ;  /* 0x00280000cca4783b */ /* 0x000e620000000200 */
[C---:B------:R-:W-:Y:S07]  /*165c0*/  HMMA.16816.F32 R12, R176.reuse, R182, R12 ;  /* 0x000000b6b00c723c */ /* 0x040fee000000180c */
[----:B------:R-:W-:Y:S01]  /*165d0*/  LDSM.16.M88.4 R180, [R8+0x2000] ;  /* 0x0020000008b4783b */ /* 0x000fe20000000200 */
[C---:B--2---:R-:W-:Y:S07]  /*165e0*/  HMMA.16816.F32 R16, R176.reuse, R152, R16 ;  /* 0x00000098b010723c */ /* 0x044fee0000001810 */
[----:B------:R-:W-:Y:S01]  /*165f0*/  LDSM.16.M88.4 R184, [R8+0x2800] ;  /* 0x0028000008b8783b */ /* 0x000fe20000000200 */
[C---:B------:R-:W-:Y:S07]  /*16600*/  HMMA.16816.F32 R20, R176.reuse, R154, R20 ;  /* 0x0000009ab014723c */ /* 0x040fee0000001814 */
[----:B------:R-:W2:Y:S01]  /*16610*/  LDSM.16.M88.4 R152, [R204+0x3000] ;  /* 0x00300000cc98783b */ /* 0x000ea20000000200 */
[C---:B-----5:R-:W-:Y:S07]  /*16620*/  HMMA.16816.F32 R24, R176.reuse, R168, R24 ;  /* 0x000000a8b018723c */ /* 0x060fee0000001818 */
[----:B------:R-:W-:Y:S01]  /*16630*/  LDSM.16.M88.4 R188, [R0+0x2000] ;  /* 0x0020000000bc783b */ /* 0x000fe20000000200 */
[C---:B------:R-:W-:Y:S07]  /*16640*/  HMMA.16816.F32 R28, R176.reuse, R170, R28 ;  /* 0x000000aab01c723c */ /* 0x040fee000000181c */
[----:B------:R-:W5:Y:S01]  /*16650*/  LDSM.16.M88.4 R168, [R197+0x4000] ;  /* 0x00400000c5a8783b */ /* 0x000f620000000200 */
[C---:B---3--:R-:W-:Y:S07]  /*16660*/  HMMA.16816.F32 R32, R176.reuse, R156, R32 ;  /* 0x0000009cb020723c */ /* 0x048fee0000001820 */
[----:B------:R-:W-:Y:S01]  /*16670*/  LDSM.16.M88.4 R192, [R204+0x4000] ;  /* 0x00400000ccc0783b */ /* 0x000fe20000000200 */
[----:B------:R-:W-:Y:S07]  /*16680*/  HMMA.16816.F32 R36, R176, R158, R36 ;  /* 0x0000009eb024723c */ /* 0x000fee0000001824 */
[----:B------:R-:W3:Y:S01]  /*16690*/  LDSM.16.M88.4 R156, [R8+0x3000] ;  /* 0x00300000089c783b */ /* 0x000ee20000000200 */
[C---:B----4-:R-:W-:Y:S07]  /*166a0*/  HMMA.16816.F32 R4, R148.reuse, R160, R4 ;  /* 0x000000a09404723c */ /* 0x050fee0000001804 */
[----:B------:R-:W-:Y:S01]  /*166b0*/  LDSM.16.M88.4 R176, [R196+0x4000] ;  /* 0x00400000c4b0783b */ /* 0x000fe20000000200 */
[C---:B------:R-:W-:Y:S07]  /*166c0*/  HMMA.16816.F32 R12, R148.reuse, R162, R12 ;  /* 0x000000a2940c723c */ /* 0x040fee000000180c */
[----:B------:R-:W4:Y:S01]  /*166d0*/  LDSM.16.M88.4 R160, [R8+0x3800] ;  /* 0x0038000008a0783b */ /* 0x000f220000000200 */
        /* <DEDUP_REMOVED lines=9> */
[C---:B-----5:R-:W-:Y:S01]  /*16770*/  HMMA.16816.F32 R4, R168.reuse, R180, R4 ;  /* 0x000000b4a804723c */ /* 0x060fe20000001804 */
[----:B------:R-:W-:Y:S07]  /*16780*/  LDSM.16.M88.4 R172, [R147+0x4000] ;  /* 0x0040000093ac783b */ /* 0x000fee0000000200 */
[C---:B------:R-:W-:Y:S01]  /*16790*/  HMMA.16816.F32 R12, R168.reuse, R182, R12 ;  /* 0x000000b6a80c723c */ /* 0x040fe2000000180c */
[----:B------:R-:W2:Y:S07]  /*167a0*/  LDSM.16.M88.4 R180, [R2+0x2000] ;  /* 0x0020000002b4783b */ /* 0x000eae0000000200 */
        /* <DEDUP_REMOVED lines=97> */
[----:B------:R-:W-:Y:S01]  /*16dc0*/  HMMA.16816.F32 R28, R184, R6, R28 ;  /* 0x00000006b81c723c */ /* 0x000fe2000000181c */
[----:B------:R-:W2:Y:S01]  /*16dd0*/  MUFU.TANH R170, R170 ;  /* 0x000000aa00aa7308 */ /* 0x000ea20000002400 */
[----:B------:R-:W-:-:S14]  /*16de0*/  BAR.SYNC.DEFER_BLOCKING 0x0 ;  /* 0x0000000000007b1d */ /* 0x000fdc0000010000 */
        /* <DEDUP_REMOVED lines=27> */
[----:B------:R-:W-:Y:S01]  /*16fa0*/  FMUL.FTZ R38, R38, c[0x0][0x320] ;  /* 0x0000c80026267a20 */ /* 0x000fe20000410000 */
[----:B------:R-:W-:Y:S01]  /*16fb0*/  FMNMX.FTZ R5, R192, R5, !PT ;  /* 0x00000005c0057209 */ /* 0x000fe20007810000 */
[----:B------:R-:W-:Y:S01]  /*16fc0*/  FMUL.FTZ R39, R39, c[0x0][0x320] ;  /* 0x0000c80027277a20 */ /* 0x000fe20000410000 */
[----:B------:R-:W-:Y:S02]  /*16fd0*/  FMNMX.FTZ R0, R173, R0, !PT ;  /* 0x00000000ad007209 */ /* 0x000fe40007810000 */
[----:B------:R-:W3:Y:S01]  /*16fe0*/  MUFU.TANH R151, R20 ;  /* 0x0000001400977308 */ /* 0x000ee20000002400 */
[----:B------:R-:W-:Y:S02]  /*16ff0*/  FMNMX.FTZ R5, R150, R5, !PT ;  /* 0x0000000596057209 */ /* 0x000fe40007810000 */
[----:B--2---:R-:W-:Y:S07]  /*17000*/  FMNMX.FTZ R0, R179, R0, !PT ;  /* 0x00000000b3007209 */ /* 0x004fee0007810000 */
        /* <DEDUP_REMOVED lines=50> */
[----:B------:R-:W-:Y:S02]  /*17330*/  FMUL.FTZ R5, R4, c[0x0][0x2d0] ;  /* 0x0000b40004057a20 */ /* 0x000fe40000410000 */
[--C-:B------:R-:W-:Y:S02]  /*17340*/  FFMA.FTZ R178, R169, c[0x0][0x2d0], -R160.reuse ;  /* 0x0000b400a9b27a23 */ /* 0x100fe400000108a0 */
[--C-:B------:R-:W-:Y:S01]  /*17350*/  FFMA.FTZ R176, R171, c[0x0][0x2d0], -R160.reuse ;  /* 0x0000b400abb07a23 */ /* 0x100fe200000108a0 */
[----:B------:R-:W1:Y:S01]  /*17360*/  MUFU.EX2 R8, R5 ;  /* 0x0000000500087308 */ /* 0x000e620000000800 */
[--C-:B------:R-:W-:Y:S02]  /*17370*/  FFMA.FTZ R175, R173, c[0x0][0x2d0], -R160.reuse ;  /* 0x0000b400adaf7a23 */ /* 0x100fe400000108a0 */
[--C-:B------:R-:W-:Y:S01]  /*17380*/  FFMA.FTZ R182, R149, c[0x0][0x2d0], -R160.reuse ;  /* 0x0000b40095b67a23 */ /* 0x100fe200000108a0 */
[----:B--2---:R-:W-:Y:S01]  /*17390*/  FMNMX.FTZ R0, R7, R0, !PT ;  /* 0x0000000007007209 */ /* 0x004fe20007810000 */
[--C-:B------:R-:W-:Y:S02]  /*173a0*/  FFMA.FTZ R195, R161, c[0x0][0x2d0], -R160.reuse ;  /* 0x0000b400a1c37a23 */ /* 0x100fe400000108a0 */
[--C-:B------:R-:W-:Y:S02]  /*173b0*/  FFMA.FTZ R204, R159, c[0x0][0x2d0], -R160.reuse ;  /* 0x0000b4009fcc7a23 */ /* 0x100fe400000108a0 */
[C---:B------:R-:W-:Y:S01]  /*173c0*/  FMUL.FTZ R153, R0.reuse, c[0x0][0x2d0] ;  /* 0x0000b40000997a20 */ /* 0x040fe20000410000 */
[----:B------:R-:W-:Y:S01]  /*173d0*/  MUFU.EX2 R178, R178 ;  /* 0x000000b200b27308 */ /* 0x000fe20000000800 */
[----:B------:R-:W-:Y:S02]  /*173e0*/  FADD.FTZ R4, -R0, R3 ;  /* 0x0000000300047221 */ /* 0x000fe40000010100 */
[--C-:B------:R-:W-:Y:S01]  /*173f0*/  FFMA.FTZ R174, R170, c[0x0][0x2d0], -R153.reuse ;  /* 0x0000b400aaae7a23 */ /* 0x100fe20000010899 */
[-C--:B------:R-:W-:Y:S01]  /*17400*/  IADD3 R170, R146, R205.reuse, RZ ;  /* 0x000000cd92aa7210 */ /* 0x080fe20007ffe0ff */
[--C-:B------:R-:W-:Y:S01]  /*17410*/  FFMA.FTZ R173, R168, c[0x0][0x2d0], -R153.reuse ;  /* 0x0000b400a8ad7a23 */ /* 0x100fe20000010899 */
[----:B------:R-:W-:Y:S01]  /*17420*/  IADD3 R168, R141, R205, RZ ;  /* 0x000000cd8da87210 */ /* 0x000fe20007ffe0ff */
[--C-:B------:R-:W-:Y:S01]  /*17430*/  FFMA.FTZ R172, R172, c[0x0][0x2d0], -R153.reuse ;  /* 0x0000b400acac7a23 */ /* 0x100fe20000010899 */
[C---:B------:R-:W-:Y:S01]  /*17440*/  IADD3 R9, R199.reuse, R170, RZ ;  /* 0x000000aac7097210 */ /* 0x040fe20007ffe0ff */
[----:B------:R-:W2:Y:S01]  /*17450*/  LDSM.16.MT88.4 R16, [R170] ;  /* 0x00000000aa10783b */ /* 0x000ea20000004200 */
[--C-:B------:R-:W-:Y:S01]  /*17460*/  FFMA.FTZ R171, R180, c[0x0][0x2d0], -R153.reuse ;  /* 0x0000b400b4ab7a23 */ /* 0x100fe20000010899 */
[----:B------:R-:W3:Y:S01]  /*17470*/  MUFU.EX2 R177, R177 ;  /* 0x000000b100b17308 */ /* 0x000ee20000000800 */
[----:B------:R-:W-:Y:S01]  /*17480*/  FMUL.FTZ R3, R4, c[0x0][0x2d0] ;  /* 0x0000b40004037a20 */ /* 0x000fe20000410000 */
[----:B------:R-:W-:Y:S01]  /*17490*/  IADD3 R169, R199, R168, RZ ;  /* 0x000000a8c7a97210 */ /* 0x000fe20007ffe0ff */
[C---:B-1----:R-:W-:Y:S02]  /*174a0*/  FMUL.FTZ R4, R8.reuse, R132 ;  /* 0x0000008408047220 */ /* 0x042fe40000410000 */
[C---:B------:R-:W-:Y:S01]  /*174b0*/  FMUL.FTZ R5, R8.reuse, R133 ;  /* 0x0000008508057220 */ /* 0x040fe20000410000 */
[----:B------:R-:W1:Y:S01]  /*174c0*/  LDSM.16.MT88.4 R24, [R9] ;  /* 0x000000000918783b */ /* 0x000e620000004200 */
[C---:B------:R-:W-:Y:S02]  /*174d0*/  FMUL.FTZ R12, R8.reuse, R128 ;  /* 0x00000080080c7220 */ /* 0x040fe40000410000 */
[C---:B------:R-:W-:Y:S01]  /*174e0*/  FMUL.FTZ R13, R8.reuse, R129 ;  /* 0x00000081080d7220 */ /* 0x040fe20000410000 */
[----:B------:R-:W4:Y:S01]  /*174f0*/  MUFU.EX2 R3, R3 ;  /* 0x0000000300037308 */ /* 0x000f220000000800 */
[C---:B------:R-:W-:Y:S02]  /*17500*/  FMUL.FTZ R20, R8.reuse, R120 ;  /* 0x0000007808147220 */ /* 0x040fe40000410000 */
[C---:B------:R-:W-:Y:S01]  /*17510*/  FMUL.FTZ R21, R8.reuse, R121 ;  /* 0x0000007908157220 */ /* 0x040fe20000410000 */
[----:B------:R-:W5:Y:S01]  /*17520*/  LDSM.16.MT88.4 R32, [R168] ;  /* 0x00000000a820783b */ /* 0x000f620000004200 */
[C---:B------:R-:W-:Y:S02]  /*17530*/  FMUL.FTZ R28, R8.reuse, R112 ;  /* 0x00000070081c7220 */ /* 0x040fe40000410000 */
[C---:B------:R-:W-:Y:S02]  /*17540*/  FMUL.FTZ R29, R8.reuse, R113 ;  /* 0x00000071081d7220 */ /* 0x040fe40000410000 */
[C---:B------:R-:W-:Y:S01]  /*17550*/  FMUL.FTZ R36, R8.reuse, R104 ;  /* 0x0000006808247220 */ /* 0x040fe20000410000 */
[----:B------:R-:W-:Y:S01]  /*17560*/  MUFU.EX2 R176, R176 ;  /* 0x000000b000b07308 */ /* 0x000fe20000000800 */
[C---:B------:R-:W-:Y:S02]  /*17570*/  FMUL.FTZ R37, R8.reuse, R105 ;  /* 0x0000006908257220 */ /* 0x040fe40000410000 */
[C---:B------:R-:W-:Y:S01]  /*17580*/  FMUL.FTZ R40, R8.reuse, R40 ;  /* 0x0000002808287220 */ /* 0x040fe20000410000 */
[----:B---3--:R-:W-:Y:S01]  /*17590*/  F2FP.PACK_AB R132, R177, R178 ;  /* 0x000000b2b184723e */ /* 0x008fe200000000ff */
[----:B------:R-:W-:Y:S02]  /*175a0*/  FMUL.FTZ R41, R8, R41 ;  /* 0x0000002908297220 */ /* 0x000fe40000410000 */
[--C-:B------:R-:W-:Y:S02]  /*175b0*/  FFMA.FTZ R183, R150, c[0x0][0x2d0], -R153.reuse ;  /* 0x0000b40096b77a23 */ /* 0x100fe40000010899 */
[--C-:B------:R-:W-:Y:S01]  /*175c0*/  FFMA.FTZ R186, R148, c[0x0][0x2d0], -R153.reuse ;  /* 0x0000b40094ba7a23 */ /* 0x100fe20000010899 */
[----:B------:R-:W3:Y:S01]  /*175d0*/  MUFU.EX2 R175, R175 ;  /* 0x000000af00af7308 */ /* 0x000ee20000000800 */
[--C-:B------:R-:W-:Y:S02]  /*175e0*/  FFMA.FTZ R191, R164, c[0x0][0x2d0], -R153.reuse ;  /* 0x0000b400a4bf7a23 */ /* 0x100fe40000010899 */
[--C-:B------:R-:W-:Y:S02]  /*175f0*/  FFMA.FTZ R193, R166, c[0x0][0x2d0], -R153.reuse ;  /* 0x0000b400a6c17a23 */ /* 0x100fe40000010899 */
[C---:B----4-:R-:W-:Y:S02]  /*17600*/  FMUL.FTZ R6, R3.reuse, R134 ;  /* 0x0000008603067220 */ /* 0x050fe40000410000 */
        /* <DEDUP_REMOVED lines=9> */
[----:B------:R-:W4:Y:S01]  /*176a0*/  MUFU.EX2 R173, R173 ;  /* 0x000000ad00ad7308 */ /* 0x000f220000000800 */
[C---:B------:R-:W-:Y:S01]  /*176b0*/  FMUL.FTZ R38, R3.reuse, R106 ;  /* 0x0000006a03267220 */ /* 0x040fe20000410000 */
[----:B------:R-:W-:Y:S01]  /*176c0*/  LDSM.16.MT88.4 R112, [R169+0x2000] ;  /* 0x00200000a970783b */ /* 0x000fe20000004200 */
[----:B------:R-:W-:Y:S01]  /*176d0*/  FMUL.FTZ R39, R3, R107 ;  /* 0x0000006b03277220 */ /* 0x000fe20000410000 */
[----:B---3--:R-:W-:Y:S01]  /*176e0*/  F2FP.PACK_AB R134, R175, R176 ;  /* 0x000000b0af86723e */ /* 0x008fe200000000ff */
[C---:B------:R-:W-:Y:S02]  /*176f0*/  FMUL.FTZ R42, R3.reuse, R42 ;  /* 0x0000002a032a7220 */ /* 0x040fe40000410000 */
[----:B------:R-:W-:Y:S02]  /*17700*/  FMUL.FTZ R43, R3, R43 ;  /* 0x0000002b032b7220 */ /* 0x000fe40000410000 */
[--C-:B------:R-:W-:Y:S01]  /*17710*/  FFMA.FTZ R194, R162, c[0x0][0x2d0], -R153.reuse ;  /* 0x0000b400a2c27a23 */ /* 0x100fe20000010899 */
[----:B------:R-:W-:Y:S01]  /*17720*/  MUFU.EX2 R172, R172 ;  /* 0x000000ac00ac7308 */ /* 0x000fe20000000800 */
[----:B------:R-:W-:Y:S01]  /*17730*/  LDSM.16.MT88.4 R104, [R168+0x2000] ;  /* 0x00200000a868783b */ /* 0x000fe20000004200 */
[--C-:B------:R-:W-:Y:S02]  /*17740*/  FFMA.FTZ R206, R157, c[0x0][0x2d0], -R160.reuse ;  /* 0x0000b4009dce7a23 */ /* 0x100fe400000108a0 */
[--C-:B------:R-:W-:Y:S02]  /*17750*/  FFMA.FTZ R247, R158, c[0x0][0x2d0], -R153.reuse ;  /* 0x0000b4009ef77a23 */ /* 0x100fe40000010899 */
[--C-:B------:R-:W-:Y:S02]  /*17760*/  FFMA.FTZ R248, R156, c[0x0][0x2d0], -R153.reuse ;  /* 0x0000b4009cf87a23 */ /* 0x100fe40000010899 */
[--C-:B------:R-:W-:Y:S01]  /*17770*/  FFMA.FTZ R249, R154, c[0x0][0x2d0], -R153.reuse ;  /* 0x0000b4009af97a23 */ /* 0x100fe20000010899 */
[----:B------:R-:W-:Y:S01]  /*17780*/  LDSM.16.MT88.4 R120, [R9+0x800] ;  /* 0x000800000978783b */ /* 0x000fe20000004200 */
[----:B------:R-:W3:Y:S01]  /*17790*/  MUFU.EX2 R171, R171 ;  /* 0x000000ab00ab7308 */ /* 0x000ee20000000800 */
[C---:B------:R-:W-:Y:S02]  /*177a0*/  FMUL.FTZ R44, R8.reuse, R44 ;  /* 0x0000002c082c7220 */ /* 0x040fe40000410000 */
[C---:B------:R-:W-:Y:S01]  /*177b0*/  FMUL.FTZ R45, R8.reuse, R45 ;  /* 0x0000002d082d7220 */ /* 0x040fe20000410000 */
[----:B----4-:R-:W-:Y:S01]  /*177c0*/  F2FP.PACK_AB R133, R173, R174 ;  /* 0x000000aead85723e */ /* 0x010fe200000000ff */
[C---:B------:R-:W-:Y:S02]  /*177d0*/  FMUL.FTZ R46, R3.reuse, R46 ;  /* 0x0000002e032e7220 */ /* 0x040fe40000410000 */
[----:B------:R-:W-:Y:S01]  /*177e0*/  LDSM.16.MT88.4 R156, [R170+0x3800] ;  /* 0x00380000aa9c783b */ /* 0x000fe20000004200 */
        /* <DEDUP_REMOVED lines=8> */
[----:B------:R-:W-:Y:S01]  /*17870*/  MUFU.EX2 R182, R182 ;  /* 0x000000b600b67308 */ /* 0x000fe20000000800 */
[----:B------:R-:W-:Y:S01]  /*17880*/  FMUL.FTZ R54, R3, R54 ;  /* 0x0000003603367220 */ /* 0x000fe20000410000 */
[----:B---3--:R-:W-:Y:S01]  /*17890*/  F2FP.PACK_AB R135, R171, R172 ;  /* 0x000000acab87723e */ /* 0x008fe200000000ff */
[C---:B------:R-:W-:Y:S02]  /*178a0*/  FMUL.FTZ R55, R3.reuse, R55 ;  /* 0x0000003703377220 */ /* 0x040fe40000410000 */
[C---:B------:R-:W-:Y:S02]  /*178b0*/  FMUL.FTZ R56, R8.reuse, R56 ;  /* 0x0000003808387220 */ /* 0x040fe40000410000 */
[C---:B------:R-:W-:Y:S02]  /*178c0*/  FMUL.FTZ R57, R8.reuse, R57 ;  /* 0x0000003908397220 */ /* 0x040fe40000410000 */
[C---:B--2---:R-:W-:Y:S01]  /*178d0*/  HMMA.16816.F32 R4, R132.reuse, R16, R4 ;  /* 0x000000108404723c */ /* 0x044fe20000001804 */
        /* <DEDUP_REMOVED lines=10> */
[----:B------:R-:W2:Y:S01]  /*17980*/  LDSM.16.MT88.4 R124, [R169] ;  /* 0x00000000a97c783b */ /* 0x000ea20000004200 */
[C---:B------:R-:W-:Y:S02]  /*17990*/  FMUL.FTZ R60, R8.reuse, R60 ;  /* 0x0000003c083c7220 */ /* 0x040fe40000410000 */
[C---:B------:R-:W-:Y:S02]  /*179a0*/  FMUL.FTZ R61, R8.reuse, R61 ;  /* 0x0000003d083d7220 */ /* 0x040fe40000410000 */
[C---:B-1----:R-:W-:Y:S03]  /*179b0*/  HMMA.16816.F32 R16, R132.reuse, R24, R16 ;  /* 0x000000188410723c */ /* 0x042fe60000001810 */
[C---:B------:R-:W-:Y:S01]  /*179c0*/  FMUL.FTZ R62, R3.reuse, R62 ;  /* 0x0000003e033e7220 */ /* 0x040fe20000410000 */
[----:B------:R-:W-:Y:S01]  /*179d0*/  MUFU.EX2 R194, R194 ;  /* 0x000000c200c27308 */ /* 0x000fe20000000800 */
        /* <DEDUP_REMOVED lines=8> */
[----:B------:R-:W1:Y:S01]  /*17a60*/  LDSM.16.MT88.4 R116, [R170+0x2000] ;  /* 0x00200000aa74783b */ /* 0x000e620000004200 */
[C---:B------:R-:W-:Y:S02]  /*17a70*/  FMUL.FTZ R65, R8.reuse, R65 ;  /* 0x0000004108417220 */ /* 0x040fe40000410000 */
[C---:B------:R-:W-:Y:S01]  /*17a80*/  FMUL.FTZ R66, R3.reuse, R66 ;  /* 0x0000004203427220 */ /* 0x040fe20000410000 */
[----:B------:R-:W-:Y:S01]  /*17a90*/  MUFU.EX2 R204, R204 ;  /* 0x000000cc00cc7308 */ /* 0x000fe20000000800 */
[C---:B-----5:R-:W-:Y:S03]  /*17aa0*/  HMMA.16816.F32 R24, R132.reuse, R32, R24 ;  /* 0x000000208418723c */ /* 0x060fe60000001818 */
        /* <DEDUP_REMOVED lines=10> */
[----:B------:R-:W3:Y:S01]  /*17b50*/  LDSM.16.MT88.4 R108, [R9+0x2000] ;  /* 0x00200000096c783b */ /* 0x000ee20000004200 */
[C---:B------:R-:W-:Y:S02]  /*17b60*/  FMUL.FTZ R70, R3.reuse, R70 ;  /* 0x0000004603467220 */ /* 0x040fe40000410000 */
[C---:B------:R-:W-:Y:S02]  /*17b70*/  FMUL.FTZ R71, R3.reuse, R71 ;  /* 0x0000004703477220 */ /* 0x040fe40000410000 */
[C---:B--2---:R-:W-:Y:S02]  /*17b80*/  HMMA.16816.F32 R32, R132.reuse, R124, R32 ;  /* 0x0000007c8420723c */ /* 0x044fe40000001820 */
        /* <DEDUP_REMOVED lines=9> */
[C---:B-1----:R-:W-:Y:S04]  /*17c20*/  HMMA.16816.F32 R40, R132.reuse, R116, R40 ;  /* 0x000000748428723c */ /* 0x042fe80000001828 */
[C---:B------:R-:W-:Y:S02]  /*17c30*/  FMUL.FTZ R77, R8.reuse, R77 ;  /* 0x0000004d084d7220 */ /* 0x040fe40000410000 */
[C---:B------:R-:W-:Y:S02]  /*17c40*/  FMUL.FTZ R78, R3.reuse, R78 ;  /* 0x0000004e034e7220 */ /* 0x040fe40000410000 */
[C---:B------:R-:W-:Y:S01]  /*17c50*/  HMMA.16816.F32 R44, R132.reuse, R118, R44 ;  /* 0x00000076842c723c */ /* 0x040fe2000000182c */
[----:B------:R-:W-:Y:S03]  /*17c60*/  LDSM.16.MT88.4 R116, [R170+0x800] ;  /* 0x00080000aa74783b */ /* 0x000fe60000004200 */
[C---:B------:R-:W-:Y:S02]  /*17c70*/  FMUL.FTZ R79, R3.reuse, R79 ;  /* 0x0000004f034f7220 */ /* 0x040fe40000410000 */
[C---:B------:R-:W-:Y:S02]  /*17c80*/  FMUL.FTZ R80, R8.reuse, R80 ;  /* 0x0000005008507220 */ /* 0x040fe40000410000 */
[C---:B------:R-:W-:Y:S01]  /*17c90*/  FMUL.FTZ R81, R8.reuse, R81 ;  /* 0x0000005108517220 */ /* 0x040fe20000410000 */
[C---:B---3--:R-:W-:Y:S03]  /*17ca0*/  HMMA.16816.F32 R48, R132.reuse, R108, R48 ;  /* 0x0000006c8430723c */ /* 0x048fe60000001830 */
[C---:B------:R-:W-:Y:S02]  /*17cb0*/  FMUL.FTZ R82, R3.reuse, R82 ;  /* 0x0000005203527220 */ /* 0x040fe40000410000 */
[C---:B------:R-:W-:Y:S02]  /*17cc0*/  FMUL.FTZ R83, R3.reuse, R83 ;  /* 0x0000005303537220 */ /* 0x040fe40000410000 */
[C---:B------:R-:W-:Y:S01]  /*17cd0*/  FMUL.FTZ R84, R8.reuse, R84 ;  /* 0x0000005408547220 */ /* 0x040fe20000410000 */
[C---:B------:R-:W-:Y:S01]  /*17ce0*/  HMMA.16816.F32 R52, R132.reuse, R110, R52 ;  /* 0x0000006e8434723c */ /* 0x040fe20000001834 */
[----:B------:R-:W1:Y:S03]  /*17cf0*/  LDSM.16.MT88.4 R108, [R170+0x4000] ;  /* 0x00400000aa6c783b */ /* 0x000e660000004200 */
[C---:B------:R-:W-:Y:S02]  /*17d00*/  FMUL.FTZ R85, R8.reuse, R85 ;  /* 0x0000005508557220 */ /* 0x040fe40000410000 */
[C---:B------:R-:W-:Y:S02]  /*17d10*/  FMUL.FTZ R86, R3.reuse, R86 ;  /* 0x0000005603567220 */ /* 0x040fe40000410000 */
[C---:B------:R-:W-:Y:S04]  /*17d20*/  HMMA.16816.F32 R56, R132.reuse, R104, R56 ;  /* 0x000000688438723c */ /* 0x040fe80000001838 */
[C---:B------:R-:W-:Y:S02]  /*17d30*/  FMUL.FTZ R87, R3.reuse, R87 ;  /* 0x0000005703577220 */ /* 0x040fe40000410000 */
[C---:B------:R-:W-:Y:S02]  /*17d40*/  FMUL.FTZ R88, R8.reuse, R88 ;  /* 0x0000005808587220 */ /* 0x040fe40000410000 */
[C---:B------:R-:W-:Y:S01]  /*17d50*/  HMMA.16816.F32 R60, R132.reuse, R106, R60 ;  /* 0x0000006a843c723c */ /* 0x040fe2000000183c */
[----:B------:R-:W2:Y:S03]  /*17d60*/  LDSM.16.MT88.4 R104, [R9+0x4000] ;  /* 0x004000000968783b */ /* 0x000ea60000004200 */
[----:B------:R-:W-:Y:S02]  /*17d70*/  FMUL.FTZ R89, R8, R89 ;  /* 0x0000005908597220 */ /* 0x000fe40000410000 */
[C---:B------:R-:W-:Y:S02]  /*17d80*/  FMUL.FTZ R90, R3.reuse, R90 ;  /* 0x0000005a035a7220 */ /* 0x040fe40000410000 */
[C---:B------:R-:W-:Y:S04]  /*17d90*/  HMMA.16816.F32 R64, R132.reuse, R112, R64 ;  /* 0x000000708440723c */ /* 0x040fe80000001840 */
[----:B------:R-:W-:Y:S02]  /*17da0*/  FMUL.FTZ R91, R3, R91 ;  /* 0x0000005b035b7220 */ /* 0x000fe40000410000 */
[--C-:B------:R-:W-:Y:S02]  /*17db0*/  FFMA.FTZ R179, R179, c[0x0][0x2d0], -R160.reuse ;  /* 0x0000b400b3b37a23 */ /* 0x100fe400000108a0 */
[C---:B------:R-:W-:Y:S01]  /*17dc0*/  HMMA.16816.F32 R68, R132.reuse, R114, R68 ;  /* 0x000000728444723c */ /* 0x040fe20000001844 */
[----:B------:R-:W3:Y:S03]  /*17dd0*/  LDSM.16.MT88.4 R112, [R168+0x4000] ;  /* 0x00400000a870783b */ /* 0x000ee60000004200 */
[--C-:B------:R-:W-:Y:S01]  /*17de0*/  FFMA.FTZ R180, R181, c[0x0][0x2d0], -R160.reuse ;  /* 0x0000b400b5b47a23 */ /* 0x100fe200000108a0 */
[----:B------:R-:W-:Y:S01]  /*17df0*/  MUFU.EX2 R179, R179 ;  /* 0x000000b300b37308 */ /* 0x000fe20000000800 */
[--C-:B------:R-:W-:Y:S02]  /*17e00*/  FFMA.FTZ R181, R151, c[0x0][0x2d0], -R160.reuse ;  /* 0x0000b40097b57a23 */ /* 0x100fe400000108a0 */
[--C-:B------:R-:W-:Y:S01]  /*17e10*/  FFMA.FTZ R184, R192, c[0x0][0x2d0], -R153.reuse ;  /* 0x0000b400c0b87a23 */ /* 0x100fe20000010899 */
[C---:B-1----:R-:W-:Y:S01]  /*17e20*/  HMMA.16816.F32 R72, R132.reuse, R108, R72 ;  /* 0x0000006c8448723c */ /* 0x042fe20000001848 */
[----:B------:R-:W-:Y:S02]  /*17e30*/  LDSM.16.MT88.4 R148, [R9+0x2800] ;  /* 0x002800000994783b */ /* 0x000fe40000004200 */
[--C-:B------:R-:W-:Y:S02]  /*17e40*/  FFMA.FTZ R192, R165, c[0x0][0x2d0], -R160.reuse ;  /* 0x0000b400a5c07a23 */ /* 0x100fe400000108a0 */
[--C-:B------:R-:W-:Y:S01]  /*17e50*/  FFMA.FTZ R185, R190, c[0x0][0x2d0], -R153.reuse ;  /* 0x0000b400beb97a23 */ /* 0x100fe20000010899 */
[----:B------:R-:W1:Y:S01]  /*17e60*/  MUFU.EX2 R180, R180 ;  /* 0x000000b400b47308 */ /* 0x000e620000000800 */
[--C-:B------:R-:W-:Y:S01]  /*17e70*/  FFMA.FTZ R190, R163, c[0x0][0x2d0], -R160.reuse ;  /* 0x0000b400a3be7a23 */ /* 0x100fe200000108a0 */
[C---:B------:R-:W-:Y:S01]  /*17e80*/  HMMA.16816.F32 R76, R132.reuse, R110, R76 ;  /* 0x0000006e844c723c */ /* 0x040fe2000000184c */
[----:B------:R-:W4:Y:S03]  /*17e90*/  LDSM.16.MT88.4 R108, [R169+0x4000] ;  /* 0x00400000a96c783b */ /* 0x000f260000004200 */
[C---:B------:R-:W-:Y:S02]  /*17ea0*/  FMUL.FTZ R92, R8.reuse, R92 ;  /* 0x0000005c085c7220 */ /* 0x040fe40000410000 */
[C---:B------:R-:W-:Y:S02]  /*17eb0*/  FMUL.FTZ R93, R8.reuse, R93 ;  /* 0x0000005d085d7220 */ /* 0x040fe40000410000 */
[C---:B--2---:R-:W-:Y:S01]  /*17ec0*/  HMMA.16816.F32 R80, R132.reuse, R104, R80 ;  /* 0x000000688450723c */ /* 0x044fe20000001850 */
[----:B------:R-:W2:Y:S03]  /*17ed0*/  MUFU.EX2 R181, R181 ;  /* 0x000000b500b57308 */ /* 0x000ea60000000800 */
[C---:B------:R-:W-:Y:S02]  /*17ee0*/  FMUL.FTZ R94, R3.reuse, R94 ;  /* 0x0000005e035e7220 */ /* 0x040fe40000410000 */
[C---:B------:R-:W-:Y:S02]  /*17ef0*/  FMUL.FTZ R95, R3.reuse, R95 ;  /* 0x0000005f035f7220 */ /* 0x040fe40000410000 */
[C---:B------:R-:W-:Y:S03]  /*17f00*/  HMMA.16816.F32 R84, R132.reuse, R106, R84 ;  /* 0x0000006a8454723c */ /* 0x040fe60000001854 */
[----:B------:R-:W5:Y:S01]  /*17f10*/  MUFU.EX2 R184, R184 ;  /* 0x000000b800b87308 */ /* 0x000f620000000800 */
[C---:B------:R-:W-:Y:S02]  /*17f20*/  FMUL.FTZ R96, R8.reuse, R96 ;  /* 0x0000006008607220 */ /* 0x040fe40000410000 */
[----:B------:R-:W-:Y:S01]  /*17f30*/  FMUL.FTZ R97, R8, R97 ;  /* 0x0000006108617220 */ /* 0x000fe20000410000 */
[----:B-1----:R-:W-:Y:S01]  /*17f40*/  F2FP.PACK_AB R104, R180, R179 ;  /* 0x000000b3b468723e */ /* 0x002fe200000000ff */
[C---:B---3--:R-:W-:Y:S04]  /*17f50*/  HMMA.16816.F32 R88, R132.reuse, R112, R88 ;  /* 0x000000708458723c */ /* 0x048fe80000001858 */
[C---:B------:R-:W-:Y:S01]  /*17f60*/  FMUL.FTZ R98, R3.reuse, R98 ;  /* 0x0000006203627220 */ /* 0x040fe20000410000 */
[----:B------:R-:W1:Y:S01]  /*17f70*/  MUFU.EX2 R185, R185 ;  /* 0x000000b900b97308 */ /* 0x000e620000000800 */
[C---:B------:R-:W-:Y:S02]  /*17f80*/  FMUL.FTZ R99, R3.reuse, R99 ;  /* 0x0000006303637220 */ /* 0x040fe40000410000 */
[C---:B------:R-:W-:Y:S01]  /*17f90*/  HMMA.16816.F32 R92, R132.reuse, R114, R92 ;  /* 0x00000072845c723c */ /* 0x040fe2000000185c */
[----:B------:R-:W3:Y:S03]  /*17fa0*/  LDSM.16.MT88.4 R112, [R168+0x800] ;  /* 0x00080000a870783b */ /* 0x000ee60000004200 */
[----:B------:R-:W-:Y:S01]  /*17fb0*/  FMUL.FTZ R100, R8, R100 ;  /* 0x0000006408647220 */ /* 0x000fe20000410000 */
[----:B--2---:R-:W-:Y:S01]  /*17fc0*/  F2FP.PACK_AB R106, R182, R181 ;  /* 0x000000b5b66a723e */ /* 0x004fe200000000ff */
[----:B------:R-:W-:Y:S01]  /*17fd0*/  FMUL.FTZ R101, R8, R101 ;  /* 0x0000006508657220 */ /* 0x000fe20000410000 */
[----:B------:R-:W-:Y:S01]  /*17fe0*/  MUFU.EX2 R190, R190 ;  /* 0x000000be00be7308 */ /* 0x000fe20000000800 */
[C---:B------:R-:W-:Y:S01]  /*17ff0*/  FMUL.FTZ R102, R3.reuse, R102 ;  /* 0x0000006603667220 */ /* 0x040fe20000410000 */
[C---:B----4-:R-:W-:Y:S03]  /*18000*/  HMMA.16816.F32 R96, R132.reuse, R108, R96 ;  /* 0x0000006c8460723c */ /* 0x050fe60000001860 */
[----:B------:R-:W-:Y:S01]  /*18010*/  FMUL.FTZ R103, R3, R103 ;  /* 0x0000006703677220 */ /* 0x000fe20000410000 */
[----:B-----5:R-:W-:Y:S01]  /*18020*/  F2FP.PACK_AB R105, R183, R184 ;  /* 0x000000b8b769723e */ /* 0x020fe200000000ff */
[--C-:B------:R-:W-:Y:S02]  /*18030*/  FFMA.FTZ R187, R189, c[0x0][0x2d0], -R160.reuse ;  /* 0x0000b400bdbb7a23 */ /* 0x100fe400000108a0 */
[--C-:B------:R-:W-:Y:S01]  /*18040*/  FFMA.FTZ R189, R167, c[0x0][0x2d0], -R160.reuse ;  /* 0x0000b400a7bd7a23 */ /* 0x100fe200000108a0 */
[----:B------:R-:W-:Y:S01]  /*18050*/  MUFU.EX2 R192, R192 ;  /* 0x000000c000c07308 */ /* 0x000fe20000000800 */
[----:B------:R-:W-:Y:S01]  /*18060*/  LDSM.16.MT88.4 R164, [R168+0x3800] ;  /* 0x00380000a8a4783b */ /* 0x000fe20000004200 */
[----:B------:R-:W-:Y:S03]  /*18070*/  HMMA.16816.F32 R100, R132, R110, R100 ;  /* 0x0000006e8464723c */ /* 0x000fe60000001864 */
[----:B-1----:R-:W-:Y:S01]  /*18080*/  F2FP.PACK_AB R107, R186, R185 ;  /* 0x000000b9ba6b723e */ /* 0x002fe200000000ff */
[----:B------:R-:W-:Y:S02]  /*18090*/  FFMA.FTZ R160, R155, c[0x0][0x2d0], -R160 ;  /* 0x0000b4009ba07a23 */ /* 0x000fe400000108a0 */
[--C-:B------:R-:W-:Y:S01]  /*180a0*/  FFMA.FTZ R188, R188, c[0x0][0x2d0], -R153.reuse ;  /* 0x0000b400bcbc7a23 */ /* 0x100fe20000010899 */
[----:B------:R-:W1:Y:S01]  /*180b0*/  LDSM.16.MT88.4 R108, [R168+0x2800] ;  /* 0x00280000a86c783b */ /* 0x000e620000004200 */
[----:B------:R-:W-:Y:S01]  /*180c0*/  FFMA.FTZ R153, R152, c[0x0][0x2d0], -R153 ;  /* 0x0000b40098997a23 */ /* 0x000fe20000010899 */
[----:B------:R2:W-:Y:S01]  /*180d0*/  MUFU.EX2 R245, R160 ;  /* 0x000000a000f57308 */ /* 0x0005e20000000800 */
[C---:B------:R-:W-:Y:S05]  /*180e0*/  HMMA.16816.F32 R4, R104.reuse, R116, R4 ;  /* 0x000000746804723c */ /* 0x040fea0000001804 */
[----:B------:R-:W-:Y:S01]  /*180f0*/  LDSM.16.MT88.4 R132, [R170+0x3000] ;  /* 0x00300000aa84783b */ /* 0x000fe20000004200 */
[----:B------:R-:W-:Y:S02]  /*18100*/  FFMA.FTZ R178, R8, R239, R178 ;  /* 0x000000ef08b27223 */ /* 0x000fe400000100b2 */
[C---:B------:R-:W-:Y:S01]  /*18110*/  HMMA.16816.F32 R12, R104.reuse, R118, R12 ;  /* 0x00000076680c723c */ /* 0x040fe2000000180c */
[----:B------:R4:W-:Y:S03]  /*18120*/  MUFU.EX2 R250, R153 ;  /* 0x0000009900fa7308 */ /* 0x0009e60000000800 */
[----:B------:R-:W-:Y:S01]  /*18130*/  FFMA.FTZ R174, R3, R242, R174 ;  /* 0x000000f203ae7223 */ /* 0x000fe200000100ae */
[----:B------:R-:W5:Y:S01]  /*18140*/  LDSM.16.MT88.4 R116, [R169+0x2800] ;  /* 0x00280000a974783b */ /* 0x000f620000004200 */
[----:B------:R-:W-:Y:S02]  /*18150*/  FADD.FTZ R177, R177, R178 ;  /* 0x000000b2b1b17221 */ /* 0x000fe40000010000 */
[C---:B------:R-:W-:Y:S03]  /*18160*/  HMMA.16816.F32 R16, R104.reuse, R120, R16 ;  /* 0x000000786810723c */ /* 0x040fe60000001810 */
[----:B------:R-:W-:Y:S01]  /*18170*/  MUFU.EX2 R188, R188 ;  /* 0x000000bc00bc7308 */ /* 0x000fe20000000800 */
[----:B------:R-:W-:Y:S02]  /*18180*/  FADD.FTZ R173, R173, R174 ;  /* 0x000000aeadad7221 */ /* 0x000fe40000010000 */
[----:B------:R-:W-:Y:S01]  /*18190*/  FADD.FTZ R176, R176, R177 ;  /* 0x000000b1b0b07221 */ /* 0x000fe20000010000 */
[----:B--2---:R-:W-:Y:S01]  /*181a0*/  LDSM.16.MT88.4 R160, [R9+0x3800] ;  /* 0x0038000009a0783b */ /* 0x004fe20000004200 */
[C---:B------:R-:W-:Y:S04]  /*181b0*/  HMMA.16816.F32 R20, R104.reuse, R122, R20 ;  /* 0x0000007a6814723c */ /* 0x040fe80000001814 */
[----:B------:R-:W-:Y:S01]  /*181c0*/  FADD.FTZ R172, R172, R173 ;  /* 0x000000adacac7221 */ /* 0x000fe20000010000 */
[----:B------:R-:W2:Y:S01]  /*181d0*/  MUFU.EX2 R187, R187 ;  /* 0x000000bb00bb7308 */ /* 0x000ea20000000800 */
[----:B------:R-:W-:Y:S01]  /*181e0*/  FADD.FTZ R176, R175, R176 ;  /* 0x000000b0afb07221 */ /* 0x000fe20000010000 */
[----:B------:R-:W-:Y:S01]  /*181f0*/  LDSM.16.MT88.4 R120, [R9+0x4800] ;  /* 0x004800000978783b */ /* 0x000fe20000004200 */
[C---:B---3--:R-:W-:Y:S04]  /*18200*/  HMMA.16816.F32 R24, R104.reuse, R112, R24 ;  /* 0x000000706818723c */ /* 0x048fe80000001818 */
[----:B------:R-:W-:Y:S02]  /*18210*/  FADD.FTZ R171, R171, R172 ;  /* 0x000000acabab7221 */ /* 0x000fe40000010000 */
[----:B------:R-:W-:Y:S01]  /*18220*/  FADD.FTZ R179, R179, R176 ;  /* 0x000000b0b3b37221 */ /* 0x000fe20000010000 */
[----:B----4-:R-:W-:Y:S01]  /*18230*/  LDSM.16.MT88.4 R152, [R169+0x1800] ;  /* 0x00180000a998783b */ /* 0x010fe20000004200 */
[C---:B------:R-:W-:Y:S01]  /*18240*/  HMMA.16816.F32 R28, R104.reuse, R114, R28 ;  /* 0x00000072681c723c */ /* 0x040fe2000000181c */
[----:B------:R-:W3:Y:S03]  /*18250*/  MUFU.EX2 R189, R189 ;  /* 0x000000bd00bd7308 */ /* 0x000ee60000000800 */
[----:B------:R-:W-:Y:S02]  /*18260*/  FADD.FTZ R184, R184, R171 ;  /* 0x000000abb8b87221 */ /* 0x000fe40000010000 */
[----:B------:R-:W-:Y:S01]  /*18270*/  FADD.FTZ R180, R180, R179 ;  /* 0x000000b3b4b47221 */ /* 0x000fe20000010000 */
[----:B------:R-:W4:Y:S01]  /*18280*/  LDSM.16.MT88.4 R112, [R170+0x4800] ;  /* 0x00480000aa70783b */ /* 0x000f220000004200 */
[C---:B------:R-:W-:Y:S04]  /*18290*/  HMMA.16816.F32 R32, R104.reuse, R124, R32 ;  /* 0x0000007c6820723c */ /* 0x040fe80000001820 */
[----:B------:R-:W-:Y:S02]  /*182a0*/  FADD.FTZ R184, R183, R184 ;  /* 0x000000b8b7b87221 */ /* 0x000fe40000010000 */
[----:B------:R-:W-:Y:S02]  /*182b0*/  FADD.FTZ R181, R181, R180 ;  /* 0x000000b4b5b57221 */ /* 0x000fe40000010000 */
[C---:B------:R-:W-:Y:S01]  /*182c0*/  HMMA.16816.F32 R36, R104.reuse, R126, R36 ;  /* 0x0000007e6824723c */ /* 0x040fe20000001824 */
[----:B------:R-:W-:Y:S03]  /*182d0*/  LDSM.16.MT88.4 R124, [R9+0x1000] ;  /* 0x00100000097c783b */ /* 0x000fe60000004200 */
[----:B------:R-:W-:Y:S04]  /*182e0*/  FADD.FTZ R182, R182, R181 ;  /* 0x000000b5b6b67221 */ /* 0x000fe80000010000 */
[C---:B------:R-:W-:Y:S08]  /*182f0*/  HMMA.16816.F32 R40, R104.reuse, R128, R40 ;  /* 0x000000806828723c */ /* 0x040ff00000001828 */
[C---:B------:R-:W-:Y:S01]  /*18300*/  HMMA.16816.F32 R44, R104.reuse, R130, R44 ;  /* 0x00000082682c723c */ /* 0x040fe2000000182c */
[----:B------:R-:W-:Y:S07]  /*18310*/  LDSM.16.MT88.4 R128, [R169+0x1000] ;  /* 0x00100000a980783b */ /* 0x000fee0000004200 */
[C---:B------:R-:W-:Y:S08]  /*18320*/  HMMA.16816.F32 R48, R104.reuse, R148, R48 ;  /* 0x000000946830723c */ /* 0x040ff00000001830 */
[C---:B------:R-:W-:Y:S01]  /*18330*/  HMMA.16816.F32 R52, R104.reuse, R150, R52 ;  /* 0x000000966834723c */ /* 0x040fe20000001834 */
[----:B------:R-:W-:Y:S07]  /*18340*/  LDSM.16.MT88.4 R148, [R9+0x3000] ;  /* 0x003000000994783b */ /* 0x000fee0000004200 */
[C---:B-1----:R-:W-:Y:S08]  /*18350*/  HMMA.16816.F32 R56, R104.reuse, R108, R56 ;  /* 0x0000006c6838723c */ /* 0x042ff00000001838 */
[C---:B------:R-:W-:Y:S01]  /*18360*/  HMMA.16816.F32 R60, R104.reuse, R110, R60 ;  /* 0x0000006e683c723c */ /* 0x040fe2000000183c */
[----:B------:R-:W1:Y:S07]  /*18370*/  LDSM.16.MT88.4 R108, [R168+0x4800] ;  /* 0x00480000a86c783b */ /* 0x000e6e0000004200 */
[C---:B-----5:R-:W-:Y:S08]  /*18380*/  HMMA.16816.F32 R64, R104.reuse, R116, R64 ;  /* 0x000000746840723c */ /* 0x060ff00000001840 */
[C---:B------:R-:W-:Y:S01]  /*18390*/  HMMA.16816.F32 R68, R104.reuse, R118, R68 ;  /* 0x000000766844723c */ /* 0x040fe20000001844 */
[----:B------:R-:W5:Y:S07]  /*183a0*/  LDSM.16.MT88.4 R116, [R169+0x4800] ;  /* 0x00480000a974783b */ /* 0x000f6e0000004200 */
[C---:B----4-:R-:W-:Y:S08]  /*183b0*/  HMMA.16816.F32 R72, R104.reuse, R112, R72 ;  /* 0x000000706848723c */ /* 0x050ff00000001848 */
[C---:B------:R-:W-:Y:S01]  /*183c0*/  HMMA.16816.F32 R76, R104.reuse, R114, R76 ;  /* 0x00000072684c723c */ /* 0x040fe2000000184c */
[----:B------:R-:W4:Y:S07]  /*183d0*/  LDSM.16.MT88.4 R112, [R170+0x1000] ;  /* 0x00100000aa70783b */ /* 0x000f2e0000004200 */
[C---:B------:R-:W-:Y:S08]  /*183e0*/  HMMA.16816.F32 R80, R104.reuse, R120, R80 ;  /* 0x000000786850723c */ /* 0x040ff00000001850 */
[C---:B------:R-:W-:Y:S01]  /*183f0*/  HMMA.16816.F32 R84, R104.reuse, R122, R84 ;  /* 0x0000007a6854723c */ /* 0x040fe20000001854 */
[----:B------:R-:W3:Y:S07]  /*18400*/  LDSM.16.MT88.4 R120, [R168+0x1000] ;  /* 0x00100000a878783b */ /* 0x000eee0000004200 */
[C---:B-1----:R-:W-:Y:S08]  /*18410*/  HMMA.16816.F32 R88, R104.reuse, R108, R88 ;  /* 0x0000006c6858723c */ /* 0x042ff00000001858 */
[C---:B------:R-:W-:Y:S01]  /*18420*/  HMMA.16816.F32 R92, R104.reuse, R110, R92 ;  /* 0x0000006e685c723c */ /* 0x040fe2000000185c */
[----:B------:R-:W1:Y:S07]  /*18430*/  LDSM.16.MT88.4 R108, [R168+0x3000] ;  /* 0x00300000a86c783b */ /* 0x000e6e0000004200 */
[C---:B-----5:R-:W-:Y:S08]  /*18440*/  HMMA.16816.F32 R96, R104.reuse, R116, R96 ;  /* 0x000000746860723c */ /* 0x060ff00000001860 */
[----:B------:R-:W-:Y:S01]  /*18450*/  HMMA.16816.F32 R100, R104, R118, R100 ;  /* 0x000000766864723c */ /* 0x000fe20000001864 */
[----:B------:R-:W-:Y:S06]  /*18460*/  LDSM.16.MT88.4 R116, [R170+0x5000] ;  /* 0x00500000aa74783b */ /* 0x000fec0000004200 */
[----:B--2---:R-:W-:Y:S01]  /*18470*/  F2FP.PACK_AB R104, R190, R187 ;  /* 0x000000bbbe68723e */ /* 0x004fe200000000ff */
[----:B------:R-:W-:Y:S01]  /*18480*/  FADD.FTZ R187, R187, R182 ;  /* 0x000000b6bbbb7221 */ /* 0x000fe20000010000 */
[----:B---3--:R-:W-:Y:S03]  /*18490*/  F2FP.PACK_AB R106, R192, R189 ;  /* 0x000000bdc06a723e */ /* 0x008fe600000000ff */
[----:B------:R-:W-:Y:S01]  /*184a0*/  F2FP.PACK_AB R105, R191, R188 ;  /* 0x000000bcbf69723e */ /* 0x000fe200000000ff */
[----:B------:R-:W-:Y:S01]  /*184b0*/  FADD.FTZ R190, R190, R187 ;  /* 0x000000bbbebe7221 */ /* 0x000fe20000010000 */
[----:B------:R-:W-:Y:S03]  /*184c0*/  F2FP.PACK_AB R107, R194, R193 ;  /* 0x000000c1c26b723e */ /* 0x000fe600000000ff */
[----:B------:R-:W-:Y:S04]  /*184d0*/  FADD.FTZ R189, R189, R190 ;  /* 0x000000bebdbd7221 */ /* 0x000fe80000010000 */
[C---:B----4-:R-:W-:Y:S03]  /*184e0*/  HMMA.16816.F32 R4, R104.reuse, R112, R4 ;  /* 0x000000706804723c */ /* 0x050fe60000001804 */
[----:B------:R-:W-:Y:S05]  /*184f0*/  FADD.FTZ R192, R192, R189 ;  /* 0x000000bdc0c07221 */ /* 0x000fea0000010000 */
[C---:B------:R-:W-:Y:S01]  /*18500*/  HMMA.16816.F32 R12, R104.reuse, R114, R12 ;  /* 0x00000072680c723c */ /* 0x040fe2000000180c */
[----:B------:R-:W2:Y:S07]  /*18510*/  LDSM.16.MT88.4 R112, [R169+0x3000] ;  /* 0x00300000a970783b */ /* 0x000eae0000004200 */
[C---:B------:R-:W-:Y:S08]  /*18520*/  HMMA.16816.F32 R16, R104.reuse, R124, R16 ;  /* 0x0000007c6810723c */ /* 0x040ff00000001810 */
[C---:B------:R-:W-:Y:S08]  /*18530*/  HMMA.16816.F32 R20, R104.reuse, R126, R20 ;  /* 0x0000007e6814723c */ /* 0x040ff00000001814 */
[C---:B------:R-:W-:Y:S08]  /*18540*/  HMMA.16816.F32 R24, R104.reuse, R120, R24 ;  /* 0x000000786818723c */ /* 0x040ff00000001818 */
[C---:B------:R-:W-:Y:S01]  /*18550*/  HMMA.16816.F32 R28, R104.reuse, R122, R28 ;  /* 0x0000007a681c723c */ /* 0x040fe2000000181c */
[----:B------:R-:W3:Y:S07]  /*18560*/  LDSM.16.MT88.4 R120, [R9+0x5000] ;  /* 0x005000000978783b */ /* 0x000eee0000004200 */
[C---:B------:R-:W-:Y:S08]  /*18570*/  HMMA.16816.F32 R32, R104.reuse, R128, R32 ;  /* 0x000000806820723c */ /* 0x040ff00000001820 */
[C---:B------:R-:W-:Y:S01]  /*18580*/  HMMA.16816.F32 R36, R104.reuse, R130, R36 ;  /* 0x000000826824723c */ /* 0x040fe20000001824 */
[----:B------:R-:W-:Y:S07]  /*18590*/  LDSM.16.MT88.4 R128, [R170+0x1800] ;  /* 0x00180000aa80783b */ /* 0x000fee0000004200 */
[C---:B------:R-:W-:Y:S08]  /*185a0*/  HMMA.16816.F32 R40, R104.reuse, R132, R40 ;  /* 0x000000846828723c */ /* 0x040ff00000001828 */
[C---:B------:R-:W-:Y:S08]  /*185b0*/  HMMA.16816.F32 R44, R104.reuse, R134, R44 ;  /* 0x00000086682c723c */ /* 0x040ff0000000182c */
[C---:B------:R-:W-:Y:S07]  /*185c0*/  HMMA.16816.F32 R48, R104.reuse, R148, R48 ;  /* 0x000000946830723c */ /* 0x040fee0000001830 */
[----:B------:R-:W-:Y:S01]  /*185d0*/  F2FP.PACK_AB R148, R204, R195 ;  /* 0x000000c3cc94723e */ /* 0x000fe200000000ff */
[C---:B------:R-:W-:Y:S04]  /*185e0*/  HMMA.16816.F32 R52, R104.reuse, R150, R52 ;  /* 0x000000966834723c */ /* 0x040fe80000001834 */
[----:B------:R-:W-:Y:S01]  /*185f0*/  F2FP.PACK_AB R149, R248, R247 ;  /* 0x000000f7f895723e */ /* 0x000fe200000000ff */
[----:B------:R-:W-:Y:S02]  /*18600*/  FADD.FTZ R195, R195, R192 ;  /* 0x000000c0c3c37221 */ /* 0x000fe40000010000 */
[C---:B------:R-:W-:Y:S01]  /*18610*/  F2FP.PACK_AB R150, R245.reuse, R206 ;  /* 0x000000cef596723e */ /* 0x040fe200000000ff */
[C---:B-1----:R-:W-:Y:S04]  /*18620*/  HMMA.16816.F32 R56, R104.reuse, R108, R56 ;  /* 0x0000006c6838723c */ /* 0x042fe80000001838 */
[----:B------:R-:W-:Y:S01]  /*18630*/  F2FP.PACK_AB R151, R250, R249 ;  /* 0x000000f9fa97723e */ /* 0x000fe200000000ff */
[----:B------:R-:W-:Y:S03]  /*18640*/  FADD.FTZ R195, R204, R195 ;  /* 0x000000c3ccc37221 */ /* 0x000fe60000010000 */
[C---:B------:R-:W-:Y:S01]  /*18650*/  HMMA.16816.F32 R60, R104.reuse, R110, R60 ;  /* 0x0000006e683c723c */ /* 0x040fe2000000183c */
[----:B------:R-:W1:Y:S03]  /*18660*/  LDSM.16.MT88.4 R108, [R168+0x5000] ;  /* 0x00500000a86c783b */ /* 0x000e660000004200 */
[----:B------:R-:W-:Y:S04]  /*18670*/  FADD.FTZ R206, R206, R195 ;  /* 0x000000c3cece7221 */ /* 0x000fe80000010000 */
[C---:B--2---:R-:W-:Y:S04]  /*18680*/  HMMA.16816.F32 R64, R104.reuse, R112, R64 ;  /* 0x000000706840723c */ /* 0x044fe80000001840 */
[----:B------:R-:W-:Y:S04]  /*18690*/  FADD.FTZ R239, R245, R206 ;  /* 0x000000cef5ef7221 */ /* 0x000fe80000010000 */
[C---:B------:R-:W-:Y:S01]  /*186a0*/  HMMA.16816.F32 R68, R104.reuse, R114, R68 ;  /* 0x000000726844723c */ /* 0x040fe20000001844 */
[----:B------:R-:W2:Y:S07]  /*186b0*/  LDSM.16.MT88.4 R112, [R169+0x5000] ;  /* 0x00500000a970783b */ /* 0x000eae0000004200 */
[C---:B------:R-:W-:Y:S08]  /*186c0*/  HMMA.16816.F32 R72, R104.reuse, R116, R72 ;  /* 0x000000746848723c */ /* 0x040ff00000001848 */
[C---:B------:R-:W-:Y:S08]  /*186d0*/  HMMA.16816.F32 R76, R104.reuse, R118, R76 ;  /* 0x00000076684c723c */ /* 0x040ff0000000184c */
[C---:B---3--:R-:W-:Y:S08]  /*186e0*/  HMMA.16816.F32 R80, R104.reuse, R120, R80 ;  /* 0x000000786850723c */ /* 0x048ff00000001850 */
[C---:B------:R-:W-:Y:S01]  /*186f0*/  HMMA.16816.F32 R84, R104.reuse, R122, R84 ;  /* 0x0000007a6854723c */ /* 0x040fe20000001854 */
[----:B------:R-:W3:Y:S07]  /*18700*/  LDSM.16.MT88.4 R120, [R9+0x1800] ;  /* 0x001800000978783b */ /* 0x000eee0000004200 */
[C---:B-1----:R-:W-:Y:S08]  /*18710*/  HMMA.16816.F32 R88, R104.reuse, R108, R88 ;  /* 0x0000006c6858723c */ /* 0x042ff00000001858 */
[C---:B------:R-:W-:Y:S01]  /*18720*/  HMMA.16816.F32 R92, R104.reuse, R110, R92 ;  /* 0x0000006e685c723c */ /* 0x040fe2000000185c */
[----:B------:R-:W1:Y:S07]  /*18730*/  LDSM.16.MT88.4 R108, [R168+0x1800] ;  /* 0x00180000a86c783b */ /* 0x000e6e0000004200 */
[C---:B--2---:R-:W-:Y:S08]  /*18740*/  HMMA.16816.F32 R96, R104.reuse, R112, R96 ;  /* 0x000000706860723c */ /* 0x044ff00000001860 */
[----:B------:R-:W-:Y:S08]  /*18750*/  HMMA.16816.F32 R100, R104, R114, R100 ;  /* 0x000000726864723c */ /* 0x000ff00000001864 */
[C---:B------:R-:W-:Y:S01]  /*18760*/  HMMA.16816.F32 R132, R148.reuse, R128, R4 ;  /* 0x000000809484723c */ /* 0x040fe20000001804 */
[----:B------:R-:W2:Y:S07]  /*18770*/  LDSM.16.MT88.4 R4, [R169+0x3800] ;  /* 0x00380000a904783b */ /* 0x000eae0000004200 */
[C---:B------:R-:W-:Y:S01]  /*18780*/  HMMA.16816.F32 R128, R148.reuse, R130, R12 ;  /* 0x000000829480723c */ /* 0x040fe2000000180c */
[----:B------:R-:W4:Y:S07]  /*18790*/  LDSM.16.MT88.4 R12, [R170+0x5800] ;  /* 0x00580000aa0c783b */ /* 0x000f2e0000004200 */
[C---:B---3--:R-:W-:Y:S01]  /*187a0*/  HMMA.16816.F32 R124, R148.reuse, R120, R16 ;  /* 0x00000078947c723c */ /* 0x048fe20000001810 */
[----:B------:R3:W5:Y:S07]  /*187b0*/  LDSM.16.MT88.4 R16, [R9+0x5800] ;  /* 0x005800000910783b */ /* 0x00076e0000004200 */
[C---:B------:R-:W-:Y:S07]  /*187c0*/  HMMA.16816.F32 R120, R148.reuse, R122, R20 ;  /* 0x0000007a9478723c */ /* 0x040fee0000001814 */
[----:B------:R-:W-:Y:S01]  /*187d0*/  IADD3 R20, R246, -0x2, RZ ;  /* 0xfffffffef6147810 */ /* 0x000fe20007ffe0ff */
[C---:B-1----:R-:W-:Y:S03]  /*187e0*/  HMMA.16816.F32 R116, R148.reuse, R108, R24 ;  /* 0x0000006c9474723c */ /* 0x042fe60000001818 */
[----:B------:R-:W-:Y:S05]  /*187f0*/  ISETP.GE.AND P0, PT, R20, R235, PT ;  /* 0x000000eb1400720c */ /* 0x000fea0003f06270 */
[C---:B------:R-:W-:Y:S08]  /*18800*/  HMMA.16816.F32 R112, R148.reuse, R110, R28 ;  /* 0x0000006e9470723c */ /* 0x040ff0000000181c */
[C---:B------:R-:W-:Y:S04]  /*18810*/  HMMA.16816.F32 R108, R148.reuse, R152, R32 ;  /* 0x00000098946c723c */ /* 0x040fe80000001820 */
[----:B------:R-:W-:Y:S04]  /*18820*/  @P0 SHF.R.S32.HI R8, RZ, 0x1f, R20 ;  /* 0x0000001fff080819 */ /* 0x000fe80000011414 */
[C---:B------:R-:W-:Y:S04]  /*18830*/  HMMA.16816.F32 R104, R148.reuse, R154, R36 ;  /* 0x0000009a9468723c */ /* 0x040fe80000001824 */
[----:B------:R-:W-:Y:S01]  /*18840*/  @P0 IMAD R3, R8, c[0x0][0x1e0], RZ ;  /* 0x0000780008030a24 */ /* 0x000fe200078e02ff */
[----:B------:R-:W-:Y:S03]  /*18850*/  @P0 MOV R8, c[0x0][0x1e0] ;  /* 0x0000780000080a02 */ /* 0x000fe60000000f00 */
[C---:B------:R-:W-:Y:S04]  /*18860*/  HMMA.16816.F32 R40, R148.reuse, R156, R40 ;  /* 0x0000009c9428723c */ /* 0x040fe80000001828 */
[C---:B------:R-:W-:Y:S02]  /*18870*/  @P0 IMAD R3, R20.reuse, c[0x0][0x1e4], R3 ;  /* 0x0000790014030a24 */ /* 0x040fe400078e0203 */
[----:B------:R-:W-:Y:S02]  /*18880*/  @P0 IMAD.WIDE.U32 R20, R20, c[0x0][0x1e0], RZ ;  /* 0x0000780014140a25 */ /* 0x000fe400078e00ff */
[C---:B------:R-:W-:Y:S04]  /*18890*/  HMMA.16816.F32 R44, R148.reuse, R158, R44 ;  /* 0x0000009e942c723c */ /* 0x040fe8000000182c */
[C---:B---3--:R-:W-:Y:S02]  /*188a0*/  @P0 SHF.L.U32 R9, R20.reuse, 0x6, RZ ;  /* 0x0000000614090819 */ /* 0x048fe400000006ff */
[----:B------:R-:W-:Y:S02]  /*188b0*/  @P0 IADD3 R3, R21, R3, RZ ;  /* 0x0000000315030210 */ /* 0x000fe40007ffe0ff */
[C---:B------:R-:W-:Y:S04]  /*188c0*/  HMMA.16816.F32 R48, R148.reuse, R160, R48 ;  /* 0x000000a09430723c */ /* 0x040fe80000001830 */
[----:B------:R-:W-:Y:S04]  /*188d0*/  @P0 SHF.L.U64.HI R3, R20, 0x6, R3 ;  /* 0x0000000614030819 */ /* 0x000fe80000010203 */
[C---:B------:R-:W-:Y:S08]  /*188e0*/  HMMA.16816.F32 R52, R148.reuse, R162, R52 ;  /* 0x000000a29434723c */ /* 0x040ff00000001834 */
[C---:B------:R-:W-:Y:S08]  /*188f0*/  HMMA.16816.F32 R56, R148.reuse, R164, R56 ;  /* 0x000000a49438723c */ /* 0x040ff00000001838 */
[C---:B------:R-:W-:Y:S08]  /*18900*/  HMMA.16816.F32 R60, R148.reuse, R166, R60 ;  /* 0x000000a6943c723c */ /* 0x040ff0000000183c */
[C---:B--2---:R-:W-:Y:S08]  /*18910*/  HMMA.16816.F32 R64, R148.reuse, R4, R64 ;  /* 0x000000049440723c */ /* 0x044ff00000001840 */
[C---:B------:R-:W-:Y:S01]  /*18920*/  HMMA.16816.F32 R68, R148.reuse, R6, R68 ;  /* 0x000000069444723c */ /* 0x040fe20000001844 */
[----:B------:R-:W1:Y:S07]  /*18930*/  LDSM.16.MT88.4 R4, [R168+0x5800] ;  /* 0x00580000a804783b */ /* 0x000e6e0000004200 */
[C---:B----4-:R-:W-:Y:S08]  /*18940*/  HMMA.16816.F32 R72, R148.reuse, R12, R72 ;  /* 0x0000000c9448723c */ /* 0x050ff00000001848 */
[C---:B------:R-:W-:Y:S01]  /*18950*/  HMMA.16816.F32 R76, R148.reuse, R14, R76 ;  /* 0x0000000e944c723c */ /* 0x040fe2000000184c */
[----:B------:R-:W2:Y:S07]  /*18960*/  LDSM.16.MT88.4 R12, [R169+0x5800] ;  /* 0x00580000a90c783b */ /* 0x000eae0000004200 */
[C---:B-----5:R-:W-:Y:S07]  /*18970*/  HMMA.16816.F32 R80, R148.reuse, R16, R80 ;  /* 0x000000109450723c */ /* 0x060fee0000001850 */
[----:B------:R-:W-:Y:S01]  /*18980*/  @P0 IADD3 R16, P3, R9, R240, RZ ;  /* 0x000000f009100210 */ /* 0x000fe20007f7e0ff */
[C---:B------:R-:W-:Y:S01]  /*18990*/  HMMA.16816.F32 R84, R148.reuse, R18, R84 ;  /* 0x000000129454723c */ /* 0x040fe20000001854 */
[----:B------:R-:W-:Y:S03]  /*189a0*/  @P0 MOV R17, c[0x0][0x1e4] ;  /* 0x0000790000110a02 */ /* 0x000fe60000000f00 */
[----:B------:R-:W-:Y:S02]  /*189b0*/  @P0 LEA R9, P1, R8, R9, 0x5 ;  /* 0x0000000908090211 */ /* 0x000fe400078228ff */
[----:B------:R-:W-:Y:S02]  /*189c0*/  @P0 LEA R20, P2, R16, c[0x0][0x1c8], 0x1 ;  /* 0x0000720010140a11 */ /* 0x000fe400078408ff */
[----:B------:R-:W-:Y:S01]  /*189d0*/  @P0 IADD3.X R21, R3, R234, RZ, P3, !PT ;  /* 0x000000ea03150210 */ /* 0x000fe20001ffe4ff */
[C---:B-1----:R-:W-:Y:S03]  /*189e0*/  HMMA.16816.F32 R88, R148.reuse, R4, R88 ;  /* 0x000000049458723c */ /* 0x042fe60000001858 */
[----:B------:R-:W-:Y:S01]  /*189f0*/  @P0 LEA.HI.X R17, R8, R3, R17, 0x5, P1 ;  /* 0x0000000308110211 */ /* 0x000fe200008f2c11 */
[----:B------:R-:W-:Y:S01]  /*18a00*/  FADD.FTZ R3, R185, R184 ;  /* 0x000000b8b9037221 */ /* 0x000fe20000010000 */
[C---:B------:R-:W-:Y:S02]  /*18a10*/  ISETP.GE.AND P1, PT, R238.reuse, 0x1, PT ;  /* 0x00000001ee00780c */ /* 0x040fe40003f26270 */
[----:B------:R-:W-:Y:S01]  /*18a20*/  IADD3 R238, R238, 0x1, RZ ;  /* 0x00000001eeee7810 */ /* 0x000fe20007ffe0ff */
[----:B------:R-:W-:Y:S01]  /*18a30*/  FADD.FTZ R3, R186, R3 ;  /* 0x00000003ba037221 */ /* 0x000fe20000010000 */
[----:B------:R-:W-:Y:S01]  /*18a40*/  @P0 LEA.HI.X R21, R16, c[0x0][0x1cc], R21, 0x1, P2 ;  /* 0x0000730010150a11 */ /* 0x000fe200010f0c15 */
[C---:B------:R-:W-:Y:S03]  /*18a50*/  HMMA.16816.F32 R92, R148.reuse, R6, R92 ;  /* 0x00000006945c723c */ /* 0x040fe6000000185c */
[----:B------:R-:W-:Y:S01]  /*18a60*/  @P0 ISETP.GE.AND P2, PT, R232, c[0x0][0x1d4], PT ;  /* 0x00007500e8000a0c */ /* 0x000fe20003f46270 */
[----:B------:R-:W-:Y:S01]  /*18a70*/  FADD.FTZ R188, R188, R3 ;  /* 0x00000003bcbc7221 */ /* 0x000fe20000010000 */
[----:B------:R-:W-:Y:S02]  /*18a80*/  SEL R238, R238, RZ, !P1 ;  /* 0x000000ffeeee7207 */ /* 0x000fe40004800000 */
[----:B------:R-:W-:Y:S01]  /*18a90*/  @P0 ISETP.GE.AND P1, PT, R216, c[0x0][0x1d4], PT ;  /* 0x00007500d8000a0c */ /* 0x000fe20003f26270 */
[C---:B--2---:R-:W-:Y:S04]  /*18aa0*/  HMMA.16816.F32 R96, R148.reuse, R12, R96 ;  /* 0x0000000c9460723c */ /* 0x044fe80000001860 */
[----:B------:R-:W-:Y:S01]  /*18ab0*/  @P0 IMAD R3, R238, 0x6000, R11 ;  /* 0x00006000ee030824 */ /* 0x000fe200078e020b */
[----:B------:R-:W-:Y:S02]  /*18ac0*/  @P0 IADD3 R9, P3, R9, R240, RZ ;  /* 0x000000f009090210 */ /* 0x000fe40007f7e0ff */
[----:B------:R-:W-:Y:S01]  /*18ad0*/  IADD3 R6, R201, 0x1, RZ ;  /* 0x00000001c9067810 */ /* 0x000fe20007ffe0ff */
[----:B------:R-:W-:Y:S01]  /*18ae0*/  HMMA.16816.F32 R100, R148, R14, R100 ;  /* 0x0000000e9464723c */ /* 0x000fe20000001864 */
[----:B------:R-:W-:Y:S01]  /*18af0*/  @!PT LDS RZ, [RZ] ;  /* 0x00000000fffff984 */ /* 0x000fe20000000800 */
[----:B------:R-:W-:Y:S01]  /*18b00*/  @!PT LDS RZ, [RZ] ;  /* 0x00000000fffff984 */ /* 0x000fe20000000800 */
[----:B------:R-:W-:Y:S01]  /*18b10*/  @!PT LDS RZ, [RZ] ;  /* 0x00000000fffff984 */ /* 0x000fe20000000800 */
[----:B------:R1:W-:Y:S03]  /*18b20*/  @P0 LDGSTS.E.BYPASS.LTC128B.128 [R3], [R20.64], !P2 ;  /* 0x0000000014030fae */ /* 0x0003e6000d101d48 */
[----:B------:R-:W-:Y:S02]  /*18b30*/  @P0 IADD3.X R8, R17, R234, RZ, P3, !PT ;  /* 0x000000ea11080210 */ /* 0x000fe40001ffe4ff */
[C---:B------:R-:W-:Y:S03]  /*18b40*/  @P0 LEA R4, P3, R9.reuse, c[0x0][0x1c8], 0x1 ;  /* 0x0000720009040a11 */ /* 0x040fe600078608ff */
[----:B------:R1:W-:Y:S03]  /*18b50*/  @P0 LDGSTS.E.BYPASS.LTC128B.128 [R3+0x2000], [R20.64+0x80], !P1 ;  /* 0x0200008014030fae */ /* 0x0003e6000c901d48 */
[----:B------:R-:W-:Y:S01]  /*18b60*/  @P0 LEA.HI.X R5, R9, c[0x0][0x1cc], R8, 0x1, P3 ;  /* 0x0000730009050a11 */ /* 0x000fe200018f0c08 */
[----:B------:R-:W-:Y:S01]  /*18b70*/  FADD.FTZ R8, R191, R188 ;  /* 0x000000bcbf087221 */ /* 0x000fe20000010000 */
[----:B------:R-:W-:Y:S03]  /*18b80*/  MOV R9, R2 ;  /* 0x0000000200097202 */ /* 0x000fe60000000f00 */
[----:B------:R1:W-:Y:S01]  /*18b90*/  @P0 LDGSTS.E.BYPASS.LTC128B.128 [R3+0x4000], [R20.64+0x100], !P6 ;  /* 0x0400010014030fae */ /* 0x0003e2000f101d48 */
[----:B------:R-:W-:Y:S04]  /*18ba0*/  FADD.FTZ R193, R193, R8 ;  /* 0x00000008c1c17221 */ /* 0x000fe80000010000 */
[----:B------:R-:W-:Y:S03]  /*18bb0*/  FADD.FTZ R194, R194, R193 ;  /* 0x000000c1c2c27221 */ /* 0x000fe60000010000 */
[----:B------:R1:W-:Y:S01]  /*18bc0*/  @P0 LDGSTS.E.BYPASS.LTC128B.128 [R3+0x1000], [R4.64], !P2 ;  /* 0x0100000004030fae */ /* 0x0003e2000d101d48 */
[----:B------:R-:W-:Y:S04]  /*18bd0*/  FADD.FTZ R247, R247, R194 ;  /* 0x000000c2f7f77221 */ /* 0x000fe80000010000 */
[----:B------:R-:W-:Y:S03]  /*18be0*/  FADD.FTZ R248, R248, R247 ;  /* 0x000000f7f8f87221 */ /* 0x000fe60000010000 */
[----:B------:R1:W-:Y:S01]  /*18bf0*/  @P0 LDGSTS.E.BYPASS.LTC128B.128 [R3+0x3000], [R4.64+0x80], !P1 ;  /* 0x0300008004030fae */ /* 0x0003e2000c901d48 */
[----:B------:R-:W-:Y:S01]  /*18c00*/  FADD.FTZ R249, R249, R248 ;  /* 0x000000f8f9f97221 */ /* 0x000fe20000010000 */
[----:B------:R-:W-:Y:S03]  /*18c10*/  ISETP.GE.AND P1, PT, R201, 0x1, PT ;  /* 0x00000001c900780c */ /* 0x000fe60003f26270 */
[----:B------:R-:W-:Y:S01]  /*18c20*/  FADD.FTZ R242, R250, R249 ;  /* 0x000000f9faf27221 */ /* 0x000fe20000010000 */
[----:B------:R-:W-:Y:S02]  /*18c30*/  SEL R201, R6, RZ, !P1 ;  /* 0x000000ff06c97207 */ /* 0x000fe40004800000 */
[----:B------:R1:W-:Y:S01]  /*18c40*/  @P0 LDGSTS.E.BYPASS.LTC128B.128 [R3+0x5000], [R4.64+0x100], !P6 ;  /* 0x0500010004030fae */ /* 0x0003e2000f101d48 */
[----:B------:R-:W-:Y:S02]  /*18c50*/  ISETP.GT.AND P0, PT, R246, R243, PT ;  /* 0x000000f3f600720c */ /* 0x000fe40003f04270 */
[----:B------:R-:W-:Y:S05]  /*18c60*/  MOV R246, R244 ;  /* 0x000000f400f67202 */ /* 0x000fea0000000f00 */
[----:B------:R-:W0:Y:S01]  /*18c70*/  LDGDEPBAR ;  /* 0x00000000000079af */ /* 0x000e220000000000 */
[----:B-1----:R-:W-:Y:S05]  /*18c80*/  MOV R3, R0 ;  /* 0x0000000000037202 */ /* 0x002fea0000000f00 */
[----:B------:R-:W-:-:S05]  /*18c90*/  @P0 BRA `(.L_x_1952) ;  /* 0xffffd36000000947 */ /* 0x000fca000383ffff */
.L_x_1951:
[----:B------:R-:W-:-:S13]  /*18ca0*/  ISETP.GE.AND P0, PT, R244, R235, PT ;  /* 0x000000ebf400720c */ /* 0x000fda0003f06270 */
[----:B------:R-:W-:Y:S05]  /*18cb0*/  @!P0 BRA `(.L_x_1953) ;  /* 0x0000371000008947 */ /* 0x000fea0003800000 */
[----:B------:R-:W-:Y:S02]  /*18cc0*/  MOV R3, R0 ;  /* 0x0000000000037202 */ /* 0x000fe40000000f00 */
[----:B------:R-:W-:Y:S02]  /*18cd0*/  MOV R8, R2 ;  /* 0x0000000200087202 */ /* 0x000fe40000000f00 */
.L_x_1962:
[----:B------:R-:W-:Y:S04]  /*18ce0*/  DEPBAR.LE SB0, 0x2 ;  /* 0x000080800000791a */ /* 0x000fe80000000000 */
[----:B------:R-:W-:Y:S01]  /*18cf0*/  WARPSYNC 0xffffffff ;  /* 0xffffffff00007948 */ /* 0x000fe20003800000 */
[----:B------:R-:W-:Y:S01]  /*18d00*/  BAR.SYNC.DEFER_BLOCKING 0x0 ;  /* 0x0000000000007b1d */ /* 0x000fe20000010000 */
[----:B------:R-:W-:Y:S01]  /*18d10*/  IMAD R9, R201, 0x6000, RZ ;  /* 0x00006000c9097824 */ /* 0x000fe200078e02ff */
[----:B------:R-:W-:Y:S02]  /*18d20*/  ISETP.GE.AND P0, PT, R235, R244, PT ;  /* 0x000000f4eb00720c */ /* 0x000fe40003f06270 */
[----:B------:R-:W-:Y:S02]  /*18d30*/  ISETP.NE.AND P4, PT, R224, 0x1, PT ;  /* 0x00000001e000780c */ /* 0x000fe40003f85270 */
[----:B------:R-:W-:Y:S04]  /*18d40*/  IADD3 R205, R198, R9, RZ ;  /* 0x00000009c6cd7210 */ /* 0x000fe80007ffe0ff */
        /* <DEDUP_REMOVED lines=13> */
[----:B------:R-:W-:Y:S01]  /*18e20*/  @!P0 LEA R165, P1, R33, R165, 0x5 ;  /* 0x000000a521a58211 */ /* 0x000fe200078228ff */
[----:B------:R-:W-:Y:S01]  /*18e30*/  ULOP3.LUT UR4, URZ, UR4, URZ, 0x33, !UPT ;  /* 0x000000043f047292 */ /* 0x000fe2000f8e333f */
[----:B------:R-:W-:Y:S02]  /*18e40*/  @!P0 LEA R176, P2, R35, c[0x0][0x1f8], 0x1 ;  /* 0x00007e0023b08a11 */ /* 0x000fe400078408ff */
[----:B------:R-:W-:Y:S02]  /*18e50*/  @!P0 IADD3 R0, R25, R2, RZ ;  /* 0x0000000219008210 */ /* 0x000fe40007ffe0ff */
[----:B------:R-:W2:Y:S01]  /*18e60*/  LDSM.16.M88.4 R20, [R205+0x800] ;  /* 0x00080000cd14783b */ /* 0x000ea20000000200 */
[----:B------:R-:W-:Y:S02]  /*18e70*/  @!P0 MOV R2, c[0x0][0x20c] ;  /* 0x0000830000028a02 */ /* 0x000fe40000000f00 */
[----:B------:R-:W-:Y:S04]  /*18e80*/  @!P0 SHF.L.U64.HI R0, R24, 0x6, R0 ;  /* 0x0000000618008819 */ /* 0x000fe80000010200 */
[----:B------:R-:W3:Y:S01]  /*18e90*/  LDSM.16.M88.4 R28, [R205+0x1000] ;  /* 0x00100000cd1c783b */ /* 0x000ee20000000200 */
[-C--:B------:R-:W-:Y:S02]  /*18ea0*/  @!P0 IADD3.X R32, R0, R231.reuse, RZ, P3, !PT ;  /* 0x000000e700208210 */ /* 0x080fe40001ffe4ff */
[----:B------:R-:W-:Y:S02]  /*18eb0*/  @!P0 LEA.HI.X R2, R33, R0, R2, 0x5, P1 ;  /* 0x0000000021028211 */ /* 0x000fe400008f2c02 */
[----:B------:R-:W-:Y:S02]  /*18ec0*/  @!P0 IADD3 R0, P3, R165, R236, RZ ;  /* 0x000000eca5008210 */ /* 0x000fe40007f7e0ff */
[----:B------:R-:W4:Y:S01]  /*18ed0*/  LDSM.16.M88.4 R148, [R205+0x1800] ;  /* 0x00180000cd94783b */ /* 0x000f220000000200 */
[----:B------:R-:W-:Y:S02]  /*18ee0*/  @!P0 LEA.HI.X R177, R35, c[0x0][0x1fc], R32, 0x1, P2 ;  /* 0x00007f0023b18a11 */ /* 0x000fe400010f0c20 */
[----:B------:R-:W-:Y:S02]  /*18ef0*/  @!P0 ISETP.GE.AND P2, PT, R232, c[0x0][0x1d4], PT ;  /* 0x00007500e8008a0c */ /* 0x000fe40003f46270 */
[----:B------:R-:W-:Y:S02]  /*18f00*/  @!P0 ISETP.GE.AND P1, PT, R216, c[0x0][0x1d4], PT ;  /* 0x00007500d8008a0c */ /* 0x000fe40003f26270 */
[----:B------:R-:W-:Y:S07]  /*18f10*/  LDSM.16.M88.4 R152, [R197] ;  /* 0x00000000c598783b */ /* 0x000fee0000000200 */
        /* <DEDUP_REMOVED lines=12> */
[----:B------:R-:W-:Y:S03]  /*18fe0*/  @!P0 LEA R178, P3, R0, c[0x0][0x1f8], 0x1 ;  /* 0x00007e0000b28a11 */ /* 0x000fe600078608ff */
[----:B------:R-:W-:Y:S01]  /*18ff0*/  @!P0 IMAD R2, R238, 0x6000, R10 ;  /* 0x00006000ee028824 */ /* 0x000fe200078e020a */
[----:B------:R-:W-:Y:S02]  /*19000*/  @!P0 LEA.HI.X R179, R0, c[0x0][0x1fc], R149, 0x1, P3 ;  /* 0x00007f0000b38a11 */ /* 0x000fe400018f0c95 */
[----:B------:R-:W2:Y:S01]  /*19010*/  LDSM.16.M88.4 R148, [R204+0x1800] ;  /* 0x00180000cc94783b */ /* 0x000ea20000000200 */
[C---:B-----5:R-:W-:Y:S05]  /*19020*/  HMMA.16816.F32 R4, R152.reuse, R156, R4 ;  /* 0x0000009c9804723c */ /* 0x060fea0000001804 */
[C---:B------:R-:W-:Y:S01]  /*19030*/  IADD3 R0, R203.reuse, R205, RZ ;  /* 0x000000cdcb007210 */ /* 0x040fe20007ffe0ff */
        /* <DEDUP_REMOVED lines=11> */
[----:B------:R3:W-:Y:S06]  /*190f0*/  @!P0 LDGSTS.E.BYPASS.LTC128B.128 [R2+0x3000], [R178.64+0x80], !P1 ;  /* 0x03000080b2028fae */ /* 0x0007ec000c901d48 */
[C---:B------:R-:W-:Y:S01]  /*19100*/  HMMA.16816.F32 R28, R152.reuse, R166, R28 ;  /* 0x000000a6981c723c */ /* 0x040fe2000000181c */
[----:B------:R3:W-:Y:S02]  /*19110*/  @!P0 LDGSTS.E.BYPASS.LTC128B.128 [R2+0x5000], [R178.64+0x100], !P6 ;  /* 0x05000100b2028fae */ /* 0x0007e4000f101d48 */
[C---:B------:R-:W-:Y:S02]  /*19120*/  ISETP.GE.AND P0, PT, R238.reuse, 0x1, PT ;  /* 0x00000001ee00780c */ /* 0x040fe40003f06270 */
[----:B------:R-:W-:Y:S03]  /*19130*/  IADD3 R238, R238, 0x1, RZ ;  /* 0x00000001eeee7810 */ /* 0x000fe60007ffe0ff */
[C---:B--2---:R-:W-:Y:S01]  /*19140*/  HMMA.16816.F32 R32, R152.reuse, R148, R32 ;  /* 0x000000949820723c */ /* 0x044fe20000001820 */
[----:B------:R-:W-:Y:S03]  /*19150*/  LDSM.16.M88.4 R168, [R196] ;  /* 0x00000000c4a8783b */ /* 0x000fe60000000200 */
[----:B------:R-:W-:Y:S04]  /*19160*/  SEL R238, R238, RZ, !P0 ;  /* 0x000000ffeeee7207 */ /* 0x000fe80004000000 */
[----:B------:R-:W-:Y:S01]  /*19170*/  HMMA.16816.F32 R36, R152, R150, R36 ;  /* 0x000000969824723c */ /* 0x000fe20000001824 */
[----:B------:R-:W1:Y:S07]  /*19180*/  LDSM.16.M88.4 R172, [R0] ;  /* 0x0000000000ac783b */ /* 0x000e6e0000000200 */
[----:B------:R-:W2:Y:S01]  /*19190*/  LDSM.16.M88.4 R156, [R0+0x800] ;  /* 0x00080000009c783b */ /* 0x000ea20000000200 */
[----:B---3--:R-:W-:Y:S06]  /*191a0*/  IADD3 R2, R203, R204, RZ ;  /* 0x000000cccb027210 */ /* 0x008fec0007ffe0ff */
        /* <DEDUP_REMOVED lines=19> */
[----:B------:R-:W3:Y:S07]  /*192e0*/  LDSM.16.M88.4 R164, [R205+0x2000] ;  /* 0x00200000cda4783b */ /* 0x000eee0000000200 */
[C---:B-----5:R-:W-:Y:S01]  /*192f0*/  HMMA.16816.F32 R4, R176.reuse, R180, R4 ;  /* 0x000000b4b004723c */ /* 0x060fe20000001804 */
[----:B------:R-:W4:Y:S07]  /*19300*/  LDSM.16.M88.4 R168, [R205+0x2800] ;  /* 0x00280000cda8783b */ /* 0x000f2e0000000200 */
        /* <DEDUP_REMOVED lines=9> */
[----:B------:R-:W5:Y:S07]  /*193a0*/  LDSM.16.M88.4 R152, [R197+0x4000] ;  /* 0x00400000c598783b */ /* 0x000f6e0000000200 */
[C---:B--2---:R-:W-:Y:S08]  /*193b0*/  HMMA.16816.F32 R32, R176.reuse, R156, R32 ;  /* 0x0000009cb020723c */ /* 0x044ff00000001820 */
[----:B------:R-:W-:Y:S01]  /*193c0*/  HMMA.16816.F32 R36, R176, R158, R36 ;  /* 0x0000009eb024723c */ /* 0x000fe20000001824 */
[----:B------:R-:W2:Y:S07]  /*193d0*/  LDSM.16.M88.4 R156, [R204+0x3000] ;  /* 0x00300000cc9c783b */ /* 0x000eae0000000200 */
[C---:B---3--:R-:W-:Y:S01]  /*193e0*/  HMMA.16816.F32 R4, R160.reuse, R164, R4 ;  /* 0x000000a4a004723c */ /* 0x048fe20000001804 */
[----:B------:R-:W-:Y:S07]  /*193f0*/  LDSM.16.M88.4 R176, [R196+0x4000] ;  /* 0x00400000c4b0783b */ /* 0x000fee0000000200 */
[C---:B------:R-:W-:Y:S01]  /*19400*/  HMMA.16816.F32 R12, R160.reuse, R166, R12 ;  /* 0x000000a6a00c723c */ /* 0x040fe2000000180c */
[----:B------:R-:W3:Y:S07]  /*19410*/  LDSM.16.M88.4 R164, [R204+0x3800] ;  /* 0x00380000cca4783b */ /* 0x000eee0000000200 */
[C---:B----4-:R-:W-:Y:S08]  /*19420*/  HMMA.16816.F32 R16, R160.reuse, R168, R16 ;  /* 0x000000a8a010723c */ /* 0x050ff00000001810 */
[C---:B------:R-:W-:Y:S01]  /*19430*/  HMMA.16816.F32 R20, R160.reuse, R170, R20 ;  /* 0x000000aaa014723c */ /* 0x040fe20000001814 */
[----:B------:R-:W-:Y:S07]  /*19440*/  LDSM.16.M88.4 R168, [R0+0x3800] ;  /* 0x0038000000a8783b */ /* 0x000fee0000000200 */
[C---:B-1----:R-:W-:Y:S08]  /*19450*/  HMMA.16816.F32 R24, R160.reuse, R148, R24 ;  /* 0x00000094a018723c */ /* 0x042ff00000001818 */
[C---:B------:R-:W-:Y:S01]  /*19460*/  HMMA.16816.F32 R28, R160.reuse, R150, R28 ;  /* 0x00000096a01c723c */ /* 0x040fe2000000181c */
[----:B------:R-:W1:Y:S07]  /*19470*/  LDSM.16.M88.4 R148, [R0+0x2800] ;  /* 0x002800000094783b */ /* 0x000e6e0000000200 */
        /* <DEDUP_REMOVED lines=96> */
[----:B------:R5:W1:Y:S01]  /*19a80*/  MUFU.TANH R149, R15 ;  /* 0x0000000f00957308 */ /* 0x000a620000002400 */
[----:B------:R-:W-:Y:S09]  /*19a90*/  FMUL.FTZ R23, R23, c[0x0][0x320] ;  /* 0x0000c80017177a20 */ /* 0x000ff20000410000 */
[----:B------:R1:W1:Y:S10]  /*19aa0*/  MUFU.TANH R171, R21 ;  /* 0x0000001500ab7308 */ /* 0x0002740000002400 */
[----:B------:R2:W2:Y:S01]  /*19ab0*/  MUFU.TANH R190, R22 ;  /* 0x0000001600be7308 */ /* 0x0004a20000002400 */
[C---:B---3--:R-:W-:Y:S01]  /*19ac0*/  HMMA.16816.F32 R24, R184.reuse, R4, R24 ;  /* 0x00000004b818723c */ /* 0x048fe20000001818 */
[----:B-----5:R-:W3:Y:S08]  /*19ad0*/  LDSM.16.M88.4 R12, [R206+0x5800] ;  /* 0x00580000ce0c783b */ /* 0x020ef00000000200 */
[----:B------:R5:W3:Y:S01]  /*19ae0*/  MUFU.TANH R188, R19 ;  /* 0x0000001300bc7308 */ /* 0x000ae20000002400 */
[C---:B------:R-:W-:Y:S03]  /*19af0*/  HMMA.16816.F32 R28, R184.reuse, R6, R28 ;  /* 0x00000006b81c723c */ /* 0x040fe6000000181c */
[----:B-1----:R-:W-:Y:S06]  /*19b00*/  IADD3 R21, R217, R228, RZ ;  /* 0x000000e4d9157210 */ /* 0x002fec0007ffe0ff */
[----:B------:R1:W1:Y:S03]  /*19b10*/  MUFU.TANH R192, R18 ;  /* 0x0000001200c07308 */ /* 0x0002660000002400 */
[----:B------:R-:W-:Y:S04]  /*19b20*/  @P4 IMAD.HI.U32 R4, R21, c[0x0][0x2c8], RZ ;  /* 0x0000b20015044a27 */ /* 0x000fe800078e00ff */
[----:B------:R-:W-:Y:S01]  /*19b30*/  FMUL.FTZ R169, R24, c[0x0][0x320] ;  /* 0x0000c80018a97a20 */ /* 0x000fe20000410000 */
[----:B------:R-:W-:Y:S01]  /*19b40*/  @P4 SHF.R.U32.HI R21, RZ, c[0x0][0x2cc], R4 ;  /* 0x0000b300ff154a19 */ /* 0x000fe20000011604 */
[----:B------:R-:W-:Y:S01]  /*19b50*/  FMUL.FTZ R25, R25, c[0x0][0x320] ;  /* 0x0000c80019197a20 */ /* 0x000fe20000410000 */
[----:B------:R-:W1:Y:S01]  /*19b60*/  MUFU.TANH R153, R153 ;  /* 0x0000009900997308 */ /* 0x000e620000002400 */
[----:B------:R-:W-:Y:S01]  /*19b70*/  FMUL.FTZ R26, R26, c[0x0][0x320] ;  /* 0x0000c8001a1a7a20 */ /* 0x000fe20000410000 */
[----:B------:R-:W-:Y:S01]  /*19b80*/  ISETP.GE.AND P4, PT, R209, 0x1, PT ;  /* 0x00000001d100780c */ /* 0x000fe20003f86270 */
[----:B--2---:R-:W2:Y:S01]  /*19b90*/  SHFL.IDX PT, R22, R21, RZ, 0x1c1f ;  /* 0x001c1fff15167589 */ /* 0x004ea200000e0000 */
[----:B------:R-:W-:Y:S01]  /*19ba0*/  FMUL.FTZ R27, R27, c[0x0][0x320] ;  /* 0x0000c8001b1b7a20 */ /* 0x000fe20000410000 */
[----:B-----5:R-:W-:Y:S01]  /*19bb0*/  SHF.L.U32 R19, R244, 0x6, RZ ;  /* 0x00000006f4137819 */ /* 0x020fe200000006ff */
[----:B------:R-:W-:Y:S02]  /*19bc0*/  FMUL.FTZ R165, R28, c[0x0][0x320] ;  /* 0x0000c8001ca57a20 */ /* 0x000fe40000410000 */
[----:B------:R-:W-:Y:S02]  /*19bd0*/  FMUL.FTZ R29, R29, c[0x0][0x320] ;  /* 0x0000c8001d1d7a20 */ /* 0x000fe40000410000 */
[----:B------:R-:W1:Y:S01]  /*19be0*/  MUFU.TANH R0, R0 ;  /* 0x0000000000007308 */ /* 0x000e620000002400 */
[----:B------:R-:W-:Y:S02]  /*19bf0*/  FMUL.FTZ R30, R30, c[0x0][0x320] ;  /* 0x0000c8001e1e7a20 */ /* 0x000fe40000410000 */
[----:B------:R-:W-:Y:S01]  /*19c00*/  FMUL.FTZ R31, R31, c[0x0][0x320] ;  /* 0x0000c8001f1f7a20 */ /* 0x000fe20000410000 */
[C---:B---3--:R-:W-:Y:S06]  /*19c10*/  HMMA.16816.F32 R32, R184.reuse, R12, R32 ;  /* 0x0000000cb820723c */ /* 0x048fec0000001820 */
[----:B------:R-:W3:Y:S02]  /*19c20*/  MUFU.TANH R2, R2 ;  /* 0x0000000200027308 */ /* 0x000ee40000002400 */
[----:B------:R-:W-:Y:S07]  /*19c30*/  HMMA.16816.F32 R36, R184, R14, R36 ;  /* 0x0000000eb824723c */ /* 0x000fee0000001824 */
[----:B------:R-:W-:Y:S01]  /*19c40*/  IADD3 R14, -R222, 0x1, -R19 ;  /* 0x00000001de0e7810 */ /* 0x000fe20007ffe913 */
[----:B------:R-:W3:Y:S04]  /*19c50*/  MUFU.TANH R154, R154 ;  /* 0x0000009a009a7308 */ /* 0x000ee80000002400 */
[----:B------:R-:W-:Y:S04]  /*19c60*/  IADD3 R14, -R227, R14, R230 ;  /* 0x0000000ee30e7210 */ /* 0x000fe80007ffe1e6 */
[----:B------:R-:W-:Y:S01]  /*19c70*/  FMUL.FTZ R161, R32, c[0x0][0x320] ;  /* 0x0000c80020a17a20 */ /* 0x000fe20000410000 */
[C---:B------:R-:W-:Y:S01]  /*19c80*/  IADD3 R15, R14.reuse, c[0x0][0x328], RZ ;  /* 0x0000ca000e0f7a10 */ /* 0x040fe20007ffe0ff */
[----:B------:R-:W3:Y:S01]  /*19c90*/  MUFU.TANH R183, R183 ;  /* 0x000000b700b77308 */ /* 0x000ee20000002400 */
[----:B------:R-:W-:Y:S01]  /*19ca0*/  FMUL.FTZ R33, R33, c[0x0][0x320] ;  /* 0x0000c80021217a20 */ /* 0x000fe20000410000 */
[----:B------:R-:W-:Y:S01]  /*19cb0*/  IADD3 R14, R14, UR4, RZ ;  /* 0x000000040e0e7c10 */ /* 0x000fe2000fffe0ff */
[----:B------:R-:W-:Y:S01]  /*19cc0*/  FMUL.FTZ R34, R34, c[0x0][0x320] ;  /* 0x0000c80022227a20 */ /* 0x000fe20000410000 */
[-C--:B--2---:R-:W-:Y:S01]  /*19cd0*/  IADD3 R20, R15, R22.reuse, RZ ;  /* 0x000000160f147210 */ /* 0x084fe20007ffe0ff */
[----:B------:R-:W-:Y:S01]  /*19ce0*/  FMUL.FTZ R35, R35, c[0x0][0x320] ;  /* 0x0000c80023237a20 */ /* 0x000fe20000410000 */
[----:B-1----:R-:W-:Y:S01]  /*19cf0*/  IADD3 R18, R14, R22, RZ ;  /* 0x000000160e127210 */ /* 0x002fe20007ffe0ff */
[----:B------:R-:W-:Y:S02]  /*19d00*/  FMUL.FTZ R157, R36, c[0x0][0x320] ;  /* 0x0000c800249d7a20 */ /* 0x000fe40000410000 */
[----:B------:R-:W-:Y:S01]  /*19d10*/  FMUL.FTZ R6, R37, c[0x0][0x320] ;  /* 0x0000c80025067a20 */ /* 0x000fe20000410000 */
[----:B------:R-:W1:Y:S01]  /*19d20*/  MUFU.TANH R16, R16 ;  /* 0x0000001000107308 */ /* 0x000e620000002400 */
[----:B------:R-:W-:Y:S02]  /*19d30*/  FMUL.FTZ R12, R38, c[0x0][0x320] ;  /* 0x0000c800260c7a20 */ /* 0x000fe40000410000 */
[----:B------:R-:W-:Y:S07]  /*19d40*/  FMUL.FTZ R39, R39, c[0x0][0x320] ;  /* 0x0000c80027277a20 */ /* 0x000fee0000410000 */
[----:B------:R-:W2:Y:S10]  /*19d50*/  MUFU.TANH R17, R17 ;  /* 0x0000001100117308 */ /* 0x000eb40000002400 */
        /* <DEDUP_REMOVED lines=16> */
[----:B------:R1:W1:Y:S01]  /*19e60*/  MUFU.TANH R4, R39 ;  /* 0x0000002700047308 */ /* 0x0002620000002400 */
        /* <DEDUP_REMOVED lines=12> */
.L_x_1956:
[----:B------:R-:W-:Y:S04]  /*19f30*/  MOV R5, c[0x0][0x32c] ;  /* 0x0000cb0000057a02 */ /* 0x000fe80000000f00 */
[----:B------:R-:W-:-:S13]  /*19f40*/  ISETP.NE.AND P0, PT, R5, 0x1, PT ;  /* 0x000000010500780c */ /* 0x000fda0003f05270 */
[----:B------:R-:W-:Y:S05]  /*19f50*/  @P0 IMAD.HI.U32 R5, R22, c[0x0][0x330], RZ ;  /* 0x0000cc0016050a27 */ /* 0x000fea00078e00ff */
[----:B------:R-:W-:Y:S02]  /*19f60*/  @P0 SHF.R.U32.HI R22, RZ, c[0x0][0x334], R5 ;  /* 0x0000cd00ff160a19 */ /* 0x000fe40000011605 */
.L_x_1957:
[----:B------:R-:W-:Y:S05]  /*19f70*/  BSYNC B0 ;  /* 0x0000000000007941 */ /* 0x000fea0003800000 */
.L_x_1955:
[----:B------:R-:W-:Y:S04]  /*19f80*/  IMAD R7, R22, c[0x0][0x32c], -R19 ;  /* 0x0000cb0016077a24 */ /* 0x000fe800078e0a13 */
[----:B------:R-:W-:Y:S05]  /*19f90*/  IMAD.IADD R7, R7, 0x1, -R222 ;  /* 0x0000000107077824 */ /* 0x000fea00078e0ade */
[----:B------:R-:W-:Y:S02]  /*19fa0*/  IADD3 R5, R7, c[0x0][0x32c], RZ ;  /* 0x0000cb0007057a10 */ /* 0x000fe40007ffe0ff */
[----:B------:R-:W-:Y:S02]  /*19fb0*/  IMNMX R18, R18, R7, !PT ;  /* 0x0000000712127217 */ /* 0x000fe40007800200 */
[----:B------:R-:W-:Y:S02]  /*19fc0*/  IMNMX R20, R20, R5, PT ;  /* 0x0000000514147217 */ /* 0x000fe40003800200 */
.L_x_1954:
[----:B--234-:R-:W-:Y:S04]  /*19fd0*/  ISETP.GT.AND P1, PT, R244, -0x1, PT ;  /* 0xfffffffff400780c */ /* 0x01cfe80003f24270 */
        /* <DEDUP_REMOVED lines=18> */
[----:B-1----:R-:W-:Y:S02]  /*1a100*/  FSEL R187, R16, -INF , !P2 ;  /* 0xff80000010bb7808 */ /* 0x002fe40005000000 */
[----:B------:R-:W-:Y:S01]  /*1a110*/  FSEL R183, R183, -INF , !P3 ;  /* 0xff800000b7b77808 */ /* 0x000fe20005800000 */
[----:B------:R-:W1:Y:S01]  /*1a120*/  SHFL.IDX PT, R16, R21, 0x1, 0x1c1f ;  /* 0x003c1f0015107f89 */ /* 0x000e6200000e0000 */
[C---:B------:R-:W-:Y:S02]  /*1a130*/  ISETP.GT.AND P3, PT, R18.reuse, 0x19, P1 ;  /* 0x000000191200780c */ /* 0x040fe40000f64270 */
        /* <DEDUP_REMOVED lines=10> */
[----:B------:R-:W-:Y:S01]  /*1a1e0*/  FSEL R167, R167, -INF , !P0 ;  /* 0xff800000a7a77808 */ /* 0x000fe20004000000 */
[--C-:B-1----:R-:W-:Y:S01]  /*1a1f0*/  IMAD.IADD R15, R15, 0x1, R16.reuse ;  /* 0x000000010f0f7824 */ /* 0x102fe200078e0210 */
        /* <DEDUP_REMOVED lines=29> */
.L_x_1960:
[----:B------:R-:W-:Y:S04]  /*1a3d0*/  MOV R6, c[0x0][0x32c] ;  /* 0x0000cb0000067a02 */ /* 0x000fe80000000f00 */
[----:B------:R-:W-:-:S13]  /*1a3e0*/  ISETP.NE.AND P0, PT, R6, 0x1, PT ;  /* 0x000000010600780c */ /* 0x000fda0003f05270 */
[----:B------:R-:W-:Y:S05]  /*1a3f0*/  @P0 IMAD.HI.U32 R6, R16, c[0x0][0x330], RZ ;  /* 0x0000cc0010060a27 */ /* 0x000fea00078e00ff */
[----:B------:R-:W-:Y:S02]  /*1a400*/  @P0 SHF.R.U32.HI R16, RZ, c[0x0][0x334], R6 ;  /* 0x0000cd00ff100a19 */ /* 0x000fe40000011606 */
.L_x_1961:
[----:B------:R-:W-:Y:S05]  /*1a410*/  BSYNC B0 ;  /* 0x0000000000007941 */ /* 0x000fea0003800000 */
.L_x_1959:
[----:B------:R-:W-:Y:S04]  /*1a420*/  IMAD R19, R16, c[0x0][0x32c], -R19 ;  /* 0x0000cb0010137a24 */ /* 0x000fe800078e0a13 */
[----:B------:R-:W-:Y:S05]  /*1a430*/  IMAD.IADD R14, R19, 0x1, -R222 ;  /* 0x00000001130e7824 */ /* 0x000fea00078e0ade */
[----:B------:R-:W-:Y:S02]  /*1a440*/  IADD3 R6, R14, c[0x0][0x32c], RZ ;  /* 0x0000cb000e067a10 */ /* 0x000fe40007ffe0ff */
[----:B------:R-:W-:Y:S02]  /*1a450*/  IMNMX R17, R17, R14, !PT ;  /* 0x0000000e11117217 */ /* 0x000fe40007800200 */
[----:B------:R-:W-:Y:S02]  /*1a460*/  IMNMX R15, R15, R6, PT ;  /* 0x000000060f0f7217 */ /* 0x000fe40003800200 */
.L_x_1958:
        /* <DEDUP_REMOVED lines=15> */
[----:B------:R-:W-:Y:S02]  /*1a560*/  FMNMX.FTZ R19, R16, R3, !PT ;  /* 0x0000000310137209 */ /* 0x000fe40007810000 */
[----:B------:R-:W-:Y:S02]  /*1a570*/  ISETP.GT.AND P0, PT, R17, 0x9, P1 ;  /* 0x000000091100780c */ /* 0x000fe40000f04270 */
[----:B------:R-:W-:Y:S02]  /*1a580*/  ISETP.LT.OR P3, PT, R15, 0x9, P3 ;  /* 0x000000090f00780c */ /* 0x000fe40001f61670 */
[----:B------:R-:W-:Y:S02]  /*1a590*/  FSEL R14, R2, -INF , !P2 ;  /* 0xff800000020e7808 */ /* 0x000fe40005000000 */
[----:B------:R-:W-:Y:S02]  /*1a5a0*/  FMNMX.FTZ R0, R171, R6, !PT ;  /* 0x00000006ab007209 */ /* 0x000fe40007810000 */
[----:B------:R-:W-:Y:S02]  /*1a5b0*/  ISETP.GT.AND P4, PT, R17, 0x10, P1 ;  /* 0x000000101100780c */ /* 0x000fe40000f84270 */
[----:B------:R-:W-:Y:S02]  /*1a5c0*/  ISETP.LT.OR P2, PT, R15, 0xa, P0 ;  /* 0x0000000a0f00780c */ /* 0x000fe40000741670 */
[----:B------:R-:W-:Y:S02]  /*1a5d0*/  FSEL R148, R148, -INF , !P3 ;  /* 0xff80000094947808 */ /* 0x000fe40005800000 */
[----:B------:R-:W-:Y:S02]  /*1a5e0*/  FMNMX.FTZ R19, R14, R19, !PT ;  /* 0x000000130e137209 */ /* 0x000fe40007810000 */
        /* <DEDUP_REMOVED lines=8> */
[----:B------:R-:W-:Y:S02]  /*1a670*/  FSEL R192, R192, -INF , !P3 ;  /* 0xff800000c0c07808 */ /* 0x000fe40005800000 */
[----:B------:R-:W-:Y:S02]  /*1a680*/  FMNMX.FTZ R21, R6, R19, !PT ;  /* 0x0000001306157209 */ /* 0x000fe40007810000 */
[----:B------:R-:W-:Y:S02]  /*1a690*/  FMNMX.FTZ R0, R165, R0, !PT ;  /* 0x00000000a5007209 */ /* 0x000fe40007810000 */
[----:B------:R-:W-:Y:S02]  /*1a6a0*/  ISETP.GT.AND P0, PT, R17, 0x19, P1 ;  /* 0x000000191100780c */ /* 0x000fe40000f04270 */
[----:B------:R-:W-:Y:S02]  /*1a6b0*/  FMNMX.FTZ R21, R192, R21, !PT ;  /* 0x00000015c0157209 */ /* 0x000fe40007810000 */
        /* <DEDUP_REMOVED lines=26> */
[----:B------:R-:W-:Y:S02]  /*1a860*/  ISETP.GT.AND P0, PT, R17, 0x30, P1 ;  /* 0x000000301100780c */ /* 0x000fe40000f04270 */
[----:B------:R-:W-:Y:S02]  /*1a870*/  ISETP.LT.OR P4, PT, R15, 0x2a, P3 ;  /* 0x0000002a0f00780c */ /* 0x000fe40001f81670 */
[----:B------:R-:W-:Y:S02]  /*1a880*/  FMNMX.FTZ R21, R164, R21, !PT ;  /* 0x00000015a4157209 */ /* 0x000fe40007810000 */
[----:B------:R-:W-:Y:S02]  /*1a890*/  FSEL R162, R162, -INF , !P4 ;  /* 0xff800000a2a27808 */ /* 0x000fe40006000000 */
        /* <DEDUP_REMOVED lines=16> */
[----:B------:R-:W-:Y:S02]  /*1a9a0*/  FMNMX.FTZ R17, R152, R21, !PT ;  /* 0x0000001598117209 */ /* 0x000fe40007810000 */
[-C--:B------:R-:W-:Y:S01]  /*1a9b0*/  IADD3 R174, R146, R9.reuse, RZ ;  /* 0x0000000992ae7210 */ /* 0x080fe20007ffe0ff */
[----:B------:R-:W1:Y:S01]  /*1a9c0*/  SHFL.BFLY PT, R2, R19, 0x1, 0x1f ;  /* 0x0c201f0013027f89 */ /* 0x000e6200000e0000 */
[----:B------:R-:W-:Y:S02]  /*1a9d0*/  IADD3 R172, R141, R9, RZ ;  /* 0x000000098dac7210 */ /* 0x000fe40007ffe0ff */
[C---:B------:R-:W-:Y:S02]  /*1a9e0*/  IADD3 R173, R199.reuse, R174, RZ ;  /* 0x000000aec7ad7210 */ /* 0x040fe40007ffe0ff */
[----:B------:R-:W-:Y:S03]  /*1a9f0*/  IADD3 R9, R199, R172, RZ ;  /* 0x000000acc7097210 */ /* 0x000fe60007ffe0ff */
[----:B------:R-:W2:Y:S08]  /*1aa00*/  SHFL.BFLY PT, R0, R17, 0x2, 0x1f ;  /* 0x0c401f0011007f89 */ /* 0x000eb000000e0000 */
[----:B------:R-:W-:Y:S01]  /*1aa10*/  LDSM.16.MT88.4 R24, [R173] ;  /* 0x00000000ad18783b */ /* 0x000fe20000004200 */
[----:B-1----:R-:W-:Y:S07]  /*1aa20*/  FMNMX.FTZ R2, R19, R2, !PT ;  /* 0x0000000213027209 */ /* 0x002fee0007810000 */
[----:B------:R-:W-:Y:S01]  /*1aa30*/  LDSM.16.MT88.4 R32, [R172] ;  /* 0x00000000ac20783b */ /* 0x000fe20000004200 */
        /* <DEDUP_REMOVED lines=28> */
[----:B------:R-:W-:Y:S01]  /*1ac00*/  FSEL R153, R153, RZ, P0 ;  /* 0x000000ff99997208 */ /* 0x000fe20000000000 */
[--C-:B------:R-:W-:Y:S02]  /*1ac10*/  FFMA.FTZ R185, R185, c[0x0][0x2d0], -R160.reuse ;  /* 0x0000b400b9b97a23 */ /* 0x100fe400000108a0 */
[----:B------:R-:W-:Y:S02]  /*1ac20*/  FADD.FTZ R4, -R4, R3 ;  /* 0x0000000304047221 */ /* 0x000fe40000010100 */
[--C-:B------:R-:W-:Y:S01]  /*1ac30*/  FFMA.FTZ R180, R16, c[0x0][0x2d0], -R153.reuse ;  /* 0x0000b40010b47a23 */ /* 0x100fe20000010899 */
[----:B------:R-:W2:Y:S01]  /*1ac40*/  MUFU.EX2 R178, R178 ;  /* 0x000000b200b27308 */ /* 0x000ea20000000800 */
[----:B------:R-:W3:Y:S01]  /*1ac50*/  LDSM.16.MT88.4 R16, [R174] ;  /* 0x00000000ae10783b */ /* 0x000ee20000004200 */
[--C-:B------:R-:W-:Y:S02]  /*1ac60*/  FFMA.FTZ R179, R14, c[0x0][0x2d0], -R153.reuse ;  /* 0x0000b4000eb37a23 */ /* 0x100fe40000010899 */
[--C-:B------:R-:W-:Y:S02]  /*1ac70*/  FFMA.FTZ R177, R148, c[0x0][0x2d0], -R153.reuse ;  /* 0x0000b40094b17a23 */ /* 0x100fe40000010899 */
[--C-:B------:R-:W-:Y:S02]  /*1ac80*/  FFMA.FTZ R182, R6, c[0x0][0x2d0], -R153.reuse ;  /* 0x0000b40006b67a23 */ /* 0x100fe40000010899 */
[----:B------:R-:W-:Y:S02]  /*1ac90*/  FMUL.FTZ R3, R4, c[0x0][0x2d0] ;  /* 0x0000b40004037a20 */ /* 0x000fe40000410000 */
[----:B------:R-:W4:Y:S01]  /*1aca0*/  MUFU.EX2 R8, R5 ;  /* 0x0000000500087308 */ /* 0x000f220000000800 */
[--C-:B------:R-:W-:Y:S02]  /*1acb0*/  FFMA.FTZ R195, R168, c[0x0][0x2d0], -R153.reuse ;  /* 0x0000b400a8c37a23 */ /* 0x100fe40000010899 */
[--C-:B------:R-:W-:Y:S01]  /*1acc0*/  FFMA.FTZ R204, R166, c[0x0][0x2d0], -R153.reuse ;  /* 0x0000b400a6cc7a23 */ /* 0x100fe20000010899 */
[----:B-1----:R-:W-:Y:S01]  /*1acd0*/  F2FP.PACK_AB R148, R176, R181 ;  /* 0x000000b5b094723e */ /* 0x002fe200000000ff */
[--C-:B------:R-:W-:Y:S02]  /*1ace0*/  FFMA.FTZ R205, R164, c[0x0][0x2d0], -R153.reuse ;  /* 0x0000b400a4cd7a23 */ /* 0x100fe40000010899 */
[--C-:B------:R-:W-:Y:S02]  /*1acf0*/  FFMA.FTZ R206, R162, c[0x0][0x2d0], -R153.reuse ;  /* 0x0000b400a2ce7a23 */ /* 0x100fe40000010899 */
[--C-:B------:R-:W-:Y:S01]  /*1ad00*/  FFMA.FTZ R247, R158, c[0x0][0x2d0], -R153.reuse ;  /* 0x0000b4009ef77a23 */ /* 0x100fe20000010899 */
[----:B------:R-:W-:Y:S01]  /*1ad10*/  MUFU.EX2 R180, R180 ;  /* 0x000000b400b47308 */ /* 0x000fe20000000800 */
[--C-:B------:R-:W-:Y:S02]  /*1ad20*/  FFMA.FTZ R250, R156, c[0x0][0x2d0], -R153.reuse ;  /* 0x0000b4009cfa7a23 */ /* 0x100fe40000010899 */
[----:B------:R-:W-:Y:S01]  /*1ad30*/  LDSM.16.MT88.4 R156, [R9+0x1800] ;  /* 0x00180000099c783b */ /* 0x000fe20000004200 */
[----:B--2---:R-:W-:Y:S01]  /*1ad40*/  F2FP.PACK_AB R150, R178, R175 ;  /* 0x000000afb296723e */ /* 0x004fe200000000ff */
[--C-:B------:R-:W-:Y:S02]  /*1ad50*/  FFMA.FTZ R249, R154, c[0x0][0x2d0], -R153.reuse ;  /* 0x0000b4009af97a23 */ /* 0x100fe40000010899 */
[--C-:B------:R-:W-:Y:S02]  /*1ad60*/  FFMA.FTZ R187, R192, c[0x0][0x2d0], -R153.reuse ;  /* 0x0000b400c0bb7a23 */ /* 0x100fe40000010899 */
[--C-:B------:R-:W-:Y:S01]  /*1ad70*/  FFMA.FTZ R192, R167, c[0x0][0x2d0], -R160.reuse ;  /* 0x0000b400a7c07a23 */ /* 0x100fe200000108a0 */
[----:B------:R-:W1:Y:S01]  /*1ad80*/  MUFU.EX2 R179, R179 ;  /* 0x000000b300b37308 */ /* 0x000e620000000800 */
[----:B------:R-:W-:Y:S01]  /*1ad90*/  LDSM.16.MT88.4 R164, [R173+0x3800] ;  /* 0x00380000ada4783b */ /* 0x000fe20000004200 */
[----:B------:R-:W-:Y:S02]  /*1ada0*/  FFMA.FTZ R160, R155, c[0x0][0x2d0], -R160 ;  /* 0x0000b4009ba07a23 */ /* 0x000fe400000108a0 */
        /* <DEDUP_REMOVED lines=11> */
[C---:B------:R-:W-:Y:S01]  /*1ae60*/  FMUL.FTZ R37, R8.reuse, R105 ;  /* 0x0000006908257220 */ /* 0x040fe20000410000 */
[----:B-1----:R-:W-:Y:S01]  /*1ae70*/  F2FP.PACK_AB R149, R179, R180 ;  /* 0x000000b4b395723e */ /* 0x002fe200000000ff */
[C---:B------:R-:W-:Y:S02]  /*1ae80*/  FMUL.FTZ R40, R8.reuse, R40 ;  /* 0x0000002808287220 */ /* 0x040fe40000410000 */
[C---:B------:R-:W-:Y:S02]  /*1ae90*/  FMUL.FTZ R41, R8.reuse, R41 ;  /* 0x0000002908297220 */ /* 0x040fe40000410000 */
[C---:B------:R-:W-:Y:S01]  /*1aea0*/  FMUL.FTZ R44, R8.reuse, R44 ;  /* 0x0000002c082c7220 */ /* 0x040fe20000410000 */
        /* <DEDUP_REMOVED lines=9> */
[----:B--2---:R-:W-:Y:S01]  /*1af40*/  F2FP.PACK_AB R151, R182, R177 ;  /* 0x000000b1b697723e */ /* 0x004fe200000000ff */
        /* <DEDUP_REMOVED lines=12> */
[C---:B---3--:R-:W-:Y:S03]  /*1b010*/  HMMA.16816.F32 R4, R148.reuse, R16, R4 ;  /* 0x000000109404723c */ /* 0x048fe60000001804 */
[----:B------:R-:W-:Y:S02]  /*1b020*/  LDSM.16.MT88.4 R128, [R174+0x2800] ;  /* 0x00280000ae80783b */ /* 0x000fe40000004200 */
[C---:B------:R-:W-:Y:S02]  /*1b030*/  FMUL.FTZ R22, R3.reuse, R122 ;  /* 0x0000007a03167220 */ /* 0x040fe40000410000 */
[C---:B------:R-:W-:Y:S01]  /*1b040*/  FMUL.FTZ R16, R8.reuse, R124 ;  /* 0x0000007c08107220 */ /* 0x040fe20000410000 */
[C---:B------:R-:W-:Y:S01]  /*1b050*/  HMMA.16816.F32 R12, R148.reuse, R18, R12 ;  /* 0x00000012940c723c */ /* 0x040fe2000000180c */
[----:B------:R-:W-:Y:S02]  /*1b060*/  MUFU.EX2 R185, R185 ;  /* 0x000000b900b97308 */ /* 0x000fe40000000800 */
[----:B----4-:R-:W-:Y:S01]  /*1b070*/  LDSM.16.MT88.4 R160, [R174+0x3800] ;  /* 0x00380000aea0783b */ /* 0x010fe20000004200 */
[C---:B------:R-:W-:Y:S02]  /*1b080*/  FMUL.FTZ R17, R8.reuse, R125 ;  /* 0x0000007d08117220 */ /* 0x040fe40000410000 */
[C---:B------:R-:W-:Y:S02]  /*1b090*/  FMUL.FTZ R23, R3.reuse, R123 ;  /* 0x0000007b03177220 */ /* 0x040fe40000410000 */
[C---:B------:R-:W-:Y:S03]  /*1b0a0*/  FMUL.FTZ R18, R3.reuse, R126 ;  /* 0x0000007e03127220 */ /* 0x040fe60000410000 */
[----:B------:R-:W-:Y:S01]  /*1b0b0*/  LDSM.16.MT88.4 R120, [R173+0x800] ;  /* 0x00080000ad78783b */ /* 0x000fe20000004200 */
[C---:B------:R-:W-:Y:S01]  /*1b0c0*/  FMUL.FTZ R19, R3.reuse, R127 ;  /* 0x0000007f03137220 */ /* 0x040fe20000410000 */
[----:B------:R-:W2:Y:S01]  /*1b0d0*/  MUFU.EX2 R186, R186 ;  /* 0x000000ba00ba7308 */ /* 0x000ea20000000800 */
[C---:B------:R-:W-:Y:S02]  /*1b0e0*/  FMUL.FTZ R30, R3.reuse, R114 ;  /* 0x00000072031e7220 */ /* 0x040fe40000410000 */
[C---:B------:R-:W-:Y:S02]  /*1b0f0*/  FMUL.FTZ R31, R3.reuse, R115 ;  /* 0x00000073031f7220 */ /* 0x040fe40000410000 */
[C---:B------:R-:W-:Y:S01]  /*1b100*/  FMUL.FTZ R38, R3.reuse, R106 ;  /* 0x0000006a03267220 */ /* 0x040fe20000410000 */
[C---:B------:R-:W-:Y:S01]  /*1b110*/  HMMA.16816.F32 R16, R148.reuse, R24, R16 ;  /* 0x000000189410723c */ /* 0x040fe20000001810 */
[----:B------:R-:W3:Y:S02]  /*1b120*/  LDSM.16.MT88.4 R124, [R9] ;  /* 0x00000000097c783b */ /* 0x000ee40000004200 */
        /* <DEDUP_REMOVED lines=14> */
[----:B------:R-:W4:Y:S01]  /*1b210*/  LDSM.16.MT88.4 R116, [R174+0x2000] ;  /* 0x00200000ae74783b */ /* 0x000f220000004200 */
[C---:B------:R-:W-:Y:S01]  /*1b220*/  FMUL.FTZ R50, R3.reuse, R50 ;  /* 0x0000003203327220 */ /* 0x040fe20000410000 */
[C---:B------:R-:W-:Y:S01]  /*1b230*/  HMMA.16816.F32 R24, R148.reuse, R32, R24 ;  /* 0x000000209418723c */ /* 0x040fe20000001818 */
        /* <DEDUP_REMOVED lines=11> */
[----:B------:R-:W5:Y:S01]  /*1b2f0*/  LDSM.16.MT88.4 R108, [R173+0x2000] ;  /* 0x00200000ad6c783b */ /* 0x000f620000004200 */
[C---:B------:R-:W-:Y:S02]  /*1b300*/  FMUL.FTZ R58, R3.reuse, R58 ;  /* 0x0000003a033a7220 */ /* 0x040fe40000410000 */
[C---:B------:R-:W-:Y:S02]  /*1b310*/  FMUL.FTZ R59, R3.reuse, R59 ;  /* 0x0000003b033b7220 */ /* 0x040fe40000410000 */
[C---:B---3--:R-:W-:Y:S03]  /*1b320*/  HMMA.16816.F32 R32, R148.reuse, R124, R32 ;  /* 0x0000007c9420723c */ /* 0x048fe60000001820 */
        /* <DEDUP_REMOVED lines=18> */
[C---:B-----5:R-:W-:Y:S03]  /*1b450*/  HMMA.16816.F32 R48, R148.reuse, R108, R48 ;  /* 0x0000006c9430723c */ /* 0x060fe60000001830 */
[----:B------:R-:W-:Y:S01]  /*1b460*/  MUFU.EX2 R206, R206 ;  /* 0x000000ce00ce7308 */ /* 0x000fe20000000800 */
        /* <DEDUP_REMOVED lines=13> */
[----:B------:R-:W4:Y:S03]  /*1b540*/  LDSM.16.MT88.4 R104, [R173+0x4000] ;  /* 0x00400000ad68783b */ /* 0x000f260000004200 */
        /* <DEDUP_REMOVED lines=12> */
[C---:B---3--:R-:W-:Y:S03]  /*1b610*/  HMMA.16816.F32 R72, R148.reuse, R108, R72 ;  /* 0x0000006c9448723c */ /* 0x048fe60000001848 */
[----:B------:R-:W-:Y:S01]  /*1b620*/  FMUL.FTZ R89, R8, R89 ;  /* 0x0000005908597220 */ /* 0x000fe20000410000 */
[----:B------:R-:W-:Y:S01]  /*1b630*/  MUFU.EX2 R250, R250 ;  /* 0x000000fa00fa7308 */ /* 0x000fe20000000800 */
[C---:B------:R-:W-:Y:S02]  /*1b640*/  FMUL.FTZ R90, R3.reuse, R90 ;  /* 0x0000005a035a7220 */ /* 0x040fe40000410000 */
[C---:B------:R-:W-:Y:S01]  /*1b650*/  FMUL.FTZ R91, R3.reuse, R91 ;  /* 0x0000005b035b7220 */ /* 0x040fe20000410000 */
[C---:B------:R-:W-:Y:S01]  /*1b660*/  HMMA.16816.F32 R76, R148.reuse, R110, R76 ;  /* 0x0000006e944c723c */ /* 0x040fe2000000184c */
[----:B------:R-:W3:Y:S03]  /*1b670*/  LDSM.16.MT88.4 R108, [R9+0x4000] ;  /* 0x00400000096c783b */ /* 0x000ee60000004200 */
[--C-:B------:R-:W-:Y:S02]  /*1b680*/  FFMA.FTZ R188, R188, c[0x0][0x2d0], -R153.reuse ;  /* 0x0000b400bcbc7a23 */ /* 0x100fe40000010899 */
[--C-:B------:R-:W-:Y:S01]  /*1b690*/  FFMA.FTZ R189, R190, c[0x0][0x2d0], -R153.reuse ;  /* 0x0000b400bebd7a23 */ /* 0x100fe20000010899 */
[----:B------:R-:W-:Y:S01]  /*1b6a0*/  MUFU.EX2 R249, R249 ;  /* 0x000000f900f97308 */ /* 0x000fe20000000800 */
[C---:B----4-:R-:W-:Y:S04]  /*1b6b0*/  HMMA.16816.F32 R80, R148.reuse, R104, R80 ;  /* 0x000000689450723c */ /* 0x050fe80000001850 */
[--C-:B------:R-:W-:Y:S02]  /*1b6c0*/  FFMA.FTZ R190, R170, c[0x0][0x2d0], -R153.reuse ;  /* 0x0000b400aabe7a23 */ /* 0x100fe40000010899 */
[----:B------:R-:W-:Y:S01]  /*1b6d0*/  LDSM.16.MT88.4 R168, [R172+0x3800] ;  /* 0x00380000aca8783b */ /* 0x000fe20000004200 */
[----:B------:R-:W-:Y:S01]  /*1b6e0*/  FFMA.FTZ R153, R152, c[0x0][0x2d0], -R153 ;  /* 0x0000b40098997a23 */ /* 0x000fe20000010899 */
[C---:B------:R-:W-:Y:S01]  /*1b6f0*/  HMMA.16816.F32 R84, R148.reuse, R106, R84 ;  /* 0x0000006a9454723c */ /* 0x040fe20000001854 */
[----:B------:R-:W4:Y:S03]  /*1b700*/  MUFU.EX2 R188, R188 ;  /* 0x000000bc00bc7308 */ /* 0x000f260000000800 */
[----:B------:R-:W-:Y:S01]  /*1b710*/  FMUL.FTZ R92, R8, R92 ;  /* 0x0000005c085c7220 */ /* 0x000fe20000410000 */
[----:B-1----:R-:W-:Y:S01]  /*1b720*/  F2FP.PACK_AB R104, R184, R183 ;  /* 0x000000b7b868723e */ /* 0x002fe200000000ff */
[----:B------:R-:W-:Y:S01]  /*1b730*/  FMUL.FTZ R93, R8, R93 ;  /* 0x0000005d085d7220 */ /* 0x000fe20000410000 */
[----:B--2---:R-:W-:Y:S01]  /*1b740*/  F2FP.PACK_AB R106, R186, R185 ;  /* 0x000000b9ba6a723e */ /* 0x004fe200000000ff */
[C---:B-----5:R-:W-:Y:S03]  /*1b750*/  HMMA.16816.F32 R88, R148.reuse, R112, R88 ;  /* 0x000000709458723c */ /* 0x060fe60000001858 */
[----:B------:R-:W-:Y:S01]  /*1b760*/  MUFU.EX2 R189, R189 ;  /* 0x000000bd00bd7308 */ /* 0x000fe20000000800 */
[C---:B------:R-:W-:Y:S02]  /*1b770*/  FMUL.FTZ R94, R3.reuse, R94 ;  /* 0x0000005e035e7220 */ /* 0x040fe40000410000 */
[C---:B------:R-:W-:Y:S02]  /*1b780*/  FMUL.FTZ R95, R3.reuse, R95 ;  /* 0x0000005f035f7220 */ /* 0x040fe40000410000 */
[C---:B------:R-:W-:Y:S04]  /*1b790*/  FMUL.FTZ R96, R8.reuse, R96 ;  /* 0x0000006008607220 */ /* 0x040fe80000410000 */
[----:B------:R-:W-:Y:S01]  /*1b7a0*/  FMUL.FTZ R97, R8, R97 ;  /* 0x0000006108617220 */ /* 0x000fe20000410000 */
[C---:B------:R-:W-:Y:S01]  /*1b7b0*/  HMMA.16816.F32 R92, R148.reuse, R114, R92 ;  /* 0x00000072945c723c */ /* 0x040fe2000000185c */
[----:B------:R-:W1:Y:S01]  /*1b7c0*/  MUFU.EX2 R190, R190 ;  /* 0x000000be00be7308 */ /* 0x000e620000000800 */
[----:B------:R-:W2:Y:S01]  /*1b7d0*/  LDSM.16.MT88.4 R112, [R172+0x800] ;  /* 0x00080000ac70783b */ /* 0x000ea20000004200 */
[C---:B------:R-:W-:Y:S01]  /*1b7e0*/  FMUL.FTZ R98, R3.reuse, R98 ;  /* 0x0000006203627220 */ /* 0x040fe20000410000 */
[----:B----4-:R-:W-:Y:S01]  /*1b7f0*/  F2FP.PACK_AB R105, R188, R187 ;  /* 0x000000bbbc69723e */ /* 0x010fe200000000ff */
[C---:B------:R-:W-:Y:S02]  /*1b800*/  FMUL.FTZ R99, R3.reuse, R99 ;  /* 0x0000006303637220 */ /* 0x040fe40000410000 */
[C---:B------:R-:W-:Y:S02]  /*1b810*/  FMUL.FTZ R100, R8.reuse, R100 ;  /* 0x0000006408647220 */ /* 0x040fe40000410000 */
[C---:B------:R-:W-:Y:S02]  /*1b820*/  FMUL.FTZ R101, R8.reuse, R101 ;  /* 0x0000006508657220 */ /* 0x040fe40000410000 */
[----:B------:R4:W5:Y:S01]  /*1b830*/  MUFU.EX2 R252, R153 ;  /* 0x0000009900fc7308 */ /* 0x0009620000000800 */
[C---:B---3--:R-:W-:Y:S03]  /*1b840*/  HMMA.16816.F32 R96, R148.reuse, R108, R96 ;  /* 0x0000006c9460723c */ /* 0x048fe60000001860 */
[C---:B------:R-:W-:Y:S02]  /*1b850*/  FMUL.FTZ R102, R3.reuse, R102 ;  /* 0x0000006603667220 */ /* 0x040fe40000410000 */
[C---:B------:R-:W-:Y:S02]  /*1b860*/  FMUL.FTZ R103, R3.reuse, R103 ;  /* 0x0000006703677220 */ /* 0x040fe40000410000 */
[----:B------:R-:W-:Y:S02]  /*1b870*/  FFMA.FTZ R180, R3, R242, R180 ;  /* 0x000000f203b47223 */ /* 0x000fe400000100b4 */
[----:B------:R-:W-:Y:S03]  /*1b880*/  FFMA.FTZ R181, R8, R239, R181 ;  /* 0x000000ef08b57223 */ /* 0x000fe600000100b5 */
[----:B------:R-:W-:Y:S01]  /*1b890*/  HMMA.16816.F32 R100, R148, R110, R100 ;  /* 0x0000006e9464723c */ /* 0x000fe20000001864 */
[----:B------:R-:W3:Y:S02]  /*1b8a0*/  LDSM.16.MT88.4 R108, [R172+0x2800] ;  /* 0x00280000ac6c783b */ /* 0x000ee40000004200 */
[----:B-1----:R-:W-:Y:S01]  /*1b8b0*/  F2FP.PACK_AB R107, R190, R189 ;  /* 0x000000bdbe6b723e */ /* 0x002fe200000000ff */
[----:B------:R-:W-:Y:S01]  /*1b8c0*/  FADD.FTZ R176, R176, R181 ;  /* 0x000000b5b0b07221 */ /* 0x000fe20000010000 */
[----:B------:R-:W-:Y:S01]  /*1b8d0*/  MOV R8, R2 ;  /* 0x0000000200087202 */ /* 0x000fe20000000f00 */
[----:B------:R-:W-:Y:S02]  /*1b8e0*/  FADD.FTZ R180, R179, R180 ;  /* 0x000000b4b3b47221 */ /* 0x000fe40000010000 */
[----:B------:R-:W-:Y:S01]  /*1b8f0*/  FADD.FTZ R175, R175, R176 ;  /* 0x000000b0afaf7221 */ /* 0x000fe20000010000 */
[----:B------:R-:W-:Y:S01]  /*1b900*/  LDSM.16.MT88.4 R148, [R173+0x3000] ;  /* 0x00300000ad94783b */ /* 0x000fe20000004200 */
[C---:B------:R-:W-:Y:S05]  /*1b910*/  HMMA.16816.F32 R4, R104.reuse, R116, R4 ;  /* 0x000000746804723c */ /* 0x040fea0000001804 */
[----:B------:R-:W-:Y:S02]  /*1b920*/  FADD.FTZ R177, R177, R180 ;  /* 0x000000b4b1b17221 */ /* 0x000fe40000010000 */
[----:B----4-:R-:W-:Y:S01]  /*1b930*/  LDSM.16.MT88.4 R152, [R172+0x1800] ;  /* 0x00180000ac98783b */ /* 0x010fe20000004200 */
        /* <DEDUP_REMOVED lines=67> */
[----:B------:R-:W2:Y:S07]  /*1bd70*/  LDSM.16.MT88.4 R120, [R173+0x5000] ;  /* 0x00500000ad78783b */ /* 0x000eae0000004200 */
        /* <DEDUP_REMOVED lines=9> */
[----:B-----5:R-:W-:Y:S01]  /*1be10*/  F2FP.PACK_AB R151, R252, R249 ;  /* 0x000000f9fc97723e */ /* 0x020fe200000000ff */
[----:B------:R-:W-:Y:S02]  /*1be20*/  FADD.FTZ R247, R247, R206 ;  /* 0x000000cef7f77221 */ /* 0x000fe40000010000 */
[----:B------:R-:W-:Y:S01]  /*1be30*/  FADD.FTZ R246, R246, R243 ;  /* 0x000000f3f6f67221 */ /* 0x000fe20000010000 */
[C---:B------:R-:W-:Y:S01]  /*1be40*/  HMMA.16816.F32 R60, R104.reuse, R110, R60 ;  /* 0x0000006e683c723c */ /* 0x040fe2000000183c */
[----:B------:R-:W3:Y:S03]  /*1be50*/  LDSM.16.MT88.4 R108, [R172+0x5000] ;  /* 0x00500000ac6c783b */ /* 0x000ee60000004200 */
        /* <DEDUP_REMOVED lines=10> */
[C---:B--2---:R-:W-:Y:S08]  /*1bf00*/  HMMA.16816.F32 R80, R104.reuse, R120, R80 ;  /* 0x000000786850723c */ /* 0x044ff00000001850 */
[C---:B------:R-:W-:Y:S01]  /*1bf10*/  HMMA.16816.F32 R84, R104.reuse, R122, R84 ;  /* 0x0000007a6854723c */ /* 0x040fe20000001854 */
[----:B------:R-:W2:Y:S07]  /*1bf20*/  LDSM.16.MT88.4 R120, [R173+0x1800] ;  /* 0x00180000ad78783b */ /* 0x000eae0000004200 */
[C---:B---3--:R-:W-:Y:S08]  /*1bf30*/  HMMA.16816.F32 R88, R104.reuse, R108, R88 ;  /* 0x0000006c6858723c */ /* 0x048ff00000001858 */
[C---:B------:R-:W-:Y:S08]  /*1bf40*/  HMMA.16816.F32 R92, R104.reuse, R110, R92 ;  /* 0x0000006e685c723c */ /* 0x040ff0000000185c */
[C---:B-1----:R-:W-:Y:S08]  /*1bf50*/  HMMA.16816.F32 R96, R104.reuse, R112, R96 ;  /* 0x000000706860723c */ /* 0x042ff00000001860 */
[----:B------:R-:W-:Y:S08]  /*1bf60*/  HMMA.16816.F32 R100, R104, R114, R100 ;  /* 0x000000726864723c */ /* 0x000ff00000001864 */
[C---:B------:R-:W-:Y:S01]  /*1bf70*/  HMMA.16816.F32 R132, R148.reuse, R128, R4 ;  /* 0x000000809484723c */ /* 0x040fe20000001804 */
[----:B------:R-:W1:Y:S07]  /*1bf80*/  LDSM.16.MT88.4 R4, [R9+0x3800] ;  /* 0x003800000904783b */ /* 0x000e6e0000004200 */
[C---:B------:R-:W-:Y:S01]  /*1bf90*/  HMMA.16816.F32 R128, R148.reuse, R130, R12 ;  /* 0x000000829480723c */ /* 0x040fe2000000180c */
[----:B------:R-:W3:Y:S07]  /*1bfa0*/  LDSM.16.MT88.4 R12, [R174+0x5800] ;  /* 0x00580000ae0c783b */ /* 0x000eee0000004200 */
[C---:B--2---:R-:W-:Y:S01]  /*1bfb0*/  HMMA.16816.F32 R124, R148.reuse, R120, R16 ;  /* 0x00000078947c723c */ /* 0x044fe20000001810 */
[----:B------:R-:W2:Y:S07]  /*1bfc0*/  LDSM.16.MT88.4 R16, [R173+0x5800] ;  /* 0x00580000ad10783b */ /* 0x000eae0000004200 */
        /* <DEDUP_REMOVED lines=23> */
[C---:B--2---:R-:W-:Y:S07]  /*1c140*/  HMMA.16816.F32 R80, R148.reuse, R16, R80 ;  /* 0x000000109450723c */ /* 0x044fee0000001850 */
        /* <DEDUP_REMOVED lines=16> */
[C---:B---3--:R-:W-:Y:S03]  /*1c250*/  HMMA.16816.F32 R96, R148.reuse, R12, R96 ;  /* 0x0000000c9460723c */ /* 0x048fe60000001860 */
        /* <DEDUP_REMOVED lines=18> */
[----:B------:R-:W-:Y:S02]  /*1c380*/  ISETP.GE.AND P0, PT, R235, R244, PT ;  /* 0x000000f4eb00720c */ /* 0x000fe40003f06270 */
[----:B------:R-:W-:Y:S05]  /*1c390*/  IADD3 R244, R244, -0x1, RZ ;  /* 0xfffffffff4f47810 */ /* 0x000fea0007ffe0ff */
[----:B------:R-:W0:Y:S01]  /*1c3a0*/  LDGDEPBAR ;  /* 0x00000000000079af */ /* 0x000e220000000000 */
[----:B-1----:R-:W-:Y:S05]  /*1c3b0*/  MOV R3, R0 ;  /* 0x0000000000037202 */ /* 0x002fea0000000f00 */
[----:B------:R-:W-:-:S05]  /*1c3c0*/  @!P0 BRA `(.L_x_1962) ;  /* 0xffffc91000008947 */ /* 0x000fca000383ffff */
.L_x_1953:
[----:B------:R-:W-:Y:S02]  /*1c3d0*/  MOV R5, 0x1f ;  /* 0x0000001f00057802 */ /* 0x000fe40000000f00 */
[----:B------:R-:W-:Y:S01]  /*1c3e0*/  MOV R4, 0xffffffff ;  /* 0xffffffff00047802 */ /* 0x000fe20000000f00 */
[----:B------:R-:W-:Y:S05]  /*1c3f0*/  BRA.DIV ~URZ, `(.L_x_1963) ;  /* 0x000052a27f007947 */ /* 0x000fea000b800000 */
[----:B------:R1:W2:Y:S02]  /*1c400*/  SHFL.BFLY PT, R7, R239, 0x2, 0x1f ;  /* 0x0c401f00ef077f89 */ /* 0x0002a400000e0000 */
.L_x_2036:
[----:B--2---:R-:W-:Y:S01]  /*1c410*/  FADD.FTZ R8, R7, R239 ;  /* 0x000000ef07087221 */ /* 0x004fe20000010000 */
[----:B------:R-:W-:Y:S05]  /*1c420*/  BRA.DIV ~URZ, `(.L_x_1964) ;  /* 0x000052c27f007947 */ /* 0x000fea000b800000 */
[----:B------:R-:W2:Y:S04]  /*1c430*/  SHFL.BFLY PT, R5, R242, 0x2, 0x1f ;  /* 0x0c401f00f2057f89 */ /* 0x000ea800000e0000 */
[----:B------:R-:W3:Y:S01]  /*1c440*/  SHFL.BFLY PT, R3, R8, 0x1, 0x1f ;  /* 0x0c201f0008037f89 */ /* 0x000ee200000e0000 */
[----:B--2---:R-:W-:-:S02]  /*1c450*/  FADD.FTZ R12, R5, R242 ;  /* 0x000000f2050c7221 */ /* 0x004fc40000010000 */
[----:B---3--:R-:W-:-:S03]  /*1c460*/  FADD.FTZ R3, R8, R3 ;  /* 0x0000000308037221 */ /* 0x008fc60000010000 */
[----:B------:R2:W3:Y:S04]  /*1c470*/  SHFL.BFLY PT, R7, R12, 0x1, 0x1f ;  /* 0x0c201f000c077f89 */ /* 0x0004e800000e0000 */
.L_x_2037:
[----:B--23--:R-:W-:Y:S01]  /*1c480*/  FADD.FTZ R12, R7, R12 ;  /* 0x0000000c070c7221 */ /* 0x00cfe20000010000 */
[----:B------:R-:W-:Y:S02]  /*1c490*/  FSETP.NE.FTZ.AND P1, PT, R3, RZ, PT ;  /* 0x000000ff0300720b */ /* 0x000fe40003f35000 */
[----:B------:R-:W-:Y:S02]  /*1c4a0*/  MOV R8, RZ ;  /* 0x000000ff00087202 */ /* 0x000fe40000000f00 */
[----:B------:R-:W-:Y:S02]  /*1c4b0*/  FSETP.NE.FTZ.AND P0, PT, R12, RZ, PT ;  /* 0x000000ff0c00720b */ /* 0x000fe40003f15000 */
[----:B------:R-:W-:Y:S02]  /*1c4c0*/  MOV R6, RZ ;  /* 0x000000ff00067202 */ /* 0x000fe40000000f00 */
[----:B------:R-:W-:Y:S02]  /*1c4d0*/  MOV R9, 0xff800000 ;  /* 0xff80000000097802 */ /* 0x000fe40000000f00 */
[----:B------:R-:W-:-:S02]  /*1c4e0*/  MOV R14, 0xff800000 ;  /* 0xff800000000e7802 */ /* 0x000fc40000000f00 */
[----:B------:R-:W-:Y:S01]  /*1c4f0*/  MOV R15, 0x1 ;  /* 0x00000001000f7802 */ /* 0x000fe20000000f00 */
[----:B------:R-:W2:Y:S01]  /*1c500*/  @P1 MUFU.LG2 R4, R3 ;  /* 0x0000000300041308 */ /* 0x000ea20000000c00 */
[----:B------:R-:W-:-:S03]  /*1c510*/  @P1 MOV R5, 0x3f317218 ;  /* 0x3f31721800051802 */ /* 0x000fc60000000f00 */
[----:B------:R-:W-:Y:S02]  /*1c520*/  @P0 MOV R13, 0x3f317218 ;  /* 0x3f317218000d0802 */ /* 0x000fe40000000f00 */
[----:B------:R-:W-:Y:S02]  /*1c530*/  @P1 FMUL.FTZ R5, R5, c[0x0][0x2d0] ;  /* 0x0000b40005051a20 */ /* 0x000fe40000410000 */
[----:B------:R-:W3:Y:S01]  /*1c540*/  @P0 MUFU.RCP R8, R12 ;  /* 0x0000000c00080308 */ /* 0x000ee20000001000 */
[----:B------:R-:W-:-:S07]  /*1c550*/  @P0 FMUL.FTZ R13, R13, c[0x0][0x2d0] ;  /* 0x0000b4000d0d0a20 */ /* 0x000fce0000410000 */
[----:B------:R-:W4:Y:S01]  /*1c560*/  @P0 MUFU.LG2 R12, R12 ;  /* 0x0000000c000c0308 */ /* 0x000f220000000c00 */
[----:B--2---:R-:W-:-:S04]  /*1c570*/  @P1 FMUL.FTZ R7, R4, 0.69314718246459960938 ;  /* 0x3f31721804071820 */ /* 0x004fc80000410000 */
[----:B------:R-:W-:-:S03]  /*1c580*/  @P1 FFMA.FTZ R9, R5, R2, R7 ;  /* 0x0000000205091223 */ /* 0x000fc60000010007 */
[----:B------:R-:W2:Y:S01]  /*1c590*/  @P1 MUFU.RCP R6, R3 ;  /* 0x0000000300061308 */ /* 0x000ea20000001000 */
[C---:B---3--:R-:W-:Y:S02]  /*1c5a0*/  FMUL.FTZ R134, R8.reuse, R134 ;  /* 0x0000008608867220 */ /* 0x048fe40000410000 */
[C---:B------:R-:W-:Y:S02]  /*1c5b0*/  FMUL.FTZ R135, R8.reuse, R135 ;  /* 0x0000008708877220 */ /* 0x040fe40000410000 */
[C---:B------:R-:W-:Y:S02]  /*1c5c0*/  FMUL.FTZ R130, R8.reuse, R130 ;  /* 0x0000008208827220 */ /* 0x040fe40000410000 */
[----:B------:R-:W-:Y:S02]  /*1c5d0*/  FMUL.FTZ R131, R8, R131 ;  /* 0x0000008308837220 */ /* 0x000fe40000410000 */
[----:B----4-:R-:W-:Y:S02]  /*1c5e0*/  @P0 FMUL.FTZ R12, R12, 0.69314718246459960938 ;  /* 0x3f3172180c0c0820 */ /* 0x010fe40000410000 */
[----:B------:R-:W-:-:S02]  /*1c5f0*/  FMUL.FTZ R126, R8, R126 ;  /* 0x0000007e087e7220 */ /* 0x000fc40000410000 */
[C---:B------:R-:W-:Y:S02]  /*1c600*/  FMUL.FTZ R127, R8.reuse, R127 ;  /* 0x0000007f087f7220 */ /* 0x040fe40000410000 */
[----:B------:R-:W-:Y:S02]  /*1c610*/  FMUL.FTZ R122, R8, R122 ;  /* 0x0000007a087a7220 */ /* 0x000fe40000410000 */
[C---:B--2---:R-:W-:Y:S02]  /*1c620*/  FMUL.FTZ R132, R6.reuse, R132 ;  /* 0x0000008406847220 */ /* 0x044fe40000410000 */
        /* <DEDUP_REMOVED lines=89> */
.L_x_1862:
[----:B------:R-:W-:Y:S01]  /*1cbc0*/  LOP3.LUT P0, RZ, R215, 0xff, RZ, 0xc0, !PT ;  /* 0x000000ffd7ff7812 */ /* 0x000fe2000780c0ff */
[----:B------:R-:W-:-:S12]  /*1cbd0*/  BSSY B0, `(.L_x_1965) ;  /* 0x000000f000007945 */ /* 0x000fd80003800000 */
[----:B------:R-:W-:Y:S05]  /*1cbe0*/  @P0 BRA `(.L_x_1966) ;  /* 0x000000d000000947 */ /* 0x000fea0003800000 */
[----:B------:R-:W2:Y:S01]  /*1cbf0*/  S2R R0, SR_LANEID ;  /* 0x0000000000007919 */ /* 0x000ea20000000000 */
[----:B------:R-:W-:Y:S01]  /*1cc00*/  VOTEU.ANY UR4, UPT, PT ;  /* 0x0000000000047886 */ /* 0x000fe200038e0100 */
[----:B------:R-:W-:Y:S01]  /*1cc10*/  IMAD.MOV.U32 R16, RZ, RZ, c[0x0][0x560] ;  /* 0x00015800ff107624 */ /* 0x000fe200078e00ff */
[----:B------:R-:W2:Y:S01]  /*1cc20*/  FLO.U32 R13, UR4 ;  /* 0x00000004000d7d00 */ /* 0x000ea200080e0000 */
[----:B------:R-:W-:-:S07]  /*1cc30*/  IMAD.MOV.U32 R17, RZ, RZ, c[0x0][0x564] ;  /* 0x00015900ff117624 */ /* 0x000fce00078e00ff */
[----:B------:R-:W3:Y:S01]  /*1cc40*/  POPC R8, UR4 ;  /* 0x0000000400087d09 */ /* 0x000ee20008000000 */
[----:B--2---:R-:W-:-:S13]  /*1cc50*/  ISETP.EQ.U32.AND P0, PT, R13, R0, PT ;  /* 0x000000000d00720c */ /* 0x004fda0003f02070 */
[----:B---3--:R-:W2:Y:S04]  /*1cc60*/  @P0 ATOMG.E.ADD.STRONG.GPU PT, R8, [R16.64], R8 ;  /* 0x00000008100809a8 */ /* 0x008ea800081ee1c8 */
[----:B------:R-:W3:Y:S02]  /*1cc70*/  S2R R0, SR_LTMASK ;  /* 0x0000000000007919 */ /* 0x000ee40000003900 */
[----:B---3--:R-:W-:-:S04]  /*1cc80*/  LOP3.LUT R0, R0, UR4, RZ, 0xc0, !PT ;  /* 0x0000000400007c12 */ /* 0x008fc8000f8ec0ff */
[----:B------:R-:W3:Y:S01]  /*1cc90*/  POPC R208, R0 ;  /* 0x0000000000d07309 */ /* 0x000ee20000000000 */
[----:B--2---:R-:W3:Y:S02]  /*1cca0*/  SHFL.IDX PT, R13, R8, R13, 0x1f ;  /* 0x00001f0d080d7589 */ /* 0x004ee400000e0000 */
[----:B---3--:R-:W-:-:S05]  /*1ccb0*/  IADD3 R208, R13, c[0x0][0xc], R208 ;  /* 0x000003000dd07a10 */ /* 0x008fca0007ffe0d0 */
.L_x_1966:
[----:B------:R-:W-:Y:S05]  /*1ccc0*/  BSYNC B0 ;  /* 0x0000000000007941 */ /* 0x000fea0003800000 */
.L_x_1965:
[----:B------:R-:W-:Y:S01]  /*1ccd0*/  PRMT R15, R15, 0x9910, RZ ;  /* 0x000099100f0f7816 */ /* 0x000fe200000000ff */
[----:B------:R-:W-:Y:S01]  /*1cce0*/  BSSY B1, `(.L_x_1967) ;  /* 0x0000342000017945 */ /* 0x000fe20003800000 */
[----:B------:R-:W-:Y:S01]  /*1ccf0*/  IMAD.MOV.U32 R8, RZ, RZ, R208 ;  /* 0x000000ffff087224 */ /* 0x000fe200078e00d0 */
[----:B------:R-:W-:Y:S02]  /*1cd00*/  IADD3 R12, R232, 0x80, RZ ;  /* 0x00000080e80c7810 */ /* 0x000fe40007ffe0ff */
[----:B------:R-:W-:-:S13]  /*1cd10*/  ISETP.NE.AND P0, PT, R15, RZ, PT ;  /* 0x000000ff0f00720c */ /* 0x000fda0003f05270 */
[----:B------:R-:W-:Y:S05]  /*1cd20*/  @!P0 BRA `(.L_x_1968) ;  /* 0x000027a000008947 */ /* 0x000fea0003800000 */
[----:B------:R-:W-:Y:S01]  /*1cd30*/  SHF.R.S32.HI R0, RZ, 0x1f, R215 ;  /* 0x0000001fff007819 */ /* 0x000fe200000114d7 */
[----:B------:R-:W-:Y:S01]  /*1cd40*/  IMAD.SHL.U32 R16, R219, 0x40, RZ ;  /* 0x00000040db107824 */ /* 0x000fe200078e00ff */
[----:B------:R-:W-:Y:S01]  /*1cd50*/  WARPSYNC 0xffffffff ;  /* 0xffffffff00007948 */ /* 0x000fe20003800000 */
[----:B------:R-:W-:Y:S01]  /*1cd60*/  BAR.SYNC.DEFER_BLOCKING 0x1, 0x100 ;  /* 0x0044000000007b1d */ /* 0x000fe20000010000 */
[----:B------:R-:W-:Y:S01]  /*1cd70*/  LEA.HI R19, R0, R215, RZ, 0x5 ;  /* 0x000000d700137211 */ /* 0x000fe200078f28ff */
[----:B------:R-:W-:Y:S01]  /*1cd80*/  IMAD.MOV.U32 R20, RZ, RZ, 0x20 ;  /* 0x00000020ff147424 */ /* 0x000fe200078e00ff */
[----:B------:R-:W-:Y:S01]  /*1cd90*/  LOP3.LUT R16, R16, 0x1c0, RZ, 0xc0, !PT ;  /* 0x000001c010107812 */ /* 0x000fe200078ec0ff */
[----:B------:R-:W-:Y:S01]  /*1cda0*/  IMAD.MOV.U32 R27, RZ, RZ, 0x40 ;  /* 0x00000040ff1b7424 */ /* 0x000fe200078e00ff */
[----:B------:R-:W-:Y:S02]  /*1cdb0*/  SHF.R.S32.HI R13, RZ, 0x5, R19 ;  /* 0x00000005ff0d7819 */ /* 0x000fe40000011413 */
[----:B------:R-:W-:-:S02]  /*1cdc0*/  SHF.R.U32.HI R15, RZ, 0x3, R16 ;  /* 0x00000003ff0f7819 */ /* 0x000fc40000011610 */
[----:B------:R-:W-:Y:S01]  /*1cdd0*/  LOP3.LUT R18, R219, 0x1, RZ, 0xc0, !PT ;  /* 0x00000001db127812 */ /* 0x000fe200078ec0ff */
[----:B------:R-:W-:Y:S01]  /*1cde0*/  IMAD.SHL.U32 R17, R13, 0x400, RZ ;  /* 0x000004000d117824 */ /* 0x000fe200078e00ff */
[----:B------:R-:W-:Y:S02]  /*1cdf0*/  LOP3.LUT R15, R15, R16, RZ, 0xfc, !PT ;  /* 0x000000100f0f7212 */ /* 0x000fe400078efcff */
[----:B------:R-:W-:Y:S01]  /*1ce00*/  ISETP.NE.U32.AND P0, PT, R18, 0x1, PT ;  /* 0x000000011200780c */ /* 0x000fe20003f05070 */
[----:B------:R-:W-:Y:S01]  /*1ce10*/  IMAD R16, R218, 0x2, R17 ;  /* 0x00000002da107824 */ /* 0x000fe200078e0211 */
[----:B------:R-:W-:Y:S02]  /*1ce20*/  F2FP.PACK_AB R24, R133, R132 ;  /* 0x000000848518723e */ /* 0x000fe400000000ff */
[----:B------:R-:W-:Y:S01]  /*1ce30*/  R2P PR, R219, 0x6 ;  /* 0x00000006db007804 */ /* 0x000fe20000000000 */
[----:B------:R-:W-:Y:S01]  /*1ce40*/  IMAD.IADD R15, R16, 0x1, R15 ;  /* 0x00000001100f7824 */ /* 0x000fe200078e020f */
[----:B------:R-:W-:-:S02]  /*1ce50*/  F2FP.PACK_AB R16, R135, R134 ;  /* 0x000000868710723e */ /* 0x000fc400000000ff */
[----:B------:R-:W-:Y:S01]  /*1ce60*/  F2FP.PACK_AB R21, R129, R128 ;  /* 0x000000808115723e */ /* 0x000fe200000000ff */
[----:B------:R-:W-:Y:S01]  /*1ce70*/  IMAD.SHL.U32 R25, R15, 0x2, RZ ;  /* 0x000000020f197824 */ /* 0x000fe200078e00ff */
[----:B------:R-:W-:Y:S02]  /*1ce80*/  SEL R20, R20, 0xffffffe0, !P1 ;  /* 0xffffffe014147807 */ /* 0x000fe40004800000 */
[----:B------:R-:W-:Y:S02]  /*1ce90*/  SEL R27, R27, 0xffffffc0, !P2 ;  /* 0xffffffc01b1b7807 */ /* 0x000fe40005000000 */
[C---:B------:R-:W-:Y:S01]  /*1cea0*/  IADD3 R15, R25.reuse, 0x80, RZ ;  /* 0x00000080190f7810 */ /* 0x040fe20007ffe0ff */
[C---:B------:R-:W-:Y:S01]  /*1ceb0*/  IMAD.IADD R18, R25.reuse, 0x1, R20 ;  /* 0x0000000119127824 */ /* 0x040fe200078e0214 */
[----:B------:R-:W-:Y:S01]  /*1cec0*/  IADD3 R22, R25, 0x70, RZ ;  /* 0x0000007019167810 */ /* 0x000fe20007ffe0ff */
[----:B------:R2:W-:Y:S01]  /*1ced0*/  STS [R25+0x80], R24 ;  /* 0x0000801819007388 */ /* 0x0005e20000000800 */
[----:B------:R-:W-:-:S02]  /*1cee0*/  @P0 IADD3 R22, R15, 0x10, RZ ;  /* 0x000000100f160810 */ /* 0x000fc40007ffe0ff */
[----:B------:R-:W-:Y:S01]  /*1cef0*/  F2FP.PACK_AB R15, R131, R130 ;  /* 0x00000082830f723e */ /* 0x000fe200000000ff */
[----:B------:R3:W-:Y:S01]  /*1cf00*/  STS [R25+0x480], R16 ;  /* 0x0004801019007388 */ /* 0x0007e20000000800 */
[----:B------:R-:W-:Y:S01]  /*1cf10*/  F2FP.PACK_AB R31, R125, R124 ;  /* 0x0000007c7d1f723e */ /* 0x000fe200000000ff */
[----:B------:R-:W-:Y:S01]  /*1cf20*/  IMAD.IADD R20, R20, 0x1, R22 ;  /* 0x0000000114147824 */ /* 0x000fe200078e0216 */
[----:B------:R-:W-:Y:S01]  /*1cf30*/  F2FP.PACK_AB R29, R127, R126 ;  /* 0x0000007e7f1d723e */ /* 0x000fe200000000ff */
[----:B------:R4:W-:Y:S01]  /*1cf40*/  STS [R22+0x400], R15 ;  /* 0x0004000f16007388 */ /* 0x0009e20000000800 */
[----:B------:R-:W-:Y:S02]  /*1cf50*/  F2FP.PACK_AB R17, R121, R120 ;  /* 0x000000787911723e */ /* 0x000fe400000000ff */
[----:B------:R-:W-:Y:S01]  /*1cf60*/  F2FP.PACK_AB R23, R123, R122 ;  /* 0x0000007a7b17723e */ /* 0x000fe200000000ff */
[----:B------:R1:W-:Y:S01]  /*1cf70*/  STS [R22], R21 ;  /* 0x0000001516007388 */ /* 0x0003e20000000800 */
[----:B------:R-:W-:-:S02]  /*1cf80*/  F2FP.PACK_AB R34, R117, R116 ;  /* 0x000000747522723e */ /* 0x000fc400000000ff */
[----:B------:R-:W-:Y:S01]  /*1cf90*/  F2FP.PACK_AB R28, R119, R118 ;  /* 0x00000076771c723e */ /* 0x000fe200000000ff */
[----:B------:R1:W-:Y:S01]  /*1cfa0*/  STS [R18+0x80], R31 ;  /* 0x0000801f12007388 */ /* 0x0003e20000000800 */
[----:B------:R-:W-:Y:S02]  /*1cfb0*/  F2FP.PACK_AB R30, R113, R112 ;  /* 0x00000070711e723e */ /* 0x000fe400000000ff */
[----:B------:R-:W-:Y:S01]  /*1cfc0*/  F2FP.PACK_AB R32, R115, R114 ;  /* 0x000000727320723e */ /* 0x000fe200000000ff */
[----:B------:R1:W-:Y:S01]  /*1cfd0*/  STS [R18+0x480], R29 ;  /* 0x0004801d12007388 */ /* 0x0003e20000000800 */
[----:B------:R-:W-:Y:S02]  /*1cfe0*/  F2FP.PACK_AB R26, R109, R108 ;  /* 0x0000006c6d1a723e */ /* 0x000fe400000000ff */
[----:B------:R-:W-:Y:S01]  /*1cff0*/  F2FP.PACK_AB R33, R49, R48 ;  /* 0x000000303121723e */ /* 0x000fe200000000ff */
[----:B------:R1:W-:Y:S01]  /*1d000*/  STS [R20], R17 ;  /* 0x0000001114007388 */ /* 0x0003e20000000800 */
[----:B--2---:R-:W-:-:S02]  /*1d010*/  F2FP.PACK_AB R24, R111, R110 ;  /* 0x0000006e6f18723e */ /* 0x004fc400000000ff */
[----:B------:R-:W-:Y:S01]  /*1d020*/  F2FP.PACK_AB R35, R51, R50 ;  /* 0x000000323323723e */ /* 0x000fe200000000ff */
[----:B------:R2:W-:Y:S01]  /*1d030*/  STS [R20+0x400], R23 ;  /* 0x0004001714007388 */ /* 0x0005e20000000800 */
[--C-:B---3--:R-:W-:Y:S01]  /*1d040*/  IMAD.IADD R16, R20, 0x1, R27.reuse ;  /* 0x0000000114107824 */ /* 0x108fe200078e021b */
[----:B------:R-:W-:Y:S02]  /*1d050*/  ISETP.NE.U32.AND P0, PT, RZ, c[0x0][0x508], PT ;  /* 0x00014200ff007a0c */ /* 0x000fe40003f05070 */
[----:B------:R-:W-:Y:S01]  /*1d060*/  ISETP.NE.U32.AND P2, PT, RZ, c[0x0][0x500], PT ;  /* 0x00014000ff007a0c */ /* 0x000fe20003f45070 */
[----:B----4-:R-:W-:Y:S01]  /*1d070*/  IMAD.IADD R15, R25, 0x1, R27 ;  /* 0x00000001190f7824 */ /* 0x010fe200078e021b */
[----:B------:R-:W-:Y:S02]  /*1d080*/  ISETP.NE.AND.EX P1, PT, RZ, c[0x0][0x50c], PT, P0 ;  /* 0x00014300ff007a0c */ /* 0x000fe40003f25300 */
[----:B------:R-:W-:Y:S01]  /*1d090*/  ISETP.NE.AND.EX P2, PT, RZ, c[0x0][0x504], PT, P2 ;  /* 0x00014100ff007a0c */ /* 0x000fe20003f45320 */
[----:B-1----:R-:W-:Y:S01]  /*1d0a0*/  IMAD.IADD R21, R27, 0x1, R22 ;  /* 0x000000011b157824 */ /* 0x002fe200078e0216 */
[----:B------:R1:W-:Y:S01]  /*1d0b0*/  STS [R15+0x80], R34 ;  /* 0x000080220f007388 */ /* 0x0003e20000000800 */
[----:B------:R-:W-:-:S03]  /*1d0c0*/  F2FP.PACK_AB R31, R47, R46 ;  /* 0x0000002e2f1f723e */ /* 0x000fc600000000ff */
[----:B------:R3:W-:Y:S01]  /*1d0d0*/  STS [R15+0x480], R28 ;  /* 0x0004801c0f007388 */ /* 0x0007e20000000800 */
[----:B------:R-:W-:-:S03]  /*1d0e0*/  F2FP.PACK_AB R29, R45, R44 ;  /* 0x0000002c2d1d723e */ /* 0x000fc600000000ff */
[----:B------:R4:W-:Y:S01]  /*1d0f0*/  STS [R21], R30 ;  /* 0x0000001e15007388 */ /* 0x0009e20000000800 */
[----:B------:R-:W-:Y:S01]  /*1d100*/  IMAD.IADD R17, R27, 0x1, R18 ;  /* 0x000000011b117824 */ /* 0x000fe200078e0212 */
[----:B------:R-:W-:Y:S02]  /*1d110*/  F2FP.PACK_AB R27, R107, R106 ;  /* 0x0000006a6b1b723e */ /* 0x000fe400000000ff */
[----:B------:R4:W-:Y:S01]  /*1d120*/  STS [R21+0x400], R32 ;  /* 0x0004002015007388 */ /* 0x0009e20000000800 */
[----:B--2---:R-:W-:-:S03]  /*1d130*/  F2FP.PACK_AB R23, R105, R104 ;  /* 0x000000686917723e */ /* 0x004fc600000000ff */
[----:B------:R2:W-:Y:S04]  /*1d140*/  STS [R17+0x80], R26 ;  /* 0x0000801a11007388 */ /* 0x0005e80000000800 */
[----:B------:R2:W-:Y:S04]  /*1d150*/  STS [R17+0x480], R24 ;  /* 0x0004801811007388 */ /* 0x0005e80000000800 */
[----:B------:R2:W-:Y:S01]  /*1d160*/  STS [R16], R23 ;  /* 0x0000001710007388 */ /* 0x0005e20000000800 */
[----:B-1----:R-:W-:Y:S02]  /*1d170*/  F2FP.PACK_AB R34, R67, R66 ;  /* 0x000000424322723e */ /* 0x002fe400000000ff */
[----:B---3--:R-:W-:Y:S01]  /*1d180*/  F2FP.PACK_AB R28, R41, R40 ;  /* 0x00000028291c723e */ /* 0x008fe200000000ff */
[----:B------:R1:W-:Y:S01]  /*1d190*/  STS [R16+0x400], R27 ;  /* 0x0004001b10007388 */ /* 0x0003e20000000800 */
[----:B----4-:R-:W-:-:S03]  /*1d1a0*/  F2FP.PACK_AB R30, R43, R42 ;  /* 0x0000002a2b1e723e */ /* 0x010fc600000000ff */
[----:B------:R3:W-:Y:S04]  /*1d1b0*/  STS [R25+0x4080], R28 ;  /* 0x0040801c19007388 */ /* 0x0007e80000000800 */
[----:B------:R4:W-:Y:S01]  /*1d1c0*/  STS [R25+0x4480], R30 ;  /* 0x0044801e19007388 */ /* 0x0009e20000000800 */
[----:B------:R-:W-:-:S03]  /*1d1d0*/  F2FP.PACK_AB R32, R65, R64 ;  /* 0x000000404120723e */ /* 0x000fc600000000ff */
[----:B------:R4:W-:Y:S01]  /*1d1e0*/  STS [R22+0x4000], R29 ;  /* 0x0040001d16007388 */ /* 0x0009e20000000800 */
[----:B--2---:R-:W-:-:S03]  /*1d1f0*/  F2FP.PACK_AB R26, R59, R58 ;  /* 0x0000003a3b1a723e */ /* 0x004fc600000000ff */
[----:B------:R2:W-:Y:S01]  /*1d200*/  STS [R22+0x4400], R31 ;  /* 0x0044001f16007388 */ /* 0x0005e20000000800 */
[----:B------:R-:W-:Y:S02]  /*1d210*/  F2FP.PACK_AB R24, R57, R56 ;  /* 0x000000383918723e */ /* 0x000fe400000000ff */
[----:B------:R-:W-:Y:S01]  /*1d220*/  F2FP.PACK_AB R23, R53, R52 ;  /* 0x000000343517723e */ /* 0x000fe200000000ff */
[----:B------:R2:W-:Y:S01]  /*1d230*/  STS [R18+0x4080], R33 ;  /* 0x0040802112007388 */ /* 0x0005e20000000800 */
[----:B-1----:R-:W-:-:S03]  /*1d240*/  F2FP.PACK_AB R27, R55, R54 ;  /* 0x00000036371b723e */ /* 0x002fc600000000ff */
[----:B------:R1:W-:Y:S01]  /*1d250*/  STS [R18+0x4480], R35 ;  /* 0x0044802312007388 */ /* 0x0003e20000000800 */
[----:B---3--:R-:W-:-:S03]  /*1d260*/  F2FP.PACK_AB R28, R61, R60 ;  /* 0x0000003c3d1c723e */ /* 0x008fc600000000ff */
[----:B------:R3:W-:Y:S01]  /*1d270*/  STS [R20+0x4000], R23 ;  /* 0x0040001714007388 */ /* 0x0007e20000000800 */
[----:B----4-:R-:W-:-:S03]  /*1d280*/  F2FP.PACK_AB R30, R63, R62 ;  /* 0x0000003e3f1e723e */ /* 0x010fc600000000ff */
[----:B------:R4:W-:Y:S01]  /*1d290*/  STS [R20+0x4400], R27 ;  /* 0x0044001b14007388 */ /* 0x0009e20000000800 */
[----:B------:R-:W-:-:S03]  /*1d2a0*/  F2FP.PACK_AB R29, R3, R2 ;  /* 0x00000002031d723e */ /* 0x000fc600000000ff */
[----:B------:R4:W-:Y:S01]  /*1d2b0*/  STS [R15+0x4080], R24 ;  /* 0x004080180f007388 */ /* 0x0009e20000000800 */
[----:B--2---:R-:W-:-:S03]  /*1d2c0*/  F2FP.PACK_AB R31, R7, R6 ;  /* 0x00000006071f723e */ /* 0x004fc600000000ff */
[----:B------:R2:W-:Y:S04]  /*1d2d0*/  STS [R15+0x4480], R26 ;  /* 0x0044801a0f007388 */ /* 0x0005e80000000800 */
[----:B------:R2:W-:Y:S01]  /*1d2e0*/  STS [R21+0x4000], R28 ;  /* 0x0040001c15007388 */ /* 0x0005e20000000800 */
[----:B------:R-:W-:-:S03]  /*1d2f0*/  F2FP.PACK_AB R33, R81, R80 ;  /* 0x000000505121723e */ /* 0x000fc600000000ff */
[----:B------:R2:W-:Y:S01]  /*1d300*/  STS [R21+0x4400], R30 ;  /* 0x0044001e15007388 */ /* 0x0005e20000000800 */
[----:B-1----:R-:W-:-:S03]  /*1d310*/  F2FP.PACK_AB R35, R83, R82 ;  /* 0x000000525323723e */ /* 0x002fc600000000ff */
[----:B------:R-:W-:Y:S01]  /*1d320*/  STS [R17+0x4080], R32 ;  /* 0x0040802011007388 */ /* 0x000fe20000000800 */
[----:B---3--:R-:W-:-:S03]  /*1d330*/  F2FP.PACK_AB R23, R69, R68 ;  /* 0x000000444517723e */ /* 0x008fc600000000ff */
[----:B------:R-:W-:Y:S01]  /*1d340*/  STS [R17+0x4480], R34 ;  /* 0x0044802211007388 */ /* 0x000fe20000000800 */
[----:B----4-:R-:W-:-:S03]  /*1d350*/  F2FP.PACK_AB R27, R71, R70 ;  /* 0x00000046471b723e */ /* 0x010fc600000000ff */
[----:B------:R1:W-:Y:S01]  /*1d360*/  STS [R16+0x4000], R23 ;  /* 0x0040001710007388 */ /* 0x0003e20000000800 */
[----:B------:R-:W-:-:S03]  /*1d370*/  F2FP.PACK_AB R24, R73, R72 ;  /* 0x000000484918723e */ /* 0x000fc600000000ff */
[----:B------:R3:W-:Y:S01]  /*1d380*/  STS [R16+0x4400], R27 ;  /* 0x0044001b10007388 */ /* 0x0007e20000000800 */
[----:B--2---:R-:W-:-:S03]  /*1d390*/  F2FP.PACK_AB R26, R75, R74 ;  /* 0x0000004a4b1a723e */ /* 0x004fc600000000ff */
[----:B------:R2:W-:Y:S01]  /*1d3a0*/  STS [R25+0x8080], R24 ;  /* 0x0080801819007388 */ /* 0x0005e20000000800 */
[----:B------:R-:W-:-:S03]  /*1d3b0*/  F2FP.PACK_AB R28, R5, R4 ;  /* 0x00000004051c723e */ /* 0x000fc600000000ff */
[----:B------:R4:W-:Y:S01]  /*1d3c0*/  STS [R25+0x8480], R26 ;  /* 0x0084801a19007388 */ /* 0x0009e20000000800 */
[----:B------:R-:W-:-:S03]  /*1d3d0*/  F2FP.PACK_AB R30, R93, R92 ;  /* 0x0000005c5d1e723e */ /* 0x000fc600000000ff */
[----:B------:R-:W-:Y:S04]  /*1d3e0*/  STS [R22+0x8000], R29 ;  /* 0x0080001d16007388 */ /* 0x000fe80000000800 */
[----:B------:R4:W-:Y:S04]  /*1d3f0*/  STS [R22+0x8400], R31 ;  /* 0x0084001f16007388 */ /* 0x0009e80000000800 */
[----:B------:R-:W-:Y:S01]  /*1d400*/  STS [R18+0x8080], R33 ;  /* 0x0080802112007388 */ /* 0x000fe20000000800 */
[----:B-1----:R-:W-:-:S03]  /*1d410*/  F2FP.PACK_AB R23, R85, R84 ;  /* 0x000000545517723e */ /* 0x002fc600000000ff */
[----:B------:R1:W-:Y:S01]  /*1d420*/  STS [R18+0x8480], R35 ;  /* 0x0084802312007388 */ /* 0x0003e20000000800 */
[----:B---3--:R-:W-:-:S03]  /*1d430*/  F2FP.PACK_AB R27, R87, R86 ;  /* 0x00000056571b723e */ /* 0x008fc600000000ff */
[----:B------:R3:W-:Y:S01]  /*1d440*/  STS [R20+0x8000], R23 ;  /* 0x0080001714007388 */ /* 0x0007e20000000800 */
[----:B--2---:R-:W-:-:S03]  /*1d450*/  F2FP.PACK_AB R24, R91, R90 ;  /* 0x0000005a5b18723e */ /* 0x004fc600000000ff */
[----:B------:R2:W-:Y:S01]  /*1d460*/  STS [R20+0x8400], R27 ;  /* 0x0084001b14007388 */ /* 0x0005e20000000800 */
[----:B----4-:R-:W-:Y:S02]  /*1d470*/  F2FP.PACK_AB R26, R95, R94 ;  /* 0x0000005e5f1a723e */ /* 0x010fe400000000ff */
[----:B------:R-:W-:Y:S01]  /*1d480*/  F2FP.PACK_AB R25, R101, R100 ;  /* 0x000000646519723e */ /* 0x000fe200000000ff */
[----:B------:R-:W-:Y:S04]  /*1d490*/  STS [R15+0x8080], R28 ;  /* 0x0080801c0f007388 */ /* 0x000fe80000000800 */
[----:B------:R4:W-:Y:S01]  /*1d4a0*/  STS [R15+0x8480], R24 ;  /* 0x008480180f007388 */ /* 0x0009e20000000800 */
[----:B------:R-:W-:-:S03]  /*1d4b0*/  F2FP.PACK_AB R22, R97, R96 ;  /* 0x000000606116723e */ /* 0x000fc600000000ff */
[----:B------:R4:W-:Y:S04]  /*1d4c0*/  STS [R21+0x8000], R30 ;  /* 0x0080001e15007388 */ /* 0x0009e80000000800 */
[----:B------:R4:W-:Y:S01]  /*1d4d0*/  STS [R21+0x8400], R26 ;  /* 0x0084001a15007388 */ /* 0x0009e20000000800 */
[----:B-1----:R-:W-:-:S03]  /*1d4e0*/  F2FP.PACK_AB R18, R99, R98 ;  /* 0x000000626312723e */ /* 0x002fc600000000ff */
[----:B------:R1:W-:Y:S01]  /*1d4f0*/  STS [R17+0x8080], R22 ;  /* 0x0080801611007388 */ /* 0x0003e20000000800 */
[----:B---3--:R-:W-:-:S03]  /*1d500*/  F2FP.PACK_AB R23, R103, R102 ;  /* 0x000000666717723e */ /* 0x008fc600000000ff */
[----:B------:R1:W-:Y:S01]  /*1d510*/  STS [R17+0x8480], R18 ;  /* 0x0084801211007388 */ /* 0x0003e20000000800 */
[----:B--2---:R-:W-:-:S03]  /*1d520*/  IMAD.MOV.U32 R20, RZ, RZ, c[0x0][0x388] ;  /* 0x0000e200ff147624 */ /* 0x004fc600078e00ff */
[----:B------:R1:W-:Y:S04]  /*1d530*/  STS [R16+0x8000], R25 ;  /* 0x0080001910007388 */ /* 0x0003e80000000800 */
[----:B------:R1:W-:Y:S01]  /*1d540*/  STS [R16+0x8400], R23 ;  /* 0x0084001710007388 */ /* 0x0003e20000000800 */
[----:B----4-:R-:W-:Y:S02]  /*1d550*/  IMAD.MOV.U32 R24, RZ, RZ, 0x4 ;  /* 0x00000004ff187424 */ /* 0x010fe400078e00ff */
[----:B------:R-:W-:Y:S02]  /*1d560*/  IMAD.MOV.U32 R15, RZ, RZ, RZ ;  /* 0x000000ffff0f7224 */ /* 0x000fe400078e00ff */
[CC--:B------:R-:W-:Y:S01]  /*1d570*/  @P1 IMAD.WIDE R28, R211.reuse, R24.reuse, c[0x0][0x508] ;  /* 0x00014200d31c1625 */ /* 0x0c0fe200078e0218 */
[----:B------:R-:W-:Y:S03]  /*1d580*/  BAR.SYNC.DEFER_BLOCKING 0x1, 0x100 ;  /* 0x0044000000007b1d */ /* 0x000fe60000010000 */
[----:B------:R-:W-:-:S03]  /*1d590*/  IMAD.WIDE R30, R211, R24, c[0x0][0x500] ;  /* 0x00014000d31e7625 */ /* 0x000fc600078e0218 */
[----:B------:R1:W5:Y:S04]  /*1d5a0*/  @P1 LDG.E R20, [R28.64] ;  /* 0x000000081c141981 */ /* 0x000368000c1e1900 */
        /* <DEDUP_REMOVED lines=8> */
.L_x_1969:
[----:B-1----:R-:W-:Y:S01]  /*1d630*/  IMAD.MOV.U32 R23, RZ, RZ, 0x368 ;  /* 0x00000368ff177424 */ /* 0x002fe200078e00ff */
[----:B------:R-:W-:Y:S01]  /*1d640*/  ISETP.GT.AND P2, PT, R210, 0x1, PT ;  /* 0x00000001d200780c */ /* 0x000fe20003f44270 */
[----:B------:R-:W-:Y:S01]  /*1d650*/  IMAD.MOV.U32 R16, RZ, RZ, c[0x0][0x4e8] ;  /* 0x00013a00ff107624 */ /* 0x000fe200078e00ff */
[----:B------:R-:W-:-:S02]  /*1d660*/  ISETP.NE.U32.AND P0, PT, RZ, c[0x0][0x500], PT ;  /* 0x00014000ff007a0c */ /* 0x000fc40003f05070 */
[----:B------:R-:W-:Y:S02]  /*1d670*/  SEL R23, R23, 0x328, P2 ;  /* 0x0000032817177807 */ /* 0x000fe40001000000 */
[----:B------:R-:W-:Y:S02]  /*1d680*/  ISETP.NE.AND.EX P0, PT, RZ, c[0x0][0x504], PT, P0 ;  /* 0x00014100ff007a0c */ /* 0x000fe40003f05300 */
[----:B------:R-:W1:Y:S01]  /*1d690*/  LDC.64 R24, c[0x0][R23+0x170] ;  /* 0x00005c0017187b82 */ /* 0x000e620000000a00 */
[----:B------:R-:W-:Y:S01]  /*1d6a0*/  ISETP.NE.AND P3, PT, R16, 0x1, PT ;  /* 0x000000011000780c */ /* 0x000fe20003f65270 */
[----:B------:R-:W-:Y:S01]  /*1d6b0*/  IMAD.IADD R16, R217, 0x1, R228 ;  /* 0x00000001d9107824 */ /* 0x000fe200078e02e4 */
[----:B------:R-:W-:Y:S02]  /*1d6c0*/  SHF.R.S32.HI R17, RZ, 0x1f, R211 ;  /* 0x0000001fff117819 */ /* 0x000fe400000114d3 */
[----:B------:R-:W-:Y:S01]  /*1d6d0*/  SEL R18, R211, RZ, !P0 ;  /* 0x000000ffd3127207 */ /* 0x000fe20004000000 */
[----:B------:R-:W-:Y:S01]  /*1d6e0*/  IMAD.MOV.U32 R26, RZ, RZ, R16 ;  /* 0x000000ffff1a7224 */ /* 0x000fe200078e0010 */
[----:B------:R-:W-:Y:S01]  /*1d6f0*/  SEL R17, R17, RZ, !P0 ;  /* 0x000000ff11117207 */ /* 0x000fe20004000000 */
[----:B------:R-:W2:Y:S01]  /*1d700*/  LDC.64 R34, c[0x0][R23+0x168] ;  /* 0x00005a0017227b82 */ /* 0x000ea20000000a00 */
[----:B------:R-:W-:-:S07]  /*1d710*/  SEL R27, R229, RZ, P2 ;  /* 0x000000ffe51b7207 */ /* 0x000fce0001000000 */
[----:B------:R-:W3:Y:S08]  /*1d720*/  LDC.64 R30, c[0x0][R23+0x178] ;  /* 0x00005e00171e7b82 */ /* 0x000ef00000000a00 */
[----:B------:R4:W3:Y:S01]  /*1d730*/  LDC.64 R28, c[0x0][R23+0x160] ;  /* 0x00005800171c7b82 */ /* 0x0008e20000000a00 */
[----:B-1----:R-:W-:-:S04]  /*1d740*/  IMAD R22, R25, R18, RZ ;  /* 0x0000001219167224 */ /* 0x002fc800078e02ff */
[C---:B------:R-:W-:Y:S02]  /*1d750*/  IMAD R22, R24.reuse, R17, R22 ;  /* 0x0000001118167224 */ /* 0x040fe400078e0216 */
[----:B------:R-:W-:-:S04]  /*1d760*/  IMAD.WIDE.U32 R24, R24, R18, RZ ;  /* 0x0000001218187225 */ /* 0x000fc800078e00ff */
[----:B--2---:R-:W-:-:S04]  /*1d770*/  IMAD.WIDE.U32 R32, R34, R225, RZ ;  /* 0x000000e122207225 */ /* 0x004fc800078e00ff */
[----:B------:R-:W-:-:S04]  /*1d780*/  @P3 IMAD.HI.U32 R17, R16, c[0x0][0x4ec], RZ ;  /* 0x00013b0010113a27 */ /* 0x000fc800078e00ff */
[----:B------:R-:W-:Y:S01]  /*1d790*/  IMAD R21, R35, R225, RZ ;  /* 0x000000e123157224 */ /* 0x000fe200078e02ff */
[----:B------:R-:W-:Y:S01]  /*1d7a0*/  @P3 SHF.R.U32.HI R26, RZ, c[0x0][0x4f0], R17 ;  /* 0x00013c00ff1a3a19 */ /* 0x000fe20000011611 */
[----:B------:R-:W-:Y:S01]  /*1d7b0*/  IMAD.IADD R22, R25, 0x1, R22 ;  /* 0x0000000119167824 */ /* 0x000fe200078e0216 */
[----:B-----5:R-:W-:Y:S01]  /*1d7c0*/  IADD3 R25, P1, P0, R24, R32, R15 ;  /* 0x0000002018197210 */ /* 0x020fe2000783e00f */
[----:B------:R-:W-:Y:S01]  /*1d7d0*/  IMAD.IADD R21, R33, 0x1, R21 ;  /* 0x0000000121157824 */ /* 0x000fe200078e0215 */
[----:B------:R-:W-:Y:S01]  /*1d7e0*/  SHF.R.S32.HI R17, RZ, 0x1f, R15 ;  /* 0x0000001fff117819 */ /* 0x000fe2000001140f */
[-C--:B---3--:R-:W-:Y:S02]  /*1d7f0*/  IMAD R24, R31, R27.reuse, RZ ;  /* 0x0000001b1f187224 */ /* 0x088fe400078e02ff */
[----:B------:R-:W-:Y:S01]  /*1d800*/  IMAD.WIDE.U32 R30, R30, R27, RZ ;  /* 0x0000001b1e1e7225 */ /* 0x000fe200078e00ff */
[----:B------:R-:W-:Y:S02]  /*1d810*/  IADD3.X R21, R22, R21, R17, P1, P0 ;  /* 0x0000001516157210 */ /* 0x000fe40000fe0411 */
[----:B------:R-:W-:Y:S01]  /*1d820*/  SHF.R.S32.HI R22, RZ, 0x1f, R26 ;  /* 0x0000001fff167819 */ /* 0x000fe2000001141a */
[----:B------:R-:W-:Y:S01]  /*1d830*/  IMAD.IADD R24, R31, 0x1, R24 ;  /* 0x000000011f187824 */ /* 0x000fe200078e0218 */
[----:B------:R-:W-:Y:S01]  /*1d840*/  IADD3 R30, P1, P0, R26, R25, R30 ;  /* 0x000000191a1e7210 */ /* 0x000fe2000783e01e */
[----:B----4-:R-:W-:-:S03]  /*1d850*/  IMAD.MOV R23, RZ, RZ, -R26 ;  /* 0x000000ffff177224 */ /* 0x010fc600078e0a1a */
[----:B------:R-:W-:Y:S01]  /*1d860*/  IADD3.X R31, R22, R21, R24, P1, P0 ;  /* 0x00000015161f7210 */ /* 0x000fe20000fe0418 */
[----:B------:R-:W-:Y:S01]  /*1d870*/  IMAD R23, R23, c[0x0][0x4e8], R16 ;  /* 0x00013a0017177a24 */ /* 0x000fe200078e0210 */
[----:B------:R-:W-:Y:S01]  /*1d880*/  LOP3.LUT R22, R19, 0xffffffe0, RZ, 0xc0, !PT ;  /* 0xffffffe013167812 */ /* 0x000fe200078ec0ff */
[----:B------:R-:W-:Y:S01]  /*1d890*/  IMAD.MOV.U32 R21, RZ, RZ, c[0x0][0x4ac] ;  /* 0x00012b00ff157624 */ /* 0x000fe200078e00ff */
[----:B------:R-:W-:Y:S01]  /*1d8a0*/  SHF.R.S32.HI R24, RZ, 0x1f, R19 ;  /* 0x0000001fff187819 */ /* 0x000fe20000011413 */
[-C--:B------:R-:W-:Y:S01]  /*1d8b0*/  IMAD R25, R29, R23.reuse, RZ ;  /* 0x000000171d197224 */ /* 0x080fe200078e02ff */
[----:B------:R-:W-:Y:S01]  /*1d8c0*/  SHF.R.S32.HI R26, RZ, 0x1f, R23 ;  /* 0x0000001fff1a7819 */ /* 0x000fe20000011417 */
[----:B------:R-:W-:Y:S01]  /*1d8d0*/  IMAD.WIDE.U32 R30, R28, R23, R30 ;  /* 0x000000171c1e7225 */ /* 0x000fe200078e001e */
[----:B------:R-:W-:Y:S02]  /*1d8e0*/  LEA.HI R24, R24, R13, RZ, 0x3 ;  /* 0x0000000d18187211 */ /* 0x000fe400078f18ff */
[----:B------:R-:W-:Y:S01]  /*1d8f0*/  SEL R21, R21, c[0x0][0x454], P2 ;  /* 0x0001150015157a07 */ /* 0x000fe20001000000 */
[----:B------:R-:W-:Y:S01]  /*1d900*/  IMAD.MOV.U32 R23, RZ, RZ, c[0x0][0x4a8] ;  /* 0x00012a00ff177624 */ /* 0x000fe200078e00ff */
[----:B------:R-:W-:Y:S01]  /*1d910*/  LOP3.LUT R24, R24, 0xffffff8, RZ, 0xc0, !PT ;  /* 0x0ffffff818187812 */ /* 0x000fe200078ec0ff */
[----:B------:R-:W-:-:S02]  /*1d920*/  IMAD.IADD R22, R215, 0x1, -R22 ;  /* 0x00000001d7167824 */ /* 0x000fc400078e0a16 */
[----:B------:R-:W-:Y:S01]  /*1d930*/  IMAD R25, R28, R26, R25 ;  /* 0x0000001a1c197224 */ /* 0x000fe200078e0219 */
[----:B------:R-:W-:Y:S01]  /*1d940*/  SEL R23, R23, c[0x0][0x450], P2 ;  /* 0x0001140017177a07 */ /* 0x000fe20001000000 */
[----:B------:R-:W-:Y:S01]  /*1d950*/  IMAD.IADD R24, R13, 0x1, -R24 ;  /* 0x000000010d187824 */ /* 0x000fe200078e0a18 */
[----:B------:R-:W-:Y:S01]  /*1d960*/  SHF.R.S32.HI R19, RZ, 0x1f, R22 ;  /* 0x0000001fff137819 */ /* 0x000fe20000011416 */
[----:B------:R-:W-:Y:S01]  /*1d970*/  IMAD.IADD R25, R31, 0x1, R25 ;  /* 0x000000011f197824 */ /* 0x000fe200078e0219 */
[----:B------:R-:W-:Y:S01]  /*1d980*/  LEA R23, P0, R30, R23, 0x2 ;  /* 0x000000171e177211 */ /* 0x000fe200078010ff */
[----:B------:R-:W-:Y:S01]  /*1d990*/  IMAD R13, R20, c[0x0][0x4e8], RZ ;  /* 0x00013a00140d7a24 */ /* 0x000fe200078e02ff */
[----:B------:R-:W-:Y:S02]  /*1d9a0*/  LEA.HI R19, R19, R22, RZ, 0x2 ;  /* 0x0000001613137211 */ /* 0x000fe400078f10ff */
[----:B------:R-:W-:Y:S01]  /*1d9b0*/  LEA.HI.X R21, R30, R21, R25, 0x2, P0 ;  /* 0x000000151e157211 */ /* 0x000fe200000f1419 */
[----:B------:R-:W-:Y:S01]  /*1d9c0*/  SHFL.IDX PT, R26, R23, RZ, 0x1c1f ;  /* 0x001c1fff171a7589 */ /* 0x000fe200000e0000 */
[----:B------:R-:W-:-:S02]  /*1d9d0*/  SHF.R.S32.HI R19, RZ, 0x2, R19 ;  /* 0x00000002ff137819 */ /* 0x000fc40000011413 */
[----:B------:R-:W-:Y:S01]  /*1d9e0*/  LOP3.LUT P0, RZ, R22, 0x3, RZ, 0xc0, !PT ;  /* 0x0000000316ff7812 */ /* 0x000fe2000780c0ff */
[----:B------:R-:W1:Y:S02]  /*1d9f0*/  SHFL.IDX PT, R27, R21, RZ, 0x1c1f ;  /* 0x001c1fff151b7589 */ /* 0x000e6400000e0000 */
[----:B------:R-:W-:Y:S02]  /*1da00*/  IMAD R19, R24, 0x10, R19 ;  /* 0x0000001018137824 */ /* 0x000fe400078e0213 */
[----:B------:R-:W-:Y:S02]  /*1da10*/  SHFL.IDX PT, R28, R23, 0x1, 0x1c1f ;  /* 0x003c1f00171c7f89 */ /* 0x000fe400000e0000 */
[----:B------:R-:W-:Y:S02]  /*1da20*/  IMAD.IADD R24, R19, 0x1, R228 ;  /* 0x0000000113187824 */ /* 0x000fe400078e02e4 */
[----:B------:R-:W2:Y:S03]  /*1da30*/  SHFL.IDX PT, R29, R21, 0x1, 0x1c1f ;  /* 0x003c1f00151d7f89 */ /* 0x000ea600000e0000 */
[----:B------:R-:W-:-:S02]  /*1da40*/  IADD3 R20, R24, 0x8, RZ ;  /* 0x0000000818147810 */ /* 0x000fc40007ffe0ff */
[-C--:B------:R-:W-:Y:S02]  /*1da50*/  ISETP.GE.OR P1, PT, R24, R13.reuse, P0 ;  /* 0x0000000d1800720c */ /* 0x080fe40000726670 */
[----:B------:R-:W-:-:S11]  /*1da60*/  ISETP.GE.OR P0, PT, R20, R13, P0 ;  /* 0x0000000d1400720c */ /* 0x000fd60000706670 */
[----:B-1----:R1:W-:Y:S01]  /*1da70*/  @!P1 ST.E [R26.64], R9 ;  /* 0x000000091a009985 */ /* 0x0023e2000c101908 */
[----:B------:R-:W-:-:S03]  /*1da80*/  ISETP.GE.AND P1, PT, R20, R13, PT ;  /* 0x0000000d1400720c */ /* 0x000fc60003f26270 */
[----:B--2---:R2:W-:Y:S01]  /*1da90*/  @!P0 ST.E [R28.64], R14 ;  /* 0x0000000e1c008985 */ /* 0x0045e2000c101908 */
[----:B------:R-:W-:Y:S02]  /*1daa0*/  ISETP.GE.AND P0, PT, R24, R13, PT ;  /* 0x0000000d1800720c */ /* 0x000fe40003f06270 */
[----:B-1----:R-:W-:Y:S01]  /*1dab0*/  P2R R9, PR, RZ, 0x2 ;  /* 0x00000002ff097803 */ /* 0x002fe20000000000 */
[----:B------:R-:W-:Y:S05]  /*1dac0*/  @P2 BRA `(.L_x_1970) ;  /* 0x0000084000002947 */ /* 0x000fea0003800000 */
[-C--:B------:R-:W-:Y:S01]  /*1dad0*/  LEA.HI R3, R0, R215.reuse, RZ, 0x3 ;  /* 0x000000d700037211 */ /* 0x080fe200078f18ff */
[----:B------:R-:W-:Y:S01]  /*1dae0*/  IMAD R2, R17, c[0x0][0x3a0], RZ ;  /* 0x0000e80011027a24 */ /* 0x000fe200078e02ff */
[----:B------:R1:W3:Y:S01]  /*1daf0*/  LDS.128 R60, [R140+0x80] ;  /* 0x000080008c3c7984 */ /* 0x0002e20000000c00 */
[----:B------:R-:W-:Y:S01]  /*1db00*/  IMAD.WIDE.U32 R4, R15, c[0x0][0x3a0], RZ ;  /* 0x0000e8000f047a25 */ /* 0x000fe200078e00ff */
[----:B------:R-:W-:Y:S02]  /*1db10*/  LOP3.LUT R0, R3, 0xfffffff8, RZ, 0xc0, !PT ;  /* 0xfffffff803007812 */ /* 0x000fe400078ec0ff */
[----:B------:R-:W-:Y:S01]  /*1db20*/  SHF.R.S32.HI R3, RZ, 0x3, R3 ;  /* 0x00000003ff037819 */ /* 0x000fe20000011403 */
[----:B------:R-:W-:Y:S01]  /*1db30*/  IMAD R15, R15, c[0x0][0x3a4], R2 ;  /* 0x0000e9000f0f7a24 */ /* 0x000fe200078e0202 */
[----:B------:R-:W-:Y:S01]  /*1db40*/  IADD3 R0, -R0, R215, RZ ;  /* 0x000000d700007210 */ /* 0x000fe20007ffe1ff */
[----:B------:R1:W4:Y:S01]  /*1db50*/  LDS.128 R56, [R140+0x1080] ;  /* 0x001080008c387984 */ /* 0x0003220000000c00 */
[----:B------:R-:W-:-:S02]  /*1db60*/  MOV R6, R4 ;  /* 0x0000000400067202 */ /* 0x000fc40000000f00 */
[----:B------:R-:W-:Y:S01]  /*1db70*/  IADD3 R7, R5, R15, RZ ;  /* 0x0000000f05077210 */ /* 0x000fe20007ffe0ff */
[----:B------:R1:W2:Y:S01]  /*1db80*/  LDS.128 R52, [R140+0x2080] ;  /* 0x002080008c347984 */ /* 0x0002a20000000c00 */
[----:B------:R-:W-:Y:S02]  /*1db90*/  LEA R5, R0, R3, 0x5 ;  /* 0x0000000300057211 */ /* 0x000fe400078e28ff */
[----:B------:R-:W-:Y:S01]  /*1dba0*/  SHF.R.S32.HI R2, RZ, 0x1f, R18 ;  /* 0x0000001fff027819 */ /* 0x000fe20000011412 */
[C---:B------:R-:W-:Y:S01]  /*1dbb0*/  IMAD.WIDE.U32 R6, R225.reuse, c[0x0][0x3e8], R6 ;  /* 0x0000fa00e1067a25 */ /* 0x040fe200078e0006 */
[----:B------:R1:W1:Y:S03]  /*1dbc0*/  LDS.128 R48, [R140+0x3080] ;  /* 0x003080008c307984 */ /* 0x0002660000000c00 */
[----:B------:R-:W-:Y:S01]  /*1dbd0*/  IMAD.IADD R0, R228, 0x1, R5 ;  /* 0x00000001e4007824 */ /* 0x000fe200078e0205 */
[----:B------:R1:W1:Y:S01]  /*1dbe0*/  LDS.128 R44, [R140+0x4080] ;  /* 0x004080008c2c7984 */ /* 0x0002620000000c00 */
[----:B------:R-:W-:Y:S01]  /*1dbf0*/  IMAD R7, R225, c[0x0][0x3ec], R7 ;  /* 0x0000fb00e1077a24 */ /* 0x000fe200078e0207 */
[----:B------:R-:W-:Y:S01]  /*1dc00*/  IADD3 R228, R3, R228, RZ ;  /* 0x000000e403e47210 */ /* 0x000fe20007ffe0ff */
[----:B------:R-:W-:Y:S01]  /*1dc10*/  IMAD R5, R2, c[0x0][0x3f0], RZ ;  /* 0x0000fc0002057a24 */ /* 0x000fe200078e02ff */
[----:B------:R-:W-:Y:S01]  /*1dc20*/  MOV R9, R0 ;  /* 0x0000000000097202 */ /* 0x000fe20000000f00 */
[----:B------:R-:W-:Y:S01]  /*1dc30*/  @P3 IMAD.HI.U32 R4, R0, c[0x0][0x4ec], RZ ;  /* 0x00013b0000043a27 */ /* 0x000fe200078e00ff */
[----:B------:R1:W1:Y:S03]  /*1dc40*/  LDS.128 R40, [R140+0x5080] ;  /* 0x005080008c287984 */ /* 0x0002660000000c00 */
[C---:B------:R-:W-:Y:S01]  /*1dc50*/  IMAD R2, R18.reuse, c[0x0][0x3f4], R5 ;  /* 0x0000fd0012027a24 */ /* 0x040fe200078e0205 */
[----:B------:R-:W-:Y:S01]  /*1dc60*/  @P3 SHF.R.U32.HI R9, RZ, c[0x0][0x4f0], R4 ;  /* 0x00013c00ff093a19 */ /* 0x000fe20000011604 */
[----:B------:R-:W-:Y:S01]  /*1dc70*/  IMAD.WIDE.U32 R16, R18, c[0x0][0x3f0], R6 ;  /* 0x0000fc0012107a25 */ /* 0x000fe200078e0006 */
[----:B------:R1:W1:Y:S02]  /*1dc80*/  LDS.128 R36, [R140+0x6080] ;  /* 0x006080008c247984 */ /* 0x0002640000000c00 */
[----:B--2---:R-:W-:Y:S01]  /*1dc90*/  SHF.R.S32.HI R14, RZ, 0x1f, R9 ;  /* 0x0000001fff0e7819 */ /* 0x004fe20000011409 */
[----:B------:R-:W-:Y:S01]  /*1dca0*/  IMAD.IADD R17, R17, 0x1, R2 ;  /* 0x0000000111117824 */ /* 0x000fe200078e0202 */
[----:B------:R2:W1:Y:S01]  /*1dcb0*/  LDS.128 R32, [R140+0x7080] ;  /* 0x007080008c207984 */ /* 0x0004620000000c00 */
[----:B------:R-:W-:-:S02]  /*1dcc0*/  IADD3 R15, -R9, RZ, RZ ;  /* 0x000000ff090f7210 */ /* 0x000fc40007ffe1ff */
[----:B------:R-:W-:Y:S01]  /*1dcd0*/  IMAD R14, R14, c[0x0][0x3e0], RZ ;  /* 0x0000f8000e0e7a24 */ /* 0x000fe200078e02ff */
[----:B------:R2:W1:Y:S01]  /*1dce0*/  LDS.128 R28, [R140+0x8080] ;  /* 0x008080008c1c7984 */ /* 0x0004620000000c00 */
[----:B------:R-:W-:-:S03]  /*1dcf0*/  IMAD.WIDE.U32 R16, R9, c[0x0][0x3e0], R16 ;  /* 0x0000f80009107a25 */ /* 0x000fc600078e0010 */
[----:B------:R2:W1:Y:S01]  /*1dd00*/  LDS.128 R24, [R140+0x9080] ;  /* 0x009080008c187984 */ /* 0x0004620000000c00 */
[----:B------:R-:W-:Y:S02]  /*1dd10*/  IMAD R15, R15, c[0x0][0x4e8], R0 ;  /* 0x00013a000f0f7a24 */ /* 0x000fe400078e0200 */
[----:B------:R-:W-:Y:S01]  /*1dd20*/  IMAD R14, R9, c[0x0][0x3e4], R14 ;  /* 0x0000f900090e7a24 */ /* 0x000fe200078e020e */
[----:B------:R2:W1:Y:S02]  /*1dd30*/  LDS.128 R20, [R140+0xa080] ;  /* 0x00a080008c147984 */ /* 0x0004640000000c00 */
[----:B------:R-:W-:Y:S02]  /*1dd40*/  SHF.R.S32.HI R0, RZ, 0x1f, R15 ;  /* 0x0000001fff007819 */ /* 0x000fe4000001140f */
[----:B------:R2:W1:Y:S01]  /*1dd50*/  LDS.128 R4, [R140+0xb080] ;  /* 0x00b080008c047984 */ /* 0x0004620000000c00 */
[----:B------:R-:W-:Y:S02]  /*1dd60*/  IADD3 R17, R17, R14, RZ ;  /* 0x0000000e11117210 */ /* 0x000fe40007ffe0ff */
[----:B------:R-:W-:-:S03]  /*1dd70*/  IMAD R0, R0, c[0x0][0x3d8], RZ ;  /* 0x0000f60000007a24 */ /* 0x000fc600078e02ff */
[----:B------:R-:W-:-:S04]  /*1dd80*/  IMAD.WIDE.U32 R16, R15, c[0x0][0x3d8], R16 ;  /* 0x0000f6000f107a25 */ /* 0x000fc800078e0010 */
[----:B------:R-:W-:Y:S01]  /*1dd90*/  IMAD R64, R15, c[0x0][0x3dc], R0 ;  /* 0x0000f7000f407a24 */ /* 0x000fe200078e0200 */
[----:B------:R-:W-:-:S04]  /*1dda0*/  LEA R2, P0, R16, c[0x0][0x380], 0x1 ;  /* 0x0000e00010027a11 */ /* 0x000fc800078008ff */
[----:B------:R-:W-:-:S04]  /*1ddb0*/  IADD3 R64, R17, R64, RZ ;  /* 0x0000004011407210 */ /* 0x000fc80007ffe0ff */
[----:B------:R-:W-:Y:S01]  /*1ddc0*/  LEA.HI.X R64, R16, c[0x0][0x384], R64, 0x1, P0 ;  /* 0x0000e10010407a11 */ /* 0x000fe200000f0c40 */
[----:B------:R-:W-:Y:S05]  /*1ddd0*/  BRA.DIV ~URZ, `(.L_x_1971) ;  /* 0x000039f27f007947 */ /* 0x000fea000b800000 */
[----:B---34-:R3:W4:Y:S02]  /*1dde0*/  SHFL.IDX PT, R66, R64, RZ, 0x181f ;  /* 0x00181fff40427589 */ /* 0x01872400000e0000 */
.L_x_2038:
[----:B------:R-:W-:Y:S05]  /*1ddf0*/  BRA.DIV ~URZ, `(.L_x_1972) ;  /* 0x00003a427f007947 */ /* 0x000fea000b800000 */
[----:B------:R2:W3:Y:S02]  /*1de00*/  SHFL.IDX PT, R15, R2, RZ, 0x181f ;  /* 0x00181fff020f7589 */ /* 0x0004e400000e0000 */
.L_x_2039:
        /* <DEDUP_REMOVED lines=11> */
[----:B------:R-:W-:Y:S02]  /*1dec0*/  @!P0 LEA R18, P3, R12, R15, 0x1 ;  /* 0x0000000f0c128211 */ /* 0x000fe400078608ff */
[-C--:B----4-:R-:W-:Y:S02]  /*1ded0*/  @!P2 LEA.HI.X R17, R232, R66.reuse, R9, 0x1, P5 ;  /* 0x00000042e811a211 */ /* 0x090fe400028f0c09 */
[-C--:B------:R-:W-:Y:S02]  /*1dee0*/  @!P1 LEA.HI.X R15, R216, R66.reuse, R3, 0x1, P4 ;  /* 0x00000042d80f9211 */ /* 0x080fe400020f0c03 */
[----:B------:R-:W-:Y:S01]  /*1def0*/  @!P0 LEA.HI.X R19, R12, R66, R65, 0x1, P3 ;  /* 0x000000420c138211 */ /* 0x000fe200018f0c41 */
[----:B------:R3:W-:Y:S04]  /*1df00*/  @!P2 ST.E.128 [R16.64], R60 ;  /* 0x0000003c1000a985 */ /* 0x0007e8000c101d08 */
[----:B-1----:R3:W-:Y:S04]  /*1df10*/  @!P1 ST.E.128 [R14.64], R44 ;  /* 0x0000002c0e009985 */ /* 0x0027e8000c101d08 */
[----:B------:R3:W-:Y:S02]  /*1df20*/  @!P0 ST.E.128 [R18.64], R28 ;  /* 0x0000001c12008985 */ /* 0x0007e4000c101d08 */
.L_x_1974:
[----:B------:R-:W-:Y:S05]  /*1df30*/  BSYNC B0 ;  /* 0x0000000000007941 */ /* 0x000fea0003800000 */
.L_x_1973:
[----:B------:R-:W-:Y:S05]  /*1df40*/  BRA.DIV ~URZ, `(.L_x_1975) ;  /* 0x000039527f007947 */ /* 0x000fea000b800000 */
[----:B-1-3--:R1:W3:Y:S04]  /*1df50*/  SHFL.IDX PT, R28, R64, 0x1, 0x181f ;  /* 0x00381f00401c7f89 */ /* 0x00a2e800000e0000 */
[----:B------:R1:W2:Y:S02]  /*1df60*/  SHFL.IDX PT, R15, R2, 0x1, 0x181f ;  /* 0x00381f00020f7f89 */ /* 0x0002a400000e0000 */
.L_x_2040:
        /* <DEDUP_REMOVED lines=9> */
[----:B------:R-:W-:Y:S02]  /*1e000*/  @!P0 LEA R18, P3, R12, R15, 0x1 ;  /* 0x0000000f0c128211 */ /* 0x000fe400078608ff */
[-C--:B---3--:R-:W-:Y:S02]  /*1e010*/  @!P2 LEA.HI.X R17, R232, R28.reuse, R9, 0x1, P5 ;  /* 0x0000001ce811a211 */ /* 0x088fe400028f0c09 */
[-C--:B------:R-:W-:Y:S02]  /*1e020*/  @!P1 LEA.HI.X R15, R216, R28.reuse, R3, 0x1, P4 ;  /* 0x0000001cd80f9211 */ /* 0x080fe400020f0c03 */
[----:B------:R-:W-:Y:S01]  /*1e030*/  @!P0 LEA.HI.X R19, R12, R28, R65, 0x1, P3 ;  /* 0x0000001c0c138211 */ /* 0x000fe200018f0c41 */
[----:B------:R2:W-:Y:S04]  /*1e040*/  @!P2 ST.E.128 [R16.64], R56 ;  /* 0x000000381000a985 */ /* 0x0005e8000c101d08 */
[----:B------:R2:W-:Y:S04]  /*1e050*/  @!P1 ST.E.128 [R14.64], R40 ;  /* 0x000000280e009985 */ /* 0x0005e8000c101d08 */
[----:B------:R2:W-:Y:S02]  /*1e060*/  @!P0 ST.E.128 [R18.64], R24 ;  /* 0x0000001812008985 */ /* 0x0005e4000c101d08 */
.L_x_1977:
[----:B------:R-:W-:Y:S05]  /*1e070*/  BSYNC B0 ;  /* 0x0000000000007941 */ /* 0x000fea0003800000 */
.L_x_1976:
[----:B------:R-:W-:Y:S05]  /*1e080*/  BRA.DIV ~URZ, `(.L_x_1978) ;  /* 0x000038d27f007947 */ /* 0x000fea000b800000 */
[----:B--2---:R2:W1:Y:S02]  /*1e090*/  SHFL.IDX PT, R24, R64, 0x2, 0x181f ;  /* 0x00581f0040187f89 */ /* 0x00446400000e0000 */
.L_x_2041:
[----:B------:R-:W-:Y:S05]  /*1e0a0*/  BRA.DIV ~URZ, `(.L_x_1979) ;  /* 0x000039227f007947 */ /* 0x000fea000b800000 */
[----:B------:R2:W4:Y:S02]  /*1e0b0*/  SHFL.IDX PT, R15, R2, 0x2, 0x181f ;  /* 0x00581f00020f7f89 */ /* 0x00052400000e0000 */
.L_x_2042:
        /* <DEDUP_REMOVED lines=16> */
.L_x_1981:
[----:B------:R-:W-:Y:S05]  /*1e1c0*/  BSYNC B0 ;  /* 0x0000000000007941 */ /* 0x000fea0003800000 */
.L_x_1980:
[----:B------:R-:W-:Y:S05]  /*1e1d0*/  BRA.DIV ~URZ, `(.L_x_1982) ;  /* 0x000038527f007947 */ /* 0x000fea000b800000 */
[----:B-12---:R-:W1:Y:S04]  /*1e1e0*/  SHFL.IDX PT, R64, R64, 0x3, 0x181f ;  /* 0x00781f0040407f89 */ /* 0x006e6800000e0000 */
[----:B----4-:R2:W4:Y:S02]  /*1e1f0*/  SHFL.IDX PT, R15, R2, 0x3, 0x181f ;  /* 0x00781f00020f7f89 */ /* 0x01052400000e0000 */
.L_x_2043:
[----:B------:R-:W-:-:S04]  /*1e200*/  IADD3 R228, R228, 0x60, RZ ;  /* 0x00000060e4e47810 */ /* 0x000fc80007ffe0ff */
[----:B------:R-:W-:-:S13]  /*1e210*/  ISETP.GE.AND P0, PT, R228, R13, PT ;  /* 0x0000000de400720c */ /* 0x000fda0003f06270 */
[----:B------:R-:W-:Y:S05]  /*1e220*/  @P0 BRA `(.L_x_1983) ;  /* 0x00001ed000000947 */ /* 0x000fea0003800000 */
[----:B------:R-:W-:Y:S02]  /*1e230*/  ISETP.GE.AND P1, PT, R232, c[0x0][0x3c8], PT ;  /* 0x0000f200e8007a0c */ /* 0x000fe40003f26270 */
[----:B------:R-:W-:-:S11]  /*1e240*/  ISETP.GE.AND P0, PT, R216, c[0x0][0x3c8], PT ;  /* 0x0000f200d8007a0c */ /* 0x000fd60003f06270 */
[-C--:B----4-:R-:W-:Y:S02]  /*1e250*/  @!P1 LEA R16, P3, R232, R15.reuse, 0x1 ;  /* 0x0000000fe8109211 */ /* 0x090fe400078608ff */
[----:B--2---:R-:W-:Y:S02]  /*1e260*/  @!P0 LEA R2, P2, R216, R15, 0x1 ;  /* 0x0000000fd8028211 */ /* 0x004fe400078408ff */
[-C--:B-1----:R-:W-:Y:S02]  /*1e270*/  @!P1 LEA.HI.X R17, R232, R64.reuse, R9, 0x1, P3 ;  /* 0x00000040e8119211 */ /* 0x082fe400018f0c09 */
[----:B------:R-:W-:-:S03]  /*1e280*/  @!P0 LEA.HI.X R3, R216, R64, R3, 0x1, P2 ;  /* 0x00000040d8038211 */ /* 0x000fc600010f0c03 */
        /* <DEDUP_REMOVED lines=8> */
.L_x_1970:
[----:B------:R-:W-:Y:S02]  /*1e310*/  IMAD R0, R17, c[0x0][0x408], RZ ;  /* 0x0001020011007a24 */ /* 0x000fe400078e02ff */
[----:B------:R-:W-:-:S04]  /*1e320*/  IMAD.WIDE.U32 R12, R15, c[0x0][0x408], RZ ;  /* 0x000102000f0c7a25 */ /* 0x000fc800078e00ff */
[----:B------:R-:W-:-:S05]  /*1e330*/  IMAD R0, R15, c[0x0][0x40c], R0 ;  /* 0x000103000f007a24 */ /* 0x000fca00078e0200 */
[----:B------:R-:W-:Y:S02]  /*1e340*/  IADD3 R13, R13, R0, RZ ;  /* 0x000000000d0d7210 */ /* 0x000fe40007ffe0ff */
[----:B------:R-:W-:-:S03]  /*1e350*/  SHF.R.S32.HI R0, RZ, 0x1f, R18 ;  /* 0x0000001fff007819 */ /* 0x000fc60000011412 */
[----:B--2---:R-:W-:Y:S01]  /*1e360*/  IMAD.WIDE.U32 R14, R225, c[0x0][0x438], R12 ;  /* 0x00010e00e10e7a25 */ /* 0x004fe200078e000c */
[----:B------:R-:W-:-:S03]  /*1e370*/  MOV R12, R16 ;  /* 0x00000010000c7202 */ /* 0x000fc60000000f00 */
[----:B------:R-:W-:Y:S02]  /*1e380*/  IMAD R13, R0, c[0x0][0x440], RZ ;  /* 0x00011000000d7a24 */ /* 0x000fe400078e02ff */
[----:B------:R-:W-:Y:S02]  /*1e390*/  IMAD R15, R225, c[0x0][0x43c], R15 ;  /* 0x00010f00e10f7a24 */ /* 0x000fe400078e020f */
[----:B------:R-:W-:-:S04]  /*1e3a0*/  @P3 IMAD.HI.U32 R0, R16, c[0x0][0x4ec], RZ ;  /* 0x00013b0010003a27 */ /* 0x000fc800078e00ff */
[C---:B------:R-:W-:Y:S01]  /*1e3b0*/  IMAD R13, R18.reuse, c[0x0][0x444], R13 ;  /* 0x00011100120d7a24 */ /* 0x040fe200078e020d */
[----:B------:R-:W-:Y:S01]  /*1e3c0*/  @P3 SHF.R.U32.HI R12, RZ, c[0x0][0x4f0], R0 ;  /* 0x00013c00ff0c3a19 */ /* 0x000fe20000011600 */
[----:B------:R-:W-:-:S05]  /*1e3d0*/  IMAD.WIDE.U32 R14, R18, c[0x0][0x440], R14 ;  /* 0x00011000120e7a25 */ /* 0x000fca00078e000e */
[----:B------:R-:W-:Y:S02]  /*1e3e0*/  IADD3 R19, R15, R13, RZ ;  /* 0x0000000d0f137210 */ /* 0x000fe40007ffe0ff */
[----:B------:R-:W-:Y:S02]  /*1e3f0*/  MOV R18, R14 ;  /* 0x0000000e00127202 */ /* 0x000fe40000000f00 */
[----:B------:R-:W-:Y:S02]  /*1e400*/  SHF.R.S32.HI R15, RZ, 0x1f, R12 ;  /* 0x0000001fff0f7819 */ /* 0x000fe4000001140c */
[----:B------:R-:W-:Y:S01]  /*1e410*/  IADD3 R13, -R12, RZ, RZ ;  /* 0x000000ff0c0d7210 */ /* 0x000fe20007ffe1ff */
[----:B------:R-:W-:-:S04]  /*1e420*/  IMAD.WIDE.U32 R18, R229, c[0x0][0x448], R18 ;  /* 0x00011200e5127a25 */ /* 0x000fc800078e0012 */
        /* <DEDUP_REMOVED lines=15> */
.L_x_2044:
[----:B------:R-:W-:Y:S05]  /*1e520*/  BRA.DIV ~URZ, `(.L_x_1985) ;  /* 0x000036327f007947 */ /* 0x000fea000b800000 */
[----:B------:R3:W4:Y:S02]  /*1e530*/  SHFL.IDX PT, R0, R168, RZ, 0x1c1f ;  /* 0x001c1fffa8007589 */ /* 0x00072400000e0000 */
.L_x_2045:
        /* <DEDUP_REMOVED lines=54> */
[CC--:B----4-:R-:W-:Y:S02]  /*1e8a0*/  @!P1 LEA R16, P5, R222.reuse, R0.reuse, 0x2 ;  /* 0x00000000de109211 */ /* 0x0d0fe400078a10ff */
[C---:B------:R-:W-:Y:S02]  /*1e8b0*/  @!P0 LEA R14, P2, R155.reuse, R0, 0x2 ;  /* 0x000000009b0e8211 */ /* 0x040fe400078410ff */
[-C--:B--2---:R-:W-:Y:S02]  /*1e8c0*/  @!P1 LEA.HI.X R17, R222, R169.reuse, R157, 0x2, P5 ;  /* 0x000000a9de119211 */ /* 0x084fe400028f149d */
[----:B------:R-:W-:Y:S02]  /*1e8d0*/  @!P0 LEA.HI.X R15, R155, R169, R154, 0x2, P2 ;  /* 0x000000a99b0f8211 */ /* 0x000fe400010f149a */
[----:B------:R-:W-:Y:S01]  /*1e8e0*/  ISETP.GE.AND P2, PT, R39, c[0x0][0x3c8], PT ;  /* 0x0000f20027007a0c */ /* 0x000fe20003f46270 */
[----:B------:R2:W-:Y:S01]  /*1e8f0*/  @!P1 ST.E.64 [R16.64], R132 ;  /* 0x0000008410009985 */ /* 0x0005e2000c101b08 */
[----:B------:R-:W-:-:S02]  /*1e900*/  ISETP.GE.AND P1, PT, R37, c[0x0][0x3c8], PT ;  /* 0x0000f20025007a0c */ /* 0x000fc40003f26270 */
[-C--:B------:R-:W-:Y:S01]  /*1e910*/  @!P3 LEA R18, P5, R149, R0.reuse, 0x2 ;  /* 0x000000009512b211 */ /* 0x080fe200078a10ff */
[----:B------:R4:W-:Y:S01]  /*1e920*/  @!P0 ST.E.64 [R14.64], R128 ;  /* 0x000000800e008985 */ /* 0x0009e2000c101b08 */
[----:B------:R-:W-:Y:S02]  /*1e930*/  @!P4 LEA R170, P0, R79, R0, 0x2 ;  /* 0x000000004faac211 */ /* 0x000fe400078010ff */
[-C--:B------:R-:W-:Y:S02]  /*1e940*/  @!P3 LEA.HI.X R19, R149, R169.reuse, R148, 0x2, P5 ;  /* 0x000000a99513b211 */ /* 0x080fe400028f1494 */
[----:B------:R-:W-:-:S03]  /*1e950*/  @!P4 LEA.HI.X R171, R79, R169, R78, 0x2, P0 ;  /* 0x000000a94fabc211 */ /* 0x000fc600000f144e */
[----:B------:R-:W-:Y:S01]  /*1e960*/  @!P2 LEA R172, P5, R39, R0, 0x2 ;  /* 0x0000000027aca211 */ /* 0x000fe200078a10ff */
[----:B------:R5:W-:Y:S01]  /*1e970*/  @!P3 ST.E.64 [R18.64], R124 ;  /* 0x0000007c1200b985 */ /* 0x000be2000c101b08 */
[----:B------:R-:W-:Y:S02]  /*1e980*/  ISETP.GE.AND P3, PT, R29, c[0x0][0x3c8], PT ;  /* 0x0000f2001d007a0c */ /* 0x000fe40003f66270 */
[----:B------:R-:W-:Y:S01]  /*1e990*/  @!P2 LEA.HI.X R173, R39, R169, R38, 0x2, P5 ;  /* 0x000000a927ada211 */ /* 0x000fe200028f1426 */
[----:B------:R1:W-:Y:S01]  /*1e9a0*/  @!P4 ST.E.64 [R170.64], R120 ;  /* 0x00000078aa00c985 */ /* 0x0003e2000c101b08 */
[----:B------:R-:W-:-:S03]  /*1e9b0*/  ISETP.GE.AND P4, PT, R25, c[0x0][0x3c8], PT ;  /* 0x0000f20019007a0c */ /* 0x000fc60003f86270 */
[----:B------:R3:W-:Y:S01]  /*1e9c0*/  @!P2 ST.E.64 [R172.64], R116 ;  /* 0x00000074ac00a985 */ /* 0x0007e2000c101b08 */
[----:B------:R-:W-:Y:S02]  /*1e9d0*/  ISETP.GE.AND P2, PT, R23, c[0x0][0x3c8], PT ;  /* 0x0000f20017007a0c */ /* 0x000fe40003f46270 */
[----:B--2---:R-:W-:-:S04]  /*1e9e0*/  @!P1 LEA R16, P0, R37, R0, 0x2 ;  /* 0x0000000025109211 */ /* 0x004fc800078010ff */
[----:B------:R-:W-:Y:S02]  /*1e9f0*/  @!P1 LEA.HI.X R17, R37, R169, R36, 0x2, P0 ;  /* 0x000000a925119211 */ /* 0x000fe400000f1424 */
[----:B----4-:R-:W-:-:S03]  /*1ea00*/  @!P3 LEA R14, P5, R29, R0, 0x2 ;  /* 0x000000001d0eb211 */ /* 0x010fc600078a10ff */
[----:B------:R2:W-:Y:S01]  /*1ea10*/  @!P1 ST.E.64 [R16.64], R112 ;  /* 0x0000007010009985 */ /* 0x0005e2000c101b08 */
[----:B------:R-:W-:Y:S02]  /*1ea20*/  ISETP.GE.AND P1, PT, R21, c[0x0][0x3c8], PT ;  /* 0x0000f20015007a0c */ /* 0x000fe40003f26270 */
[-C--:B------:R-:W-:Y:S02]  /*1ea30*/  @!P3 LEA.HI.X R15, R29, R169.reuse, R28, 0x2, P5 ;  /* 0x000000a91d0fb211 */ /* 0x080fe400028f141c */
[-C--:B-----5:R-:W-:Y:S02]  /*1ea40*/  @!P4 LEA R18, P0, R25, R0.reuse, 0x2 ;  /* 0x000000001912c211 */ /* 0x0a0fe400078010ff */
[----:B-1----:R-:W-:Y:S01]  /*1ea50*/  @!P2 LEA R120, P5, R23, R0, 0x2 ;  /* 0x000000001778a211 */ /* 0x002fe200078a10ff */
[----:B------:R1:W-:Y:S01]  /*1ea60*/  @!P3 ST.E.64 [R14.64], R108 ;  /* 0x0000006c0e00b985 */ /* 0x0003e2000c101b08 */
[----:B------:R-:W-:Y:S02]  /*1ea70*/  @!P4 LEA.HI.X R19, R25, R169, R24, 0x2, P0 ;  /* 0x000000a91913c211 */ /* 0x000fe400000f1418 */
[----:B------:R-:W-:-:S03]  /*1ea80*/  ISETP.GE.AND P3, PT, R13, c[0x0][0x3c8], PT ;  /* 0x0000f2000d007a0c */ /* 0x000fc60003f66270 */
[----:B---3--:R-:W-:Y:S01]  /*1ea90*/  @!P1 LEA R116, P0, R21, R0, 0x2 ;  /* 0x0000000015749211 */ /* 0x008fe200078010ff */
[----:B------:R3:W-:Y:S01]  /*1eaa0*/  @!P4 ST.E.64 [R18.64], R104 ;  /* 0x000000681200c985 */ /* 0x0007e2000c101b08 */
[-C--:B------:R-:W-:Y:S02]  /*1eab0*/  @!P2 LEA.HI.X R121, R23, R169.reuse, R22, 0x2, P5 ;  /* 0x000000a91779a211 */ /* 0x080fe400028f1416 */
        /* <DEDUP_REMOVED lines=8> */
[----:B-1----:R-:W-:-:S03]  /*1eb40*/  @!P4 LEA R14, P0, R161, R0, 0x2 ;  /* 0x00000000a10ec211 */ /* 0x002fc600078010ff */
[----:B------:R1:W-:Y:S01]  /*1eb50*/  @!P3 ST.E.64 [R16.64], R48 ;  /* 0x000000301000b985 */ /* 0x0003e2000c101b08 */
[----:B------:R-:W-:Y:S02]  /*1eb60*/  ISETP.GE.AND P3, PT, R163, c[0x0][0x3c8], PT ;  /* 0x0000f200a3007a0c */ /* 0x000fe40003f66270 */
[----:B------:R-:W-:Y:S02]  /*1eb70*/  @!P4 LEA.HI.X R15, R161, R169, R158, 0x2, P0 ;  /* 0x000000a9a10fc211 */ /* 0x000fe400000f149e */
[----:B---3--:R-:W-:-:S03]  /*1eb80*/  @!P2 LEA R18, P5, R167, R0, 0x2 ;  /* 0x00000000a712a211 */ /* 0x008fc600078a10ff */
[----:B------:R2:W-:Y:S01]  /*1eb90*/  @!P4 ST.E.64 [R14.64], R52 ;  /* 0x000000340e00c985 */ /* 0x0005e2000c101b08 */
[-C--:B------:R-:W-:Y:S02]  /*1eba0*/  @!P2 LEA.HI.X R19, R167, R169.reuse, R164, 0x2, P5 ;  /* 0x000000a9a713a211 */ /* 0x080fe400028f14a4 */
[-C--:B----4-:R-:W-:Y:S02]  /*1ebb0*/  @!P1 LEA R40, P0, R165, R0.reuse, 0x2 ;  /* 0x00000000a5289211 */ /* 0x090fe400078010ff */
[----:B------:R-:W-:Y:S01]  /*1ebc0*/  ISETP.GE.AND P4, PT, R159, c[0x0][0x3c8], PT ;  /* 0x0000f2009f007a0c */ /* 0x000fe20003f86270 */
[----:B------:R3:W-:Y:S01]  /*1ebd0*/  @!P2 ST.E.64 [R18.64], R56 ;  /* 0x000000381200a985 */ /* 0x0007e2000c101b08 */
[----:B------:R-:W-:Y:S02]  /*1ebe0*/  @!P1 LEA.HI.X R41, R165, R169, R162, 0x2, P0 ;  /* 0x000000a9a5299211 */ /* 0x000fe400000f14a2 */
[----:B------:R-:W-:Y:S02]  /*1ebf0*/  ISETP.GE.AND P2, PT, R153, c[0x0][0x3c8], PT ;  /* 0x0000f20099007a0c */ /* 0x000fe40003f46270 */
[----:B-----5:R-:W-:Y:S01]  /*1ec00*/  @!P3 LEA R44, P5, R163, R0, 0x2 ;  /* 0x00000000a32cb211 */ /* 0x020fe200078a10ff */
[----:B------:R4:W-:Y:S01]  /*1ec10*/  @!P1 ST.E.64 [R40.64], R60 ;  /* 0x0000003c28009985 */ /* 0x0009e2000c101b08 */
[----:B------:R-:W-:-:S02]  /*1ec20*/  ISETP.GE.AND P1, PT, R151, c[0x0][0x3c8], PT ;  /* 0x0000f20097007a0c */ /* 0x000fc40003f26270 */
[----:B------:R-:W-:Y:S02]  /*1ec30*/  @!P3 LEA.HI.X R45, R163, R169, R160, 0x2, P5 ;  /* 0x000000a9a32db211 */ /* 0x000fe400028f14a0 */
[----:B------:R-:W-:-:S03]  /*1ec40*/  ISETP.GE.AND P5, PT, R77, c[0x0][0x3c8], PT ;  /* 0x0000f2004d007a0c */ /* 0x000fc60003fa6270 */
[----:B------:R-:W-:Y:S01]  /*1ec50*/  @!P3 ST.E.64 [R44.64], R64 ;  /* 0x000000402c00b985 */ /* 0x000fe2000c101b08 */
[----:B-1----:R-:W-:-:S04]  /*1ec60*/  @!P4 LEA R16, P0, R159, R0, 0x2 ;  /* 0x000000009f10c211 */ /* 0x002fc800078010ff */
[-C--:B------:R-:W-:Y:S02]  /*1ec70*/  @!P4 LEA.HI.X R17, R159, R169.reuse, R156, 0x2, P0 ;  /* 0x000000a99f11c211 */ /* 0x080fe400000f149c */
[-C--:B------:R-:W-:Y:S02]  /*1ec80*/  @!P1 LEA R48, P3, R151, R0.reuse, 0x2 ;  /* 0x0000000097309211 */ /* 0x080fe400078610ff */
[-C--:B--2---:R-:W-:Y:S01]  /*1ec90*/  @!P2 LEA R14, P0, R153, R0.reuse, 0x2 ;  /* 0x00000000990ea211 */ /* 0x084fe200078010ff */
[----:B------:R1:W-:Y:S01]  /*1eca0*/  @!P4 ST.E.64 [R16.64], R68 ;  /* 0x000000441000c985 */ /* 0x0003e2000c101b08 */
[-C--:B------:R-:W-:Y:S02]  /*1ecb0*/  @!P1 LEA.HI.X R49, R151, R169.reuse, R150, 0x2, P3 ;  /* 0x000000a997319211 */ /* 0x080fe400018f1496 */
[----:B------:R-:W-:Y:S02]  /*1ecc0*/  @!P2 LEA.HI.X R15, R153, R169, R152, 0x2, P0 ;  /* 0x000000a9990fa211 */ /* 0x000fe400000f1498 */
[----:B---3--:R-:W-:-:S02]  /*1ecd0*/  @!P6 LEA R18, P0, R89, R0, 0x2 ;  /* 0x000000005912e211 */ /* 0x008fc400078010ff */
[----:B------:R-:W-:Y:S01]  /*1ece0*/  ISETP.GE.AND P4, PT, R35, c[0x0][0x3c8], PT ;  /* 0x0000f20023007a0c */ /* 0x000fe20003f86270 */
[----:B------:R2:W-:Y:S01]  /*1ecf0*/  @!P2 ST.E.64 [R14.64], R72 ;  /* 0x000000480e00a985 */ /* 0x0005e2000c101b08 */
[----:B------:R-:W-:Y:S02]  /*1ed00*/  ISETP.GE.AND P2, PT, R33, c[0x0][0x3c8], PT ;  /* 0x0000f20021007a0c */ /* 0x000fe40003f46270 */
[----:B------:R-:W-:Y:S01]  /*1ed10*/  @!P6 LEA.HI.X R19, R89, R169, R88, 0x2, P0 ;  /* 0x000000a95913e211 */ /* 0x000fe200000f1458 */
[----:B------:R3:W-:Y:S01]  /*1ed20*/  @!P1 ST.E.64 [R48.64], R2 ;  /* 0x0000000230009985 */ /* 0x0007e2000c101b08 */
[----:B------:R-:W-:Y:S02]  /*1ed30*/  ISETP.GE.AND P1, PT, R31, c[0x0][0x3c8], PT ;  /* 0x0000f2001f007a0c */ /* 0x000fe40003f26270 */
[----:B------:R-:W-:Y:S01]  /*1ed40*/  ISETP.GE.AND P0, PT, R27, c[0x0][0x3c8], PT ;  /* 0x0000f2001b007a0c */ /* 0x000fe20003f06270 */
[----:B------:R3:W-:Y:S04]  /*1ed50*/  @!P6 ST.E.64 [R18.64], R80 ;  /* 0x000000501200e985 */ /* 0x0007e8000c101b08 */
        /* <DEDUP_REMOVED lines=15> */
.L_x_1987:
[----:B------:R-:W-:Y:S05]  /*1ee50*/  BSYNC B0 ;  /* 0x0000000000007941 */ /* 0x000fea0003800000 */
.L_x_1986:
[----:B------:R-:W-:Y:S05]  /*1ee60*/  BRA.DIV ~URZ, `(.L_x_1988) ;  /* 0x00002d627f007947 */ /* 0x000fea000b800000 */
[----:B-1----:R-:W1:Y:S04]  /*1ee70*/  SHFL.IDX PT, R166, R166, 0x1, 0x1c1f ;  /* 0x003c1f00a6a67f89 */ /* 0x002e6800000e0000 */
[----:B---3--:R-:W3:Y:S02]  /*1ee80*/  SHFL.IDX PT, R168, R168, 0x1, 0x1c1f ;  /* 0x003c1f00a8a87f89 */ /* 0x008ee400000e0000 */
.L_x_2046:
[----:B------:R-:W-:-:S13]  /*1ee90*/  ISETP.NE.AND P0, PT, R9, RZ, PT ;  /* 0x000000ff0900720c */ /* 0x000fda0003f05270 */
[----:B------:R-:W-:Y:S05]  /*1eea0*/  @P0 BRA `(.L_x_1983) ;  /* 0x0000125000000947 */ /* 0x000fea0003800000 */
[----:B------:R-:W-:Y:S02]  /*1eeb0*/  ISETP.GE.AND P3, PT, R155, c[0x0][0x3c8], PT ;  /* 0x0000f2009b007a0c */ /* 0x000fe40003f66270 */
[----:B------:R-:W-:Y:S02]  /*1eec0*/  ISETP.GE.AND P4, PT, R222, c[0x0][0x3c8], PT ;  /* 0x0000f200de007a0c */ /* 0x000fe40003f86270 */
[----:B------:R-:W-:Y:S02]  /*1eed0*/  ISETP.GE.AND P2, PT, R149, c[0x0][0x3c8], PT ;  /* 0x0000f20095007a0c */ /* 0x000fe40003f46270 */
[----:B------:R-:W-:Y:S02]  /*1eee0*/  ISETP.GE.AND P1, PT, R79, c[0x0][0x3c8], PT ;  /* 0x0000f2004f007a0c */ /* 0x000fe40003f26270 */
[----:B------:R-:W-:-:S05]  /*1eef0*/  ISETP.GE.AND P0, PT, R39, c[0x0][0x3c8], PT ;  /* 0x0000f20027007a0c */ /* 0x000fca0003f06270 */
[CC--:B---3--:R-:W-:Y:S02]  /*1ef00*/  @!P3 LEA R2, P5, R155.reuse, R168.reuse, 0x2 ;  /* 0x000000a89b02b211 */ /* 0x0c8fe400078a10ff */
[C---:B------:R-:W-:Y:S02]  /*1ef10*/  @!P4 LEA R14, P6, R222.reuse, R168, 0x2 ;  /* 0x000000a8de0ec211 */ /* 0x040fe400078c10ff */
[----:B-1----:R-:W-:Y:S02]  /*1ef20*/  @!P3 LEA.HI.X R3, R155, R166, R154, 0x2, P5 ;  /* 0x000000a69b03b211 */ /* 0x002fe400028f149a */
[----:B------:R-:W-:Y:S02]  /*1ef30*/  @!P2 LEA R4, P5, R149, R168, 0x2 ;  /* 0x000000a89504a211 */ /* 0x000fe400078a10ff */
[----:B------:R-:W-:Y:S02]  /*1ef40*/  @!P4 LEA.HI.X R15, R222, R166, R157, 0x2, P6 ;  /* 0x000000a6de0fc211 */ /* 0x000fe400030f149d */
[----:B------:R-:W-:-:S02]  /*1ef50*/  @!P1 LEA R18, P6, R79, R168, 0x2 ;  /* 0x000000a84f129211 */ /* 0x000fc400078c10ff */
[----:B------:R-:W-:Y:S01]  /*1ef60*/  @!P2 LEA.HI.X R5, R149, R166, R148, 0x2, P5 ;  /* 0x000000a69505a211 */ /* 0x000fe200028f1494 */
[----:B------:R1:W-:Y:S01]  /*1ef70*/  @!P4 ST.E.64 [R14.64], R134 ;  /* 0x000000860e00c985 */ /* 0x0003e2000c101b08 */
[----:B------:R-:W-:Y:S02]  /*1ef80*/  @!P0 LEA R16, P5, R39, R168, 0x2 ;  /* 0x000000a827108211 */ /* 0x000fe400078a10ff */
[-C--:B------:R-:W-:Y:S01]  /*1ef90*/  @!P1 LEA.HI.X R19, R79, R166.reuse, R78, 0x2, P6 ;  /* 0x000000a64f139211 */ /* 0x080fe200030f144e */
[----:B------:R3:W-:Y:S01]  /*1efa0*/  @!P3 ST.E.64 [R2.64], R130 ;  /* 0x000000820200b985 */ /* 0x0007e2000c101b08 */
[----:B------:R-:W-:Y:S02]  /*1efb0*/  ISETP.GE.AND P6, PT, R37, c[0x0][0x3c8], PT ;  /* 0x0000f20025007a0c */ /* 0x000fe40003fc6270 */
[----:B------:R-:W-:Y:S01]  /*1efc0*/  @!P0 LEA.HI.X R17, R39, R166, R38, 0x2, P5 ;  /* 0x000000a627118211 */ /* 0x000fe200028f1426 */
[----:B------:R5:W-:Y:S01]  /*1efd0*/  @!P2 ST.E.64 [R4.64], R126 ;  /* 0x0000007e0400a985 */ /* 0x000be2000c101b08 */
[----:B------:R-:W-:-:S02]  /*1efe0*/  ISETP.GE.AND P5, PT, R29, c[0x0][0x3c8], PT ;  /* 0x0000f2001d007a0c */ /* 0x000fc40003fa6270 */
[----:B------:R-:W-:Y:S01]  /*1eff0*/  ISETP.GE.AND P4, PT, R25, c[0x0][0x3c8], PT ;  /* 0x0000f20019007a0c */ /* 0x000fe20003f86270 */
[----:B------:R-:W-:Y:S01]  /*1f000*/  @!P1 ST.E.64 [R18.64], R122 ;  /* 0x0000007a12009985 */ /* 0x000fe2000c101b08 */
[----:B------:R-:W-:Y:S02]  /*1f010*/  ISETP.GE.AND P3, PT, R23, c[0x0][0x3c8], PT ;  /* 0x0000f20017007a0c */ /* 0x000fe40003f66270 */
[----:B------:R-:W-:Y:S01]  /*1f020*/  ISETP.GE.AND P2, PT, R21, c[0x0][0x3c8], PT ;  /* 0x0000f20015007a0c */ /* 0x000fe20003f46270 */
[----:B------:R4:W-:Y:S02]  /*1f030*/  @!P0 ST.E.64 [R16.64], R118 ;  /* 0x0000007610008985 */ /* 0x0009e4000c101b08 */
[----:B------:R-:W-:-:S04]  /*1f040*/  @!P6 LEA R40, P0, R37, R168, 0x2 ;  /* 0x000000a82528e211 */ /* 0x000fc800078010ff */
[----:B------:R-:W-:Y:S02]  /*1f050*/  @!P5 LEA R38, P1, R29, R168, 0x2 ;  /* 0x000000a81d26d211 */ /* 0x000fe400078210ff */
[-C--:B------:R-:W-:Y:S02]  /*1f060*/  @!P6 LEA.HI.X R41, R37, R166.reuse, R36, 0x2, P0 ;  /* 0x000000a62529e211 */ /* 0x080fe400000f1424 */
[----:B------:R-:W-:Y:S02]  /*1f070*/  @!P5 LEA.HI.X R39, R29, R166, R28, 0x2, P1 ;  /* 0x000000a61d27d211 */ /* 0x000fe400008f141c */
[----:B------:R-:W-:Y:S01]  /*1f080*/  ISETP.GE.AND P1, PT, R13, c[0x0][0x3c8], PT ;  /* 0x0000f2000d007a0c */ /* 0x000fe20003f26270 */
[----:B------:R-:W-:Y:S01]  /*1f090*/  @!P6 ST.E.64 [R40.64], R114 ;  /* 0x000000722800e985 */ /* 0x000fe2000c101b08 */
[----:B-1----:R-:W-:Y:S02]  /*1f0a0*/  @!P4 LEA R14, P0, R25, R168, 0x2 ;  /* 0x000000a8190ec211 */ /* 0x002fe400078010ff */
[----:B------:R-:W-:Y:S01]  /*1f0b0*/  ISETP.GE.AND P6, PT, R161, c[0x0][0x3c8], PT ;  /* 0x0000f200a1007a0c */ /* 0x000fe20003fc6270 */
[----:B------:R-:W-:Y:S01]  /*1f0c0*/  @!P5 ST.E.64 [R38.64], R110 ;  /* 0x0000006e2600d985 */ /* 0x000fe2000c101b08 */
[----:B------:R-:W-:-:S02]  /*1f0d0*/  @!P4 LEA.HI.X R15, R25, R166, R24, 0x2, P0 ;  /* 0x000000a6190fc211 */ /* 0x000fc400000f1418 */
[----:B---3--:R-:W-:Y:S02]  /*1f0e0*/  @!P3 LEA R2, P0, R23, R168, 0x2 ;  /* 0x000000a81702b211 */ /* 0x008fe400078010ff */
[----:B------:R-:W-:Y:S01]  /*1f0f0*/  ISETP.GE.AND P5, PT, R167, c[0x0][0x3c8], PT ;  /* 0x0000f200a7007a0c */ /* 0x000fe20003fa6270 */
[----:B------:R-:W-:Y:S01]  /*1f100*/  @!P4 ST.E.64 [R14.64], R106 ;  /* 0x0000006a0e00c985 */ /* 0x000fe2000c101b08 */
[----:B------:R-:W-:Y:S02]  /*1f110*/  @!P3 LEA.HI.X R3, R23, R166, R22, 0x2, P0 ;  /* 0x000000a61703b211 */ /* 0x000fe400000f1416 */
[----:B-----5:R-:W-:Y:S02]  /*1f120*/  @!P2 LEA R4, P0, R21, R168, 0x2 ;  /* 0x000000a81504a211 */ /* 0x020fe400078010ff */
[----:B------:R-:W-:Y:S01]  /*1f130*/  ISETP.GE.AND P4, PT, R165, c[0x0][0x3c8], PT ;  /* 0x0000f200a5007a0c */ /* 0x000fe20003f86270 */
[----:B------:R1:W-:Y:S01]  /*1f140*/  @!P3 ST.E.64 [R2.64], R42 ;  /* 0x0000002a0200b985 */ /* 0x0003e2000c101b08 */
[----:B------:R-:W-:-:S02]  /*1f150*/  @!P2 LEA.HI.X R5, R21, R166, R20, 0x2, P0 ;  /* 0x000000a61505a211 */ /* 0x000fc400000f1414 */
[----:B----4-:R-:W-:Y:S02]  /*1f160*/  @!P1 LEA R16, P0, R13, R168, 0x2 ;  /* 0x000000a80d109211 */ /* 0x010fe400078010ff */
[----:B------:R-:W-:Y:S01]  /*1f170*/  ISETP.GE.AND P3, PT, R163, c[0x0][0x3c8], PT ;  /* 0x0000f200a3007a0c */ /* 0x000fe20003f66270 */
[----:B------:R3:W-:Y:S01]  /*1f180*/  @!P2 ST.E.64 [R4.64], R46 ;  /* 0x0000002e0400a985 */ /* 0x0007e2000c101b08 */
[----:B------:R-:W-:Y:S02]  /*1f190*/  @!P1 LEA.HI.X R17, R13, R166, R12, 0x2, P0 ;  /* 0x000000a60d119211 */ /* 0x000fe400000f140c */
[-C--:B------:R-:W-:Y:S02]  /*1f1a0*/  @!P6 LEA R18, P0, R161, R168.reuse, 0x2 ;  /* 0x000000a8a112e211 */ /* 0x080fe400078010ff */
[----:B------:R-:W-:Y:S01]  /*1f1b0*/  ISETP.GE.AND P2, PT, R159, c[0x0][0x3c8], PT ;  /* 0x0000f2009f007a0c */ /* 0x000fe20003f46270 */
[----:B------:R4:W-:Y:S01]  /*1f1c0*/  @!P1 ST.E.64 [R16.64], R50 ;  /* 0x0000003210009985 */ /* 0x0009e2000c101b08 */
[----:B------:R-:W-:-:S02]  /*1f1d0*/  @!P5 LEA R12, P1, R167, R168, 0x2 ;  /* 0x000000a8a70cd211 */ /* 0x000fc400078210ff */
[----:B------:R-:W-:Y:S02]  /*1f1e0*/  @!P6 LEA.HI.X R19, R161, R166, R158, 0x2, P0 ;  /* 0x000000a6a113e211 */ /* 0x000fe400000f149e */
[----:B------:R-:W-:Y:S02]  /*1f1f0*/  @!P4 LEA R20, P0, R165, R168, 0x2 ;  /* 0x000000a8a514c211 */ /* 0x000fe400078010ff */
        /* <DEDUP_REMOVED lines=8> */
[----:B-1----:R-:W-:Y:S02]  /*1f280*/  @!P3 LEA R2, P0, R163, R168, 0x2 ;  /* 0x000000a8a302b211 */ /* 0x002fe400078010ff */
[----:B------:R-:W-:Y:S02]  /*1f290*/  ISETP.GE.AND P4, PT, R77, c[0x0][0x3c8], PT ;  /* 0x0000f2004d007a0c */ /* 0x000fe40003f86270 */
[----:B------:R-:W-:Y:S02]  /*1f2a0*/  @!P3 LEA.HI.X R3, R163, R166, R160, 0x2, P0 ;  /* 0x000000a6a303b211 */ /* 0x000fe400000f14a0 */
[----:B---3--:R-:W-:-:S03]  /*1f2b0*/  @!P2 LEA R4, P0, R159, R168, 0x2 ;  /* 0x000000a89f04a211 */ /* 0x008fc600078010ff */
[----:B------:R1:W-:Y:S01]  /*1f2c0*/  @!P3 ST.E.64 [R2.64], R66 ;  /* 0x000000420200b985 */ /* 0x0003e2000c101b08 */
[----:B------:R-:W-:Y:S02]  /*1f2d0*/  @!P2 LEA.HI.X R5, R159, R166, R156, 0x2, P0 ;  /* 0x000000a69f05a211 */ /* 0x000fe400000f149c */
[----:B------:R-:W-:Y:S02]  /*1f2e0*/  @!P1 LEA R14, P0, R153, R168, 0x2 ;  /* 0x000000a8990e9211 */ /* 0x000fe400078010ff */
[----:B------:R-:W-:Y:S01]  /*1f2f0*/  ISETP.GE.AND P3, PT, R35, c[0x0][0x3c8], PT ;  /* 0x0000f20023007a0c */ /* 0x000fe20003f66270 */
[----:B------:R3:W-:Y:S01]  /*1f300*/  @!P2 ST.E.64 [R4.64], R70 ;  /* 0x000000460400a985 */ /* 0x0007e2000c101b08 */
[----:B------:R-:W-:Y:S02]  /*1f310*/  @!P1 LEA.HI.X R15, R153, R166, R152, 0x2, P0 ;  /* 0x000000a6990f9211 */ /* 0x000fe400000f1498 */
[-C--:B------:R-:W-:Y:S02]  /*1f320*/  @!P6 LEA R22, P0, R151, R168.reuse, 0x2 ;  /* 0x000000a89716e211 */ /* 0x080fe400078010ff */
[----:B------:R-:W-:Y:S01]  /*1f330*/  ISETP.GE.AND P2, PT, R33, c[0x0][0x3c8], PT ;  /* 0x0000f20021007a0c */ /* 0x000fe20003f46270 */
[----:B------:R2:W-:Y:S01]  /*1f340*/  @!P1 ST.E.64 [R14.64], R74 ;  /* 0x0000004a0e009985 */ /* 0x0005e2000c101b08 */
[----:B----4-:R-:W-:-:S02]  /*1f350*/  @!P5 LEA R16, P1, R89, R168, 0x2 ;  /* 0x000000a85910d211 */ /* 0x010fc400078210ff */
[----:B------:R-:W-:Y:S02]  /*1f360*/  @!P6 LEA.HI.X R23, R151, R166, R150, 0x2, P0 ;  /* 0x000000a69717e211 */ /* 0x000fe400000f1496 */
[----:B-----5:R-:W-:Y:S02]  /*1f370*/  @!P4 LEA R12, P0, R77, R168, 0x2 ;  /* 0x000000a84d0cc211 */ /* 0x020fe400078010ff */
[-C--:B------:R-:W-:Y:S01]  /*1f380*/  @!P5 LEA.HI.X R17, R89, R166.reuse, R88, 0x2, P1 ;  /* 0x000000a65911d211 */ /* 0x080fe200008f1458 */
[----:B------:R4:W-:Y:S01]  /*1f390*/  @!P6 ST.E.64 [R22.64], R6 ;  /* 0x000000061600e985 */ /* 0x0009e2000c101b08 */
[----:B------:R-:W-:Y:S02]  /*1f3a0*/  ISETP.GE.AND P1, PT, R31, c[0x0][0x3c8], PT ;  /* 0x0000f2001f007a0c */ /* 0x000fe40003f26270 */
[----:B------:R-:W-:Y:S01]  /*1f3b0*/  @!P4 LEA.HI.X R13, R77, R166, R76, 0x2, P0 ;  /* 0x000000a64d0dc211 */ /* 0x000fe200000f144c */
[----:B------:R4:W-:Y:S04]  /*1f3c0*/  @!P5 ST.E.64 [R16.64], R82 ;  /* 0x000000521000d985 */ /* 0x0009e8000c101b08 */
[----:B------:R4:W-:Y:S01]  /*1f3d0*/  @!P4 ST.E.64 [R12.64], R86 ;  /* 0x000000560c00c985 */ /* 0x0009e2000c101b08 */
[----:B-1----:R-:W-:-:S04]  /*1f3e0*/  @!P3 LEA R2, P0, R35, R168, 0x2 ;  /* 0x000000a82302b211 */ /* 0x002fc800078010ff */
[----:B------:R-:W-:Y:S02]  /*1f3f0*/  @!P3 LEA.HI.X R3, R35, R166, R34, 0x2, P0 ;  /* 0x000000a62303b211 */ /* 0x000fe400000f1422 */
[----:B---3--:R-:W-:-:S03]  /*1f400*/  @!P2 LEA R4, P0, R33, R168, 0x2 ;  /* 0x000000a82104a211 */ /* 0x008fc600078010ff */
[----:B------:R4:W-:Y:S01]  /*1f410*/  @!P3 ST.E.64 [R2.64], R90 ;  /* 0x0000005a0200b985 */ /* 0x0009e2000c101b08 */
[----:B------:R-:W-:Y:S02]  /*1f420*/  @!P2 LEA.HI.X R5, R33, R166, R32, 0x2, P0 ;  /* 0x000000a62105a211 */ /* 0x000fe400000f1420 */
[----:B--2---:R-:W-:-:S03]  /*1f430*/  @!P1 LEA R14, P0, R31, R168, 0x2 ;  /* 0x000000a81f0e9211 */ /* 0x004fc600078010ff */
[----:B------:R4:W-:Y:S01]  /*1f440*/  @!P2 ST.E.64 [R4.64], R94 ;  /* 0x0000005e0400a985 */ /* 0x0009e2000c101b08 */
[----:B------:R-:W-:Y:S02]  /*1f450*/  @!P1 LEA.HI.X R15, R31, R166, R30, 0x2, P0 ;  /* 0x000000a61f0f9211 */ /* 0x000fe400000f141e */
[----:B------:R-:W-:-:S03]  /*1f460*/  ISETP.GE.AND P0, PT, R27, c[0x0][0x3c8], PT ;  /* 0x0000f2001b007a0c */ /* 0x000fc60003f06270 */
[----:B------:R4:W-:Y:S10]  /*1f470*/  @!P1 ST.E.64 [R14.64], R98 ;  /* 0x000000620e009985 */ /* 0x0009f4000c101b08 */
[----:B------:R-:W-:Y:S05]  /*1f480*/  @P0 BRA `(.L_x_1983) ;  /* 0x00000c7000000947 */ /* 0x000fea0003800000 */
[----:B------:R-:W-:-:S04]  /*1f490*/  LEA R168, P0, R27, R168, 0x2 ;  /* 0x000000a81ba87211 */ /* 0x000fc800078010ff */
[----:B------:R-:W-:-:S05]  /*1f4a0*/  LEA.HI.X R169, R27, R166, R26, 0x2, P0 ;  /* 0x000000a61ba97211 */ /* 0x000fca00000f141a */
[----:B------:R1:W-:Y:S01]  /*1f4b0*/  ST.E.64 [R168.64], R102 ;  /* 0x00000066a8007985 */ /* 0x0003e2000c101b08 */
[----:B------:R-:W-:Y:S05]  /*1f4c0*/  BRA `(.L_x_1983) ;  /* 0x00000c3000007947 */ /* 0x000fea0003800000 */
.L_x_1968:
        /* <DEDUP_REMOVED lines=15> */
[----:B-----5:R-:W3:Y:S04]  /*1f5c0*/  LDG.E R2, [R6.64] ;  /* 0x0000000806027981 */ /* 0x020ee8000c1e1900 */
[----:B------:R-:W3:Y:S02]  /*1f5d0*/  LDG.E R3, [R6.64+0x4] ;  /* 0x0000040806037981 */ /* 0x000ee4000c1e1900 */
[----:B---3--:R-:W-:Y:S02]  /*1f5e0*/  IADD3 R2, -R2, R3, RZ ;  /* 0x0000000302027210 */ /* 0x008fe40007ffe1ff */
.L_x_1989:
[----:B------:R-:W-:Y:S01]  /*1f5f0*/  ISETP.GT.AND P0, PT, R215, 0x7f, PT ;  /* 0x0000007fd700780c */ /* 0x000fe20003f04270 */
[----:B------:R-:W-:Y:S01]  /*1f600*/  BSSY B0, `(.L_x_1990) ;  /* 0x0000035000007945 */ /* 0x000fe20003800000 */
[----:B--2---:R-:W-:Y:S02]  /*1f610*/  SHF.R.S32.HI R4, RZ, 0x1f, R211 ;  /* 0x0000001fff047819 */ /* 0x004fe400000114d3 */
[----:B-----5:R-:W-:-:S02]  /*1f620*/  SHF.R.S32.HI R6, RZ, 0x1f, R0 ;  /* 0x0000001fff067819 */ /* 0x020fc40000011400 */
[----:B------:R-:W-:Y:S02]  /*1f630*/  SEL R5, R211, RZ, !P2 ;  /* 0x000000ffd3057207 */ /* 0x000fe40005000000 */
[----:B------:R-:W-:-:S05]  /*1f640*/  SEL R4, R4, RZ, !P2 ;  /* 0x000000ff04047207 */ /* 0x000fca0005000000 */
[----:B------:R-:W-:Y:S05]  /*1f650*/  @P0 BRA `(.L_x_1991) ;  /* 0x000002f000000947 */ /* 0x000fea0003800000 */
[----:B------:R-:W-:Y:S01]  /*1f660*/  IMAD R14, R2, c[0x0][0x4e8], RZ ;  /* 0x00013a00020e7a24 */ /* 0x000fe200078e02ff */
[----:B------:R-:W-:-:S04]  /*1f670*/  IADD3 R3, R228, R215, RZ ;  /* 0x000000d7e4037210 */ /* 0x000fc80007ffe0ff */
[----:B------:R-:W-:-:S13]  /*1f680*/  ISETP.GE.AND P0, PT, R3, R14, PT ;  /* 0x0000000e0300720c */ /* 0x000fda0003f06270 */
[----:B------:R-:W-:Y:S05]  /*1f690*/  @P0 BRA `(.L_x_1991) ;  /* 0x000002b000000947 */ /* 0x000fea0003800000 */
[----:B------:R-:W-:Y:S01]  /*1f6a0*/  IMAD.MOV.U32 R26, RZ, RZ, 0x368 ;  /* 0x00000368ff1a7424 */ /* 0x000fe200078e00ff */
[----:B------:R-:W-:Y:S01]  /*1f6b0*/  ISETP.GT.AND P2, PT, R210, 0x1, PT ;  /* 0x00000001d200780c */ /* 0x000fe20003f44270 */
[----:B------:R-:W-:-:S03]  /*1f6c0*/  IMAD.MOV.U32 R7, RZ, RZ, c[0x0][0x4e8] ;  /* 0x00013a00ff077624 */ /* 0x000fc600078e00ff */
[----:B------:R-:W-:Y:S02]  /*1f6d0*/  SEL R26, R26, 0x328, P2 ;  /* 0x000003281a1a7807 */ /* 0x000fe40001000000 */
[----:B------:R-:W-:Y:S02]  /*1f6e0*/  ISETP.NE.AND P0, PT, R7, 0x1, PT ;  /* 0x000000010700780c */ /* 0x000fe40003f05270 */
[----:B------:R-:W2:Y:S01]  /*1f6f0*/  LDC.64 R24, c[0x0][R26+0x170] ;  /* 0x00005c001a187b82 */ /* 0x000ea20000000a00 */
[----:B------:R-:W-:Y:S02]  /*1f700*/  MOV R7, R3 ;  /* 0x0000000300077202 */ /* 0x000fe40000000f00 */
[----:B------:R-:W-:-:S05]  /*1f710*/  SEL R229, R229, RZ, P2 ;  /* 0x000000ffe5e57207 */ /* 0x000fca0001000000 */
[----:B------:R-:W3:Y:S03]  /*1f720*/  LDC.64 R22, c[0x0][R26+0x168] ;  /* 0x00005a001a167b82 */ /* 0x000ee60000000a00 */
[----:B------:R-:W-:-:S05]  /*1f730*/  @P0 IMAD.HI.U32 R14, R3, c[0x0][0x4ec], RZ ;  /* 0x00013b00030e0a27 */ /* 0x000fca00078e00ff */
[----:B------:R-:W4:Y:S01]  /*1f740*/  LDC.64 R20, c[0x0][R26+0x178] ;  /* 0x00005e001a147b82 */ /* 0x000f220000000a00 */
[----:B------:R-:W-:-:S05]  /*1f750*/  @P0 SHF.R.U32.HI R7, RZ, c[0x0][0x4f0], R14 ;  /* 0x00013c00ff070a19 */ /* 0x000fca000001160e */
[----:B------:R-:W-:Y:S02]  /*1f760*/  IMAD.MOV R14, RZ, RZ, -R7 ;  /* 0x000000ffff0e7224 */ /* 0x000fe400078e0a07 */
[----:B------:R-:W5:Y:S02]  /*1f770*/  LDC.64 R18, c[0x0][R26+0x160] ;  /* 0x000058001a127b82 */ /* 0x000f640000000a00 */
[----:B------:R-:W-:Y:S02]  /*1f780*/  IMAD R3, R14, c[0x0][0x4e8], R3 ;  /* 0x00013a000e037a24 */ /* 0x000fe400078e0203 */
[-C--:B--2---:R-:W-:Y:S02]  /*1f790*/  IMAD R9, R25, R5.reuse, RZ ;  /* 0x0000000519097224 */ /* 0x084fe400078e02ff */
[----:B------:R-:W-:-:S04]  /*1f7a0*/  IMAD.WIDE.U32 R16, R24, R5, RZ ;  /* 0x0000000518107225 */ /* 0x000fc800078e00ff */
[----:B------:R-:W-:Y:S02]  /*1f7b0*/  IMAD R9, R24, R4, R9 ;  /* 0x0000000418097224 */ /* 0x000fe400078e0209 */
[-C--:B---3--:R-:W-:Y:S02]  /*1f7c0*/  IMAD R13, R23, R225.reuse, RZ ;  /* 0x000000e1170d7224 */ /* 0x088fe400078e02ff */
[----:B------:R-:W-:Y:S01]  /*1f7d0*/  IMAD.WIDE.U32 R22, R22, R225, RZ ;  /* 0x000000e116167225 */ /* 0x000fe200078e00ff */
[----:B------:R-:W-:-:S03]  /*1f7e0*/  IADD3 R9, R17, R9, RZ ;  /* 0x0000000911097210 */ /* 0x000fc60007ffe0ff */
[----:B------:R-:W-:Y:S01]  /*1f7f0*/  IMAD.IADD R13, R23, 0x1, R13 ;  /* 0x00000001170d7824 */ /* 0x000fe200078e020d */
[----:B------:R-:W-:Y:S01]  /*1f800*/  IADD3 R16, P1, P0, R16, R22, R0 ;  /* 0x0000001610107210 */ /* 0x000fe2000783e000 */
[-C--:B----4-:R-:W-:Y:S02]  /*1f810*/  IMAD R15, R21, R229.reuse, RZ ;  /* 0x000000e5150f7224 */ /* 0x090fe400078e02ff */
[----:B------:R-:W-:Y:S01]  /*1f820*/  IMAD.WIDE.U32 R20, R20, R229, RZ ;  /* 0x000000e514147225 */ /* 0x000fe200078e00ff */
[----:B------:R-:W-:Y:S02]  /*1f830*/  IADD3.X R9, R9, R13, R6, P1, P0 ;  /* 0x0000000d09097210 */ /* 0x000fe40000fe0406 */
[----:B------:R-:W-:Y:S02]  /*1f840*/  SHF.R.S32.HI R13, RZ, 0x1f, R7 ;  /* 0x0000001fff0d7819 */ /* 0x000fe40000011407 */
[----:B------:R-:W-:Y:S02]  /*1f850*/  IADD3 R14, R21, R15, RZ ;  /* 0x0000000f150e7210 */ /* 0x000fe40007ffe0ff */
[----:B------:R-:W-:Y:S01]  /*1f860*/  IADD3 R16, P1, P0, R7, R16, R20 ;  /* 0x0000001007107210 */ /* 0x000fe2000783e014 */
[----:B-----5:R-:W-:Y:S01]  /*1f870*/  IMAD R7, R19, R3, RZ ;  /* 0x0000000313077224 */ /* 0x020fe200078e02ff */
[----:B------:R-:W-:-:S02]  /*1f880*/  SHF.R.S32.HI R15, RZ, 0x1f, R3 ;  /* 0x0000001fff0f7819 */ /* 0x000fc40000011403 */
[----:B------:R-:W-:Y:S01]  /*1f890*/  IADD3.X R17, R13, R9, R14, P1, P0 ;  /* 0x000000090d117210 */ /* 0x000fe20000fe040e */
[----:B------:R-:W-:Y:S02]  /*1f8a0*/  IMAD.MOV.U32 R9, RZ, RZ, c[0x0][0x4a8] ;  /* 0x00012a00ff097624 */ /* 0x000fe400078e00ff */
[C---:B------:R-:W-:Y:S02]  /*1f8b0*/  IMAD R7, R18.reuse, R15, R7 ;  /* 0x0000000f12077224 */ /* 0x040fe400078e0207 */
[----:B------:R-:W-:Y:S01]  /*1f8c0*/  IMAD.WIDE.U32 R16, R18, R3, R16 ;  /* 0x0000000312107225 */ /* 0x000fe200078e0010 */
[----:B------:R-:W-:Y:S02]  /*1f8d0*/  MOV R3, c[0x0][0x4ac] ;  /* 0x00012b0000037a02 */ /* 0x000fe40000000f00 */
[----:B------:R-:W-:Y:S01]  /*1f8e0*/  SEL R9, R9, c[0x0][0x450], P2 ;  /* 0x0001140009097a07 */ /* 0x000fe20001000000 */
[----:B------:R-:W-:Y:S01]  /*1f8f0*/  IMAD.IADD R14, R17, 0x1, R7 ;  /* 0x00000001110e7824 */ /* 0x000fe200078e0207 */
[----:B------:R-:W-:-:S02]  /*1f900*/  SEL R3, R3, c[0x0][0x454], P2 ;  /* 0x0001150003037a07 */ /* 0x000fc40001000000 */
[----:B------:R-:W-:-:S04]  /*1f910*/  LEA R18, P0, R16, R9, 0x2 ;  /* 0x0000000910127211 */ /* 0x000fc800078010ff */
[----:B------:R-:W-:Y:S02]  /*1f920*/  LEA.HI.X R19, R16, R3, R14, 0x2, P0 ;  /* 0x0000000310137211 */ /* 0x000fe400000f140e */
[----:B------:R-:W-:-:S05]  /*1f930*/  MOV R3, 0xff800000 ;  /* 0xff80000000037802 */ /* 0x000fca0000000f00 */
[----:B------:R2:W-:Y:S02]  /*1f940*/  STG.E [R18.64], R3 ;  /* 0x0000000312007986 */ /* 0x0005e4000c101908 */
.L_x_1991:
[----:B------:R-:W-:Y:S05]  /*1f950*/  BSYNC B0 ;  /* 0x0000000000007941 */ /* 0x000fea0003800000 */
.L_x_1990:
[----:B------:R-:W-:-:S13]  /*1f960*/  ISETP.GT.AND P0, PT, R210, 0x1, PT ;  /* 0x00000001d200780c */ /* 0x000fda0003f04270 */
[----:B------:R-:W-:Y:S05]  /*1f970*/  @P0 BRA `(.L_x_1983) ;  /* 0x0000078000000947 */ /* 0x000fea0003800000 */
[----:B------:R-:W-:Y:S01]  /*1f980*/  IMAD R7, R6, c[0x0][0x3a0], RZ ;  /* 0x0000e80006077a24 */ /* 0x000fe200078e02ff */
[----:B------:R-:W-:Y:S01]  /*1f990*/  SHF.R.S32.HI R6, RZ, 0x1f, R215 ;  /* 0x0000001fff067819 */ /* 0x000fe200000114d7 */
[----:B------:R-:W-:-:S03]  /*1f9a0*/  IMAD.WIDE.U32 R14, R0, c[0x0][0x3a0], RZ ;  /* 0x0000e800000e7a25 */ /* 0x000fc600078e00ff */
[----:B--2---:R-:W-:Y:S01]  /*1f9b0*/  LEA.HI R3, R6, R215, RZ, 0x3 ;  /* 0x000000d706037211 */ /* 0x004fe200078f18ff */
[----:B------:R-:W-:Y:S01]  /*1f9c0*/  IMAD R7, R0, c[0x0][0x3a4], R7 ;  /* 0x0000e90000077a24 */ /* 0x000fe200078e0207 */
[----:B------:R-:W-:Y:S01]  /*1f9d0*/  MOV R6, c[0x0][0x4e8] ;  /* 0x00013a0000067a02 */ /* 0x000fe20000000f00 */
[----:B------:R-:W-:Y:S01]  /*1f9e0*/  IMAD R4, R4, c[0x0][0x3f0], RZ ;  /* 0x0000fc0004047a24 */ /* 0x000fe200078e02ff */
[----:B------:R-:W-:Y:S02]  /*1f9f0*/  LOP3.LUT R0, R3, 0xfffffff8, RZ, 0xc0, !PT ;  /* 0xfffffff803007812 */ /* 0x000fe400078ec0ff */
[----:B------:R-:W-:Y:S01]  /*1fa00*/  IADD3 R15, R15, R7, RZ ;  /* 0x000000070f0f7210 */ /* 0x000fe20007ffe0ff */
[----:B------:R-:W-:Y:S01]  /*1fa10*/  IMAD R4, R5, c[0x0][0x3f4], R4 ;  /* 0x0000fd0005047a24 */ /* 0x000fe200078e0204 */
[----:B------:R-:W-:Y:S02]  /*1fa20*/  ISETP.NE.AND P0, PT, R6, 0x1, PT ;  /* 0x000000010600780c */ /* 0x000fe40003f05270 */
[----:B------:R-:W-:Y:S01]  /*1fa30*/  SHF.R.S32.HI R7, RZ, 0x3, R3 ;  /* 0x00000003ff077819 */ /* 0x000fe20000011403 */
[----:B------:R-:W-:Y:S01]  /*1fa40*/  IMAD.WIDE.U32 R14, R225, c[0x0][0x3e8], R14 ;  /* 0x0000fa00e10e7a25 */ /* 0x000fe200078e000e */
[----:B------:R-:W-:-:S03]  /*1fa50*/  IADD3 R0, -R0, R215, RZ ;  /* 0x000000d700007210 */ /* 0x000fc60007ffe1ff */
[----:B------:R-:W-:Y:S01]  /*1fa60*/  IMAD R15, R225, c[0x0][0x3ec], R15 ;  /* 0x0000fb00e10f7a24 */ /* 0x000fe200078e020f */
[----:B------:R-:W-:-:S03]  /*1fa70*/  LEA R3, R0, R7, 0x5 ;  /* 0x0000000700037211 */ /* 0x000fc600078e28ff */
[----:B------:R-:W-:-:S04]  /*1fa80*/  IMAD.WIDE.U32 R14, R5, c[0x0][0x3f0], R14 ;  /* 0x0000fc00050e7a25 */ /* 0x000fc800078e000e */
[----:B------:R-:W-:Y:S01]  /*1fa90*/  IMAD.IADD R3, R228, 0x1, R3 ;  /* 0x00000001e4037824 */ /* 0x000fe200078e0203 */
[----:B------:R-:W-:Y:S02]  /*1faa0*/  IADD3 R15, R15, R4, RZ ;  /* 0x000000040f0f7210 */ /* 0x000fe40007ffe0ff */
[----:B------:R-:W-:Y:S01]  /*1fab0*/  IADD3 R228, R7, R228, RZ ;  /* 0x000000e407e47210 */ /* 0x000fe20007ffe0ff */
[----:B------:R-:W-:Y:S01]  /*1fac0*/  @P0 IMAD.HI.U32 R0, R3, c[0x0][0x4ec], RZ ;  /* 0x00013b0003000a27 */ /* 0x000fe200078e00ff */
[----:B------:R-:W-:-:S04]  /*1fad0*/  MOV R6, R3 ;  /* 0x0000000300067202 */ /* 0x000fc80000000f00 */
[----:B------:R-:W-:-:S04]  /*1fae0*/  @P0 SHF.R.U32.HI R6, RZ, c[0x0][0x4f0], R0 ;  /* 0x00013c00ff060a19 */ /* 0x000fc80000011600 */
[--C-:B------:R-:W-:Y:S01]  /*1faf0*/  SHF.R.S32.HI R0, RZ, 0x1f, R6.reuse ;  /* 0x0000001fff007819 */ /* 0x100fe20000011406 */
[----:B------:R-:W-:Y:S02]  /*1fb00*/  IMAD.MOV R4, RZ, RZ, -R6 ;  /* 0x000000ffff047224 */ /* 0x000fe400078e0a06 */
[----:B------:R-:W-:-:S04]  /*1fb10*/  IMAD.WIDE.U32 R14, R6, c[0x0][0x3e0], R14 ;  /* 0x0000f800060e7a25 */ /* 0x000fc800078e000e */
        /* <DEDUP_REMOVED lines=12> */
[----:B------:R2:W3:Y:S02]  /*1fbe0*/  SHFL.IDX PT, R5, R4, RZ, 0x181f ;  /* 0x00181fff04057589 */ /* 0x0004e400000e0000 */
.L_x_2047:
[----:B------:R-:W-:Y:S05]  /*1fbf0*/  BRA.DIV ~URZ, `(.L_x_1993) ;  /* 0x000021127f007947 */ /* 0x000fea000b800000 */
[----:B------:R4:W1:Y:S02]  /*1fc00*/  SHFL.IDX PT, R15, R3, RZ, 0x181f ;  /* 0x00181fff030f7589 */ /* 0x00086400000e0000 */
.L_x_2048:
        /* <DEDUP_REMOVED lines=19> */
.L_x_1995:
[----:B------:R-:W-:Y:S05]  /*1fd40*/  BSYNC B0 ;  /* 0x0000000000007941 */ /* 0x000fea0003800000 */
.L_x_1994:
[----:B------:R-:W-:Y:S05]  /*1fd50*/  BRA.DIV ~URZ, `(.L_x_1996) ;  /* 0x000020127f007947 */ /* 0x000fea000b800000 */
[----:B------:R2:W4:Y:S04]  /*1fd60*/  SHFL.IDX PT, R2, R4, 0x1, 0x181f ;  /* 0x00381f0004027f89 */ /* 0x00052800000e0000 */
[----:B-1----:R2:W1:Y:S02]  /*1fd70*/  SHFL.IDX PT, R15, R3, 0x1, 0x181f ;  /* 0x00381f00030f7f89 */ /* 0x00246400000e0000 */
.L_x_2049:
        /* <DEDUP_REMOVED lines=10> */
[-C--:B----4-:R-:W-:Y:S02]  /*1fe20*/  @!P2 LEA.HI.X R17, R232, R2.reuse, R7, 0x1, P5 ;  /* 0x00000002e811a211 */ /* 0x090fe400028f0c07 */
[-C--:B------:R-:W-:Y:S02]  /*1fe30*/  @!P1 LEA.HI.X R15, R216, R2.reuse, R13, 0x1, P4 ;  /* 0x00000002d80f9211 */ /* 0x080fe400020f0c0d */
[----:B------:R-:W-:Y:S01]  /*1fe40*/  @!P0 LEA.HI.X R19, R12, R2, R9, 0x1, P3 ;  /* 0x000000020c138211 */ /* 0x000fe200018f0c09 */
[----:B------:R1:W-:Y:S04]  /*1fe50*/  @!P2 ST.E.128 [R16.64], RZ ;  /* 0x000000ff1000a985 */ /* 0x0003e8000c101d08 */
[----:B------:R1:W-:Y:S04]  /*1fe60*/  @!P1 ST.E.128 [R14.64], RZ ;  /* 0x000000ff0e009985 */ /* 0x0003e8000c101d08 */
[----:B------:R1:W-:Y:S02]  /*1fe70*/  @!P0 ST.E.128 [R18.64], RZ ;  /* 0x000000ff12008985 */ /* 0x0003e4000c101d08 */
.L_x_1998:
[----:B------:R-:W-:Y:S05]  /*1fe80*/  BSYNC B0 ;  /* 0x0000000000007941 */ /* 0x000fea0003800000 */
.L_x_1997:
[----:B------:R-:W-:Y:S05]  /*1fe90*/  BRA.DIV ~URZ, `(.L_x_1999) ;  /* 0x00001f927f007947 */ /* 0x000fea000b800000 */
[----:B----4-:R4:W2:Y:S02]  /*1fea0*/  SHFL.IDX PT, R2, R4, 0x2, 0x181f ;  /* 0x00581f0004027f89 */ /* 0x0108a400000e0000 */
.L_x_2050:
[----:B------:R-:W-:Y:S05]  /*1feb0*/  BRA.DIV ~URZ, `(.L_x_2000) ;  /* 0x00001fe27f007947 */ /* 0x000fea000b800000 */
[----:B-1----:R1:W4:Y:S02]  /*1fec0*/  SHFL.IDX PT, R15, R3, 0x2, 0x181f ;  /* 0x00581f00030f7f89 */ /* 0x00232400000e0000 */
.L_x_2051:
        /* <DEDUP_REMOVED lines=16> */
.L_x_2002:
[----:B------:R-:W-:Y:S05]  /*1ffd0*/  BSYNC B0 ;  /* 0x0000000000007941 */ /* 0x000fea0003800000 */
.L_x_2001:
[----:B------:R-:W-:Y:S05]  /*1ffe0*/  BRA.DIV ~URZ, `(.L_x_2003) ;  /* 0x00001f127f007947 */ /* 0x000fea000b800000 */
[----:B--2-4-:R-:W2:Y:S04]  /*1fff0*/  SHFL.IDX PT, R4, R4, 0x3, 0x181f ;  /* 0x00781f0004047f89 */ /* 0x014ea800000e0000 */
[----:B------:R4:W1:Y:S02]  /*20000*/  SHFL.IDX PT, R15, R3, 0x3, 0x181f ;  /* 0x00781f00030f7f89 */ /* 0x00086400000e0000 */
.L_x_2052:
        /* <DEDUP_REMOVED lines=10> */
[-C--:B----4-:R-:W-:Y:S02]  /*200b0*/  @!P1 LEA.HI.X R3, R216, R4.reuse, R13, 0x1, P4 ;  /* 0x00000004d8039211 */ /* 0x090fe400020f0c0d */
[----:B------:R-:W-:Y:S01]  /*200c0*/  @!P0 LEA.HI.X R15, R12, R4, R9, 0x1, P3 ;  /* 0x000000040c0f8211 */ /* 0x000fe200018f0c09 */
[----:B------:R1:W-:Y:S04]  /*200d0*/  @!P2 ST.E.128 [R6.64], RZ ;  /* 0x000000ff0600a985 */ /* 0x0003e8000c101d08 */
[----:B------:R1:W-:Y:S04]  /*200e0*/  @!P1 ST.E.128 [R2.64], RZ ;  /* 0x000000ff02009985 */ /* 0x0003e8000c101d08 */
[----:B------:R1:W-:Y:S02]  /*200f0*/  @!P0 ST.E.128 [R14.64], RZ ;  /* 0x000000ff0e008985 */ /* 0x0003e4000c101d08 */
.L_x_1983:
[----:B------:R-:W-:Y:S05]  /*20100*/  BSYNC B1 ;  /* 0x0000000000017941 */ /* 0x000fea0003800000 */
.L_x_1967:
[----:B------:R-:W-:-:S13]  /*20110*/  ISETP.NE.AND P0, PT, R220, RZ, PT ;  /* 0x000000ffdc00720c */ /* 0x000fda0003f05270 */
[----:B------:R-:W-:Y:S01]  /*20120*/  @P0 WARPSYNC 0xffffffff ;  /* 0xffffffff00000948 */ /* 0x000fe20003800000 */
[----:B------:R-:W-:Y:S06]  /*20130*/  @P0 BAR.SYNC.DEFER_BLOCKING 0x5, 0x100 ;  /* 0x0144000000000b1d */ /* 0x000fec0000010000 */
[----:B------:R-:W4:Y:S04]  /*20140*/  @P0 LDS.128 R208, [0x24100] ;  /* 0x02410000ffd00984 */ /* 0x000f280000000c00 */
[----:B------:R-:W-:Y:S06]  /*20150*/  @P0 BAR.ARV 0x4, 0x100 ;  /* 0x0104000000000b1d */ /* 0x000fec0000002000 */
[----:B------:R-:W-:Y:S05]  /*20160*/  @P0 BRA `(.L_x_2004) ;  /* 0x00000e9000000947 */ /* 0x000fea0003800000 */
[----:B-12-4-:R-:W-:Y:S01]  /*20170*/  LOP3.LUT R2, R215, 0x1f, RZ, 0xc0, !PT ;  /* 0x0000001fd7027812 */ /* 0x016fe200078ec0ff */
[----:B------:R-:W-:-:S03]  /*20180*/  IMAD.MOV.U32 R4, RZ, RZ, RZ ;  /* 0x000000ffff047224 */ /* 0x000fc600078e00ff */
[----:B------:R-:W-:Y:S01]  /*20190*/  ISETP.NE.AND P6, PT, R2, 0x1f, PT ;  /* 0x0000001f0200780c */ /* 0x000fe20003fc5270 */
[----:B------:R-:W-:Y:S10]  /*201a0*/  BRA.DIV ~URZ, `(.L_x_2005) ;  /* 0x00001e127f007947 */ /* 0x000ff4000b800000 */
[----:B------:R1:W2:Y:S02]  /*201b0*/  SHFL.IDX PT, R3, R8, RZ, 0x1f ;  /* 0x00001fff08037589 */ /* 0x0002a400000e0000 */
.L_x_2053:
[----:B------:R-:W-:Y:S05]  /*201c0*/  BRA.DIV ~URZ, `(.L_x_2006) ;  /* 0x00001e627f007947 */ /* 0x000fea000b800000 */
[----:B-1----:R-:W1:Y:S02]  /*201d0*/  SHFL.IDX PT, R8, R8, 0x1, 0x1f ;  /* 0x00201f0008087f89 */ /* 0x002e6400000e0000 */
.L_x_2054:
[----:B------:R-:W-:Y:S02]  /*201e0*/  IMAD.IADD R6, R211, 0x1, R2 ;  /* 0x00000001d3067824 */ /* 0x000fe400078e0202 */
[----:B------:R-:W-:-:S03]  /*201f0*/  IMAD.MOV.U32 R209, RZ, RZ, RZ ;  /* 0x000000ffffd17224 */ /* 0x000fc600078e00ff */
[----:B------:R-:W-:-:S13]  /*20200*/  ISETP.GE.OR P0, PT, R6, c[0x0][0x53c], !P6 ;  /* 0x00014f0006007a0c */ /* 0x000fda0007706670 */
[----:B------:R-:W-:Y:S01]  /*20210*/  @!P0 MOV R0, 0x4 ;  /* 0x0000000400008802 */ /* 0x000fe20000000f00 */
[----:B---3--:R-:W-:-:S04]  /*20220*/  @!P0 IMAD.MOV.U32 R5, RZ, RZ, 0x4 ;  /* 0x00000004ff058424 */ /* 0x008fc800078e00ff */
        /* <DEDUP_REMOVED lines=13> */
.L_x_2055:
        /* <DEDUP_REMOVED lines=16> */
.L_x_2056:
[----:B----4-:R-:W-:Y:S01]  /*20400*/  IMAD R5, R15, c[0x0][0x538], RZ ;  /* 0x00014e000f057a24 */ /* 0x010fe200078e02ff */
[----:B------:R-:W-:Y:S04]  /*20410*/  BSSY B1, `(.L_x_2009) ;  /* 0x00000b9000017945 */ /* 0x000fe80003800000 */
[----:B-1----:R-:W-:-:S04]  /*20420*/  IADD3 R208, R5, R8, RZ ;  /* 0x0000000805d07210 */ /* 0x002fc80007ffe0ff */
[----:B--2---:R-:W-:-:S13]  /*20430*/  ISETP.GT.AND P0, PT, R208, R3, PT ;  /* 0x00000003d000720c */ /* 0x004fda0003f04270 */
[----:B------:R-:W-:Y:S05]  /*20440*/  @P0 BRA `(.L_x_2010) ;  /* 0x0000024000000947 */ /* 0x000fea0003800000 */
.L_x_2014:
        /* <DEDUP_REMOVED lines=16> */
.L_x_2057:
        /* <DEDUP_REMOVED lines=16> */
.L_x_2058:
[----:B--2---:R-:W-:-:S05]  /*20650*/  IMAD R5, R15, c[0x0][0x538], RZ ;  /* 0x00014e000f057a24 */ /* 0x004fca00078e02ff */
[----:B------:R-:W-:-:S04]  /*20660*/  IADD3 R208, R5, R208, RZ ;  /* 0x000000d005d07210 */ /* 0x000fc80007ffe0ff */
[----:B------:R-:W-:-:S13]  /*20670*/  ISETP.GT.AND P0, PT, R208, R3, PT ;  /* 0x00000003d000720c */ /* 0x000fda0003f04270 */
[----:B-1----:R-:W-:Y:S05]  /*20680*/  @!P0 BRA `(.L_x_2014) ;  /* 0xfffffdc000008947 */ /* 0x002fea000383ffff */
.L_x_2010:
[----:B------:R-:W-:-:S05]  /*20690*/  IADD3 R208, -R5, R208, RZ ;  /* 0x000000d005d07210 */ /* 0x000fca0007ffe1ff */
[----:B------:R-:W-:-:S05]  /*206a0*/  IMAD R0, R7, c[0x0][0x538], R208 ;  /* 0x00014e0007007a24 */ /* 0x000fca00078e02d0 */
[----:B------:R-:W-:Y:S01]  /*206b0*/  ISETP.GT.AND P0, PT, R0, R3, PT ;  /* 0x000000030000720c */ /* 0x000fe20003f04270 */
[----:B------:R-:W-:-:S12]  /*206c0*/  BRA.DIV ~URZ, `(.L_x_2015) ;  /* 0x00001db27f007947 */ /* 0x000fd8000b800000 */
[----:B------:R-:W-:-:S04]  /*206d0*/  VOTE.ANY R5, PT, !P0 ;  /* 0x0000000000057806 */ /* 0x000fc800040e0100 */
.L_x_2059:
[----:B------:R-:W1:Y:S02]  /*206e0*/  POPC R14, R5 ;  /* 0x00000005000e7309 */ /* 0x000e640000000000 */
[----:B-1----:R-:W-:Y:S01]  /*206f0*/  IADD3 R211, R14, R211, RZ ;  /* 0x000000d30ed37210 */ /* 0x002fe20007ffe0ff */
[----:B------:R-:W-:Y:S05]  /*20700*/  BRA.DIV ~URZ, `(.L_x_2016) ;  /* 0x00001db27f007947 */ /* 0x000fea000b800000 */
[----:B------:R1:W2:Y:S04]  /*20710*/  SHFL.IDX PT, R209, R209, R14, 0x1f ;  /* 0x00001f0ed1d17589 */ /* 0x0002a800000e0000 */
[----:B------:R1:W4:Y:S02]  /*20720*/  SHFL.IDX PT, R4, R4, R14, 0x1f ;  /* 0x00001f0e04047589 */ /* 0x00032400000e0000 */
.L_x_2060:
[----:B------:R-:W-:Y:S01]  /*20730*/  ISETP.NE.AND P0, PT, R5, RZ, PT ;  /* 0x000000ff0500720c */ /* 0x000fe20003f05270 */
[----:B------:R-:W-:-:S12]  /*20740*/  BSSY B0, `(.L_x_2017) ;  /* 0x0000005000007945 */ /* 0x000fd80003800000 */
[----:B------:R-:W-:Y:S05]  /*20750*/  @!P0 BRA `(.L_x_2018) ;  /* 0x0000003000008947 */ /* 0x000fea0003800000 */
[----:B-1----:R-:W-:Y:S01]  /*20760*/  IADD3 R14, R14, -0x1, RZ ;  /* 0xffffffff0e0e7810 */ /* 0x002fe20007ffe0ff */
[----:B------:R-:W-:Y:S05]  /*20770*/  BRA.DIV ~URZ, `(.L_x_2019) ;  /* 0x00001df27f007947 */ /* 0x000fea000b800000 */
[----:B------:R1:W3:Y:S02]  /*20780*/  SHFL.IDX PT, R9, R7, R14, 0x1f ;  /* 0x00001f0e07097589 */ /* 0x0002e400000e0000 */
.L_x_2018:
[----:B------:R-:W-:Y:S05]  /*20790*/  BSYNC B0 ;  /* 0x0000000000007941 */ /* 0x000fea0003800000 */
.L_x_2017:
[----:B----4-:R-:W-:Y:S01]  /*207a0*/  ISETP.NE.AND P0, PT, R4, 0x1, PT ;  /* 0x000000010400780c */ /* 0x010fe20003f05270 */
[----:B---3--:R-:W-:Y:S01]  /*207b0*/  IMAD R208, R9, c[0x0][0x538], R208 ;  /* 0x00014e0009d07a24 */ /* 0x008fe200078e02d0 */
[----:B------:R-:W-:Y:S04]  /*207c0*/  BSSY B0, `(.L_x_2020) ;  /* 0x0000076000007945 */ /* 0x000fe80003800000 */
[----:B------:R-:W-:-:S07]  /*207d0*/  IADD3 R6, -R208, R3, RZ ;  /* 0x00000003d0067210 */ /* 0x000fce0007ffe1ff */
[----:B------:R-:W-:Y:S05]  /*207e0*/  @!P0 BRA `(.L_x_2021) ;  /* 0x0000037000008947 */ /* 0x000fea0003800000 */
[-C--:B-12---:R-:W-:Y:S02]  /*207f0*/  IABS R7, R209.reuse ;  /* 0x000000d100077213 */ /* 0x086fe40000000000 */
[----:B------:R-:W-:Y:S02]  /*20800*/  IABS R3, R4 ;  /* 0x0000000400037213 */ /* 0x000fe40000000000 */
[----:B------:R-:W1:Y:S01]  /*20810*/  I2F.RP R9, R7 ;  /* 0x0000000700097306 */ /* 0x000e620000209400 */
[----:B------:R-:W-:Y:S02]  /*20820*/  IABS R5, R6 ;  /* 0x0000000600057213 */ /* 0x000fe40000000000 */
[----:B------:R-:W-:-:S05]  /*20830*/  IABS R0, R209 ;  /* 0x000000d100007213 */ /* 0x000fca0000000000 */
[----:B------:R-:W2:Y:S01]  /*20840*/  I2F.RP R8, R3 ;  /* 0x0000000300087306 */ /* 0x000ea20000209400 */
[----:B------:R-:W-:-:S07]  /*20850*/  IMAD.MOV R0, RZ, RZ, -R0 ;  /* 0x000000ffff007224 */ /* 0x000fce00078e0a00 */
[----:B-1----:R-:W1:Y:S08]  /*20860*/  MUFU.RCP R14, R9 ;  /* 0x00000009000e7308 */ /* 0x002e700000001000 */
[----:B--2---:R-:W-:Y:S01]  /*20870*/  MUFU.RCP R8, R8 ;  /* 0x0000000800087308 */ /* 0x004fe20000001000 */
[----:B-1----:R-:W-:-:S07]  /*20880*/  IADD3 R14, R14, 0xffffffe, RZ ;  /* 0x0ffffffe0e0e7810 */ /* 0x002fce0007ffe0ff */
[----:B------:R-:W1:Y:S02]  /*20890*/  F2I.FTZ.U32.TRUNC.NTZ R15, R14 ;  /* 0x0000000e000f7305 */ /* 0x000e64000021f000 */
[----:B-1----:R-:W-:Y:S02]  /*208a0*/  IMAD.MOV R12, RZ, RZ, -R15 ;  /* 0x000000ffff0c7224 */ /* 0x002fe400078e0a0f */
[----:B------:R-:W-:Y:S02]  /*208b0*/  IMAD.MOV.U32 R14, RZ, RZ, RZ ;  /* 0x000000ffff0e7224 */ /* 0x000fe400078e00ff */
[----:B------:R-:W-:-:S04]  /*208c0*/  IMAD R12, R12, R7, RZ ;  /* 0x000000070c0c7224 */ /* 0x000fc800078e02ff */
[----:B------:R-:W-:Y:S01]  /*208d0*/  IMAD.HI.U32 R12, R15, R12, R14 ;  /* 0x0000000c0f0c7227 */ /* 0x000fe200078e000e */
[----:B------:R-:W-:-:S04]  /*208e0*/  IADD3 R14, R8, 0xffffffe, RZ ;  /* 0x0ffffffe080e7810 */ /* 0x000fc80007ffe0ff */
[----:B------:R-:W1:Y:S01]  /*208f0*/  F2I.FTZ.U32.TRUNC.NTZ R15, R14 ;  /* 0x0000000e000f7305 */ /* 0x000e62000021f000 */
[----:B------:R-:W-:-:S04]  /*20900*/  IMAD.HI.U32 R12, R12, R5, RZ ;  /* 0x000000050c0c7227 */ /* 0x000fc800078e00ff */
[----:B------:R-:W-:-:S05]  /*20910*/  IMAD R0, R12, R0, R5 ;  /* 0x000000000c007224 */ /* 0x000fca00078e0205 */
[----:B------:R-:W-:Y:S01]  /*20920*/  ISETP.GT.U32.AND P0, PT, R7, R0, PT ;  /* 0x000000000700720c */ /* 0x000fe20003f04070 */
[----:B-1----:R-:W-:Y:S02]  /*20930*/  IMAD.MOV R8, RZ, RZ, -R15 ;  /* 0x000000ffff087224 */ /* 0x002fe400078e0a0f */
[----:B------:R-:W-:-:S10]  /*20940*/  IMAD.MOV.U32 R14, RZ, RZ, RZ ;  /* 0x000000ffff0e7224 */ /* 0x000fd400078e00ff */
        /* <DEDUP_REMOVED lines=13> */
[----:B------:R-:W-:-:S05]  /*20a20*/  IABS R5, R12 ;  /* 0x0000000c00057213 */ /* 0x000fca0000000000 */
        /* <DEDUP_REMOVED lines=19> */
.L_x_2021:
[----:B------:R-:W-:-:S04]  /*20b60*/  IMAD.MOV.U32 R0, RZ, RZ, 0x4 ;  /* 0x00000004ff007424 */ /* 0x000fc800078e00ff */
[----:B-1----:R-:W-:-:S05]  /*20b70*/  IMAD.WIDE R14, R211, R0, c[0x0][0x590] ;  /* 0x00016400d30e7625 */ /* 0x002fca00078e0200 */
        /* <DEDUP_REMOVED lines=23> */
[----:B------:R-:W-:-:S05]  /*20cf0*/  @P2 IADD3 R8, R8, 0x1, RZ ;  /* 0x0000000108082810 */ /* 0x000fca0007ffe0ff */
[----:B------:R-:W-:-:S04]  /*20d00*/  IMAD.MOV.U32 R7, RZ, RZ, R8 ;  /* 0x000000ffff077224 */ /* 0x000fc800078e0008 */
        /* <DEDUP_REMOVED lines=20> */
[----:B------:R-:W-:Y:S01]  /*20e50*/  IMAD R3, R12, R0, R3 ;  /* 0x000000000c037224 */ /* 0x000fe200078e0203 */
[----:B------:R-:W-:-:S04]  /*20e60*/  LOP3.LUT R0, R6, R4, RZ, 0x3c, !PT ;  /* 0x0000000406007212 */ /* 0x000fc800078e3cff */
[----:B------:R-:W-:Y:S02]  /*20e70*/  ISETP.GT.U32.AND P0, PT, R8, R3, PT ;  /* 0x000000030800720c */ /* 0x000fe40003f04070 */
[----:B------:R-:W-:-:S11]  /*20e80*/  ISETP.GE.AND P1, PT, R0, RZ, PT ;  /* 0x000000ff0000720c */ /* 0x000fd60003f26270 */
[----:B------:R-:W-:Y:S01]  /*20e90*/  @!P0 IMAD.IADD R3, R3, 0x1, -R8 ;  /* 0x0000000103038824 */ /* 0x000fe200078e0a08 */
[----:B------:R-:W-:Y:S02]  /*20ea0*/  @!P0 IADD3 R12, R12, 0x1, RZ ;  /* 0x000000010c0c8810 */ /* 0x000fe40007ffe0ff */
[----:B------:R-:W-:Y:S02]  /*20eb0*/  ISETP.NE.AND P0, PT, R4, RZ, PT ;  /* 0x000000ff0400720c */ /* 0x000fe40003f05270 */
[----:B------:R-:W-:Y:S01]  /*20ec0*/  ISETP.GE.U32.AND P2, PT, R3, R8, PT ;  /* 0x000000080300720c */ /* 0x000fe20003f46070 */
[----:B------:R-:W-:-:S12]  /*20ed0*/  IMAD.MOV R3, RZ, RZ, -R4 ;  /* 0x000000ffff037224 */ /* 0x000fd800078e0a04 */
[----:B------:R-:W-:-:S05]  /*20ee0*/  @P2 IADD3 R12, R12, 0x1, RZ ;  /* 0x000000010c0c2810 */ /* 0x000fca0007ffe0ff */
[----:B------:R-:W-:Y:S01]  /*20ef0*/  @!P1 IMAD.MOV R12, RZ, RZ, -R12 ;  /* 0x000000ffff0c9224 */ /* 0x000fe200078e0a0c */
[----:B------:R-:W-:-:S05]  /*20f00*/  @!P0 LOP3.LUT R12, RZ, R4, RZ, 0x33, !PT ;  /* 0x00000004ff0c8212 */ /* 0x000fca00078e33ff */
[----:B------:R-:W-:Y:S02]  /*20f10*/  IMAD R210, R12, R3, R5 ;  /* 0x000000030cd27224 */ /* 0x000fe400078e0205 */
.L_x_2022:
[----:B------:R-:W-:Y:S05]  /*20f20*/  BSYNC B0 ;  /* 0x0000000000007941 */ /* 0x000fea0003800000 */
.L_x_2020:
[----:B------:R-:W-:-:S04]  /*20f30*/  LOP3.LUT R12, RZ, R12, RZ, 0x33, !PT ;  /* 0x0000000cff0c7212 */ /* 0x000fc800078e33ff */
[----:B------:R-:W-:Y:S01]  /*20f40*/  IADD3 R209, R12, R209, RZ ;  /* 0x000000d10cd17210 */ /* 0x000fe20007ffe0ff */
[----:B------:R-:W-:Y:S05]  /*20f50*/  BRA `(.L_x_2023) ;  /* 0x0000004000007947 */ /* 0x000fea0003800000 */
.L_x_2011:
[----:B------:R-:W-:Y:S01]  /*20f60*/  IMAD.MOV.U32 R208, RZ, RZ, R3 ;  /* 0x000000ffffd07224 */ /* 0x000fe200078e0003 */
[----:B------:R-:W-:Y:S01]  /*20f70*/  MOV R210, RZ ;  /* 0x000000ff00d27202 */ /* 0x000fe20000000f00 */
[----:B------:R-:W-:Y:S01]  /*20f80*/  IMAD.MOV.U32 R209, RZ, RZ, RZ ;  /* 0x000000ffffd17224 */ /* 0x000fe200078e00ff */
[----:B------:R-:W-:Y:S02]  /*20f90*/  MOV R211, c[0x0][0x53c] ;  /* 0x00014f0000d37a02 */ /* 0x000fe40000000f00 */
.L_x_2023:
[----:B------:R-:W-:Y:S05]  /*20fa0*/  BSYNC B1 ;  /* 0x0000000000017941 */ /* 0x000fea0003800000 */
.L_x_2009:
[----:B------:R-:W-:Y:S01]  /*20fb0*/  WARPSYNC 0xffffffff ;  /* 0xffffffff00007948 */ /* 0x000fe20003800000 */
[----:B------:R-:W-:Y:S01]  /*20fc0*/  BAR.SYNC.DEFER_BLOCKING 0x4, 0x100 ;  /* 0x0104000000007b1d */ /* 0x000fe20000010000 */
[----:B------:R-:W-:-:S13]  /*20fd0*/  ISETP.NE.AND P0, PT, R2, RZ, PT ;  /* 0x000000ff0200720c */ /* 0x000fda0003f05270 */
[----:B------:R1:W-:Y:S04]  /*20fe0*/  @!P0 STS.128 [0x24100], R208 ;  /* 0x024100d0ff008388 */ /* 0x0003e80000000c00 */
[----:B------:R-:W-:Y:S06]  /*20ff0*/  BAR.ARV 0x5, 0x100 ;  /* 0x0144000000007b1d */ /* 0x000fec0000002000 */
.L_x_2004:
[----:B----4-:R-:W-:-:S13]  /*21000*/  ISETP.GE.AND P0, PT, R211, c[0x0][0x53c], PT ;  /* 0x00014f00d3007a0c */ /* 0x010fda0003f06270 */
[----:B-123--:R-:W-:Y:S01]  /*21010*/  @P0 CALL.REL.NOINC `(.L_x_2024) ;  /* 0x0000001000000944 */ /* 0x00efe20003c00000 */
[----:B------:R-:W-:Y:S05]  /*21020*/  BRA `(.L_x_2025) ;  /* 0xfffe04f000007947 */ /* 0x000fea000383ffff */
.L_x_2024:
[----:B------:R-:W-:Y:S05]  /*21030*/  EXIT ;  /* 0x000000000000794d */ /* 0x000fea0003800000 */
.L_x_1801:
[----:B------:R-:W-:Y:S02]  /*21040*/  MOV R5, 0x1 ;  /* 0x0000000100057802 */ /* 0x000fe40000000f00 */
[----:B------:R-:W-:Y:S02]  /*21050*/  MOV R0, 0x21070 ;  /* 0x0002107000007802 */ /* 0x000fe40000000f00 */
[----:B------:R-:W-:Y:S05]  /*21060*/  CALL.REL.NOINC `($__internal_40_$__cuda_sm70_shflsync_up_p) ;  /* 0x0000160000007944 */ /* 0x000fea0003c00000 */
[----:B-12---:R-:W-:Y:S05]  /*21070*/  BRA `(.L_x_2026) ;  /* 0xfffdf3f000007947 */ /* 0x006fea000383ffff */
.L_x_1802:
[----:B------:R-:W-:Y:S02]  /*21080*/  MOV R5, 0x2 ;  /* 0x0000000200057802 */ /* 0x000fe40000000f00 */
[----:B------:R-:W-:Y:S02]  /*21090*/  MOV R0, 0x210b0 ;  /* 0x000210b000007802 */ /* 0x000fe40000000f00 */
[----:B------:R-:W-:Y:S05]  /*210a0*/  CALL.REL.NOINC `($__internal_40_$__cuda_sm70_shflsync_up_p) ;  /* 0x000015c000007944 */ /* 0x000fea0003c00000 */
[----:B--2---:R-:W-:Y:S01]  /*210b0*/  SEL R0, R5, RZ, P4 ;  /* 0x000000ff05007207 */ /* 0x004fe20002000000 */
[----:B------:R-:W-:-:S04]  /*210c0*/  IMAD.MOV.U32 R5, RZ, RZ, 0x4 ;  /* 0x00000004ff057424 */ /* 0x000fc800078e00ff */
[----:B-1----:R-:W-:Y:S01]  /*210d0*/  IMAD.IADD R7, R7, 0x1, R0 ;  /* 0x0000000107077824 */ /* 0x002fe200078e0200 */
        /* <DEDUP_REMOVED lines=13> */
[----:B------:R-:W-:Y:S01]  /*211b0*/  IMAD.MOV.U32 R14, RZ, RZ, 0x1f ;  /* 0x0000001fff0e7424 */ /* 0x000fe200078e00ff */
[----:B------:R-:W-:-:S03]  /*211c0*/  MOV R15, 0x1f ;  /* 0x0000001f000f7802 */ /* 0x000fc60000000f00 */
[----:B-1----:R-:W-:Y:S01]  /*211d0*/  IMAD.IADD R7, R7, 0x1, R0 ;  /* 0x0000000107077824 */ /* 0x002fe200078e0200 */
[----:B------:R-:W-:-:S03]  /*211e0*/  MOV R0, 0x21210 ;  /* 0x0002121000007802 */ /* 0x000fc60000000f00 */
[----:B------:R-:W-:Y:S02]  /*211f0*/  IMAD.MOV.U32 R17, RZ, RZ, R7 ;  /* 0x000000ffff117224 */ /* 0x000fe400078e0007 */
[----:B------:R-:W-:Y:S05]  /*21200*/  CALL.REL.NOINC `($__internal_39_$__cuda_sm70_shflsync_idx_p) ;  /* 0x0000141000007944 */ /* 0x000fea0003c00000 */
[----:B-12---:R-:W-:Y:S05]  /*21210*/  BRA `(.L_x_2027) ;  /* 0xfffdf35000007947 */ /* 0x006fea000383ffff */
.L_x_1804:
[----:B------:R-:W-:Y:S02]  /*21220*/  SEL R5, RZ, 0x1, P0 ;  /* 0x00000001ff057807 */ /* 0x000fe40000000000 */
[----:B------:R-:W-:Y:S02]  /*21230*/  MOV R0, 0x21250 ;  /* 0x0002125000007802 */ /* 0x000fe40000000f00 */
[----:B------:R-:W-:Y:S05]  /*21240*/  CALL.REL.NOINC `($__internal_41_$__cuda_sm70_votesync_ballot) ;  /* 0x0000147000007944 */ /* 0x000fea0003c00000 */
[----:B------:R-:W-:Y:S05]  /*21250*/  BRA `(.L_x_2028) ;  /* 0xfffdf3a000007947 */ /* 0x000fea000383ffff */
.L_x_1805:
[----:B------:R-:W-:Y:S01]  /*21260*/  IMAD.MOV.U32 R17, RZ, RZ, R4 ;  /* 0x000000ffff117224 */ /* 0x000fe200078e0004 */
[----:B------:R-:W-:Y:S02]  /*21270*/  MOV R15, 0x1f ;  /* 0x0000001f000f7802 */ /* 0x000fe40000000f00 */
[----:B------:R-:W-:Y:S02]  /*21280*/  MOV R0, 0x212a0 ;  /* 0x000212a000007802 */ /* 0x000fe40000000f00 */
[----:B------:R-:W-:Y:S05]  /*21290*/  CALL.REL.NOINC `($__internal_39_$__cuda_sm70_shflsync_idx_p) ;  /* 0x0000138000007944 */ /* 0x000fea0003c00000 */
[----:B--2---:R-:W-:Y:S01]  /*212a0*/  IMAD.MOV.U32 R4, RZ, RZ, R15 ;  /* 0x000000ffff047224 */ /* 0x004fe200078e000f */
[----:B------:R-:W-:Y:S01]  /*212b0*/  MOV R9, RZ ;  /* 0x000000ff00097202 */ /* 0x000fe20000000f00 */
[----:B-1----:R-:W-:Y:S01]  /*212c0*/  IMAD.MOV.U32 R17, RZ, RZ, R3 ;  /* 0x000000ffff117224 */ /* 0x002fe200078e0003 */
[----:B------:R-:W-:Y:S02]  /*212d0*/  MOV R15, 0x1f ;  /* 0x0000001f000f7802 */ /* 0x000fe40000000f00 */
[----:B------:R-:W-:-:S02]  /*212e0*/  MOV R0, 0x21300 ;  /* 0x0002130000007802 */ /* 0x000fc40000000f00 */
[----:B------:R-:W-:Y:S05]  /*212f0*/  CALL.REL.NOINC `($__internal_39_$__cuda_sm70_shflsync_idx_p) ;  /* 0x0000132000007944 */ /* 0x000fea0003c00000 */
[----:B--2---:R-:W-:Y:S01]  /*21300*/  MOV R3, R15 ;  /* 0x0000000f00037202 */ /* 0x004fe20000000f00 */
[----:B-1----:R-:W-:Y:S05]  /*21310*/  BRA `(.L_x_2029) ;  /* 0xfffdf34000007947 */ /* 0x002fea000383ffff */
.L_x_1808:
[----:B------:R-:W-:Y:S01]  /*21320*/  IMAD.MOV.U32 R17, RZ, RZ, R7 ;  /* 0x000000ffff117224 */ /* 0x000fe200078e0007 */
[----:B------:R-:W-:-:S02]  /*21330*/  MOV R15, 0x1f ;  /* 0x0000001f000f7802 */ /* 0x000fc40000000f00 */
[----:B------:R-:W-:Y:S02]  /*21340*/  MOV R0, 0x21360 ;  /* 0x0002136000007802 */ /* 0x000fe40000000f00 */
[----:B--23--:R-:W-:Y:S05]  /*21350*/  CALL.REL.NOINC `($__internal_39_$__cuda_sm70_shflsync_idx_p) ;  /* 0x000012c000007944 */ /* 0x00cfea0003c00000 */
[----:B--2---:R-:W-:Y:S01]  /*21360*/  MOV R9, R15 ;  /* 0x0000000f00097202 */ /* 0x004fe20000000f00 */
[----:B-1----:R-:W-:Y:S05]  /*21370*/  BRA `(.L_x_1807) ;  /* 0xfffdf34000007947 */ /* 0x002fea000383ffff */
.L_x_1863:
[----:B------:R-:W-:Y:S01]  /*21380*/  IMAD.MOV.U32 R17, RZ, RZ, R6 ;  /* 0x000000ffff117224 */ /* 0x000fe200078e0006 */
[----:B------:R-:W-:Y:S01]  /*21390*/  MOV R14, RZ ;  /* 0x000000ff000e7202 */ /* 0x000fe20000000f00 */
[----:B------:R-:W-:Y:S01]  /*213a0*/  IMAD.MOV.U32 R15, RZ, RZ, 0x181f ;  /* 0x0000181fff0f7424 */ /* 0x000fe200078e00ff */
[----:B------:R-:W-:Y:S02]  /*213b0*/  MOV R0, 0x213d0 ;  /* 0x000213d000007802 */ /* 0x000fe40000000f00 */
[----:B-----5:R-:W-:Y:S05]  /*213c0*/  CALL.REL.NOINC `($__internal_39_$__cuda_sm70_shflsync_idx_p) ;  /* 0x0000125000007944 */ /* 0x020fea0003c00000 */
[----:B--2---:R-:W-:Y:S01]  /*213d0*/  MOV R23, R15 ;  /* 0x0000000f00177202 */ /* 0x004fe20000000f00 */
[----:B-1----:R-:W-:Y:S05]  /*213e0*/  BRA `(.L_x_2030) ;  /* 0xfffe6c1000007947 */ /* 0x002fea000383ffff */
.L_x_1864:
[----:B------:R-:W-:Y:S01]  /*213f0*/  IMAD.MOV.U32 R17, RZ, RZ, R20 ;  /* 0x000000ffff117224 */ /* 0x000fe200078e0014 */
[----:B------:R-:W-:Y:S01]  /*21400*/  MOV R14, RZ ;  /* 0x000000ff000e7202 */ /* 0x000fe20000000f00 */
[----:B------:R-:W-:Y:S01]  /*21410*/  IMAD.MOV.U32 R15, RZ, RZ, 0x181f ;  /* 0x0000181fff0f7424 */ /* 0x000fe200078e00ff */
[----:B------:R-:W-:Y:S02]  /*21420*/  MOV R0, 0x21440 ;  /* 0x0002144000007802 */ /* 0x000fe40000000f00 */
[----:B-12--5:R-:W-:Y:S05]  /*21430*/  CALL.REL.NOINC `($__internal_39_$__cuda_sm70_shflsync_idx_p) ;  /* 0x000011e000007944 */ /* 0x026fea0003c00000 */
[----:B-12---:R-:W-:Y:S05]  /*21440*/  BRA `(.L_x_2031) ;  /* 0xfffe6bd000007947 */ /* 0x006fea000383ffff */
.L_x_1867:
[----:B--2---:R-:W-:Y:S01]  /*21450*/  IMAD.MOV.U32 R17, RZ, RZ, R6 ;  /* 0x000000ffff117224 */ /* 0x004fe200078e0006 */
[----:B------:R-:W-:Y:S01]  /*21460*/  MOV R14, 0x1 ;  /* 0x00000001000e7802 */ /* 0x000fe20000000f00 */
[----:B----4-:R-:W-:Y:S01]  /*21470*/  IMAD.MOV.U32 R15, RZ, RZ, 0x181f ;  /* 0x0000181fff0f7424 */ /* 0x010fe200078e00ff */
[----:B------:R-:W-:-:S02]  /*21480*/  MOV R0, 0x214a0 ;  /* 0x000214a000007802 */ /* 0x000fc40000000f00 */
[----:B-1-3-5:R-:W-:Y:S05]  /*21490*/  CALL.REL.NOINC `($__internal_39_$__cuda_sm70_shflsync_idx_p) ;  /* 0x0000118000007944 */ /* 0x02afea0003c00000 */
[----:B--2---:R-:W-:Y:S01]  /*214a0*/  IMAD.MOV.U32 R23, RZ, RZ, R15 ;  /* 0x000000ffff177224 */ /* 0x004fe200078e000f */
[----:B-1----:R-:W-:Y:S01]  /*214b0*/  MOV R14, 0x1 ;  /* 0x00000001000e7802 */ /* 0x002fe20000000f00 */
[----:B------:R-:W-:Y:S01]  /*214c0*/  IMAD.MOV.U32 R17, RZ, RZ, R20 ;  /* 0x000000ffff117224 */ /* 0x000fe200078e0014 */
[----:B------:R-:W-:-:S02]  /*214d0*/  MOV R15, 0x181f ;  /* 0x0000181f000f7802 */ /* 0x000fc40000000f00 */
[----:B------:R-:W-:Y:S02]  /*214e0*/  MOV R0, 0x21500 ;  /* 0x0002150000007802 */ /* 0x000fe40000000f00 */
[----:B------:R-:W-:Y:S05]  /*214f0*/  CALL.REL.NOINC `($__internal_39_$__cuda_sm70_shflsync_idx_p) ;  /* 0x0000112000007944 */ /* 0x000fea0003c00000 */
[----:B-12---:R-:W-:Y:S05]  /*21500*/  BRA `(.L_x_2032) ;  /* 0xfffe6c7000007947 */ /* 0x006fea000383ffff */
.L_x_1870:
[----:B-1----:R-:W-:Y:S01]  /*21510*/  IMAD.MOV.U32 R17, RZ, RZ, R6 ;  /* 0x000000ffff117224 */ /* 0x002fe200078e0006 */
[----:B------:R-:W-:Y:S01]  /*21520*/  MOV R14, 0x2 ;  /* 0x00000002000e7802 */ /* 0x000fe20000000f00 */
[----:B----4-:R-:W-:Y:S01]  /*21530*/  IMAD.MOV.U32 R15, RZ, RZ, 0x181f ;  /* 0x0000181fff0f7424 */ /* 0x010fe200078e00ff */
[----:B------:R-:W-:Y:S02]  /*21540*/  MOV R0, 0x21560 ;  /* 0x0002156000007802 */ /* 0x000fe40000000f00 */
[----:B--23-5:R-:W-:Y:S05]  /*21550*/  CALL.REL.NOINC `($__internal_39_$__cuda_sm70_shflsync_idx_p) ;  /* 0x000010c000007944 */ /* 0x02cfea0003c00000 */
[----:B--2---:R-:W-:Y:S01]  /*21560*/  MOV R23, R15 ;  /* 0x0000000f00177202 */ /* 0x004fe20000000f00 */
[----:B-1----:R-:W-:Y:S05]  /*21570*/  BRA `(.L_x_2033) ;  /* 0xfffe6d3000007947 */ /* 0x002fea000383ffff */
.L_x_1871:
[----:B------:R-:W-:Y:S01]  /*21580*/  IMAD.MOV.U32 R17, RZ, RZ, R20 ;  /* 0x000000ffff117224 */ /* 0x000fe200078e0014 */
[----:B------:R-:W-:Y:S01]  /*21590*/  MOV R14, 0x2 ;  /* 0x00000002000e7802 */ /* 0x000fe20000000f00 */
[----:B----4-:R-:W-:Y:S01]  /*215a0*/  IMAD.MOV.U32 R15, RZ, RZ, 0x181f ;  /* 0x0000181fff0f7424 */ /* 0x010fe200078e00ff */
[----:B------:R-:W-:Y:S02]  /*215b0*/  MOV R0, 0x215d0 ;  /* 0x000215d000007802 */ /* 0x000fe40000000f00 */
[----:B-123-5:R-:W-:Y:S05]  /*215c0*/  CALL.REL.NOINC `($__internal_39_$__cuda_sm70_shflsync_idx_p) ;  /* 0x0000105000007944 */ /* 0x02efea0003c00000 */
[----:B-12---:R-:W-:Y:S05]  /*215d0*/  BRA `(.L_x_2034) ;  /* 0xfffe6cf000007947 */ /* 0x006fea000383ffff */
.L_x_1874:
[----:B-1----:R-:W-:Y:S01]  /*215e0*/  IMAD.MOV.U32 R17, RZ, RZ, R6 ;  /* 0x000000ffff117224 */ /* 0x002fe200078e0006 */
[----:B------:R-:W-:Y:S01]  /*215f0*/  MOV R14, 0x3 ;  /* 0x00000003000e7802 */ /* 0x000fe20000000f00 */
[----:B------:R-:W-:Y:S01]  /*21600*/  IMAD.MOV.U32 R15, RZ, RZ, 0x181f ;  /* 0x0000181fff0f7424 */ /* 0x000fe200078e00ff */
[----:B------:R-:W-:-:S02]  /*21610*/  MOV R0, 0x21630 ;  /* 0x0002163000007802 */ /* 0x000fc40000000f00 */
[----:B--2345:R-:W-:Y:S05]  /*21620*/  CALL.REL.NOINC `($__internal_39_$__cuda_sm70_shflsync_idx_p) ;  /* 0x00000ff000007944 */ /* 0x03cfea0003c00000 */
[----:B--2---:R-:W-:Y:S01]  /*21630*/  IMAD.MOV.U32 R23, RZ, RZ, R15 ;  /* 0x000000ffff177224 */ /* 0x004fe200078e000f */
[----:B-1----:R-:W-:Y:S01]  /*21640*/  MOV R14, 0x3 ;  /* 0x00000003000e7802 */ /* 0x002fe20000000f00 */
[----:B------:R-:W-:Y:S01]  /*21650*/  IMAD.MOV.U32 R17, RZ, RZ, R20 ;  /* 0x000000ffff117224 */ /* 0x000fe200078e0014 */
[----:B------:R-:W-:-:S02]  /*21660*/  MOV R15, 0x181f ;  /* 0x0000181f000f7802 */ /* 0x000fc40000000f00 */
[----:B------:R-:W-:Y:S02]  /*21670*/  MOV R0, 0x21690 ;  /* 0x0002169000007802 */ /* 0x000fe40000000f00 */
[----:B------:R-:W-:Y:S05]  /*21680*/  CALL.REL.NOINC `($__internal_39_$__cuda_sm70_shflsync_idx_p) ;  /* 0x00000f9000007944 */ /* 0x000fea0003c00000 */
[----:B-12---:R-:W-:Y:S05]  /*21690*/  BRA `(.L_x_2035) ;  /* 0xfffe6d7000007947 */ /* 0x006fea000383ffff */
.L_x_1963:
[----:B------:R-:W-:Y:S01]  /*216a0*/  IMAD.MOV.U32 R8, RZ, RZ, R239 ;  /* 0x000000ffff087224 */ /* 0x000fe200078e00ef */
[----:B------:R-:W-:Y:S02]  /*216b0*/  MOV R7, 0x2 ;  /* 0x0000000200077802 */ /* 0x000fe40000000f00 */
[----:B------:R-:W-:Y:S02]  /*216c0*/  MOV R6, 0x216e0 ;  /* 0x000216e000067802 */ /* 0x000fe40000000f00 */
[----:B------:R-:W-:Y:S05]  /*216d0*/  CALL.REL.NOINC `($__internal_38_$__cuda_sm70_shflsync_bfly_p) ;  /* 0x00000ef000007944 */ /* 0x000fea0003c00000 */
[----:B-12---:R-:W-:Y:S05]  /*216e0*/  BRA `(.L_x_2036) ;  /* 0xffffad2000007947 */ /* 0x006fea000383ffff */
.L_x_1964:
[----:B------:R-:W-:Y:S02]  /*216f0*/  MOV R7, 0x1 ;  /* 0x0000000100077802 */ /* 0x000fe40000000f00 */
[----:B------:R-:W-:Y:S02]  /*21700*/  MOV R6, 0x21720 ;  /* 0x0002172000067802 */ /* 0x000fe40000000f00 */
[----:B-1----:R-:W-:Y:S05]  /*21710*/  CALL.REL.NOINC `($__internal_38_$__cuda_sm70_shflsync_bfly_p) ;  /* 0x00000eb000007944 */ /* 0x002fea0003c00000 */
[----:B--2---:R-:W-:Y:S01]  /*21720*/  FADD.FTZ R3, R8, R7 ;  /* 0x0000000708037221 */ /* 0x004fe20000010000 */
[----:B-1----:R-:W-:Y:S02]  /*21730*/  MOV R8, R242 ;  /* 0x000000f200087202 */ /* 0x002fe40000000f00 */
[----:B------:R-:W-:Y:S02]  /*21740*/  MOV R7, 0x2 ;  /* 0x0000000200077802 */ /* 0x000fe40000000f00 */
[----:B------:R-:W-:-:S02]  /*21750*/  MOV R6, 0x21770 ;  /* 0x0002177000067802 */ /* 0x000fc40000000f00 */
[----:B------:R-:W-:Y:S05]  /*21760*/  CALL.REL.NOINC `($__internal_38_$__cuda_sm70_shflsync_bfly_p) ;  /* 0x00000e6000007944 */ /* 0x000fea0003c00000 */
[----:B--2---:R-:W-:Y:S01]  /*21770*/  FADD.FTZ R12, R242, R7 ;  /* 0x00000007f20c7221 */ /* 0x004fe20000010000 */
[----:B------:R-:W-:-:S02]  /*21780*/  MOV R7, 0x1 ;  /* 0x0000000100077802 */ /* 0x000fc40000000f00 */
[----:B------:R-:W-:Y:S02]  /*21790*/  MOV R6, 0x217c0 ;  /* 0x000217c000067802 */ /* 0x000fe40000000f00 */
[----:B-1----:R-:W-:Y:S02]  /*217a0*/  MOV R8, R12 ;  /* 0x0000000c00087202 */ /* 0x002fe40000000f00 */
[----:B------:R-:W-:Y:S05]  /*217b0*/  CALL.REL.NOINC `($__internal_38_$__cuda_sm70_shflsync_bfly_p) ;  /* 0x00000e1000007944 */ /* 0x000fea0003c00000 */
[----:B-12---:R-:W-:Y:S05]  /*217c0*/  BRA `(.L_x_2037) ;  /* 0xffffacb000007947 */ /* 0x006fea000383ffff */
.L_x_1971:
[----:B---34-:R-:W-:Y:S01]  /*217d0*/  IMAD.MOV.U32 R17, RZ, RZ, R64 ;  /* 0x000000ffff117224 */ /* 0x018fe200078e0040 */
[----:B------:R-:W-:Y:S01]  /*217e0*/  MOV R14, RZ ;  /* 0x000000ff000e7202 */ /* 0x000fe20000000f00 */
[----:B------:R-:W-:Y:S01]  /*217f0*/  IMAD.MOV.U32 R15, RZ, RZ, 0x181f ;  /* 0x0000181fff0f7424 */ /* 0x000fe200078e00ff */
[----:B------:R-:W-:Y:S02]  /*21800*/  MOV R0, 0x21820 ;  /* 0x0002182000007802 */ /* 0x000fe40000000f00 */
[----:B-12---:R-:W-:Y:S05]  /*21810*/  CALL.REL.NOINC `($__internal_39_$__cuda_sm70_shflsync_idx_p) ;  /* 0x00000e0000007944 */ /* 0x006fea0003c00000 */
[----:B--2---:R-:W-:Y:S01]  /*21820*/  MOV R66, R15 ;  /* 0x0000000f00427202 */ /* 0x004fe20000000f00 */
[----:B-1----:R-:W-:Y:S05]  /*21830*/  BRA `(.L_x_2038) ;  /* 0xffffc5b000007947 */ /* 0x002fea000383ffff */
.L_x_1972:
[----:B------:R-:W-:Y:S01]  /*21840*/  IMAD.MOV.U32 R17, RZ, RZ, R2 ;  /* 0x000000ffff117224 */ /* 0x000fe200078e0002 */
[----:B------:R-:W-:Y:S01]  /*21850*/  MOV R14, RZ ;  /* 0x000000ff000e7202 */ /* 0x000fe20000000f00 */
[----:B------:R-:W-:Y:S01]  /*21860*/  IMAD.MOV.U32 R15, RZ, RZ, 0x181f ;  /* 0x0000181fff0f7424 */ /* 0x000fe200078e00ff */
[----:B------:R-:W-:Y:S02]  /*21870*/  MOV R0, 0x21890 ;  /* 0x0002189000007802 */ /* 0x000fe40000000f00 */
[----:B-1234-:R-:W-:Y:S05]  /*21880*/  CALL.REL.NOINC `($__internal_39_$__cuda_sm70_shflsync_idx_p) ;  /* 0x00000d9000007944 */ /* 0x01efea0003c00000 */
[----:B-12---:R-:W-:Y:S05]  /*21890*/  BRA `(.L_x_2039) ;  /* 0xffffc57000007947 */ /* 0x006fea000383ffff */
.L_x_1975:
[----:B---3--:R-:W-:Y:S01]  /*218a0*/  IMAD.MOV.U32 R17, RZ, RZ, R64 ;  /* 0x000000ffff117224 */ /* 0x008fe200078e0040 */
[----:B------:R-:W-:Y:S01]  /*218b0*/  MOV R14, 0x1 ;  /* 0x00000001000e7802 */ /* 0x000fe20000000f00 */
[----:B------:R-:W-:Y:S01]  /*218c0*/  IMAD.MOV.U32 R15, RZ, RZ, 0x181f ;  /* 0x0000181fff0f7424 */ /* 0x000fe200078e00ff */
[----:B------:R-:W-:-:S02]  /*218d0*/  MOV R0, 0x218f0 ;  /* 0x000218f000007802 */ /* 0x000fc40000000f00 */
[----:B-12-4-:R-:W-:Y:S05]  /*218e0*/  CALL.REL.NOINC `($__internal_39_$__cuda_sm70_shflsync_idx_p) ;  /* 0x00000d3000007944 */ /* 0x016fea0003c00000 */
[----:B--2---:R-:W-:Y:S01]  /*218f0*/  IMAD.MOV.U32 R28, RZ, RZ, R15 ;  /* 0x000000ffff1c7224 */ /* 0x004fe200078e000f */
[----:B-1----:R-:W-:Y:S01]  /*21900*/  MOV R14, 0x1 ;  /* 0x00000001000e7802 */ /* 0x002fe20000000f00 */
[----:B------:R-:W-:Y:S01]  /*21910*/  IMAD.MOV.U32 R17, RZ, RZ, R2 ;  /* 0x000000ffff117224 */ /* 0x000fe200078e0002 */
[----:B------:R-:W-:-:S02]  /*21920*/  MOV R15, 0x181f ;  /* 0x0000181f000f7802 */ /* 0x000fc40000000f00 */
[----:B------:R-:W-:Y:S02]  /*21930*/  MOV R0, 0x21950 ;  /* 0x0002195000007802 */ /* 0x000fe40000000f00 */
[----:B------:R-:W-:Y:S05]  /*21940*/  CALL.REL.NOINC `($__internal_39_$__cuda_sm70_shflsync_idx_p) ;  /* 0x00000cd000007944 */ /* 0x000fea0003c00000 */
[----:B-12---:R-:W-:Y:S05]  /*21950*/  BRA `(.L_x_2040) ;  /* 0xffffc61000007947 */ /* 0x006fea000383ffff */
.L_x_1978:
[----:B--2---:R-:W-:Y:S01]  /*21960*/  IMAD.MOV.U32 R17, RZ, RZ, R64 ;  /* 0x000000ffff117224 */ /* 0x004fe200078e0040 */
[----:B------:R-:W-:Y:S01]  /*21970*/  MOV R14, 0x2 ;  /* 0x00000002000e7802 */ /* 0x000fe20000000f00 */
[----:B------:R-:W-:Y:S01]  /*21980*/  IMAD.MOV.U32 R15, RZ, RZ, 0x181f ;  /* 0x0000181fff0f7424 */ /* 0x000fe200078e00ff */
[----:B------:R-:W-:Y:S02]  /*21990*/  MOV R0, 0x219b0 ;  /* 0x000219b000007802 */ /* 0x000fe40000000f00 */
[----:B-1-34-:R-:W-:Y:S05]  /*219a0*/  CALL.REL.NOINC `($__internal_39_$__cuda_sm70_shflsync_idx_p) ;  /* 0x00000c7000007944 */ /* 0x01afea0003c00000 */
[----:B--2---:R-:W-:Y:S01]  /*219b0*/  MOV R24, R15 ;  /* 0x0000000f00187202 */ /* 0x004fe20000000f00 */
[----:B-1----:R-:W-:Y:S05]  /*219c0*/  BRA `(.L_x_2041) ;  /* 0xffffc6d000007947 */ /* 0x002fea000383ffff */
.L_x_1979:
[----:B------:R-:W-:Y:S01]  /*219d0*/  IMAD.MOV.U32 R17, RZ, RZ, R2 ;  /* 0x000000ffff117224 */ /* 0x000fe200078e0002 */
[----:B------:R-:W-:Y:S01]  /*219e0*/  MOV R14, 0x2 ;  /* 0x00000002000e7802 */ /* 0x000fe20000000f00 */
[----:B------:R-:W-:Y:S01]  /*219f0*/  IMAD.MOV.U32 R15, RZ, RZ, 0x181f ;  /* 0x0000181fff0f7424 */ /* 0x000fe200078e00ff */
[----:B------:R-:W-:Y:S02]  /*21a00*/  MOV R0, 0x21a20 ;  /* 0x00021a2000007802 */ /* 0x000fe40000000f00 */
[----:B-1234-:R-:W-:Y:S05]  /*21a10*/  CALL.REL.NOINC `($__internal_39_$__cuda_sm70_shflsync_idx_p) ;  /* 0x00000c0000007944 */ /* 0x01efea0003c00000 */
[----:B-12---:R-:W-:Y:S05]  /*21a20*/  BRA `(.L_x_2042) ;  /* 0xffffc69000007947 */ /* 0x006fea000383ffff */
.L_x_1982:
[----:B-1----:R-:W-:Y:S01]  /*21a30*/  IMAD.MOV.U32 R17, RZ, RZ, R64 ;  /* 0x000000ffff117224 */ /* 0x002fe200078e0040 */
[----:B------:R-:W-:Y:S01]  /*21a40*/  MOV R14, 0x3 ;  /* 0x00000003000e7802 */ /* 0x000fe20000000f00 */
[----:B----4-:R-:W-:Y:S01]  /*21a50*/  IMAD.MOV.U32 R15, RZ, RZ, 0x181f ;  /* 0x0000181fff0f7424 */ /* 0x010fe200078e00ff */
[----:B------:R-:W-:-:S02]  /*21a60*/  MOV R0, 0x21a80 ;  /* 0x00021a8000007802 */ /* 0x000fc40000000f00 */
[----:B--23--:R-:W-:Y:S05]  /*21a70*/  CALL.REL.NOINC `($__internal_39_$__cuda_sm70_shflsync_idx_p) ;  /* 0x00000ba000007944 */ /* 0x00cfea0003c00000 */
[----:B--2---:R-:W-:Y:S01]  /*21a80*/  IMAD.MOV.U32 R64, RZ, RZ, R15 ;  /* 0x000000ffff407224 */ /* 0x004fe200078e000f */
[----:B-1----:R-:W-:Y:S01]  /*21a90*/  MOV R14, 0x3 ;  /* 0x00000003000e7802 */ /* 0x002fe20000000f00 */
[----:B------:R-:W-:Y:S01]  /*21aa0*/  IMAD.MOV.U32 R17, RZ, RZ, R2 ;  /* 0x000000ffff117224 */ /* 0x000fe200078e0002 */
[----:B------:R-:W-:-:S02]  /*21ab0*/  MOV R15, 0x181f ;  /* 0x0000181f000f7802 */ /* 0x000fc40000000f00 */
[----:B------:R-:W-:Y:S02]  /*21ac0*/  MOV R0, 0x21ae0 ;  /* 0x00021ae000007802 */ /* 0x000fe40000000f00 */
[----:B------:R-:W-:Y:S05]  /*21ad0*/  CALL.REL.NOINC `($__internal_39_$__cuda_sm70_shflsync_idx_p) ;  /* 0x00000b4000007944 */ /* 0x000fea0003c00000 */
[----:B-12---:R-:W-:Y:S05]  /*21ae0*/  BRA `(.L_x_2043) ;  /* 0xffffc71000007947 */ /* 0x006fea000383ffff */
.L_x_1984:
[----:B------:R-:W-:Y:S01]  /*21af0*/  IMAD.MOV.U32 R17, RZ, RZ, R166 ;  /* 0x000000ffff117224 */ /* 0x000fe200078e00a6 */
[----:B------:R-:W-:Y:S01]  /*21b00*/  MOV R14, RZ ;  /* 0x000000ff000e7202 */ /* 0x000fe20000000f00 */
[----:B------:R-:W-:Y:S01]  /*21b10*/  IMAD.MOV.U32 R15, RZ, RZ, 0x1c1f ;  /* 0x00001c1fff0f7424 */ /* 0x000fe200078e00ff */
[----:B------:R-:W-:Y:S02]  /*21b20*/  MOV R0, 0x21b40 ;  /* 0x00021b4000007802 */ /* 0x000fe40000000f00 */
[----:B------:R-:W-:Y:S05]  /*21b30*/  CALL.REL.NOINC `($__internal_39_$__cuda_sm70_shflsync_idx_p) ;  /* 0x00000ae000007944 */ /* 0x000fea0003c00000 */
[----:B--2---:R-:W-:Y:S01]  /*21b40*/  MOV R169, R15 ;  /* 0x0000000f00a97202 */ /* 0x004fe20000000f00 */
[----:B-1----:R-:W-:Y:S05]  /*21b50*/  BRA `(.L_x_2044) ;  /* 0xffffc9c000007947 */ /* 0x002fea000383ffff */
.L_x_1985:
[----:B------:R-:W-:Y:S01]  /*21b60*/  IMAD.MOV.U32 R17, RZ, RZ, R168 ;  /* 0x000000ffff117224 */ /* 0x000fe200078e00a8 */
[----:B------:R-:W-:Y:S01]  /*21b70*/  MOV R14, RZ ;  /* 0x000000ff000e7202 */ /* 0x000fe20000000f00 */
[----:B------:R-:W-:Y:S01]  /*21b80*/  IMAD.MOV.U32 R15, RZ, RZ, 0x1c1f ;  /* 0x00001c1fff0f7424 */ /* 0x000fe200078e00ff */
[----:B------:R-:W-:Y:S02]  /*21b90*/  MOV R0, 0x21bb0 ;  /* 0x00021bb000007802 */ /* 0x000fe40000000f00 */
[----:B-12---:R-:W-:Y:S05]  /*21ba0*/  CALL.REL.NOINC `($__internal_39_$__cuda_sm70_shflsync_idx_p) ;  /* 0x00000a7000007944 */ /* 0x006fea0003c00000 */
[----:B--2---:R-:W-:Y:S01]  /*21bb0*/  MOV R0, R15 ;  /* 0x0000000f00007202 */ /* 0x004fe20000000f00 */
[----:B-1----:R-:W-:Y:S05]  /*21bc0*/  BRA `(.L_x_2045) ;  /* 0xffffc97000007947 */ /* 0x002fea000383ffff */
.L_x_1988:
[----:B-1----:R-:W-:Y:S01]  /*21bd0*/  IMAD.MOV.U32 R17, RZ, RZ, R166 ;  /* 0x000000ffff117224 */ /* 0x002fe200078e00a6 */
[----:B------:R-:W-:Y:S01]  /*21be0*/  MOV R14, 0x1 ;  /* 0x00000001000e7802 */ /* 0x000fe20000000f00 */
[----:B------:R-:W-:Y:S01]  /*21bf0*/  IMAD.MOV.U32 R15, RZ, RZ, 0x1c1f ;  /* 0x00001c1fff0f7424 */ /* 0x000fe200078e00ff */
[----:B----4-:R-:W-:-:S02]  /*21c00*/  MOV R0, 0x21c20 ;  /* 0x00021c2000007802 */ /* 0x010fc40000000f00 */
[----:B--23--:R-:W-:Y:S05]  /*21c10*/  CALL.REL.NOINC `($__internal_39_$__cuda_sm70_shflsync_idx_p) ;  /* 0x00000a0000007944 */ /* 0x00cfea0003c00000 */
[----:B--2---:R-:W-:Y:S01]  /*21c20*/  IMAD.MOV.U32 R166, RZ, RZ, R15 ;  /* 0x000000ffffa67224 */ /* 0x004fe200078e000f */
[----:B-1----:R-:W-:Y:S01]  /*21c30*/  MOV R14, 0x1 ;  /* 0x00000001000e7802 */ /* 0x002fe20000000f00 */
[----:B------:R-:W-:Y:S01]  /*21c40*/  IMAD.MOV.U32 R17, RZ, RZ, R168 ;  /* 0x000000ffff117224 */ /* 0x000fe200078e00a8 */
[----:B------:R-:W-:-:S02]  /*21c50*/  MOV R15, 0x1c1f ;  /* 0x00001c1f000f7802 */ /* 0x000fc40000000f00 */
[----:B------:R-:W-:Y:S02]  /*21c60*/  MOV R0, 0x21c80 ;  /* 0x00021c8000007802 */ /* 0x000fe40000000f00 */
[----:B------:R-:W-:Y:S05]  /*21c70*/  CALL.REL.NOINC `($__internal_39_$__cuda_sm70_shflsync_idx_p) ;  /* 0x000009a000007944 */ /* 0x000fea0003c00000 */
[----:B--2---:R-:W-:Y:S01]  /*21c80*/  MOV R168, R15 ;  /* 0x0000000f00a87202 */ /* 0x004fe20000000f00 */
[----:B-1----:R-:W-:Y:S05]  /*21c90*/  BRA `(.L_x_2046) ;  /* 0xffffd1f000007947 */ /* 0x002fea000383ffff */
.L_x_1992:
[----:B------:R-:W-:Y:S01]  /*21ca0*/  IMAD.MOV.U32 R17, RZ, RZ, R4 ;  /* 0x000000ffff117224 */ /* 0x000fe200078e0004 */
[----:B------:R-:W-:Y:S01]  /*21cb0*/  MOV R14, RZ ;  /* 0x000000ff000e7202 */ /* 0x000fe20000000f00 */
[----:B------:R-:W-:Y:S01]  /*21cc0*/  IMAD.MOV.U32 R15, RZ, RZ, 0x181f ;  /* 0x0000181fff0f7424 */ /* 0x000fe200078e00ff */
[----:B------:R-:W-:Y:S02]  /*21cd0*/  MOV R0, 0x21cf0 ;  /* 0x00021cf000007802 */ /* 0x000fe40000000f00 */
[----:B-1----:R-:W-:Y:S05]  /*21ce0*/  CALL.REL.NOINC `($__internal_39_$__cuda_sm70_shflsync_idx_p) ;  /* 0x0000093000007944 */ /* 0x002fea0003c00000 */
[----:B--2---:R-:W-:Y:S01]  /*21cf0*/  MOV R5, R15 ;  /* 0x0000000f00057202 */ /* 0x004fe20000000f00 */
[----:B-1----:R-:W-:Y:S05]  /*21d00*/  BRA `(.L_x_2047) ;  /* 0xffffdee000007947 */ /* 0x002fea000383ffff */
.L_x_1993:
[----:B------:R-:W-:Y:S01]  /*21d10*/  IMAD.MOV.U32 R17, RZ, RZ, R3 ;  /* 0x000000ffff117224 */ /* 0x000fe200078e0003 */
[----:B------:R-:W-:Y:S01]  /*21d20*/  MOV R14, RZ ;  /* 0x000000ff000e7202 */ /* 0x000fe20000000f00 */
[----:B------:R-:W-:Y:S01]  /*21d30*/  IMAD.MOV.U32 R15, RZ, RZ, 0x181f ;  /* 0x0000181fff0f7424 */ /* 0x000fe200078e00ff */
[----:B------:R-:W-:Y:S02]  /*21d40*/  MOV R0, 0x21d60 ;  /* 0x00021d6000007802 */ /* 0x000fe40000000f00 */
[----:B-123--:R-:W-:Y:S05]  /*21d50*/  CALL.REL.NOINC `($__internal_39_$__cuda_sm70_shflsync_idx_p) ;  /* 0x000008c000007944 */ /* 0x00efea0003c00000 */
[----:B-12---:R-:W-:Y:S05]  /*21d60*/  BRA `(.L_x_2048) ;  /* 0xffffdea000007947 */ /* 0x006fea000383ffff */
.L_x_1996:
[----:B-1----:R-:W-:Y:S01]  /*21d70*/  IMAD.MOV.U32 R17, RZ, RZ, R4 ;  /* 0x000000ffff117224 */ /* 0x002fe200078e0004 */
[----:B------:R-:W-:Y:S01]  /*21d80*/  MOV R14, 0x1 ;  /* 0x00000001000e7802 */ /* 0x000fe20000000f00 */
[----:B------:R-:W-:Y:S01]  /*21d90*/  IMAD.MOV.U32 R15, RZ, RZ, 0x181f ;  /* 0x0000181fff0f7424 */ /* 0x000fe200078e00ff */
[----:B------:R-:W-:-:S02]  /*21da0*/  MOV R0, 0x21dc0 ;  /* 0x00021dc000007802 */ /* 0x000fc40000000f00 */
[----:B--234-:R-:W-:Y:S05]  /*21db0*/  CALL.REL.NOINC `($__internal_39_$__cuda_sm70_shflsync_idx_p) ;  /* 0x0000086000007944 */ /* 0x01cfea0003c00000 */
[----:B--2---:R-:W-:Y:S01]  /*21dc0*/  IMAD.MOV.U32 R2, RZ, RZ, R15 ;  /* 0x000000ffff027224 */ /* 0x004fe200078e000f */
[----:B-1----:R-:W-:Y:S01]  /*21dd0*/  MOV R14, 0x1 ;  /* 0x00000001000e7802 */ /* 0x002fe20000000f00 */
[----:B------:R-:W-:Y:S01]  /*21de0*/  IMAD.MOV.U32 R17, RZ, RZ, R3 ;  /* 0x000000ffff117224 */ /* 0x000fe200078e0003 */
[----:B------:R-:W-:-:S02]  /*21df0*/  MOV R15, 0x181f ;  /* 0x0000181f000f7802 */ /* 0x000fc40000000f00 */
[----:B------:R-:W-:Y:S02]  /*21e00*/  MOV R0, 0x21e20 ;  /* 0x00021e2000007802 */ /* 0x000fe40000000f00 */
[----:B------:R-:W-:Y:S05]  /*21e10*/  CALL.REL.NOINC `($__internal_39_$__cuda_sm70_shflsync_idx_p) ;  /* 0x0000080000007944 */ /* 0x000fea0003c00000 */
[----:B-12---:R-:W-:Y:S05]  /*21e20*/  BRA `(.L_x_2049) ;  /* 0xffffdf5000007947 */ /* 0x006fea000383ffff */
.L_x_1999:
[----:B-1----:R-:W-:Y:S01]  /*21e30*/  IMAD.MOV.U32 R17, RZ, RZ, R4 ;  /* 0x000000ffff117224 */ /* 0x002fe200078e0004 */
[----:B------:R-:W-:Y:S01]  /*21e40*/  MOV R14, 0x2 ;  /* 0x00000002000e7802 */ /* 0x000fe20000000f00 */
[----:B------:R-:W-:Y:S01]  /*21e50*/  IMAD.MOV.U32 R15, RZ, RZ, 0x181f ;  /* 0x0000181fff0f7424 */ /* 0x000fe200078e00ff */
[----:B------:R-:W-:Y:S02]  /*21e60*/  MOV R0, 0x21e80 ;  /* 0x00021e8000007802 */ /* 0x000fe40000000f00 */
[----:B--234-:R-:W-:Y:S05]  /*21e70*/  CALL.REL.NOINC `($__internal_39_$__cuda_sm70_shflsync_idx_p) ;  /* 0x000007a000007944 */ /* 0x01cfea0003c00000 */
[----:B--2---:R-:W-:Y:S01]  /*21e80*/  MOV R2, R15 ;  /* 0x0000000f00027202 */ /* 0x004fe20000000f00 */
[----:B-1----:R-:W-:Y:S05]  /*21e90*/  BRA `(.L_x_2050) ;  /* 0xffffe01000007947 */ /* 0x002fea000383ffff */
.L_x_2000:
[----:B-1----:R-:W-:Y:S01]  /*21ea0*/  IMAD.MOV.U32 R17, RZ, RZ, R3 ;  /* 0x000000ffff117224 */ /* 0x002fe200078e0003 */
[----:B------:R-:W-:Y:S01]  /*21eb0*/  MOV R14, 0x2 ;  /* 0x00000002000e7802 */ /* 0x000fe20000000f00 */
[----:B------:R-:W-:Y:S01]  /*21ec0*/  IMAD.MOV.U32 R15, RZ, RZ, 0x181f ;  /* 0x0000181fff0f7424 */ /* 0x000fe200078e00ff */
[----:B------:R-:W-:Y:S02]  /*21ed0*/  MOV R0, 0x21ef0 ;  /* 0x00021ef000007802 */ /* 0x000fe40000000f00 */
[----:B--234-:R-:W-:Y:S05]  /*21ee0*/  CALL.REL.NOINC `($__internal_39_$__cuda_sm70_shflsync_idx_p) ;  /* 0x0000073000007944 */ /* 0x01cfea0003c00000 */
[----:B-12---:R-:W-:Y:S05]  /*21ef0*/  BRA `(.L_x_2051) ;  /* 0xffffdfd000007947 */ /* 0x006fea000383ffff */
.L_x_2003:
[----:B--2---:R-:W-:Y:S01]  /*21f00*/  IMAD.MOV.U32 R17, RZ, RZ, R4 ;  /* 0x000000ffff117224 */ /* 0x004fe200078e0004 */
[----:B------:R-:W-:Y:S01]  /*21f10*/  MOV R14, 0x3 ;  /* 0x00000003000e7802 */ /* 0x000fe20000000f00 */
[----:B----4-:R-:W-:Y:S01]  /*21f20*/  IMAD.MOV.U32 R15, RZ, RZ, 0x181f ;  /* 0x0000181fff0f7424 */ /* 0x010fe200078e00ff */
[----:B------:R-:W-:-:S02]  /*21f30*/  MOV R0, 0x21f50 ;  /* 0x00021f5000007802 */ /* 0x000fc40000000f00 */
[----:B-1-3--:R-:W-:Y:S05]  /*21f40*/  CALL.REL.NOINC `($__internal_39_$__cuda_sm70_shflsync_idx_p) ;  /* 0x000006d000007944 */ /* 0x00afea0003c00000 */
[----:B--2---:R-:W-:Y:S01]  /*21f50*/  IMAD.MOV.U32 R4, RZ, RZ, R15 ;  /* 0x000000ffff047224 */ /* 0x004fe200078e000f */
[----:B-1----:R-:W-:Y:S01]  /*21f60*/  MOV R14, 0x3 ;  /* 0x00000003000e7802 */ /* 0x002fe20000000f00 */
[----:B------:R-:W-:Y:S01]  /*21f70*/  IMAD.MOV.U32 R17, RZ, RZ, R3 ;  /* 0x000000ffff117224 */ /* 0x000fe200078e0003 */
[----:B------:R-:W-:-:S02]  /*21f80*/  MOV R15, 0x181f ;  /* 0x0000181f000f7802 */ /* 0x000fc40000000f00 */
[----:B------:R-:W-:Y:S02]  /*21f90*/  MOV R0, 0x21fb0 ;  /* 0x00021fb000007802 */ /* 0x000fe40000000f00 */
[----:B------:R-:W-:Y:S05]  /*21fa0*/  CALL.REL.NOINC `($__internal_39_$__cuda_sm70_shflsync_idx_p) ;  /* 0x0000067000007944 */ /* 0x000fea0003c00000 */
[----:B-12---:R-:W-:Y:S05]  /*21fb0*/  BRA `(.L_x_2052) ;  /* 0xffffe05000007947 */ /* 0x006fea000383ffff */
.L_x_2005:
[----:B------:R-:W-:Y:S01]  /*21fc0*/  IMAD.MOV.U32 R17, RZ, RZ, R8 ;  /* 0x000000ffff117224 */ /* 0x000fe200078e0008 */
[----:B------:R-:W-:Y:S01]  /*21fd0*/  MOV R14, RZ ;  /* 0x000000ff000e7202 */ /* 0x000fe20000000f00 */
[----:B------:R-:W-:Y:S01]  /*21fe0*/  IMAD.MOV.U32 R15, RZ, RZ, 0x1f ;  /* 0x0000001fff0f7424 */ /* 0x000fe200078e00ff */
[----:B------:R-:W-:Y:S02]  /*21ff0*/  MOV R0, 0x22010 ;  /* 0x0002201000007802 */ /* 0x000fe40000000f00 */
[----:B---3--:R-:W-:Y:S05]  /*22000*/  CALL.REL.NOINC `($__internal_39_$__cuda_sm70_shflsync_idx_p) ;  /* 0x0000061000007944 */ /* 0x008fea0003c00000 */
[----:B--2---:R-:W-:Y:S01]  /*22010*/  MOV R3, R15 ;  /* 0x0000000f00037202 */ /* 0x004fe20000000f00 */
[----:B-1----:R-:W-:Y:S05]  /*22020*/  BRA `(.L_x_2053) ;  /* 0xffffe19000007947 */ /* 0x002fea000383ffff */
.L_x_2006:
[----:B------:R-:W-:Y:S01]  /*22030*/  IMAD.MOV.U32 R17, RZ, RZ, R8 ;  /* 0x000000ffff117224 */ /* 0x000fe200078e0008 */
[----:B------:R-:W-:Y:S01]  /*22040*/  MOV R14, 0x1 ;  /* 0x00000001000e7802 */ /* 0x000fe20000000f00 */
[----:B------:R-:W-:Y:S01]  /*22050*/  IMAD.MOV.U32 R15, RZ, RZ, 0x1f ;  /* 0x0000001fff0f7424 */ /* 0x000fe200078e00ff */
[----:B------:R-:W-:Y:S02]  /*22060*/  MOV R0, 0x22080 ;  /* 0x0002208000007802 */ /* 0x000fe40000000f00 */
[----:B-123--:R-:W-:Y:S05]  /*22070*/  CALL.REL.NOINC `($__internal_39_$__cuda_sm70_shflsync_idx_p) ;  /* 0x000005a000007944 */ /* 0x00efea0003c00000 */
[----:B--2---:R-:W-:Y:S01]  /*22080*/  MOV R8, R15 ;  /* 0x0000000f00087202 */ /* 0x004fe20000000f00 */
[----:B-1----:R-:W-:Y:S05]  /*22090*/  BRA `(.L_x_2054) ;  /* 0xffffe14000007947 */ /* 0x002fea000383ffff */
.L_x_2007:
[----:B------:R-:W-:Y:S02]  /*220a0*/  MOV R5, 0x1 ;  /* 0x0000000100057802 */ /* 0x000fe40000000f00 */
[----:B------:R-:W-:-:S02]  /*220b0*/  MOV R0, 0x220d0 ;  /* 0x000220d000007802 */ /* 0x000fc40000000f00 */
[----:B-12---:R-:W-:Y:S05]  /*220c0*/  CALL.REL.NOINC `($__internal_40_$__cuda_sm70_shflsync_up_p) ;  /* 0x000005a000007944 */ /* 0x006fea0003c00000 */
[----:B-12---:R-:W-:Y:S05]  /*220d0*/  BRA `(.L_x_2055) ;  /* 0xffffe22000007947 */ /* 0x006fea000383ffff */
.L_x_2008:
[----:B------:R-:W-:Y:S02]  /*220e0*/  MOV R5, 0x2 ;  /* 0x0000000200057802 */ /* 0x000fe40000000f00 */
[----:B------:R-:W-:-:S02]  /*220f0*/  MOV R0, 0x22110 ;  /* 0x0002211000007802 */ /* 0x000fc40000000f00 */
[----:B-12---:R-:W-:Y:S05]  /*22100*/  CALL.REL.NOINC `($__internal_40_$__cuda_sm70_shflsync_up_p) ;  /* 0x0000056000007944 */ /* 0x006fea0003c00000 */
        /* <DEDUP_REMOVED lines=23> */
.L_x_2012:
[----:B---3--:R-:W-:Y:S01]  /*22280*/  IMAD.MOV.U32 R7, RZ, RZ, R6 ;  /* 0x000000ffff077224 */ /* 0x008fe200078e0006 */
[----:B------:R-:W-:Y:S02]  /*22290*/  MOV R5, 0x1 ;  /* 0x0000000100057802 */ /* 0x000fe40000000f00 */
[----:B------:R-:W-:Y:S02]  /*222a0*/  MOV R0, 0x222c0 ;  /* 0x000222c000007802 */ /* 0x000fe40000000f00 */
[----:B------:R-:W-:Y:S05]  /*222b0*/  CALL.REL.NOINC `($__internal_40_$__cuda_sm70_shflsync_up_p) ;  /* 0x000003b000007944 */ /* 0x000fea0003c00000 */
[----:B-12---:R-:W-:Y:S05]  /*222c0*/  BRA `(.L_x_2057) ;  /* 0xffffe28000007947 */ /* 0x006fea000383ffff */
.L_x_2013:
[----:B---3--:R-:W-:Y:S01]  /*222d0*/  IMAD.MOV.U32 R7, RZ, RZ, R6 ;  /* 0x000000ffff077224 */ /* 0x008fe200078e0006 */
[----:B------:R-:W-:Y:S02]  /*222e0*/  MOV R5, 0x2 ;  /* 0x0000000200057802 */ /* 0x000fe40000000f00 */
[----:B------:R-:W-:Y:S02]  /*222f0*/  MOV R0, 0x22310 ;  /* 0x0002231000007802 */ /* 0x000fe40000000f00 */
[----:B------:R-:W-:Y:S05]  /*22300*/  CALL.REL.NOINC `($__internal_40_$__cuda_sm70_shflsync_up_p) ;  /* 0x0000036000007944 */ /* 0x000fea0003c00000 */
[----:B-12---:R-:W-:Y:S01]  /*22310*/  SEL R7, R5, RZ, P1 ;  /* 0x000000ff05077207 */ /* 0x006fe20000800000 */
[----:B------:R-:W-:Y:S01]  /*22320*/  IMAD.MOV.U32 R5, RZ, RZ, 0x4 ;  /* 0x00000004ff057424 */ /* 0x000fe200078e00ff */
[----:B------:R-:W-:-:S03]  /*22330*/  MOV R0, 0x22360 ;  /* 0x0002236000007802 */ /* 0x000fc60000000f00 */
[----:B------:R-:W-:Y:S02]  /*22340*/  IMAD.IADD R7, R6, 0x1, R7 ;  /* 0x0000000106077824 */ /* 0x000fe400078e0207 */
        /* <DEDUP_REMOVED lines=19> */
.L_x_2015:
[----:B------:R-:W-:Y:S02]  /*22480*/  SEL R5, RZ, 0x1, P0 ;  /* 0x00000001ff057807 */ /* 0x000fe40000000000 */
[----:B------:R-:W-:Y:S02]  /*22490*/  MOV R0, 0x224b0 ;  /* 0x000224b000007802 */ /* 0x000fe40000000f00 */
[----:B---3--:R-:W-:Y:S05]  /*224a0*/  CALL.REL.NOINC `($__internal_41_$__cuda_sm70_votesync_ballot) ;  /* 0x0000021000007944 */ /* 0x008fea0003c00000 */
[----:B------:R-:W-:Y:S05]  /*224b0*/  BRA `(.L_x_2059) ;  /* 0xffffe22000007947 */ /* 0x000fea000383ffff */
.L_x_2016:
[----:B------:R-:W-:Y:S01]  /*224c0*/  IMAD.MOV.U32 R17, RZ, RZ, R209 ;  /* 0x000000ffff117224 */ /* 0x000fe200078e00d1 */
[----:B------:R-:W-:Y:S02]  /*224d0*/  MOV R15, 0x1f ;  /* 0x0000001f000f7802 */ /* 0x000fe40000000f00 */
[----:B------:R-:W-:Y:S02]  /*224e0*/  MOV R0, 0x22500 ;  /* 0x0002250000007802 */ /* 0x000fe40000000f00 */
[----:B---3--:R-:W-:Y:S05]  /*224f0*/  CALL.REL.NOINC `($__internal_39_$__cuda_sm70_shflsync_idx_p) ;  /* 0x0000012000007944 */ /* 0x008fea0003c00000 */
[----:B--2---:R-:W-:Y:S01]  /*22500*/  IMAD.MOV.U32 R209, RZ, RZ, R15 ;  /* 0x000000ffffd17224 */ /* 0x004fe200078e000f */
[----:B-1----:R-:W-:Y:S01]  /*22510*/  MOV R17, R4 ;  /* 0x0000000400117202 */ /* 0x002fe20000000f00 */
[----:B------:R-:W-:Y:S01]  /*22520*/  IMAD.MOV.U32 R15, RZ, RZ, 0x1f ;  /* 0x0000001fff0f7424 */ /* 0x000fe200078e00ff */
[----:B------:R-:W-:Y:S02]  /*22530*/  MOV R0, 0x22550 ;  /* 0x0002255000007802 */ /* 0x000fe40000000f00 */
[----:B------:R-:W-:Y:S05]  /*22540*/  CALL.REL.NOINC `($__internal_39_$__cuda_sm70_shflsync_idx_p) ;  /* 0x000000d000007944 */ /* 0x000fea0003c00000 */
[----:B--2---:R-:W-:Y:S01]  /*22550*/  MOV R4, R15 ;  /* 0x0000000f00047202 */ /* 0x004fe20000000f00 */
[----:B-1----:R-:W-:Y:S05]  /*22560*/  BRA `(.L_x_2060) ;  /* 0xffffe1c000007947 */ /* 0x002fea000383ffff */
.L_x_2019:
[----:B------:R-:W-:Y:S01]  /*22570*/  IMAD.MOV.U32 R17, RZ, RZ, R7 ;  /* 0x000000ffff117224 */ /* 0x000fe200078e0007 */
[----:B------:R-:W-:-:S02]  /*22580*/  MOV R15, 0x1f ;  /* 0x0000001f000f7802 */ /* 0x000fc40000000f00 */
[----:B------:R-:W-:Y:S02]  /*22590*/  MOV R0, 0x225b0 ;  /* 0x000225b000007802 */ /* 0x000fe40000000f00 */
[----:B--234-:R-:W-:Y:S05]  /*225a0*/  CALL.REL.NOINC `($__internal_39_$__cuda_sm70_shflsync_idx_p) ;  /* 0x0000007000007944 */ /* 0x01cfea0003c00000 */
[----:B--2---:R-:W-:Y:S01]  /*225b0*/  MOV R9, R15 ;  /* 0x0000000f00097202 */ /* 0x004fe20000000f00 */
[----:B-1----:R-:W-:Y:S05]  /*225c0*/  BRA `(.L_x_2018) ;  /* 0xffffe1c000007947 */ /* 0x002fea000383ffff */
        .weak           $__internal_38_$__cuda_sm70_shflsync_bfly_p
        .type           $__internal_38_$__cuda_sm70_shflsync_bfly_p,@function
        .size           $__internal_38_$__cuda_sm70_shflsync_bfly_p,($__internal_39_$__cuda_sm70_shflsync_idx_p - $__internal_38_$__cuda_sm70_shflsync_bfly_p)
$__internal_38_$__cuda_sm70_shflsync_bfly_p:
[----:B------:R-:W-:Y:S01]  /*225d0*/  MOV R14, R6 ;  /* 0x00000006000e7202 */ /* 0x000fe20000000f00 */
[----:B------:R-:W-:Y:S04]  /*225e0*/  WARPSYNC R4 ;  /* 0x0000000400007348 */ /* 0x000fe80003800000 */
[----:B------:R-:W-:Y:S01]  /*225f0*/  MOV R15, 0x0 ;  /* 0x00000000000f7802 */ /* 0x000fe20000000f00 */
[----:B------:R1:W2:Y:S03]  /*22600*/  SHFL.BFLY PT, R7, R8, R7, R5 ;  /* 0x0c00000708077389 */ /* 0x0002a600000e0005 */
[----:B------:R-:W-:Y:S05]  /*22610*/  RET.REL.NODEC R14 `(_ZN7cutlass13device_kernelIN5flash19enable_sm80_to_sm89INS1_16FlashAttnFwdSm80INS1_25CollectiveMainloopFwdSm80ILi8ELi2ELb0EN4cute5tupleIJNS5_1CILi128EEENS7_ILi64EEENS7_ILi192EEEEEELi192ENS_6half_tEfNS_4arch4Sm80ELb0ELb1ELb1ELb1ELb0ELb1ELb1ELb1EEENS1_21CollectiveEpilogueFwdINS6_IJS8_SA_S9_EEENS6_IJNS7_ILi1EEESI_SI_EEESC_SE_Li256ELb1ELb1ELb1ELb0EEENS1_36VarlenDynamicPersistentTileSchedulerILi128ELi64ELi256ELi256ELb1ELb1ELb0ELb1ELb0ELb1EEEEEEEEEvNT_6ParamsE) ;  /* 0xfffdd9e00e007950 */ /* 0x000fea0003c3ffff */
        .weak           $__internal_39_$__cuda_sm70_shflsync_idx_p
        .type           $__internal_39_$__cuda_sm70_shflsync_idx_p,@function
        .size           $__internal_39_$__cuda_sm70_shflsync_idx_p,($__internal_40_$__cuda_sm70_shflsync_up_p - $__internal_39_$__cuda_sm70_shflsync_idx_p)
$__internal_39_$__cuda_sm70_shflsync_idx_p:
[----:B------:R-:W-:Y:S01]  /*22620*/  MOV R18, R0 ;  /* 0x0000000000127202 */ /* 0x000fe20000000f00 */
[----:B------:R-:W-:Y:S04]  /*22630*/  WARPSYNC R212 ;  /* 0x000000d400007348 */ /* 0x000fe80003800000 */
[----:B------:R-:W-:Y:S01]  /*22640*/  MOV R19, 0x0 ;  /* 0x0000000000137802 */ /* 0x000fe20000000f00 */
[----:B------:R1:W2:Y:S03]  /*22650*/  SHFL.IDX PT, R15, R17, R14, R15 ;  /* 0x0000000e110f7389 */ /* 0x0002a600000e000f */
[----:B------:R-:W-:Y:S05]  /*22660*/  RET.REL.NODEC R18 `(_ZN7cutlass13device_kernelIN5flash19enable_sm80_to_sm89INS1_16FlashAttnFwdSm80INS1_25CollectiveMainloopFwdSm80ILi8ELi2ELb0EN4cute5tupleIJNS5_1CILi128EEENS7_ILi64EEENS7_ILi192EEEEEELi192ENS_6half_tEfNS_4arch4Sm80ELb0ELb1ELb1ELb1ELb0ELb1ELb1ELb1EEENS1_21CollectiveEpilogueFwdINS6_IJS8_SA_S9_EEENS6_IJNS7_ILi1EEESI_SI_EEESC_SE_Li256ELb1ELb1ELb1ELb0EEENS1_36VarlenDynamicPersistentTileSchedulerILi128ELi64ELi256ELi256ELb1ELb1ELb0ELb1ELb0ELb1EEEEEEEEEvNT_6ParamsE) ;  /* 0xfffdd99012007950 */ /* 0x000fea0003c3ffff */
        .weak           $__internal_40_$__cuda_sm70_shflsync_up_p
        .type           $__internal_40_$__cuda_sm70_shflsync_up_p,@function
        .size           $__internal_40_$__cuda_sm70_shflsync_up_p,($__internal_41_$__cuda_sm70_votesync_ballot - $__internal_40_$__cuda_sm70_shflsync_up_p)
$__internal_40_$__cuda_sm70_shflsync_up_p:
[----:B------:R-:W-:Y:S01]  /*22670*/  MOV R12, R0 ;  /* 0x00000000000c7202 */ /* 0x000fe20000000f00 */
[----:B------:R-:W-:Y:S04]  /*22680*/  WARPSYNC R213 ;  /* 0x000000d500007348 */ /* 0x000fe80003800000 */
[----:B------:R-:W-:Y:S01]  /*22690*/  MOV R13, 0x0 ;  /* 0x00000000000d7802 */ /* 0x000fe20000000f00 */
[----:B------:R1:W2:Y:S03]  /*226a0*/  SHFL.UP PT, R5, R7, R5, R214 ;  /* 0x0400000507057389 */ /* 0x0002a600000e00d6 */
[----:B------:R-:W-:Y:S05]  /*226b0*/  RET.REL.NODEC R12 `(_ZN7cutlass13device_kernelIN5flash19enable_sm80_to_sm89INS1_16FlashAttnFwdSm80INS1_25CollectiveMainloopFwdSm80ILi8ELi2ELb0EN4cute5tupleIJNS5_1CILi128EEENS7_ILi64EEENS7_ILi192EEEEEELi192ENS_6half_tEfNS_4arch4Sm80ELb0ELb1ELb1ELb1ELb0ELb1ELb1ELb1EEENS1_21CollectiveEpilogueFwdINS6_IJS8_SA_S9_EEENS6_IJNS7_ILi1EEESI_SI_EEESC_SE_Li256ELb1ELb1ELb1ELb0EEENS1_36VarlenDynamicPersistentTileSchedulerILi128ELi64ELi256ELi256ELb1ELb1ELb0ELb1ELb0ELb1EEEEEEEEEvNT_6ParamsE) ;  /* 0xfffdd9400c007950 */ /* 0x000fea0003c3ffff */
        .weak           $__internal_41_$__cuda_sm70_votesync_ballot
        .type           $__internal_41_$__cuda_sm70_votesync_ballot,@function
        .size           $__internal_41_$__cuda_sm70_votesync_ballot,(.L_x_2504 - $__internal_41_$__cuda_sm70_votesync_ballot)
$__internal_41_$__cuda_sm70_votesync_ballot:
[----:B------:R-:W-:Y:S01]  /*226c0*/  ISETP.NE.U32.AND P0, PT, R5, 0x1, PT ;  /* 0x000000010500780c */ /* 0x000fe20003f05070 */
[----:B------:R-:W-:Y:S01]  /*226d0*/  IMAD.MOV.U32 R12, RZ, RZ, R0 ;  /* 0x000000ffff0c7224 */ /* 0x000fe200078e0000 */
[----:B------:R-:W-:Y:S04]  /*226e0*/  WARPSYNC R207 ;  /* 0x000000cf00007348 */ /* 0x000fe80003800000 */
[----:B------:R-:W-:-:S07]  /*226f0*/  IMAD.MOV.U32 R13, RZ, RZ, 0x0 ;  /* 0x00000000ff0d7424 */ /* 0x000fce00078e00ff */
[----:B------:R-:W-:-:S04]  /*22700*/  VOTE.ANY R6, PT, !P0 ;  /* 0x0000000000067806 */ /* 0x000fc800040e0100 */
[----:B------:R-:W-:Y:S01]  /*22710*/  LOP3.LUT R5, R6, R207, RZ, 0xc0, !PT ;  /* 0x000000cf06057212 */ /* 0x000fe200078ec0ff */
[----:B------:R-:W-:Y:S06]  /*22720*/  RET.REL.NODEC R12 `(_ZN7cutlass13device_kernelIN5flash19enable_sm80_to_sm89INS1_16FlashAttnFwdSm80INS1_25CollectiveMainloopFwdSm80ILi8ELi2ELb0EN4cute5tupleIJNS5_1CILi128EEENS7_ILi64EEENS7_ILi192EEEEEELi192ENS_6half_tEfNS_4arch4Sm80ELb0ELb1ELb1ELb1ELb0ELb1ELb1ELb1EEENS1_21CollectiveEpilogueFwdINS6_IJS8_SA_S9_EEENS6_IJNS7_ILi1EEESI_SI_EEESC_SE_Li256ELb1ELb1ELb1ELb0EEENS1_36VarlenDynamicPersistentTileSchedulerILi128ELi64ELi256ELi256ELb1ELb1ELb0ELb1ELb0ELb1EEEEEEEEEvNT_6ParamsE) ;  /* 0xfffdd8d00c007950 */ /* 0x000fec0003c3ffff */
.L_x_2061:
        /* <DEDUP_REMOVED lines=13> */
.L_x_2504:


//--------------------- .text._ZN7cutlass13device_kernelIN5flash19enable_sm80_to_sm89INS1_16FlashAttnFwdSm80INS1_25CollectiveMainloopFwdSm80ILi8ELi2ELb1EN4cute5tupleIJNS5_1CILi128EEENS7_ILi96EEENS7_ILi192EEEEEELi192ENS_6half_tEfNS_4arch4Sm80ELb1ELb0ELb1ELb0ELb0ELb0ELb1ELb1EEENS1_21CollectiveEpilogueFwdINS6_IJS8_SA_S9_EEENS6_IJNS7_ILi1EEESI_SI_EEESC_SE_Li256ELb0ELb1ELb1ELb0EEENS1_30DynamicPersistentTileSchedulerILi256ELi256ELb1ELb1ELb0EEEEEEEEEvNT_6ParamsE --------------------------
	.section	.text._ZN7cutlass13device_kernelIN5flash19enable_sm80_to_sm89INS1_16FlashAttnFwdSm80INS1_25CollectiveMainloopFwdSm80ILi8ELi2ELb1EN4cute5tupleIJNS5_1CILi128EEENS7_ILi96EEENS7_ILi192EEEEEELi192ENS_6half_tEfNS_4arch4Sm80ELb1ELb0ELb1ELb0ELb0ELb0ELb1ELb1EEENS1_21CollectiveEpilogueFwdINS6_IJS8_SA_S9_EEENS6_IJNS7_ILi1EEESI_SI_EEESC_SE_Li256ELb0ELb1ELb1ELb0EEENS1_30DynamicPersistentTileSchedulerILi256ELi256ELb1ELb1ELb0EEEEEEEEEvNT_6ParamsE,"ax",@progbits
	.sectioninfo	@"SHI_REGISTERS=255"
	.align	128
.text._ZN7cutlass13device_kernelIN5flash19enable_sm80_to_sm89INS1_16FlashAttnFwdSm80INS1_25CollectiveMainloopFwdSm80ILi8ELi2ELb1EN4cute5tupleIJNS5_1CILi128EEENS7_ILi96EEENS7_ILi192EEEEEELi192ENS_6half_tEfNS_4arch4Sm80ELb1ELb0ELb1ELb0ELb0ELb0ELb1ELb1EEENS1_21CollectiveEpilogueFwdINS6_IJS8_SA_S9_EEENS6_IJNS7_ILi1EEESI_SI_EEESC_SE_Li256ELb0ELb1ELb1ELb0EEENS1_30DynamicPersistentTileSchedulerILi256ELi256ELb1ELb1ELb0EEEEEEEEEvNT_6ParamsE:
        .type           _ZN7cutlass13device_kernelIN5flash19enable_sm80_to_sm89INS1_16FlashAttnFwdSm80INS1_25CollectiveMainloopFwdSm80ILi8ELi2ELb1EN4cute5tupleIJNS5_1CILi128EEENS7_ILi96EEENS7_ILi192EEEEEELi192ENS_6half_tEfNS_4arch4Sm80ELb1ELb0ELb1ELb0ELb0ELb0ELb1ELb1EEENS1_21CollectiveEpilogueFwdINS6_IJS8_SA_S9_EEENS6_IJNS7_ILi1EEESI_SI_EEESC_SE_Li256ELb0ELb1ELb1ELb0EEENS1_30DynamicPersistentTileSchedulerILi256ELi256ELb1ELb1ELb0EEEEEEEEEvNT_6ParamsE,@function
        .size           _ZN7cutlass13device_kernelIN5flash19enable_sm80_to_sm89INS1_16FlashAttnFwdSm80INS1_25CollectiveMainloopFwdSm80ILi8ELi2ELb1EN4cute5tupleIJNS5_1CILi128EEENS7_ILi96EEENS7_ILi192EEEEEELi192ENS_6half_tEfNS_4arch4Sm80ELb1ELb0ELb1ELb0ELb0ELb0ELb1ELb1EEENS1_21CollectiveEpilogueFwdINS6_IJS8_SA_S9_EEENS6_IJNS7_ILi1EEESI_SI_EEESC_SE_Li256ELb0ELb1ELb1ELb0EEENS1_30DynamicPersistentTileSchedulerILi256ELi256ELb1ELb1ELb0EEEEEEEEEvNT_6ParamsE,(.L_x_2509 - _ZN7cutlass13device_kernelIN5flash19enable_sm80_to_sm89INS1_16FlashAttnFwdSm80INS1_25CollectiveMainloopFwdSm80ILi8ELi2ELb1EN4cute5tupleIJNS5_1CILi128EEENS7_ILi96EEENS7_ILi192EEEEEELi192ENS_6half_tEfNS_4arch4Sm80ELb1ELb0ELb1ELb0ELb0ELb0ELb1ELb1EEENS1_21CollectiveEpilogueFwdINS6_IJS8_SA_S9_EEENS6_IJNS7_ILi1EEESI_SI_EEESC_SE_Li256ELb0ELb1ELb1ELb0EEENS1_30DynamicPersistentTileSchedulerILi256ELi256ELb1ELb1ELb0EEEEEEEEEvNT_6ParamsE)
        .other          _ZN7cutlass13device_kernelIN5flash19enable_sm80_to_sm89INS1_16FlashAttnFwdSm80INS1_25CollectiveMainloopFwdSm80ILi8ELi2ELb1EN4cute5tupleIJNS5_1CILi128EEENS7_ILi96EEENS7_ILi192EEEEEELi192ENS_6half_tEfNS_4arch4Sm80ELb1ELb0ELb1ELb0ELb0ELb0ELb1ELb1EEENS1_21CollectiveEpilogueFwdINS6_IJS8_SA_S9_EEENS6_IJNS7_ILi1EEESI_SI_EEESC_SE_Li256ELb0ELb1ELb1ELb0EEENS1_30DynamicPersistentTileSchedulerILi256ELi256ELb1ELb1ELb0EEEEEEEEEvNT_6ParamsE,@"STO_CUDA_ENTRY STV_DEFAULT"
_ZN7cutlass13device_kernelIN5flash19enable_sm80_to_sm89INS1_16FlashAttnFwdSm80INS1_25CollectiveMainloopFwdSm80ILi8ELi2ELb1EN4cute5tupleIJNS5_1CILi128EEENS7_ILi96EEENS7_ILi192EEEEEELi192ENS_6half_tEfNS_4arch4Sm80ELb1ELb0ELb1ELb0ELb0ELb0ELb1ELb1EEENS1_21CollectiveEpilogueFwdINS6_IJS8_SA_S9_EEENS6_IJNS7_ILi1EEESI_SI_EEESC_SE_Li256ELb0ELb1ELb1ELb0EEENS1_30DynamicPersistentTileSchedulerILi256ELi256ELb1ELb1ELb0EEEEEEEEEvNT_6ParamsE:
[----:B------:R-:W-:-:S03]  /*0000*/  MOV R1, c[0x0][0x28] ;  /* 0x00000a0000017a02 */ /* 0x000fc60000000f00 */
[----:B------:R-:W1:Y:S01]  /*0010*/  S2R R18, SR_TID.X ;  /* 0x0000000000127919 */ /* 0x000e620000002100 */
[----:B------:R-:W-:-:S03]  /*0020*/  IADD3 R1, R1, -0x88, RZ ;  /* 0xffffff7801017810 */ /* 0x000fc60007ffe0ff */
[----:B------:R-:W2:Y:S01]  /*0030*/  S2R R14, SR_CTAID.X ;  /* 0x00000000000e7919 */ /* 0x000ea20000002500 */
[----:B-1----:R-:W-:-:S05]  /*0040*/  SHF.R.U32.HI R2, RZ, 0x5, R18 ;  /* 0x00000005ff027819 */ /* 0x002fca0000011612 */
[----:B------:R-:W1:Y:S02]  /*0050*/  SHFL.IDX PT, R0, R2, RZ, 0x1f ;  /* 0x00001fff02007589 */ /* 0x000e6400000e0000 */
[----:B-1----:R-:W-:Y:S02]  /*0060*/  ISETP.GE.AND P0, PT, R0, 0x1, PT ;  /* 0x000000010000780c */ /* 0x002fe40003f06270 */
[----:B------:R1:W-:Y:S11]  /*0070*/  STL [R1+0x80], R0 ;  /* 0x0000800001007387 */ /* 0x0003f60000100800 */
[----:B------:R-:W-:Y:S06]  /*0080*/  @P0 BAR.ARV 0x4, 0x100 ;  /* 0x0104000000000b1d */ /* 0x000fec0000002000 */
[----:B--2---:R-:W-:-:S13]  /*0090*/  ISETP.GE.AND P0, PT, R14, c[0x0][0x538], PT ;  /* 0x00014e000e007a0c */ /* 0x004fda0003f06270 */
[----:B------:R-:W-:Y:S05]  /*00a0*/  @P0 EXIT ;  /* 0x000000000000094d */ /* 0x000fea0003800000 */
[----:B-1----:R-:W-:Y:S01]  /*00b0*/  SHF.R.S32.HI R8, RZ, 0x1f, R18 ;  /* 0x0000001fff087819 */ /* 0x002fe20000011412 */
[----:B------:R-:W-:Y:S01]  /*00c0*/  IMAD.MOV.U32 R212, RZ, RZ, 0x20 ;  /* 0x00000020ffd47424 */ /* 0x000fe200078e00ff */
[----:B------:R-:W-:Y:S02]  /*00d0*/  ULDC.64 UR6, c[0x0][0x118] ;  /* 0x0000460000067ab9 */ /* 0x000fe40000000a00 */
[CC--:B------:R-:W-:Y:S02]  /*00e0*/  LEA.HI R2, R8.reuse, R18.reuse, RZ, 0x4 ;  /* 0x0000001208027211 */ /* 0x0c0fe400078f20ff */
[CC--:B------:R-:W-:Y:S02]  /*00f0*/  LEA.HI R9, R8.reuse, R18.reuse, RZ, 0x3 ;  /* 0x0000001208097211 */ /* 0x0c0fe400078f18ff */
[----:B------:R-:W-:Y:S02]  /*0100*/  SHF.R.S32.HI R3, RZ, 0x4, R2 ;  /* 0x00000004ff037819 */ /* 0x000fe40000011402 */
[----:B------:R-:W-:-:S02]  /*0110*/  LEA.HI R4, R8, R18, RZ, 0x6 ;  /* 0x0000001208047211 */ /* 0x000fc400078f30ff */
[----:B------:R-:W-:Y:S02]  /*0120*/  LEA.HI R0, R2, R3, RZ, 0x1 ;  /* 0x0000000302007211 */ /* 0x000fe400078f08ff */
[----:B------:R-:W-:Y:S01]  /*0130*/  SHF.R.S32.HI R6, RZ, 0x3, R9 ;  /* 0x00000003ff067819 */ /* 0x000fe20000011409 */
[----:B------:R-:W-:Y:S01]  /*0140*/  IMAD.SHL.U32 R4, R4, 0x8, RZ ;  /* 0x0000000804047824 */ /* 0x000fe200078e00ff */
[----:B------:R-:W-:Y:S02]  /*0150*/  LOP3.LUT R0, R0, 0xfffffffe, RZ, 0xc0, !PT ;  /* 0xfffffffe00007812 */ /* 0x000fe400078ec0ff */
[----:B------:R-:W-:-:S03]  /*0160*/  LOP3.LUT R5, R9, 0xfffffff8, RZ, 0xc0, !PT ;  /* 0xfffffff809057812 */ /* 0x000fc600078ec0ff */
[----:B------:R-:W-:Y:S01]  /*0170*/  IMAD.IADD R11, R3, 0x1, -R0 ;  /* 0x00000001030b7824 */ /* 0x000fe200078e0a00 */
[-C--:B------:R-:W-:Y:S01]  /*0180*/  LEA.HI R3, R8, R18.reuse, RZ, 0x2 ;  /* 0x0000001208037211 */ /* 0x080fe200078f10ff */
[----:B------:R-:W-:Y:S01]  /*0190*/  IMAD.IADD R15, R18, 0x1, -R5 ;  /* 0x00000001120f7824 */ /* 0x000fe200078e0a05 */
[----:B------:R-:W-:Y:S01]  /*01a0*/  LOP3.LUT R0, R2, 0xfffffff0, RZ, 0xc0, !PT ;  /* 0xfffffff002007812 */ /* 0x000fe200078ec0ff */
[----:B------:R-:W-:Y:S01]  /*01b0*/  IMAD.SHL.U32 R2, R6, 0x40, RZ ;  /* 0x0000004006027824 */ /* 0x000fe200078e00ff */
[----:B------:R-:W-:Y:S01]  /*01c0*/  LOP3.LUT R3, R3, 0xfffffffc, RZ, 0xc0, !PT ;  /* 0xfffffffc03037812 */ /* 0x000fe200078ec0ff */
[----:B------:R-:W-:Y:S01]  /*01d0*/  IMAD.SHL.U32 R16, R15, 0x8, RZ ;  /* 0x000000080f107824 */ /* 0x000fe200078e00ff */
[----:B------:R-:W-:Y:S01]  /*01e0*/  LOP3.LUT R6, R4, 0x7ffffe00, RZ, 0xc0, !PT ;  /* 0x7ffffe0004067812 */ /* 0x000fe200078ec0ff */
[----:B------:R-:W-:Y:S01]  /*01f0*/  IMAD.IADD R5, R18, 0x1, -R0 ;  /* 0x0000000112057824 */ /* 0x000fe200078e0a00 */
[----:B------:R-:W-:Y:S01]  /*0200*/  LOP3.LUT R0, R2, 0x1c0, RZ, 0xc0, !PT ;  /* 0x000001c002007812 */ /* 0x000fe200078ec0ff */
[----:B------:R-:W-:Y:S01]  /*0210*/  IMAD.IADD R4, R18, 0x1, -R3 ;  /* 0x0000000112047824 */ /* 0x000fe200078e0a03 */
[----:B------:R-:W-:Y:S01]  /*0220*/  LEA.HI R8, R8, R18, RZ, 0x5 ;  /* 0x0000001208087211 */ /* 0x000fe200078f28ff */
[----:B------:R-:W-:Y:S01]  /*0230*/  STL [R1+0x28], R16 ;  /* 0x0000281001007387 */ /* 0x000fe20000100800 */
[----:B------:R-:W-:-:S02]  /*0240*/  SHF.R.S32.HI R7, RZ, 0x1f, R5 ;  /* 0x0000001fff077819 */ /* 0x000fc40000011405 */
[----:B------:R-:W-:Y:S02]  /*0250*/  SHF.R.U32.HI R3, RZ, 0x3, R0 ;  /* 0x00000003ff037819 */ /* 0x000fe40000011600 */
[----:B------:R-:W-:Y:S02]  /*0260*/  LOP3.LUT R2, R0, 0x38, R16, 0xf8, !PT ;  /* 0x0000003800027812 */ /* 0x000fe400078ef810 */
[----:B------:R-:W-:Y:S02]  /*0270*/  LEA.HI R0, R4, R4, RZ, 0x1 ;  /* 0x0000000404007211 */ /* 0x000fe400078f08ff */
[----:B------:R-:W-:Y:S02]  /*0280*/  LEA.HI R10, R7, R5, RZ, 0x3 ;  /* 0x00000005070a7211 */ /* 0x000fe400078f18ff */
[----:B------:R-:W-:Y:S02]  /*0290*/  LOP3.LUT R0, R0, 0x1ffffffe, RZ, 0xc0, !PT ;  /* 0x1ffffffe00007812 */ /* 0x000fe400078ec0ff */
[----:B------:R-:W-:-:S02]  /*02a0*/  LOP3.LUT R13, R6, R2, R3, 0xf6, !PT ;  /* 0x00000002060d7212 */ /* 0x000fc400078ef603 */
[----:B------:R-:W-:Y:S01]  /*02b0*/  SHF.R.S32.HI R216, RZ, 0x5, R8 ;  /* 0x00000005ffd87819 */ /* 0x000fe20000011408 */
[----:B------:R-:W-:Y:S01]  /*02c0*/  IMAD.IADD R12, R4, 0x1, -R0 ;  /* 0x00000001040c7824 */ /* 0x000fe200078e0a00 */
[----:B------:R-:W-:Y:S02]  /*02d0*/  SHF.R.S32.HI R2, RZ, 0x1f, R8 ;  /* 0x0000001fff027819 */ /* 0x000fe40000011408 */
[----:B------:R-:W-:Y:S02]  /*02e0*/  LOP3.LUT R6, R10, 0xfffffff8, RZ, 0xc0, !PT ;  /* 0xfffffff80a067812 */ /* 0x000fe400078ec0ff */
[----:B------:R-:W-:Y:S02]  /*02f0*/  LOP3.LUT R3, R8, 0xffffffe0, RZ, 0xc0, !PT ;  /* 0xffffffe008037812 */ /* 0x000fe400078ec0ff */
[----:B------:R-:W-:Y:S01]  /*0300*/  LEA.HI R0, R2, R216, RZ, 0x3 ;  /* 0x000000d802007211 */ /* 0x000fe200078f18ff */
[----:B------:R-:W-:Y:S02]  /*0310*/  IMAD.IADD R8, R5, 0x1, -R6 ;  /* 0x0000000105087824 */ /* 0x000fe400078e0a06 */
[----:B------:R-:W-:Y:S01]  /*0320*/  IMAD.SHL.U32 R2, R15, 0x40, RZ ;  /* 0x000000400f027824 */ /* 0x000fe200078e00ff */
[----:B------:R-:W-:Y:S01]  /*0330*/  LOP3.LUT R7, R0, 0xffffff8, RZ, 0xc0, !PT ;  /* 0x0ffffff800077812 */ /* 0x000fe200078ec0ff */
[C---:B------:R-:W-:Y:S01]  /*0340*/  IMAD.SHL.U32 R0, R8.reuse, 0x40, RZ ;  /* 0x0000004008007824 */ /* 0x040fe200078e00ff */
[----:B------:R-:W-:Y:S01]  /*0350*/  R2P PR, R8, 0x6 ;  /* 0x0000000608007804 */ /* 0x000fe20000000000 */
[----:B------:R-:W-:Y:S01]  /*0360*/  IMAD.IADD R18, R18, 0x1, -R3 ;  /* 0x0000000112127824 */ /* 0x000fe200078e0a03 */
[----:B------:R-:W-:Y:S01]  /*0370*/  LOP3.LUT R2, R2, 0x1c0, RZ, 0xc0, !PT ;  /* 0x000001c002027812 */ /* 0x000fe200078ec0ff */
[----:B------:R-:W-:Y:S01]  /*0380*/  IMAD.SHL.U32 R3, R11, 0x8, RZ ;  /* 0x000000080b037824 */ /* 0x000fe200078e00ff */
[----:B------:R-:W-:Y:S01]  /*0390*/  LOP3.LUT R0, R0, 0x1c0, RZ, 0xc0, !PT ;  /* 0x000001c000007812 */ /* 0x000fe200078ec0ff */
[----:B------:R-:W-:Y:S01]  /*03a0*/  IMAD.IADD R7, R216, 0x1, -R7 ;  /* 0x00000001d8077824 */ /* 0x000fe200078e0a07 */
[----:B------:R-:W-:-:S02]  /*03b0*/  SHF.R.S32.HI R6, RZ, 0x1f, R18 ;  /* 0x0000001fff067819 */ /* 0x000fc40000011412 */
[----:B------:R-:W-:Y:S02]  /*03c0*/  LOP3.LUT R9, R2, 0x8, R9, 0xf8, !PT ;  /* 0x0000000802097812 */ /* 0x000fe400078ef809 */
[----:B------:R-:W-:Y:S02]  /*03d0*/  SHF.R.U32.HI R4, RZ, 0x3, R2 ;  /* 0x00000003ff047819 */ /* 0x000fe40000011602 */
[----:B------:R-:W-:Y:S01]  /*03e0*/  LOP3.LUT R2, R0, 0x8, R3, 0xf8, !PT ;  /* 0x0000000800027812 */ /* 0x000fe200078ef803 */
[----:B------:R-:W-:Y:S01]  /*03f0*/  IMAD.SHL.U32 R3, R10, 0x40, RZ ;  /* 0x000000400a037824 */ /* 0x000fe200078e00ff */
[----:B------:R-:W-:Y:S02]  /*0400*/  SHF.R.U32.HI R0, RZ, 0x3, R0 ;  /* 0x00000003ff007819 */ /* 0x000fe40000011600 */
[----:B------:R-:W-:Y:S02]  /*0410*/  LEA.HI R6, R6, R18, RZ, 0x2 ;  /* 0x0000001206067211 */ /* 0x000fe400078f10ff */
[----:B------:R-:W-:-:S02]  /*0420*/  LOP3.LUT R0, R2, R0, RZ, 0x3c, !PT ;  /* 0x0000000002007212 */ /* 0x000fc400078e3cff */
[----:B------:R-:W-:Y:S02]  /*0430*/  SHF.R.S32.HI R5, RZ, 0x2, R6 ;  /* 0x00000002ff057819 */ /* 0x000fe40000011406 */
[----:B------:R-:W-:Y:S02]  /*0440*/  LOP3.LUT R0, R0, 0x7ffffe00, R3, 0xf8, !PT ;  /* 0x7ffffe0000007812 */ /* 0x000fe400078ef803 */
[----:B------:R-:W-:Y:S01]  /*0450*/  LOP3.LUT R3, R6, 0x7ffffffc, RZ, 0xc0, !PT ;  /* 0x7ffffffc06037812 */ /* 0x000fe200078ec0ff */
[----:B------:R-:W-:Y:S01]  /*0460*/  IMAD R15, R7, 0x10, R5 ;  /* 0x00000010070f7824 */ /* 0x000fe200078e0205 */
[C---:B------:R-:W-:Y:S01]  /*0470*/  IADD3 R5, R16.reuse, 0x40, RZ ;  /* 0x0000004010057810 */ /* 0x040fe20007ffe0ff */
[----:B------:R-:W-:Y:S01]  /*0480*/  IMAD.SHL.U32 R6, R13, 0x2, RZ ;  /* 0x000000020d067824 */ /* 0x000fe200078e00ff */
[----:B------:R-:W-:Y:S01]  /*0490*/  IADD3 R7, R16, 0x80, RZ ;  /* 0x0000008010077810 */ /* 0x000fe20007ffe0ff */
[----:B------:R-:W-:Y:S01]  /*04a0*/  IMAD.IADD R3, R18, 0x1, -R3 ;  /* 0x0000000112037824 */ /* 0x000fe200078e0a03 */
[----:B------:R-:W-:Y:S01]  /*04b0*/  STL [R1+0x84], R15 ;  /* 0x0000840f01007387 */ /* 0x000fe20000100800 */
[----:B------:R-:W-:-:S02]  /*04c0*/  LOP3.LUT R4, R9, R4, RZ, 0x3c, !PT ;  /* 0x0000000409047212 */ /* 0x000fc400078e3cff */
[----:B------:R-:W-:Y:S01]  /*04d0*/  LEA R214, R0, 0x100, 0x1 ;  /* 0x0000010000d67811 */ /* 0x000fe200078e08ff */
[----:B------:R-:W-:Y:S01]  /*04e0*/  STL [R1+0x6c], R14 ;  /* 0x00006c0e01007387 */ /* 0x000fe20000100800 */
[----:B------:R-:W-:Y:S01]  /*04f0*/  IADD3 R0, R6, 0x12100, RZ ;  /* 0x0001210006007810 */ /* 0x000fe20007ffe0ff */
[----:B------:R-:W-:Y:S01]  /*0500*/  IMAD R2, R11, 0x200, R4 ;  /* 0x000002000b027824 */ /* 0x000fe200078e0204 */
[----:B------:R-:W-:Y:S01]  /*0510*/  SEL R212, R212, 0xffffffe0, !P1 ;  /* 0xffffffe0d4d47807 */ /* 0x000fe20004800000 */
[----:B------:R1:W-:Y:S01]  /*0520*/  STL [R1+0x30], R5 ;  /* 0x0000300501007387 */ /* 0x0003e20000100800 */
[----:B------:R-:W-:Y:S02]  /*0530*/  IMAD.MOV.U32 R4, RZ, RZ, 0x40 ;  /* 0x00000040ff047424 */ /* 0x000fe400078e00ff */
[----:B------:R-:W-:Y:S01]  /*0540*/  LEA R213, R2, 0x12100, 0x1 ;  /* 0x0001210002d57811 */ /* 0x000fe200078e08ff */
[----:B------:R-:W-:Y:S01]  /*0550*/  STL [R1+0x20], R7 ;  /* 0x0000200701007387 */ /* 0x000fe20000100800 */
[----:B------:R-:W-:-:S03]  /*0560*/  IMAD R216, R216, 0x800, R214 ;  /* 0x00000800d8d87824 */ /* 0x000fc600078e02d6 */
[----:B------:R-:W-:Y:S01]  /*0570*/  STL [R1+0x34], R6 ;  /* 0x0000340601007387 */ /* 0x000fe20000100800 */
[----:B------:R-:W-:Y:S02]  /*0580*/  IMAD.IADD R218, R212, 0x1, R216 ;  /* 0x00000001d4da7824 */ /* 0x000fe400078e02d8 */
[----:B-1----:R-:W-:Y:S02]  /*0590*/  IMAD.SHL.U32 R5, R3, 0x2, RZ ;  /* 0x0000000203057824 */ /* 0x002fe400078e00ff */
[----:B------:R-:W-:-:S05]  /*05a0*/  IMAD R3, R12, 0x8, R15 ;  /* 0x000000080c037824 */ /* 0x000fca00078e020f */
[----:B------:R1:W-:Y:S04]  /*05b0*/  STL [R1+0x7c], R3 ;  /* 0x00007c0301007387 */ /* 0x0003e80000100800 */
[----:B------:R-:W-:Y:S01]  /*05c0*/  STL [R1+0x38], R5 ;  /* 0x0000380501007387 */ /* 0x000fe20000100800 */
[----:B-1----:R-:W-:-:S05]  /*05d0*/  IADD3 R3, R6, 0x100, RZ ;  /* 0x0000010006037810 */ /* 0x002fca0007ffe0ff */
[----:B------:R1:W-:Y:S04]  /*05e0*/  STL [R1+0x40], R3 ;  /* 0x0000400301007387 */ /* 0x0003e80000100800 */
[----:B------:R2:W-:Y:S01]  /*05f0*/  STL [R1+0x3c], R0 ;  /* 0x00003c0001007387 */ /* 0x0005e20000100800 */
[----:B-1----:R-:W-:Y:S02]  /*0600*/  IADD3 R3, R5, 0xb8, RZ ;  /* 0x000000b805037810 */ /* 0x002fe40007ffe0ff */
[----:B--2---:R-:W-:-:S03]  /*0610*/  SEL R0, R4, 0xffffffc0, !P2 ;  /* 0xffffffc004007807 */ /* 0x004fc60005000000 */
[----:B------:R1:W-:Y:S01]  /*0620*/  STL [R1+0x74], R3 ;  /* 0x0000740301007387 */ /* 0x0003e20000100800 */
[----:B------:R-:W-:Y:S02]  /*0630*/  IADD3 R4, R5, 0xb0, RZ ;  /* 0x000000b005047810 */ /* 0x000fe40007ffe0ff */
[----:B------:R-:W-:Y:S01]  /*0640*/  SHF.R.S32.HI R2, RZ, 0x1f, R3 ;  /* 0x0000001fff027819 */ /* 0x000fe20000011403 */
[----:B------:R-:W-:Y:S02]  /*0650*/  IMAD.IADD R215, R214, 0x1, R0 ;  /* 0x00000001d6d77824 */ /* 0x000fe400078e0200 */
[----:B------:R1:W-:Y:S01]  /*0660*/  STL [R1+0x70], R4 ;  /* 0x0000700401007387 */ /* 0x0003e20000100800 */
[C---:B------:R-:W-:Y:S02]  /*0670*/  IMAD.IADD R218, R0.reuse, 0x1, R218 ;  /* 0x0000000100da7824 */ /* 0x040fe400078e02da */
[----:B------:R-:W-:Y:S01]  /*0680*/  IMAD.IADD R217, R0, 0x1, R216 ;  /* 0x0000000100d97824 */ /* 0x000fe200078e02d8 */
[----:B------:R1:W-:Y:S04]  /*0690*/  STL [R1+0x78], R2 ;  /* 0x0000780201007387 */ /* 0x0003e80000100800 */
.L_x_2091:
[----:B-1----:R-:W2:Y:S01]  /*06a0*/  LDL R4, [R1+0x6c] ;  /* 0x00006c0001047983 */ /* 0x002ea20000100800 */
        /* <DEDUP_REMOVED lines=8> */
[----:B------:R-:W-:-:S04]  /*0730*/  IMAD.MOV R2, RZ, RZ, -R3 ;  /* 0x000000ffff027224 */ /* 0x000fc800078e0a03 */
        /* <DEDUP_REMOVED lines=9> */
.L_x_2063:
[----:B------:R-:W-:-:S04]  /*07d0*/  MOV R0, c[0x0][0x554] ;  /* 0x0001550000007a02 */ /* 0x000fc80000000f00 */
[----:B------:R-:W-:Y:S02]  /*07e0*/  ISETP.NE.AND P0, PT, R0, 0x1, PT ;  /* 0x000000010000780c */ /* 0x000fe40003f05270 */
[----:B------:R-:W-:-:S11]  /*07f0*/  MOV R0, R2 ;  /* 0x0000000200007202 */ /* 0x000fd60000000f00 */
[----:B------:R-:W-:-:S05]  /*0800*/  @P0 IMAD.HI.U32 R4, R2, c[0x0][0x558], RZ ;  /* 0x0001560002040a27 */ /* 0x000fca00078e00ff */
[----:B------:R-:W-:-:S05]  /*0810*/  @P0 SHF.R.U32.HI R0, RZ, c[0x0][0x55c], R4 ;  /* 0x00015700ff000a19 */ /* 0x000fca0000011604 */
[----:B------:R-:W-:Y:S02]  /*0820*/  IMAD R4, R0, c[0x0][0x554], RZ ;  /* 0x0001550000047a24 */ /* 0x000fe400078e02ff */
.L_x_2064:
[----:B------:R-:W-:Y:S05]  /*0830*/  BSYNC B0 ;  /* 0x0000000000007941 */ /* 0x000fea0003800000 */
.L_x_2062:
        /* <DEDUP_REMOVED lines=28> */
[----:B------:R-:W-:-:S04]  /*0a00*/  IMAD.HI R5, R5, 0x2aaaaaab, RZ ;  /* 0x2aaaaaab05057827 */ /* 0x000fc800078e02ff */
[----:B------:R-:W-:Y:S01]  /*0a10*/  IMAD R0, R3, c[0x0][0x554], R0 ;  /* 0x0001550003007a24 */ /* 0x000fe200078e0200 */
[----:B------:R-:W-:-:S03]  /*0a20*/  SHF.R.U32.HI R3, RZ, 0x1f, R5 ;  /* 0x0000001fff037819 */ /* 0x000fc60000011605 */
[----:B------:R-:W-:Y:S01]  /*0a30*/  @P0 IMAD.HI.U32 R2, R0, c[0x0][0x54c], RZ ;  /* 0x0001530000020a27 */ /* 0x000fe200078e00ff */
[----:B------:R-:W-:-:S03]  /*0a40*/  LEA.HI.SX32 R3, R5, R3, 0x1c ;  /* 0x0000000305037211 */ /* 0x000fc600078fe2ff */
[----:B------:R-:W-:Y:S01]  /*0a50*/  IMAD.MOV.U32 R11, RZ, RZ, R0 ;  /* 0x000000ffff0b7224 */ /* 0x000fe200078e0000 */
[----:B------:R-:W-:Y:S01]  /*0a60*/  @P0 SHF.R.U32.HI R11, RZ, c[0x0][0x550], R2 ;  /* 0x00015400ff0b0a19 */ /* 0x000fe20000011602 */
[----:B------:R-:W-:Y:S01]  /*0a70*/  IMAD.MOV.U32 R2, RZ, RZ, RZ ;  /* 0x000000ffff027224 */ /* 0x000fe200078e00ff */
[----:B------:R-:W-:Y:S02]  /*0a80*/  IMNMX R8, R3, UR4, PT ;  /* 0x0000000403087c17 */ /* 0x000fe4000b800200 */
[----:B------:R-:W-:Y:S01]  /*0a90*/  IADD3 R3, -R11, RZ, RZ ;  /* 0x000000ff0b037210 */ /* 0x000fe20007ffe1ff */
[----:B------:R1:W-:Y:S01]  /*0aa0*/  STL [R1+0x60], R11 ;  /* 0x0000600b01007387 */ /* 0x0003e20000100800 */
[----:B------:R-:W-:-:S03]  /*0ab0*/  ISETP.GE.AND P0, PT, R8, 0x1, PT ;  /* 0x000000010800780c */ /* 0x000fc60003f06270 */
[----:B------:R-:W-:-:S05]  /*0ac0*/  IMAD R12, R3, c[0x0][0x548], R0 ;  /* 0x00015200030c7a24 */ /* 0x000fca00078e0200 */
[----:B------:R1:W-:Y:S05]  /*0ad0*/  STL [R1+0x5c], R12 ;  /* 0x00005c0c01007387 */ /* 0x0003ea0000100800 */
[----:B------:R-:W-:Y:S05]  /*0ae0*/  @!P0 BRA `(.L_x_2066) ;  /* 0x000001f000008947 */ /* 0x000fea0003800000 */
[----:B------:R-:W-:-:S04]  /*0af0*/  SHF.R.U32.HI R0, RZ, 0x10, R10 ;  /* 0x00000010ff007819 */ /* 0x000fc8000001160a */
        /* <DEDUP_REMOVED lines=14> */
[----:B------:R-:W-:-:S04]  /*0be0*/  IMAD.MOV.U32 R2, RZ, RZ, RZ ;  /* 0x000000ffff027224 */ /* 0x000fc800078e00ff */
        /* <DEDUP_REMOVED lines=15> */
.L_x_2066:
[----:B------:R-:W-:Y:S05]  /*0ce0*/  BSYNC B0 ;  /* 0x0000000000007941 */ /* 0x000fea0003800000 */
.L_x_2065:
[----:B------:R-:W-:Y:S01]  /*0cf0*/  LOP3.LUT R0, R10, 0xffff, RZ, 0xc0, !PT ;  /* 0x0000ffff0a007812 */ /* 0x000fe200078ec0ff */
[----:B------:R-:W-:Y:S01]  /*0d00*/  CS2R R16, SRZ ;  /* 0x0000000000107805 */ /* 0x000fe2000001ff00 */
[----:B------:R-:W-:Y:S01]  /*0d10*/  CS2R R98, SRZ ;  /* 0x0000000000627805 */ /* 0x000fe2000001ff00 */
[----:B------:R-:W-:Y:S01]  /*0d20*/  CS2R R96, SRZ ;  /* 0x0000000000607805 */ /* 0x000fe2000001ff00 */
        /* <DEDUP_REMOVED lines=53> */
[----:B--2---:R-:W-:Y:S01]  /*1080*/  ISETP.NE.U32.AND P0, PT, RZ, c[0x0][0x340], PT ;  /* 0x0000d000ff007a0c */ /* 0x004fe20003f05070 */
[----:B------:R-:W2:Y:S04]  /*1090*/  LDL.64 R4, [R1+0x28] ;  /* 0x0000280001047983 */ /* 0x000ea80000100a00 */
[----:B------:R3:W2:Y:S01]  /*10a0*/  LDL.64 R30, [R1+0x28] ;  /* 0x00002800011e7983 */ /* 0x0006a20000100a00 */
[----:B------:R-:W-:-:S03]  /*10b0*/  ISETP.NE.AND.EX P0, PT, RZ, c[0x0][0x344], PT, P0 ;  /* 0x0000d100ff007a0c */ /* 0x000fc60003f05300 */
[----:B------:R-:W4:Y:S04]  /*10c0*/  LDL R28, [R1+0x30] ;  /* 0x00003000011c7983 */ /* 0x000f280000100800 */
[----:B------:R-:W5:Y:S04]  /*10d0*/  LDL R27, [R1+0x20] ;  /* 0x00002000011b7983 */ /* 0x000f680000100800 */
[----:B------:R-:W1:Y:S02]  /*10e0*/  S2R R13, SR_TID.X ;  /* 0x00000000000d7919 */ /* 0x000e640000002100 */
[----:B------:R-:W-:-:S05]  /*10f0*/  @P0 MOV R2, 0x4 ;  /* 0x0000000400020802 */ /* 0x000fca0000000f00 */
[----:B------:R-:W-:-:S05]  /*1100*/  @P0 IMAD.WIDE R2, R11, R2, c[0x0][0x340] ;  /* 0x0000d0000b020625 */ /* 0x000fca00078e0202 */
[----:B------:R3:W4:Y:S01]  /*1110*/  @P0 LDG.E R9, [R2.64] ;  /* 0x0000000602090981 */ /* 0x000722000c1e1900 */
[----:B-1----:R-:W-:-:S04]  /*1120*/  SHF.R.S32.HI R25, RZ, 0x1f, R13 ;  /* 0x0000001fff197819 */ /* 0x002fc8000001140d */
[----:B------:R-:W-:-:S04]  /*1130*/  LEA.HI R25, R25, R13, RZ, 0x3 ;  /* 0x0000000d19197211 */ /* 0x000fc800078f18ff */
[----:B------:R-:W-:-:S04]  /*1140*/  SHF.R.S32.HI R25, RZ, 0x3, R25 ;  /* 0x00000003ff197819 */ /* 0x000fc80000011419 */
[----:B------:R-:W-:-:S05]  /*1150*/  SHF.R.S32.HI R0, RZ, 0x1f, R25 ;  /* 0x0000001fff007819 */ /* 0x000fca0000011419 */
[C---:B---3--:R-:W-:Y:S02]  /*1160*/  IMAD R2, R0.reuse, c[0x0][0x1e0], RZ ;  /* 0x0000780000027a24 */ /* 0x048fe400078e02ff */
[----:B------:R-:W-:Y:S01]  /*1170*/  IMAD R0, R0, c[0x0][0x208], RZ ;  /* 0x0000820000007a24 */ /* 0x000fe200078e02ff */
[----:B------:R-:W-:Y:S01]  /*1180*/  SHF.R.S32.HI R10, RZ, 0x1f, R12 ;  /* 0x0000001fff0a7819 */ /* 0x000fe2000001140c */
[C---:B------:R-:W-:Y:S02]  /*1190*/  IMAD R6, R25.reuse, c[0x0][0x1e4], R2 ;  /* 0x0000790019067a24 */ /* 0x040fe400078e0202 */
[----:B------:R-:W-:Y:S01]  /*11a0*/  IMAD R0, R25, c[0x0][0x20c], R0 ;  /* 0x0000830019007a24 */ /* 0x000fe200078e0200 */
[----:B------:R-:W-:Y:S01]  /*11b0*/  SHF.R.S32.HI R8, RZ, 0x1f, R11 ;  /* 0x0000001fff087819 */ /* 0x000fe2000001140b */
[----:B------:R-:W-:Y:S01]  /*11c0*/  WARPSYNC 0xffffffff ;  /* 0xffffffff00007948 */ /* 0x000fe20003800000 */
[----:B------:R-:W-:Y:S02]  /*11d0*/  IADD3 R192, R212, R216, RZ ;  /* 0x000000d8d4c07210 */ /* 0x000fe40007ffe0ff */
[----:B--2---:R-:W-:-:S04]  /*11e0*/  MOV R30, R4 ;  /* 0x00000004001e7202 */ /* 0x004fc80000000f00 */
[----:B------:R-:W-:-:S05]  /*11f0*/  SHF.R.S32.HI R31, RZ, 0x1f, R30 ;  /* 0x0000001fff1f7819 */ /* 0x000fca000001141e */
[----:B------:R-:W-:-:S04]  /*1200*/  IMAD.WIDE.U32 R4, R25, c[0x0][0x1e0], R30 ;  /* 0x0000780019047a25 */ /* 0x000fc800078e001e */
[----:B------:R-:W-:Y:S01]  /*1210*/  IMAD.WIDE.U32 R2, R25, c[0x0][0x208], R30 ;  /* 0x0000820019027a25 */ /* 0x000fe200078e001e */
[----:B------:R-:W-:-:S03]  /*1220*/  IADD3 R5, R5, R6, RZ ;  /* 0x0000000605057210 */ /* 0x000fc60007ffe0ff */
[----:B------:R-:W-:Y:S02]  /*1230*/  IMAD.IADD R3, R3, 0x1, R0 ;  /* 0x0000000103037824 */ /* 0x000fe400078e0200 */
[C---:B------:R-:W-:Y:S02]  /*1240*/  IMAD R6, R10.reuse, c[0x0][0x1e8], RZ ;  /* 0x00007a000a067a24 */ /* 0x040fe400078e02ff */
[----:B------:R-:W-:Y:S02]  /*1250*/  IMAD R0, R10, c[0x0][0x210], RZ ;  /* 0x000084000a007a24 */ /* 0x000fe400078e02ff */
[C---:B------:R-:W-:Y:S02]  /*1260*/  IMAD R6, R12.reuse, c[0x0][0x1ec], R6 ;  /* 0x00007b000c067a24 */ /* 0x040fe400078e0206 */
[----:B------:R-:W-:-:S04]  /*1270*/  IMAD.WIDE.U32 R4, R12, c[0x0][0x1e8], R4 ;  /* 0x00007a000c047a25 */ /* 0x000fc800078e0004 */
[C---:B------:R-:W-:Y:S02]  /*1280*/  IMAD R0, R12.reuse, c[0x0][0x214], R0 ;  /* 0x000085000c007a24 */ /* 0x040fe400078e0200 */
[----:B------:R-:W-:Y:S01]  /*1290*/  IMAD.WIDE.U32 R2, R12, c[0x0][0x210], R2 ;  /* 0x000084000c027a25 */ /* 0x000fe200078e0002 */
[----:B------:R-:W-:-:S04]  /*12a0*/  IADD3 R7, R5, R6, RZ ;  /* 0x0000000605077210 */ /* 0x000fc80007ffe0ff */
[----:B------:R-:W-:Y:S01]  /*12b0*/  IADD3 R5, R3, R0, RZ ;  /* 0x0000000003057210 */ /* 0x000fe20007ffe0ff */
[----:B------:R-:W-:Y:S01]  /*12c0*/  IMAD.MOV.U32 R6, RZ, RZ, R4 ;  /* 0x000000ffff067224 */ /* 0x000fe200078e0004 */
[----:B----4-:R-:W-:Y:S01]  /*12d0*/  @P0 SHF.R.S32.HI R3, RZ, 0x1f, R9 ;  /* 0x0000001fff030819 */ /* 0x010fe20000011409 */
[----:B------:R-:W-:Y:S01]  /*12e0*/  @!P0 IMAD.MOV.U32 R3, RZ, RZ, R8 ;  /* 0x000000ffff038224 */ /* 0x000fe200078e0008 */
[----:B------:R-:W-:Y:S02]  /*12f0*/  MOV R4, R2 ;  /* 0x0000000200047202 */ /* 0x000fe40000000f00 */
[----:B------:R-:W-:Y:S01]  /*1300*/  @P0 MOV R2, R9 ;  /* 0x0000000900020202 */ /* 0x000fe20000000f00 */
[C---:B------:R-:W-:Y:S01]  /*1310*/  IMAD R0, R3.reuse, c[0x0][0x1f0], RZ ;  /* 0x00007c0003007a24 */ /* 0x040fe200078e02ff */
[----:B------:R-:W-:Y:S01]  /*1320*/  @!P0 MOV R2, R11 ;  /* 0x0000000b00028202 */ /* 0x000fe20000000f00 */
[----:B------:R-:W-:-:S04]  /*1330*/  IMAD R3, R3, c[0x0][0x218], RZ ;  /* 0x0000860003037a24 */ /* 0x000fc800078e02ff */
[----:B------:R-:W-:-:S04]  /*1340*/  IMAD.WIDE.U32 R20, R2, c[0x0][0x1f0], R6 ;  /* 0x00007c0002147a25 */ /* 0x000fc800078e0006 */
[----:B------:R-:W-:-:S04]  /*1350*/  IMAD.WIDE.U32 R22, R2, c[0x0][0x218], R4 ;  /* 0x0000860002167a25 */ /* 0x000fc800078e0004 */
[C---:B------:R-:W-:Y:S02]  /*1360*/  IMAD R0, R2.reuse, c[0x0][0x1f4], R0 ;  /* 0x00007d0002007a24 */ /* 0x040fe400078e0200 */
[----:B------:R-:W-:Y:S01]  /*1370*/  IMAD R2, R2, c[0x0][0x21c], R3 ;  /* 0x0000870002027a24 */ /* 0x000fe200078e0203 */
[----:B------:R1:W-:Y:S02]  /*1380*/  STL [R1+0x2c], R31 ;  /* 0x00002c1f01007387 */ /* 0x0003e40000100800 */
[----:B------:R-:W-:Y:S02]  /*1390*/  IADD3 R24, R21, R0, RZ ;  /* 0x0000000015187210 */ /* 0x000fe40007ffe0ff */
[----:B------:R-:W-:Y:S01]  /*13a0*/  IADD3 R19, R23, R2, RZ ;  /* 0x0000000217137210 */ /* 0x000fe20007ffe0ff */
[----:B------:R1:W-:Y:S04]  /*13b0*/  STL.64 [R1+0x50], R20 ;  /* 0x0000501401007387 */ /* 0x0003e80000100a00 */
[----:B------:R1:W-:Y:S04]  /*13c0*/  STL.64 [R1+0x48], R22 ;  /* 0x0000481601007387 */ /* 0x0003e80000100a00 */
[----:B------:R1:W-:Y:S04]  /*13d0*/  STL [R1+0x44], R19 ;  /* 0x0000441301007387 */ /* 0x0003e80000100800 */
[----:B------:R1:W-:Y:S01]  /*13e0*/  STL [R1+0x58], R24 ;  /* 0x0000581801007387 */ /* 0x0003e20000100800 */
[----:B-----5:R-:W-:-:S02]  /*13f0*/  SHF.R.S32.HI R17, RZ, 0x1f, R27 ;  /* 0x0000001fff117819 */ /* 0x020fc4000001141b */
[----:B------:R-:W-:Y:S02]  /*1400*/  SHF.R.S32.HI R16, RZ, 0x1f, R28 ;  /* 0x0000001fff107819 */ /* 0x000fe4000001141c */
[----:B------:R-:W2:Y:S01]  /*1410*/  LDL R26, [R1+0x34] ;  /* 0x00003400011a7983 */ /* 0x000ea20000100800 */
[----:B------:R-:W-:Y:S01]  /*1420*/  SHF.R.S32.HI R100, RZ, 0x1f, R13 ;  /* 0x0000001fff647819 */ /* 0x000fe2000001140d */
[----:B------:R-:W-:Y:S02]  /*1430*/  IMAD R5, R10, c[0x0][0x1b8], RZ ;  /* 0x00006e000a057a24 */ /* 0x000fe400078e02ff */
[----:B------:R-:W-:Y:S01]  /*1440*/  IMAD.WIDE.U32 R2, R12, c[0x0][0x1b8], RZ ;  /* 0x00006e000c027a25 */ /* 0x000fe200078e00ff */
[----:B------:R-:W-:-:S03]  /*1450*/  LEA.HI R100, R100, R13, RZ, 0x3 ;  /* 0x0000000d64647211 */ /* 0x000fc600078f18ff */
[----:B------:R-:W-:Y:S01]  /*1460*/  IMAD R5, R12, c[0x0][0x1bc], R5 ;  /* 0x00006f000c057a24 */ /* 0x000fe200078e0205 */
[----:B------:R-:W-:Y:S01]  /*1470*/  LOP3.LUT R100, R100, 0xfffffff8, RZ, 0xc0, !PT ;  /* 0xfffffff864647812 */ /* 0x000fe200078ec0ff */
[----:B------:R-:W-:Y:S02]  /*1480*/  IMAD R6, R8, c[0x0][0x1c0], RZ ;  /* 0x0000700008067a24 */ /* 0x000fe400078e02ff */
[----:B------:R-:W-:Y:S02]  /*1490*/  IMAD.IADD R3, R3, 0x1, R5 ;  /* 0x0000000103037824 */ /* 0x000fe400078e0205 */
[----:B------:R-:W-:Y:S02]  /*14a0*/  IMAD.IADD R100, R13, 0x1, -R100 ;  /* 0x000000010d647824 */ /* 0x000fe400078e0a64 */
[----:B------:R-:W-:-:S04]  /*14b0*/  IMAD.WIDE.U32 R2, R11, c[0x0][0x1c0], R2 ;  /* 0x000070000b027a25 */ /* 0x000fc800078e0002 */
[----:B------:R-:W-:-:S04]  /*14c0*/  IMAD R4, R100, 0x20, R25 ;  /* 0x0000002064047824 */ /* 0x000fc800078e0219 */
[----:B------:R-:W-:-:S04]  /*14d0*/  IMAD.IADD R4, R160, 0x1, R4 ;  /* 0x00000001a0047824 */ /* 0x000fc800078e0204 */
[----:B------:R-:W-:-:S04]  /*14e0*/  @P2 IMAD.HI.U32 R7, R4, c[0x0][0x2c8], RZ ;  /* 0x0000b20004072a27 */ /* 0x000fc800078e00ff */
[----:B------:R-:W-:Y:S01]  /*14f0*/  IMAD.MOV.U32 R0, RZ, RZ, R4 ;  /* 0x000000ffff007224 */ /* 0x000fe200078e0004 */
[----:B------:R-:W-:Y:S01]  /*1500*/  @P2 SHF.R.U32.HI R0, RZ, c[0x0][0x2cc], R7 ;  /* 0x0000b300ff002a19 */ /* 0x000fe20000011607 */
[----:B------:R-:W-:-:S03]  /*1510*/  IMAD R7, R11, c[0x0][0x1c4], R6 ;  /* 0x000071000b077a24 */ /* 0x000fc600078e0206 */
[--C-:B------:R-:W-:Y:S01]  /*1520*/  SHF.R.S32.HI R6, RZ, 0x1f, R0.reuse ;  /* 0x0000001fff067819 */ /* 0x100fe20000011400 */
[----:B------:R-:W-:-:S04]  /*1530*/  IMAD.MOV R5, RZ, RZ, -R0 ;  /* 0x000000ffff057224 */ /* 0x000fc800078e0a00 */
[----:B------:R-:W-:Y:S02]  /*1540*/  IMAD R4, R5, c[0x0][0x2c4], R4 ;  /* 0x0000b10005047a24 */ /* 0x000fe400078e0204 */
[----:B------:R-:W-:Y:S02]  /*1550*/  IMAD R5, R6, c[0x0][0x1b0], RZ ;  /* 0x00006c0006057a24 */ /* 0x000fe400078e02ff */
[----:B------:R-:W-:Y:S02]  /*1560*/  IMAD.IADD R3, R3, 0x1, R7 ;  /* 0x0000000103037824 */ /* 0x000fe400078e0207 */
[C---:B------:R-:W-:Y:S01]  /*1570*/  IMAD R6, R0.reuse, c[0x0][0x1b4], R5 ;  /* 0x00006d0000067a24 */ /* 0x040fe200078e0205 */
[----:B------:R-:W-:Y:S01]  /*1580*/  SHF.R.S32.HI R5, RZ, 0x1f, R4 ;  /* 0x0000001fff057819 */ /* 0x000fe20000011404 */
[----:B------:R-:W-:-:S04]  /*1590*/  IMAD.WIDE.U32 R2, R0, c[0x0][0x1b0], R2 ;  /* 0x00006c0000027a25 */ /* 0x000fc800078e0002 */
[----:B------:R-:W-:Y:S02]  /*15a0*/  IMAD R0, R5, c[0x0][0x1a8], RZ ;  /* 0x00006a0005007a24 */ /* 0x000fe400078e02ff */
[----:B------:R-:W-:Y:S02]  /*15b0*/  IMAD.IADD R3, R3, 0x1, R6 ;  /* 0x0000000103037824 */ /* 0x000fe400078e0206 */
[C---:B------:R-:W-:Y:S02]  /*15c0*/  IMAD R0, R4.reuse, c[0x0][0x1ac], R0 ;  /* 0x00006b0004007a24 */ /* 0x040fe400078e0200 */
[----:B------:R-:W-:-:S04]  /*15d0*/  IMAD.WIDE.U32 R2, R4, c[0x0][0x1a8], R2 ;  /* 0x00006a0004027a25 */ /* 0x000fc800078e0002 */
[----:B------:R-:W-:Y:S01]  /*15e0*/  IMAD.IADD R12, R3, 0x1, R0 ;  /* 0x00000001030c7824 */ /* 0x000fe200078e0200 */
[----:B------:R-:W-:-:S04]  /*15f0*/  LEA R0, P0, R2, c[0x0][0x160], 0x1 ;  /* 0x0000580002007a11 */ /* 0x000fc800078008ff */
[----:B------:R-:W-:Y:S02]  /*1600*/  LEA.HI.X R12, R2, c[0x0][0x164], R12, 0x1, P0 ;  /* 0x00005900020c7a11 */ /* 0x000fe400000f0c0c */
[----:B------:R-:W3:Y:S04]  /*1610*/  SHFL.IDX PT, R2, R0, RZ, 0x181f ;  /* 0x00181fff00027589 */ /* 0x000ee800000e0000 */
[----:B------:R-:W4:Y:S01]  /*1620*/  SHFL.IDX PT, R3, R12, RZ, 0x181f ;  /* 0x00181fff0c037589 */ /* 0x000f2200000e0000 */
[----:B------:R-:W-:Y:S02]  /*1630*/  IMAD R18, R18, c[0x0][0x168], RZ ;  /* 0x00005a0012127a24 */ /* 0x000fe400078e02ff */
[----:B------:R-:W-:Y:S01]  /*1640*/  IMAD.IADD R11, R25, 0x1, R160 ;  /* 0x00000001190b7824 */ /* 0x000fe200078e02a0 */
[----:B------:R-:W5:Y:S04]  /*1650*/  SHFL.IDX PT, R6, R0, 0x1, 0x181f ;  /* 0x00381f0000067f89 */ /* 0x000f6800000e0000 */
[----:B------:R-:W-:-:S02]  /*1660*/  ISETP.GE.AND P5, PT, R11, R18, PT ;  /* 0x000000120b00720c */ /* 0x000fc40003fa6270 */
[----:B------:R-:W-:Y:S01]  /*1670*/  ISETP.GE.AND P6, PT, R30, c[0x0][0x198], PT ;  /* 0x000066001e007a0c */ /* 0x000fe20003fc6270 */
[----:B------:R-:W1:Y:S01]  /*1680*/  SHFL.IDX PT, R7, R12, 0x1, 0x181f ;  /* 0x00381f000c077f89 */ /* 0x000e6200000e0000 */
[----:B------:R-:W-:Y:S02]  /*1690*/  IADD3 R9, R11, 0x20, RZ ;  /* 0x000000200b097810 */ /* 0x000fe40007ffe0ff */
[----:B------:R-:W-:Y:S02]  /*16a0*/  ISETP.GE.AND P3, PT, R28, c[0x0][0x198], PT ;  /* 0x000066001c007a0c */ /* 0x000fe40003f66270 */
[----:B------:R-:W-:Y:S01]  /*16b0*/  ISETP.GE.AND P1, PT, R27, c[0x0][0x198], PT ;  /* 0x000066001b007a0c */ /* 0x000fe20003f26270 */
[----:B------:R-:W-:Y:S01]  /*16c0*/  BAR.SYNC.DEFER_BLOCKING 0x0 ;  /* 0x0000000000007b1d */ /* 0x000fe20000010000 */
[----:B------:R-:W-:-:S03]  /*16d0*/  ISETP.GE.AND P4, PT, R9, R18, PT ;  /* 0x000000120900720c */ /* 0x000fc60003f86270 */
[----:B---3--:R-:W-:Y:S01]  /*16e0*/  @!P5 LEA R8, P0, R28, R2, 0x1 ;  /* 0x000000021c08d211 */ /* 0x008fe200078008ff */
[----:B----4-:R-:W-:-:S03]  /*16f0*/  @!P5 IMAD.WIDE R4, R30, 0x2, R2 ;  /* 0x000000021e04d825 */ /* 0x010fc600078e0202 */
[----:B------:R-:W-:Y:S02]  /*1700*/  @!P5 LEA.HI.X R9, R28, R3, R16, 0x1, P0 ;  /* 0x000000031c09d211 */ /* 0x000fe400000f0c10 */
[----:B------:R-:W-:-:S04]  /*1710*/  @!P5 LEA R2, P0, R27, R2, 0x1 ;  /* 0x000000021b02d211 */ /* 0x000fc800078008ff */
[----:B------:R-:W-:Y:S02]  /*1720*/  @!P5 LEA.HI.X R3, R27, R3, R17, 0x1, P0 ;  /* 0x000000031b03d211 */ /* 0x000fe400000f0c11 */
[----:B-----5:R-:W-:Y:S02]  /*1730*/  @!P4 LEA R10, P0, R28, R6, 0x1 ;  /* 0x000000061c0ac211 */ /* 0x020fe400078008ff */
[----:B------:R-:W-:Y:S01]  /*1740*/  IADD3 R13, R11, 0x60, RZ ;  /* 0x000000600b0d7810 */ /* 0x000fe20007ffe0ff */
[----:B-1----:R-:W-:-:S04]  /*1750*/  @!P4 IMAD.WIDE R14, R30, 0x2, R6 ;  /* 0x000000021e0ec825 */ /* 0x002fc800078e0206 */
[----:B------:R-:W-:-:S04]  /*1760*/  IMAD.MOV.U32 R120, RZ, RZ, -0x60 ;  /* 0xffffffa0ff787424 */ /* 0x000fc800078e00ff */
[----:B------:R-:W-:Y:S02]  /*1770*/  IMAD R120, R222, R120, 0x60 ;  /* 0x00000060de787424 */ /* 0x000fe400078e0278 */
[----:B------:R-:W-:Y:S02]  /*1780*/  IMAD.MOV.U32 R21, RZ, RZ, R24 ;  /* 0x000000ffff157224 */ /* 0x000fe400078e0018 */
[----:B------:R-:W-:Y:S01]  /*1790*/  IMAD.MOV.U32 R24, RZ, RZ, c[0x0][0x208] ;  /* 0x00008200ff187624 */ /* 0x000fe200078e00ff */
[----:B------:R-:W-:Y:S01]  /*17a0*/  @!PT LDS RZ, [RZ] ;  /* 0x00000000fffff984 */ /* 0x000fe20000000800 */
[----:B------:R-:W-:Y:S01]  /*17b0*/  @!PT LDS RZ, [RZ] ;  /* 0x00000000fffff984 */ /* 0x000fe20000000800 */
[----:B------:R-:W-:Y:S01]  /*17c0*/  @!PT LDS RZ, [RZ] ;  /* 0x00000000fffff984 */ /* 0x000fe20000000800 */
[----:B--2---:R1:W-:Y:S04]  /*17d0*/  @!P5 LDGSTS.E.BYPASS.LTC128B.128 [R26+0x100], [R4.64], !P6 ;  /* 0x00100000041adfae */ /* 0x0043e8000f101d46 */
[----:B------:R2:W-:Y:S04]  /*17e0*/  @!P5 LDGSTS.E.BYPASS.LTC128B.128 [R26+0x4100], [R8.64], !P3 ;  /* 0x04100000081adfae */ /* 0x0005e8000d901d46 */
[----:B------:R3:W-:Y:S04]  /*17f0*/  @!P5 LDGSTS.E.BYPASS.LTC128B.128 [R26+0x8100], [R2.64], !P1 ;  /* 0x08100000021adfae */ /* 0x0007e8000c901d46 */
[----:B------:R4:W-:Y:S04]  /*1800*/  @!P4 LDGSTS.E.BYPASS.LTC128B.128 [R26+0x1100], [R14.64], !P6 ;  /* 0x011000000e1acfae */ /* 0x0009e8000f101d46 */
[----:B-1----:R-:W1:Y:S04]  /*1810*/  SHFL.IDX PT, R4, R0, 0x2, 0x181f ;  /* 0x00581f0000047f89 */ /* 0x002e6800000e0000 */
[----:B------:R-:W5:Y:S01]  /*1820*/  SHFL.IDX PT, R5, R12, 0x2, 0x181f ;  /* 0x00581f000c057f89 */ /* 0x000f6200000e0000 */
[----:B--2---:R-:W-:-:S03]  /*1830*/  IADD3 R8, R11, 0x40, RZ ;  /* 0x000000400b087810 */ /* 0x004fc60007ffe0ff */
[----:B---3--:R-:W2:Y:S01]  /*1840*/  SHFL.IDX PT, R2, R0, 0x3, 0x181f ;  /* 0x00781f0000027f89 */ /* 0x008ea200000e0000 */
[----:B------:R-:W-:Y:S02]  /*1850*/  ISETP.GE.AND P5, PT, R8, R18, PT ;  /* 0x000000120800720c */ /* 0x000fe40003fa6270 */
[----:B------:R-:W-:Y:S01]  /*1860*/  @!P4 LEA.HI.X R11, R28, R7, R16, 0x1, P0 ;  /* 0x000000071c0bc211 */ /* 0x000fe200000f0c10 */
[----:B------:R3:W1:Y:S01]  /*1870*/  SHFL.IDX PT, R3, R12, 0x3, 0x181f ;  /* 0x00781f000c037f89 */ /* 0x00066200000e0000 */
[----:B------:R-:W-:-:S03]  /*1880*/  @!P4 LEA R8, P0, R27, R6, 0x1 ;  /* 0x000000061b08c211 */ /* 0x000fc600078008ff */
[----:B------:R1:W-:Y:S01]  /*1890*/  @!P4 LDGSTS.E.BYPASS.LTC128B.128 [R26+0x5100], [R10.64], !P3 ;  /* 0x051000000a1acfae */ /* 0x0003e2000d901d46 */
[----:B------:R-:W-:Y:S02]  /*18a0*/  @!P4 LEA.HI.X R9, R27, R7, R17, 0x1, P0 ;  /* 0x000000071b09c211 */ /* 0x000fe400000f0c11 */
[----:B------:R-:W-:-:S03]  /*18b0*/  ISETP.GE.AND P0, PT, R13, R18, PT ;  /* 0x000000120d00720c */ /* 0x000fc60003f06270 */
[----:B------:R2:W-:Y:S01]  /*18c0*/  @!P4 LDGSTS.E.BYPASS.LTC128B.128 [R26+0x9100], [R8.64], !P1 ;  /* 0x09100000081acfae */ /* 0x0005e2000c901d46 */
[----:B------:R-:W-:Y:S02]  /*18d0*/  IADD3 R18, R222, -0x1, RZ ;  /* 0xffffffffde127810 */ /* 0x000fe40007ffe0ff */
[----:B-1----:R-:W-:-:S04]  /*18e0*/  @!P5 LEA R10, P4, R28, R4, 0x1 ;  /* 0x000000041c0ad211 */ /* 0x002fc800078808ff */
[----:B-----5:R-:W-:Y:S02]  /*18f0*/  @!P5 LEA.HI.X R11, R28, R5, R16, 0x1, P4 ;  /* 0x000000051c0bd211 */ /* 0x020fe400020f0c10 */
[----:B--2---:R-:W-:Y:S01]  /*1900*/  @!P5 LEA R8, P4, R27, R4, 0x1 ;  /* 0x000000041b08d211 */ /* 0x004fe200078808ff */
[----:B---3--:R-:W-:-:S03]  /*1910*/  @!P5 IMAD.WIDE R12, R30, 0x2, R4 ;  /* 0x000000021e0cd825 */ /* 0x008fc600078e0204 */
[C---:B------:R-:W-:Y:S02]  /*1920*/  @!P5 LEA.HI.X R9, R27.reuse, R5, R17, 0x1, P4 ;  /* 0x000000051b09d211 */ /* 0x040fe400020f0c11 */
[CC--:B------:R-:W-:Y:S01]  /*1930*/  @!P0 LEA R6, P4, R28.reuse, R2.reuse, 0x1 ;  /* 0x000000021c068211 */ /* 0x0c0fe200078808ff */
[----:B------:R1:W-:Y:S03]  /*1940*/  @!P5 LDGSTS.E.BYPASS.LTC128B.128 [R26+0x2100], [R12.64], !P6 ;  /* 0x021000000c1adfae */ /* 0x0003e6000f101d46 */
[----:B------:R-:W-:Y:S01]  /*1950*/  @!P0 LEA.HI.X R7, R28, R3, R16, 0x1, P4 ;  /* 0x000000031c078211 */ /* 0x000fe200020f0c10 */
[----:B------:R2:W-:Y:S01]  /*1960*/  @!P5 LDGSTS.E.BYPASS.LTC128B.128 [R26+0x6100], [R10.64], !P3 ;  /* 0x061000000a1adfae */ /* 0x0005e2000d901d46 */
[----:B------:R-:W-:-:S03]  /*1970*/  @!P0 LEA R4, P4, R27, R2, 0x1 ;  /* 0x000000021b048211 */ /* 0x000fc600078808ff */
[----:B------:R3:W-:Y:S01]  /*1980*/  @!P5 LDGSTS.E.BYPASS.LTC128B.128 [R26+0xa100], [R8.64], !P1 ;  /* 0x0a100000081adfae */ /* 0x0007e2000c901d46 */
[----:B------:R-:W-:Y:S01]  /*1990*/  @!P0 LEA.HI.X R5, R27, R3, R17, 0x1, P4 ;  /* 0x000000031b058211 */ /* 0x000fe200020f0c11 */
[----:B------:R-:W-:-:S05]  /*19a0*/  @!P0 IMAD.WIDE R2, R30, 0x2, R2 ;  /* 0x000000021e028825 */ /* 0x000fca00078e0202 */
[----:B------:R5:W-:Y:S01]  /*19b0*/  @!P0 LDGSTS.E.BYPASS.LTC128B.128 [R26+0x3100], [R2.64], !P6 ;  /* 0x03100000021a8fae */ /* 0x000be2000f101d46 */
[----:B------:R-:W-:-:S03]  /*19c0*/  IMAD.MOV.U32 R16, RZ, RZ, c[0x0][0x1e0] ;  /* 0x00007800ff107624 */ /* 0x000fc600078e00ff */
[----:B------:R1:W-:Y:S04]  /*19d0*/  @!P0 LDGSTS.E.BYPASS.LTC128B.128 [R26+0x7100], [R6.64], !P3 ;  /* 0x07100000061a8fae */ /* 0x0003e8000d901d46 */
[----:B------:R1:W-:Y:S01]  /*19e0*/  @!P0 LDGSTS.E.BYPASS.LTC128B.128 [R26+0xb100], [R4.64], !P1 ;  /* 0x0b100000041a8fae */ /* 0x0003e2000c901d46 */
[----:B--2---:R-:W-:Y:S02]  /*19f0*/  SHF.R.S32.HI R10, RZ, 0x1f, R18 ;  /* 0x0000001fff0a7819 */ /* 0x004fe40000011412 */
[----:B---3--:R-:W-:-:S03]  /*1a00*/  IADD3 R8, R120, c[0x0][0x1d0], -R25 ;  /* 0x0000740078087a10 */ /* 0x008fc60007ffe819 */
[----:B------:R-:W-:Y:S01]  /*1a10*/  IMAD R0, R10, c[0x0][0x1e0], RZ ;  /* 0x000078000a007a24 */ /* 0x000fe200078e02ff */
[----:B------:R-:W0:Y:S01]  /*1a20*/  LDGDEPBAR ;  /* 0x00000000000079af */ /* 0x000e220000000000 */
[----:B------:R-:W-:Y:S02]  /*1a30*/  ISETP.GE.AND P6, PT, R8, 0x21, PT ;  /* 0x000000210800780c */ /* 0x000fe40003fc6270 */
[C---:B------:R-:W-:Y:S02]  /*1a40*/  IMAD R0, R18.reuse, c[0x0][0x1e4], R0 ;  /* 0x0000790012007a24 */ /* 0x040fe400078e0200 */
[----:B-----5:R-:W-:Y:S01]  /*1a50*/  IMAD.WIDE.U32 R2, R18, c[0x0][0x1e0], RZ ;  /* 0x0000780012027a25 */ /* 0x020fe200078e00ff */
[----:B------:R-:W-:-:S03]  /*1a60*/  ISETP.GE.AND P4, PT, R8, 0x1, PT ;  /* 0x000000010800780c */ /* 0x000fc60003f86270 */
[----:B------:R-:W-:Y:S02]  /*1a70*/  IMAD.IADD R0, R3, 0x1, R0 ;  /* 0x0000000103007824 */ /* 0x000fe400078e0200 */
[----:B------:R-:W-:-:S04]  /*1a80*/  IMAD.WIDE.U32 R2, R2, 0x60, R20 ;  /* 0x0000006002027825 */ /* 0x000fc800078e0014 */
[----:B------:R-:W-:Y:S01]  /*1a90*/  IMAD R0, R0, 0x60, RZ ;  /* 0x0000006000007824 */ /* 0x000fe200078e02ff */
[----:B------:R-:W-:Y:S01]  /*1aa0*/  ISETP.GE.AND P5, PT, R8, 0x41, PT ;  /* 0x000000410800780c */ /* 0x000fe20003fa6270 */
[----:B------:R-:W-:Y:S02]  /*1ab0*/  IMAD.MOV.U32 R9, RZ, RZ, c[0x0][0x1e4] ;  /* 0x00007900ff097624 */ /* 0x000fe400078e00ff */
[----:B------:R-:W-:Y:S01]  /*1ac0*/  IMAD.IADD R0, R3, 0x1, R0 ;  /* 0x0000000103007824 */ /* 0x000fe200078e0200 */
[----:B------:R-:W-:Y:S02]  /*1ad0*/  @P6 LEA R3, P0, R16, R2, 0x5 ;  /* 0x0000000210036211 */ /* 0x000fe400078028ff */
[----:B-1----:R-:W-:Y:S02]  /*1ae0*/  @P4 LEA R6, P1, R2, c[0x0][0x1c8], 0x1 ;  /* 0x0000720002064a11 */ /* 0x002fe400078208ff */
[----:B------:R-:W-:Y:S02]  /*1af0*/  @P4 ISETP.GE.AND P3, PT, R30, c[0x0][0x1d4], PT ;  /* 0x000075001e004a0c */ /* 0x000fe40003f66270 */
[----:B------:R-:W-:-:S02]  /*1b00*/  @P6 LEA.HI.X R5, R16, R0, R9, 0x5, P0 ;  /* 0x0000000010056211 */ /* 0x000fc400000f2c09 */
[----:B------:R-:W-:Y:S01]  /*1b10*/  @P4 ISETP.GE.AND P0, PT, R28, c[0x0][0x1d4], PT ;  /* 0x000075001c004a0c */ /* 0x000fe20003f06270 */
[----:B------:R-:W-:Y:S01]  /*1b20*/  IMAD.WIDE.U32 R12, R16, 0x40, RZ ;  /* 0x00000040100c7825 */ /* 0x000fe200078e00ff */
[----:B------:R-:W-:Y:S02]  /*1b30*/  @P4 LEA.HI.X R7, R2, c[0x0][0x1cc], R0, 0x1, P1 ;  /* 0x0000730002074a11 */ /* 0x000fe400008f0c00 */
[----:B------:R-:W-:-:S04]  /*1b40*/  @P6 LEA R4, P1, R3, c[0x0][0x1c8], 0x1 ;  /* 0x0000720003046a11 */ /* 0x000fc800078208ff */
[----:B------:R-:W-:Y:S01]  /*1b50*/  @P6 LEA.HI.X R5, R3, c[0x0][0x1cc], R5, 0x1, P1 ;  /* 0x0000730003056a11 */ /* 0x000fe200008f0c05 */
[----:B------:R1:W-:Y:S01]  /*1b60*/  @P4 LDGSTS.E.BYPASS.LTC128B.128 [R26+0x12100], [R6.64], !P3 ;  /* 0x12100000061a4fae */ /* 0x0003e2000d901d46 */
[----:B------:R-:W-:Y:S01]  /*1b70*/  @P5 IADD3 R3, P1, R2, R12, RZ ;  /* 0x0000000c02035210 */ /* 0x000fe20007f3e0ff */
[----:B------:R-:W-:Y:S02]  /*1b80*/  IMAD.SHL.U32 R2, R9, 0x40, RZ ;  /* 0x0000004009027824 */ /* 0x000fe400078e00ff */
[----:B------:R1:W-:Y:S03]  /*1b90*/  @P4 LDGSTS.E.BYPASS.LTC128B.128 [R26+0x15100], [R6.64+0x80], !P0 ;  /* 0x15100080061a4fae */ /* 0x0003e6000c101d46 */
[----:B------:R-:W-:Y:S02]  /*1ba0*/  @P5 IADD3.X R0, R0, R13, R2, P1, !PT ;  /* 0x0000000d00005210 */ /* 0x000fe40000ffe402 */
[----:B------:R-:W-:-:S02]  /*1bb0*/  @P5 LEA R2, P0, R3, c[0x0][0x1c8], 0x1 ;  /* 0x0000720003025a11 */ /* 0x000fc400078008ff */
[----:B------:R-:W-:Y:S02]  /*1bc0*/  @P4 ISETP.GE.AND P3, PT, R27, c[0x0][0x1d4], PT ;  /* 0x000075001b004a0c */ /* 0x000fe40003f66270 */
[----:B------:R-:W-:Y:S02]  /*1bd0*/  @P6 ISETP.GE.AND P1, PT, R30, c[0x0][0x1d4], PT ;  /* 0x000075001e006a0c */ /* 0x000fe40003f26270 */
[----:B------:R-:W-:Y:S02]  /*1be0*/  @P5 LEA.HI.X R3, R3, c[0x0][0x1cc], R0, 0x1, P0 ;  /* 0x0000730003035a11 */ /* 0x000fe400000f0c00 */
[----:B------:R-:W-:-:S07]  /*1bf0*/  @P6 ISETP.GE.AND P0, PT, R28, c[0x0][0x1d4], PT ;  /* 0x000075001c006a0c */ /* 0x000fce0003f06270 */
[----:B------:R1:W-:Y:S01]  /*1c00*/  @P4 LDGSTS.E.BYPASS.LTC128B.128 [R26+0x18100], [R6.64+0x100], !P3 ;  /* 0x18100100061a4fae */ /* 0x0003e2000d901d46 */
[----:B------:R-:W-:Y:S02]  /*1c10*/  @P6 ISETP.GE.AND P4, PT, R27, c[0x0][0x1d4], PT ;  /* 0x000075001b006a0c */ /* 0x000fe40003f86270 */
[----:B------:R-:W-:Y:S01]  /*1c20*/  @P5 ISETP.GE.AND P3, PT, R30, c[0x0][0x1d4], PT ;  /* 0x000075001e005a0c */ /* 0x000fe20003f66270 */
[----:B------:R2:W-:Y:S01]  /*1c30*/  @P6 LDGSTS.E.BYPASS.LTC128B.128 [R26+0x13100], [R4.64], !P1 ;  /* 0x13100000041a6fae */ /* 0x0005e2000c901d46 */
[----:B------:R-:W-:-:S03]  /*1c40*/  @P5 ISETP.GE.AND P1, PT, R28, c[0x0][0x1d4], PT ;  /* 0x000075001c005a0c */ /* 0x000fc60003f26270 */
[----:B------:R2:W-:Y:S01]  /*1c50*/  @P6 LDGSTS.E.BYPASS.LTC128B.128 [R26+0x16100], [R4.64+0x80], !P0 ;  /* 0x16100080041a6fae */ /* 0x0005e2000c101d46 */
[----:B------:R-:W-:-:S05]  /*1c60*/  @P5 ISETP.GE.AND P0, PT, R27, c[0x0][0x1d4], PT ;  /* 0x000075001b005a0c */ /* 0x000fca0003f06270 */
[----:B------:R2:W-:Y:S04]  /*1c70*/  @P6 LDGSTS.E.BYPASS.LTC128B.128 [R26+0x19100], [R4.64+0x100], !P4 ;  /* 0x19100100041a6fae */ /* 0x0005e8000e101d46 */
[----:B------:R3:W-:Y:S04]  /*1c80*/  @P5 LDGSTS.E.BYPASS.LTC128B.128 [R26+0x14100], [R2.64], !P3 ;  /* 0x14100000021a5fae */ /* 0x0007e8000d901d46 */
[----:B------:R3:W-:Y:S04]  /*1c90*/  @P5 LDGSTS.E.BYPASS.LTC128B.128 [R26+0x17100], [R2.64+0x80], !P1 ;  /* 0x17100080021a5fae */ /* 0x0007e8000c901d46 */
[----:B------:R3:W-:Y:S04]  /*1ca0*/  @P5 LDGSTS.E.BYPASS.LTC128B.128 [R26+0x1a100], [R2.64+0x100], !P0 ;  /* 0x1a100100021a5fae */ /* 0x0007e8000c101d46 */
[----:B------:R-:W0:Y:S01]  /*1cb0*/  LDGDEPBAR ;  /* 0x00000000000079af */ /* 0x000e220000000000 */
[----:B------:R-:W-:-:S02]  /*1cc0*/  IMAD R0, R10, c[0x0][0x208], RZ ;  /* 0x000082000a007a24 */ /* 0x000fc400078e02ff */
[----:B-1----:R-:W-:-:S04]  /*1cd0*/  IMAD.WIDE.U32 R6, R18, c[0x0][0x208], RZ ;  /* 0x0000820012067a25 */ /* 0x002fc800078e00ff */
[----:B------:R-:W-:Y:S02]  /*1ce0*/  IMAD R0, R18, c[0x0][0x20c], R0 ;  /* 0x0000830012007a24 */ /* 0x000fe400078e0200 */
[----:B----4-:R-:W-:Y:S01]  /*1cf0*/  IMAD.MOV.U32 R14, RZ, RZ, R22 ;  /* 0x000000ffff0e7224 */ /* 0x010fe200078e0016 */
[----:B------:R-:W-:-:S04]  /*1d00*/  DEPBAR.LE SB0, 0x1 ;  /* 0x000080400000791a */ /* 0x000fc80000000000 */
[----:B------:R-:W-:Y:S01]  /*1d10*/  BAR.SYNC.DEFER_BLOCKING 0x0 ;  /* 0x0000000000007b1d */ /* 0x000fe20000010000 */
[----:B------:R-:W-:Y:S02]  /*1d20*/  IMAD.IADD R0, R7, 0x1, R0 ;  /* 0x0000000107007824 */ /* 0x000fe400078e0200 */
[----:B------:R-:W-:Y:S02]  /*1d30*/  IMAD.MOV.U32 R15, RZ, RZ, R19 ;  /* 0x000000ffff0f7224 */ /* 0x000fe400078e0013 */
[----:B------:R-:W-:Y:S02]  /*1d40*/  IMAD R0, R0, 0x60, RZ ;  /* 0x0000006000007824 */ /* 0x000fe400078e02ff */
[----:B--2---:R-:W-:-:S04]  /*1d50*/  IMAD.WIDE.U32 R4, R6, 0x60, R14 ;  /* 0x0000006006047825 */ /* 0x004fc800078e000e */
[----:B------:R-:W-:Y:S01]  /*1d60*/  IMAD.IADD R0, R5, 0x1, R0 ;  /* 0x0000000105007824 */ /* 0x000fe200078e0200 */
[----:B---3--:R-:W-:Y:S01]  /*1d70*/  LEA R2, P0, R4, c[0x0][0x1f8], 0x1 ;  /* 0x00007e0004027a11 */ /* 0x008fe200078008ff */
[----:B------:R-:W-:Y:S02]  /*1d80*/  IMAD.MOV.U32 R10, RZ, RZ, 0x6 ;  /* 0x00000006ff0a7424 */ /* 0x000fe400078e00ff */
[----:B------:R-:W-:Y:S01]  /*1d90*/  IMAD.SHL.U32 R25, R24, 0x40, RZ ;  /* 0x0000004018197824 */ /* 0x000fe200078e00ff */
[----:B------:R-:W-:Y:S02]  /*1da0*/  LEA.HI.X R3, R4, c[0x0][0x1fc], R0, 0x1, P0 ;  /* 0x00007f0004037a11 */ /* 0x000fe400000f0c00 */
[----:B------:R-:W-:Y:S02]  /*1db0*/  SHF.L.U64.HI R24, R24, R10, c[0x0][0x20c] ;  /* 0x0000830018187619 */ /* 0x000fe4000001020a */
[----:B------:R-:W-:Y:S01]  /*1dc0*/  IADD3 R12, P3, P1, R25, 0x80, R2 ;  /* 0x00000080190c7810 */ /* 0x000fe2000797e002 */
[----:B------:R1:W2:Y:S04]  /*1dd0*/  LDSM.16.M88.4 R156, [R192] ;  /* 0x00000000c09c783b */ /* 0x0002a80000000200 */
[----:B------:R1:W3:Y:S04]  /*1de0*/  LDSM.16.M88.4 R176, [R192+0x4000] ;  /* 0x00400000c0b0783b */ /* 0x0002e80000000200 */
[----:B------:R-:W4:Y:S04]  /*1df0*/  LDSM.16.M88.4 R192, [R192+0x8000] ;  /* 0x00800000c0c0783b */ /* 0x000f280000000200 */
[----:B------:R1:W1:Y:S04]  /*1e00*/  LDSM.16.M88.4 R152, [R216] ;  /* 0x00000000d898783b */ /* 0x0002680000000200 */
[----:B------:R1:W1:Y:S04]  /*1e10*/  LDSM.16.M88.4 R164, [R217] ;  /* 0x00000000d9a4783b */ /* 0x0002680000000200 */
[----:B------:R1:W1:Y:S04]  /*1e20*/  LDSM.16.M88.4 R168, [R218] ;  /* 0x00000000daa8783b */ /* 0x0002680000000200 */
[----:B------:R1:W1:Y:S04]  /*1e30*/  LDSM.16.M88.4 R172, [R216+0x4000] ;  /* 0x00400000d8ac783b */ /* 0x0002680000000200 */
[----:B------:R1:W1:Y:S04]  /*1e40*/  LDSM.16.M88.4 R180, [R217+0x4000] ;  /* 0x00400000d9b4783b */ /* 0x0002680000000200 */
[----:B------:R1:W1:Y:S04]  /*1e50*/  LDSM.16.M88.4 R184, [R218+0x4000] ;  /* 0x00400000dab8783b */ /* 0x0002680000000200 */
[----:B------:R1:W1:Y:S04]  /*1e60*/  LDSM.16.M88.4 R188, [R216+0x8000] ;  /* 0x00800000d8bc783b */ /* 0x0002680000000200 */
[----:B------:R1:W1:Y:S04]  /*1e70*/  LDSM.16.M88.4 R196, [R217+0x8000] ;  /* 0x00800000d9c4783b */ /* 0x0002680000000200 */
[----:B------:R1:W1:Y:S01]  /*1e80*/  LDSM.16.M88.4 R200, [R218+0x8000] ;  /* 0x00800000dac8783b */ /* 0x0002620000000200 */
[----:B------:R-:W-:-:S03]  /*1e90*/  IADD3.X R13, R24, RZ, R3, P3, P1 ;  /* 0x000000ff180d7210 */ /* 0x000fc60001fe2403 */
[----:B------:R-:W-:Y:S01]  /*1ea0*/  BAR.SYNC.DEFER_BLOCKING 0x0 ;  /* 0x0000000000007b1d */ /* 0x000fe20000010000 */
[C---:B------:R-:W-:Y:S02]  /*1eb0*/  IADD3 R10, P3, P1, R25.reuse, 0x100, R2 ;  /* 0x00000100190a7810 */ /* 0x040fe4000797e002 */
[----:B------:R-:W-:Y:S02]  /*1ec0*/  ISETP.GE.AND P6, PT, R30, c[0x0][0x1d4], PT ;  /* 0x000075001e007a0c */ /* 0x000fe40003fc6270 */
[----:B------:R-:W-:Y:S02]  /*1ed0*/  ISETP.GE.AND P5, PT, R28, c[0x0][0x1d4], PT ;  /* 0x000075001c007a0c */ /* 0x000fe40003fa6270 */
[----:B------:R-:W-:Y:S02]  /*1ee0*/  IADD3 R4, P0, R25, R2, RZ ;  /* 0x0000000219047210 */ /* 0x000fe40007f1e0ff */
[----:B------:R-:W-:Y:S02]  /*1ef0*/  IADD3.X R11, R24, RZ, R3, P3, P1 ;  /* 0x000000ff180b7210 */ /* 0x000fe40001fe2403 */
[----:B------:R-:W-:-:S02]  /*1f00*/  ISETP.LT.OR P3, PT, R8, 0x1, P6 ;  /* 0x000000010800780c */ /* 0x000fc40003761670 */
[----:B------:R-:W-:Y:S01]  /*1f10*/  ISETP.LT.OR P1, PT, R8, 0x1, P5 ;  /* 0x000000010800780c */ /* 0x000fe20002f21670 */
[----:B------:R-:W-:Y:S01]  /*1f20*/  IMAD.X R5, R24, 0x1, R3, P0 ;  /* 0x0000000118057824 */ /* 0x000fe200000e0603 */
[----:B------:R-:W-:Y:S02]  /*1f30*/  IADD3 R6, P0, R4, R25, RZ ;  /* 0x0000001904067210 */ /* 0x000fe40007f1e0ff */
[----:B------:R-:W-:-:S03]  /*1f40*/  ISETP.GE.AND P4, PT, R27, c[0x0][0x1d4], PT ;  /* 0x000075001b007a0c */ /* 0x000fc60003f86270 */
[----:B------:R-:W-:Y:S01]  /*1f50*/  IMAD.X R7, R5, 0x1, R24, P0 ;  /* 0x0000000105077824 */ /* 0x000fe200000e0618 */
[----:B------:R-:W-:-:S03]  /*1f60*/  ISETP.LT.OR P0, PT, R8, 0x1, P4 ;  /* 0x000000010800780c */ /* 0x000fc60002701670 */
[----:B------:R-:W-:Y:S01]  /*1f70*/  @!PT LDS RZ, [RZ] ;  /* 0x00000000fffff984 */ /* 0x000fe20000000800 */
[----:B------:R-:W-:Y:S01]  /*1f80*/  @!PT LDS RZ, [RZ] ;  /* 0x00000000fffff984 */ /* 0x000fe20000000800 */
[----:B------:R-:W-:Y:S01]  /*1f90*/  @!PT LDS RZ, [RZ] ;  /* 0x00000000fffff984 */ /* 0x000fe20000000800 */
[----:B------:R1:W-:Y:S01]  /*1fa0*/  LDGSTS.E.BYPASS.LTC128B.128 [R26+0x100], [R2.64], !P3 ;  /* 0x00100000021a7fae */ /* 0x0003e2000d901d46 */
[----:B------:R-:W-:-:S03]  /*1fb0*/  ISETP.LT.OR P3, PT, R8, 0x21, P6 ;  /* 0x000000210800780c */ /* 0x000fc60003761670 */
[----:B------:R1:W-:Y:S01]  /*1fc0*/  LDGSTS.E.BYPASS.LTC128B.128 [R26+0x3100], [R2.64+0x80], !P1 ;  /* 0x03100080021a7fae */ /* 0x0003e2000c901d46 */
[C---:B------:R-:W-:Y:S02]  /*1fd0*/  ISETP.LT.OR P1, PT, R8.reuse, 0x21, P5 ;  /* 0x000000210800780c */ /* 0x040fe40002f21670 */
[C---:B------:R-:W-:Y:S01]  /*1fe0*/  ISETP.LT.OR P6, PT, R8.reuse, 0x41, P6 ;  /* 0x000000410800780c */ /* 0x040fe200037c1670 */
[----:B------:R1:W-:Y:S01]  /*1ff0*/  STL.64 [R1], R20 ;  /* 0x0000001401007387 */ /* 0x0003e20000100a00 */
[----:B------:R-:W-:-:S03]  /*2000*/  ISETP.LT.OR P5, PT, R8, 0x41, P5 ;  /* 0x000000410800780c */ /* 0x000fc60002fa1670 */
[----:B------:R1:W-:Y:S01]  /*2010*/  LDGSTS.E.BYPASS.LTC128B.128 [R26+0x6100], [R2.64+0x100], !P0 ;  /* 0x06100100021a7fae */ /* 0x0003e2000c101d46 */
[C---:B------:R-:W-:Y:S02]  /*2020*/  ISETP.LT.OR P0, PT, R8.reuse, 0x21, P4 ;  /* 0x000000210800780c */ /* 0x040fe40002701670 */
[----:B------:R-:W-:Y:S01]  /*2030*/  ISETP.LT.OR P4, PT, R8, 0x41, P4 ;  /* 0x000000410800780c */ /* 0x000fe20002781670 */
[----:B------:R1:W-:Y:S04]  /*2040*/  LDGSTS.E.BYPASS.LTC128B.128 [R26+0x1100], [R4.64], !P3 ;  /* 0x01100000041a7fae */ /* 0x0003e8000d901d46 */
[----:B------:R1:W-:Y:S01]  /*2050*/  LDGSTS.E.BYPASS.LTC128B.128 [R26+0x4100], [R12.64], !P1 ;  /* 0x041000000c1a7fae */ /* 0x0003e2000c901d46 */
[----:B------:R-:W-:Y:S01]  /*2060*/  ISETP.GT.AND P1, PT, R18, R223, PT ;  /* 0x000000df1200720c */ /* 0x000fe20003f24270 */
[----:B------:R-:W-:Y:S04]  /*2070*/  BSSY B0, `(.L_x_2068) ;  /* 0x0000028000007945 */ /* 0x000fe80003800000 */
[----:B------:R1:W-:Y:S04]  /*2080*/  LDGSTS.E.BYPASS.LTC128B.128 [R26+0x7100], [R10.64], !P0 ;  /* 0x071000000a1a7fae */ /* 0x0003e8000c101d46 */
[----:B------:R1:W-:Y:S04]  /*2090*/  LDGSTS.E.BYPASS.LTC128B.128 [R26+0x2100], [R6.64], !P6 ;  /* 0x02100000061a7fae */ /* 0x0003e8000f101d46 */
[----:B------:R1:W-:Y:S04]  /*20a0*/  LDGSTS.E.BYPASS.LTC128B.128 [R26+0x5100], [R6.64+0x80], !P5 ;  /* 0x05100080061a7fae */ /* 0x0003e8000e901d46 */
[----:B------:R1:W-:Y:S04]  /*20b0*/  LDGSTS.E.BYPASS.LTC128B.128 [R26+0x8100], [R6.64+0x100], !P4 ;  /* 0x08100100061a7fae */ /* 0x0003e8000e101d46 */
[----:B------:R-:W0:Y:S01]  /*20c0*/  LDGDEPBAR ;  /* 0x00000000000079af */ /* 0x000e220000000000 */
[----:B------:R-:W-:Y:S05]  /*20d0*/  @!P1 BRA `(.L_x_2069) ;  /* 0x0000021000009947 */ /* 0x000fea0003800000 */
[----:B--234-:R-:W-:Y:S01]  /*20e0*/  IADD3 R0, R222, -0x2, RZ ;  /* 0xfffffffede007810 */ /* 0x01cfe20007ffe0ff */
[C---:B-1----:R-:W-:Y:S01]  /*20f0*/  IMAD.SHL.U32 R6, R16.reuse, 0x40, RZ ;  /* 0x0000004010067824 */ /* 0x042fe200078e00ff */
[----:B------:R-:W-:-:S02]  /*2100*/  SHF.L.U64.HI R7, R16, 0x6, R9 ;  /* 0x0000000610077819 */ /* 0x000fc40000010209 */
[----:B------:R-:W-:Y:S01]  /*2110*/  SHF.R.S32.HI R2, RZ, 0x1f, R0 ;  /* 0x0000001fff027819 */ /* 0x000fe20000011400 */
[----:B------:R-:W-:Y:S01]  /*2120*/  IMAD.WIDE.U32 R4, R0, c[0x0][0x1e0], RZ ;  /* 0x0000780000047a25 */ /* 0x000fe200078e00ff */
[----:B------:R-:W-:-:S03]  /*2130*/  ISETP.GE.AND P4, PT, R30, c[0x0][0x1d4], PT ;  /* 0x000075001e007a0c */ /* 0x000fc60003f86270 */
        /* <DEDUP_REMOVED lines=9> */
[----:B------:R-:W-:Y:S02]  /*21d0*/  ISETP.GE.AND P3, PT, R28, c[0x0][0x1d4], PT ;  /* 0x000075001c007a0c */ /* 0x000fe40003f66270 */
[--C-:B------:R-:W-:Y:S01]  /*21e0*/  IADD3.X R11, R7, RZ, R3.reuse, P5, P0 ;  /* 0x000000ff070b7210 */ /* 0x100fe20002fe0403 */
[----:B------:R1:W-:Y:S01]  /*21f0*/  LDGSTS.E.BYPASS.LTC128B.128 [R26+0x1b100], [R2.64], !P4 ;  /* 0x1b100000021a7fae */ /* 0x0003e2000e101d46 */
[----:B------:R-:W-:Y:S02]  /*2200*/  IADD3 R8, P6, P5, R6, 0x100, R2 ;  /* 0x0000010006087810 */ /* 0x000fe40007dde002 */
[----:B------:R-:W-:Y:S02]  /*2210*/  ISETP.GE.AND P0, PT, R27, c[0x0][0x1d4], PT ;  /* 0x000075001b007a0c */ /* 0x000fe40003f06270 */
[----:B------:R-:W-:-:S02]  /*2220*/  IADD3.X R9, R7, RZ, R3, P6, P5 ;  /* 0x000000ff07097210 */ /* 0x000fc400037ea403 */
[----:B------:R-:W-:-:S03]  /*2230*/  IADD3 R4, P6, R6, R2, RZ ;  /* 0x0000000206047210 */ /* 0x000fc60007fde0ff */
[----:B------:R1:W-:Y:S01]  /*2240*/  LDGSTS.E.BYPASS.LTC128B.128 [R26+0x1e100], [R2.64+0x80], !P3 ;  /* 0x1e100080021a7fae */ /* 0x0003e2000d901d46 */
[----:B------:R-:W-:Y:S01]  /*2250*/  IADD3 R6, P5, R4, R6, RZ ;  /* 0x0000000604067210 */ /* 0x000fe20007fbe0ff */
[----:B------:R-:W-:-:S04]  /*2260*/  IMAD.X R5, R7, 0x1, R3, P6 ;  /* 0x0000000107057824 */ /* 0x000fc800030e0603 */
        /* <DEDUP_REMOVED lines=8> */
.L_x_2069:
[----:B--234-:R-:W-:Y:S05]  /*22f0*/  BSYNC B0 ;  /* 0x0000000000007941 */ /* 0x01cfea0003800000 */
.L_x_2068:
[----:B------:R-:W0:Y:S01]  /*2300*/  LDGDEPBAR ;  /* 0x00000000000079af */ /* 0x000e220000000000 */
[----:B------:R-:W-:Y:S01]  /*2310*/  IMAD.MOV.U32 R211, RZ, RZ, 0x20 ;  /* 0x00000020ffd37424 */ /* 0x000fe200078e00ff */
[----:B------:R-:W-:Y:S01]  /*2320*/  LOP3.LUT P0, RZ, R100, 0x2, RZ, 0xc0, !PT ;  /* 0x0000000264ff7812 */ /* 0x000fe2000780c0ff */
[----:B------:R-:W-:Y:S03]  /*2330*/  BSSY B0, `(.L_x_2070) ;  /* 0x0000034000007945 */ /* 0x000fe60003800000 */
[----:B------:R-:W-:-:S05]  /*2340*/  SEL R211, R211, 0xffffffe0, !P0 ;  /* 0xffffffe0d3d37807 */ /* 0x000fca0004000000 */
[----:B-1----:R-:W-:Y:S01]  /*2350*/  IMAD.IADD R3, R213, 0x1, R211 ;  /* 0x00000001d5037824 */ /* 0x002fe200078e02d3 */
[----:B------:R-:W-:-:S04]  /*2360*/  DEPBAR.LE SB0, 0x2 ;  /* 0x000080800000791a */ /* 0x000fc80000000000 */
[----:B------:R-:W-:Y:S06]  /*2370*/  BAR.SYNC.DEFER_BLOCKING 0x0 ;  /* 0x0000000000007b1d */ /* 0x000fec0000010000 */
[----:B------:R1:W2:Y:S04]  /*2380*/  LDSM.16.M88.4 R16, [R213] ;  /* 0x00000000d510783b */ /* 0x0002a80000000200 */
[----:B------:R1:W3:Y:S04]  /*2390*/  LDSM.16.M88.4 R20, [R213+0x800] ;  /* 0x00080000d514783b */ /* 0x0002e80000000200 */
[----:B------:R1:W4:Y:S04]  /*23a0*/  LDSM.16.M88.4 R36, [R213+0x1000] ;  /* 0x00100000d524783b */ /* 0x0003280000000200 */
[----:B------:R1:W1:Y:S04]  /*23b0*/  LDSM.16.M88.4 R40, [R213+0x1800] ;  /* 0x00180000d528783b */ /* 0x0002680000000200 */
[----:B------:R1:W1:Y:S04]  /*23c0*/  LDSM.16.M88.4 R80, [R213+0x2000] ;  /* 0x00200000d550783b */ /* 0x0002680000000200 */
[----:B------:R1:W1:Y:S04]  /*23d0*/  LDSM.16.M88.4 R84, [R213+0x2800] ;  /* 0x00280000d554783b */ /* 0x0002680000000200 */
[----:B------:R1:W1:Y:S04]  /*23e0*/  LDSM.16.M88.4 R56, [R3] ;  /* 0x000000000338783b */ /* 0x0002680000000200 */
[----:B------:R1:W1:Y:S04]  /*23f0*/  LDSM.16.M88.4 R52, [R3+0x800] ;  /* 0x000800000334783b */ /* 0x0002680000000200 */
[----:B------:R1:W1:Y:S04]  /*2400*/  LDSM.16.M88.4 R48, [R3+0x1000] ;  /* 0x001000000330783b */ /* 0x0002680000000200 */
[----:B------:R1:W1:Y:S04]  /*2410*/  LDSM.16.M88.4 R44, [R3+0x1800] ;  /* 0x00180000032c783b */ /* 0x0002680000000200 */
[----:B------:R1:W1:Y:S04]  /*2420*/  LDSM.16.M88.4 R112, [R3+0x2000] ;  /* 0x002000000370783b */ /* 0x0002680000000200 */
[----:B------:R1:W1:Y:S01]  /*2430*/  LDSM.16.M88.4 R116, [R3+0x2800] ;  /* 0x002800000374783b */ /* 0x0002620000000200 */
[----:B------:R-:W-:Y:S05]  /*2440*/  @!P1 BRA `(.L_x_2071) ;  /* 0x0000022000009947 */ /* 0x000fea0003800000 */
[----:B--23--:R-:W-:Y:S02]  /*2450*/  IADD3 R0, R222, -0x2, RZ ;  /* 0xfffffffede007810 */ /* 0x00cfe40007ffe0ff */
[----:B------:R-:W-:-:S02]  /*2460*/  ISETP.GE.AND P3, PT, R30, c[0x0][0x1d4], PT ;  /* 0x000075001e007a0c */ /* 0x000fc40003f66270 */
[----:B------:R-:W-:Y:S01]  /*2470*/  SHF.R.S32.HI R2, RZ, 0x1f, R0 ;  /* 0x0000001fff027819 */ /* 0x000fe20000011400 */
[----:B------:R-:W-:Y:S01]  /*2480*/  IMAD.WIDE.U32 R6, R0, c[0x0][0x208], RZ ;  /* 0x0000820000067a25 */ /* 0x000fe200078e00ff */
[----:B------:R-:W-:Y:S02]  /*2490*/  ISETP.GE.AND P1, PT, R28, c[0x0][0x1d4], PT ;  /* 0x000075001c007a0c */ /* 0x000fe40003f26270 */
[----:B------:R-:W-:Y:S01]  /*24a0*/  ISETP.GE.AND P0, PT, R27, c[0x0][0x1d4], PT ;  /* 0x000075001b007a0c */ /* 0x000fe20003f06270 */
        /* <DEDUP_REMOVED lines=9> */
[-C--:B------:R-:W-:Y:S02]  /*2540*/  IADD3 R6, P4, R4, R25.reuse, RZ ;  /* 0x0000001904067210 */ /* 0x080fe40007f9e0ff */
[--C-:B------:R-:W-:Y:S01]  /*2550*/  IADD3.X R13, R24, RZ, R5.reuse, P6, P5 ;  /* 0x000000ff180d7210 */ /* 0x100fe200037ea405 */
[----:B------:R-:W-:Y:S01]  /*2560*/  @!PT LDS RZ, [RZ] ;  /* 0x00000000fffff984 */ /* 0x000fe20000000800 */
[----:B------:R-:W-:Y:S01]  /*2570*/  @!PT LDS RZ, [RZ] ;  /* 0x00000000fffff984 */ /* 0x000fe20000000800 */
[----:B------:R-:W-:Y:S01]  /*2580*/  @!PT LDS RZ, [RZ] ;  /* 0x00000000fffff984 */ /* 0x000fe20000000800 */
[----:B------:R2:W-:Y:S01]  /*2590*/  LDGSTS.E.BYPASS.LTC128B.128 [R26+0x9100], [R4.64], !P3 ;  /* 0x09100000041a7fae */ /* 0x0005e2000d901d46 */
[----:B------:R-:W-:Y:S01]  /*25a0*/  IADD3 R10, P6, P5, R25, 0x100, R4 ;  /* 0x00000100190a7810 */ /* 0x000fe20007dde004 */
[----:B------:R-:W-:Y:S01]  /*25b0*/  IMAD.X R7, R5, 0x1, R24, P4 ;  /* 0x0000000105077824 */ /* 0x000fe200020e0618 */
        /* <DEDUP_REMOVED lines=11> */
.L_x_2071:
[----:B--23--:R-:W-:Y:S05]  /*2670*/  BSYNC B0 ;  /* 0x0000000000007941 */ /* 0x00cfea0003800000 */
.L_x_2070:
[C---:B-1----:R-:W-:Y:S01]  /*2680*/  HMMA.16816.F32 R4, R152.reuse, R42, RZ ;  /* 0x0000002a9804723c */ /* 0x042fe200000018ff */
[----:B------:R-:W-:Y:S01]  /*2690*/  IMAD.MOV.U32 R0, RZ, RZ, 0x40 ;  /* 0x00000040ff007424 */ /* 0x000fe200078e00ff */
[----:B------:R-:W-:Y:S01]  /*26a0*/  LOP3.LUT P0, RZ, R100, 0x4, RZ, 0xc0, !PT ;  /* 0x0000000464ff7812 */ /* 0x000fe2000780c0ff */
[----:B------:R-:W2:Y:S05]  /*26b0*/  LDL R122, [R1+0x7c] ;  /* 0x00007c00017a7983 */ /* 0x000eaa0000100800 */
[C---:B------:R-:W-:Y:S08]  /*26c0*/  HMMA.16816.F32 R32, R152.reuse, R16, RZ ;  /* 0x000000109820723c */ /* 0x040ff000000018ff */
[C---:B------:R-:W-:Y:S01]  /*26d0*/  HMMA.16816.F32 R24, R152.reuse, R20, RZ ;  /* 0x000000149818723c */ /* 0x040fe200000018ff */
[----:B------:R-:W3:Y:S04]  /*26e0*/  LDL R121, [R1+0x38] ;  /* 0x0000380001797983 */ /* 0x000ee80000100800 */
[----:B------:R-:W0:Y:S03]  /*26f0*/  LDGDEPBAR ;  /* 0x00000000000079af */ /* 0x000e260000000000 */
[----:B------:R-:W-:Y:S01]  /*2700*/  HMMA.16816.F32 R20, R152, R22, RZ ;  /* 0x000000169814723c */ /* 0x000fe200000018ff */
[----:B------:R-:W-:-:S07]  /*2710*/  SEL R210, R0, 0xffffffc0, !P0 ;  /* 0xffffffc000d27807 */ /* 0x000fce0004000000 */
[----:B------:R-:W-:Y:S01]  /*2720*/  HMMA.16816.F32 R28, R152, R18, RZ ;  /* 0x00000012981c723c */ /* 0x000fe200000018ff */
[----:B------:R-:W-:-:S07]  /*2730*/  IMAD.IADD R2, R213, 0x1, R210 ;  /* 0x00000001d5027824 */ /* 0x000fce00078e02d2 */
[C---:B----4-:R-:W-:Y:S08]  /*2740*/  HMMA.16816.F32 R16, R152.reuse, R36, RZ ;  /* 0x000000249810723c */ /* 0x050ff000000018ff */
[C---:B------:R-:W-:Y:S08]  /*2750*/  HMMA.16816.F32 R12, R152.reuse, R38, RZ ;  /* 0x00000026980c723c */ /* 0x040ff000000018ff */
[----:B------:R-:W-:Y:S08]  /*2760*/  HMMA.16816.F32 R8, R152, R40, RZ ;  /* 0x000000289808723c */ /* 0x000ff000000018ff */
[C---:B------:R-:W-:Y:S01]  /*2770*/  HMMA.16816.F32 R60, R156.reuse, R46, R4 ;  /* 0x0000002e9c3c723c */ /* 0x040fe20000001804 */
[----:B------:R-:W1:Y:S07]  /*2780*/  LDSM.16.M88.4 R4, [R2] ;  /* 0x000000000204783b */ /* 0x000e6e0000000200 */
[C---:B------:R-:W-:Y:S01]  /*2790*/  HMMA.16816.F32 R96, R156.reuse, R56, R32 ;  /* 0x000000389c60723c */ /* 0x040fe20000001820 */
[----:B------:R-:W4:Y:S07]  /*27a0*/  LDSM.16.M88.4 R32, [R2+0x800] ;  /* 0x000800000220783b */ /* 0x000f2e0000000200 */
[C---:B------:R-:W-:Y:S08]  /*27b0*/  HMMA.16816.F32 R88, R156.reuse, R52, R24 ;  /* 0x000000349c58723c */ /* 0x040ff00000001818 */
[----:B------:R-:W-:Y:S01]  /*27c0*/  HMMA.16816.F32 R76, R156, R54, R20 ;  /* 0x000000369c4c723c */ /* 0x000fe20000001814 */
[----:B------:R-:W5:Y:S01]  /*27d0*/  LDSM.16.M88.4 R52, [R2+0x1800] ;  /* 0x001800000234783b */ /* 0x000f620000000200 */
[----:B------:R-:W-:-:S03]  /*27e0*/  IADD3 R0, R210, R213, R211 ;  /* 0x000000d5d2007210 */ /* 0x000fc60007ffe0d3 */
[----:B------:R-:W1:Y:S03]  /*27f0*/  LDSM.16.M88.4 R40, [R2+0x1000] ;  /* 0x001000000228783b */ /* 0x000e660000000200 */
[C---:B------:R-:W-:Y:S01]  /*2800*/  HMMA.16816.F32 R72, R156.reuse, R48, R16 ;  /* 0x000000309c48723c */ /* 0x040fe20000001810 */
[----:B------:R-:W-:Y:S04]  /*2810*/  LDSM.16.M88.4 R100, [R0] ;  /* 0x000000000064783b */ /* 0x000fe80000000200 */
[----:B------:R-:W-:Y:S03]  /*2820*/  LDSM.16.M88.4 R104, [R0+0x800] ;  /* 0x000800000068783b */ /* 0x000fe60000000200 */
[C---:B------:R-:W-:Y:S01]  /*2830*/  HMMA.16816.F32 R68, R156.reuse, R50, R12 ;  /* 0x000000329c44723c */ /* 0x040fe2000000180c */
[----:B------:R-:W-:Y:S07]  /*2840*/  LDSM.16.M88.4 R108, [R0+0x1000] ;  /* 0x00100000006c783b */ /* 0x000fee0000000200 */
[----:B------:R-:W-:Y:S08]  /*2850*/  HMMA.16816.F32 R64, R156, R44, R8 ;  /* 0x0000002c9c40723c */ /* 0x000ff00000001808 */
[C---:B------:R-:W-:Y:S08]  /*2860*/  HMMA.16816.F32 R20, R152.reuse, R80, RZ ;  /* 0x000000509814723c */ /* 0x040ff000000018ff */
[C---:B------:R-:W-:Y:S01]  /*2870*/  HMMA.16816.F32 R16, R152.reuse, R82, RZ ;  /* 0x000000529810723c */ /* 0x040fe200000018ff */
[----:B------:R-:W1:Y:S07]  /*2880*/  LDSM.16.M88.4 R80, [R2+0x2000] ;  /* 0x002000000250783b */ /* 0x000e6e0000000200 */
[C---:B------:R-:W-:Y:S08]  /*2890*/  HMMA.16816.F32 R12, R152.reuse, R84, RZ ;  /* 0x00000054980c723c */ /* 0x040ff000000018ff */
[----:B------:R-:W-:Y:S01]  /*28a0*/  HMMA.16816.F32 R8, R152, R86, RZ ;  /* 0x000000569808723c */ /* 0x000fe200000018ff */
[----:B------:R-:W1:Y:S07]  /*28b0*/  LDSM.16.M88.4 R84, [R2+0x2800] ;  /* 0x002800000254783b */ /* 0x000e6e0000000200 */
[C---:B------:R-:W-:Y:S08]  /*28c0*/  HMMA.16816.F32 R92, R156.reuse, R58, R28 ;  /* 0x0000003a9c5c723c */ /* 0x040ff0000000181c */
[C---:B------:R-:W-:Y:S08]  /*28d0*/  HMMA.16816.F32 R56, R156.reuse, R112, R20 ;  /* 0x000000709c38723c */ /* 0x040ff00000001814 */
[C---:B------:R-:W-:Y:S01]  /*28e0*/  HMMA.16816.F32 R48, R156.reuse, R114, R16 ;  /* 0x000000729c30723c */ /* 0x040fe20000001810 */
[----:B------:R-:W2:Y:S07]  /*28f0*/  LDSM.16.M88.4 R112, [R0+0x1800] ;  /* 0x001800000070783b */ /* 0x000eae0000000200 */
[C---:B------:R-:W-:Y:S08]  /*2900*/  HMMA.16816.F32 R44, R156.reuse, R116, R12 ;  /* 0x000000749c2c723c */ /* 0x040ff0000000180c */
[----:B------:R-:W-:Y:S08]  /*2910*/  HMMA.16816.F32 R36, R156, R118, R8 ;  /* 0x000000769c24723c */ /* 0x000ff00000001808 */
[C---:B-1----:R-:W-:Y:S01]  /*2920*/  HMMA.16816.F32 R28, R164.reuse, R4, R96 ;  /* 0x00000004a41c723c */ /* 0x042fe20000001860 */
[----:B------:R-:W-:Y:S07]  /*2930*/  LDSM.16.M88.4 R96, [R2+0x4000] ;  /* 0x004000000260783b */ /* 0x000fee0000000200 */
[C---:B------:R-:W-:Y:S01]  /*2940*/  HMMA.16816.F32 R24, R164.reuse, R6, R92 ;  /* 0x00000006a418723c */ /* 0x040fe2000000185c */
[----:B------:R-:W-:Y:S07]  /*2950*/  LDSM.16.M88.4 R92, [R3+0x4000] ;  /* 0x00400000035c783b */ /* 0x000fee0000000200 */
[C---:B----4-:R-:W-:Y:S01]  /*2960*/  HMMA.16816.F32 R20, R164.reuse, R32, R88 ;  /* 0x00000020a414723c */ /* 0x050fe20000001858 */
[----:B------:R-:W-:Y:S07]  /*2970*/  LDSM.16.M88.4 R88, [R0+0x2800] ;  /* 0x002800000058783b */ /* 0x000fee0000000200 */
[C---:B------:R-:W-:Y:S08]  /*2980*/  HMMA.16816.F32 R16, R164.reuse, R34, R76 ;  /* 0x00000022a410723c */ /* 0x040ff0000000184c */
[C---:B-----5:R-:W-:Y:S08]  /*2990*/  HMMA.16816.F32 R4, R164.reuse, R52, R64 ;  /* 0x00000034a404723c */ /* 0x060ff00000001840 */
[C---:B------:R-:W-:Y:S01]  /*29a0*/  HMMA.16816.F32 R32, R164.reuse, R54, R60 ;  /* 0x00000036a420723c */ /* 0x040fe2000000183c */
[----:B------:R-:W1:Y:S07]  /*29b0*/  LDSM.16.M88.4 R52, [R0+0x2000] ;  /* 0x002000000034783b */ /* 0x000e6e0000000200 */
[C---:B------:R-:W-:Y:S08]  /*29c0*/  HMMA.16816.F32 R12, R164.reuse, R40, R72 ;  /* 0x00000028a40c723c */ /* 0x040ff00000001848 */
[C---:B------:R-:W-:Y:S08]  /*29d0*/  HMMA.16816.F32 R8, R164.reuse, R42, R68 ;  /* 0x0000002aa408723c */ /* 0x040ff00000001844 */
[C---:B------:R-:W-:Y:S08]  /*29e0*/  HMMA.16816.F32 R40, R164.reuse, R80, R56 ;  /* 0x00000050a428723c */ /* 0x040ff00000001838 */
[C---:B------:R-:W-:Y:S01]  /*29f0*/  HMMA.16816.F32 R48, R164.reuse, R82, R48 ;  /* 0x00000052a430723c */ /* 0x040fe20000001830 */
[----:B------:R-:W-:Y:S07]  /*2a00*/  LDSM.16.M88.4 R80, [R3+0x3800] ;  /* 0x003800000350783b */ /* 0x000fee0000000200 */
[C---:B------:R-:W-:Y:S08]  /*2a10*/  HMMA.16816.F32 R68, R164.reuse, R84, R44 ;  /* 0x00000054a444723c */ /* 0x040ff0000000182c */
[----:B------:R-:W-:Y:S08]  /*2a20*/  HMMA.16816.F32 R84, R164, R86, R36 ;  /* 0x00000056a454723c */ /* 0x000ff00000001824 */
[C---:B------:R-:W-:Y:S01]  /*2a30*/  HMMA.16816.F32 R76, R168.reuse, R100, R28 ;  /* 0x00000064a84c723c */ /* 0x040fe2000000181c */
[----:B------:R-:W4:Y:S07]  /*2a40*/  LDSM.16.M88.4 R28, [R213+0x3000] ;  /* 0x00300000d51c783b */ /* 0x000f2e0000000200 */
[C---:B------:R-:W-:Y:S01]  /*2a50*/  HMMA.16816.F32 R72, R168.reuse, R102, R24 ;  /* 0x00000066a848723c */ /* 0x040fe20000001818 */
[----:B------:R-:W5:Y:S04]  /*2a60*/  LDSM.16.M88.4 R24, [R213+0x3800] ;  /* 0x00380000d518783b */ /* 0x000f680000000200 */
[----:B------:R-:W-:Y:S03]  /*2a70*/  LDSM.16.M88.4 R100, [R3+0x4800] ;  /* 0x004800000364783b */ /* 0x000fe60000000200 */
[C---:B------:R-:W-:Y:S01]  /*2a80*/  HMMA.16816.F32 R64, R168.reuse, R104, R20 ;  /* 0x00000068a840723c */ /* 0x040fe20000001814 */
[----:B------:R-:W3:Y:S07]  /*2a90*/  LDSM.16.M88.4 R20, [R213+0x4000] ;  /* 0x00400000d514783b */ /* 0x000eee0000000200 */
[C---:B------:R-:W-:Y:S08]  /*2aa0*/  HMMA.16816.F32 R56, R168.reuse, R108, R12 ;  /* 0x0000006ca838723c */ /* 0x040ff0000000180c */
[C---:B------:R-:W-:Y:S01]  /*2ab0*/  HMMA.16816.F32 R44, R168.reuse, R110, R8 ;  /* 0x0000006ea82c723c */ /* 0x040fe20000001808 */
[----:B------:R-:W-:Y:S07]  /*2ac0*/  LDSM.16.M88.4 R108, [R3+0x5000] ;  /* 0x00500000036c783b */ /* 0x000fee0000000200 */
[C---:B--2---:R-:W-:Y:S08]  /*2ad0*/  HMMA.16816.F32 R12, R168.reuse, R112, R4 ;  /* 0x00000070a80c723c */ /* 0x044ff00000001804 */
[C---:B------:R-:W-:Y:S01]  /*2ae0*/  HMMA.16816.F32 R8, R168.reuse, R114, R32 ;  /* 0x00000072a808723c */ /* 0x040fe20000001820 */
[----:B------:R-:W2:Y:S04]  /*2af0*/  LDSM.16.M88.4 R32, [R213+0x5000] ;  /* 0x00500000d520783b */ /* 0x000ea80000000200 */
[----:B------:R-:W-:Y:S03]  /*2b00*/  LDSM.16.M88.4 R112, [R3+0x5800] ;  /* 0x005800000370783b */ /* 0x000fe60000000200 */
[C---:B-1----:R-:W-:Y:S08]  /*2b10*/  HMMA.16816.F32 R4, R168.reuse, R52, R40 ;  /* 0x00000034a804723c */ /* 0x042ff00000001828 */
[C---:B------:R-:W-:Y:S01]  /*2b20*/  HMMA.16816.F32 R36, R168.reuse, R54, R48 ;  /* 0x00000036a824723c */ /* 0x040fe20000001830 */
[----:B------:R-:W-:Y:S07]  /*2b30*/  LDSM.16.M88.4 R48, [R213+0x5800] ;  /* 0x00580000d530783b */ /* 0x000fee0000000200 */
[C---:B------:R-:W-:Y:S01]  /*2b40*/  HMMA.16816.F32 R60, R168.reuse, R106, R16 ;  /* 0x0000006aa83c723c */ /* 0x040fe20000001810 */
[----:B------:R-:W-:Y:S04]  /*2b50*/  LDSM.16.M88.4 R16, [R213+0x4800] ;  /* 0x00480000d510783b */ /* 0x000fe80000000200 */
[----:B------:R-:W-:Y:S03]  /*2b60*/  LDSM.16.M88.4 R104, [R2+0x4800] ;  /* 0x004800000268783b */ /* 0x000fe60000000200 */
[----:B------:R-:W-:Y:S01]  /*2b70*/  HMMA.16816.F32 R52, R168, R90, R84 ;  /* 0x0000005aa834723c */ /* 0x000fe20000001854 */
[----:B------:R-:W1:Y:S07]  /*2b80*/  LDSM.16.M88.4 R84, [R3+0x3000] ;  /* 0x003000000354783b */ /* 0x000e6e0000000200 */
[C---:B----4-:R-:W-:Y:S08]  /*2b90*/  HMMA.16816.F32 R76, R172.reuse, R28, R76 ;  /* 0x0000001cac4c723c */ /* 0x050ff0000000184c */
[----:B------:R-:W-:Y:S08]  /*2ba0*/  HMMA.16816.F32 R28, R172, R30, R72 ;  /* 0x0000001eac1c723c */ /* 0x000ff00000001848 */
[----:B------:R-:W-:Y:S01]  /*2bb0*/  HMMA.16816.F32 R40, R168, R88, R68 ;  /* 0x00000058a828723c */ /* 0x000fe20000001844 */
[----:B------:R-:W-:Y:S07]  /*2bc0*/  LDSM.16.M88.4 R88, [R2+0x3800] ;  /* 0x003800000258783b */ /* 0x000fee0000000200 */
[C---:B-----5:R-:W-:Y:S08]  /*2bd0*/  HMMA.16816.F32 R72, R172.reuse, R24, R64 ;  /* 0x00000018ac48723c */ /* 0x060ff00000001840 */
[C---:B---3--:R-:W-:Y:S08]  /*2be0*/  HMMA.16816.F32 R64, R172.reuse, R20, R56 ;  /* 0x00000014ac40723c */ /* 0x048ff00000001838 */
[C---:B------:R-:W-:Y:S01]  /*2bf0*/  HMMA.16816.F32 R68, R172.reuse, R26, R60 ;  /* 0x0000001aac44723c */ /* 0x040fe2000000183c */
[----:B------:R-:W3:Y:S07]  /*2c00*/  LDSM.16.M88.4 R24, [R2+0x3000] ;  /* 0x003000000218783b */ /* 0x000eee0000000200 */
[C---:B------:R-:W-:Y:S08]  /*2c10*/  HMMA.16816.F32 R44, R172.reuse, R22, R44 ;  /* 0x00000016ac2c723c */ /* 0x040ff0000000182c */
[----:B--2---:R-:W-:Y:S08]  /*2c20*/  HMMA.16816.F32 R20, R172, R32, R4 ;  /* 0x00000020ac14723c */ /* 0x004ff00000001804 */
[----:B-1----:R-:W-:Y:S01]  /*2c30*/  HMMA.16816.F32 R4, R176, R84, R76 ;  /* 0x00000054b004723c */ /* 0x002fe2000000184c */
[----:B------:R-:W-:Y:S07]  /*2c40*/  LDSM.16.M88.4 R76, [R2+0x5800] ;  /* 0x00580000024c783b */ /* 0x000fee0000000200 */
[C---:B------:R-:W-:Y:S08]  /*2c50*/  HMMA.16816.F32 R60, R172.reuse, R16, R12 ;  /* 0x00000010ac3c723c */ /* 0x040ff0000000180c */
[C---:B------:R-:W-:Y:S08]  /*2c60*/  HMMA.16816.F32 R56, R172.reuse, R18, R8 ;  /* 0x00000012ac38723c */ /* 0x040ff00000001808 */
[C---:B------:R-:W-:Y:S08]  /*2c70*/  HMMA.16816.F32 R16, R172.reuse, R34, R36 ;  /* 0x00000022ac10723c */ /* 0x040ff00000001824 */
[----:B------:R-:W-:Y:S08]  /*2c80*/  HMMA.16816.F32 R12, R172, R48, R40 ;  /* 0x00000030ac0c723c */ /* 0x000ff00000001828 */
[C---:B------:R-:W-:Y:S01]  /*2c90*/  HMMA.16816.F32 R28, R176.reuse, R86, R28 ;  /* 0x00000056b01c723c */ /* 0x040fe2000000181c */
[----:B------:R-:W-:Y:S07]  /*2ca0*/  LDSM.16.M88.4 R84, [R0+0x3800] ;  /* 0x003800000054783b */ /* 0x000fee0000000200 */
[C---:B------:R-:W-:Y:S08]  /*2cb0*/  HMMA.16816.F32 R40, R176.reuse, R92, R64 ;  /* 0x0000005cb028723c */ /* 0x040ff00000001840 */
[C---:B------:R-:W-:Y:S08]  /*2cc0*/  HMMA.16816.F32 R32, R176.reuse, R80, R72 ;  /* 0x00000050b020723c */ /* 0x040ff00000001848 */
[C---:B------:R-:W-:Y:S01]  /*2cd0*/  HMMA.16816.F32 R36, R176.reuse, R82, R68 ;  /* 0x00000052b024723c */ /* 0x040fe20000001844 */
[----:B------:R-:W1:Y:S07]  /*2ce0*/  LDSM.16.M88.4 R80, [R0+0x3000] ;  /* 0x003000000050783b */ /* 0x000e6e0000000200 */
[----:B------:R-:W-:Y:S01]  /*2cf0*/  HMMA.16816.F32 R44, R176, R94, R44 ;  /* 0x0000005eb02c723c */ /* 0x000fe2000000182c */
[----:B------:R-:W2:Y:S07]  /*2d00*/  LDSM.16.M88.4 R92, [R0+0x4000] ;  /* 0x00400000005c783b */ /* 0x000eae0000000200 */
[----:B------:R-:W-:Y:S08]  /*2d10*/  HMMA.16816.F32 R8, R172, R50, R52 ;  /* 0x00000032ac08723c */ /* 0x000ff00000001834 */
[----:B------:R-:W-:Y:S08]  /*2d20*/  HMMA.16816.F32 R72, R176, R108, R20 ;  /* 0x0000006cb048723c */ /* 0x000ff00000001814 */
[----:B---3--:R-:W-:Y:S08]  /*2d30*/  HMMA.16816.F32 R20, R180, R24, R4 ;  /* 0x00000018b414723c */ /* 0x008ff00000001804 */
[C---:B------:R-:W-:Y:S01]  /*2d40*/  HMMA.16816.F32 R52, R176.reuse, R102, R56 ;  /* 0x00000066b034723c */ /* 0x040fe20000001838 */
[----:B------:R-:W3:Y:S07]  /*2d50*/  LDSM.16.M88.4 R56, [R2+0x5000] ;  /* 0x005000000238783b */ /* 0x000eee0000000200 */
[----:B------:R-:W-:Y:S08]  /*2d60*/  HMMA.16816.F32 R68, R176, R110, R16 ;  /* 0x0000006eb044723c */ /* 0x000ff00000001810 */
[C---:B------:R-:W-:Y:S08]  /*2d70*/  HMMA.16816.F32 R16, R180.reuse, R26, R28 ;  /* 0x0000001ab410723c */ /* 0x040ff0000000181c */
[----:B------:R-:W-:Y:S01]  /*2d80*/  HMMA.16816.F32 R4, R180, R96, R40 ;  /* 0x00000060b404723c */ /* 0x000fe20000001828 */
[----:B------:R-:W4:Y:S07]  /*2d90*/  LDSM.16.M88.4 R40, [R213+0x6000] ;  /* 0x00600000d528783b */ /* 0x000f2e0000000200 */
[C---:B------:R-:W-:Y:S08]  /*2da0*/  HMMA.16816.F32 R48, R176.reuse, R100, R60 ;  /* 0x00000064b030723c */ /* 0x040ff0000000183c */
[C---:B------:R-:W-:Y:S08]  /*2db0*/  HMMA.16816.F32 R64, R176.reuse, R112, R12 ;  /* 0x00000070b040723c */ /* 0x040ff0000000180c */
[----:B------:R-:W-:Y:S08]  /*2dc0*/  HMMA.16816.F32 R60, R176, R114, R8 ;  /* 0x00000072b03c723c */ /* 0x000ff00000001808 */
[C---:B------:R-:W-:Y:S08]  /*2dd0*/  HMMA.16816.F32 R12, R180.reuse, R88, R32 ;  /* 0x00000058b40c723c */ /* 0x040ff00000001820 */
[----:B------:R-:W-:Y:S01]  /*2de0*/  HMMA.16816.F32 R8, R180, R90, R36 ;  /* 0x0000005ab408723c */ /* 0x000fe20000001824 */
[----:B------:R-:W5:Y:S07]  /*2df0*/  LDSM.16.M88.4 R36, [R0+0x4800] ;  /* 0x004800000024783b */ /* 0x000f6e0000000200 */
[C---:B-1----:R-:W-:Y:S08]  /*2e00*/  HMMA.16816.F32 R20, R184.reuse, R80, R20 ;  /* 0x00000050b814723c */ /* 0x042ff00000001814 */
[C---:B------:R-:W-:Y:S01]  /*2e10*/  HMMA.16816.F32 R32, R184.reuse, R82, R16 ;  /* 0x00000052b820723c */ /* 0x040fe20000001810 */
[----:B------:R-:W-:Y:S07]  /*2e20*/  LDSM.16.M88.4 R16, [R0+0x5800] ;  /* 0x005800000010783b */ /* 0x000fee0000000200 */
[----:B--2---:R-:W-:Y:S01]  /*2e30*/  HMMA.16816.F32 R80, R184, R92, R4 ;  /* 0x0000005cb850723c */ /* 0x004fe20000001804 */
[----:B------:R-:W1:Y:S07]  /*2e40*/  LDSM.16.M88.4 R4, [R0+0x5000] ;  /* 0x005000000004783b */ /* 0x000e6e0000000200 */
[C---:B------:R-:W-:Y:S08]  /*2e50*/  HMMA.16816.F32 R88, R180.reuse, R78, R60 ;  /* 0x0000004eb458723c */ /* 0x040ff0000000183c */
[----:B------:R-:W-:Y:S08]  /*2e60*/  HMMA.16816.F32 R28, R180, R104, R48 ;  /* 0x00000068b41c723c */ /* 0x000ff00000001830 */
[----:B------:R-:W-:Y:S01]  /*2e70*/  HMMA.16816.F32 R60, R184, R84, R12 ;  /* 0x00000054b83c723c */ /* 0x000fe2000000180c */
[----:B------:R-:W2:Y:S07]  /*2e80*/  LDSM.16.M88.4 R12, [R3+0x6000] ;  /* 0x00600000030c783b */ /* 0x000eae0000000200 */
[C---:B------:R-:W-:Y:S08]  /*2e90*/  HMMA.16816.F32 R24, R180.reuse, R98, R44 ;  /* 0x00000062b418723c */ /* 0x040ff0000000182c */
[C---:B---3--:R-:W-:Y:S08]  /*2ea0*/  HMMA.16816.F32 R48, R180.reuse, R56, R72 ;  /* 0x00000038b430723c */ /* 0x048ff00000001848 */
[C---:B------:R-:W-:Y:S08]  /*2eb0*/  HMMA.16816.F32 R44, R180.reuse, R58, R68 ;  /* 0x0000003ab42c723c */ /* 0x040ff00000001844 */
[----:B------:R-:W-:Y:S08]  /*2ec0*/  HMMA.16816.F32 R56, R180, R76, R64 ;  /* 0x0000004cb438723c */ /* 0x000ff00000001840 */
[----:B------:R-:W-:Y:S08]  /*2ed0*/  HMMA.16816.F32 R64, R184, R86, R8 ;  /* 0x00000056b840723c */ /* 0x000ff00000001808 */
[----:B----4-:R-:W-:Y:S01]  /*2ee0*/  HMMA.16816.F32 R8, R188, R40, R20 ;  /* 0x00000028bc08723c */ /* 0x010fe20000001814 */
[----:B------:R-:W3:Y:S07]  /*2ef0*/  LDSM.16.M88.4 R20, [R213+0x6800] ;  /* 0x00680000d514783b */ /* 0x000eee0000000200 */
[----:B------:R-:W-:Y:S08]  /*2f00*/  HMMA.16816.F32 R52, R180, R106, R52 ;  /* 0x0000006ab434723c */ /* 0x000ff00000001834 */
[C---:B-----5:R-:W-:Y:S01]  /*2f10*/  HMMA.16816.F32 R68, R184.reuse, R36, R28 ;  /* 0x00000024b844723c */ /* 0x060fe2000000181c */
[----:B------:R-:W4:Y:S07]  /*2f20*/  LDSM.16.M88.4 R28, [R2+0x6000] ;  /* 0x00600000021c783b */ /* 0x000f2e0000000200 */
[C---:B------:R-:W-:Y:S01]  /*2f30*/  HMMA.16816.F32 R76, R184.reuse, R94, R24 ;  /* 0x0000005eb84c723c */ /* 0x040fe20000001818 */
[----:B------:R-:W-:Y:S07]  /*2f40*/  LDSM.16.M88.4 R24, [R213+0x7000] ;  /* 0x00700000d518783b */ /* 0x000fee0000000200 */
[C---:B-1----:R-:W-:Y:S01]  /*2f50*/  HMMA.16816.F32 R72, R184.reuse, R4, R48 ;  /* 0x00000004b848723c */ /* 0x042fe20000001830 */
[----:B------:R-:W-:Y:S07]  /*2f60*/  LDSM.16.M88.4 R48, [R213+0x8000] ;  /* 0x00800000d530783b */ /* 0x000fee0000000200 */
[----:B------:R-:W-:Y:S08]  /*2f70*/  HMMA.16816.F32 R92, R184, R6, R44 ;  /* 0x00000006b85c723c */ /* 0x000ff0000000182c */
[----:B------:R-:W-:Y:S01]  /*2f80*/  HMMA.16816.F32 R4, R188, R42, R32 ;  /* 0x0000002abc04723c */ /* 0x000fe20000001820 */
[----:B------:R-:W1:Y:S04]  /*2f90*/  LDSM.16.M88.4 R32, [R3+0x6800] ;  /* 0x006800000320783b */ /* 0x000e680000000200 */
[----:B------:R-:W-:Y:S03]  /*2fa0*/  LDSM.16.M88.4 R40, [R2+0x6800] ;  /* 0x006800000228783b */ /* 0x000fe60000000200 */
[----:B------:R-:W-:Y:S01]  /*2fb0*/  HMMA.16816.F32 R52, R184, R38, R52 ;  /* 0x00000026b834723c */ /* 0x000fe20000001834 */
[----:B------:R-:W5:Y:S07]  /*2fc0*/  LDSM.16.M88.4 R36, [R213+0x7800] ;  /* 0x00780000d524783b */ /* 0x000f6e0000000200 */
[----:B--2---:R-:W-:Y:S08]  /*2fd0*/  HMMA.16816.F32 R8, R192, R12, R8 ;  /* 0x0000000cc008723c */ /* 0x004ff00000001808 */
[C---:B------:R-:W-:Y:S01]  /*2fe0*/  HMMA.16816.F32 R96, R184.reuse, R16, R56 ;  /* 0x00000010b860723c */ /* 0x040fe20000001838 */
[----:B------:R-:W2:Y:S07]  /*2ff0*/  LDSM.16.M88.4 R56, [R0+0x6000] ;  /* 0x006000000038783b */ /* 0x000eae0000000200 */
[----:B------:R-:W-:Y:S08]  /*3000*/  HMMA.16816.F32 R88, R184, R18, R88 ;  /* 0x00000012b858723c */ /* 0x000ff00000001858 */
[----:B---3--:R-:W-:Y:S01]  /*3010*/  HMMA.16816.F32 R16, R188, R20, R60 ;  /* 0x00000014bc10723c */ /* 0x008fe2000000183c */
[----:B------:R-:W-:Y:S07]  /*3020*/  LDSM.16.M88.4 R60, [R213+0x8800] ;  /* 0x00880000d53c783b */ /* 0x000fee0000000200 */
[----:B------:R-:W-:Y:S08]  /*3030*/  HMMA.16816.F32 R4, R192, R14, R4 ;  /* 0x0000000ec004723c */ /* 0x000ff00000001804 */
[----:B----4-:R-:W-:Y:S08]  /*3040*/  HMMA.16816.F32 R8, R196, R28, R8 ;  /* 0x0000001cc408723c */ /* 0x010ff00000001808 */
[----:B------:R-:W-:Y:S08]  /*3050*/  HMMA.16816.F32 R12, R188, R22, R64 ;  /* 0x00000016bc0c723c */ /* 0x000ff00000001840 */
[----:B-1----:R-:W-:Y:S08]  /*3060*/  HMMA.16816.F32 R16, R192, R32, R16 ;  /* 0x00000020c010723c */ /* 0x002ff00000001810 */
[C---:B------:R-:W-:Y:S08]  /*3070*/  HMMA.16816.F32 R64, R188.reuse, R26, R76 ;  /* 0x0000001abc40723c */ /* 0x040ff0000000184c */
[----:B-----5:R-:W-:Y:S01]  /*3080*/  HMMA.16816.F32 R76, R188, R38, R52 ;  /* 0x00000026bc4c723c */ /* 0x020fe20000001834 */
[----:B------:R-:W1:Y:S07]  /*3090*/  LDSM.16.M88.4 R52, [R0+0x6800] ;  /* 0x006800000034783b */ /* 0x000e6e0000000200 */
[----:B------:R-:W-:Y:S01]  /*30a0*/  HMMA.16816.F32 R4, R196, R30, R4 ;  /* 0x0000001ec404723c */ /* 0x000fe20000001804 */
[----:B------:R-:W3:Y:S07]  /*30b0*/  LDSM.16.M88.4 R28, [R3+0x7000] ;  /* 0x00700000031c783b */ /* 0x000eee0000000200 */
[----:B--2---:R-:W-:Y:S08]  /*30c0*/  HMMA.16816.F32 R20, R200, R56, R8 ;  /* 0x00000038c814723c */ /* 0x004ff00000001808 */
[----:B------:R-:W-:Y:S01]  /*30d0*/  HMMA.16816.F32 R8, R192, R34, R12 ;  /* 0x00000022c008723c */ /* 0x000fe2000000180c */
[----:B------:R-:W-:Y:S07]  /*30e0*/  LDSM.16.M88.4 R32, [R3+0x8800] ;  /* 0x008800000320783b */ /* 0x000fee0000000200 */
[----:B------:R-:W-:Y:S08]  /*30f0*/  HMMA.16816.F32 R16, R196, R40, R16 ;  /* 0x00000028c410723c */ /* 0x000ff00000001810 */
[----:B------:R-:W-:Y:S08]  /*3100*/  HMMA.16816.F32 R4, R200, R58, R4 ;  /* 0x0000003ac804723c */ /* 0x000ff00000001804 */
[C---:B------:R-:W-:Y:S01]  /*3110*/  HMMA.16816.F32 R84, R188.reuse, R36, R68 ;  /* 0x00000024bc54723c */ /* 0x040fe20000001844 */
[----:B------:R-:W2:Y:S07]  /*3120*/  LDSM.16.M88.4 R36, [R3+0x7800] ;  /* 0x007800000324783b */ /* 0x000eae0000000200 */
[----:B------:R-:W-:Y:S01]  /*3130*/  HMMA.16816.F32 R44, R188, R24, R80 ;  /* 0x00000018bc2c723c */ /* 0x000fe20000001850 */
[----:B------:R-:W4:Y:S01]  /*3140*/  LDSM.16.M88.4 R24, [R2+0x7000] ;  /* 0x007000000218783b */ /* 0x000f220000000200 */
[----:B------:R-:W-:-:S02]  /*3150*/  FMUL.FTZ R12, R20, c[0x0][0x320] ;  /* 0x0000c800140c7a20 */ /* 0x000fc40000410000 */
[----:B------:R-:W-:Y:S01]  /*3160*/  FMUL.FTZ R22, R22, c[0x0][0x320] ;  /* 0x0000c80016167a20 */ /* 0x000fe20000410000 */
[----:B------:R-:W-:Y:S03]  /*3170*/  LDSM.16.M88.4 R56, [R0+0x7800] ;  /* 0x007800000038783b */ /* 0x000fe60000000200 */
[----:B------:R-:W-:Y:S08]  /*3180*/  HMMA.16816.F32 R8, R196, R42, R8 ;  /* 0x0000002ac408723c */ /* 0x000ff00000001808 */
[----:B-1----:R-:W-:Y:S01]  /*3190*/  HMMA.16816.F32 R16, R200, R52, R16 ;  /* 0x00000034c810723c */ /* 0x002fe20000001810 */
[----:B------:R-:W-:-:S02]  /*31a0*/  FMUL.FTZ R4, R4, c[0x0][0x320] ;  /* 0x0000c80004047a20 */ /* 0x000fc40000410000 */
[----:B------:R-:W-:Y:S02]  /*31b0*/  FMUL.FTZ R5, R5, c[0x0][0x320] ;  /* 0x0000c80005057a20 */ /* 0x000fe40000410000 */
[----:B------:R-:W-:Y:S02]  /*31c0*/  FMUL.FTZ R6, R6, c[0x0][0x320] ;  /* 0x0000c80006067a20 */ /* 0x000fe40000410000 */
[----:B------:R-:W-:Y:S01]  /*31d0*/  FMUL.FTZ R7, R7, c[0x0][0x320] ;  /* 0x0000c80007077a20 */ /* 0x000fe20000410000 */
[C---:B------:R-:W-:Y:S01]  /*31e0*/  HMMA.16816.F32 R80, R188.reuse, R48, R72 ;  /* 0x00000030bc50723c */ /* 0x040fe20000001848 */
[----:B------:R1:W-:Y:S01]  /*31f0*/  MUFU.TANH R100, R12 ;  /* 0x0000000c00647308 */ /* 0x0003e20000002400 */
[----:B------:R-:W-:Y:S01]  /*3200*/  FMUL.FTZ R23, R23, c[0x0][0x320] ;  /* 0x0000c80017177a20 */ /* 0x000fe20000410000 */
[----:B------:R-:W-:Y:S05]  /*3210*/  LDSM.16.M88.4 R40, [R3+0x8000] ;  /* 0x008000000328783b */ /* 0x000fea0000000200 */
[C---:B------:R-:W-:Y:S01]  /*3220*/  HMMA.16816.F32 R72, R188.reuse, R50, R92 ;  /* 0x00000032bc48723c */ /* 0x040fe2000000185c */
[----:B------:R-:W-:Y:S07]  /*3230*/  MUFU.TANH R94, R4 ;  /* 0x00000004005e7308 */ /* 0x000fee0000002400 */
[----:B------:R-:W-:Y:S01]  /*3240*/  HMMA.16816.F32 R68, R188, R60, R96 ;  /* 0x0000003cbc44723c */ /* 0x000fe20000001860 */
[----:B------:R-:W-:Y:S01]  /*3250*/  MUFU.TANH R93, R5 ;  /* 0x00000005005d7308 */ /* 0x000fe20000002400 */
[----:B-1----:R-:W-:-:S07]  /*3260*/  FMUL.FTZ R12, R21, c[0x0][0x320] ;  /* 0x0000c800150c7a20 */ /* 0x002fce0000410000 */
[----:B------:R-:W-:Y:S08]  /*3270*/  MUFU.TANH R97, R6 ;  /* 0x0000000600617308 */ /* 0x000ff00000002400 */
[----:B------:R1:W-:Y:S08]  /*3280*/  MUFU.TANH R96, R7 ;  /* 0x0000000700607308 */ /* 0x0003f00000002400 */
[----:B------:R3:W-:Y:S01]  /*3290*/  MUFU.TANH R95, R12 ;  /* 0x0000000c005f7308 */ /* 0x0007e20000002400 */
[----:B-1----:R-:W-:Y:S01]  /*32a0*/  HMMA.16816.F32 R4, R200, R54, R8 ;  /* 0x00000036c804723c */ /* 0x002fe20000001808 */
[----:B------:R-:W1:Y:S06]  /*32b0*/  LDSM.16.M88.4 R52, [R2+0x7800] ;  /* 0x007800000234783b */ /* 0x000e6c0000000200 */
[----:B------:R-:W-:Y:S01]  /*32c0*/  FMUL.FTZ R8, R16, c[0x0][0x320] ;  /* 0x0000c80010087a20 */ /* 0x000fe20000410000 */
[----:B---3--:R-:W-:Y:S01]  /*32d0*/  HMMA.16816.F32 R12, R192, R28, R44 ;  /* 0x0000001cc00c723c */ /* 0x008fe2000000182c */
[----:B------:R-:W-:Y:S01]  /*32e0*/  MUFU.TANH R102, R22 ;  /* 0x0000001600667308 */ /* 0x000fe20000002400 */
[----:B------:R-:W3:Y:S07]  /*32f0*/  LDSM.16.M88.4 R44, [R0+0x7000] ;  /* 0x00700000002c783b */ /* 0x000eee0000000200 */
[----:B------:R5:W1:Y:S01]  /*3300*/  MUFU.TANH R92, R8 ;  /* 0x00000008005c7308 */ /* 0x000a620000002400 */
[----:B------:R-:W-:Y:S07]  /*3310*/  HMMA.16816.F32 R60, R188, R62, R88 ;  /* 0x0000003ebc3c723c */ /* 0x000fee0000001858 */
[----:B------:R1:W-:Y:S01]  /*3320*/  MUFU.TANH R101, R23 ;  /* 0x0000001700657308 */ /* 0x0003e20000002400 */
[----:B-----5:R-:W-:-:S07]  /*3330*/  FMUL.FTZ R8, R17, c[0x0][0x320] ;  /* 0x0000c80011087a20 */ /* 0x020fce0000410000 */
[----:B------:R2:W5:Y:S01]  /*3340*/  MUFU.TANH R88, R8 ;  /* 0x0000000800587308 */ /* 0x0005620000002400 */
[C---:B-1----:R-:W-:Y:S08]  /*3350*/  HMMA.16816.F32 R20, R192.reuse, R30, R64 ;  /* 0x0000001ec014723c */ /* 0x042ff00000001840 */
[----:B--2---:R-:W-:Y:S01]  /*3360*/  HMMA.16816.F32 R8, R192, R36, R84 ;  /* 0x00000024c008723c */ /* 0x004fe20000001854 */
[----:B------:R-:W-:-:S07]  /*3370*/  FMUL.FTZ R18, R18, c[0x0][0x320] ;  /* 0x0000c80012127a20 */ /* 0x000fce0000410000 */
[C---:B----4-:R-:W-:Y:S01]  /*3380*/  HMMA.16816.F32 R12, R196.reuse, R24, R12 ;  /* 0x00000018c40c723c */ /* 0x050fe2000000180c */
[----:B------:R-:W-:Y:S01]  /*3390*/  FMUL.FTZ R19, R19, c[0x0][0x320] ;  /* 0x0000c80013137a20 */ /* 0x000fe20000410000 */
[----:B------:R-:W-:Y:S06]  /*33a0*/  MUFU.TANH R85, R18 ;  /* 0x0000001200557308 */ /* 0x000fec0000002400 */
[----:B------:R-:W-:Y:S02]  /*33b0*/  HMMA.16816.F32 R20, R196, R26, R20 ;  /* 0x0000001ac414723c */ /* 0x000fe40000001814 */
[----:B------:R1:W-:Y:S06]  /*33c0*/  MUFU.TANH R84, R19 ;  /* 0x0000001300547308 */ /* 0x0003ec0000002400 */
[----:B------:R-:W-:Y:S08]  /*33d0*/  HMMA.16816.F32 R28, R192, R38, R76 ;  /* 0x00000026c01c723c */ /* 0x000ff0000000184c */
[----:B-1----:R-:W-:Y:S01]  /*33e0*/  HMMA.16816.F32 R16, R196, R52, R8 ;  /* 0x00000034c410723c */ /* 0x002fe20000001808 */
[----:B------:R-:W1:Y:S01]  /*33f0*/  LDSM.16.M88.4 R8, [R2+0x8000] ;  /* 0x008000000208783b */ /* 0x000e620000000200 */
[----:B------:R-:W-:-:S06]  /*3400*/  FMUL.FTZ R3, R4, c[0x0][0x320] ;  /* 0x0000c80004037a20 */ /* 0x000fcc0000410000 */
[----:B---3--:R-:W-:Y:S01]  /*3410*/  HMMA.16816.F32 R24, R200, R44, R12 ;  /* 0x0000002cc818723c */ /* 0x008fe2000000180c */
[----:B------:R2:W-:Y:S07]  /*3420*/  MUFU.TANH R67, R3 ;  /* 0x0000000300437308 */ /* 0x0005ee0000002400 */
[----:B------:R-:W-:Y:S08]  /*3430*/  HMMA.16816.F32 R48, R192, R40, R80 ;  /* 0x00000028c030723c */ /* 0x000ff00000001850 */
[----:B------:R-:W-:Y:S01]  /*3440*/  HMMA.16816.F32 R12, R200, R46, R20 ;  /* 0x0000002ec80c723c */ /* 0x000fe20000001814 */
[----:B--2---:R-:W-:Y:S01]  /*3450*/  FMUL.FTZ R3, R5, c[0x0][0x320] ;  /* 0x0000c80005037a20 */ /* 0x004fe20000410000 */
[----:B------:R-:W-:Y:S06]  /*3460*/  LDSM.16.M88.4 R44, [R0+0x8800] ;  /* 0x00880000002c783b */ /* 0x000fec0000000200 */
[C---:B------:R-:W-:Y:S01]  /*3470*/  HMMA.16816.F32 R20, R192.reuse, R32, R68 ;  /* 0x00000020c014723c */ /* 0x040fe20000001844 */
[----:B------:R2:W-:Y:S07]  /*3480*/  MUFU.TANH R66, R3 ;  /* 0x0000000300427308 */ /* 0x0005ee0000002400 */
[----:B------:R-:W-:Y:S08]  /*3490*/  HMMA.16816.F32 R36, R192, R34, R60 ;  /* 0x00000022c024723c */ /* 0x000ff0000000183c */
[----:B------:R-:W-:Y:S01]  /*34a0*/  HMMA.16816.F32 R32, R200, R56, R16 ;  /* 0x00000038c820723c */ /* 0x000fe20000001810 */
[----:B--2---:R-:W-:-:S07]  /*34b0*/  FMUL.FTZ R3, R6, c[0x0][0x320] ;  /* 0x0000c80006037a20 */ /* 0x004fce0000410000 */
[----:B------:R-:W-:Y:S01]  /*34c0*/  HMMA.16816.F32 R16, R196, R54, R28 ;  /* 0x00000036c410723c */ /* 0x000fe2000000181c */
[----:B------:R2:W-:Y:S01]  /*34d0*/  LDSM.16.M88.4 R28, [R0+0x8000] ;  /* 0x00800000001c783b */ /* 0x0005e20000000200 */
[----:B------:R3:W-:Y:S01]  /*34e0*/  MUFU.TANH R77, R3 ;  /* 0x00000003004d7308 */ /* 0x0007e20000002400 */
[----:B------:R-:W-:Y:S02]  /*34f0*/  FMUL.FTZ R25, R25, c[0x0][0x320] ;  /* 0x0000c80019197a20 */ /* 0x000fe40000410000 */
[----:B------:R-:W-:Y:S02]  /*3500*/  FMUL.FTZ R26, R26, c[0x0][0x320] ;  /* 0x0000c8001a1a7a20 */ /* 0x000fe40000410000 */
[----:B------:R-:W-:-:S03]  /*3510*/  FMUL.FTZ R27, R27, c[0x0][0x320] ;  /* 0x0000c8001b1b7a20 */ /* 0x000fc60000410000 */
[----:B------:R-:W-:Y:S01]  /*3520*/  MUFU.TANH R64, R25 ;  /* 0x0000001900407308 */ /* 0x000fe20000002400 */
[----:B---3--:R-:W-:Y:S02]  /*3530*/  FMUL.FTZ R3, R7, c[0x0][0x320] ;  /* 0x0000c80007037a20 */ /* 0x008fe40000410000 */
[----:B------:R-:W-:Y:S01]  /*3540*/  HMMA.16816.F32 R4, R192, R42, R72 ;  /* 0x0000002ac004723c */ /* 0x000fe20000001848 */
[----:B------:R3:W4:Y:S04]  /*3550*/  LDSM.16.M88.4 R40, [R2+0x8800] ;  /* 0x008800000228783b */ /* 0x0007280000000200 */
[----:B------:R1:W-:Y:S01]  /*3560*/  MUFU.TANH R76, R3 ;  /* 0x00000003004c7308 */ /* 0x0003e20000002400 */
[----:B------:R-:W-:-:S05]  /*3570*/  IMAD.IADD R122, R122, 0x1, R160 ;  /* 0x000000017a7a7824 */ /* 0x000fca00078e02a0 */
[----:B------:R-:W-:Y:S01]  /*3580*/  HMMA.16816.F32 R16, R200, R58, R16 ;  /* 0x0000003ac810723c */ /* 0x000fe20000001810 */
[----:B--2---:R-:W-:Y:S01]  /*3590*/  IADD3 R0, R120, c[0x0][0x1d0], RZ ;  /* 0x0000740078007a10 */ /* 0x004fe20007ffe0ff */
[----:B------:R-:W-:Y:S01]  /*35a0*/  MUFU.TANH R70, R26 ;  /* 0x0000001a00467308 */ /* 0x000fe20000002400 */
[----:B------:R-:W-:Y:S01]  /*35b0*/  FMUL.FTZ R12, R12, c[0x0][0x320] ;  /* 0x0000c8000c0c7a20 */ /* 0x000fe20000410000 */
[----:B------:R-:W-:-:S04]  /*35c0*/  DEPBAR.LE SB0, 0x2 ;  /* 0x000080800000791a */ /* 0x000fc80000000000 */
[----:B------:R-:W-:Y:S01]  /*35d0*/  FMUL.FTZ R13, R13, c[0x0][0x320] ;  /* 0x0000c8000d0d7a20 */ /* 0x000fe20000410000 */
[----:B------:R-:W-:Y:S01]  /*35e0*/  BAR.SYNC.DEFER_BLOCKING 0x0 ;  /* 0x0000000000007b1d */ /* 0x000fe20000010000 */
[----:B-1----:R-:W-:-:S05]  /*35f0*/  FMUL.FTZ R3, R24, c[0x0][0x320] ;  /* 0x0000c80018037a20 */ /* 0x002fca0000410000 */
[----:B------:R1:W-:Y:S01]  /*3600*/  MUFU.TANH R60, R27 ;  /* 0x0000001b003c7308 */ /* 0x0003e20000002400 */
[----:B---3--:R-:W-:-:S07]  /*3610*/  IMAD.MOV.U32 R2, RZ, RZ, R122 ;  /* 0x000000ffff027224 */ /* 0x008fce00078e007a */
[----:B------:R2:W-:Y:S01]  /*3620*/  MUFU.TANH R65, R3 ;  /* 0x0000000300417308 */ /* 0x0005e20000002400 */
[C---:B-1----:R-:W-:Y:S08]  /*3630*/  HMMA.16816.F32 R24, R196.reuse, R8, R48 ;  /* 0x00000008c418723c */ /* 0x042ff00000001830 */
[----:B----4-:R-:W-:Y:S01]  /*3640*/  HMMA.16816.F32 R20, R196, R40, R20 ;  /* 0x00000028c414723c */ /* 0x010fe20000001814 */
[----:B--2---:R-:W-:Y:S01]  /*3650*/  @P2 IMAD.HI.U32 R3, R122, c[0x0][0x2c8], RZ ;  /* 0x0000b2007a032a27 */ /* 0x004fe200078e00ff */
[----:B------:R-:W1:Y:S01]  /*3660*/  MUFU.TANH R53, R12 ;  /* 0x0000000c00357308 */ /* 0x000e620000002400 */
[----:B------:R-:W-:Y:S03]  /*3670*/  LDSM.16.MT88.4 R104, [R215+0x800] ;  /* 0x00080000d768783b */ /* 0x000fe60000004200 */
[----:B------:R-:W-:-:S02]  /*3680*/  @P2 SHF.R.U32.HI R2, RZ, c[0x0][0x2cc], R3 ;  /* 0x0000b300ff022a19 */ /* 0x000fc40000011603 */
[----:B------:R-:W-:Y:S03]  /*3690*/  HMMA.16816.F32 R8, R196, R10, R4 ;  /* 0x0000000ac408723c */ /* 0x000fe60000001804 */
[----:B------:R-:W2:Y:S04]  /*36a0*/  SHFL.IDX PT, R4, R2, RZ, 0x1c1f ;  /* 0x001c1fff02047589 */ /* 0x000ea800000e0000 */
[----:B------:R3:W4:Y:S01]  /*36b0*/  SHFL.IDX PT, R3, R2, 0x1, 0x1c1f ;  /* 0x003c1f0002037f89 */ /* 0x00072200000e0000 */
[----:B------:R-:W-:Y:S01]  /*36c0*/  HMMA.16816.F32 R24, R200, R28, R24 ;  /* 0x0000001cc818723c */ /* 0x000fe20000001818 */
[----:B------:R-:W-:Y:S01]  /*36d0*/  FMUL.FTZ R16, R16, c[0x0][0x320] ;  /* 0x0000c80010107a20 */ /* 0x000fe20000410000 */
[----:B------:R-:W1:Y:S01]  /*36e0*/  MUFU.TANH R52, R13 ;  /* 0x0000000d00347308 */ /* 0x000e620000002400 */
[----:B------:R-:W-:Y:S01]  /*36f0*/  FMUL.FTZ R32, R32, c[0x0][0x320] ;  /* 0x0000c80020207a20 */ /* 0x000fe20000410000 */
[----:B---3--:R-:W-:-:S04]  /*3700*/  IADD3 R2, -R121, 0x1, R0 ;  /* 0x0000000179027810 */ /* 0x008fc80007ffe100 */
[----:B------:R-:W-:Y:S01]  /*3710*/  IADD3 R2, R2, -c[0x0][0x168], RZ ;  /* 0x80005a0002027a10 */ /* 0x000fe20007ffe0ff */
[----:B------:R-:W-:-:S04]  /*3720*/  IMAD.IADD R0, R0, 0x1, -R121 ;  /* 0x0000000100007824 */ /* 0x000fc800078e0a79 */
[C---:B--2---:R-:W-:Y:S02]  /*3730*/  IMAD.IADD R4, R2.reuse, 0x1, R4 ;  /* 0x0000000102047824 */ /* 0x044fe400078e0204 */
[----:B----4-:R-:W-:-:S03]  /*3740*/  IMAD.IADD R3, R2, 0x1, R3 ;  /* 0x0000000102037824 */ /* 0x010fc600078e0203 */
[C---:B------:R-:W-:Y:S02]  /*3750*/  IMNMX R2, R0.reuse, R4, PT ;  /* 0x0000000400027217 */ /* 0x040fe40003800200 */
[----:B------:R-:W-:-:S04]  /*3760*/  IMNMX R0, R0, R3, PT ;  /* 0x0000000300007217 */ /* 0x000fc80003800200 */
[----:B------:R-:W-:Y:S01]  /*3770*/  FMUL.FTZ R3, R24, c[0x0][0x320] ;  /* 0x0000c80018037a20 */ /* 0x000fe20000410000 */
[----:B------:R2:W-:Y:S01]  /*3780*/  MUFU.TANH R28, R16 ;  /* 0x00000010001c7308 */ /* 0x0005e20000002400 */
[----:B------:R-:W-:Y:S02]  /*3790*/  FMUL.FTZ R33, R33, c[0x0][0x320] ;  /* 0x0000c80021217a20 */ /* 0x000fe40000410000 */
[----:B------:R-:W-:Y:S01]  /*37a0*/  FMUL.FTZ R17, R17, c[0x0][0x320] ;  /* 0x0000c80011117a20 */ /* 0x000fe20000410000 */
[----:B------:R-:W-:-:S04]  /*37b0*/  ISETP.GT.AND P6, PT, R2, 0x10, PT ;  /* 0x000000100200780c */ /* 0x000fc80003fc4270 */
[----:B------:R-:W3:Y:S01]  /*37c0*/  MUFU.TANH R3, R3 ;  /* 0x0000000300037308 */ /* 0x000ee20000002400 */
[----:B------:R-:W-:Y:S02]  /*37d0*/  FMUL.FTZ R14, R14, c[0x0][0x320] ;  /* 0x0000c8000e0e7a20 */ /* 0x000fe40000410000 */
[----:B--2---:R-:W-:-:S05]  /*37e0*/  FMUL.FTZ R16, R25, c[0x0][0x320] ;  /* 0x0000c80019107a20 */ /* 0x004fca0000410000 */
[----:B------:R-:W2:Y:S01]  /*37f0*/  MUFU.TANH R32, R32 ;  /* 0x0000002000207308 */ /* 0x000ea20000002400 */
[----:B------:R-:W-:Y:S01]  /*3800*/  FMUL.FTZ R15, R15, c[0x0][0x320] ;  /* 0x0000c8000f0f7a20 */ /* 0x000fe20000410000 */
[----:B------:R-:W-:Y:S01]  /*3810*/  HMMA.16816.F32 R4, R200, R44, R20 ;  /* 0x0000002cc804723c */ /* 0x000fe20000001814 */
[C---:B------:R-:W-:Y:S02]  /*3820*/  ISETP.GT.AND P0, PT, R2.reuse, RZ, PT ;  /* 0x000000ff0200720c */ /* 0x040fe40003f04270 */
[----:B------:R-:W-:-:S03]  /*3830*/  ISETP.GT.AND P4, PT, R2, 0x1, PT ;  /* 0x000000010200780c */ /* 0x000fc60003f84270 */
[----:B------:R-:W4:Y:S01]  /*3840*/  MUFU.TANH R33, R33 ;  /* 0x0000002100217308 */ /* 0x000f220000002400 */
[C---:B------:R-:W-:Y:S02]  /*3850*/  ISETP.GT.AND P3, PT, R2.reuse, 0x8, PT ;  /* 0x000000080200780c */ /* 0x040fe40003f64270 */
[C---:B------:R-:W-:Y:S02]  /*3860*/  ISETP.GT.AND P1, PT, R2.reuse, 0x9, PT ;  /* 0x000000090200780c */ /* 0x040fe40003f24270 */
[----:B------:R-:W-:-:S03]  /*3870*/  ISETP.GT.AND P5, PT, R2, 0x11, PT ;  /* 0x000000110200780c */ /* 0x000fc60003fa4270 */
[----:B------:R-:W1:Y:S01]  /*3880*/  MUFU.TANH R17, R17 ;  /* 0x0000001100117308 */ /* 0x000e620000002400 */
[----:B------:R-:W-:Y:S01]  /*3890*/  FSEL R20, R92, -INF , P6 ;  /* 0xff8000005c147808 */ /* 0x000fe20003000000 */
[----:B------:R-:W-:Y:S01]  /*38a0*/  HMMA.16816.F32 R8, R200, R30, R8 ;  /* 0x0000001ec808723c */ /* 0x000fe20000001808 */
[----:B------:R-:W-:-:S05]  /*38b0*/  ISETP.GT.AND P6, PT, R2, 0x28, PT ;  /* 0x000000280200780c */ /* 0x000fca0003fc4270 */
[----:B------:R-:W1:Y:S01]  /*38c0*/  MUFU.TANH R16, R16 ;  /* 0x0000001000107308 */ /* 0x000e620000002400 */
[----:B------:R-:W-:Y:S02]  /*38d0*/  FSEL R12, R100, -INF , P0 ;  /* 0xff800000640c7808 */ /* 0x000fe40000000000 */
[----:B------:R-:W-:Y:S02]  /*38e0*/  FSEL R13, R95, -INF , P4 ;  /* 0xff8000005f0d7808 */ /* 0x000fe40002000000 */
[----:B-----5:R-:W-:-:S03]  /*38f0*/  FSEL R21, R88, -INF , P5 ;  /* 0xff80000058157808 */ /* 0x020fc60002800000 */
[----:B------:R5:W-:Y:S01]  /*3900*/  MUFU.TANH R54, R14 ;  /* 0x0000000e00367308 */ /* 0x000be20000002400 */
[C---:B------:R-:W-:Y:S02]  /*3910*/  ISETP.GT.AND P0, PT, R2.reuse, 0x18, PT ;  /* 0x000000180200780c */ /* 0x040fe40003f04270 */
[C---:B------:R-:W-:Y:S02]  /*3920*/  ISETP.GT.AND P4, PT, R2.reuse, 0x19, PT ;  /* 0x000000190200780c */ /* 0x040fe40003f84270 */
[----:B------:R-:W-:-:S03]  /*3930*/  ISETP.GT.AND P5, PT, R2, 0x29, PT ;  /* 0x000000290200780c */ /* 0x000fc60003fa4270 */
[----:B------:R2:W-:Y:S01]  /*3940*/  MUFU.TANH R55, R15 ;  /* 0x0000000f00377308 */ /* 0x0005e20000002400 */
[----:B-1----:R-:W-:Y:S02]  /*3950*/  FSEL R58, R53, -INF , P6 ;  /* 0xff800000353a7808 */ /* 0x002fe40003000000 */
[----:B------:R-:W-:Y:S02]  /*3960*/  ISETP.GT.AND P6, PT, R2, 0x40, PT ;  /* 0x000000400200780c */ /* 0x000fe40003fc4270 */
[----:B-----5:R-:W-:Y:S02]  /*3970*/  FSEL R14, R94, -INF , P3 ;  /* 0xff8000005e0e7808 */ /* 0x020fe40001800000 */
[C---:B------:R-:W-:Y:S02]  /*3980*/  ISETP.GT.AND P3, PT, R2.reuse, 0x20, PT ;  /* 0x000000200200780c */ /* 0x040fe40003f64270 */
[----:B--2---:R-:W-:Y:S02]  /*3990*/  FSEL R15, R93, -INF , P1 ;  /* 0xff8000005d0f7808 */ /* 0x004fe40000800000 */
[----:B------:R-:W-:-:S02]  /*39a0*/  ISETP.GT.AND P1, PT, R2, 0x21, PT ;  /* 0x000000210200780c */ /* 0x000fc40003f24270 */
[----:B------:R-:W-:Y:S02]  /*39b0*/  FSEL R22, R67, -INF , P0 ;  /* 0xff80000043167808 */ /* 0x000fe40000000000 */
[----:B------:R-:W-:Y:S02]  /*39c0*/  FSEL R23, R66, -INF , P4 ;  /* 0xff80000042177808 */ /* 0x000fe40002000000 */
[----:B------:R-:W-:Y:S02]  /*39d0*/  FSEL R57, R65, -INF , P3 ;  /* 0xff80000041397808 */ /* 0x000fe40001800000 */
[----:B------:R-:W-:Y:S02]  /*39e0*/  FSEL R56, R64, -INF , P1 ;  /* 0xff80000040387808 */ /* 0x000fe40000800000 */
[----:B------:R-:W-:Y:S02]  /*39f0*/  FSEL R59, R52, -INF , P5 ;  /* 0xff800000343b7808 */ /* 0x000fe40002800000 */
[----:B------:R-:W-:-:S02]  /*3a00*/  ISETP.GT.AND P0, PT, R2, 0x30, PT ;  /* 0x000000300200780c */ /* 0x000fc40003f04270 */
[C---:B------:R-:W-:Y:S02]  /*3a10*/  ISETP.GT.AND P4, PT, R2.reuse, 0x31, PT ;  /* 0x000000310200780c */ /* 0x040fe40003f84270 */
[C---:B------:R-:W-:Y:S02]  /*3a20*/  ISETP.GT.AND P3, PT, R2.reuse, 0x38, PT ;  /* 0x000000380200780c */ /* 0x040fe40003f64270 */
[C---:B------:R-:W-:Y:S02]  /*3a30*/  ISETP.GT.AND P1, PT, R2.reuse, 0x39, PT ;  /* 0x000000390200780c */ /* 0x040fe40003f24270 */
[----:B------:R-:W-:Y:S02]  /*3a40*/  ISETP.GT.AND P5, PT, R2, 0x41, PT ;  /* 0x000000410200780c */ /* 0x000fe40003fa4270 */
[----:B---3--:R-:W-:Y:S02]  /*3a50*/  FSEL R90, R3, -INF , P6 ;  /* 0xff800000035a7808 */ /* 0x008fe40003000000 */
[----:B------:R-:W-:-:S02]  /*3a60*/  FMNMX.FTZ R3, R12, R13, !PT ;  /* 0x0000000d0c037209 */ /* 0x000fc40007810000 */
[----:B------:R-:W-:Y:S02]  /*3a70*/  FSEL R68, R32, -INF , P0 ;  /* 0xff80000020447808 */ /* 0x000fe40000000000 */
[----:B----4-:R-:W-:Y:S02]  /*3a80*/  FSEL R69, R33, -INF , P4 ;  /* 0xff80000021457808 */ /* 0x010fe40002000000 */
[----:B------:R-:W-:Y:S02]  /*3a90*/  FSEL R87, R28, -INF , P3 ;  /* 0xff8000001c577808 */ /* 0x000fe40001800000 */
[----:B------:R-:W-:Y:S02]  /*3aa0*/  FSEL R86, R17, -INF , P1 ;  /* 0xff80000011567808 */ /* 0x000fe40000800000 */
[----:B------:R-:W-:Y:S02]  /*3ab0*/  FSEL R103, R16, -INF , P5 ;  /* 0xff80000010677808 */ /* 0x000fe40002800000 */
[----:B------:R-:W-:-:S02]  /*3ac0*/  ISETP.GT.AND P0, PT, R2, 0x48, PT ;  /* 0x000000480200780c */ /* 0x000fc40003f04270 */
[C---:B------:R-:W-:Y:S02]  /*3ad0*/  ISETP.GT.AND P4, PT, R2.reuse, 0x49, PT ;  /* 0x000000490200780c */ /* 0x040fe40003f84270 */
[C---:B------:R-:W-:Y:S02]  /*3ae0*/  ISETP.GT.AND P3, PT, R2.reuse, 0x50, PT ;  /* 0x000000500200780c */ /* 0x040fe40003f64270 */
[C---:B------:R-:W-:Y:S02]  /*3af0*/  ISETP.GT.AND P1, PT, R2.reuse, 0x51, PT ;  /* 0x000000510200780c */ /* 0x040fe40003f24270 */
[C---:B------:R-:W-:Y:S02]  /*3b00*/  ISETP.GT.AND P6, PT, R2.reuse, 0x58, PT ;  /* 0x000000580200780c */ /* 0x040fe40003fc4270 */
[----:B------:R-:W-:Y:S02]  /*3b10*/  ISETP.GT.AND P5, PT, R2, 0x59, PT ;  /* 0x000000590200780c */ /* 0x000fe40003fa4270 */
[----:B------:R-:W-:-:S04]  /*3b20*/  FMNMX.FTZ R2, R14, R3, !PT ;  /* 0x000000030e027209 */ /* 0x000fc80007810000 */
[----:B------:R-:W-:Y:S01]  /*3b30*/  FMNMX.FTZ R2, R15, R2, !PT ;  /* 0x000000020f027209 */ /* 0x000fe20007810000 */
[----:B------:R-:W-:-:S03]  /*3b40*/  FMUL.FTZ R8, R8, c[0x0][0x320] ;  /* 0x0000c80008087a20 */ /* 0x000fc60000410000 */
[----:B------:R-:W-:Y:S01]  /*3b50*/  FMNMX.FTZ R2, R20, R2, !PT ;  /* 0x0000000214027209 */ /* 0x000fe20007810000 */
[----:B------:R-:W-:Y:S01]  /*3b60*/  FMUL.FTZ R9, R9, c[0x0][0x320] ;  /* 0x0000c80009097a20 */ /* 0x000fe20000410000 */
[----:B------:R-:W-:Y:S02]  /*3b70*/  HMMA.16816.F32 R36, R196, R42, R36 ;  /* 0x0000002ac424723c */ /* 0x000fe40000001824 */
[----:B------:R-:W-:Y:S01]  /*3b80*/  FMNMX.FTZ R2, R21, R2, !PT ;  /* 0x0000000215027209 */ /* 0x000fe20007810000 */
[----:B------:R-:W-:Y:S01]  /*3b90*/  FMUL.FTZ R4, R4, c[0x0][0x320] ;  /* 0x0000c80004047a20 */ /* 0x000fe20000410000 */
[----:B------:R-:W1:Y:S02]  /*3ba0*/  MUFU.TANH R8, R8 ;  /* 0x0000000800087308 */ /* 0x000e640000002400 */
[----:B------:R-:W-:Y:S01]  /*3bb0*/  FMNMX.FTZ R2, R22, R2, !PT ;  /* 0x0000000216027209 */ /* 0x000fe20007810000 */
[----:B------:R-:W-:-:S05]  /*3bc0*/  FMUL.FTZ R3, R5, c[0x0][0x320] ;  /* 0x0000c80005037a20 */ /* 0x000fca0000410000 */
[----:B------:R-:W2:Y:S01]  /*3bd0*/  MUFU.TANH R9, R9 ;  /* 0x0000000900097308 */ /* 0x000ea20000002400 */
[----:B------:R-:W-:-:S07]  /*3be0*/  FMNMX.FTZ R2, R23, R2, !PT ;  /* 0x0000000217027209 */ /* 0x000fce0007810000 */
[----:B------:R-:W3:Y:S01]  /*3bf0*/  MUFU.TANH R4, R4 ;  /* 0x0000000400047308 */ /* 0x000ee20000002400 */
[----:B------:R-:W-:-:S07]  /*3c00*/  FMNMX.FTZ R2, R57, R2, !PT ;  /* 0x0000000239027209 */ /* 0x000fce0007810000 */
[----:B------:R-:W4:Y:S01]  /*3c10*/  MUFU.TANH R3, R3 ;  /* 0x0000000300037308 */ /* 0x000f220000002400 */
[----:B------:R-:W-:Y:S02]  /*3c20*/  FMNMX.FTZ R2, R56, R2, !PT ;  /* 0x0000000238027209 */ /* 0x000fe40007810000 */
[----:B-1----:R-:W-:Y:S02]  /*3c30*/  FSEL R91, R8, -INF , P0 ;  /* 0xff800000085b7808 */ /* 0x002fe40000000000 */
[----:B--2---:R-:W-:Y:S02]  /*3c40*/  FSEL R92, R9, -INF , P4 ;  /* 0xff800000095c7808 */ /* 0x004fe40002000000 */
[----:B------:R-:W-:Y:S02]  /*3c50*/  FMNMX.FTZ R2, R58, R2, !PT ;  /* 0x000000023a027209 */ /* 0x000fe40007810000 */
[C---:B------:R-:W-:Y:S02]  /*3c60*/  ISETP.GT.AND P0, PT, R0.reuse, RZ, PT ;  /* 0x000000ff0000720c */ /* 0x040fe40003f04270 */
[----:B------:R-:W-:Y:S01]  /*3c70*/  ISETP.GT.AND P4, PT, R0, 0x1, PT ;  /* 0x000000010000780c */ /* 0x000fe20003f84270 */
[----:B------:R-:W-:Y:S01]  /*3c80*/  HMMA.16816.F32 R28, R200, R46, R36 ;  /* 0x0000002ec81c723c */ /* 0x000fe20000001824 */
[----:B------:R-:W-:Y:S01]  /*3c90*/  FMUL.FTZ R24, R6, c[0x0][0x320] ;  /* 0x0000c80006187a20 */ /* 0x000fe20000410000 */
[----:B---3--:R-:W-:Y:S01]  /*3ca0*/  FSEL R111, R4, -INF , P3 ;  /* 0xff800000046f7808 */ /* 0x008fe20001800000 */
[----:B------:R-:W-:Y:S01]  /*3cb0*/  FMUL.FTZ R19, R19, c[0x0][0x320] ;  /* 0x0000c80013137a20 */ /* 0x000fe20000410000 */
[----:B------:R-:W-:Y:S01]  /*3cc0*/  FMNMX.FTZ R2, R59, R2, !PT ;  /* 0x000000023b027209 */ /* 0x000fe20007810000 */
[----:B------:R-:W-:Y:S01]  /*3cd0*/  FMUL.FTZ R18, R18, c[0x0][0x320] ;  /* 0x0000c80012127a20 */ /* 0x000fe20000410000 */
[----:B------:R-:W-:Y:S01]  /*3ce0*/  ISETP.GT.AND P3, PT, R0, 0x8, PT ;  /* 0x000000080000780c */ /* 0x000fe20003f64270 */
[----:B------:R-:W-:Y:S01]  /*3cf0*/  FMUL.FTZ R34, R34, c[0x0][0x320] ;  /* 0x0000c80022227a20 */ /* 0x000fe20000410000 */
[----:B------:R-:W-:Y:S01]  /*3d00*/  FSEL R4, R102, -INF , P0 ;  /* 0xff80000066047808 */ /* 0x000fe20000000000 */
[----:B------:R-:W-:Y:S01]  /*3d10*/  FMUL.FTZ R25, R7, c[0x0][0x320] ;  /* 0x0000c80007197a20 */ /* 0x000fe20000410000 */
[----:B------:R-:W-:Y:S01]  /*3d20*/  FSEL R6, R101, -INF , P4 ;  /* 0xff80000065067808 */ /* 0x000fe20002000000 */
[----:B------:R-:W-:Y:S01]  /*3d30*/  FMUL.FTZ R35, R35, c[0x0][0x320] ;  /* 0x0000c80023237a20 */ /* 0x000fe20000410000 */
[----:B----4-:R-:W-:Y:S01]  /*3d40*/  FSEL R110, R3, -INF , P1 ;  /* 0xff800000036e7808 */ /* 0x010fe20000800000 */
[----:B------:R-:W-:Y:S01]  /*3d50*/  FMUL.FTZ R26, R26, c[0x0][0x320] ;  /* 0x0000c8001a1a7a20 */ /* 0x000fe20000410000 */
[----:B------:R-:W-:Y:S01]  /*3d60*/  FMNMX.FTZ R2, R68, R2, !PT ;  /* 0x0000000244027209 */ /* 0x000fe20007810000 */
[----:B------:R-:W-:Y:S01]  /*3d70*/  FMUL.FTZ R27, R27, c[0x0][0x320] ;  /* 0x0000c8001b1b7a20 */ /* 0x000fe20000410000 */
[----:B------:R-:W-:Y:S01]  /*3d80*/  ISETP.GT.AND P1, PT, R0, 0x9, PT ;  /* 0x000000090000780c */ /* 0x000fe20003f24270 */
[----:B------:R-:W-:Y:S01]  /*3d90*/  FMUL.FTZ R10, R10, c[0x0][0x320] ;  /* 0x0000c8000a0a7a20 */ /* 0x000fe20000410000 */
[----:B------:R-:W-:Y:S01]  /*3da0*/  FSEL R5, R97, -INF , P3 ;  /* 0xff80000061057808 */ /* 0x000fe20001800000 */
[----:B------:R-:W-:Y:S01]  /*3db0*/  FMUL.FTZ R11, R11, c[0x0][0x320] ;  /* 0x0000c8000b0b7a20 */ /* 0x000fe20000410000 */
[----:B------:R-:W-:Y:S01]  /*3dc0*/  FMNMX.FTZ R3, R4, R6, !PT ;  /* 0x0000000604037209 */ /* 0x000fe20007810000 */
[----:B------:R-:W-:Y:S01]  /*3dd0*/  LDSM.16.MT88.4 R44, [R214] ;  /* 0x00000000d62c783b */ /* 0x000fe20000004200 */
[----:B------:R-:W-:-:S02]  /*3de0*/  FMNMX.FTZ R2, R69, R2, !PT ;  /* 0x0000000245027209 */ /* 0x000fc40007810000 */
[----:B------:R-:W-:Y:S01]  /*3df0*/  ISETP.GT.AND P0, PT, R0, 0x10, PT ;  /* 0x000000100000780c */ /* 0x000fe20003f04270 */
[----:B------:R-:W-:Y:S01]  /*3e00*/  LDSM.16.MT88.4 R36, [R214+0x800] ;  /* 0x00080000d624783b */ /* 0x000fe20000004200 */
[----:B------:R-:W-:Y:S02]  /*3e10*/  FSEL R17, R96, -INF , P1 ;  /* 0xff80000060117808 */ /* 0x000fe40000800000 */
[----:B------:R-:W-:Y:S01]  /*3e20*/  FMNMX.FTZ R3, R5, R3, !PT ;  /* 0x0000000305037209 */ /* 0x000fe20007810000 */
[----:B------:R1:W-:Y:S01]  /*3e30*/  MUFU.TANH R63, R19 ;  /* 0x00000013003f7308 */ /* 0x0003e20000002400 */
[----:B------:R-:W-:Y:S01]  /*3e40*/  FMNMX.FTZ R101, R87, R2, !PT ;  /* 0x0000000257657209 */ /* 0x000fe20007810000 */
[----:B------:R-:W-:Y:S01]  /*3e50*/  FMUL.FTZ R28, R28, c[0x0][0x320] ;  /* 0x0000c8001c1c7a20 */ /* 0x000fe20000410000 */
[----:B------:R-:W-:Y:S01]  /*3e60*/  ISETP.GT.AND P4, PT, R0, 0x11, PT ;  /* 0x000000110000780c */ /* 0x000fe20003f84270 */
[----:B------:R-:W-:Y:S01]  /*3e70*/  FMUL.FTZ R29, R29, c[0x0][0x320] ;  /* 0x0000c8001d1d7a20 */ /* 0x000fe20000410000 */
[----:B------:R-:W-:Y:S01]  /*3e80*/  FMNMX.FTZ R2, R17, R3, !PT ;  /* 0x0000000311027209 */ /* 0x000fe20007810000 */
[----:B------:R-:W-:Y:S01]  /*3e90*/  FMUL.FTZ R30, R30, c[0x0][0x320] ;  /* 0x0000c8001e1e7a20 */ /* 0x000fe20000410000 */
[----:B------:R-:W-:Y:S01]  /*3ea0*/  ISETP.GT.AND P3, PT, R0, 0x18, PT ;  /* 0x000000180000780c */ /* 0x000fe20003f64270 */
[----:B------:R2:W-:Y:S01]  /*3eb0*/  MUFU.TANH R62, R18 ;  /* 0x00000012003e7308 */ /* 0x0005e20000002400 */
[----:B------:R-:W-:Y:S01]  /*3ec0*/  FSEL R16, R84, -INF , P4 ;  /* 0xff80000054107808 */ /* 0x000fe20002000000 */
[----:B------:R-:W-:Y:S01]  /*3ed0*/  FMUL.FTZ R8, R31, c[0x0][0x320] ;  /* 0x0000c8001f087a20 */ /* 0x000fe20000410000 */
[----:B------:R-:W-:Y:S01]  /*3ee0*/  ISETP.GT.AND P1, PT, R0, 0x19, PT ;  /* 0x000000190000780c */ /* 0x000fe20003f24270 */
[----:B------:R-:W-:Y:S01]  /*3ef0*/  LDSM.16.MT88.4 R96, [R215] ;  /* 0x00000000d760783b */ /* 0x000fe20000004200 */
[----:B-1----:R-:W-:-:S04]  /*3f00*/  FSEL R19, R85, -INF , P0 ;  /* 0xff80000055137808 */ /* 0x002fc80000000000 */
[----:B------:R-:W-:Y:S02]  /*3f10*/  FMNMX.FTZ R2, R19, R2, !PT ;  /* 0x0000000213027209 */ /* 0x000fe40007810000 */
[----:B------:R-:W-:Y:S02]  /*3f20*/  FMNMX.FTZ R101, R86, R101, !PT ;  /* 0x0000006556657209 */ /* 0x000fe40007810000 */
[----:B--2---:R-:W-:Y:S02]  /*3f30*/  FSEL R18, R77, -INF , P3 ;  /* 0xff8000004d127808 */ /* 0x004fe40001800000 */
[----:B------:R-:W-:Y:S02]  /*3f40*/  FMNMX.FTZ R2, R16, R2, !PT ;  /* 0x0000000210027209 */ /* 0x000fe40007810000 */
[----:B------:R-:W-:Y:S02]  /*3f50*/  ISETP.GT.AND P0, PT, R0, 0x20, PT ;  /* 0x000000200000780c */ /* 0x000fe40003f04270 */
[----:B------:R-:W-:-:S02]  /*3f60*/  FMNMX.FTZ R101, R90, R101, !PT ;  /* 0x000000655a657209 */ /* 0x000fc40007810000 */
[----:B------:R-:W-:Y:S02]  /*3f70*/  FSEL R7, R76, -INF , P1 ;  /* 0xff8000004c077808 */ /* 0x000fe40000800000 */
[----:B------:R-:W-:Y:S01]  /*3f80*/  FMNMX.FTZ R2, R18, R2, !PT ;  /* 0x0000000212027209 */ /* 0x000fe20007810000 */
[----:B------:R-:W-:Y:S01]  /*3f90*/  MUFU.TANH R34, R34 ;  /* 0x0000002200227308 */ /* 0x000fe20000002400 */
[----:B------:R-:W-:Y:S02]  /*3fa0*/  ISETP.GT.AND P4, PT, R0, 0x21, PT ;  /* 0x000000210000780c */ /* 0x000fe40003f84270 */
[----:B------:R-:W-:Y:S02]  /*3fb0*/  FMNMX.FTZ R101, R103, R101, !PT ;  /* 0x0000006567657209 */ /* 0x000fe40007810000 */
[----:B------:R-:W-:Y:S02]  /*3fc0*/  FSEL R53, R70, -INF , P0 ;  /* 0xff80000046357808 */ /* 0x000fe40000000000 */
[----:B------:R-:W-:Y:S01]  /*3fd0*/  FMNMX.FTZ R2, R7, R2, !PT ;  /* 0x0000000207027209 */ /* 0x000fe20007810000 */
[----:B------:R-:W1:Y:S01]  /*3fe0*/  MUFU.TANH R28, R28 ;  /* 0x0000001c001c7308 */ /* 0x000e620000002400 */
[----:B------:R-:W-:-:S02]  /*3ff0*/  ISETP.GT.AND P3, PT, R0, 0x28, PT ;  /* 0x000000280000780c */ /* 0x000fc40003f64270 */
[----:B------:R-:W-:Y:S02]  /*4000*/  FMNMX.FTZ R101, R91, R101, !PT ;  /* 0x000000655b657209 */ /* 0x000fe40007810000 */
[----:B------:R-:W-:Y:S02]  /*4010*/  FSEL R52, R60, -INF , P4 ;  /* 0xff8000003c347808 */ /* 0x000fe40002000000 */
[----:B------:R-:W-:Y:S01]  /*4020*/  FMNMX.FTZ R2, R53, R2, !PT ;  /* 0x0000000235027209 */ /* 0x000fe20007810000 */
[----:B------:R-:W-:Y:S01]  /*4030*/  MUFU.TANH R35, R35 ;  /* 0x0000002300237308 */ /* 0x000fe20000002400 */
[----:B------:R-:W-:Y:S02]  /*4040*/  ISETP.GT.AND P1, PT, R0, 0x29, PT ;  /* 0x000000290000780c */ /* 0x000fe40003f24270 */
[----:B------:R-:W-:-:S05]  /*4050*/  FMNMX.FTZ R101, R92, R101, !PT ;  /* 0x000000655c657209 */ /* 0x000fca0007810000 */
[----:B------:R-:W2:Y:S01]  /*4060*/  MUFU.TANH R29, R29 ;  /* 0x0000001d001d7308 */ /* 0x000ea20000002400 */
[----:B------:R-:W-:Y:S02]  /*4070*/  FSEL R54, R54, -INF , P3 ;  /* 0xff80000036367808 */ /* 0x000fe40001800000 */
[----:B------:R-:W-:Y:S02]  /*4080*/  FMNMX.FTZ R2, R52, R2, !PT ;  /* 0x0000000234027209 */ /* 0x000fe40007810000 */
[----:B------:R-:W-:Y:S02]  /*4090*/  ISETP.GT.AND P0, PT, R0, 0x30, PT ;  /* 0x000000300000780c */ /* 0x000fe40003f04270 */
[----:B------:R-:W-:Y:S02]  /*40a0*/  FMNMX.FTZ R101, R111, R101, !PT ;  /* 0x000000656f657209 */ /* 0x000fe40007810000 */
[----:B------:R-:W-:Y:S02]  /*40b0*/  FSEL R55, R55, -INF , P1 ;  /* 0xff80000037377808 */ /* 0x000fe40000800000 */
[----:B------:R-:W-:Y:S01]  /*40c0*/  FMNMX.FTZ R2, R54, R2, !PT ;  /* 0x0000000236027209 */ /* 0x000fe20007810000 */
[----:B------:R-:W3:Y:S01]  /*40d0*/  MUFU.TANH R26, R26 ;  /* 0x0000001a001a7308 */ /* 0x000ee20000002400 */
[----:B-1----:R-:W-:-:S02]  /*40e0*/  FSEL R108, R28, -INF , P6 ;  /* 0xff8000001c6c7808 */ /* 0x002fc40003000000 */
[----:B------:R-:W-:Y:S02]  /*40f0*/  FMNMX.FTZ R101, R110, R101, !PT ;  /* 0x000000656e657209 */ /* 0x000fe40007810000 */
[----:B------:R-:W-:Y:S02]  /*4100*/  ISETP.GT.AND P1, PT, R0, 0x31, PT ;  /* 0x000000310000780c */ /* 0x000fe40003f24270 */
[----:B------:R-:W-:Y:S02]  /*4110*/  FSEL R60, R34, -INF , P0 ;  /* 0xff800000223c7808 */ /* 0x000fe40000000000 */
[----:B------:R-:W-:Y:S01]  /*4120*/  FMNMX.FTZ R2, R55, R2, !PT ;  /* 0x0000000237027209 */ /* 0x000fe20007810000 */
[----:B------:R-:W1:Y:S01]  /*4130*/  MUFU.TANH R27, R27 ;  /* 0x0000001b001b7308 */ /* 0x000e620000002400 */
[----:B--2---:R-:W-:Y:S02]  /*4140*/  FSEL R109, R29, -INF , P5 ;  /* 0xff8000001d6d7808 */ /* 0x004fe40002800000 */
[----:B------:R-:W-:-:S02]  /*4150*/  FMNMX.FTZ R101, R108, R101, !PT ;  /* 0x000000656c657209 */ /* 0x000fc40007810000 */
[----:B------:R-:W-:Y:S02]  /*4160*/  ISETP.GT.AND P0, PT, R0, 0x38, PT ;  /* 0x000000380000780c */ /* 0x000fe40003f04270 */
[----:B------:R-:W-:Y:S02]  /*4170*/  FSEL R61, R35, -INF , P1 ;  /* 0xff800000233d7808 */ /* 0x000fe40000800000 */
[----:B------:R-:W-:Y:S01]  /*4180*/  FMNMX.FTZ R2, R60, R2, !PT ;  /* 0x000000023c027209 */ /* 0x000fe20007810000 */
[----:B------:R-:W2:Y:S01]  /*4190*/  MUFU.TANH R88, R10 ;  /* 0x0000000a00587308 */ /* 0x000ea20000002400 */
[----:B------:R-:W-:Y:S02]  /*41a0*/  FMNMX.FTZ R101, R109, R101, !PT ;  /* 0x000000656d657209 */ /* 0x000fe40007810000 */
[----:B------:R-:W-:Y:S02]  /*41b0*/  ISETP.GT.AND P1, PT, R0, 0x39, PT ;  /* 0x000000390000780c */ /* 0x000fe40003f24270 */
[----:B------:R-:W-:-:S02]  /*41c0*/  FSEL R62, R62, -INF , P0 ;  /* 0xff8000003e3e7808 */ /* 0x000fc40000000000 */
[----:B------:R-:W-:Y:S01]  /*41d0*/  FMNMX.FTZ R2, R61, R2, !PT ;  /* 0x000000023d027209 */ /* 0x000fe20007810000 */
[----:B------:R-:W4:Y:S01]  /*41e0*/  MUFU.TANH R11, R11 ;  /* 0x0000000b000b7308 */ /* 0x000f220000002400 */
[----:B------:R-:W-:Y:S01]  /*41f0*/  ISETP.GT.AND P0, PT, R0, 0x40, PT ;  /* 0x000000400000780c */ /* 0x000fe20003f04270 */
[----:B------:R-:W5:Y:S01]  /*4200*/  SHFL.BFLY PT, R3, R101, 0x2, 0x1f ;  /* 0x0c401f0065037f89 */ /* 0x000f6200000e0000 */
[----:B------:R-:W-:Y:S02]  /*4210*/  FSEL R63, R63, -INF , P1 ;  /* 0xff8000003f3f7808 */ /* 0x000fe40000800000 */
[----:B------:R-:W-:Y:S02]  /*4220*/  FMNMX.FTZ R2, R62, R2, !PT ;  /* 0x000000023e027209 */ /* 0x000fe40007810000 */
[----:B------:R-:W-:Y:S01]  /*4230*/  ISETP.GT.AND P1, PT, R0, 0x41, PT ;  /* 0x000000410000780c */ /* 0x000fe20003f24270 */
[----:B------:R-:W4:Y:S01]  /*4240*/  MUFU.TANH R10, R24 ;  /* 0x00000018000a7308 */ /* 0x000f220000002400 */
[----:B---3--:R-:W-:-:S02]  /*4250*/  FSEL R84, R26, -INF , P0 ;  /* 0xff8000001a547808 */ /* 0x008fc40000000000 */
[----:B------:R-:W-:Y:S02]  /*4260*/  FMNMX.FTZ R2, R63, R2, !PT ;  /* 0x000000023f027209 */ /* 0x000fe40007810000 */
[----:B------:R-:W-:Y:S02]  /*4270*/  ISETP.GT.AND P0, PT, R0, 0x48, PT ;  /* 0x000000480000780c */ /* 0x000fe40003f04270 */
[----:B-1----:R-:W-:Y:S01]  /*4280*/  FSEL R85, R27, -INF , P1 ;  /* 0xff8000001b557808 */ /* 0x002fe20000800000 */
[----:B------:R-:W1:Y:S01]  /*4290*/  MUFU.TANH R9, R25 ;  /* 0x0000001900097308 */ /* 0x000e620000002400 */
[----:B------:R-:W-:Y:S02]  /*42a0*/  FMNMX.FTZ R2, R84, R2, !PT ;  /* 0x0000000254027209 */ /* 0x000fe40007810000 */
[----:B------:R-:W-:Y:S02]  /*42b0*/  ISETP.GT.AND P1, PT, R0, 0x49, PT ;  /* 0x000000490000780c */ /* 0x000fe40003f24270 */
[----:B--2---:R-:W-:-:S02]  /*42c0*/  FSEL R88, R88, -INF , P0 ;  /* 0xff80000058587808 */ /* 0x004fc40000000000 */
[----:B------:R-:W-:Y:S01]  /*42d0*/  FMNMX.FTZ R2, R85, R2, !PT ;  /* 0x0000000255027209 */ /* 0x000fe20007810000 */
[----:B------:R-:W2:Y:S01]  /*42e0*/  MUFU.TANH R30, R30 ;  /* 0x0000001e001e7308 */ /* 0x000ea20000002400 */
[----:B------:R-:W-:Y:S02]  /*42f0*/  ISETP.GT.AND P0, PT, R0, 0x50, PT ;  /* 0x000000500000780c */ /* 0x000fe40003f04270 */
[----:B----4-:R-:W-:Y:S02]  /*4300*/  FSEL R89, R11, -INF , P1 ;  /* 0xff8000000b597808 */ /* 0x010fe40000800000 */
[----:B------:R-:W-:-:S03]  /*4310*/  FMNMX.FTZ R2, R88, R2, !PT ;  /* 0x0000000258027209 */ /* 0x000fc60007810000 */
[----:B------:R-:W3:Y:S01]  /*4320*/  MUFU.TANH R8, R8 ;  /* 0x0000000800087308 */ /* 0x000ee20000002400 */
[----:B------:R-:W-:Y:S02]  /*4330*/  ISETP.GT.AND P1, PT, R0, 0x51, PT ;  /* 0x000000510000780c */ /* 0x000fe40003f24270 */
[----:B------:R-:W-:Y:S02]  /*4340*/  FSEL R93, R10, -INF , P0 ;  /* 0xff8000000a5d7808 */ /* 0x000fe40000000000 */
[----:B------:R-:W-:Y:S02]  /*4350*/  FMNMX.FTZ R100, R89, R2, !PT ;  /* 0x0000000259647209 */ /* 0x000fe40007810000 */
[----:B------:R-:W-:Y:S02]  /*4360*/  ISETP.GT.AND P0, PT, R0, 0x58, PT ;  /* 0x000000580000780c */ /* 0x000fe40003f04270 */
[----:B-1----:R-:W-:Y:S02]  /*4370*/  FSEL R94, R9, -INF , P1 ;  /* 0xff800000095e7808 */ /* 0x002fe40000800000 */
[----:B------:R-:W-:-:S02]  /*4380*/  FMNMX.FTZ R100, R93, R100, !PT ;  /* 0x000000645d647209 */ /* 0x000fc40007810000 */
[----:B-----5:R-:W-:Y:S02]  /*4390*/  FMNMX.FTZ R101, R101, R3, !PT ;  /* 0x0000000365657209 */ /* 0x020fe40007810000 */
[----:B------:R-:W-:Y:S02]  /*43a0*/  ISETP.GT.AND P1, PT, R0, 0x59, PT ;  /* 0x000000590000780c */ /* 0x000fe40003f24270 */
[----:B--2---:R-:W-:Y:S02]  /*43b0*/  FSEL R102, R30, -INF , P0 ;  /* 0xff8000001e667808 */ /* 0x004fe40000000000 */
[----:B------:R-:W-:Y:S01]  /*43c0*/  FMNMX.FTZ R100, R94, R100, !PT ;  /* 0x000000645e647209 */ /* 0x000fe20007810000 */
[----:B------:R-:W1:Y:S01]  /*43d0*/  SHFL.BFLY PT, R2, R101, 0x1, 0x1f ;  /* 0x0c201f0065027f89 */ /* 0x000e6200000e0000 */
[----:B---3--:R-:W-:Y:S02]  /*43e0*/  FSEL R95, R8, -INF , P1 ;  /* 0xff800000085f7808 */ /* 0x008fe40000800000 */
        /* <DEDUP_REMOVED lines=12> */
[----:B------:R2:W3:Y:S02]  /*44b0*/  MUFU.EX2 R151, R0 ;  /* 0x0000000000977308 */ /* 0x0004e40000000800 */
[----:B--2---:R-:W-:-:S06]  /*44c0*/  FFMA.FTZ R0, R14, c[0x0][0x2d0], -R2 ;  /* 0x0000b4000e007a23 */ /* 0x004fcc0000010802 */
[----:B------:R2:W-:Y:S01]  /*44d0*/  MUFU.EX2 R204, R0 ;  /* 0x0000000000cc7308 */ /* 0x0005e20000000800 */
[----:B-1----:R-:W-:Y:S01]  /*44e0*/  FMNMX.FTZ R100, R100, R3, !PT ;  /* 0x0000000364647209 */ /* 0x002fe20007810000 */
[--C-:B------:R-:W-:Y:S02]  /*44f0*/  FFMA.FTZ R3, R22, c[0x0][0x2d0], -R2.reuse ;  /* 0x0000b40016037a23 */ /* 0x100fe40000010802 */
[----:B--2---:R-:W-:-:S04]  /*4500*/  FFMA.FTZ R0, R15, c[0x0][0x2d0], -R2 ;  /* 0x0000b4000f007a23 */ /* 0x004fc80000010802 */
[----:B------:R1:W2:Y:S01]  /*4510*/  MUFU.EX2 R163, R0 ;  /* 0x0000000000a37308 */ /* 0x0002a20000000800 */
[----:B------:R-:W-:Y:S01]  /*4520*/  FSETP.NEU.FTZ.AND P0, PT, R100, -INF , PT ;  /* 0xff8000006400780b */ /* 0x000fe20003f1d000 */
[----:B-1----:R-:W-:-:S06]  /*4530*/  FFMA.FTZ R0, R20, c[0x0][0x2d0], -R2 ;  /* 0x0000b40014007a23 */ /* 0x002fcc0000010802 */
[----:B------:R1:W-:Y:S08]  /*4540*/  MUFU.EX2 R206, R0 ;  /* 0x0000000000ce7308 */ /* 0x0003f00000000800 */
[----:B------:R4:W-:Y:S01]  /*4550*/  MUFU.EX2 R220, R3 ;  /* 0x0000000300dc7308 */ /* 0x0009e20000000800 */
[----:B-1----:R-:W-:-:S07]  /*4560*/  FFMA.FTZ R0, R21, c[0x0][0x2d0], -R2 ;  /* 0x0000b40015007a23 */ /* 0x002fce0000010802 */
[----:B------:R1:W-:Y:S01]  /*4570*/  MUFU.EX2 R209, R0 ;  /* 0x0000000000d17308 */ /* 0x0003e20000000800 */
[----:B----4-:R-:W-:-:S07]  /*4580*/  FFMA.FTZ R3, R23, c[0x0][0x2d0], -R2 ;  /* 0x0000b40017037a23 */ /* 0x010fce0000010802 */
[----:B------:R4:W-:Y:S01]  /*4590*/  MUFU.EX2 R221, R3 ;  /* 0x0000000300dd7308 */ /* 0x0009e20000000800 */
[----:B-1----:R-:W-:-:S05]  /*45a0*/  FMUL.FTZ R0, R100, c[0x0][0x2d0] ;  /* 0x0000b40064007a20 */ /* 0x002fca0000410000 */
[----:B------:R-:W-:Y:S01]  /*45b0*/  FSEL R0, R0, RZ, P0 ;  /* 0x000000ff00007208 */ /* 0x000fe20000000000 */
[----:B----4-:R-:W-:-:S04]  /*45c0*/  IMAD.IADD R3, R214, 0x1, R212 ;  /* 0x00000001d6037824 */ /* 0x010fc800078e02d4 */
[----:B------:R-:W-:Y:S01]  /*45d0*/  FFMA.FTZ R4, R4, c[0x0][0x2d0], -R0 ;  /* 0x0000b40004047a23 */ /* 0x000fe20000010800 */
[----:B------:R-:W-:Y:S03]  /*45e0*/  LDSM.16.MT88.4 R12, [R3+0x3000] ;  /* 0x00300000030c783b */ /* 0x000fe60000004200 */
[----:B------:R1:W-:Y:S01]  /*45f0*/  MUFU.EX2 R150, R4 ;  /* 0x0000000400967308 */ /* 0x0003e20000000800 */
[----:B------:R-:W4:Y:S04]  /*4600*/  LDSM.16.MT88.4 R8, [R3] ;  /* 0x000000000308783b */ /* 0x000f280000004200 */
[----:B------:R-:W-:Y:S04]  /*4610*/  LDSM.16.MT88.4 R32, [R3+0x3800] ;  /* 0x003800000320783b */ /* 0x000fe80000004200 */
[----:B------:R-:W5:Y:S01]  /*4620*/  LDSM.16.MT88.4 R28, [R3+0x800] ;  /* 0x00080000031c783b */ /* 0x000f620000004200 */
[----:B---3--:R-:W-:-:S02]  /*4630*/  F2FP.PACK_AB R20, R151, R161 ;  /* 0x000000a19714723e */ /* 0x008fc400000000ff */
[----:B--2---:R-:W-:Y:S01]  /*4640*/  F2FP.PACK_AB R22, R163, R204 ;  /* 0x000000cca316723e */ /* 0x004fe200000000ff */
[----:B------:R-:W2:Y:S01]  /*4650*/  LDSM.16.MT88.4 R40, [R3+0x6000] ;  /* 0x006000000328783b */ /* 0x000ea20000004200 */
[----:B-1----:R-:W-:-:S03]  /*4660*/  FFMA.FTZ R4, R6, c[0x0][0x2d0], -R0 ;  /* 0x0000b40006047a23 */ /* 0x002fc60000010800 */
[----:B------:R-:W1:Y:S01]  /*4670*/  LDSM.16.MT88.4 R48, [R3+0x6800] ;  /* 0x006800000330783b */ /* 0x000e620000004200 */
[----:B------:R3:W1:Y:S03]  /*4680*/  MUFU.EX2 R149, R4 ;  /* 0x0000000400957308 */ /* 0x0006660000000800 */
[----:B------:R1:W-:Y:S04]  /*4690*/  STL [R1+0x1c], R122 ;  /* 0x00001c7a01007387 */ /* 0x0003e80000100800 */
[----:B------:R-:W-:Y:S04]  /*46a0*/  LDSM.16.MT88.4 R116, [R3+0x2800] ;  /* 0x002800000374783b */ /* 0x000fe80000004200 */
[----:B------:R-:W-:Y:S01]  /*46b0*/  LDSM.16.MT88.4 R128, [R3+0x5800] ;  /* 0x005800000380783b */ /* 0x000fe20000004200 */
[----:B---3--:R-:W-:-:S04]  /*46c0*/  FFMA.FTZ R4, R5, c[0x0][0x2d0], -R0 ;  /* 0x0000b40005047a23 */ /* 0x008fc80000010800 */
[----:B------:R3:W-:Y:S02]  /*46d0*/  MUFU.EX2 R148, R4 ;  /* 0x0000000400947308 */ /* 0x0007e40000000800 */
[----:B---3--:R-:W-:-:S06]  /*46e0*/  FFMA.FTZ R4, R17, c[0x0][0x2d0], -R0 ;  /* 0x0000b40011047a23 */ /* 0x008fcc0000010800 */
[----:B------:R3:W2:Y:S01]  /*46f0*/  MUFU.EX2 R160, R4 ;  /* 0x0000000400a07308 */ /* 0x0006a20000000800 */
[----:B-1----:R-:W-:Y:S01]  /*4700*/  F2FP.PACK_AB R21, R149, R150 ;  /* 0x000000969515723e */ /* 0x002fe200000000ff */
[----:B---3--:R-:W-:-:S06]  /*4710*/  FFMA.FTZ R4, R19, c[0x0][0x2d0], -R0 ;  /* 0x0000b40013047a23 */ /* 0x008fcc0000010800 */
[----:B------:R1:W-:Y:S01]  /*4720*/  MUFU.EX2 R162, R4 ;  /* 0x0000000400a27308 */ /* 0x0003e20000000800 */
[----:B--2---:R-:W-:Y:S01]  /*4730*/  F2FP.PACK_AB R23, R160, R148 ;  /* 0x00000094a017723e */ /* 0x004fe200000000ff */
[----:B-1----:R-:W-:-:S06]  /*4740*/  FFMA.FTZ R4, R16, c[0x0][0x2d0], -R0 ;  /* 0x0000b40010047a23 */ /* 0x002fcc0000010800 */
[----:B------:R1:W2:Y:S01]  /*4750*/  MUFU.EX2 R207, R4 ;  /* 0x0000000400cf7308 */ /* 0x0002a20000000800 */
[----:B----4-:R-:W-:Y:S01]  /*4760*/  HMMA.16816.F32 R24, R20, R8, RZ ;  /* 0x000000081418723c */ /* 0x010fe200000018ff */
[----:B-1----:R-:W-:-:S06]  /*4770*/  FFMA.FTZ R4, R18, c[0x0][0x2d0], -R0 ;  /* 0x0000b40012047a23 */ /* 0x002fcc0000010800 */
[----:B------:R1:W-:Y:S01]  /*4780*/  MUFU.EX2 R208, R4 ;  /* 0x0000000400d07308 */ /* 0x0003e20000000800 */
[----:B------:R-:W-:Y:S01]  /*4790*/  HMMA.16816.F32 R8, R20, R10, RZ ;  /* 0x0000000a1408723c */ /* 0x000fe200000018ff */
[----:B-1----:R-:W-:-:S06]  /*47a0*/  FFMA.FTZ R4, R7, c[0x0][0x2d0], -R0 ;  /* 0x0000b40007047a23 */ /* 0x002fcc0000010800 */
[----:B------:R1:W3:Y:S02]  /*47b0*/  MUFU.EX2 R219, R4 ;  /* 0x0000000400db7308 */ /* 0x0002e40000000800 */
[C---:B-1----:R-:W-:Y:S01]  /*47c0*/  HMMA.16816.F32 R4, R20.reuse, R12, RZ ;  /* 0x0000000c1404723c */ /* 0x042fe200000018ff */
[----:B------:R-:W-:Y:S02]  /*47d0*/  F2FP.PACK_AB R16, R209, R206 ;  /* 0x000000ced110723e */ /* 0x000fe400000000ff */
[----:B--2---:R-:W-:Y:S02]  /*47e0*/  F2FP.PACK_AB R17, R207, R162 ;  /* 0x000000a2cf11723e */ /* 0x004fe400000000ff */
[----:B------:R-:W-:Y:S02]  /*47f0*/  F2FP.PACK_AB R18, R221, R220 ;  /* 0x000000dcdd12723e */ /* 0x000fe400000000ff */
[----:B---3--:R-:W-:Y:S01]  /*4800*/  F2FP.PACK_AB R19, R219, R208 ;  /* 0x000000d0db13723e */ /* 0x008fe200000000ff */
[----:B------:R-:W-:Y:S08]  /*4810*/  HMMA.16816.F32 R12, R20, R14, RZ ;  /* 0x0000000e140c723c */ /* 0x000ff000000018ff */
[C---:B-----5:R-:W-:Y:S08]  /*4820*/  HMMA.16816.F32 R76, R16.reuse, R30, R8 ;  /* 0x0000001e104c723c */ /* 0x060ff00000001808 */
[----:B------:R-:W-:Y:S01]  /*4830*/  HMMA.16816.F32 R72, R16, R32, R4 ;  /* 0x000000201048723c */ /* 0x000fe20000001804 */
[----:B------:R-:W-:-:S06]  /*4840*/  FFMA.FTZ R8, R57, c[0x0][0x2d0], -R2 ;  /* 0x0000b40039087a23 */ /* 0x000fcc0000010802 */
[--C-:B------:R-:W-:Y:S01]  /*4850*/  FFMA.FTZ R4, R56, c[0x0][0x2d0], -R2.reuse ;  /* 0x0000b40038047a23 */ /* 0x100fe20000010802 */
[----:B------:R-:W-:Y:S03]  /*4860*/  HMMA.16816.F32 R80, R16, R28, R24 ;  /* 0x0000001c1050723c */ /* 0x000fe60000001818 */
[----:B------:R1:W-:Y:S05]  /*4870*/  MUFU.EX2 R113, R4 ;  /* 0x0000000400717308 */ /* 0x0003ea0000000800 */
[----:B------:R-:W-:Y:S03]  /*4880*/  HMMA.16816.F32 R24, R20, R40, RZ ;  /* 0x000000281418723c */ /* 0x000fe600000018ff */
[----:B------:R2:W-:Y:S01]  /*4890*/  MUFU.EX2 R205, R8 ;  /* 0x0000000800cd7308 */ /* 0x0005e20000000800 */
[----:B-1----:R-:W-:-:S07]  /*48a0*/  FFMA.FTZ R4, R58, c[0x0][0x2d0], -R2 ;  /* 0x0000b4003a047a23 */ /* 0x002fce0000010802 */
[----:B------:R1:W-:Y:S01]  /*48b0*/  MUFU.EX2 R125, R4 ;  /* 0x00000004007d7308 */ /* 0x0003e20000000800 */
[----:B--2---:R-:W-:Y:S01]  /*48c0*/  HMMA.16816.F32 R8, R20, R42, RZ ;  /* 0x0000002a1408723c */ /* 0x004fe200000018ff */
[----:B-1----:R-:W-:-:S06]  /*48d0*/  FFMA.FTZ R4, R59, c[0x0][0x2d0], -R2 ;  /* 0x0000b4003b047a23 */ /* 0x002fcc0000010802 */
[----:B------:R1:W-:Y:S02]  /*48e0*/  MUFU.EX2 R123, R4 ;  /* 0x00000004007b7308 */ /* 0x0003e40000000800 */
[----:B-1----:R-:W-:-:S06]  /*48f0*/  FFMA.FTZ R4, R68, c[0x0][0x2d0], -R2 ;  /* 0x0000b40044047a23 */ /* 0x002fcc0000010802 */
[----:B------:R1:W-:Y:S01]  /*4900*/  MUFU.EX2 R121, R4 ;  /* 0x0000000400797308 */ /* 0x0003e20000000800 */
[----:B------:R-:W-:Y:S01]  /*4910*/  HMMA.16816.F32 R64, R16, R34, R12 ;  /* 0x000000221040723c */ /* 0x000fe2000000180c */
[----:B------:R-:W2:Y:S01]  /*4920*/  LDSM.16.MT88.4 R32, [R3+0x1000] ;  /* 0x001000000320783b */ /* 0x000ea20000004200 */
[----:B-1----:R-:W-:-:S05]  /*4930*/  FFMA.FTZ R4, R69, c[0x0][0x2d0], -R2 ;  /* 0x0000b40045047a23 */ /* 0x002fca0000010802 */
[----:B------:R1:W-:Y:S01]  /*4940*/  MUFU.EX2 R120, R4 ;  /* 0x0000000400787308 */ /* 0x0003e20000000800 */
[----:B------:R-:W-:Y:S01]  /*4950*/  HMMA.16816.F32 R56, R16, R48, R24 ;  /* 0x000000301038723c */ /* 0x000fe20000001818 */
[----:B------:R-:W3:Y:S01]  /*4960*/  LDSM.16.MT88.4 R24, [R3+0x4000] ;  /* 0x004000000318783b */ /* 0x000ee20000004200 */
[----:B-1----:R-:W-:-:S05]  /*4970*/  FFMA.FTZ R4, R53, c[0x0][0x2d0], -R0 ;  /* 0x0000b40035047a23 */ /* 0x002fca0000010800 */
[----:B------:R1:W4:Y:S01]  /*4980*/  MUFU.EX2 R115, R4 ;  /* 0x0000000400737308 */ /* 0x0003220000000800 */
[----:B------:R-:W-:Y:S01]  /*4990*/  HMMA.16816.F32 R68, R16, R50, R8 ;  /* 0x000000321044723c */ /* 0x000fe20000001808 */
[----:B------:R-:W5:Y:S07]  /*49a0*/  LDSM.16.MT88.4 R48, [R3+0x7000] ;  /* 0x007000000330783b */ /* 0x000f6e0000004200 */
[----:B------:R-:W-:Y:S01]  /*49b0*/  HMMA.16816.F32 R8, R20, R96, RZ ;  /* 0x000000601408723c */ /* 0x000fe200000018ff */
[----:B-1----:R-:W-:-:S04]  /*49c0*/  FFMA.FTZ R4, R52, c[0x0][0x2d0], -R0 ;  /* 0x0000b40034047a23 */ /* 0x002fc80000010800 */
[----:B------:R1:W1:Y:S03]  /*49d0*/  MUFU.EX2 R112, R4 ;  /* 0x0000000400707308 */ /* 0x0002660000000800 */
[----:B------:R-:W-:Y:S01]  /*49e0*/  HMMA.16816.F32 R12, R20, R44, RZ ;  /* 0x0000002c140c723c */ /* 0x000fe200000018ff */
[----:B-1----:R-:W-:-:S04]  /*49f0*/  FFMA.FTZ R4, R54, c[0x0][0x2d0], -R0 ;  /* 0x0000b40036047a23 */ /* 0x002fc80000010800 */
[----:B------:R1:W-:Y:S03]  /*4a00*/  MUFU.EX2 R124, R4 ;  /* 0x00000004007c7308 */ /* 0x0003e60000000800 */
[----:B------:R-:W-:Y:S01]  /*4a10*/  HMMA.16816.F32 R28, R20, R46, RZ ;  /* 0x0000002e141c723c */ /* 0x000fe200000018ff */
[----:B-1----:R-:W-:-:S04]  /*4a20*/  FFMA.FTZ R4, R55, c[0x0][0x2d0], -R0 ;  /* 0x0000b40037047a23 */ /* 0x002fc80000010800 */
[----:B------:R1:W1:Y:S03]  /*4a30*/  MUFU.EX2 R122, R4 ;  /* 0x00000004007a7308 */ /* 0x0002660000000800 */
[----:B------:R-:W-:Y:S01]  /*4a40*/  HMMA.16816.F32 R228, R16, R104, R8 ;  /* 0x0000006810e4723c */ /* 0x000fe20000001808 */
[----:B-1----:R-:W-:-:S04]  /*4a50*/  FFMA.FTZ R4, R87, c[0x0][0x2d0], -R2 ;  /* 0x0000b40057047a23 */ /* 0x002fc80000010802 */
[----:B------:R1:W1:Y:S02]  /*4a60*/  MUFU.EX2 R114, R4 ;  /* 0x0000000400727308 */ /* 0x0002640000000800 */
[----:B----4-:R-:W-:Y:S01]  /*4a70*/  IMAD.MOV.U32 R104, RZ, RZ, R115 ;  /* 0x000000ffff687224 */ /* 0x010fe200078e0073 */
[----:B------:R-:W-:Y:S01]  /*4a80*/  HMMA.16816.F32 R232, R16, R36, R12 ;  /* 0x0000002410e8723c */ /* 0x000fe2000000180c */
[----:B-1----:R-:W-:-:S04]  /*4a90*/  FFMA.FTZ R4, R86, c[0x0][0x2d0], -R2 ;  /* 0x0000b40056047a23 */ /* 0x002fc80000010802 */
[----:B------:R1:W-:Y:S02]  /*4aa0*/  MUFU.EX2 R86, R4 ;  /* 0x0000000400567308 */ /* 0x0003e40000000800 */
[----:B------:R-:W-:Y:S02]  /*4ab0*/  F2FP.PACK_AB R12, R113, R205 ;  /* 0x000000cd710c723e */ /* 0x000fe400000000ff */
[----:B------:R-:W-:Y:S02]  /*4ac0*/  F2FP.PACK_AB R13, R112, R104 ;  /* 0x00000068700d723e */ /* 0x000fe400000000ff */
[----:B------:R-:W-:Y:S01]  /*4ad0*/  F2FP.PACK_AB R14, R123, R125 ;  /* 0x0000007d7b0e723e */ /* 0x000fe200000000ff */
[----:B-1----:R-:W-:-:S04]  /*4ae0*/  FFMA.FTZ R4, R90, c[0x0][0x2d0], -R2 ;  /* 0x0000b4005a047a23 */ /* 0x002fc80000010802 */
[----:B------:R1:W-:Y:S01]  /*4af0*/  MUFU.EX2 R252, R4 ;  /* 0x0000000400fc7308 */ /* 0x0003e20000000800 */
[----:B------:R-:W-:Y:S01]  /*4b00*/  F2FP.PACK_AB R15, R122, R124 ;  /* 0x0000007c7a0f723e */ /* 0x000fe200000000ff */
[----:B------:R-:W-:Y:S01]  /*4b10*/  HMMA.16816.F32 R224, R16, R38, R28 ;  /* 0x0000002610e0723c */ /* 0x000fe2000000181c */
[----:B------:R-:W-:Y:S01]  /*4b20*/  LDSM.16.MT88.4 R36, [R3+0x1800] ;  /* 0x001800000324783b */ /* 0x000fe20000004200 */
[----:B-1----:R-:W-:-:S04]  /*4b30*/  FFMA.FTZ R4, R60, c[0x0][0x2d0], -R0 ;  /* 0x0000b4003c047a23 */ /* 0x002fc80000010800 */
[----:B------:R1:W-:Y:S02]  /*4b40*/  MUFU.EX2 R251, R4 ;  /* 0x0000000400fb7308 */ /* 0x0003e40000000800 */
[C---:B--2---:R-:W-:Y:S01]  /*4b50*/  HMMA.16816.F32 R44, R12.reuse, R32, R80 ;  /* 0x000000200c2c723c */ /* 0x044fe20000001850 */
[----:B------:R-:W-:Y:S01]  /*4b60*/  IMAD.MOV.U32 R105, RZ, RZ, R114 ;  /* 0x000000ffff697224 */ /* 0x000fe200078e0072 */
[----:B------:R-:W-:Y:S01]  /*4b70*/  F2FP.PACK_AB R8, R120, R121 ;  /* 0x000000797808723e */ /* 0x000fe200000000ff */
[----:B------:R-:W-:Y:S05]  /*4b80*/  LDSM.16.MT88.4 R80, [R3+0x8800] ;  /* 0x008800000350783b */ /* 0x000fea0000004200 */
[----:B------:R-:W-:Y:S01]  /*4b90*/  HMMA.16816.F32 R40, R12, R34, R76 ;  /* 0x000000220c28723c */ /* 0x000fe2000000184c */
[----:B-1----:R-:W-:-:S04]  /*4ba0*/  FFMA.FTZ R4, R61, c[0x0][0x2d0], -R0 ;  /* 0x0000b4003d047a23 */ /* 0x002fc80000010800 */
[----:B------:R1:W2:Y:S03]  /*4bb0*/  MUFU.EX2 R250, R4 ;  /* 0x0000000400fa7308 */ /* 0x0002a60000000800 */
[C---:B---3--:R-:W-:Y:S08]  /*4bc0*/  HMMA.16816.F32 R32, R12.reuse, R24, R72 ;  /* 0x000000180c20723c */ /* 0x048ff00000001848 */
[----:B------:R-:W-:Y:S01]  /*4bd0*/  HMMA.16816.F32 R28, R12, R26, R64 ;  /* 0x0000001a0c1c723c */ /* 0x000fe20000001840 */
[----:B------:R-:W3:Y:S04]  /*4be0*/  LDSM.16.MT88.4 R24, [R3+0x4800] ;  /* 0x004800000318783b */ /* 0x000ee80000004200 */
[----:B------:R-:W4:Y:S01]  /*4bf0*/  LDSM.16.MT88.4 R64, [R3+0x7800] ;  /* 0x007800000340783b */ /* 0x000f220000004200 */
[----:B-1----:R-:W-:-:S04]  /*4c00*/  FFMA.FTZ R4, R62, c[0x0][0x2d0], -R0 ;  /* 0x0000b4003e047a23 */ /* 0x002fc80000010800 */
[----:B------:R1:W-:Y:S02]  /*4c10*/  MUFU.EX2 R249, R4 ;  /* 0x0000000400f97308 */ /* 0x0003e40000000800 */
[----:B-1----:R-:W-:-:S06]  /*4c20*/  FFMA.FTZ R4, R63, c[0x0][0x2d0], -R0 ;  /* 0x0000b4003f047a23 */ /* 0x002fcc0000010800 */
[----:B------:R1:W1:Y:S02]  /*4c30*/  MUFU.EX2 R248, R4 ;  /* 0x0000000400f87308 */ /* 0x0002640000000800 */
[----:B-1----:R-:W-:-:S06]  /*4c40*/  FFMA.FTZ R4, R103, c[0x0][0x2d0], -R2 ;  /* 0x0000b40067047a23 */ /* 0x002fcc0000010802 */
[----:B------:R1:W-:Y:S01]  /*4c50*/  MUFU.EX2 R247, R4 ;  /* 0x0000000400f77308 */ /* 0x0003e20000000800 */
[----:B-----5:R-:W-:Y:S01]  /*4c60*/  HMMA.16816.F32 R52, R12, R48, R56 ;  /* 0x000000300c34723c */ /* 0x020fe20000001838 */
[----:B------:R-:W5:Y:S01]  /*4c70*/  LDSM.16.MT88.4 R56, [R3+0x2000] ;  /* 0x002000000338783b */ /* 0x000f620000004200 */
[----:B-1----:R-:W-:-:S05]  /*4c80*/  FFMA.FTZ R4, R91, c[0x0][0x2d0], -R2 ;  /* 0x0000b4005b047a23 */ /* 0x002fca0000010802 */
[----:B------:R1:W-:Y:S02]  /*4c90*/  MUFU.EX2 R245, R4 ;  /* 0x0000000400f57308 */ /* 0x0003e40000000800 */
[----:B-1----:R-:W-:-:S06]  /*4ca0*/  FFMA.FTZ R4, R92, c[0x0][0x2d0], -R2 ;  /* 0x0000b4005c047a23 */ /* 0x002fcc0000010802 */
[----:B------:R1:W-:Y:S01]  /*4cb0*/  MUFU.EX2 R246, R4 ;  /* 0x0000000400f67308 */ /* 0x0003e20000000800 */
[----:B--2---:R-:W-:Y:S02]  /*4cc0*/  F2FP.PACK_AB R9, R250, R251 ;  /* 0x000000fbfa09723e */ /* 0x004fe400000000ff */
[----:B------:R-:W-:Y:S01]  /*4cd0*/  F2FP.PACK_AB R10, R86, R105 ;  /* 0x00000069560a723e */ /* 0x000fe200000000ff */
[----:B-1----:R-:W-:-:S04]  /*4ce0*/  FFMA.FTZ R4, R84, c[0x0][0x2d0], -R0 ;  /* 0x0000b40054047a23 */ /* 0x002fc80000010800 */
[----:B------:R1:W-:Y:S01]  /*4cf0*/  MUFU.EX2 R244, R4 ;  /* 0x0000000400f47308 */ /* 0x0003e20000000800 */
[----:B------:R-:W-:Y:S01]  /*4d00*/  F2FP.PACK_AB R11, R248, R249 ;  /* 0x000000f9f80b723e */ /* 0x000fe200000000ff */
[----:B------:R-:W-:Y:S01]  /*4d10*/  HMMA.16816.F32 R68, R12, R50, R68 ;  /* 0x000000320c44723c */ /* 0x000fe20000001844 */
[----:B-1----:R-:W-:-:S05]  /*4d20*/  FFMA.FTZ R4, R85, c[0x0][0x2d0], -R0 ;  /* 0x0000b40055047a23 */ /* 0x002fca0000010800 */
[----:B------:R1:W2:Y:S02]  /*4d30*/  MUFU.EX2 R243, R4 ;  /* 0x0000000400f37308 */ /* 0x0002a40000000800 */
[----:B---3--:R-:W-:Y:S01]  /*4d40*/  HMMA.16816.F32 R48, R8, R24, R32 ;  /* 0x000000180830723c */ /* 0x008fe20000001820 */
[----:B-1----:R-:W-:-:S05]  /*4d50*/  FFMA.FTZ R4, R88, c[0x0][0x2d0], -R0 ;  /* 0x0000b40058047a23 */ /* 0x002fca0000010800 */
[----:B------:R1:W-:Y:S02]  /*4d60*/  MUFU.EX2 R242, R4 ;  /* 0x0000000400f27308 */ /* 0x0003e40000000800 */
[----:B------:R-:W-:Y:S01]  /*4d70*/  HMMA.16816.F32 R32, R8, R26, R28 ;  /* 0x0000001a0820723c */ /* 0x000fe2000000181c */
[----:B------:R-:W3:Y:S01]  /*4d80*/  LDSM.16.MT88.4 R28, [R3+0x5000] ;  /* 0x00500000031c783b */ /* 0x000ee20000004200 */
[----:B------:R-:W-:-:S06]  /*4d90*/  FFMA.FTZ R24, R108, c[0x0][0x2d0], -R2 ;  /* 0x0000b4006c187a23 */ /* 0x000fcc0000010802 */
[----:B------:R-:W-:Y:S01]  /*4da0*/  HMMA.16816.F32 R72, R8, R36, R44 ;  /* 0x000000240848723c */ /* 0x000fe2000000182c */
[----:B-1----:R-:W-:-:S07]  /*4db0*/  FFMA.FTZ R4, R89, c[0x0][0x2d0], -R0 ;  /* 0x0000b40059047a23 */ /* 0x002fce0000010800 */
[----:B------:R-:W-:Y:S01]  /*4dc0*/  HMMA.16816.F32 R60, R8, R38, R40 ;  /* 0x00000026083c723c */ /* 0x000fe20000001828 */
[----:B------:R-:W1:Y:S01]  /*4dd0*/  LDSM.16.MT88.4 R40, [R3+0x8000] ;  /* 0x008000000328783b */ /* 0x000e620000004200 */
[----:B------:R2:W1:Y:S02]  /*4de0*/  MUFU.EX2 R241, R4 ;  /* 0x0000000400f17308 */ /* 0x0004640000000800 */
[----:B--2---:R-:W-:-:S06]  /*4df0*/  FFMA.FTZ R4, R111, c[0x0][0x2d0], -R2 ;  /* 0x0000b4006f047a23 */ /* 0x004fcc0000010802 */
[----:B------:R2:W-:Y:S01]  /*4e00*/  MUFU.EX2 R240, R4 ;  /* 0x0000000400f07308 */ /* 0x0005e20000000800 */
[----:B----4-:R-:W-:Y:S01]  /*4e10*/  HMMA.16816.F32 R44, R8, R66, R68 ;  /* 0x00000042082c723c */ /* 0x010fe20000001844 */
[----:B------:R-:W-:Y:S01]  /*4e20*/  F2FP.PACK_AB R5, R243, R244 ;  /* 0x000000f4f305723e */ /* 0x000fe200000000ff */
[--C-:B--2---:R-:W-:Y:S02]  /*4e30*/  FFMA.FTZ R4, R110, c[0x0][0x2d0], -R2.reuse ;  /* 0x0000b4006e047a23 */ /* 0x104fe40000010802 */
[----:B------:R-:W-:-:S04]  /*4e40*/  FFMA.FTZ R2, R109, c[0x0][0x2d0], -R2 ;  /* 0x0000b4006d027a23 */ /* 0x000fc80000010802 */
[----:B------:R2:W-:Y:S01]  /*4e50*/  MUFU.EX2 R237, R2 ;  /* 0x0000000200ed7308 */ /* 0x0005e20000000800 */
[----:B------:R-:W-:Y:S01]  /*4e60*/  F2FP.PACK_AB R6, R246, R245 ;  /* 0x000000f5f606723e */ /* 0x000fe200000000ff */
[----:B------:R-:W-:Y:S01]  /*4e70*/  IMAD.MOV.U32 R68, RZ, RZ, R223 ;  /* 0x000000ffff447224 */ /* 0x000fe200078e00df */
[----:B-1----:R-:W-:-:S05]  /*4e80*/  F2FP.PACK_AB R7, R241, R242 ;  /* 0x000000f2f107723e */ /* 0x002fca00000000ff */
[----:B------:R1:W4:Y:S01]  /*4e90*/  MUFU.EX2 R239, R4 ;  /* 0x0000000400ef7308 */ /* 0x0003220000000800 */
[----:B--2---:R-:W-:-:S07]  /*4ea0*/  FFMA.FTZ R2, R93, c[0x0][0x2d0], -R0 ;  /* 0x0000b4005d027a23 */ /* 0x004fce0000010800 */
[----:B------:R2:W-:Y:S01]  /*4eb0*/  MUFU.EX2 R236, R2 ;  /* 0x0000000200ec7308 */ /* 0x0005e20000000800 */
[----:B-1----:R-:W-:Y:S01]  /*4ec0*/  F2FP.PACK_AB R4, R247, R252 ;  /* 0x000000fcf704723e */ /* 0x002fe200000000ff */
[----:B------:R-:W-:Y:S06]  /*4ed0*/  HMMA.16816.F32 R36, R8, R64, R52 ;  /* 0x000000400824723c */ /* 0x000fec0000001834 */
[----:B------:R-:W-:Y:S01]  /*4ee0*/  MUFU.EX2 R238, R24 ;  /* 0x0000001800ee7308 */ /* 0x000fe20000000800 */
[----:B----4-:R-:W-:Y:S01]  /*4ef0*/  F2FP.PACK_AB R96, R239, R240 ;  /* 0x000000f0ef60723e */ /* 0x010fe200000000ff */
[----:B------:R-:W-:Y:S01]  /*4f00*/  IMAD.MOV.U32 R70, RZ, RZ, R113 ;  /* 0x000000ffff467224 */ /* 0x000fe200078e0071 */
[----:B------:R-:W-:Y:S01]  /*4f10*/  LDSM.16.MT88.4 R52, [R214+0x3800] ;  /* 0x00380000d634783b */ /* 0x000fe20000004200 */
[----:B--2---:R-:W-:-:S04]  /*4f20*/  FFMA.FTZ R2, R94, c[0x0][0x2d0], -R0 ;  /* 0x0000b4005e027a23 */ /* 0x004fc80000010800 */
[----:B------:R1:W2:Y:S01]  /*4f30*/  MUFU.EX2 R223, R2 ;  /* 0x0000000200df7308 */ /* 0x0002a20000000800 */
[C---:B-----5:R-:W-:Y:S08]  /*4f40*/  HMMA.16816.F32 R72, R4.reuse, R56, R72 ;  /* 0x000000380448723c */ /* 0x060ff00000001848 */
[----:B------:R-:W-:Y:S01]  /*4f50*/  HMMA.16816.F32 R60, R4, R58, R60 ;  /* 0x0000003a043c723c */ /* 0x000fe2000000183c */
[----:B------:R-:W4:Y:S01]  /*4f60*/  LDSM.16.MT88.4 R56, [R214+0x3000] ;  /* 0x00300000d638783b */ /* 0x000f220000004200 */
[----:B-1----:R-:W-:-:S02]  /*4f70*/  FFMA.FTZ R2, R102, c[0x0][0x2d0], -R0 ;  /* 0x0000b40066027a23 */ /* 0x002fc40000010800 */
[----:B------:R-:W-:Y:S02]  /*4f80*/  FFMA.FTZ R0, R95, c[0x0][0x2d0], -R0 ;  /* 0x0000b4005f007a23 */ /* 0x000fe40000010800 */
[----:B------:R1:W-:Y:S08]  /*4f90*/  MUFU.EX2 R103, R2 ;  /* 0x0000000200677308 */ /* 0x0003f00000000800 */
[----:B------:R-:W5:Y:S01]  /*4fa0*/  MUFU.EX2 R102, R0 ;  /* 0x0000000000667308 */ /* 0x000f620000000800 */
[----:B---3--:R-:W-:Y:S01]  /*4fb0*/  HMMA.16816.F32 R48, R4, R28, R48 ;  /* 0x0000001c0430723c */ /* 0x008fe20000001830 */
[----:B--2---:R-:W-:Y:S01]  /*4fc0*/  F2FP.PACK_AB R97, R223, R236 ;  /* 0x000000ecdf61723e */ /* 0x004fe200000000ff */
[----:B-1----:R-:W-:-:S06]  /*4fd0*/  IMAD.IADD R2, R212, 0x1, R215 ;  /* 0x00000001d4027824 */ /* 0x002fcc00078e02d7 */
[----:B------:R-:W-:Y:S01]  /*4fe0*/  HMMA.16816.F32 R32, R4, R30, R32 ;  /* 0x0000001e0420723c */ /* 0x000fe20000001820 */
[----:B------:R-:W1:Y:S07]  /*4ff0*/  LDSM.16.MT88.4 R28, [R2] ;  /* 0x00000000021c783b */ /* 0x000e6e0000004200 */
[----:B------:R-:W-:Y:S01]  /*5000*/  HMMA.16816.F32 R24, R20, R98, RZ ;  /* 0x000000621418723c */ /* 0x000fe200000018ff */
[----:B------:R-:W-:Y:S01]  /*5010*/  IMAD.MOV.U32 R69, RZ, RZ, R112 ;  /* 0x000000ffff457224 */ /* 0x000fe200078e0070 */
[----:B------:R-:W-:Y:S05]  /*5020*/  LDSM.16.MT88.4 R64, [R2+0x800] ;  /* 0x000800000240783b */ /* 0x000fea0000004200 */
[----:B------:R-:W-:-:S02]  /*5030*/  F2FP.PACK_AB R98, R237, R238 ;  /* 0x000000eeed62723e */ /* 0x000fc400000000ff */
[----:B-----5:R-:W-:Y:S01]  /*5040*/  F2FP.PACK_AB R99, R102, R103 ;  /* 0x000000676663723e */ /* 0x020fe200000000ff */
[----:B------:R-:W-:Y:S08]  /*5050*/  HMMA.16816.F32 R36, R4, R40, R36 ;  /* 0x000000280424723c */ /* 0x000ff00000001824 */
[----:B------:R-:W-:Y:S08]  /*5060*/  HMMA.16816.F32 R112, R96, R116, R72 ;  /* 0x000000746070723c */ /* 0x000ff00000001848 */
[----:B------:R-:W-:Y:S08]  /*5070*/  HMMA.16816.F32 R44, R4, R42, R44 ;  /* 0x0000002a042c723c */ /* 0x000ff0000000182c */
[C---:B------:R-:W-:Y:S01]  /*5080*/  HMMA.16816.F32 R116, R96.reuse, R118, R60 ;  /* 0x000000766074723c */ /* 0x040fe2000000183c */
[----:B------:R-:W2:Y:S07]  /*5090*/  LDSM.16.MT88.4 R60, [R215+0x3000] ;  /* 0x00300000d73c783b */ /* 0x000eae0000004200 */
[C---:B------:R-:W-:Y:S01]  /*50a0*/  HMMA.16816.F32 R132, R96.reuse, R128, R48 ;  /* 0x000000806084723c */ /* 0x040fe20000001830 */
[----:B------:R-:W-:Y:S07]  /*50b0*/  LDSM.16.MT88.4 R48, [R2+0x3000] ;  /* 0x003000000230783b */ /* 0x000fee0000004200 */
[C---:B------:R-:W-:Y:S08]  /*50c0*/  HMMA.16816.F32 R76, R96.reuse, R80, R36 ;  /* 0x00000050604c723c */ /* 0x040ff00000001824 */
[C---:B------:R-:W-:Y:S08]  /*50d0*/  HMMA.16816.F32 R128, R96.reuse, R130, R32 ;  /* 0x000000826080723c */ /* 0x040ff00000001820 */
[----:B------:R-:W-:Y:S01]  /*50e0*/  HMMA.16816.F32 R80, R96, R82, R44 ;  /* 0x000000526050723c */ /* 0x000fe2000000182c */
[----:B------:R-:W3:Y:S07]  /*50f0*/  LDSM.16.MT88.4 R44, [R215+0x3800] ;  /* 0x00380000d72c783b */ /* 0x000eee0000004200 */
[----:B----4-:R-:W-:Y:S08]  /*5100*/  HMMA.16816.F32 R32, R20, R58, RZ ;  /* 0x0000003a1420723c */ /* 0x010ff000000018ff */
[----:B------:R-:W-:Y:S08]  /*5110*/  HMMA.16816.F32 R144, R16, R106, R24 ;  /* 0x0000006a1090723c */ /* 0x000ff00000001818 */
[C---:B-1----:R-:W-:Y:S08]  /*5120*/  HMMA.16816.F32 R24, R20.reuse, R28, RZ ;  /* 0x0000001c1418723c */ /* 0x042ff000000018ff */
[C---:B------:R-:W-:Y:S08]  /*5130*/  HMMA.16816.F32 R40, R20.reuse, R30, RZ ;  /* 0x0000001e1428723c */ /* 0x040ff000000018ff */
[C---:B--2---:R-:W-:Y:S08]  /*5140*/  HMMA.16816.F32 R28, R20.reuse, R60, RZ ;  /* 0x0000003c141c723c */ /* 0x044ff000000018ff */
[----:B------:R-:W-:Y:S08]  /*5150*/  HMMA.16816.F32 R36, R20, R56, RZ ;  /* 0x000000381424723c */ /* 0x000ff000000018ff */
[C---:B------:R-:W-:Y:S01]  /*5160*/  HMMA.16816.F32 R56, R16.reuse, R54, R32 ;  /* 0x000000361038723c */ /* 0x040fe20000001820 */
[----:B------:R-:W1:Y:S07]  /*5170*/  LDSM.16.MT88.4 R32, [R2+0x3800] ;  /* 0x003800000220783b */ /* 0x000e6e0000004200 */
[----:B------:R-:W-:Y:S01]  /*5180*/  HMMA.16816.F32 R140, R16, R64, R24 ;  /* 0x00000040108c723c */ /* 0x000fe20000001818 */
[----:B------:R-:W-:-:S07]  /*5190*/  IMAD.MOV.U32 R75, RZ, RZ, R125 ;  /* 0x000000ffff4b7224 */ /* 0x000fce00078e007d */
[----:B------:R-:W-:Y:S01]  /*51a0*/  HMMA.16816.F32 R24, R20, R62, RZ ;  /* 0x0000003e1418723c */ /* 0x000fe200000018ff */
[----:B------:R-:W-:-:S07]  /*51b0*/  IMAD.MOV.U32 R74, RZ, RZ, R124 ;  /* 0x000000ffff4a7224 */ /* 0x000fce00078e007c */
[C---:B---3--:R-:W-:Y:S08]  /*51c0*/  HMMA.16816.F32 R124, R16.reuse, R44, R28 ;  /* 0x0000002c107c723c */ /* 0x048ff0000000181c */
[----:B------:R-:W-:Y:S01]  /*51d0*/  HMMA.16816.F32 R136, R16, R52, R36 ;  /* 0x000000341088723c */ /* 0x000fe20000001824 */
[----:B------:R-:W2:Y:S07]  /*51e0*/  LDSM.16.MT88.4 R36, [R214+0x6000] ;  /* 0x00600000d624783b */ /* 0x000eae0000004200 */
[----:B------:R-:W-:Y:S08]  /*51f0*/  HMMA.16816.F32 R28, R20, R48, RZ ;  /* 0x00000030141c723c */ /* 0x000ff000000018ff */
[C---:B------:R-:W-:Y:S08]  /*5200*/  HMMA.16816.F32 R64, R16.reuse, R66, R40 ;  /* 0x000000421040723c */ /* 0x040ff00000001828 */
[----:B------:R-:W-:Y:S01]  /*5210*/  HMMA.16816.F32 R40, R16, R46, R24 ;  /* 0x0000002e1028723c */ /* 0x000fe20000001818 */
[----:B------:R-:W-:-:S07]  /*5220*/  IMAD.MOV.U32 R90, RZ, RZ, R123 ;  /* 0x000000ffff5a7224 */ /* 0x000fce00078e007b */
[----:B------:R-:W-:Y:S01]  /*5230*/  HMMA.16816.F32 R24, R20, R50, RZ ;  /* 0x000000321418723c */ /* 0x000fe200000018ff */
[----:B------:R-:W-:Y:S02]  /*5240*/  IMAD.MOV.U32 R91, RZ, RZ, R122 ;  /* 0x000000ffff5b7224 */ /* 0x000fe400078e007a */
[----:B------:R-:W-:Y:S02]  /*5250*/  IMAD.MOV.U32 R92, RZ, RZ, R121 ;  /* 0x000000ffff5c7224 */ /* 0x000fe400078e0079 */
[----:B------:R-:W-:-:S03]  /*5260*/  IMAD.MOV.U32 R88, RZ, RZ, R120 ;  /* 0x000000ffff587224 */ /* 0x000fc600078e0078 */
[C---:B-1----:R-:W-:Y:S01]  /*5270*/  HMMA.16816.F32 R120, R16.reuse, R32, R28 ;  /* 0x000000201078723c */ /* 0x042fe2000000181c */
[----:B------:R-:W1:Y:S01]  /*5280*/  LDSM.16.MT88.4 R28, [R214+0x6800] ;  /* 0x00680000d61c783b */ /* 0x000e620000004200 */
[----:B------:R-:W-:Y:S11]  /*5290*/  IMAD.MOV.U32 R89, RZ, RZ, R86 ;  /* 0x000000ffff597224 */ /* 0x000ff600078e0056 */
[----:B------:R-:W-:Y:S03]  /*52a0*/  @!UPT UIADD3 URZ, URZ, URZ, URZ ;  /* 0x0000003f3f3ff290 */ /* 0x000fe6000fffe03f */
[----:B------:R-:W-:Y:S01]  /*52b0*/  HMMA.16816.F32 R84, R16, R34, R24 ;  /* 0x000000221054723c */ /* 0x000fe20000001818 */
[----:B------:R-:W3:Y:S07]  /*52c0*/  LDSM.16.MT88.4 R32, [R215+0x6000] ;  /* 0x00600000d720783b */ /* 0x000eee0000004200 */
[----:B--2---:R-:W-:Y:S01]  /*52d0*/  HMMA.16816.F32 R24, R20, R36, RZ ;  /* 0x000000241418723c */ /* 0x004fe200000018ff */
[----:B------:R-:W-:-:S04]  /*52e0*/  FADD.FTZ R0, R161, R151 ;  /* 0x00000097a1007221 */ /* 0x000fc80000010000 */
[----:B------:R-:W-:Y:S11]  /*52f0*/  FADD.FTZ R0, R204, R0 ;  /* 0x00000000cc007221 */ /* 0x000ff60000010000 */
[----:B------:R-:W-:Y:S08]  /*5300*/  @!UPT UIADD3 URZ, URZ, URZ, URZ ;  /* 0x0000003f3f3ff290 */ /* 0x000ff0000fffe03f */
[----:B-1----:R-:W-:Y:S08]  /*5310*/  HMMA.16816.F32 R108, R16, R28, R24 ;  /* 0x0000001c106c723c */ /* 0x002ff00000001818 */
[----:B------:R-:W-:Y:S01]  /*5320*/  HMMA.16816.F32 R24, R20, R38, RZ ;  /* 0x000000261418723c */ /* 0x000fe200000018ff */
[----:B------:R-:W-:Y:S02]  /*5330*/  FADD.FTZ R0, R163, R0 ;  /* 0x00000000a3007221 */ /* 0x000fe40000010000 */
[----:B------:R-:W-:-:S02]  /*5340*/  IMAD.MOV.U32 R71, RZ, RZ, R104 ;  /* 0x000000ffff477224 */ /* 0x000fc400078e0068 */
[----:B------:R-:W-:Y:S11]  /*5350*/  IMAD.MOV.U32 R163, RZ, RZ, R105 ;  /* 0x000000ffffa37224 */ /* 0x000ff600078e0069 */
[----:B------:R-:W-:Y:S08]  /*5360*/  @!UPT UIADD3 URZ, URZ, URZ, URZ ;  /* 0x0000003f3f3ff290 */ /* 0x000ff0000fffe03f */
[----:B------:R-:W-:Y:S01]  /*5370*/  HMMA.16816.F32 R104, R16, R30, R24 ;  /* 0x0000001e1068723c */ /* 0x000fe20000001818 */
[----:B------:R-:W1:Y:S07]  /*5380*/  LDSM.16.MT88.4 R28, [R215+0x6800] ;  /* 0x00680000d71c783b */ /* 0x000e6e0000004200 */
[----:B---3--:R-:W-:Y:S01]  /*5390*/  HMMA.16816.F32 R24, R20, R32, RZ ;  /* 0x000000201418723c */ /* 0x008fe200000018ff */
[----:B------:R-:W-:Y:S02]  /*53a0*/  FADD.FTZ R0, R206, R0 ;  /* 0x00000000ce007221 */ /* 0x000fe40000010000 */
[----:B------:R-:W-:-:S02]  /*53b0*/  IMAD.MOV.U32 R206, RZ, RZ, R92 ;  /* 0x000000ffffce7224 */ /* 0x000fc400078e005c */
[----:B------:R-:W-:-:S04]  /*53c0*/  FADD.FTZ R3, R150, R149 ;  /* 0x0000009596037221 */ /* 0x000fc80000010000 */
[----:B------:R-:W-:-:S04]  /*53d0*/  FADD.FTZ R3, R148, R3 ;  /* 0x0000000394037221 */ /* 0x000fc80000010000 */
[----:B------:R-:W-:-:S11]  /*53e0*/  FADD.FTZ R3, R160, R3 ;  /* 0x00000003a0037221 */ /* 0x000fd60000010000 */
[----:B-1----:R-:W-:Y:S08]  /*53f0*/  HMMA.16816.F32 R92, R16, R28, R24 ;  /* 0x0000001c105c723c */ /* 0x002ff00000001818 */
[----:B------:R-:W-:Y:S01]  /*5400*/  HMMA.16816.F32 R24, R20, R34, RZ ;  /* 0x000000221418723c */ /* 0x000fe200000018ff */
[----:B------:R-:W-:Y:S02]  /*5410*/  FADD.FTZ R3, R162, R3 ;  /* 0x00000003a2037221 */ /* 0x000fe40000010000 */
[----:B------:R-:W-:-:S02]  /*5420*/  FADD.FTZ R0, R209, R0 ;  /* 0x00000000d1007221 */ /* 0x000fc40000010000 */
[----:B------:R-:W-:Y:S02]  /*5430*/  IMAD.MOV.U32 R204, RZ, RZ, R89 ;  /* 0x000000ffffcc7224 */ /* 0x000fe400078e0059 */
[----:B------:R-:W-:Y:S02]  /*5440*/  IMAD.MOV.U32 R160, RZ, RZ, R88 ;  /* 0x000000ffffa07224 */ /* 0x000fe400078e0058 */
[----:B------:R-:W-:Y:S02]  /*5450*/  IMAD.MOV.U32 R162, RZ, RZ, R91 ;  /* 0x000000ffffa27224 */ /* 0x000fe400078e005b */
[----:B------:R-:W-:Y:S11]  /*5460*/  IMAD.MOV.U32 R209, RZ, RZ, R90 ;  /* 0x000000ffffd17224 */ /* 0x000ff600078e005a */
[----:B------:R-:W-:Y:S02]  /*5470*/  @!UPT UIADD3 URZ, URZ, URZ, URZ ;  /* 0x0000003f3f3ff290 */ /* 0x000fe4000fffe03f */
[----:B------:R-:W-:Y:S01]  /*5480*/  HMMA.16816.F32 R88, R16, R30, R24 ;  /* 0x0000001e1058723c */ /* 0x000fe20000001818 */
[----:B------:R-:W1:Y:S07]  /*5490*/  LDSM.16.MT88.4 R24, [R2+0x6000] ;  /* 0x006000000218783b */ /* 0x000e6e0000004200 */
[C---:B-1----:R-:W-:Y:S08]  /*54a0*/  HMMA.16816.F32 R28, R20.reuse, R24, RZ ;  /* 0x00000018141c723c */ /* 0x042ff000000018ff */
[----:B------:R-:W-:Y:S01]  /*54b0*/  HMMA.16816.F32 R20, R20, R26, RZ ;  /* 0x0000001a1414723c */ /* 0x000fe200000018ff */
[----:B------:R-:W1:Y:S01]  /*54c0*/  LDSM.16.MT88.4 R24, [R2+0x6800] ;  /* 0x006800000218783b */ /* 0x000e620000004200 */
[----:B------:R-:W-:-:S02]  /*54d0*/  FADD.FTZ R3, R207, R3 ;  /* 0x00000003cf037221 */ /* 0x000fc40000010000 */
[----:B------:R-:W-:Y:S02]  /*54e0*/  FADD.FTZ R0, R220, R0 ;  /* 0x00000000dc007221 */ /* 0x000fe40000010000 */
[----:B------:R-:W-:Y:S02]  /*54f0*/  IMAD.MOV.U32 R207, RZ, RZ, R74 ;  /* 0x000000ffffcf7224 */ /* 0x000fe400078e004a */
[----:B------:R-:W-:-:S08]  /*5500*/  IMAD.MOV.U32 R220, RZ, RZ, R75 ;  /* 0x000000ffffdc7224 */ /* 0x000fd000078e004b */
[C---:B-1----:R-:W-:Y:S08]  /*5510*/  HMMA.16816.F32 R72, R16.reuse, R24, R28 ;  /* 0x000000181048723c */ /* 0x042ff0000000181c */
[----:B------:R-:W-:Y:S01]  /*5520*/  HMMA.16816.F32 R28, R16, R26, R20 ;  /* 0x0000001a101c723c */ /* 0x000fe20000001814 */
[----:B------:R-:W1:Y:S01]  /*5530*/  LDSM.16.MT88.4 R16, [R214+0x1000] ;  /* 0x00100000d610783b */ /* 0x000e620000004200 */
[----:B------:R-:W-:-:S02]  /*5540*/  FADD.FTZ R3, R208, R3 ;  /* 0x00000003d0037221 */ /* 0x000fc40000010000 */
[----:B------:R-:W-:Y:S01]  /*5550*/  FADD.FTZ R0, R221, R0 ;  /* 0x00000000dd007221 */ /* 0x000fe20000010000 */
[----:B------:R-:W2:Y:S01]  /*5560*/  LDSM.16.MT88.4 R20, [R215+0x1000] ;  /* 0x00100000d714783b */ /* 0x000ea20000004200 */
[----:B------:R-:W-:Y:S02]  /*5570*/  FADD.FTZ R3, R219, R3 ;  /* 0x00000003db037221 */ /* 0x000fe40000010000 */
[----:B------:R-:W-:Y:S02]  /*5580*/  IMAD.MOV.U32 R161, RZ, RZ, R68 ;  /* 0x000000ffffa17224 */ /* 0x000fe400078e0044 */
[----:B------:R-:W-:Y:S02]  /*5590*/  IMAD.MOV.U32 R208, RZ, RZ, R69 ;  /* 0x000000ffffd07224 */ /* 0x000fe400078e0045 */
[----:B------:R-:W-:Y:S02]  /*55a0*/  IMAD.MOV.U32 R221, RZ, RZ, R70 ;  /* 0x000000ffffdd7224 */ /* 0x000fe400078e0046 */
[----:B------:R-:W-:-:S02]  /*55b0*/  IMAD.MOV.U32 R219, RZ, RZ, R71 ;  /* 0x000000ffffdb7224 */ /* 0x000fc400078e0047 */
        /* <DEDUP_REMOVED lines=25> */
[----:B------:R-:W-:Y:S01]  /*5750*/  HMMA.16816.F32 R72, R12, R18, R28 ;  /* 0x000000120c48723c */ /* 0x000fe2000000181c */
[----:B------:R-:W1:Y:S04]  /*5760*/  LDSM.16.MT88.4 R16, [R215+0x1800] ;  /* 0x00180000d710783b */ /* 0x000e680000004200 */
[----:B------:R-:W3:Y:S03]  /*5770*/  LDSM.16.MT88.4 R12, [R2+0x1800] ;  /* 0x00180000020c783b */ /* 0x000ee60000004200 */
        /* <DEDUP_REMOVED lines=18> */
[C---:B--2---:R-:W-:Y:S01]  /*58a0*/  HMMA.16816.F32 R32, R8.reuse, R20, R144 ;  /* 0x000000140820723c */ /* 0x044fe20000001890 */
[----:B------:R-:W-:Y:S01]  /*58b0*/  FADD.FTZ R205, R205, R0 ;  /* 0x00000000cdcd7221 */ /* 0x000fe20000010000 */
[----:B------:R-:W-:Y:S06]  /*58c0*/  LDSM.16.MT88.4 R144, [R2+0x2800] ;  /* 0x002800000290783b */ /* 0x000fec0000004200 */
[C---:B------:R-:W-:Y:S01]  /*58d0*/  HMMA.16816.F32 R28, R8.reuse, R22, R140 ;  /* 0x00000016081c723c */ /* 0x040fe2000000188c */
[----:B------:R-:W-:Y:S07]  /*58e0*/  LDSM.16.MT88.4 R20, [R214+0x2000] ;  /* 0x00200000d614783b */ /* 0x000fee0000004200 */
[C---:B-1----:R-:W-:Y:S08]  /*58f0*/  HMMA.16816.F32 R108, R8.reuse, R16, R108 ;  /* 0x00000010086c723c */ /* 0x042ff0000000186c */
[C---:B------:R-:W-:Y:S01]  /*5900*/  HMMA.16816.F32 R24, R8.reuse, R18, R104 ;  /* 0x000000120818723c */ /* 0x040fe20000001868 */
[----:B------:R-:W-:Y:S07]  /*5910*/  LDSM.16.MT88.4 R16, [R215+0x2000] ;  /* 0x00200000d710783b */ /* 0x000fee0000004200 */
[C---:B---3--:R-:W-:Y:S08]  /*5920*/  HMMA.16816.F32 R88, R8.reuse, R12, R88 ;  /* 0x0000000c0858723c */ /* 0x048ff00000001858 */
[----:B------:R-:W-:Y:S01]  /*5930*/  HMMA.16816.F32 R40, R8, R14, R72 ;  /* 0x0000000e0828723c */ /* 0x000fe20000001848 */
[----:B------:R-:W1:Y:S04]  /*5940*/  LDSM.16.MT88.4 R12, [R2+0x2000] ;  /* 0x00200000020c783b */ /* 0x000e680000004200 */
[----:B------:R-:W2:Y:S03]  /*5950*/  LDSM.16.MT88.4 R8, [R214+0x5000] ;  /* 0x00500000d608783b */ /* 0x000ea60000004200 */
[C---:B-1----:R-:W-:Y:S08]  /*5960*/  HMMA.16816.F32 R148, R4.reuse, R12, R148 ;  /* 0x0000000c0494723c */ /* 0x042ff00000001894 */
[C---:B------:R-:W-:Y:S01]  /*5970*/  HMMA.16816.F32 R72, R4.reuse, R14, R68 ;  /* 0x0000000e0448723c */ /* 0x040fe20000001844 */
[----:B------:R-:W1:Y:S07]  /*5980*/  LDSM.16.MT88.4 R12, [R214+0x8000] ;  /* 0x00800000d60c783b */ /* 0x000e6e0000004200 */
[C---:B--2---:R-:W-:Y:S01]  /*5990*/  HMMA.16816.F32 R140, R4.reuse, R8, R64 ;  /* 0x00000008048c723c */ /* 0x044fe20000001840 */
[----:B------:R-:W-:Y:S01]  /*59a0*/  FADD.FTZ R0, R219, R3 ;  /* 0x00000003db007221 */ /* 0x000fe20000010000 */
[----:B------:R-:W-:Y:S06]  /*59b0*/  LDSM.16.MT88.4 R64, [R2+0x5800] ;  /* 0x005800000240783b */ /* 0x000fec0000004200 */
[C---:B------:R-:W-:Y:S01]  /*59c0*/  HMMA.16816.F32 R68, R4.reuse, R10, R56 ;  /* 0x0000000a0444723c */ /* 0x040fe20000001838 */
[----:B------:R-:W2:Y:S07]  /*59d0*/  LDSM.16.MT88.4 R8, [R215+0x8000] ;  /* 0x00800000d708783b */ /* 0x000eae0000004200 */
[C---:B------:R-:W-:Y:S08]  /*59e0*/  HMMA.16816.F32 R104, R4.reuse, R20, R136 ;  /* 0x000000140468723c */ /* 0x040ff00000001888 */
[C---:B------:R-:W-:Y:S01]  /*59f0*/  HMMA.16816.F32 R36, R4.reuse, R22, R92 ;  /* 0x000000160424723c */ /* 0x040fe2000000185c */
[----:B------:R-:W3:Y:S07]  /*5a00*/  LDSM.16.MT88.4 R20, [R215+0x5000] ;  /* 0x00500000d714783b */ /* 0x000eee0000004200 */
[C---:B------:R-:W-:Y:S08]  /*5a10*/  HMMA.16816.F32 R120, R4.reuse, R16, R120 ;  /* 0x000000100478723c */ /* 0x040ff00000001878 */
[C---:B-1----:R-:W-:Y:S08]  /*5a20*/  HMMA.16816.F32 R32, R4.reuse, R12, R32 ;  /* 0x0000000c0420723c */ /* 0x042ff00000001820 */
[C---:B------:R-:W-:Y:S08]  /*5a30*/  HMMA.16816.F32 R28, R4.reuse, R14, R28 ;  /* 0x0000000e041c723c */ /* 0x040ff0000000181c */
[----:B------:R-:W-:Y:S01]  /*5a40*/  HMMA.16816.F32 R52, R4, R18, R52 ;  /* 0x000000120434723c */ /* 0x000fe20000001834 */
[----:B------:R-:W1:Y:S01]  /*5a50*/  LDSM.16.MT88.4 R16, [R2+0x5000] ;  /* 0x005000000210783b */ /* 0x000e620000004200 */
[----:B------:R-:W-:-:S03]  /*5a60*/  FADD.FTZ R0, R208, R0 ;  /* 0x00000000d0007221 */ /* 0x000fc60000010000 */
[----:B------:R-:W-:Y:S03]  /*5a70*/  LDSM.16.MT88.4 R136, [R214+0x5800] ;  /* 0x00580000d688783b */ /* 0x000fe60000004200 */
[C---:B--2---:R-:W-:Y:S01]  /*5a80*/  HMMA.16816.F32 R12, R4.reuse, R8, R108 ;  /* 0x00000008040c723c */ /* 0x044fe2000000186c */
[----:B------:R-:W-:Y:S07]  /*5a90*/  LDSM.16.MT88.4 R56, [R215+0x5800] ;  /* 0x00580000d738783b */ /* 0x000fee0000004200 */
[C---:B------:R-:W-:Y:S01]  /*5aa0*/  HMMA.16816.F32 R24, R4.reuse, R10, R24 ;  /* 0x0000000a0418723c */ /* 0x040fe20000001818 */
[----:B------:R-:W2:Y:S07]  /*5ab0*/  LDSM.16.MT88.4 R8, [R2+0x8000] ;  /* 0x008000000208783b */ /* 0x000eae0000004200 */
[C---:B---3--:R-:W-:Y:S01]  /*5ac0*/  HMMA.16816.F32 R84, R4.reuse, R20, R124 ;  /* 0x000000140454723c */ /* 0x048fe2000000187c */
[----:B------:R-:W-:Y:S01]  /*5ad0*/  FADD.FTZ R0, R207, R0 ;  /* 0x00000000cf007221 */ /* 0x000fe20000010000 */
[----:B------:R-:W3:Y:S06]  /*5ae0*/  LDSM.16.MT88.4 R124, [R215+0x2800] ;  /* 0x00280000d77c783b */ /* 0x000eec0000004200 */
[C---:B------:R-:W-:Y:S08]  /*5af0*/  HMMA.16816.F32 R60, R4.reuse, R22, R60 ;  /* 0x00000016043c723c */ /* 0x040ff0000000183c */
[C---:B-1----:R-:W-:Y:S08]  /*5b00*/  HMMA.16816.F32 R48, R4.reuse, R16, R48 ;  /* 0x000000100430723c */ /* 0x042ff00000001830 */
[C---:B------:R-:W-:Y:S01]  /*5b10*/  HMMA.16816.F32 R44, R4.reuse, R18, R44 ;  /* 0x00000012042c723c */ /* 0x040fe2000000182c */
[----:B------:R-:W1:Y:S07]  /*5b20*/  LDSM.16.MT88.4 R108, [R214+0x2800] ;  /* 0x00280000d66c783b */ /* 0x000e6e0000004200 */
[C---:B--2---:R-:W-:Y:S08]  /*5b30*/  HMMA.16816.F32 R92, R4.reuse, R8, R88 ;  /* 0x00000008045c723c */ /* 0x044ff00000001858 */
[----:B------:R-:W-:Y:S01]  /*5b40*/  HMMA.16816.F32 R40, R4, R10, R40 ;  /* 0x0000000a0428723c */ /* 0x000fe20000001828 */
[----:B------:R2:W-:Y:S01]  /*5b50*/  LDSM.16.MT88.4 R4, [R2+0x8800] ;  /* 0x008800000204783b */ /* 0x0005e20000004200 */
[----:B------:R-:W-:-:S03]  /*5b60*/  FADD.FTZ R0, R162, R0 ;  /* 0x00000000a2007221 */ /* 0x000fc60000010000 */
[----:B------:R-:W-:Y:S01]  /*5b70*/  LDSM.16.MT88.4 R88, [R215+0x8800] ;  /* 0x00880000d758783b */ /* 0x000fe20000004200 */
[----:B------:R-:W-:Y:S02]  /*5b80*/  FADD.FTZ R0, R251, R0 ;  /* 0x00000000fb007221 */ /* 0x000fe40000010000 */
[----:B--2---:R-:W-:-:S04]  /*5b90*/  FADD.FTZ R2, R221, R205 ;  /* 0x000000cddd027221 */ /* 0x004fc80000010000 */
[----:B------:R-:W-:-:S04]  /*5ba0*/  FADD.FTZ R2, R220, R2 ;  /* 0x00000002dc027221 */ /* 0x000fc80000010000 */
[----:B------:R-:W-:-:S04]  /*5bb0*/  FADD.FTZ R2, R209, R2 ;  /* 0x00000002d1027221 */ /* 0x000fc80000010000 */
[----:B------:R-:W-:Y:S02]  /*5bc0*/  FADD.FTZ R2, R206, R2 ;  /* 0x00000002ce027221 */ /* 0x000fe40000010000 */
[----:B------:R-:W-:Y:S02]  /*5bd0*/  FADD.FTZ R0, R250, R0 ;  /* 0x00000000fa007221 */ /* 0x000fe40000010000 */
[----:B------:R-:W-:Y:S02]  /*5be0*/  FADD.FTZ R2, R160, R2 ;  /* 0x00000002a0027221 */ /* 0x000fe40000010000 */
[----:B------:R-:W-:Y:S02]  /*5bf0*/  FADD.FTZ R0, R249, R0 ;  /* 0x00000000f9007221 */ /* 0x000fe40000010000 */
[----:B------:R-:W-:Y:S02]  /*5c00*/  FADD.FTZ R2, R163, R2 ;  /* 0x00000002a3027221 */ /* 0x000fe40000010000 */
[----:B------:R-:W-:-:S02]  /*5c10*/  FADD.FTZ R0, R248, R0 ;  /* 0x00000000f8007221 */ /* 0x000fc40000010000 */
[----:B------:R-:W-:Y:S02]  /*5c20*/  FADD.FTZ R2, R204, R2 ;  /* 0x00000002cc027221 */ /* 0x000fe40000010000 */
[----:B------:R-:W-:Y:S02]  /*5c30*/  FADD.FTZ R0, R244, R0 ;  /* 0x00000000f4007221 */ /* 0x000fe40000010000 */
[----:B------:R-:W-:Y:S02]  /*5c40*/  FADD.FTZ R2, R252, R2 ;  /* 0x00000002fc027221 */ /* 0x000fe40000010000 */
[----:B------:R-:W-:Y:S02]  /*5c50*/  FADD.FTZ R0, R243, R0 ;  /* 0x00000000f3007221 */ /* 0x000fe40000010000 */
[----:B------:R-:W-:Y:S01]  /*5c60*/  FADD.FTZ R2, R247, R2 ;  /* 0x00000002f7027221 */ /* 0x000fe20000010000 */
[----:B------:R-:W-:Y:S01]  /*5c70*/  HMMA.16816.F32 R148, R96, R144, R148 ;  /* 0x000000906094723c */ /* 0x000fe20000001894 */
[----:B------:R-:W-:-:S02]  /*5c80*/  FADD.FTZ R0, R242, R0 ;  /* 0x00000000f2007221 */ /* 0x000fc40000010000 */
[----:B------:R-:W-:-:S05]  /*5c90*/  FADD.FTZ R2, R245, R2 ;  /* 0x00000002f5027221 */ /* 0x000fca0000010000 */
[----:B------:R-:W-:Y:S01]  /*5ca0*/  HMMA.16816.F32 R144, R96, R146, R72 ;  /* 0x000000926090723c */ /* 0x000fe20000001848 */
[----:B------:R-:W2:Y:S01]  /*5cb0*/  LDSM.16.MT88.4 R72, [R214+0x8800] ;  /* 0x00880000d648783b */ /* 0x000ea20000004200 */
        /* <DEDUP_REMOVED lines=10> */
[----:B------:R-:W-:-:S04]  /*5d60*/  IADD3 R0, R222, -0x3, RZ ;  /* 0xfffffffdde007810 */ /* 0x000fc80007ffe0ff */
[----:B------:R4:W-:Y:S04]  /*5d70*/  STL [R1+0x10], R2 ;  /* 0x0000100201007387 */ /* 0x0009e80000100800 */
[----:B------:R4:W-:Y:S01]  /*5d80*/  STL [R1+0x8], R3 ;  /* 0x0000080301007387 */ /* 0x0009e20000100800 */
[----:B------:R-:W-:Y:S01]  /*5d90*/  ISETP.GE.AND P0, PT, R0, R161, PT ;  /* 0x000000a10000720c */ /* 0x000fe20003f06270 */
[C---:B---3--:R-:W-:Y:S01]  /*5da0*/  HMMA.16816.F32 R120, R96.reuse, R124, R120 ;  /* 0x0000007c6078723c */ /* 0x048fe20000001878 */
[----:B------:R-:W-:Y:S07]  /*5db0*/  BSSY B0, `(.L_x_2072) ;  /* 0x000003c000007945 */ /* 0x000fee0003800000 */
        /* <DEDUP_REMOVED lines=17> */
[----:B----4-:R-:W2:Y:S04]  /*5ed0*/  LDL.LU.64 R220, [R1] ;  /* 0x0000000001dc7983 */ /* 0x010ea80000300a00 */
[----:B------:R-:W3:Y:S04]  /*5ee0*/  LDL.64 R206, [R1+0x28] ;  /* 0x0000280001ce7983 */ /* 0x000ee80000100a00 */
[----:B------:R-:W4:Y:S04]  /*5ef0*/  LDL R160, [R1+0x30] ;  /* 0x0000300001a07983 */ /* 0x000f280000100800 */
[----:B------:R-:W5:Y:S04]  /*5f00*/  LDL R163, [R1+0x20] ;  /* 0x0000200001a37983 */ /* 0x000f680000100800 */
[----:B------:R-:W5:Y:S01]  /*5f10*/  LDL R204, [R1+0x34] ;  /* 0x0000340001cc7983 */ /* 0x000f620000100800 */
[----:B------:R-:W-:Y:S01]  /*5f20*/  SHF.R.S32.HI R2, RZ, 0x1f, R0 ;  /* 0x0000001fff027819 */ /* 0x000fe20000011400 */
[----:B------:R-:W-:-:S04]  /*5f30*/  IMAD.WIDE.U32 R4, R0, c[0x0][0x1e0], RZ ;  /* 0x0000780000047a25 */ /* 0x000fc800078e00ff */
[----:B------:R-:W-:Y:S02]  /*5f40*/  IMAD R2, R2, c[0x0][0x1e0], RZ ;  /* 0x0000780002027a24 */ /* 0x000fe400078e02ff */
[----:B------:R-:W-:Y:S02]  /*5f50*/  IMAD.MOV.U32 R162, RZ, RZ, c[0x0][0x1e0] ;  /* 0x00007800ffa27624 */ /* 0x000fe400078e00ff */
[----:B------:R-:W-:Y:S02]  /*5f60*/  IMAD R0, R0, c[0x0][0x1e4], R2 ;  /* 0x0000790000007a24 */ /* 0x000fe400078e0202 */
[----:B------:R-:W-:Y:S02]  /*5f70*/  IMAD.MOV.U32 R209, RZ, RZ, 0x6 ;  /* 0x00000006ffd17424 */ /* 0x000fe400078e00ff */
[----:B------:R-:W-:Y:S02]  /*5f80*/  IMAD.IADD R0, R5, 0x1, R0 ;  /* 0x0000000105007824 */ /* 0x000fe400078e0200 */
[C---:B------:R-:W-:Y:S01]  /*5f90*/  IMAD.SHL.U32 R6, R162.reuse, 0x40, RZ ;  /* 0x00000040a2067824 */ /* 0x040fe200078e00ff */
[----:B------:R-:W-:Y:S01]  /*5fa0*/  SHF.L.U64.HI R7, R162, R209, c[0x0][0x1e4] ;  /* 0x00007900a2077619 */ /* 0x000fe200000102d1 */
[----:B------:R-:W-:-:S02]  /*5fb0*/  IMAD R0, R0, 0x60, RZ ;  /* 0x0000006000007824 */ /* 0x000fc400078e02ff */
[----:B--2---:R-:W-:-:S04]  /*5fc0*/  IMAD.WIDE.U32 R4, R4, 0x60, R220 ;  /* 0x0000006004047825 */ /* 0x004fc800078e00dc */
[----:B------:R-:W-:Y:S01]  /*5fd0*/  IMAD.IADD R0, R5, 0x1, R0 ;  /* 0x0000000105007824 */ /* 0x000fe200078e0200 */
[----:B------:R-:W-:Y:S02]  /*5fe0*/  LEA R2, P4, R4, c[0x0][0x1c8], 0x1 ;  /* 0x0000720004027a11 */ /* 0x000fe400078808ff */
[----:B---3--:R-:W-:Y:S02]  /*5ff0*/  ISETP.GE.AND P3, PT, R206, c[0x0][0x1d4], PT ;  /* 0x00007500ce007a0c */ /* 0x008fe40003f66270 */
[----:B----4-:R-:W-:Y:S02]  /*6000*/  ISETP.GE.AND P1, PT, R160, c[0x0][0x1d4], PT ;  /* 0x00007500a0007a0c */ /* 0x010fe40003f26270 */
[----:B------:R-:W-:Y:S02]  /*6010*/  LEA.HI.X R3, R4, c[0x0][0x1cc], R0, 0x1, P4 ;  /* 0x0000730004037a11 */ /* 0x000fe400020f0c00 */
[----:B-----5:R-:W-:Y:S02]  /*6020*/  ISETP.GE.AND P0, PT, R163, c[0x0][0x1d4], PT ;  /* 0x00007500a3007a0c */ /* 0x020fe40003f06270 */
[----:B------:R-:W-:-:S02]  /*6030*/  IADD3 R10, P6, P5, R6, 0x80, R2 ;  /* 0x00000080060a7810 */ /* 0x000fc40007dde002 */
[-C--:B------:R-:W-:Y:S02]  /*6040*/  IADD3 R4, P4, R2, R6.reuse, RZ ;  /* 0x0000000602047210 */ /* 0x080fe40007f9e0ff */
        /* <DEDUP_REMOVED lines=18> */
.L_x_2073:
[----:B----4-:R-:W-:Y:S05]  /*6170*/  BSYNC B0 ;  /* 0x0000000000007941 */ /* 0x010fea0003800000 */
.L_x_2072:
[----:B------:R-:W2:Y:S01]  /*6180*/  LDL R0, [R1+0x68] ;  /* 0x0000680001007983 */ /* 0x000ea20000100800 */
[----:B-1----:R-:W-:Y:S01]  /*6190*/  IMAD.MOV.U32 R3, RZ, RZ, c[0x0][0x168] ;  /* 0x00005a00ff037624 */ /* 0x002fe200078e00ff */
[----:B------:R-:W-:Y:S01]  /*61a0*/  IADD3 R232, R222, -0x2, RZ ;  /* 0xfffffffedee87810 */ /* 0x000fe20007ffe0ff */
[----:B------:R-:W-:Y:S01]  /*61b0*/  IMAD.MOV.U32 R209, RZ, RZ, 0x1 ;  /* 0x00000001ffd17424 */ /* 0x000fe200078e00ff */
[----:B------:R-:W0:Y:S01]  /*61c0*/  LDGDEPBAR ;  /* 0x00000000000079af */ /* 0x000e220000000000 */
[----:B--2---:R-:W-:-:S05]  /*61d0*/  @P2 IMAD.HI.U32 R2, R0, c[0x0][0x2c8], RZ ;  /* 0x0000b20000022a27 */ /* 0x004fca00078e00ff */
[----:B------:R-:W-:-:S04]  /*61e0*/  @P2 SHF.R.U32.HI R0, RZ, c[0x0][0x2cc], R2 ;  /* 0x0000b300ff002a19 */ /* 0x000fc80000011602 */
[----:B------:R-:W-:-:S05]  /*61f0*/  IADD3 R0, R0, c[0x0][0x1d0], -R3 ;  /* 0x0000740000007a10 */ /* 0x000fca0007ffe803 */
[----:B------:R-:W-:-:S05]  /*6200*/  IMAD.HI R0, R0, 0x2aaaaaab, RZ ;  /* 0x2aaaaaab00007827 */ /* 0x000fca00078e02ff */
[----:B------:R-:W-:-:S04]  /*6210*/  SHF.R.U32.HI R2, RZ, 0x1f, R0 ;  /* 0x0000001fff027819 */ /* 0x000fc80000011600 */
[----:B------:R-:W-:-:S04]  /*6220*/  LEA.HI.SX32 R0, R0, R2, 0x1c ;  /* 0x0000000200007211 */ /* 0x000fc800078fe2ff */
[----:B------:R-:W-:-:S04]  /*6230*/  IMNMX R3, R161, R0, !PT ;  /* 0x00000000a1037217 */ /* 0x000fc80007800200 */
[----:B------:R-:W-:Y:S01]  /*6240*/  ISETP.GE.AND P0, PT, R232, R3, PT ;  /* 0x00000003e800720c */ /* 0x000fe20003f06270 */
[----:B------:R1:W-:Y:S04]  /*6250*/  STL [R1+0x14], R3 ;  /* 0x0000140301007387 */ /* 0x0003e80000100800 */
[----:B------:R1:W-:Y:S08]  /*6260*/  STL [R1+0x4], RZ ;  /* 0x000004ff01007387 */ /* 0x0003f00000100800 */
[----:B------:R-:W-:Y:S05]  /*6270*/  @!P0 BRA `(.L_x_2074) ;  /* 0x0000495000008947 */ /* 0x000fea0003800000 */
[----:B------:R-:W2:Y:S01]  /*6280*/  LDL R4, [R1+0x1c] ;  /* 0x00001c0001047983 */ /* 0x000ea20000100800 */
[----:B-1----:R-:W-:-:S02]  /*6290*/  MOV R3, R100 ;  /* 0x0000006400037202 */ /* 0x002fc40000000f00 */
[----:B------:R-:W-:Y:S01]  /*62a0*/  MOV R2, R101 ;  /* 0x0000006500027202 */ /* 0x000fe20000000f00 */
[----:B------:R1:W-:Y:S01]  /*62b0*/  STL [R1], R232 ;  /* 0x000000e801007387 */ /* 0x0003e20000100800 */
[----:B------:R-:W-:-:S03]  /*62c0*/  MOV R209, 0x1 ;  /* 0x0000000100d17802 */ /* 0x000fc60000000f00 */
[----:B------:R1:W-:Y:S01]  /*62d0*/  STL [R1+0x4], RZ ;  /* 0x000004ff01007387 */ /* 0x0003e20000100800 */
[----:B--2---:R-:W-:-:S05]  /*62e0*/  @P2 IMAD.HI.U32 R0, R4, c[0x0][0x2c8], RZ ;  /* 0x0000b20004002a27 */ /* 0x004fca00078e00ff */
[----:B------:R-:W-:-:S05]  /*62f0*/  @P2 SHF.R.U32.HI R0, RZ, c[0x0][0x2cc], R0 ;  /* 0x0000b300ff002a19 */ /* 0x000fca0000011600 */
[----:B------:R1:W-:Y:S02]  /*6300*/  @P2 STL [R1+0x18], R0 ;  /* 0x0000180001002387 */ /* 0x0003e40000100800 */
.L_x_2075:
[----:B------:R-:W2:Y:S01]  /*6310*/  LDL.64 R224, [R1+0x48] ;  /* 0x0000480001e07983 */ /* 0x000ea20000100a00 */
[----:B------:R-:W-:Y:S04]  /*6320*/  DEPBAR.LE SB0, 0x2 ;  /* 0x000080800000791a */ /* 0x000fe80000000000 */
[----:B------:R-:W-:Y:S01]  /*6330*/  WARPSYNC 0xffffffff ;  /* 0xffffffff00007948 */ /* 0x000fe20003800000 */
[----:B------:R-:W3:Y:S01]  /*6340*/  LDL.64 R220, [R1+0x28] ;  /* 0x0000280001dc7983 */ /* 0x000ee20000100a00 */
[----:B------:R-:W-:Y:S05]  /*6350*/  IMAD R208, R209, 0x9000, RZ ;  /* 0x00009000d1d07824 */ /* 0x000fea00078e02ff */
[----:B------:R-:W4:Y:S01]  /*6360*/  LDL R206, [R1+0x44] ;  /* 0x0000440001ce7983 */ /* 0x000f220000100800 */
[----:B-1----:R-:W-:Y:S03]  /*6370*/  IADD3 R0, R213, R208, RZ ;  /* 0x000000d0d5007210 */ /* 0x002fe60007ffe0ff */
[----:B------:R-:W5:Y:S01]  /*6380*/  LDL R205, [R1+0x40] ;  /* 0x0000400001cd7983 */ /* 0x000f620000100800 */
[----:B------:R-:W-:Y:S03]  /*6390*/  IADD3 R204, R211, R0, RZ ;  /* 0x00000000d3cc7210 */ /* 0x000fe60007ffe0ff */
[----:B------:R-:W2:Y:S04]  /*63a0*/  LDL R233, [R1+0x20] ;  /* 0x0000200001e97983 */ /* 0x000ea80000100800 */
[----:B------:R-:W2:Y:S04]  /*63b0*/  LDL R231, [R1+0xc] ;  /* 0x00000c0001e77983 */ /* 0x000ea80000100800 */
[----:B------:R-:W2:Y:S04]  /*63c0*/  LDL R222, [R1+0x30] ;  /* 0x0000300001de7983 */ /* 0x000ea80000100800 */
[----:B------:R-:W5:Y:S04]  /*63d0*/  LDL.LU R219, [R1+0x4] ;  /* 0x0000040001db7983 */ /* 0x000f680000300800 */
[----:B------:R-:W2:Y:S04]  /*63e0*/  LDL.LU R207, [R1] ;  /* 0x0000000001cf7983 */ /* 0x000ea80000300800 */
[----:B------:R-:W-:Y:S08]  /*63f0*/  BAR.SYNC.DEFER_BLOCKING 0x0 ;  /* 0x0000000000007b1d */ /* 0x000ff00000010000 */
[----:B------:R-:W1:Y:S08]  /*6400*/  LDSM.16.M88.4 R8, [R0] ;  /* 0x000000000008783b */ /* 0x000e700000000200 */
[----:B------:R-:W1:Y:S08]  /*6410*/  LDSM.16.M88.4 R16, [R0+0x800] ;  /* 0x000800000010783b */ /* 0x000e700000000200 */
[----:B------:R-:W1:Y:S08]  /*6420*/  LDSM.16.M88.4 R24, [R0+0x1000] ;  /* 0x001000000018783b */ /* 0x000e700000000200 */
[----:B------:R-:W1:Y:S08]  /*6430*/  LDSM.16.M88.4 R32, [R0+0x1800] ;  /* 0x001800000020783b */ /* 0x000e700000000200 */
[----:B------:R-:W1:Y:S02]  /*6440*/  LDSM.16.M88.4 R40, [R0+0x2000] ;  /* 0x002000000028783b */ /* 0x000e640000000200 */
[C---:B-1----:R-:W-:Y:S06]  /*6450*/  HMMA.16816.F32 R4, R152.reuse, R8, RZ ;  /* 0x000000089804723c */ /* 0x042fec00000018ff */
[----:B------:R-:W1:Y:S02]  /*6460*/  LDSM.16.M88.4 R48, [R0+0x2800] ;  /* 0x002800000030783b */ /* 0x000e640000000200 */
[C---:B------:R-:W-:Y:S06]  /*6470*/  HMMA.16816.F32 R8, R152.reuse, R10, RZ ;  /* 0x0000000a9808723c */ /* 0x040fec00000018ff */
[----:B------:R-:W1:Y:S02]  /*6480*/  LDSM.16.M88.4 R100, [R204] ;  /* 0x00000000cc64783b */ /* 0x000e640000000200 */
[C---:B------:R-:W-:Y:S06]  /*6490*/  HMMA.16816.F32 R12, R152.reuse, R16, RZ ;  /* 0x00000010980c723c */ /* 0x040fec00000018ff */
[----:B------:R-:W1:Y:S02]  /*64a0*/  LDSM.16.M88.4 R160, [R204+0x800] ;  /* 0x00080000cca0783b */ /* 0x000e640000000200 */
[C---:B------:R-:W-:Y:S06]  /*64b0*/  HMMA.16816.F32 R16, R152.reuse, R18, RZ ;  /* 0x000000129810723c */ /* 0x040fec00000018ff */
[----:B------:R-:W5:Y:S04]  /*64c0*/  LDL R228, [R1+0x18] ;  /* 0x0000180001e47983 */ /* 0x000f680000100800 */
[----:B------:R-:W5:Y:S01]  /*64d0*/  LDL R223, [R1+0x38] ;  /* 0x0000380001df7983 */ /* 0x000f620000100800 */
[C---:B------:R-:W-:Y:S08]  /*64e0*/  HMMA.16816.F32 R20, R152.reuse, R24, RZ ;  /* 0x000000189814723c */ /* 0x040ff000000018ff */
[C---:B------:R-:W-:Y:S08]  /*64f0*/  HMMA.16816.F32 R24, R152.reuse, R26, RZ ;  /* 0x0000001a9818723c */ /* 0x040ff000000018ff */
[C---:B------:R-:W-:Y:S08]  /*6500*/  HMMA.16816.F32 R28, R152.reuse, R32, RZ ;  /* 0x00000020981c723c */ /* 0x040ff000000018ff */
[C---:B------:R-:W-:Y:S08]  /*6510*/  HMMA.16816.F32 R32, R152.reuse, R34, RZ ;  /* 0x000000229820723c */ /* 0x040ff000000018ff */
[C---:B------:R-:W-:Y:S08]  /*6520*/  HMMA.16816.F32 R36, R152.reuse, R40, RZ ;  /* 0x000000289824723c */ /* 0x040ff000000018ff */
[C---:B------:R-:W-:Y:S08]  /*6530*/  HMMA.16816.F32 R40, R152.reuse, R42, RZ ;  /* 0x0000002a9828723c */ /* 0x040ff000000018ff */
[C---:B-1----:R-:W-:Y:S08]  /*6540*/  HMMA.16816.F32 R44, R152.reuse, R48, RZ ;  /* 0x00000030982c723c */ /* 0x042ff000000018ff */
[----:B------:R-:W-:Y:S08]  /*6550*/  HMMA.16816.F32 R48, R152, R50, RZ ;  /* 0x000000329830723c */ /* 0x000ff000000018ff */
[C---:B------:R-:W-:Y:S08]  /*6560*/  HMMA.16816.F32 R4, R156.reuse, R100, R4 ;  /* 0x000000649c04723c */ /* 0x040ff00000001804 */
[C---:B------:R-:W-:Y:S01]  /*6570*/  HMMA.16816.F32 R8, R156.reuse, R102, R8 ;  /* 0x000000669c08723c */ /* 0x040fe20000001808 */
[----:B------:R-:W1:Y:S07]  /*6580*/  LDSM.16.M88.4 R100, [R204+0x1000] ;  /* 0x00100000cc64783b */ /* 0x000e6e0000000200 */
[C---:B------:R-:W-:Y:S08]  /*6590*/  HMMA.16816.F32 R12, R156.reuse, R160, R12 ;  /* 0x000000a09c0c723c */ /* 0x040ff0000000180c */
[C---:B------:R-:W-:Y:S01]  /*65a0*/  HMMA.16816.F32 R16, R156.reuse, R162, R16 ;  /* 0x000000a29c10723c */ /* 0x040fe20000001810 */
[----:B------:R-:W1:Y:S07]  /*65b0*/  LDSM.16.M88.4 R160, [R204+0x1800] ;  /* 0x00180000cca0783b */ /* 0x000e6e0000000200 */
[C---:B-1----:R-:W-:Y:S08]  /*65c0*/  HMMA.16816.F32 R20, R156.reuse, R100, R20 ;  /* 0x000000649c14723c */ /* 0x042ff00000001814 */
[C---:B------:R-:W-:Y:S01]  /*65d0*/  HMMA.16816.F32 R24, R156.reuse, R102, R24 ;  /* 0x000000669c18723c */ /* 0x040fe20000001818 */
[----:B------:R-:W1:Y:S07]  /*65e0*/  LDSM.16.M88.4 R100, [R204+0x2000] ;  /* 0x00200000cc64783b */ /* 0x000e6e0000000200 */
[C---:B------:R-:W-:Y:S08]  /*65f0*/  HMMA.16816.F32 R28, R156.reuse, R160, R28 ;  /* 0x000000a09c1c723c */ /* 0x040ff0000000181c */
[C---:B------:R-:W-:Y:S01]  /*6600*/  HMMA.16816.F32 R32, R156.reuse, R162, R32 ;  /* 0x000000a29c20723c */ /* 0x040fe20000001820 */
[----:B------:R-:W3:Y:S07]  /*6610*/  LDSM.16.M88.4 R160, [R204+0x2800] ;  /* 0x00280000cca0783b */ /* 0x000eee0000000200 */
[C---:B-1----:R-:W-:Y:S08]  /*6620*/  HMMA.16816.F32 R36, R156.reuse, R100, R36 ;  /* 0x000000649c24723c */ /* 0x042ff00000001824 */
[C---:B------:R-:W-:Y:S08]  /*6630*/  HMMA.16816.F32 R40, R156.reuse, R102, R40 ;  /* 0x000000669c28723c */ /* 0x040ff00000001828 */
[C---:B---3--:R-:W-:Y:S07]  /*6640*/  HMMA.16816.F32 R44, R156.reuse, R160, R44 ;  /* 0x000000a09c2c723c */ /* 0x048fee000000182c */
[----:B------:R-:W-:Y:S01]  /*6650*/  IMAD.IADD R160, R210, 0x1, R0 ;  /* 0x00000001d2a07824 */ /* 0x000fe200078e0200 */
[----:B------:R-:W-:Y:S03]  /*6660*/  HMMA.16816.F32 R48, R156, R162, R48 ;  /* 0x000000a29c30723c */ /* 0x000fe60000001830 */
[----:B--2---:R-:W-:Y:S02]  /*6670*/  ISETP.GE.AND P5, PT, R231, R207, PT ;  /* 0x000000cfe700720c */ /* 0x004fe40003fa6270 */
[----:B------:R-:W-:Y:S11]  /*6680*/  IADD3 R232, R207, -0x1, RZ ;  /* 0xffffffffcfe87810 */ /* 0x000ff60007ffe0ff */
[----:B------:R-:W-:Y:S01]  /*6690*/  @!P5 SHF.R.S32.HI R102, RZ, 0x1f, R232 ;  /* 0x0000001fff66d819 */ /* 0x000fe200000114e8 */
[----:B------:R-:W-:Y:S01]  /*66a0*/  @!P5 IMAD.WIDE.U32 R100, R232, c[0x0][0x208], RZ ;  /* 0x00008200e864da25 */ /* 0x000fe200078e00ff */
[----:B----4-:R-:W-:Y:S02]  /*66b0*/  @!P5 MOV R103, R206 ;  /* 0x000000ce0067d202 */ /* 0x010fe40000000f00 */
[----:B------:R-:W-:Y:S01]  /*66c0*/  @!P5 ISETP.GE.AND P3, PT, R220, c[0x0][0x1d4], PT ;  /* 0x00007500dc00da0c */ /* 0x000fe20003f66270 */
[----:B------:R-:W-:Y:S01]  /*66d0*/  @!P5 IMAD R102, R102, c[0x0][0x208], RZ ;  /* 0x000082006666da24 */ /* 0x000fe200078e02ff */
[----:B------:R-:W-:Y:S01]  /*66e0*/  @!P5 ISETP.GE.AND P1, PT, R222, c[0x0][0x1d4], PT ;  /* 0x00007500de00da0c */ /* 0x000fe20003f26270 */
[----:B-----5:R-:W-:Y:S01]  /*66f0*/  @!P5 IMAD R161, R219, 0x9000, R205 ;  /* 0x00009000dba1d824 */ /* 0x020fe200078e02cd */
[----:B------:R-:W-:Y:S01]  /*6700*/  @!P5 ISETP.GE.AND P0, PT, R233, c[0x0][0x1d4], PT ;  /* 0x00007500e900da0c */ /* 0x000fe20003f06270 */
[----:B------:R-:W-:Y:S01]  /*6710*/  @!P5 IMAD R102, R232, c[0x0][0x20c], R102 ;  /* 0x00008300e866da24 */ /* 0x000fe200078e0266 */
[----:B------:R-:W-:Y:S02]  /*6720*/  @!P5 MOV R162, c[0x0][0x208] ;  /* 0x0000820000a2da02 */ /* 0x000fe40000000f00 */
[----:B------:R-:W-:Y:S01]  /*6730*/  IADD3 R205, R211, R0, R210 ;  /* 0x00000000d3cd7210 */ /* 0x000fe20007ffe0d2 */
[----:B------:R-:W-:Y:S01]  /*6740*/  @!P5 IMAD.IADD R101, R101, 0x1, R102 ;  /* 0x000000016565d824 */ /* 0x000fe200078e0266 */
[----:B------:R-:W-:Y:S03]  /*6750*/  @!P5 MOV R102, R224 ;  /* 0x000000e00066d202 */ /* 0x000fe60000000f00 */
[----:B------:R-:W-:Y:S02]  /*6760*/  @!P5 IMAD R101, R101, 0x60, RZ ;  /* 0x000000606565d824 */ /* 0x000fe400078e02ff */
[----:B------:R-:W-:Y:S04]  /*6770*/  @!P5 IMAD.WIDE.U32 R102, R100, 0x60, R102 ;  /* 0x000000606466d825 */ /* 0x000fe800078e0066 */
[----:B------:R-:W-:Y:S01]  /*6780*/  @!P5 IMAD.IADD R101, R103, 0x1, R101 ;  /* 0x000000016765d824 */ /* 0x000fe200078e0265 */
[C---:B------:R-:W-:Y:S04]  /*6790*/  @!P5 LEA R100, P4, R102.reuse, c[0x0][0x1f8], 0x1 ;  /* 0x00007e006664da11 */ /* 0x040fe800078808ff */
[----:B------:R-:W-:Y:S02]  /*67a0*/  @!P5 LEA.HI.X R101, R102, c[0x0][0x1fc], R101, 0x1, P4 ;  /* 0x00007f006665da11 */ /* 0x000fe400020f0c65 */
[----:B------:R-:W-:Y:S03]  /*67b0*/  @!P5 MOV R102, 0x6 ;  /* 0x000000060066d802 */ /* 0x000fe60000000f00 */
[----:B------:R-:W-:Y:S01]  /*67c0*/  @!PT LDS RZ, [RZ] ;  /* 0x00000000fffff984 */ /* 0x000fe20000000800 */
[----:B------:R-:W-:Y:S01]  /*67d0*/  @!PT LDS RZ, [RZ] ;  /* 0x00000000fffff984 */ /* 0x000fe20000000800 */
[----:B------:R-:W-:Y:S01]  /*67e0*/  @!PT LDS RZ, [RZ] ;  /* 0x00000000fffff984 */ /* 0x000fe20000000800 */
[----:B------:R1:W-:Y:S01]  /*67f0*/  @!P5 LDGSTS.E.BYPASS.LTC128B.128 [R161], [R100.64], !P3 ;  /* 0x0000000064a1dfae */ /* 0x0003e2000d901d46 */
[C---:B------:R-:W-:Y:S01]  /*6800*/  @!P5 SHF.L.U64.HI R102, R162.reuse, R102, c[0x0][0x20c] ;  /* 0x00008300a266d619 */ /* 0x040fe20000010266 */
[----:B------:R-:W-:Y:S06]  /*6810*/  @!P5 IMAD.SHL.U32 R162, R162, 0x40, RZ ;  /* 0x00000040a2a2d824 */ /* 0x000fec00078e00ff */
[----:B------:R1:W-:Y:S08]  /*6820*/  @!P5 LDGSTS.E.BYPASS.LTC128B.128 [R161+0x3000], [R100.64+0x80], !P1 ;  /* 0x0300008064a1dfae */ /* 0x0003f0000c901d46 */
[----:B------:R1:W-:Y:S02]  /*6830*/  @!P5 LDGSTS.E.BYPASS.LTC128B.128 [R161+0x6000], [R100.64+0x100], !P0 ;  /* 0x0600010064a1dfae */ /* 0x0003e4000c101d46 */
[----:B-1----:R-:W-:Y:S04]  /*6840*/  @!P5 IADD3 R100, P4, R162, R100, RZ ;  /* 0x00000064a264d210 */ /* 0x002fe80007f9e0ff */
[----:B------:R-:W-:Y:S02]  /*6850*/  @!P5 IADD3.X R101, R102, R101, RZ, P4, !PT ;  /* 0x000000656665d210 */ /* 0x000fe400027fe4ff */
[----:B------:R-:W-:Y:S03]  /*6860*/  @!P5 IADD3 R162, P4, R162, R100, RZ ;  /* 0x00000064a2a2d210 */ /* 0x000fe60007f9e0ff */
[----:B------:R1:W-:Y:S01]  /*6870*/  @!P5 LDGSTS.E.BYPASS.LTC128B.128 [R161+0x1000], [R100.64], !P3 ;  /* 0x0100000064a1dfae */ /* 0x0003e2000d901d46 */
[----:B------:R-:W-:Y:S07]  /*6880*/  @!P5 IADD3.X R163, R102, R101, RZ, P4, !PT ;  /* 0x0000006566a3d210 */ /* 0x000fee00027fe4ff */
[----:B------:R1:W-:Y:S08]  /*6890*/  @!P5 LDGSTS.E.BYPASS.LTC128B.128 [R161+0x4000], [R100.64+0x80], !P1 ;  /* 0x0400008064a1dfae */ /* 0x0003f0000c901d46 */
[----:B------:R1:W-:Y:S08]  /*68a0*/  @!P5 LDGSTS.E.BYPASS.LTC128B.128 [R161+0x7000], [R100.64+0x100], !P0 ;  /* 0x0700010064a1dfae */ /* 0x0003f0000c101d46 */
[----:B------:R2:W-:Y:S08]  /*68b0*/  @!P5 LDGSTS.E.BYPASS.LTC128B.128 [R161+0x2000], [R162.64], !P3 ;  /* 0x02000000a2a1dfae */ /* 0x0005f0000d901d46 */
[----:B------:R2:W-:Y:S08]  /*68c0*/  @!P5 LDGSTS.E.BYPASS.LTC128B.128 [R161+0x5000], [R162.64+0x80], !P1 ;  /* 0x05000080a2a1dfae */ /* 0x0005f0000c901d46 */
[----:B------:R2:W-:Y:S08]  /*68d0*/  @!P5 LDGSTS.E.BYPASS.LTC128B.128 [R161+0x8000], [R162.64+0x100], !P0 ;  /* 0x08000100a2a1dfae */ /* 0x0005f0000c101d46 */
[----:B-1----:R-:W1:Y:S08]  /*68e0*/  LDSM.16.M88.4 R100, [R160] ;  /* 0x00000000a064783b */ /* 0x002e700000000200 */
[----:B------:R-:W0:Y:S01]  /*68f0*/  LDGDEPBAR ;  /* 0x00000000000079af */ /* 0x000e220000000000 */
[----:B--2---:R-:W-:Y:S01]  /*6900*/  IADD3 R161, R210, R204, RZ ;  /* 0x000000ccd2a17210 */ /* 0x004fe20007ffe0ff */
        /* <DEDUP_REMOVED lines=122> */
[----:B------:R1:W2:Y:S08]  /*70b0*/  LDSM.16.M88.4 R100, [R0+0x8800] ;  /* 0x008800000064783b */ /* 0x0002b00000000200 */
[----:B-1----:R1:W3:Y:S01]  /*70c0*/  LDL R0, [R1+0x1c] ;  /* 0x00001c0001007983 */ /* 0x0022e20000100800 */
[C---:B--2---:R-:W-:Y:S08]  /*70d0*/  HMMA.16816.F32 R44, R188.reuse, R100, R44 ;  /* 0x00000064bc2c723c */ /* 0x044ff0000000182c */
[----:B------:R-:W-:Y:S01]  /*70e0*/  HMMA.16816.F32 R48, R188, R102, R48 ;  /* 0x00000066bc30723c */ /* 0x000fe20000001830 */
        /* <DEDUP_REMOVED lines=15> */
[----:B------:R-:W2:Y:S03]  /*71e0*/  LDSM.16.M88.4 R100, [R204+0x8800] ;  /* 0x00880000cc64783b */ /* 0x000ea60000000200 */
[----:B---3--:R-:W-:Y:S04]  /*71f0*/  @P2 MOV R0, R228 ;  /* 0x000000e400002202 */ /* 0x008fe80000000f00 */
        /* <DEDUP_REMOVED lines=17> */
[----:B------:R-:W2:Y:S08]  /*7310*/  LDSM.16.M88.4 R100, [R160+0x8800] ;  /* 0x00880000a064783b */ /* 0x000eb00000000200 */
[----:B------:R-:W3:Y:S01]  /*7320*/  LDSM.16.M88.4 R160, [R161+0x6000] ;  /* 0x00600000a1a0783b */ /* 0x000ee20000000200 */
[C---:B--2---:R-:W-:Y:S08]  /*7330*/  HMMA.16816.F32 R44, R196.reuse, R100, R44 ;  /* 0x00000064c42c723c */ /* 0x044ff0000000182c */
[----:B------:R-:W-:Y:S01]  /*7340*/  HMMA.16816.F32 R48, R196, R102, R48 ;  /* 0x00000066c430723c */ /* 0x000fe20000001830 */
[----:B------:R-:W2:Y:S07]  /*7350*/  LDSM.16.M88.4 R100, [R205+0x6800] ;  /* 0x00680000cd64783b */ /* 0x000eae0000000200 */
[C---:B---3--:R-:W-:Y:S08]  /*7360*/  HMMA.16816.F32 R4, R200.reuse, R160, R4 ;  /* 0x000000a0c804723c */ /* 0x048ff00000001804 */
[C---:B------:R-:W-:Y:S11]  /*7370*/  HMMA.16816.F32 R8, R200.reuse, R162, R8 ;  /* 0x000000a2c808723c */ /* 0x040ff60000001808 */
[----:B------:R-:W-:Y:S05]  /*7380*/  @!UPT UIADD3 URZ, URZ, URZ, URZ ;  /* 0x0000003f3f3ff290 */ /* 0x000fea000fffe03f */
[----:B------:R-:W-:Y:S02]  /*7390*/  FMUL.FTZ R4, R4, c[0x0][0x320] ;  /* 0x0000c80004047a20 */ /* 0x000fe40000410000 */
[----:B------:R-:W-:Y:S02]  /*73a0*/  FMUL.FTZ R5, R5, c[0x0][0x320] ;  /* 0x0000c80005057a20 */ /* 0x000fe40000410000 */
[----:B------:R-:W-:Y:S01]  /*73b0*/  FMUL.FTZ R6, R6, c[0x0][0x320] ;  /* 0x0000c80006067a20 */ /* 0x000fe20000410000 */
[----:B------:R-:W-:Y:S01]  /*73c0*/  MUFU.TANH R206, R4 ;  /* 0x0000000400ce7308 */ /* 0x000fe20000002400 */
[----:B------:R-:W-:Y:S02]  /*73d0*/  FMUL.FTZ R7, R7, c[0x0][0x320] ;  /* 0x0000c80007077a20 */ /* 0x000fe40000410000 */
[----:B------:R-:W-:Y:S01]  /*73e0*/  FMUL.FTZ R8, R8, c[0x0][0x320] ;  /* 0x0000c80008087a20 */ /* 0x000fe20000410000 */
[C---:B--2---:R-:W-:Y:S03]  /*73f0*/  HMMA.16816.F32 R12, R200.reuse, R100, R12 ;  /* 0x00000064c80c723c */ /* 0x044fe6000000180c */
[----:B------:R-:W-:Y:S02]  /*7400*/  FMUL.FTZ R9, R9, c[0x0][0x320] ;  /* 0x0000c80009097a20 */ /* 0x000fe40000410000 */
[----:B------:R-:W-:Y:S01]  /*7410*/  FMUL.FTZ R10, R10, c[0x0][0x320] ;  /* 0x0000c8000a0a7a20 */ /* 0x000fe20000410000 */
[----:B------:R-:W-:Y:S01]  /*7420*/  MUFU.TANH R204, R5 ;  /* 0x0000000500cc7308 */ /* 0x000fe20000002400 */
[----:B------:R-:W-:Y:S01]  /*7430*/  FMUL.FTZ R11, R11, c[0x0][0x320] ;  /* 0x0000c8000b0b7a20 */ /* 0x000fe20000410000 */
[C---:B------:R-:W-:Y:S08]  /*7440*/  HMMA.16816.F32 R16, R200.reuse, R102, R16 ;  /* 0x00000066c810723c */ /* 0x040ff00000001810 */
[----:B------:R-:W2:Y:S08]  /*7450*/  MUFU.TANH R163, R6 ;  /* 0x0000000600a37308 */ /* 0x000eb00000002400 */
[----:B------:R-:W-:Y:S02]  /*7460*/  FMUL.FTZ R12, R12, c[0x0][0x320] ;  /* 0x0000c8000c0c7a20 */ /* 0x000fe40000410000 */
[----:B------:R3:W-:Y:S01]  /*7470*/  MUFU.TANH R162, R7 ;  /* 0x0000000700a27308 */ /* 0x0007e20000002400 */
[----:B------:R-:W-:Y:S02]  /*7480*/  FMUL.FTZ R14, R14, c[0x0][0x320] ;  /* 0x0000c8000e0e7a20 */ /* 0x000fe40000410000 */
[----:B------:R-:W-:Y:S02]  /*7490*/  FMUL.FTZ R13, R13, c[0x0][0x320] ;  /* 0x0000c8000d0d7a20 */ /* 0x000fe40000410000 */
[----:B------:R-:W-:Y:S02]  /*74a0*/  FMUL.FTZ R15, R15, c[0x0][0x320] ;  /* 0x0000c8000f0f7a20 */ /* 0x000fe40000410000 */
[----:B------:R-:W-:Y:S02]  /*74b0*/  FMUL.FTZ R17, R17, c[0x0][0x320] ;  /* 0x0000c80011117a20 */ /* 0x000fe40000410000 */
[----:B------:R-:W-:Y:S01]  /*74c0*/  FMUL.FTZ R18, R18, c[0x0][0x320] ;  /* 0x0000c80012127a20 */ /* 0x000fe20000410000 */
[----:B------:R-:W-:Y:S01]  /*74d0*/  MUFU.TANH R161, R8 ;  /* 0x0000000800a17308 */ /* 0x000fe20000002400 */
[----:B------:R-:W-:Y:S02]  /*74e0*/  FMUL.FTZ R19, R19, c[0x0][0x320] ;  /* 0x0000c80013137a20 */ /* 0x000fe40000410000 */
[----:B------:R-:W-:Y:S07]  /*74f0*/  FMUL.FTZ R16, R16, c[0x0][0x320] ;  /* 0x0000c80010107a20 */ /* 0x000fee0000410000 */
[----:B------:R-:W-:Y:S01]  /*7500*/  MUFU.TANH R160, R9 ;  /* 0x0000000900a07308 */ /* 0x000fe20000002400 */
[----:B---3--:R-:W3:Y:S09]  /*7510*/  LDSM.16.M88.4 R4, [R205+0x7000] ;  /* 0x00700000cd04783b */ /* 0x008ef20000000200 */
[----:B------:R-:W-:Y:S10]  /*7520*/  MUFU.TANH R101, R10 ;  /* 0x0000000a00657308 */ /* 0x000ff40000002400 */
[----:B------:R4:W-:Y:S10]  /*7530*/  MUFU.TANH R100, R11 ;  /* 0x0000000b00647308 */ /* 0x0009f40000002400 */
[----:B------:R-:W5:Y:S10]  /*7540*/  MUFU.TANH R12, R12 ;  /* 0x0000000c000c7308 */ /* 0x000f740000002400 */
[----:B------:R-:W1:Y:S01]  /*7550*/  MUFU.TANH R225, R14 ;  /* 0x0000000e00e17308 */ /* 0x000e620000002400 */
[C---:B---3--:R-:W-:Y:S01]  /*7560*/  HMMA.16816.F32 R20, R200.reuse, R4, R20 ;  /* 0x00000004c814723c */ /* 0x048fe20000001814 */
[----:B----4-:R-:W3:Y:S08]  /*7570*/  LDSM.16.M88.4 R8, [R205+0x7800] ;  /* 0x00780000cd08783b */ /* 0x010ef00000000200 */
[----:B------:R4:W-:Y:S01]  /*7580*/  MUFU.TANH R224, R13 ;  /* 0x0000000d00e07308 */ /* 0x0009e20000002400 */
[C---:B------:R-:W-:Y:S01]  /*7590*/  HMMA.16816.F32 R24, R200.reuse, R6, R24 ;  /* 0x00000006c818723c */ /* 0x040fe20000001818 */
[----:B------:R-:W1:Y:S08]  /*75a0*/  LDSM.16.M88.4 R4, [R205+0x8000] ;  /* 0x00800000cd04783b */ /* 0x000e700000000200 */
[----:B------:R1:W1:Y:S05]  /*75b0*/  MUFU.TANH R226, R15 ;  /* 0x0000000f00e27308 */ /* 0x00026a0000002400 */
[----:B------:R-:W-:Y:S05]  /*75c0*/  FMUL.FTZ R22, R22, c[0x0][0x320] ;  /* 0x0000c80016167a20 */ /* 0x000fea0000410000 */
[----:B------:R-:W1:Y:S01]  /*75d0*/  MUFU.TANH R17, R17 ;  /* 0x0000001100117308 */ /* 0x000e620000002400 */
[----:B------:R-:W-:Y:S02]  /*75e0*/  FMUL.FTZ R23, R23, c[0x0][0x320] ;  /* 0x0000c80017177a20 */ /* 0x000fe40000410000 */
[----:B------:R-:W-:Y:S02]  /*75f0*/  FMUL.FTZ R20, R20, c[0x0][0x320] ;  /* 0x0000c80014147a20 */ /* 0x000fe40000410000 */
[----:B------:R-:W-:Y:S02]  /*7600*/  FMUL.FTZ R21, R21, c[0x0][0x320] ;  /* 0x0000c80015157a20 */ /* 0x000fe40000410000 */
[----:B------:R-:W-:Y:S02]  /*7610*/  FMUL.FTZ R24, R24, c[0x0][0x320] ;  /* 0x0000c80018187a20 */ /* 0x000fe40000410000 */
[----:B------:R-:W-:Y:S01]  /*7620*/  FMUL.FTZ R25, R25, c[0x0][0x320] ;  /* 0x0000c80019197a20 */ /* 0x000fe20000410000 */
[----:B------:R-:W-:Y:S01]  /*7630*/  MUFU.TANH R22, R22 ;  /* 0x0000001600167308 */ /* 0x000fe20000002400 */
[----:B------:R-:W-:Y:S02]  /*7640*/  FMUL.FTZ R26, R26, c[0x0][0x320] ;  /* 0x0000c8001a1a7a20 */ /* 0x000fe40000410000 */
[----:B------:R-:W-:Y:S01]  /*7650*/  FMUL.FTZ R27, R27, c[0x0][0x320] ;  /* 0x0000c8001b1b7a20 */ /* 0x000fe20000410000 */
[C---:B---3--:R-:W-:Y:S06]  /*7660*/  HMMA.16816.F32 R28, R200.reuse, R8, R28 ;  /* 0x00000008c81c723c */ /* 0x048fec000000181c */
[----:B------:R-:W-:Y:S02]  /*7670*/  MUFU.TANH R23, R23 ;  /* 0x0000001700177308 */ /* 0x000fe40000002400 */
[C---:B------:R-:W-:Y:S01]  /*7680*/  HMMA.16816.F32 R32, R200.reuse, R10, R32 ;  /* 0x0000000ac820723c */ /* 0x040fe20000001820 */
[----:B------:R-:W3:Y:S01]  /*7690*/  LDSM.16.M88.4 R8, [R205+0x8800] ;  /* 0x00880000cd08783b */ /* 0x000ee20000000200 */
[----:B------:R-:W-:Y:S06]  /*76a0*/  DEPBAR.LE SB0, 0x2 ;  /* 0x000080800000791a */ /* 0x000fec0000000000 */
[----:B------:R-:W-:Y:S01]  /*76b0*/  MUFU.TANH R20, R20 ;  /* 0x0000001400147308 */ /* 0x000fe20000002400 */
[C---:B-1----:R-:W-:Y:S01]  /*76c0*/  HMMA.16816.F32 R36, R200.reuse, R4, R36 ;  /* 0x00000004c824723c */ /* 0x042fe20000001824 */
[----:B------:R-:W1:Y:S07]  /*76d0*/  SHFL.IDX PT, R4, R0, RZ, 0x1c1f ;  /* 0x001c1fff00047589 */ /* 0x000e6e00000e0000 */
[C---:B------:R-:W-:Y:S01]  /*76e0*/  HMMA.16816.F32 R40, R200.reuse, R6, R40 ;  /* 0x00000006c828723c */ /* 0x040fe20000001828 */
[----:B------:R1:W2:Y:S01]  /*76f0*/  SHFL.IDX PT, R5, R0, 0x1, 0x1c1f ;  /* 0x003c1f0000057f89 */ /* 0x0002a200000e0000 */
[----:B------:R-:W-:Y:S02]  /*7700*/  MUFU.TANH R21, R21 ;  /* 0x0000001500157308 */ /* 0x000fe40000002400 */
[----:B------:R-:W-:Y:S02]  /*7710*/  FMUL.FTZ R29, R29, c[0x0][0x320] ;  /* 0x0000c8001d1d7a20 */ /* 0x000fe40000410000 */
[----:B------:R-:W-:Y:S02]  /*7720*/  FMUL.FTZ R30, R30, c[0x0][0x320] ;  /* 0x0000c8001e1e7a20 */ /* 0x000fe40000410000 */
[----:B------:R-:W-:Y:S04]  /*7730*/  FMUL.FTZ R32, R32, c[0x0][0x320] ;  /* 0x0000c80020207a20 */ /* 0x000fe80000410000 */
[----:B------:R-:W-:Y:S01]  /*7740*/  MUFU.TANH R30, R30 ;  /* 0x0000001e001e7308 */ /* 0x000fe20000002400 */
[----:B------:R-:W-:Y:S01]  /*7750*/  BAR.SYNC.DEFER_BLOCKING 0x0 ;  /* 0x0000000000007b1d */ /* 0x000fe20000010000 */
[----:B------:R-:W-:Y:S02]  /*7760*/  FMUL.FTZ R33, R33, c[0x0][0x320] ;  /* 0x0000c80021217a20 */ /* 0x000fe40000410000 */
[----:B------:R-:W-:Y:S02]  /*7770*/  FMUL.FTZ R37, R37, c[0x0][0x320] ;  /* 0x0000c80025257a20 */ /* 0x000fe40000410000 */
[----:B------:R-:W-:Y:S02]  /*7780*/  FMUL.FTZ R28, R28, c[0x0][0x320] ;  /* 0x0000c8001c1c7a20 */ /* 0x000fe40000410000 */
[----:B------:R-:W-:Y:S02]  /*7790*/  FMUL.FTZ R34, R34, c[0x0][0x320] ;  /* 0x0000c80022227a20 */ /* 0x000fe40000410000 */
[----:B------:R-:W-:Y:S02]  /*77a0*/  FMUL.FTZ R36, R36, c[0x0][0x320] ;  /* 0x0000c80024247a20 */ /* 0x000fe40000410000 */
[----:B-1----:R-:W-:Y:S01]  /*77b0*/  IMAD R0, R207, -0x60, RZ ;  /* 0xffffffa0cf007824 */ /* 0x002fe200078e02ff */
[C---:B---3--:R-:W-:Y:S03]  /*77c0*/  HMMA.16816.F32 R44, R200.reuse, R8, R44 ;  /* 0x00000008c82c723c */ /* 0x048fe6000000182c */
[----:B------:R-:W-:Y:S01]  /*77d0*/  FMUL.FTZ R43, R43, c[0x0][0x320] ;  /* 0x0000c8002b2b7a20 */ /* 0x000fe20000410000 */
[----:B------:R-:W-:Y:S01]  /*77e0*/  IADD3 R0, -R223, 0x1, R0 ;  /* 0x00000001df007810 */ /* 0x000fe20007ffe100 */
[----:B------:R-:W-:Y:S02]  /*77f0*/  FMUL.FTZ R41, R41, c[0x0][0x320] ;  /* 0x0000c80029297a20 */ /* 0x000fe40000410000 */
[----:B----4-:R-:W-:Y:S01]  /*7800*/  FMUL.FTZ R13, R38, c[0x0][0x320] ;  /* 0x0000c800260d7a20 */ /* 0x010fe20000410000 */
[----:B------:R-:W-:Y:S04]  /*7810*/  HMMA.16816.F32 R48, R200, R10, R48 ;  /* 0x0000000ac830723c */ /* 0x000fe80000001830 */
[----:B------:R-:W-:Y:S01]  /*7820*/  IADD3 R0, R0, c[0x0][0x1d0], RZ ;  /* 0x0000740000007a10 */ /* 0x000fe20007ffe0ff */
[----:B------:R-:W1:Y:S01]  /*7830*/  MUFU.TANH R18, R18 ;  /* 0x0000001200127308 */ /* 0x000e620000002400 */
[----:B------:R-:W-:Y:S01]  /*7840*/  FMUL.FTZ R35, R35, c[0x0][0x320] ;  /* 0x0000c80023237a20 */ /* 0x000fe20000410000 */
[----:B------:R-:W-:Y:S01]  /*7850*/  MOV R38, R232 ;  /* 0x000000e800267202 */ /* 0x000fe20000000f00 */
[----:B------:R-:W-:Y:S01]  /*7860*/  FMUL.FTZ R31, R31, c[0x0][0x320] ;  /* 0x0000c8001f1f7a20 */ /* 0x000fe20000410000 */
[----:B------:R-:W-:Y:S03]  /*7870*/  IADD3 R0, R0, -c[0x0][0x168], RZ ;  /* 0x80005a0000007a10 */ /* 0x000fe60007ffe0ff */
[----:B------:R-:W-:Y:S01]  /*7880*/  FMUL.FTZ R15, R39, c[0x0][0x320] ;  /* 0x0000c800270f7a20 */ /* 0x000fe20000410000 */
[----:B------:R-:W-:Y:S01]  /*7890*/  MOV R39, R231 ;  /* 0x000000e700277202 */ /* 0x000fe20000000f00 */
[C---:B------:R-:W-:Y:S01]  /*78a0*/  IMAD.IADD R4, R0.reuse, 0x1, R4 ;  /* 0x0000000100047824 */ /* 0x040fe200078e0204 */
[----:B--2---:R-:W-:Y:S01]  /*78b0*/  IADD3 R0, R0, R5, RZ ;  /* 0x0000000500007210 */ /* 0x004fe20007ffe0ff */
[----:B------:R2:W3:Y:S01]  /*78c0*/  MUFU.TANH R227, R16 ;  /* 0x0000001000e37308 */ /* 0x0004e20000002400 */
[----:B------:R-:W-:Y:S02]  /*78d0*/  FMUL.FTZ R40, R40, c[0x0][0x320] ;  /* 0x0000c80028287a20 */ /* 0x000fe40000410000 */
[----:B------:R-:W-:Y:S01]  /*78e0*/  ISETP.GT.AND P1, PT, R0, RZ, PT ;  /* 0x000000ff0000720c */ /* 0x000fe20003f24270 */
[----:B------:R-:W-:Y:S01]  /*78f0*/  FMUL.FTZ R42, R42, c[0x0][0x320] ;  /* 0x0000c8002a2a7a20 */ /* 0x000fe20000410000 */
[----:B------:R-:W-:Y:S01]  /*7900*/  ISETP.GT.AND P4, PT, R4, RZ, PT ;  /* 0x000000ff0400720c */ /* 0x000fe20003f84270 */
[----:B------:R-:W-:Y:S01]  /*7910*/  FMUL.FTZ R44, R44, c[0x0][0x320] ;  /* 0x0000c8002c2c7a20 */ /* 0x000fe20000410000 */
[----:B------:R-:W-:Y:S01]  /*7920*/  FSEL R7, R163, -INF , P1 ;  /* 0xff800000a3077808 */ /* 0x000fe20000800000 */
[----:B------:R-:W-:Y:S01]  /*7930*/  FMUL.FTZ R45, R45, c[0x0][0x320] ;  /* 0x0000c8002d2d7a20 */ /* 0x000fe20000410000 */
[----:B------:R-:W-:Y:S01]  /*7940*/  ISETP.GT.AND P1, PT, R4, 0x10, PT ;  /* 0x000000100400780c */ /* 0x000fe20003f24270 */
[----:B------:R-:W4:Y:S01]  /*7950*/  MUFU.TANH R19, R19 ;  /* 0x0000001300137308 */ /* 0x000f220000002400 */
[----:B------:R-:W-:Y:S01]  /*7960*/  ISETP.GT.AND P0, PT, R0, 0x1, PT ;  /* 0x000000010000780c */ /* 0x000fe20003f04270 */
[----:B------:R-:W-:Y:S01]  /*7970*/  FMUL.FTZ R48, R48, c[0x0][0x320] ;  /* 0x0000c80030307a20 */ /* 0x000fe20000410000 */
[----:B------:R-:W-:Y:S01]  /*7980*/  FSEL R6, R206, -INF , P4 ;  /* 0xff800000ce067808 */ /* 0x000fe20002000000 */
[----:B------:R-:W-:Y:S01]  /*7990*/  FMUL.FTZ R46, R46, c[0x0][0x320] ;  /* 0x0000c8002e2e7a20 */ /* 0x000fe20000410000 */
[----:B------:R-:W-:Y:S01]  /*79a0*/  ISETP.GT.AND P3, PT, R4, 0x1, PT ;  /* 0x000000010400780c */ /* 0x000fe20003f64270 */
[----:B------:R-:W-:Y:S01]  /*79b0*/  FMUL.FTZ R49, R49, c[0x0][0x320] ;  /* 0x0000c80031317a20 */ /* 0x000fe20000410000 */
[----:B-----5:R-:W-:Y:S01]  /*79c0*/  FSEL R223, R12, -INF , P1 ;  /* 0xff8000000cdf7808 */ /* 0x020fe20000800000 */
[----:B------:R-:W-:Y:S01]  /*79d0*/  IMAD.MOV.U32 R163, RZ, RZ, R222 ;  /* 0x000000ffffa37224 */ /* 0x000fe200078e00de */
[----:B------:R-:W-:Y:S01]  /*79e0*/  FMNMX.FTZ R12, R7, R3, !PT ;  /* 0x00000003070c7209 */ /* 0x000fe20007810000 */
[----:B------:R-:W5:Y:S01]  /*79f0*/  MUFU.TANH R29, R29 ;  /* 0x0000001d001d7308 */ /* 0x000f620000002400 */
[----:B------:R-:W-:Y:S02]  /*7a00*/  ISETP.GT.AND P4, PT, R0, 0x8, PT ;  /* 0x000000080000780c */ /* 0x000fe40003f84270 */
[----:B------:R-:W-:Y:S01]  /*7a10*/  FSEL R8, R162, -INF , P0 ;  /* 0xff800000a2087808 */ /* 0x000fe20000000000 */
[----:B--2---:R-:W-:Y:S01]  /*7a20*/  FMUL.FTZ R16, R47, c[0x0][0x320] ;  /* 0x0000c8002f107a20 */ /* 0x004fe20000410000 */
[----:B------:R-:W-:Y:S02]  /*7a30*/  FSEL R5, R204, -INF , P3 ;  /* 0xff800000cc057808 */ /* 0x000fe40001800000 */
[----:B------:R-:W-:Y:S01]  /*7a40*/  ISETP.GT.AND P3, PT, R0, 0x9, PT ;  /* 0x000000090000780c */ /* 0x000fe20003f64270 */
[----:B------:R-:W2:Y:S01]  /*7a50*/  LDL.LU R204, [R1+0x8] ;  /* 0x0000080001cc7983 */ /* 0x000ea20000300800 */
[----:B------:R-:W-:Y:S01]  /*7a60*/  FSEL R11, R101, -INF , P4 ;  /* 0xff800000650b7808 */ /* 0x000fe20002000000 */
[----:B------:R-:W-:Y:S01]  /*7a70*/  MUFU.TANH R24, R24 ;  /* 0x0000001800187308 */ /* 0x000fe20000002400 */
[----:B------:R-:W-:Y:S02]  /*7a80*/  ISETP.GT.AND P6, PT, R4, 0x8, PT ;  /* 0x000000080400780c */ /* 0x000fe40003fc4270 */
[----:B------:R-:W-:Y:S02]  /*7a90*/  FMNMX.FTZ R12, R8, R12, !PT ;  /* 0x0000000c080c7209 */ /* 0x000fe40007810000 */
[----:B------:R-:W-:Y:S02]  /*7aa0*/  FSEL R14, R100, -INF , P3 ;  /* 0xff800000640e7808 */ /* 0x000fe40001800000 */
[----:B------:R-:W-:Y:S02]  /*7ab0*/  FSEL R9, R161, -INF , P6 ;  /* 0xff800000a1097808 */ /* 0x000fe40003000000 */
[----:B------:R-:W-:Y:S01]  /*7ac0*/  FMNMX.FTZ R12, R11, R12, !PT ;  /* 0x0000000c0b0c7209 */ /* 0x000fe20007810000 */
[----:B------:R-:W1:Y:S01]  /*7ad0*/  MUFU.TANH R25, R25 ;  /* 0x0000001900197308 */ /* 0x000e620000002400 */
[----:B------:R-:W-:Y:S02]  /*7ae0*/  ISETP.GT.AND P5, PT, R4, 0x9, PT ;  /* 0x000000090400780c */ /* 0x000fe40003fa4270 */
[----:B------:R-:W-:Y:S02]  /*7af0*/  ISETP.GT.AND P6, PT, R0, 0x10, PT ;  /* 0x000000100000780c */ /* 0x000fe40003fc4270 */
[----:B------:R-:W-:Y:S02]  /*7b00*/  FMNMX.FTZ R12, R14, R12, !PT ;  /* 0x0000000c0e0c7209 */ /* 0x000fe40007810000 */
[----:B------:R-:W-:Y:S02]  /*7b10*/  FSEL R10, R160, -INF , P5 ;  /* 0xff800000a00a7808 */ /* 0x000fe40002800000 */
[----:B------:R-:W-:Y:S01]  /*7b20*/  ISETP.GT.AND P5, PT, R0, 0x11, PT ;  /* 0x000000110000780c */ /* 0x000fe20003fa4270 */
[----:B------:R-:W3:Y:S01]  /*7b30*/  MUFU.TANH R26, R26 ;  /* 0x0000001a001a7308 */ /* 0x000ee20000002400 */
[----:B------:R-:W-:Y:S02]  /*7b40*/  FSEL R225, R225, -INF , P6 ;  /* 0xff800000e1e17808 */ /* 0x000fe40003000000 */
[----:B------:R-:W-:Y:S02]  /*7b50*/  FSEL R226, R226, -INF , P5 ;  /* 0xff800000e2e27808 */ /* 0x000fe40002800000 */
[C---:B------:R-:W-:Y:S02]  /*7b60*/  ISETP.GT.AND P0, PT, R4.reuse, 0x11, PT ;  /* 0x000000110400780c */ /* 0x040fe40003f04270 */
[----:B------:R-:W-:Y:S02]  /*7b70*/  ISETP.GT.AND P3, PT, R4, 0x19, PT ;  /* 0x000000190400780c */ /* 0x000fe40003f64270 */
[----:B------:R-:W-:Y:S01]  /*7b80*/  FMNMX.FTZ R12, R225, R12, !PT ;  /* 0x0000000ce10c7209 */ /* 0x000fe20007810000 */
[----:B------:R-:W5:Y:S01]  /*7b90*/  MUFU.TANH R27, R27 ;  /* 0x0000001b001b7308 */ /* 0x000f620000002400 */
[----:B------:R-:W-:Y:S02]  /*7ba0*/  ISETP.GT.AND P1, PT, R0, 0x18, PT ;  /* 0x000000180000780c */ /* 0x000fe40003f24270 */
[----:B------:R-:W-:Y:S02]  /*7bb0*/  FSEL R224, R224, -INF , P0 ;  /* 0xff800000e0e07808 */ /* 0x000fe40000000000 */
[----:B------:R-:W-:Y:S02]  /*7bc0*/  FSEL R228, R17, -INF , P3 ;  /* 0xff80000011e47808 */ /* 0x000fe40001800000 */
[----:B------:R-:W-:Y:S02]  /*7bd0*/  FMNMX.FTZ R12, R226, R12, !PT ;  /* 0x0000000ce20c7209 */ /* 0x000fe40007810000 */
[----:B------:R-:W-:Y:S01]  /*7be0*/  ISETP.GT.AND P3, PT, R0, 0x21, PT ;  /* 0x000000210000780c */ /* 0x000fe20003f64270 */
[----:B------:R-:W5:Y:S01]  /*7bf0*/  MUFU.TANH R35, R35 ;  /* 0x0000002300237308 */ /* 0x000f620000002400 */
[----:B-1----:R-:W-:Y:S02]  /*7c00*/  FSEL R229, R18, -INF , P1 ;  /* 0xff80000012e57808 */ /* 0x002fe40000800000 */
[----:B------:R-:W-:Y:S02]  /*7c10*/  ISETP.GT.AND P4, PT, R4, 0x18, PT ;  /* 0x000000180400780c */ /* 0x000fe40003f84270 */
[C---:B------:R-:W-:Y:S02]  /*7c20*/  ISETP.GT.AND P0, PT, R0.reuse, 0x19, PT ;  /* 0x000000190000780c */ /* 0x040fe40003f04270 */
[----:B------:R-:W-:Y:S02]  /*7c30*/  FSEL R242, R23, -INF , P3 ;  /* 0xff80000017f27808 */ /* 0x000fe40001800000 */
[----:B---3--:R-:W-:Y:S01]  /*7c40*/  FSEL R227, R227, -INF , P4 ;  /* 0xff800000e3e37808 */ /* 0x008fe20002000000 */
[----:B------:R-:W1:Y:S01]  /*7c50*/  MUFU.TANH R32, R32 ;  /* 0x0000002000207308 */ /* 0x000e620000002400 */
[----:B------:R-:W-:Y:S02]  /*7c60*/  ISETP.GT.AND P4, PT, R0, 0x20, PT ;  /* 0x000000200000780c */ /* 0x000fe40003f84270 */
[----:B----4-:R-:W-:Y:S02]  /*7c70*/  FSEL R230, R19, -INF , P0 ;  /* 0xff80000013e67808 */ /* 0x010fe40000000000 */
[C---:B------:R-:W-:Y:S02]  /*7c80*/  ISETP.GT.AND P3, PT, R4.reuse, 0x31, PT ;  /* 0x000000310400780c */ /* 0x040fe40003f64270 */
[----:B------:R-:W-:Y:S02]  /*7c90*/  FMNMX.FTZ R12, R229, R12, !PT ;  /* 0x0000000ce50c7209 */ /* 0x000fe40007810000 */
[C---:B------:R-:W-:Y:S01]  /*7ca0*/  ISETP.GT.AND P6, PT, R4.reuse, 0x20, PT ;  /* 0x000000200400780c */ /* 0x040fe20003fc4270 */
[----:B------:R-:W3:Y:S01]  /*7cb0*/  MUFU.TANH R33, R33 ;  /* 0x0000002100217308 */ /* 0x000ee20000002400 */
[----:B------:R-:W-:Y:S02]  /*7cc0*/  ISETP.GT.AND P5, PT, R4, 0x21, PT ;  /* 0x000000210400780c */ /* 0x000fe40003fa4270 */
[----:B------:R-:W-:Y:S01]  /*7cd0*/  FSEL R243, R22, -INF , P4 ;  /* 0xff80000016f37808 */ /* 0x000fe20002000000 */
[----:B------:R-:W-:Y:S01]  /*7ce0*/  IMAD.MOV.U32 R22, RZ, RZ, R207 ;  /* 0x000000ffff167224 */ /* 0x000fe200078e00cf */
[----:B-----5:R-:W-:Y:S02]  /*7cf0*/  FSEL R251, R29, -INF , P3 ;  /* 0xff8000001dfb7808 */ /* 0x020fe40001800000 */
[----:B------:R-:W-:Y:S02]  /*7d00*/  ISETP.GT.AND P0, PT, R4, 0x29, PT ;  /* 0x000000290400780c */ /* 0x000fe40003f04270 */
[----:B------:R-:W-:Y:S01]  /*7d10*/  FSEL R239, R20, -INF , P6 ;  /* 0xff80000014ef7808 */ /* 0x000fe20003000000 */
[----:B------:R-:W4:Y:S01]  /*7d20*/  MUFU.TANH R28, R28 ;  /* 0x0000001c001c7308 */ /* 0x000f220000002400 */
[C---:B------:R-:W-:Y:S02]  /*7d30*/  ISETP.GT.AND P6, PT, R0.reuse, 0x28, PT ;  /* 0x000000280000780c */ /* 0x040fe40003fc4270 */
[----:B------:R-:W-:Y:S02]  /*7d40*/  FSEL R241, R21, -INF , P5 ;  /* 0xff80000015f17808 */ /* 0x000fe40002800000 */
[----:B------:R-:W-:Y:S02]  /*7d50*/  ISETP.GT.AND P5, PT, R0, 0x29, PT ;  /* 0x000000290000780c */ /* 0x000fe40003fa4270 */
[----:B------:R-:W-:Y:S02]  /*7d60*/  FMNMX.FTZ R12, R230, R12, !PT ;  /* 0x0000000ce60c7209 */ /* 0x000fe40007810000 */
[----:B------:R-:W-:Y:S01]  /*7d70*/  ISETP.GT.AND P3, PT, R0, 0x39, PT ;  /* 0x000000390000780c */ /* 0x000fe20003f64270 */
[----:B------:R-:W5:Y:S01]  /*7d80*/  MUFU.TANH R41, R41 ;  /* 0x0000002900297308 */ /* 0x000f620000002400 */
[----:B------:R-:W-:Y:S02]  /*7d90*/  ISETP.GT.AND P1, PT, R4, 0x28, PT ;  /* 0x000000280400780c */ /* 0x000fe40003f24270 */
[----:B------:R-:W-:Y:S02]  /*7da0*/  FSEL R246, R25, -INF , P0 ;  /* 0xff80000019f67808 */ /* 0x000fe40000000000 */
[----:B------:R-:W-:Y:S02]  /*7db0*/  FSEL R247, R26, -INF , P6 ;  /* 0xff8000001af77808 */ /* 0x000fe40003000000 */
[C---:B------:R-:W-:Y:S02]  /*7dc0*/  ISETP.GT.AND P6, PT, R4.reuse, 0x38, PT ;  /* 0x000000380400780c */ /* 0x040fe40003fc4270 */
[----:B------:R-:W-:Y:S01]  /*7dd0*/  FMNMX.FTZ R12, R243, R12, !PT ;  /* 0x0000000cf30c7209 */ /* 0x000fe20007810000 */
[----:B------:R-:W5:Y:S01]  /*7de0*/  MUFU.TANH R31, R31 ;  /* 0x0000001f001f7308 */ /* 0x000f620000002400 */
[----:B------:R-:W-:Y:S02]  /*7df0*/  FSEL R250, R27, -INF , P5 ;  /* 0xff8000001bfa7808 */ /* 0x000fe40002800000 */
[C---:B------:R-:W-:Y:S02]  /*7e00*/  ISETP.GT.AND P5, PT, R4.reuse, 0x39, PT ;  /* 0x000000390400780c */ /* 0x040fe40003fa4270 */
[----:B------:R-:W-:Y:S02]  /*7e10*/  ISETP.GT.AND P4, PT, R4, 0x30, PT ;  /* 0x000000300400780c */ /* 0x000fe40003f84270 */
[----:B------:R-:W-:Y:S02]  /*7e20*/  FSEL R245, R24, -INF , P1 ;  /* 0xff80000018f57808 */ /* 0x000fe40000800000 */
[C---:B------:R-:W-:Y:S01]  /*7e30*/  ISETP.GT.AND P1, PT, R0.reuse, 0x30, PT ;  /* 0x000000300000780c */ /* 0x040fe20003f24270 */
[----:B------:R-:W-:Y:S01]  /*7e40*/  MUFU.TANH R43, R43 ;  /* 0x0000002b002b7308 */ /* 0x000fe20000002400 */
[----:B------:R-:W-:Y:S02]  /*7e50*/  ISETP.GT.AND P0, PT, R0, 0x31, PT ;  /* 0x000000310000780c */ /* 0x000fe40003f04270 */
[----:B------:R-:W-:Y:S02]  /*7e60*/  FSEL R35, R35, -INF , P3 ;  /* 0xff80000023237808 */ /* 0x000fe40001800000 */
[----:B------:R-:W-:Y:S02]  /*7e70*/  ISETP.GT.AND P3, PT, R4, 0x49, PT ;  /* 0x000000490400780c */ /* 0x000fe40003f64270 */
[----:B-1----:R-:W-:Y:S02]  /*7e80*/  FSEL R249, R32, -INF , P6 ;  /* 0xff80000020f97808 */ /* 0x002fe40003000000 */
[----:B---3--:R-:W-:Y:S01]  /*7e90*/  FSEL R248, R33, -INF , P5 ;  /* 0xff80000021f87808 */ /* 0x008fe20002800000 */
[----:B------:R-:W1:Y:S01]  /*7ea0*/  MUFU.TANH R37, R37 ;  /* 0x0000002500257308 */ /* 0x000e620000002400 */
[----:B------:R-:W-:Y:S02]  /*7eb0*/  FSEL R30, R30, -INF , P1 ;  /* 0xff8000001e1e7808 */ /* 0x000fe40000800000 */
[----:B----4-:R-:W-:Y:S02]  /*7ec0*/  FSEL R252, R28, -INF , P4 ;  /* 0xff8000001cfc7808 */ /* 0x010fe40002000000 */
[----:B------:R-:W-:Y:S02]  /*7ed0*/  FMNMX.FTZ R12, R242, R12, !PT ;  /* 0x0000000cf20c7209 */ /* 0x000fe40007810000 */
[----:B-----5:R-:W-:Y:S02]  /*7ee0*/  FSEL R237, R41, -INF , P3 ;  /* 0xff80000029ed7808 */ /* 0x020fe40001800000 */
[----:B------:R-:W-:Y:S01]  /*7ef0*/  ISETP.GT.AND P3, PT, R0, 0x49, PT ;  /* 0x000000490000780c */ /* 0x000fe20003f64270 */
[----:B------:R-:W3:Y:S01]  /*7f00*/  MUFU.TANH R34, R34 ;  /* 0x0000002200227308 */ /* 0x000ee20000002400 */
[----:B------:R-:W-:Y:S02]  /*7f10*/  FSEL R31, R31, -INF , P0 ;  /* 0xff8000001f1f7808 */ /* 0x000fe40000000000 */
[----:B------:R-:W-:Y:S02]  /*7f20*/  ISETP.GT.AND P0, PT, R4, 0x41, PT ;  /* 0x000000410400780c */ /* 0x000fe40003f04270 */
[C---:B------:R-:W-:Y:S02]  /*7f30*/  ISETP.GT.AND P6, PT, R0.reuse, 0x40, PT ;  /* 0x000000400000780c */ /* 0x040fe40003fc4270 */
[C---:B------:R-:W-:Y:S02]  /*7f40*/  ISETP.GT.AND P5, PT, R0.reuse, 0x41, PT ;  /* 0x000000410000780c */ /* 0x040fe40003fa4270 */
[----:B------:R-:W-:Y:S01]  /*7f50*/  ISETP.GT.AND P4, PT, R0, 0x38, PT ;  /* 0x000000380000780c */ /* 0x000fe20003f84270 */
[----:B------:R-:W4:Y:S01]  /*7f60*/  MUFU.TANH R36, R36 ;  /* 0x0000002400247308 */ /* 0x000f220000002400 */
[----:B------:R-:W-:Y:S02]  /*7f70*/  ISETP.GT.AND P1, PT, R4, 0x40, PT ;  /* 0x000000400400780c */ /* 0x000fe40003f24270 */
[----:B------:R-:W-:Y:S02]  /*7f80*/  FMNMX.FTZ R101, R6, R2, !PT ;  /* 0x0000000206657209 */ /* 0x000fe40007810000 */
[----:B-1----:R-:W-:Y:S02]  /*7f90*/  FSEL R240, R37, -INF , P0 ;  /* 0xff80000025f07808 */ /* 0x002fe40000000000 */
[----:B------:R-:W-:Y:S02]  /*7fa0*/  ISETP.GT.AND P0, PT, R4, 0x51, PT ;  /* 0x000000510400780c */ /* 0x000fe40003f04270 */
[----:B------:R-:W-:Y:S01]  /*7fb0*/  FMNMX.FTZ R101, R5, R101, !PT ;  /* 0x0000006505657209 */ /* 0x000fe20007810000 */
[----:B------:R-:W1:Y:S01]  /*7fc0*/  MUFU.TANH R15, R15 ;  /* 0x0000000f000f7308 */ /* 0x000e620000002400 */
[----:B------:R-:W-:Y:S02]  /*7fd0*/  MOV R162, R219 ;  /* 0x000000db00a27202 */ /* 0x000fe40000000f00 */
[----:B------:R-:W-:Y:S02]  /*7fe0*/  FMNMX.FTZ R101, R9, R101, !PT ;  /* 0x0000006509657209 */ /* 0x000fe40007810000 */
[----:B---3--:R-:W-:Y:S02]  /*7ff0*/  FSEL R47, R34, -INF , P4 ;  /* 0xff800000222f7808 */ /* 0x008fe40002000000 */
[----:B------:R-:W-:Y:S02]  /*8000*/  ISETP.GT.AND P4, PT, R4, 0x48, PT ;  /* 0x000000480400780c */ /* 0x000fe40003f84270 */
[----:B------:R-:W-:Y:S01]  /*8010*/  FMNMX.FTZ R101, R10, R101, !PT ;  /* 0x000000650a657209 */ /* 0x000fe20007810000 */
[----:B------:R-:W3:Y:S01]  /*8020*/  MUFU.TANH R13, R13 ;  /* 0x0000000d000d7308 */ /* 0x000ee20000002400 */
[----:B------:R-:W-:Y:S02]  /*8030*/  MOV R18, R220 ;  /* 0x000000dc00127202 */ /* 0x000fe40000000f00 */
[----:B------:R-:W-:Y:S02]  /*8040*/  FMNMX.FTZ R101, R223, R101, !PT ;  /* 0x00000065df657209 */ /* 0x000fe40007810000 */
[----:B----4-:R-:W-:Y:S02]  /*8050*/  FSEL R244, R36, -INF , P1 ;  /* 0xff80000024f47808 */ /* 0x010fe40000800000 */
[----:B------:R-:W-:Y:S02]  /*8060*/  ISETP.GT.AND P1, PT, R4, 0x50, PT ;  /* 0x000000500400780c */ /* 0x000fe40003f24270 */
[----:B------:R-:W-:Y:S01]  /*8070*/  FMNMX.FTZ R101, R224, R101, !PT ;  /* 0x00000065e0657209 */ /* 0x000fe20007810000 */
[----:B------:R-:W4:Y:S01]  /*8080*/  MUFU.TANH R40, R40 ;  /* 0x0000002800287308 */ /* 0x000f220000002400 */
[----:B------:R-:W-:Y:S02]  /*8090*/  MOV R19, R221 ;  /* 0x000000dd00137202 */ /* 0x000fe40000000f00 */
[----:B------:R-:W-:Y:S02]  /*80a0*/  FMNMX.FTZ R101, R227, R101, !PT ;  /* 0x00000065e3657209 */ /* 0x000fe40007810000 */
[----:B-1----:R-:W-:Y:S02]  /*80b0*/  FSEL R103, R15, -INF , P5 ;  /* 0xff8000000f677808 */ /* 0x002fe40002800000 */
[----:B------:R-:W-:Y:S02]  /*80c0*/  ISETP.GT.AND P5, PT, R4, 0x59, PT ;  /* 0x000000590400780c */ /* 0x000fe40003fa4270 */
[----:B------:R-:W-:Y:S01]  /*80d0*/  FMNMX.FTZ R101, R228, R101, !PT ;  /* 0x00000065e4657209 */ /* 0x000fe20007810000 */
[----:B------:R-:W1:Y:S03]  /*80e0*/  MUFU.TANH R42, R42 ;  /* 0x0000002a002a7308 */ /* 0x000e660000002400 */
[----:B------:R-:W-:Y:S02]  /*80f0*/  FMNMX.FTZ R101, R239, R101, !PT ;  /* 0x00000065ef657209 */ /* 0x000fe40007810000 */
[----:B---3--:R-:W-:Y:S01]  /*8100*/  FSEL R102, R13, -INF , P6 ;  /* 0xff8000000d667808 */ /* 0x008fe20003000000 */
[----:B------:R-:W-:Y:S01]  /*8110*/  FMUL.FTZ R13, R51, c[0x0][0x320] ;  /* 0x0000c800330d7a20 */ /* 0x000fe20000410000 */
[----:B------:R-:W-:Y:S02]  /*8120*/  ISETP.GT.AND P6, PT, R4, 0x58, PT ;  /* 0x000000580400780c */ /* 0x000fe40003fc4270 */
[----:B------:R-:W-:Y:S01]  /*8130*/  FMNMX.FTZ R4, R247, R12, !PT ;  /* 0x0000000cf7047209 */ /* 0x000fe20007810000 */
[----:B------:R-:W-:Y:S01]  /*8140*/  FMUL.FTZ R12, R50, c[0x0][0x320] ;  /* 0x0000c800320c7a20 */ /* 0x000fe20000410000 */
[----:B------:R-:W-:Y:S01]  /*8150*/  MOV R50, R30 ;  /* 0x0000001e00327202 */ /* 0x000fe20000000f00 */
[----:B------:R-:W3:Y:S01]  /*8160*/  MUFU.TANH R44, R44 ;  /* 0x0000002c002c7308 */ /* 0x000ee20000002400 */
[----:B------:R-:W-:Y:S01]  /*8170*/  FSEL R30, R43, -INF , P3 ;  /* 0xff8000002b1e7808 */ /* 0x000fe20001800000 */
[----:B------:R-:W-:Y:S01]  /*8180*/  IMAD.MOV.U32 R51, RZ, RZ, R102 ;  /* 0x000000ffff337224 */ /* 0x000fe200078e0066 */
[----:B------:R-:W5:Y:S01]  /*8190*/  LDL.LU R43, [R1+0x10] ;  /* 0x00001000012b7983 */ /* 0x000f620000300800 */
[----:B------:R-:W-:Y:S02]  /*81a0*/  FMNMX.FTZ R101, R241, R101, !PT ;  /* 0x00000065f1657209 */ /* 0x000fe40007810000 */
[----:B------:R-:W-:Y:S02]  /*81b0*/  FMNMX.FTZ R4, R250, R4, !PT ;  /* 0x00000004fa047209 */ /* 0x000fe40007810000 */
[----:B------:R-:W-:Y:S02]  /*81c0*/  FMNMX.FTZ R101, R245, R101, !PT ;  /* 0x00000065f5657209 */ /* 0x000fe40007810000 */
[----:B------:R-:W-:Y:S01]  /*81d0*/  FMNMX.FTZ R4, R50, R4, !PT ;  /* 0x0000000432047209 */ /* 0x000fe20007810000 */
[----:B------:R-:W3:Y:S01]  /*81e0*/  MUFU.TANH R45, R45 ;  /* 0x0000002d002d7308 */ /* 0x000ee20000002400 */
[----:B------:R-:W-:Y:S02]  /*81f0*/  FMNMX.FTZ R101, R246, R101, !PT ;  /* 0x00000065f6657209 */ /* 0x000fe40007810000 */
[----:B------:R-:W-:Y:S02]  /*8200*/  FMNMX.FTZ R4, R31, R4, !PT ;  /* 0x000000041f047209 */ /* 0x000fe40007810000 */
[----:B------:R-:W-:Y:S02]  /*8210*/  FMNMX.FTZ R101, R252, R101, !PT ;  /* 0x00000065fc657209 */ /* 0x000fe40007810000 */
[----:B------:R-:W-:Y:S02]  /*8220*/  FMNMX.FTZ R4, R47, R4, !PT ;  /* 0x000000042f047209 */ /* 0x000fe40007810000 */
[----:B------:R-:W-:Y:S01]  /*8230*/  FMNMX.FTZ R101, R251, R101, !PT ;  /* 0x00000065fb657209 */ /* 0x000fe20007810000 */
[----:B------:R-:W3:Y:S01]  /*8240*/  MUFU.TANH R48, R48 ;  /* 0x0000003000307308 */ /* 0x000ee20000002400 */
[----:B----4-:R-:W-:Y:S02]  /*8250*/  FSEL R238, R40, -INF , P4 ;  /* 0xff80000028ee7808 */ /* 0x010fe40002000000 */
[----:B------:R-:W-:Y:S02]  /*8260*/  FMNMX.FTZ R101, R249, R101, !PT ;  /* 0x00000065f9657209 */ /* 0x000fe40007810000 */
[----:B------:R-:W-:Y:S02]  /*8270*/  FMNMX.FTZ R4, R35, R4, !PT ;  /* 0x0000000423047209 */ /* 0x000fe40007810000 */
[----:B------:R-:W-:Y:S02]  /*8280*/  FMNMX.FTZ R101, R248, R101, !PT ;  /* 0x00000065f8657209 */ /* 0x000fe40007810000 */
[----:B------:R-:W-:Y:S01]  /*8290*/  ISETP.GT.AND P4, PT, R0, 0x48, PT ;  /* 0x000000480000780c */ /* 0x000fe20003f84270 */
[----:B------:R-:W4:Y:S01]  /*82a0*/  MUFU.TANH R46, R46 ;  /* 0x0000002e002e7308 */ /* 0x000f220000002400 */
[----:B------:R-:W-:Y:S02]  /*82b0*/  FMNMX.FTZ R101, R244, R101, !PT ;  /* 0x00000065f4657209 */ /* 0x000fe40007810000 */
[----:B-1----:R-:W-:Y:S02]  /*82c0*/  FSEL R34, R42, -INF , P4 ;  /* 0xff8000002a227808 */ /* 0x002fe40002000000 */
[----:B------:R-:W-:Y:S02]  /*82d0*/  FMNMX.FTZ R101, R240, R101, !PT ;  /* 0x00000065f0657209 */ /* 0x000fe40007810000 */
[----:B------:R-:W-:Y:S02]  /*82e0*/  FMNMX.FTZ R4, R51, R4, !PT ;  /* 0x0000000433047209 */ /* 0x000fe40007810000 */
[----:B------:R-:W-:Y:S01]  /*82f0*/  FMNMX.FTZ R101, R238, R101, !PT ;  /* 0x00000065ee657209 */ /* 0x000fe20007810000 */
[----:B------:R-:W1:Y:S01]  /*8300*/  MUFU.TANH R49, R49 ;  /* 0x0000003100317308 */ /* 0x000e620000002400 */
[----:B------:R-:W-:Y:S02]  /*8310*/  MOV R42, R103 ;  /* 0x00000067002a7202 */ /* 0x000fe40000000f00 */
[----:B---3--:R-:W-:Y:S02]  /*8320*/  FSEL R236, R44, -INF , P1 ;  /* 0xff8000002cec7808 */ /* 0x008fe40000800000 */
[----:B------:R-:W-:Y:S02]  /*8330*/  FMNMX.FTZ R101, R237, R101, !PT ;  /* 0x00000065ed657209 */ /* 0x000fe40007810000 */
[----:B------:R-:W-:Y:S02]  /*8340*/  FMNMX.FTZ R4, R42, R4, !PT ;  /* 0x000000042a047209 */ /* 0x000fe40007810000 */
[----:B------:R-:W-:Y:S01]  /*8350*/  FMNMX.FTZ R101, R236, R101, !PT ;  /* 0x00000065ec657209 */ /* 0x000fe20007810000 */
[----:B------:R-:W3:Y:S01]  /*8360*/  MUFU.TANH R16, R16 ;  /* 0x0000001000107308 */ /* 0x000ee20000002400 */
[----:B------:R-:W-:Y:S02]  /*8370*/  FSEL R235, R45, -INF , P0 ;  /* 0xff8000002deb7808 */ /* 0x000fe40000000000 */
[----:B------:R-:W-:Y:S02]  /*8380*/  FMNMX.FTZ R4, R34, R4, !PT ;  /* 0x0000000422047209 */ /* 0x000fe40007810000 */
[----:B------:R-:W-:Y:S02]  /*8390*/  ISETP.GT.AND P1, PT, R0, 0x50, PT ;  /* 0x000000500000780c */ /* 0x000fe40003f24270 */
[----:B------:R-:W-:Y:S02]  /*83a0*/  FSEL R234, R48, -INF , P6 ;  /* 0xff80000030ea7808 */ /* 0x000fe40003000000 */
[----:B------:R-:W-:Y:S01]  /*83b0*/  FMNMX.FTZ R101, R235, R101, !PT ;  /* 0x00000065eb657209 */ /* 0x000fe20007810000 */
[----:B------:R-:W3:Y:S01]  /*83c0*/  MUFU.TANH R12, R12 ;  /* 0x0000000c000c7308 */ /* 0x000ee20000002400 */
[----:B----4-:R-:W-:Y:S02]  /*83d0*/  FSEL R27, R46, -INF , P1 ;  /* 0xff8000002e1b7808 */ /* 0x010fe40000800000 */
[----:B------:R-:W-:Y:S02]  /*83e0*/  FMNMX.FTZ R4, R30, R4, !PT ;  /* 0x000000041e047209 */ /* 0x000fe40007810000 */
[----:B------:R-:W-:Y:S02]  /*83f0*/  ISETP.GT.AND P0, PT, R0, 0x51, PT ;  /* 0x000000510000780c */ /* 0x000fe40003f04270 */
[----:B------:R-:W-:Y:S02]  /*8400*/  MOV R102, R233 ;  /* 0x000000e900667202 */ /* 0x000fe40000000f00 */
[----:B-1----:R-:W-:Y:S01]  /*8410*/  FSEL R233, R49, -INF , P5 ;  /* 0xff80000031e97808 */ /* 0x002fe20002800000 */
[----:B------:R-:W1:Y:S01]  /*8420*/  MUFU.TANH R13, R13 ;  /* 0x0000000d000d7308 */ /* 0x000e620000002400 */
[----:B------:R-:W-:Y:S02]  /*8430*/  FMNMX.FTZ R101, R234, R101, !PT ;  /* 0x00000065ea657209 */ /* 0x000fe40007810000 */
[----:B------:R-:W-:Y:S02]  /*8440*/  ISETP.GT.AND P1, PT, R0, 0x58, PT ;  /* 0x000000580000780c */ /* 0x000fe40003f24270 */
[----:B---3--:R-:W-:Y:S02]  /*8450*/  FSEL R26, R16, -INF , P0 ;  /* 0xff800000101a7808 */ /* 0x008fe40000000000 */
[----:B------:R-:W-:Y:S02]  /*8460*/  FMNMX.FTZ R4, R27, R4, !PT ;  /* 0x000000041b047209 */ /* 0x000fe40007810000 */
[----:B------:R-:W-:Y:S02]  /*8470*/  ISETP.GT.AND P0, PT, R0, 0x59, PT ;  /* 0x000000590000780c */ /* 0x000fe40003f04270 */
[----:B------:R-:W-:Y:S02]  /*8480*/  FMNMX.FTZ R0, R26, R4, !PT ;  /* 0x000000041a007209 */ /* 0x000fe40007810000 */
[----:B------:R-:W-:Y:S02]  /*8490*/  FMNMX.FTZ R101, R233, R101, !PT ;  /* 0x00000065e9657209 */ /* 0x000fe40007810000 */
[----:B------:R-:W-:Y:S02]  /*84a0*/  FSEL R23, R12, -INF , P1 ;  /* 0xff8000000c177808 */ /* 0x000fe40000800000 */
[----:B------:R-:W-:Y:S01]  /*84b0*/  MOV R46, R42 ;  /* 0x0000002a002e7202 */ /* 0x000fe20000000f00 */
[----:B------:R-:W3:Y:S01]  /*84c0*/  SHFL.BFLY PT, R12, R101, 0x2, 0x1f ;  /* 0x0c401f00650c7f89 */ /* 0x000ee200000e0000 */
[----:B------:R-:W-:Y:S02]  /*84d0*/  FMNMX.FTZ R0, R23, R0, !PT ;  /* 0x0000000017007209 */ /* 0x000fe40007810000 */
[----:B-1----:R-:W-:Y:S04]  /*84e0*/  FSEL R15, R13, -INF , P0 ;  /* 0xff8000000d0f7808 */ /* 0x002fe80000000000 */
[----:B------:R-:W-:Y:S05]  /*84f0*/  FMNMX.FTZ R0, R15, R0, !PT ;  /* 0x000000000f007209 */ /* 0x000fea0007810000 */
[----:B------:R-:W1:Y:S01]  /*8500*/  SHFL.BFLY PT, R4, R0, 0x2, 0x1f ;  /* 0x0c401f0000047f89 */ /* 0x000e6200000e0000 */
[----:B---3--:R-:W-:Y:S07]  /*8510*/  FMNMX.FTZ R101, R101, R12, !PT ;  /* 0x0000000c65657209 */ /* 0x008fee0007810000 */
[----:B------:R-:W3:Y:S01]  /*8520*/  SHFL.BFLY PT, R12, R101, 0x1, 0x1f ;  /* 0x0c201f00650c7f89 */ /* 0x000ee200000e0000 */
[----:B-1----:R-:W-:Y:S07]  /*8530*/  FMNMX.FTZ R0, R0, R4, !PT ;  /* 0x0000000400007209 */ /* 0x002fee0007810000 */
[----:B------:R-:W1:Y:S01]  /*8540*/  SHFL.BFLY PT, R100, R0, 0x1, 0x1f ;  /* 0x0c201f0000647f89 */ /* 0x000e6200000e0000 */
[----:B---3--:R-:W-:Y:S04]  /*8550*/  FMNMX.FTZ R101, R101, R12, !PT ;  /* 0x0000000c65657209 */ /* 0x008fe80007810000 */
[C---:B------:R-:W-:Y:S01]  /*8560*/  FSETP.NEU.FTZ.AND P1, PT, R101.reuse, -INF , PT ;  /* 0xff8000006500780b */ /* 0x040fe20003f3d000 */
[----:B------:R-:W-:Y:S05]  /*8570*/  FMUL.FTZ R103, R101, c[0x0][0x2d0] ;  /* 0x0000b40065677a20 */ /* 0x000fea0000410000 */
[----:B------:R-:W-:Y:S02]  /*8580*/  FSEL R103, R103, RZ, P1 ;  /* 0x000000ff67677208 */ /* 0x000fe40000800000 */
[----:B-1----:R-:W-:Y:S03]  /*8590*/  FMNMX.FTZ R100, R0, R100, !PT ;  /* 0x0000006400647209 */ /* 0x002fe60007810000 */
[--C-:B------:R-:W-:Y:S01]  /*85a0*/  FFMA.FTZ R160, R6, c[0x0][0x2d0], -R103.reuse ;  /* 0x0000b40006a07a23 */ /* 0x100fe20000010867 */
[----:B------:R-:W-:Y:S01]  /*85b0*/  FSEL R0, R101, RZ, P1 ;  /* 0x000000ff65007208 */ /* 0x000fe20000800000 */
[--C-:B------:R-:W-:Y:S01]  /*85c0*/  FFMA.FTZ R5, R5, c[0x0][0x2d0], -R103.reuse ;  /* 0x0000b40005057a23 */ /* 0x100fe20000010867 */
[C---:B------:R-:W-:Y:S01]  /*85d0*/  FSETP.NEU.FTZ.AND P0, PT, R100.reuse, -INF , PT ;  /* 0xff8000006400780b */ /* 0x040fe20003f1d000 */
[----:B------:R-:W-:Y:S02]  /*85e0*/  FMUL.FTZ R219, R100, c[0x0][0x2d0] ;  /* 0x0000b40064db7a20 */ /* 0x000fe40000410000 */
[----:B------:R-:W-:Y:S01]  /*85f0*/  FADD.FTZ R0, -R0, R2 ;  /* 0x0000000200007221 */ /* 0x000fe20000010100 */
[----:B------:R-:W-:Y:S01]  /*8600*/  MUFU.EX2 R160, R160 ;  /* 0x000000a000a07308 */ /* 0x000fe20000000800 */
[--C-:B------:R-:W-:Y:S01]  /*8610*/  FFMA.FTZ R9, R9, c[0x0][0x2d0], -R103.reuse ;  /* 0x0000b40009097a23 */ /* 0x100fe20000010867 */
[----:B------:R-:W-:Y:S01]  /*8620*/  FSEL R219, R219, RZ, P0 ;  /* 0x000000ffdbdb7208 */ /* 0x000fe20000000000 */
[----:B------:R-:W-:Y:S02]  /*8630*/  FMUL.FTZ R0, R0, c[0x0][0x2d0] ;  /* 0x0000b40000007a20 */ /* 0x000fe40000410000 */
[----:B------:R-:W-:Y:S02]  /*8640*/  FFMA.FTZ R10, R10, c[0x0][0x2d0], -R103 ;  /* 0x0000b4000a0a7a23 */ /* 0x000fe40000010867 */
[--C-:B------:R-:W-:Y:S02]  /*8650*/  FFMA.FTZ R8, R8, c[0x0][0x2d0], -R219.reuse ;  /* 0x0000b40008087a23 */ /* 0x100fe400000108db */
[--C-:B------:R-:W-:Y:S01]  /*8660*/  FFMA.FTZ R161, R7, c[0x0][0x2d0], -R219.reuse ;  /* 0x0000b40007a17a23 */ /* 0x100fe200000108db */
[----:B------:R1:W3:Y:S01]  /*8670*/  MUFU.EX2 R2, R0 ;  /* 0x0000000000027308 */ /* 0x0002e20000000800 */
[----:B------:R-:W-:Y:S09]  /*8680*/  FFMA.FTZ R11, R11, c[0x0][0x2d0], -R219 ;  /* 0x0000b4000b0b7a23 */ /* 0x000ff200000108db */
[----:B------:R4:W2:Y:S10]  /*8690*/  MUFU.EX2 R222, R5 ;  /* 0x0000000500de7308 */ /* 0x0008b40000000800 */
[----:B------:R2:W-:Y:S01]  /*86a0*/  MUFU.EX2 R221, R8 ;  /* 0x0000000800dd7308 */ /* 0x0005e20000000800 */
[----:B-1----:R-:W-:Y:S01]  /*86b0*/  FSEL R0, R100, RZ, P0 ;  /* 0x000000ff64007208 */ /* 0x002fe20000000000 */
[C---:B---3--:R-:W-:Y:S02]  /*86c0*/  FMUL.FTZ R4, R2.reuse, R104 ;  /* 0x0000006802047220 */ /* 0x048fe40000410000 */
[----:B------:R-:W-:Y:S01]  /*86d0*/  FMUL.FTZ R12, R2, R112 ;  /* 0x00000070020c7220 */ /* 0x000fe20000410000 */
[----:B------:R-:W-:Y:S01]  /*86e0*/  MOV R112, R27 ;  /* 0x0000001b00707202 */ /* 0x000fe20000000f00 */
[----:B------:R-:W-:Y:S04]  /*86f0*/  FADD.FTZ R0, -R0, R3 ;  /* 0x0000000300007221 */ /* 0x000fe80000010100 */
[----:B------:R1:W-:Y:S01]  /*8700*/  MUFU.EX2 R220, R9 ;  /* 0x0000000900dc7308 */ /* 0x0003e20000000800 */
[----:B------:R-:W-:Y:S02]  /*8710*/  FMUL.FTZ R13, R2, R113 ;  /* 0x00000071020d7220 */ /* 0x000fe40000410000 */
[----:B------:R-:W-:Y:S02]  /*8720*/  FMUL.FTZ R0, R0, c[0x0][0x2d0] ;  /* 0x0000b40000007a20 */ /* 0x000fe40000410000 */
[C---:B----4-:R-:W-:Y:S01]  /*8730*/  FMUL.FTZ R5, R2.reuse, R105 ;  /* 0x0000006902057220 */ /* 0x050fe20000410000 */
[----:B------:R-:W-:Y:S01]  /*8740*/  MOV R105, R30 ;  /* 0x0000001e00697202 */ /* 0x000fe20000000f00 */
[C---:B------:R-:W-:Y:S02]  /*8750*/  FMUL.FTZ R16, R2.reuse, R116 ;  /* 0x0000007402107220 */ /* 0x040fe40000410000 */
[C---:B--2---:R-:W-:Y:S01]  /*8760*/  FFMA.FTZ R116, R2.reuse, R204, R160 ;  /* 0x000000cc02747223 */ /* 0x044fe200000100a0 */
[----:B------:R-:W-:Y:S01]  /*8770*/  MUFU.EX2 R161, R161 ;  /* 0x000000a100a17308 */ /* 0x000fe20000000800 */
[----:B------:R-:W-:Y:S01]  /*8780*/  FMUL.FTZ R17, R2, R117 ;  /* 0x0000007502117220 */ /* 0x000fe20000410000 */
[----:B------:R-:W-:Y:S01]  /*8790*/  F2FP.PACK_AB R160, R222, R160 ;  /* 0x000000a0dea0723e */ /* 0x000fe200000000ff */
[C---:B------:R-:W-:Y:S01]  /*87a0*/  FMUL.FTZ R20, R2.reuse, R120 ;  /* 0x0000007802147220 */ /* 0x040fe20000410000 */
[----:B------:R-:W-:Y:S01]  /*87b0*/  MOV R117, R26 ;  /* 0x0000001a00757202 */ /* 0x000fe20000000f00 */
[C---:B------:R-:W-:Y:S02]  /*87c0*/  FMUL.FTZ R8, R2.reuse, R108 ;  /* 0x0000006c02087220 */ /* 0x040fe40000410000 */
[C---:B------:R-:W-:Y:S01]  /*87d0*/  FMUL.FTZ R21, R2.reuse, R121 ;  /* 0x0000007902157220 */ /* 0x040fe20000410000 */
[----:B------:R-:W-:Y:S01]  /*87e0*/  MOV R121, R38 ;  /* 0x0000002600797202 */ /* 0x000fe20000000f00 */
[C---:B------:R-:W-:Y:S01]  /*87f0*/  FMUL.FTZ R24, R2.reuse, R124 ;  /* 0x0000007c02187220 */ /* 0x040fe20000410000 */
[----:B------:R-:W-:Y:S01]  /*8800*/  MUFU.EX2 R0, R0 ;  /* 0x0000000000007308 */ /* 0x000fe20000000800 */
[C---:B------:R-:W-:Y:S01]  /*8810*/  FMUL.FTZ R25, R2.reuse, R125 ;  /* 0x0000007d02197220 */ /* 0x040fe20000410000 */
[----:B------:R-:W-:Y:S01]  /*8820*/  MOV R125, R15 ;  /* 0x0000000f007d7202 */ /* 0x000fe20000000f00 */
[C---:B------:R-:W-:Y:S01]  /*8830*/  FMUL.FTZ R28, R2.reuse, R148 ;  /* 0x00000094021c7220 */ /* 0x040fe20000410000 */
[----:B------:R-:W-:Y:S01]  /*8840*/  MOV R148, R102 ;  /* 0x0000006600947202 */ /* 0x000fe20000000f00 */
[C---:B-1----:R-:W-:Y:S01]  /*8850*/  FMUL.FTZ R9, R2.reuse, R109 ;  /* 0x0000006d02097220 */ /* 0x042fe20000410000 */
[----:B------:R-:W-:Y:S01]  /*8860*/  MOV R109, R39 ;  /* 0x00000027006d7202 */ /* 0x000fe20000000f00 */
[C---:B------:R-:W-:Y:S01]  /*8870*/  FMUL.FTZ R29, R2.reuse, R149 ;  /* 0x00000095021d7220 */ /* 0x040fe20000410000 */
[----:B------:R-:W-:Y:S01]  /*8880*/  MOV R149, R163 ;  /* 0x000000a300957202 */ /* 0x000fe20000000f00 */
[C---:B------:R-:W-:Y:S01]  /*8890*/  FMUL.FTZ R32, R2.reuse, R144 ;  /* 0x0000009002207220 */ /* 0x040fe20000410000 */
[----:B------:R-:W1:Y:S01]  /*88a0*/  MUFU.EX2 R232, R10 ;  /* 0x0000000a00e87308 */ /* 0x000e620000000800 */
        /* <DEDUP_REMOVED lines=9> */
[----:B------:R2:W-:Y:S01]  /*8940*/  MUFU.EX2 R231, R11 ;  /* 0x0000000b00e77308 */ /* 0x0005e20000000800 */
        /* <DEDUP_REMOVED lines=8> */
[C---:B------:R-:W-:Y:S02]  /*89d0*/  FMUL.FTZ R52, R2.reuse, R52 ;  /* 0x0000003402347220 */ /* 0x040fe40000410000 */
[C---:B------:R-:W-:Y:S02]  /*89e0*/  FMUL.FTZ R53, R2.reuse, R53 ;  /* 0x0000003502357220 */ /* 0x040fe40000410000 */
[----:B------:R-:W-:Y:S01]  /*89f0*/  FMUL.FTZ R56, R2, R56 ;  /* 0x0000003802387220 */ /* 0x000fe20000410000 */
[----:B-1----:R-:W-:Y:S01]  /*8a00*/  F2FP.PACK_AB R162, R232, R220 ;  /* 0x000000dce8a2723e */ /* 0x002fe200000000ff */
        /* <DEDUP_REMOVED lines=21> */
[----:B------:R-:W-:Y:S01]  /*8b60*/  IADD3 R2, R214, R208, RZ ;  /* 0x000000d0d6027210 */ /* 0x000fe20007ffe0ff */
[----:B------:R-:W-:Y:S02]  /*8b70*/  FFMA.FTZ R3, R14, c[0x0][0x2d0], -R219 ;  /* 0x0000b4000e037a23 */ /* 0x000fe400000108db */
[----:B------:R-:W-:Y:S02]  /*8b80*/  IMAD.MOV.U32 R104, RZ, RZ, R34 ;  /* 0x000000ffff687224 */ /* 0x000fe400078e0022 */
[----:B------:R-:W1:Y:S01]  /*8b90*/  LDSM.16.MT88.4 R204, [R2] ;  /* 0x0000000002cc783b */ /* 0x000e620000004200 */
[----:B------:R-:W3:Y:S01]  /*8ba0*/  MUFU.EX2 R124, R3 ;  /* 0x00000003007c7308 */ /* 0x000ee20000000800 */
[----:B------:R-:W-:Y:S01]  /*8bb0*/  IMAD.IADD R102, R212, 0x1, R2 ;  /* 0x00000001d4667824 */ /* 0x000fe200078e0202 */
[----:B------:R-:W-:Y:S01]  /*8bc0*/  MOV R125, R104 ;  /* 0x00000068007d7202 */ /* 0x000fe20000000f00 */
[C---:B-----5:R-:W-:Y:S01]  /*8bd0*/  FFMA.FTZ R113, R0.reuse, R43, R161 ;  /* 0x0000002b00717223 */ /* 0x060fe200000100a1 */
[C---:B------:R-:W-:Y:S01]  /*8be0*/  F2FP.PACK_AB R161, R221.reuse, R161 ;  /* 0x000000a1dda1723e */ /* 0x040fe200000000ff */
[C---:B------:R-:W-:Y:S02]  /*8bf0*/  FMUL.FTZ R6, R0.reuse, R106 ;  /* 0x0000006a00067220 */ /* 0x040fe40000410000 */
[C---:B------:R-:W-:Y:S02]  /*8c00*/  FMUL.FTZ R7, R0.reuse, R107 ;  /* 0x0000006b00077220 */ /* 0x040fe40000410000 */
[C---:B------:R-:W-:Y:S01]  /*8c10*/  FMUL.FTZ R43, R0.reuse, R139 ;  /* 0x0000008b002b7220 */ /* 0x040fe20000410000 */
[----:B------:R-:W-:Y:S01]  /*8c20*/  MOV R139, R136 ;  /* 0x00000088008b7202 */ /* 0x000fe20000000f00 */
[C---:B------:R-:W-:Y:S01]  /*8c30*/  FMUL.FTZ R10, R0.reuse, R110 ;  /* 0x0000006e000a7220 */ /* 0x040fe20000410000 */
[----:B------:R-:W-:Y:S01]  /*8c40*/  MOV R136, R105 ;  /* 0x0000006900887202 */ /* 0x000fe20000000f00 */
[C---:B--2---:R-:W-:Y:S01]  /*8c50*/  FMUL.FTZ R11, R0.reuse, R111 ;  /* 0x0000006f000b7220 */ /* 0x044fe20000410000 */
[----:B------:R-:W2:Y:S01]  /*8c60*/  LDSM.16.MT88.4 R104, [R102] ;  /* 0x000000006668783b */ /* 0x000ea20000004200 */
[C---:B------:R-:W-:Y:S02]  /*8c70*/  FMUL.FTZ R14, R0.reuse, R114 ;  /* 0x00000072000e7220 */ /* 0x040fe40000410000 */
[C---:B------:R-:W-:Y:S02]  /*8c80*/  FMUL.FTZ R15, R0.reuse, R115 ;  /* 0x00000073000f7220 */ /* 0x040fe40000410000 */
[----:B------:R-:W-:Y:S02]  /*8c90*/  IMAD.MOV.U32 R120, RZ, RZ, R23 ;  /* 0x000000ffff787224 */ /* 0x000fe400078e0017 */
[----:B------:R-:W-:Y:S02]  /*8ca0*/  IMAD.MOV.U32 R144, RZ, RZ, R18 ;  /* 0x000000ffff907224 */ /* 0x000fe400078e0012 */
[----:B------:R-:W-:Y:S01]  /*8cb0*/  FMUL.FTZ R18, R0, R118 ;  /* 0x0000007600127220 */ /* 0x000fe20000410000 */
[----:B---3--:R-:W-:Y:S01]  /*8cc0*/  F2FP.PACK_AB R163, R124, R231 ;  /* 0x000000e77ca3723e */ /* 0x008fe200000000ff */
[----:B------:R-:W-:Y:S01]  /*8cd0*/  FADD.FTZ R221, R221, R113 ;  /* 0x00000071dddd7221 */ /* 0x000fe20000010000 */
[----:B------:R-:W-:Y:S01]  /*8ce0*/  MOV R133, R120 ;  /* 0x0000007800857202 */ /* 0x000fe20000000f00 */
[--C-:B------:R-:W-:Y:S02]  /*8cf0*/  FFMA.FTZ R118, R249, c[0x0][0x2d0], -R103.reuse ;  /* 0x0000b400f9767a23 */ /* 0x100fe40000010867 */
[----:B------:R-:W-:Y:S02]  /*8d00*/  FMUL.FTZ R19, R0, R119 ;  /* 0x0000007700137220 */ /* 0x000fe40000410000 */
[----:B------:R-:W-:Y:S02]  /*8d10*/  FFMA.FTZ R119, R248, c[0x0][0x2d0], -R103 ;  /* 0x0000b400f8777a23 */ /* 0x000fe40000010867 */
[----:B------:R-:W3:Y:S01]  /*8d20*/  LDL.64 R248, [R1+0x50] ;  /* 0x0000500001f87983 */ /* 0x000ee20000100a00 */
[----:B------:R-:W-:Y:S02]  /*8d30*/  IMAD.MOV.U32 R108, RZ, RZ, R31 ;  /* 0x000000ffff6c7224 */ /* 0x000fe400078e001f */
[C---:B------:R-:W-:Y:S02]  /*8d40*/  FMUL.FTZ R22, R0.reuse, R122 ;  /* 0x0000007a00167220 */ /* 0x040fe40000410000 */
[C---:B------:R-:W-:Y:S01]  /*8d50*/  FMUL.FTZ R23, R0.reuse, R123 ;  /* 0x0000007b00177220 */ /* 0x040fe20000410000 */
[C---:B-1----:R-:W-:Y:S05]  /*8d60*/  HMMA.16816.F32 R4, R160.reuse, R204, R4 ;  /* 0x000000cca004723c */ /* 0x042fea0000001804 */
[C---:B------:R-:W-:Y:S01]  /*8d70*/  FMUL.FTZ R26, R0.reuse, R126 ;  /* 0x0000007e001a7220 */ /* 0x040fe20000410000 */
[----:B------:R-:W-:Y:S01]  /*8d80*/  MOV R123, R125 ;  /* 0x0000007d007b7202 */ /* 0x000fe20000000f00 */
[----:B------:R-:W-:Y:S01]  /*8d90*/  FMUL.FTZ R27, R0, R127 ;  /* 0x0000007f001b7220 */ /* 0x000fe20000410000 */
[C---:B------:R-:W-:Y:S04]  /*8da0*/  HMMA.16816.F32 R8, R160.reuse, R206, R8 ;  /* 0x000000cea008723c */ /* 0x040fe80000001808 */
[----:B------:R-:W-:Y:S01]  /*8db0*/  FFMA.FTZ R123, R123, c[0x0][0x2d0], -R219 ;  /* 0x0000b4007b7b7a23 */ /* 0x000fe200000108db */
[----:B------:R-:W-:Y:S01]  /*8dc0*/  MOV R204, R108 ;  /* 0x0000006c00cc7202 */ /* 0x000fe20000000f00 */
[----:B------:R-:W-:Y:S01]  /*8dd0*/  FFMA.FTZ R108, R224, c[0x0][0x2d0], -R103 ;  /* 0x0000b400e06c7a23 */ /* 0x000fe20000010867 */
[----:B------:R-:W-:Y:S01]  /*8de0*/  MOV R206, R137 ;  /* 0x0000008900ce7202 */ /* 0x000fe20000000f00 */
[C---:B--2---:R-:W-:Y:S02]  /*8df0*/  HMMA.16816.F32 R12, R160.reuse, R104, R12 ;  /* 0x00000068a00c723c */ /* 0x044fe4000000180c */
[----:B------:R-:W-:Y:S02]  /*8e00*/  MUFU.EX2 R126, R108 ;  /* 0x0000006c007e7308 */ /* 0x000fe40000000800 */
[C---:B------:R-:W-:Y:S01]  /*8e10*/  FMUL.FTZ R30, R0.reuse, R150 ;  /* 0x00000096001e7220 */ /* 0x040fe20000410000 */
[----:B------:R-:W-:Y:S01]  /*8e20*/  MOV R205, R140 ;  /* 0x0000008c00cd7202 */ /* 0x000fe20000000f00 */
[C---:B------:R-:W-:Y:S01]  /*8e30*/  FMUL.FTZ R31, R0.reuse, R151 ;  /* 0x00000097001f7220 */ /* 0x040fe20000410000 */
[----:B------:R-:W-:Y:S01]  /*8e40*/  MOV R151, R128 ;  /* 0x0000008000977202 */ /* 0x000fe20000000f00 */
[C---:B------:R-:W-:Y:S04]  /*8e50*/  HMMA.16816.F32 R16, R160.reuse, R106, R16 ;  /* 0x0000006aa010723c */ /* 0x040fe80000001810 */
[C---:B------:R-:W-:Y:S02]  /*8e60*/  FMUL.FTZ R34, R0.reuse, R146 ;  /* 0x0000009200227220 */ /* 0x040fe40000410000 */
[C---:B------:R-:W-:Y:S01]  /*8e70*/  FMUL.FTZ R35, R0.reuse, R147 ;  /* 0x0000009300237220 */ /* 0x040fe20000410000 */
[----:B------:R-:W-:Y:S01]  /*8e80*/  MOV R147, R136 ;  /* 0x0000008800937202 */ /* 0x000fe20000000f00 */
[C---:B------:R-:W-:Y:S04]  /*8e90*/  FMUL.FTZ R38, R0.reuse, R142 ;  /* 0x0000008e00267220 */ /* 0x040fe80000410000 */
[C---:B------:R-:W-:Y:S02]  /*8ea0*/  FMUL.FTZ R39, R0.reuse, R143 ;  /* 0x0000008f00277220 */ /* 0x040fe40000410000 */
[C---:B------:R-:W-:Y:S02]  /*8eb0*/  FMUL.FTZ R42, R0.reuse, R138 ;  /* 0x0000008a002a7220 */ /* 0x040fe40000410000 */
[----:B------:R-:W-:Y:S01]  /*8ec0*/  IMAD.MOV.U32 R132, RZ, RZ, R117 ;  /* 0x000000ffff847224 */ /* 0x000fe200078e0075 */
[----:B------:R-:W-:Y:S01]  /*8ed0*/  MOV R117, R51 ;  /* 0x0000003300757202 */ /* 0x000fe20000000f00 */
        /* <DEDUP_REMOVED lines=28> */
[----:B------:R-:W-:Y:S02]  /*90a0*/  IMAD.MOV.U32 R120, RZ, RZ, R46 ;  /* 0x000000ffff787224 */ /* 0x000fe400078e002e */
[----:B------:R-:W-:Y:S02]  /*90b0*/  FMUL.FTZ R46, R0, R134 ;  /* 0x00000086002e7220 */ /* 0x000fe40000410000 */
[----:B------:R-:W-:Y:S01]  /*90c0*/  IMAD.IADD R0, R215, 0x1, R208 ;  /* 0x00000001d7007824 */ /* 0x000fe200078e02d0 */
[----:B------:R-:W-:Y:S01]  /*90d0*/  MOV R208, R129 ;  /* 0x0000008100d07202 */ /* 0x000fe20000000f00 */
[----:B------:R-:W-:Y:S01]  /*90e0*/  IMAD.MOV.U32 R140, RZ, RZ, R144 ;  /* 0x000000ffff8c7224 */ /* 0x000fe200078e0090 */
[----:B------:R-:W-:Y:S01]  /*90f0*/  MOV R144, R148 ;  /* 0x0000009400907202 */ /* 0x000fe20000000f00 */
[----:B------:R-:W-:Y:S01]  /*9100*/  IMAD.MOV.U32 R142, RZ, RZ, R120 ;  /* 0x000000ffff8e7224 */ /* 0x000fe200078e0078 */
[----:B------:R-:W1:Y:S01]  /*9110*/  LDSM.16.MT88.4 R104, [R0] ;  /* 0x000000000068783b */ /* 0x000e620000004200 */
[----:B------:R-:W-:Y:S01]  /*9120*/  IADD3 R3, R212, R0, RZ ;  /* 0x00000000d4037210 */ /* 0x000fe20007ffe0ff */
[----:B------:R-:W-:Y:S01]  /*9130*/  IMAD.MOV.U32 R146, RZ, RZ, R132 ;  /* 0x000000ffff927224 */ /* 0x000fe200078e0084 */
[----:B------:R-:W-:Y:S01]  /*9140*/  MOV R148, R109 ;  /* 0x0000006d00947202 */ /* 0x000fe20000000f00 */
[--C-:B------:R-:W-:Y:S01]  /*9150*/  FFMA.FTZ R109, R223, c[0x0][0x2d0], -R103.reuse ;  /* 0x0000b400df6d7a23 */ /* 0x100fe20000010867 */
[----:B------:R-:W-:Y:S01]  /*9160*/  MOV R129, R141 ;  /* 0x0000008d00817202 */ /* 0x000fe20000000f00 */
[----:B------:R-:W-:Y:S01]  /*9170*/  FFMA.FTZ R117, R252, c[0x0][0x2d0], -R103 ;  /* 0x0000b400fc757a23 */ /* 0x000fe20000010867 */
[----:B------:R-:W-:Y:S01]  /*9180*/  MOV R141, R145 ;  /* 0x00000091008d7202 */ /* 0x000fe20000000f00 */
[----:B------:R-:W-:Y:S01]  /*9190*/  IMAD.MOV.U32 R224, RZ, RZ, R204 ;  /* 0x000000ffffe07224 */ /* 0x000fe200078e00cc */
[----:B------:R-:W-:Y:S01]  /*91a0*/  MOV R145, R149 ;  /* 0x0000009500917202 */ /* 0x000fe20000000f00 */
[----:B------:R-:W-:Y:S01]  /*91b0*/  IMAD.MOV.U32 R149, RZ, RZ, R121 ;  /* 0x000000ffff957224 */ /* 0x000fe200078e0079 */
[----:B------:R-:W-:Y:S01]  /*91c0*/  MOV R150, R129 ;  /* 0x0000008100967202 */ /* 0x000fe20000000f00 */
[----:B------:R2:W-:Y:S01]  /*91d0*/  MUFU.EX2 R121, R109 ;  /* 0x0000006d00797308 */ /* 0x0005e20000000800 */
[----:B------:R-:W-:Y:S01]  /*91e0*/  MOV R204, R133 ;  /* 0x0000008500cc7202 */ /* 0x000fe20000000f00 */
[--C-:B------:R-:W-:Y:S02]  /*91f0*/  FFMA.FTZ R207, R235, c[0x0][0x2d0], -R103.reuse ;  /* 0x0000b400ebcf7a23 */ /* 0x100fe40000010867 */
[----:B------:R-:W-:Y:S02]  /*9200*/  FFMA.FTZ R223, R244, c[0x0][0x2d0], -R103 ;  /* 0x0000b400f4df7a23 */ /* 0x000fe40000010867 */
[--C-:B------:R-:W-:Y:S02]  /*9210*/  FFMA.FTZ R206, R206, c[0x0][0x2d0], -R219.reuse ;  /* 0x0000b400cece7a23 */ /* 0x100fe400000108db */
[--C-:B------:R-:W-:Y:S02]  /*9220*/  FFMA.FTZ R204, R204, c[0x0][0x2d0], -R219.reuse ;  /* 0x0000b400cccc7a23 */ /* 0x100fe400000108db */
[----:B------:R-:W-:Y:S10]  /*9230*/  MUFU.EX2 R223, R223 ;  /* 0x000000df00df7308 */ /* 0x000ff40000000800 */
[----:B------:R-:W-:Y:S01]  /*9240*/  MUFU.EX2 R207, R207 ;  /* 0x000000cf00cf7308 */ /* 0x000fe20000000800 */
[----:B--2---:R-:W-:Y:S01]  /*9250*/  LDSM.16.MT88.4 R108, [R2+0x800] ;  /* 0x00080000026c783b */ /* 0x004fe20000004200 */
[C---:B-1----:R-:W-:Y:S08]  /*9260*/  HMMA.16816.F32 R20, R160.reuse, R104, R20 ;  /* 0x00000068a014723c */ /* 0x042ff00000001814 */
[----:B------:R-:W-:Y:S01]  /*9270*/  MUFU.EX2 R206, R206 ;  /* 0x000000ce00ce7308 */ /* 0x000fe20000000800 */
[C---:B------:R-:W-:Y:S01]  /*9280*/  HMMA.16816.F32 R24, R160.reuse, R106, R24 ;  /* 0x0000006aa018723c */ /* 0x040fe20000001818 */
[----:B------:R-:W1:Y:S08]  /*9290*/  LDSM.16.MT88.4 R104, [R3] ;  /* 0x000000000368783b */ /* 0x000e700000004200 */
[----:B------:R-:W-:Y:S01]  /*92a0*/  MUFU.EX2 R204, R204 ;  /* 0x000000cc00cc7308 */ /* 0x000fe20000000800 */
        /* <DEDUP_REMOVED lines=24> */
[C---:B-1----:R-:W-:Y:S07]  /*9430*/  HMMA.16816.F32 R92, R160.reuse, R104, R92 ;  /* 0x00000068a05c723c */ /* 0x042fee000000185c */
[--C-:B------:R-:W-:Y:S01]  /*9440*/  FFMA.FTZ R104, R225, c[0x0][0x2d0], -R219.reuse ;  /* 0x0000b400e1687a23 */ /* 0x100fe200000108db */
[----:B------:R-:W-:Y:S03]  /*9450*/  HMMA.16816.F32 R96, R160, R106, R96 ;  /* 0x0000006aa060723c */ /* 0x000fe60000001860 */
[----:B------:R1:W-:Y:S01]  /*9460*/  MUFU.EX2 R125, R104 ;  /* 0x00000068007d7308 */ /* 0x0003e20000000800 */
[----:B------:R-:W-:Y:S01]  /*9470*/  MOV R225, R112 ;  /* 0x0000007000e17202 */ /* 0x000fe20000000f00 */
[----:B------:R-:W-:Y:S02]  /*9480*/  FFMA.FTZ R112, R229, c[0x0][0x2d0], -R219 ;  /* 0x0000b400e5707a23 */ /* 0x000fe400000108db */
[----:B------:R-:W-:Y:S06]  /*9490*/  FFMA.FTZ R229, R237, c[0x0][0x2d0], -R103 ;  /* 0x0000b400ede57a23 */ /* 0x000fec0000010867 */
[----:B------:R2:W-:Y:S10]  /*94a0*/  MUFU.EX2 R127, R112 ;  /* 0x00000070007f7308 */ /* 0x0005f40000000800 */
[----:B------:R-:W-:Y:S01]  /*94b0*/  MUFU.EX2 R237, R119 ;  /* 0x0000007700ed7308 */ /* 0x000fe20000000800 */
[----:B-1----:R-:W-:Y:S09]  /*94c0*/  FFMA.FTZ R104, R226, c[0x0][0x2d0], -R219 ;  /* 0x0000b400e2687a23 */ /* 0x002ff200000108db */
[----:B------:R1:W4:Y:S01]  /*94d0*/  MUFU.EX2 R128, R104 ;  /* 0x0000006800807308 */ /* 0x0003220000000800 */
[--C-:B--2---:R-:W-:Y:S01]  /*94e0*/  FFMA.FTZ R112, R239, c[0x0][0x2d0], -R103.reuse ;  /* 0x0000b400ef707a23 */ /* 0x104fe20000010867 */
[----:B------:R-:W-:Y:S08]  /*94f0*/  MOV R239, R149 ;  /* 0x0000009500ef7202 */ /* 0x000ff00000000f00 */
[----:B------:R2:W-:Y:S10]  /*9500*/  MUFU.EX2 R132, R112 ;  /* 0x0000007000847308 */ /* 0x0005f40000000800 */
[----:B------:R-:W-:Y:S01]  /*9510*/  MUFU.EX2 R226, R123 ;  /* 0x0000007b00e27308 */ /* 0x000fe20000000800 */
[--C-:B-1----:R-:W-:Y:S01]  /*9520*/  FFMA.FTZ R104, R227, c[0x0][0x2d0], -R103.reuse ;  /* 0x0000b400e3687a23 */ /* 0x102fe20000010867 */
[----:B----4-:R-:W-:Y:S08]  /*9530*/  F2FP.PACK_AB R105, R128, R125 ;  /* 0x0000007d8069723e */ /* 0x010ff000000000ff */
[----:B------:R1:W-:Y:S01]  /*9540*/  MUFU.EX2 R134, R104 ;  /* 0x0000006800867308 */ /* 0x0003e20000000800 */
[--C-:B--2---:R-:W-:Y:S01]  /*9550*/  FFMA.FTZ R112, R241, c[0x0][0x2d0], -R103.reuse ;  /* 0x0000b400f1707a23 */ /* 0x104fe20000010867 */
[----:B------:R-:W-:Y:S08]  /*9560*/  MOV R241, R150 ;  /* 0x0000009600f17202 */ /* 0x000ff00000000f00 */
[----:B------:R2:W-:Y:S10]  /*9570*/  MUFU.EX2 R136, R112 ;  /* 0x0000007000887308 */ /* 0x0005f40000000800 */
[----:B------:R-:W-:Y:S01]  /*9580*/  MUFU.EX2 R229, R229 ;  /* 0x000000e500e57308 */ /* 0x000fe20000000800 */
[--C-:B-1----:R-:W-:Y:S02]  /*9590*/  FFMA.FTZ R104, R228, c[0x0][0x2d0], -R103.reuse ;  /* 0x0000b400e4687a23 */ /* 0x102fe40000010867 */
[----:B------:R-:W-:Y:S02]  /*95a0*/  FFMA.FTZ R228, R240, c[0x0][0x2d0], -R103 ;  /* 0x0000b400f0e47a23 */ /* 0x000fe40000010867 */
[----:B------:R-:W2:Y:S05]  /*95b0*/  LDL R240, [R1+0x58] ;  /* 0x0000580001f07983 */ /* 0x000eaa0000100800 */
[----:B------:R1:W5:Y:S01]  /*95c0*/  MUFU.EX2 R137, R104 ;  /* 0x0000006800897308 */ /* 0x0003620000000800 */
[--C-:B--2---:R-:W-:Y:S02]  /*95d0*/  FFMA.FTZ R112, R243, c[0x0][0x2d0], -R219.reuse ;  /* 0x0000b400f3707a23 */ /* 0x104fe400000108db */
[----:B------:R-:W-:Y:S07]  /*95e0*/  IMAD.MOV.U32 R243, RZ, RZ, R144 ;  /* 0x000000fffff37224 */ /* 0x000fee00078e0090 */
[----:B------:R2:W-:Y:S10]  /*95f0*/  MUFU.EX2 R133, R112 ;  /* 0x0000007000857308 */ /* 0x0005f40000000800 */
[----:B------:R-:W-:Y:S01]  /*9600*/  MUFU.EX2 R228, R228 ;  /* 0x000000e400e47308 */ /* 0x000fe20000000800 */
[----:B-1----:R-:W-:Y:S01]  /*9610*/  FFMA.FTZ R104, R230, c[0x0][0x2d0], -R219 ;  /* 0x0000b400e6687a23 */ /* 0x002fe200000108db */
[----:B-----5:R-:W-:Y:S01]  /*9620*/  F2FP.PACK_AB R106, R137, R134 ;  /* 0x00000086896a723e */ /* 0x020fe200000000ff */
[----:B------:R-:W-:Y:S07]  /*9630*/  FFMA.FTZ R230, R238, c[0x0][0x2d0], -R103 ;  /* 0x0000b400eee67a23 */ /* 0x000fee0000010867 */
[----:B------:R1:W5:Y:S01]  /*9640*/  MUFU.EX2 R130, R104 ;  /* 0x0000006800827308 */ /* 0x0003620000000800 */
[----:B--2---:R-:W-:Y:S01]  /*9650*/  FFMA.FTZ R112, R242, c[0x0][0x2d0], -R219 ;  /* 0x0000b400f2707a23 */ /* 0x004fe200000108db */
[----:B------:R-:W-:Y:S08]  /*9660*/  MOV R242, R145 ;  /* 0x0000009100f27202 */ /* 0x000ff00000000f00 */
[----:B------:R2:W-:Y:S10]  /*9670*/  MUFU.EX2 R135, R112 ;  /* 0x0000007000877308 */ /* 0x0005f40000000800 */
[----:B------:R-:W-:Y:S01]  /*9680*/  MUFU.EX2 R238, R118 ;  /* 0x0000007600ee7308 */ /* 0x000fe20000000800 */
[----:B-1----:R-:W-:Y:S01]  /*9690*/  FADD.FTZ R104, R222, R116 ;  /* 0x00000074de687221 */ /* 0x002fe20000010000 */
[----:B-----5:R-:W-:Y:S01]  /*96a0*/  F2FP.PACK_AB R107, R130, R127 ;  /* 0x0000007f826b723e */ /* 0x020fe200000000ff */
[--C-:B------:R-:W-:Y:S02]  /*96b0*/  FFMA.FTZ R116, R251, c[0x0][0x2d0], -R103.reuse ;  /* 0x0000b400fb747a23 */ /* 0x100fe40000010867 */
[----:B------:R-:W-:Y:S01]  /*96c0*/  FADD.FTZ R120, R220, R104 ;  /* 0x00000068dc787221 */ /* 0x000fe20000010000 */
[----:B------:R-:W-:Y:S01]  /*96d0*/  F2FP.PACK_AB R104, R126, R121 ;  /* 0x000000797e68723e */ /* 0x000fe200000000ff */
[--C-:B------:R-:W-:Y:S03]  /*96e0*/  FFMA.FTZ R220, R234, c[0x0][0x2d0], -R103.reuse ;  /* 0x0000b400eadc7a23 */ /* 0x100fe60000010867 */
[----:B------:R-:W-:Y:S01]  /*96f0*/  MUFU.EX2 R230, R230 ;  /* 0x000000e600e67308 */ /* 0x000fe20000000800 */
[----:B------:R-:W-:Y:S02]  /*9700*/  FADD.FTZ R120, R232, R120 ;  /* 0x00000078e8787221 */ /* 0x000fe40000010000 */
[----:B--2---:R-:W-:Y:S01]  /*9710*/  FFMA.FTZ R112, R245, c[0x0][0x2d0], -R103 ;  /* 0x0000b400f5707a23 */ /* 0x004fe20000010867 */
[C---:B------:R-:W-:Y:S06]  /*9720*/  HMMA.16816.F32 R4, R104.reuse, R108, R4 ;  /* 0x0000006c6804723c */ /* 0x040fec0000001804 */
[----:B------:R1:W-:Y:S01]  /*9730*/  MUFU.EX2 R138, R112 ;  /* 0x00000070008a7308 */ /* 0x0003e20000000800 */
[----:B------:R-:W-:Y:S01]  /*9740*/  IMAD.MOV.U32 R245, RZ, RZ, R205 ;  /* 0x000000fffff57224 */ /* 0x000fe200078e00cd */
[C---:B------:R-:W-:Y:S01]  /*9750*/  HMMA.16816.F32 R8, R104.reuse, R110, R8 ;  /* 0x0000006e6808723c */ /* 0x040fe20000001808 */
[----:B------:R-:W2:Y:S03]  /*9760*/  LDSM.16.MT88.4 R108, [R102+0x800] ;  /* 0x00080000666c783b */ /* 0x000ea60000004200 */
[----:B------:R-:W-:Y:S04]  /*9770*/  ISETP.GE.AND P4, PT, R245, 0x1, PT ;  /* 0x00000001f500780c */ /* 0x000fe80003f86270 */
[----:B------:R-:W-:Y:S10]  /*9780*/  MUFU.EX2 R232, R117 ;  /* 0x0000007500e87308 */ /* 0x000ff40000000800 */
[----:B------:R-:W-:Y:S01]  /*9790*/  MUFU.EX2 R220, R220 ;  /* 0x000000dc00dc7308 */ /* 0x000fe20000000800 */
[----:B-1----:R-:W-:Y:S01]  /*97a0*/  FFMA.FTZ R112, R246, c[0x0][0x2d0], -R103 ;  /* 0x0000b400f6707a23 */ /* 0x002fe20000010867 */
[----:B------:R-:W-:Y:S08]  /*97b0*/  MOV R246, R140 ;  /* 0x0000008c00f67202 */ /* 0x000ff00000000f00 */
[----:B------:R1:W5:Y:S01]  /*97c0*/  MUFU.EX2 R222, R112 ;  /* 0x0000007000de7308 */ /* 0x0003620000000800 */
[C---:B--2---:R-:W-:Y:S08]  /*97d0*/  HMMA.16816.F32 R12, R104.reuse, R108, R12 ;  /* 0x0000006c680c723c */ /* 0x044ff0000000180c */
[C---:B------:R-:W-:Y:S01]  /*97e0*/  HMMA.16816.F32 R16, R104.reuse, R110, R16 ;  /* 0x0000006e6810723c */ /* 0x040fe20000001810 */
[----:B------:R-:W2:Y:S08]  /*97f0*/  LDSM.16.MT88.4 R108, [R0+0x800] ;  /* 0x00080000006c783b */ /* 0x000eb00000004200 */
[----:B-1----:R-:W-:Y:S01]  /*9800*/  LDSM.16.MT88.4 R112, [R102+0x1000] ;  /* 0x001000006670783b */ /* 0x002fe20000004200 */
        /* <DEDUP_REMOVED lines=31> */
[----:B------:R-:W-:Y:S03]  /*9a00*/  MOV R247, R141 ;  /* 0x0000008d00f77202 */ /* 0x000fe60000000f00 */
[----:B------:R-:W-:Y:S01]  /*9a10*/  FFMA.FTZ R105, R250, c[0x0][0x2d0], -R219 ;  /* 0x0000b400fa697a23 */ /* 0x000fe200000108db */
[----:B-----5:R-:W-:Y:S01]  /*9a20*/  F2FP.PACK_AB R106, R222, R138 ;  /* 0x0000008ade6a723e */ /* 0x020fe200000000ff */
[----:B------:R-:W-:Y:S03]  /*9a30*/  FADD.FTZ R104, R231, R221 ;  /* 0x000000dde7687221 */ /* 0x000fe60000010000 */
[--C-:B------:R-:W-:Y:S01]  /*9a40*/  FFMA.FTZ R221, R236, c[0x0][0x2d0], -R103.reuse ;  /* 0x0000b400ecdd7a23 */ /* 0x100fe20000010867 */
[----:B------:R-:W2:Y:S01]  /*9a50*/  MUFU.EX2 R129, R105 ;  /* 0x0000006900817308 */ /* 0x000ea20000000800 */
[----:B------:R-:W-:Y:S01]  /*9a60*/  FADD.FTZ R122, R124, R104 ;  /* 0x000000687c7a7221 */ /* 0x000fe20000010000 */
[----:B------:R-:W-:Y:S01]  /*9a70*/  F2FP.PACK_AB R104, R136, R132 ;  /* 0x000000848868723e */ /* 0x000fe200000000ff */
[----:B------:R-:W-:Y:S01]  /*9a80*/  FFMA.FTZ R103, R233, c[0x0][0x2d0], -R103 ;  /* 0x0000b400e9677a23 */ /* 0x000fe20000010867 */
[----:B------:R-:W-:Y:S01]  /*9a90*/  MOV R250, R148 ;  /* 0x0000009400fa7202 */ /* 0x000fe20000000f00 */
[----:B------:R-:W-:Y:S02]  /*9aa0*/  FADD.FTZ R122, R125, R122 ;  /* 0x0000007a7d7a7221 */ /* 0x000fe40000010000 */
[--C-:B------:R-:W-:Y:S03]  /*9ab0*/  FFMA.FTZ R124, R147, c[0x0][0x2d0], -R219.reuse ;  /* 0x0000b400937c7a23 */ /* 0x100fe600000108db */
[----:B------:R5:W-:Y:S01]  /*9ac0*/  MUFU.EX2 R236, R116 ;  /* 0x0000007400ec7308 */ /* 0x000be20000000800 */
[----:B-1----:R-:W1:Y:S09]  /*9ad0*/  LDSM.16.MT88.4 R108, [R2+0x1000] ;  /* 0x00100000026c783b */ /* 0x002e720000004200 */
[----:B------:R-:W3:Y:S01]  /*9ae0*/  MUFU.EX2 R205, R103 ;  /* 0x0000006700cd7308 */ /* 0x000ee20000000800 */
[----:B--2---:R-:W-:Y:S02]  /*9af0*/  F2FP.PACK_AB R107, R129, R131 ;  /* 0x00000083816b723e */ /* 0x004fe400000000ff */
[----:B------:R-:W-:Y:S07]  /*9b00*/  F2FP.PACK_AB R105, R135, R133 ;  /* 0x000000858769723e */ /* 0x000fee00000000ff */
[----:B------:R-:W2:Y:S01]  /*9b10*/  MUFU.EX2 R221, R221 ;  /* 0x000000dd00dd7308 */ /* 0x000ea20000000800 */
[----:B-----5:R-:W-:Y:S01]  /*9b20*/  LDSM.16.MT88.4 R116, [R0+0x1800] ;  /* 0x001800000074783b */ /* 0x020fe20000004200 */
[----:B---3--:R-:W-:Y:S01]  /*9b30*/  F2FP.PACK_AB R162, R205, R220 ;  /* 0x000000dccda2723e */ /* 0x008fe200000000ff */
[C---:B-1----:R-:W-:Y:S03]  /*9b40*/  HMMA.16816.F32 R4, R104.reuse, R108, R4 ;  /* 0x0000006c6804723c */ /* 0x042fe60000001804 */
[----:B--2---:R-:W-:Y:S05]  /*9b50*/  F2FP.PACK_AB R160, R207, R221 ;  /* 0x000000ddcfa0723e */ /* 0x004fea00000000ff */
[C---:B------:R-:W-:Y:S01]  /*9b60*/  HMMA.16816.F32 R8, R104.reuse, R110, R8 ;  /* 0x0000006e6808723c */ /* 0x040fe20000001808 */
[----:B------:R-:W1:Y:S07]  /*9b70*/  LDSM.16.MT88.4 R108, [R0+0x1000] ;  /* 0x00100000006c783b */ /* 0x000e6e0000004200 */
[C---:B------:R-:W-:Y:S08]  /*9b80*/  HMMA.16816.F32 R12, R104.reuse, R112, R12 ;  /* 0x00000070680c723c */ /* 0x040ff0000000180c */
        /* <DEDUP_REMOVED lines=26> */
[C---:B-1----:R-:W-:Y:S07]  /*9d30*/  HMMA.16816.F32 R84, R104.reuse, R108, R84 ;  /* 0x0000006c6854723c */ /* 0x042fee0000001854 */
[--C-:B------:R-:W-:Y:S01]  /*9d40*/  FFMA.FTZ R108, R225, c[0x0][0x2d0], -R219.reuse ;  /* 0x0000b400e16c7a23 */ /* 0x100fe200000108db */
[C---:B------:R-:W-:Y:S03]  /*9d50*/  HMMA.16816.F32 R88, R104.reuse, R110, R88 ;  /* 0x0000006e6858723c */ /* 0x040fe60000001858 */
[----:B------:R1:W-:Y:S05]  /*9d60*/  MUFU.EX2 R231, R108 ;  /* 0x0000006c00e77308 */ /* 0x0003ea0000000800 */
[C---:B--2---:R-:W-:Y:S08]  /*9d70*/  HMMA.16816.F32 R92, R104.reuse, R112, R92 ;  /* 0x00000070685c723c */ /* 0x044ff0000000185c */
[----:B------:R-:W-:Y:S01]  /*9d80*/  HMMA.16816.F32 R96, R104, R114, R96 ;  /* 0x000000726860723c */ /* 0x000fe20000001860 */
[----:B------:R-:W-:Y:S06]  /*9d90*/  LDSM.16.MT88.4 R112, [R102+0x1800] ;  /* 0x001800006670783b */ /* 0x000fec0000004200 */
[--C-:B------:R-:W-:Y:S01]  /*9da0*/  FFMA.FTZ R104, R139, c[0x0][0x2d0], -R219.reuse ;  /* 0x0000b4008b687a23 */ /* 0x100fe200000108db */
[----:B------:R-:W-:Y:S03]  /*9db0*/  F2FP.PACK_AB R106, R237, R238 ;  /* 0x000000eeed6a723e */ /* 0x000fe600000000ff */
[----:B------:R2:W-:Y:S01]  /*9dc0*/  MUFU.EX2 R233, R104 ;  /* 0x0000006800e97308 */ /* 0x0005e20000000800 */
[--C-:B-1----:R-:W-:Y:S09]  /*9dd0*/  FFMA.FTZ R108, R224, c[0x0][0x2d0], -R219.reuse ;  /* 0x0000b400e06c7a23 */ /* 0x102ff200000108db */
[----:B------:R-:W1:Y:S10]  /*9de0*/  MUFU.EX2 R235, R108 ;  /* 0x0000006c00eb7308 */ /* 0x000e740000000800 */
[----:B------:R-:W-:Y:S01]  /*9df0*/  MUFU.EX2 R224, R124 ;  /* 0x0000007c00e07308 */ /* 0x000fe20000000800 */
[----:B--2---:R-:W-:Y:S02]  /*9e00*/  FADD.FTZ R104, R121, R120 ;  /* 0x0000007879687221 */ /* 0x004fe40000010000 */
[--C-:B------:R-:W-:Y:S02]  /*9e10*/  FFMA.FTZ R120, R142, c[0x0][0x2d0], -R219.reuse ;  /* 0x0000b4008e787a23 */ /* 0x100fe400000108db */
[----:B------:R-:W-:Y:S01]  /*9e20*/  FADD.FTZ R125, R126, R104 ;  /* 0x000000687e7d7221 */ /* 0x000fe20000010000 */
[----:B------:R-:W-:Y:S04]  /*9e30*/  F2FP.PACK_AB R104, R236, R232 ;  /* 0x000000e8ec68723e */ /* 0x000fe800000000ff */
[----:B------:R2:W-:Y:S01]  /*9e40*/  MUFU.EX2 R227, R120 ;  /* 0x0000007800e37308 */ /* 0x0005e20000000800 */
[----:B------:R-:W-:Y:S02]  /*9e50*/  FFMA.FTZ R121, R143, c[0x0][0x2d0], -R219 ;  /* 0x0000b4008f797a23 */ /* 0x000fe400000108db */
[----:B------:R-:W-:Y:S01]  /*9e60*/  FADD.FTZ R125, R134, R125 ;  /* 0x0000007d867d7221 */ /* 0x000fe20000010000 */
[----:B-1----:R-:W-:Y:S01]  /*9e70*/  F2FP.PACK_AB R105, R235, R231 ;  /* 0x000000e7eb69723e */ /* 0x002fe200000000ff */
[--C-:B------:R-:W-:Y:S02]  /*9e80*/  FFMA.FTZ R108, R208, c[0x0][0x2d0], -R219.reuse ;  /* 0x0000b400d06c7a23 */ /* 0x100fe400000108db */
[----:B------:R-:W-:Y:S02]  /*9e90*/  FFMA.FTZ R208, R146, c[0x0][0x2d0], -R219 ;  /* 0x0000b40092d07a23 */ /* 0x000fe400000108db */
[----:B------:R-:W-:Y:S01]  /*9ea0*/  LDSM.16.MT88.4 R144, [R3+0x2800] ;  /* 0x002800000390783b */ /* 0x000fe20000004200 */
[----:B------:R1:W3:Y:S01]  /*9eb0*/  MUFU.EX2 R234, R108 ;  /* 0x0000006c00ea7308 */ /* 0x0002e20000000800 */
[----:B------:R-:W-:Y:S02]  /*9ec0*/  FADD.FTZ R125, R137, R125 ;  /* 0x0000007d897d7221 */ /* 0x000fe40000010000 */
[----:B------:R-:W-:Y:S07]  /*9ed0*/  FFMA.FTZ R219, R151, c[0x0][0x2d0], -R219 ;  /* 0x0000b40097db7a23 */ /* 0x000fee00000108db */
[----:B------:R5:W-:Y:S01]  /*9ee0*/  MUFU.EX2 R225, R121 ;  /* 0x0000007900e17308 */ /* 0x000be20000000800 */
[----:B--2---:R-:W-:Y:S04]  /*9ef0*/  FADD.FTZ R120, R128, R122 ;  /* 0x0000007a80787221 */ /* 0x004fe80000010000 */
[----:B------:R-:W-:Y:S05]  /*9f00*/  FADD.FTZ R124, R127, R120 ;  /* 0x000000787f7c7221 */ /* 0x000fea0000010000 */
[----:B------:R-:W2:Y:S01]  /*9f10*/  MUFU.EX2 R219, R219 ;  /* 0x000000db00db7308 */ /* 0x000ea20000000800 */
[----:B------:R-:W-:Y:S01]  /*9f20*/  FADD.FTZ R124, R130, R124 ;  /* 0x0000007c827c7221 */ /* 0x000fe20000010000 */
[----:B-1----:R-:W1:Y:S01]  /*9f30*/  LDSM.16.MT88.4 R108, [R2+0x1800] ;  /* 0x00180000026c783b */ /* 0x002e620000004200 */
[----:B---3--:R-:W-:Y:S02]  /*9f40*/  F2FP.PACK_AB R107, R233, R234 ;  /* 0x000000eae96b723e */ /* 0x008fe400000000ff */
[----:B------:R-:W-:Y:S04]  /*9f50*/  FADD.FTZ R103, R133, R124 ;  /* 0x0000007c85677221 */ /* 0x000fe80000010000 */
[----:B------:R-:W-:Y:S01]  /*9f60*/  FADD.FTZ R103, R135, R103 ;  /* 0x0000006787677221 */ /* 0x000fe20000010000 */
[----:B------:R-:W3:Y:S01]  /*9f70*/  MUFU.EX2 R208, R208 ;  /* 0x000000d000d07308 */ /* 0x000ee20000000800 */
[----:B-----5:R-:W-:Y:S02]  /*9f80*/  LDSM.16.MT88.4 R120, [R0+0x2000] ;  /* 0x002000000078783b */ /* 0x020fe40000004200 */
[----:B------:R-:W-:Y:S04]  /*9f90*/  FADD.FTZ R103, R131, R103 ;  /* 0x0000006783677221 */ /* 0x000fe80000010000 */
[----:B------:R-:W-:Y:S02]  /*9fa0*/  FADD.FTZ R103, R129, R103 ;  /* 0x0000006781677221 */ /* 0x000fe40000010000 */
[----:B------:R-:W-:Y:S01]  /*9fb0*/  LDSM.16.MT88.4 R128, [R102+0x5800] ;  /* 0x005800006680783b */ /* 0x000fe20000004200 */
[----:B--2---:R-:W-:Y:S02]  /*9fc0*/  F2FP.PACK_AB R163, R219, R204 ;  /* 0x000000ccdba3723e */ /* 0x004fe400000000ff */
[----:B---3--:R-:W-:Y:S01]  /*9fd0*/  F2FP.PACK_AB R161, R208, R206 ;  /* 0x000000ced0a1723e */ /* 0x008fe200000000ff */
[C---:B-1----:R-:W-:Y:S08]  /*9fe0*/  HMMA.16816.F32 R4, R104.reuse, R108, R4 ;  /* 0x0000006c6804723c */ /* 0x042ff00000001804 */
        /* <DEDUP_REMOVED lines=33> */
[----:B------:R-:W-:Y:S01]  /*a200*/  HMMA.16816.F32 R96, R104, R118, R96 ;  /* 0x000000766860723c */ /* 0x000fe20000001860 */
[----:B------:R-:W3:Y:S06]  /*a210*/  LDSM.16.MT88.4 R116, [R3+0x2000] ;  /* 0x002000000374783b */ /* 0x000eec0000004200 */
[----:B------:R-:W-:Y:S02]  /*a220*/  F2FP.PACK_AB R104, R228, R223 ;  /* 0x000000dfe468723e */ /* 0x000fe400000000ff */
[----:B------:R-:W-:Y:S03]  /*a230*/  F2FP.PACK_AB R105, R227, R225 ;  /* 0x000000e1e369723e */ /* 0x000fe600000000ff */
[----:B------:R-:W-:Y:S02]  /*a240*/  F2FP.PACK_AB R106, R229, R230 ;  /* 0x000000e6e56a723e */ /* 0x000fe400000000ff */
[----:B------:R-:W-:Y:S07]  /*a250*/  F2FP.PACK_AB R107, R224, R226 ;  /* 0x000000e2e06b723e */ /* 0x000fee00000000ff */
        /* <DEDUP_REMOVED lines=8> */
[----:B------:R-:W5:Y:S07]  /*a2e0*/  LDSM.16.MT88.4 R120, [R0+0x5000] ;  /* 0x005000000078783b */ /* 0x000f6e0000004200 */
        /* <DEDUP_REMOVED lines=9> */
[C---:B-----5:R-:W-:Y:S08]  /*a380*/  HMMA.16816.F32 R52, R104.reuse, R120, R52 ;  /* 0x000000786834723c */ /* 0x060ff00000001834 */
        /* <DEDUP_REMOVED lines=8> */
[C---:B--2---:R-:W-:Y:S07]  /*a410*/  HMMA.16816.F32 R76, R104.reuse, R112, R76 ;  /* 0x00000070684c723c */ /* 0x044fee000000184c */
[----:B------:R-:W-:Y:S01]  /*a420*/  FADD.FTZ R112, R132, R125 ;  /* 0x0000007d84707221 */ /* 0x000fe20000010000 */
[C---:B------:R-:W-:Y:S01]  /*a430*/  HMMA.16816.F32 R80, R104.reuse, R114, R80 ;  /* 0x000000726850723c */ /* 0x040fe20000001850 */
[----:B------:R-:W-:Y:S03]  /*a440*/  LDSM.16.MT88.4 R124, [R0+0x2800] ;  /* 0x00280000007c783b */ /* 0x000fe60000004200 */
[----:B------:R-:W-:Y:S04]  /*a450*/  FADD.FTZ R112, R136, R112 ;  /* 0x0000007088707221 */ /* 0x000fe80000010000 */
[C---:B-----5:R-:W-:Y:S04]  /*a460*/  HMMA.16816.F32 R84, R104.reuse, R120, R84 ;  /* 0x000000786854723c */ /* 0x060fe80000001854 */
[----:B------:R-:W-:Y:S02]  /*a470*/  FADD.FTZ R112, R138, R112 ;  /* 0x000000708a707221 */ /* 0x000fe40000010000 */
[----:B------:R-:W-:Y:S02]  /*a480*/  LDSM.16.MT88.4 R136, [R2+0x5800] ;  /* 0x005800000288783b */ /* 0x000fe40000004200 */
[C---:B------:R-:W-:Y:S04]  /*a490*/  HMMA.16816.F32 R88, R104.reuse, R122, R88 ;  /* 0x0000007a6858723c */ /* 0x040fe80000001858 */
[----:B------:R-:W-:Y:S02]  /*a4a0*/  FADD.FTZ R222, R222, R112 ;  /* 0x00000070dede7221 */ /* 0x000fe40000010000 */
[----:B------:R-:W2:Y:S02]  /*a4b0*/  LDSM.16.MT88.4 R120, [R102+0x2800] ;  /* 0x002800006678783b */ /* 0x000ea40000004200 */
[C---:B---3--:R-:W-:Y:S08]  /*a4c0*/  HMMA.16816.F32 R92, R104.reuse, R116, R92 ;  /* 0x00000074685c723c */ /* 0x048ff0000000185c */
[----:B------:R-:W-:Y:S08]  /*a4d0*/  HMMA.16816.F32 R96, R104, R118, R96 ;  /* 0x000000766860723c */ /* 0x000ff00000001860 */
[C---:B-1----:R-:W-:Y:S01]  /*a4e0*/  HMMA.16816.F32 R104, R160.reuse, R108, R4 ;  /* 0x0000006ca068723c */ /* 0x042fe20000001804 */
[----:B------:R-:W1:Y:S07]  /*a4f0*/  LDSM.16.MT88.4 R4, [R0+0x5800] ;  /* 0x005800000004783b */ /* 0x000e6e0000004200 */
[C---:B------:R-:W-:Y:S01]  /*a500*/  HMMA.16816.F32 R108, R160.reuse, R110, R8 ;  /* 0x0000006ea06c723c */ /* 0x040fe20000001808 */
[----:B------:R-:W3:Y:S07]  /*a510*/  LDSM.16.MT88.4 R8, [R3+0x5800] ;  /* 0x005800000308783b */ /* 0x000eee0000004200 */
[C---:B--2---:R-:W-:Y:S01]  /*a520*/  HMMA.16816.F32 R112, R160.reuse, R120, R12 ;  /* 0x00000078a070723c */ /* 0x044fe2000000180c */
[----:B------:R2:W5:Y:S07]  /*a530*/  LDSM.16.MT88.4 R12, [R2+0x8800] ;  /* 0x00880000020c783b */ /* 0x00056e0000004200 */
[C---:B------:R-:W-:Y:S01]  /*a540*/  HMMA.16816.F32 R116, R160.reuse, R122, R16 ;  /* 0x0000007aa074723c */ /* 0x040fe20000001810 */
[----:B------:R-:W1:Y:S07]  /*a550*/  LDSM.16.MT88.4 R16, [R102+0x8800] ;  /* 0x008800006610783b */ /* 0x000e6e0000004200 */
[C---:B------:R-:W-:Y:S01]  /*a560*/  HMMA.16816.F32 R120, R160.reuse, R124, R20 ;  /* 0x0000007ca078723c */ /* 0x040fe20000001814 */
[----:B------:R-:W4:Y:S07]  /*a570*/  LDL R21, [R1+0x3c] ;  /* 0x00003c0001157983 */ /* 0x000f2e0000100800 */
[C---:B------:R-:W-:Y:S04]  /*a580*/  HMMA.16816.F32 R124, R160.reuse, R126, R24 ;  /* 0x0000007ea07c723c */ /* 0x040fe80000001818 */
[----:B--2---:R-:W-:Y:S04]  /*a590*/  IADD3 R2, R241, -0x2, RZ ;  /* 0xfffffffef1027810 */ /* 0x004fe80007ffe0ff */
[C---:B------:R-:W-:Y:S03]  /*a5a0*/  HMMA.16816.F32 R148, R160.reuse, R144, R28 ;  /* 0x00000090a094723c */ /* 0x040fe6000000181c */
[----:B------:R-:W-:Y:S05]  /*a5b0*/  ISETP.GE.AND P6, PT, R2, R250, PT ;  /* 0x000000fa0200720c */ /* 0x000fea0003fc6270 */
[C---:B------:R-:W-:Y:S08]  /*a5c0*/  HMMA.16816.F32 R144, R160.reuse, R146, R32 ;  /* 0x00000092a090723c */ /* 0x040ff00000001820 */
[C---:B------:R-:W-:Y:S03]  /*a5d0*/  HMMA.16816.F32 R140, R160.reuse, R136, R36 ;  /* 0x00000088a08c723c */ /* 0x040fe60000001824 */
[----:B------:R-:W-:Y:S02]  /*a5e0*/  @P6 ISETP.GE.AND P3, PT, R246, c[0x0][0x1d4], PT ;  /* 0x00007500f6006a0c */ /* 0x000fe40003f66270 */
[----:B------:R-:W-:Y:S03]  /*a5f0*/  @P6 ISETP.GE.AND P1, PT, R242, c[0x0][0x1d4], PT ;  /* 0x00007500f2006a0c */ /* 0x000fe60003f26270 */
[C---:B------:R-:W-:Y:S08]  /*a600*/  HMMA.16816.F32 R136, R160.reuse, R138, R40 ;  /* 0x0000008aa088723c */ /* 0x040ff00000001828 */
[C---:B------:R-:W-:Y:S08]  /*a610*/  HMMA.16816.F32 R132, R160.reuse, R128, R44 ;  /* 0x00000080a084723c */ /* 0x040ff0000000182c */
[C---:B------:R-:W-:Y:S08]  /*a620*/  HMMA.16816.F32 R128, R160.reuse, R130, R48 ;  /* 0x00000082a080723c */ /* 0x040ff00000001830 */
[C---:B-1----:R-:W-:Y:S07]  /*a630*/  HMMA.16816.F32 R52, R160.reuse, R4, R52 ;  /* 0x00000004a034723c */ /* 0x042fee0000001834 */
[----:B------:R-:W-:Y:S01]  /*a640*/  @P6 SHF.R.S32.HI R4, RZ, 0x1f, R2 ;  /* 0x0000001fff046819 */ /* 0x000fe20000011402 */
[C---:B------:R-:W-:Y:S08]  /*a650*/  HMMA.16816.F32 R56, R160.reuse, R6, R56 ;  /* 0x00000006a038723c */ /* 0x040ff00000001838 */
[C---:B---3--:R-:W-:Y:S07]  /*a660*/  HMMA.16816.F32 R60, R160.reuse, R8, R60 ;  /* 0x00000008a03c723c */ /* 0x048fee000000183c */
[----:B------:R-:W-:Y:S01]  /*a670*/  @P6 IMAD R8, R4, c[0x0][0x1e0], RZ ;  /* 0x0000780004086a24 */ /* 0x000fe200078e02ff */
[C---:B------:R-:W-:Y:S01]  /*a680*/  HMMA.16816.F32 R64, R160.reuse, R10, R64 ;  /* 0x0000000aa040723c */ /* 0x040fe20000001840 */
[----:B------:R1:W2:Y:S07]  /*a690*/  LDSM.16.MT88.4 R4, [R0+0x8800] ;  /* 0x008800000004783b */ /* 0x0002ae0000004200 */
[C---:B-----5:R-:W-:Y:S08]  /*a6a0*/  HMMA.16816.F32 R68, R160.reuse, R12, R68 ;  /* 0x0000000ca044723c */ /* 0x060ff00000001844 */
[C---:B------:R-:W-:Y:S07]  /*a6b0*/  HMMA.16816.F32 R72, R160.reuse, R14, R72 ;  /* 0x0000000ea048723c */ /* 0x040fee0000001848 */
[----:B------:R-:W-:Y:S01]  /*a6c0*/  @P6 MOV R15, R240 ;  /* 0x000000f0000f6202 */ /* 0x000fe20000000f00 */
[C---:B-1----:R-:W-:Y:S01]  /*a6d0*/  @P6 IMAD R0, R2.reuse, c[0x0][0x1e4], R8 ;  /* 0x0000790002006a24 */ /* 0x042fe200078e0208 */
[C---:B------:R-:W-:Y:S03]  /*a6e0*/  HMMA.16816.F32 R76, R160.reuse, R16, R76 ;  /* 0x00000010a04c723c */ /* 0x040fe6000000184c */
[----:B------:R-:W-:Y:S04]  /*a6f0*/  @P6 IMAD.WIDE.U32 R8, R2, c[0x0][0x1e0], RZ ;  /* 0x0000780002086a25 */ /* 0x000fe800078e00ff */
[----:B------:R-:W-:Y:S01]  /*a700*/  @P6 IMAD.MOV.U32 R14, RZ, RZ, R248 ;  /* 0x000000ffff0e6224 */ /* 0x000fe200078e00f8 */
[----:B------:R-:W-:Y:S01]  /*a710*/  @P6 IADD3 R0, R9, R0, RZ ;  /* 0x0000000009006210 */ /* 0x000fe20007ffe0ff */
[----:B------:R-:W-:Y:S01]  /*a720*/  FADD.FTZ R9, R232, R222 ;  /* 0x000000dee8097221 */ /* 0x000fe20000010000 */
[C---:B------:R-:W-:Y:S03]  /*a730*/  HMMA.16816.F32 R80, R160.reuse, R18, R80 ;  /* 0x00000012a050723c */ /* 0x040fe60000001850 */
[----:B------:R-:W-:Y:S04]  /*a740*/  @P6 IMAD.WIDE.U32 R14, R8, 0x60, R14 ;  /* 0x00000060080e6825 */ /* 0x000fe800078e000e */
[----:B------:R-:W-:Y:S01]  /*a750*/  @P6 IMAD R0, R0, 0x60, RZ ;  /* 0x0000006000006824 */ /* 0x000fe200078e02ff */
[----:B------:R-:W-:Y:S01]  /*a760*/  @P6 LEA R12, P0, R14, c[0x0][0x1c8], 0x1 ;  /* 0x000072000e0c6a11 */ /* 0x000fe200078008ff */
[----:B------:R-:W-:Y:S01]  /*a770*/  FADD.FTZ R13, R236, R9 ;  /* 0x00000009ec0d7221 */ /* 0x000fe20000010000 */
[C---:B--2---:R-:W-:Y:S01]  /*a780*/  HMMA.16816.F32 R84, R160.reuse, R4, R84 ;  /* 0x00000004a054723c */ /* 0x044fe20000001854 */
[----:B------:R1:W2:Y:S02]  /*a790*/  LDSM.16.MT88.4 R8, [R3+0x8800] ;  /* 0x008800000308783b */ /* 0x0002a40000004200 */
[----:B------:R-:W-:Y:S02]  /*a7a0*/  FADD.FTZ R2, R231, R103 ;  /* 0x00000067e7027221 */ /* 0x000fe40000010000 */
[----:B------:R-:W-:Y:S02]  /*a7b0*/  IMAD.MOV.U32 R232, RZ, RZ, R239 ;  /* 0x000000ffffe87224 */ /* 0x000fe400078e00ef */
[----:B------:R-:W-:Y:S01]  /*a7c0*/  FADD.FTZ R20, R235, R2 ;  /* 0x00000002eb147221 */ /* 0x000fe20000010000 */
[----:B------:R-:W-:Y:S01]  /*a7d0*/  @P6 IADD3 R2, R15, R0, RZ ;  /* 0x000000000f026210 */ /* 0x000fe20007ffe0ff */
[----:B------:R-:W-:Y:S01]  /*a7e0*/  FADD.FTZ R0, R238, R13 ;  /* 0x0000000dee007221 */ /* 0x000fe20000010000 */
[C---:B------:R-:W-:Y:S02]  /*a7f0*/  HMMA.16816.F32 R88, R160.reuse, R6, R88 ;  /* 0x00000006a058723c */ /* 0x040fe40000001858 */
[----:B------:R-:W-:Y:S01]  /*a800*/  @P6 IMAD.MOV.U32 R15, RZ, RZ, 0x6 ;  /* 0x00000006ff0f6424 */ /* 0x000fe200078e00ff */
[----:B------:R-:W-:Y:S01]  /*a810*/  @P6 LEA.HI.X R13, R14, c[0x0][0x1cc], R2, 0x1, P0 ;  /* 0x000073000e0d6a11 */ /* 0x000fe200000f0c02 */
[----:B------:R-:W-:Y:S01]  /*a820*/  FADD.FTZ R14, R237, R0 ;  /* 0x00000000ed0e7221 */ /* 0x000fe20000010000 */
[----:B------:R-:W-:Y:S01]  /*a830*/  IADD3 R0, R245, 0x1, RZ ;  /* 0x00000001f5007810 */ /* 0x000fe20007ffe0ff */
[----:B------:R-:W-:Y:S01]  /*a840*/  FADD.FTZ R2, R234, R20 ;  /* 0x00000014ea027221 */ /* 0x000fe20000010000 */
[----:B------:R-:W-:Y:S01]  /*a850*/  @P6 ISETP.GE.AND P0, PT, R243, c[0x0][0x1d4], PT ;  /* 0x00007500f3006a0c */ /* 0x000fe20003f06270 */
[----:B------:R-:W-:Y:S01]  /*a860*/  FADD.FTZ R16, R223, R14 ;  /* 0x0000000edf107221 */ /* 0x000fe20000010000 */
[----:B------:R-:W-:Y:S03]  /*a870*/  SEL R0, R0, RZ, !P4 ;  /* 0x000000ff00007207 */ /* 0x000fe60006000000 */
[----:B------:R-:W-:Y:S02]  /*a880*/  FADD.FTZ R2, R233, R2 ;  /* 0x00000002e9027221 */ /* 0x000fe40000010000 */
[----:B------:R4:W-:Y:S01]  /*a890*/  STL [R1+0x4], R0 ;  /* 0x0000040001007387 */ /* 0x0009e20000100800 */
[----:B------:R-:W-:Y:S01]  /*a8a0*/  FADD.FTZ R5, R228, R16 ;  /* 0x00000010e4057221 */ /* 0x000fe20000010000 */
[----:B-1----:R-:W-:Y:S02]  /*a8b0*/  @P6 MOV R3, c[0x0][0x1e0] ;  /* 0x0000780000036a02 */ /* 0x002fe40000000f00 */
[----:B------:R-:W3:Y:S02]  /*a8c0*/  LDL R17, [R1+0x14] ;  /* 0x0000140001117983 */ /* 0x000ee40000100800 */
[----:B------:R-:W-:Y:S01]  /*a8d0*/  @P6 SHF.L.U64.HI R14, R3, R15, c[0x0][0x1e4] ;  /* 0x00007900030e6619 */ /* 0x000fe2000001020f */
[----:B------:R-:W-:Y:S01]  /*a8e0*/  FADD.FTZ R15, R225, R2 ;  /* 0x00000002e10f7221 */ /* 0x000fe20000010000 */
[----:B------:R-:W-:Y:S03]  /*a8f0*/  @P6 SHF.L.U32 R3, R3, 0x6, RZ ;  /* 0x0000000603036819 */ /* 0x000fe600000006ff */
[----:B------:R-:W-:Y:S01]  /*a900*/  FADD.FTZ R15, R227, R15 ;  /* 0x0000000fe30f7221 */ /* 0x000fe20000010000 */
[C---:B------:R-:W-:Y:S03]  /*a910*/  @P6 IADD3 R2, P5, R3.reuse, R12, RZ ;  /* 0x0000000c03026210 */ /* 0x040fe60007fbe0ff */
[----:B------:R-:W-:Y:S01]  /*a920*/  FADD.FTZ R6, R226, R15 ;  /* 0x0000000fe2067221 */ /* 0x000fe20000010000 */
[----:B------:R-:W-:Y:S01]  /*a930*/  @P6 IADD3 R4, P4, R3, R2, RZ ;  /* 0x0000000203046210 */ /* 0x000fe20007f9e0ff */
[C---:B--2---:R-:W-:Y:S03]  /*a940*/  HMMA.16816.F32 R92, R160.reuse, R8, R92 ;  /* 0x00000008a05c723c */ /* 0x044fe6000000185c */
[----:B------:R-:W-:Y:S05]  /*a950*/  @P6 IADD3.X R3, R14, R13, RZ, P5, !PT ;  /* 0x0000000d0e036210 */ /* 0x000fea0002ffe4ff */
[----:B------:R-:W-:Y:S04]  /*a960*/  HMMA.16816.F32 R96, R160, R10, R96 ;  /* 0x0000000aa060723c */ /* 0x000fe80000001860 */
[----:B----4-:R-:W-:Y:S05]  /*a970*/  @P6 IMAD R0, R0, 0x9000, R21 ;  /* 0x0000900000006824 */ /* 0x010fea00078e0215 */
[----:B------:R-:W-:Y:S01]  /*a980*/  @!PT LDS RZ, [RZ] ;  /* 0x00000000fffff984 */ /* 0x000fe20000000800 */
[----:B------:R-:W-:Y:S01]  /*a990*/  @!PT LDS RZ, [RZ] ;  /* 0x00000000fffff984 */ /* 0x000fe20000000800 */
[----:B------:R-:W-:Y:S01]  /*a9a0*/  @!PT LDS RZ, [RZ] ;  /* 0x00000000fffff984 */ /* 0x000fe20000000800 */
[----:B------:R1:W-:Y:S08]  /*a9b0*/  @P6 LDGSTS.E.BYPASS.LTC128B.128 [R0], [R12.64], !P3 ;  /* 0x000000000c006fae */ /* 0x0003f0000d901d46 */
[----:B------:R1:W-:Y:S08]  /*a9c0*/  @P6 LDGSTS.E.BYPASS.LTC128B.128 [R0+0x3000], [R12.64+0x80], !P1 ;  /* 0x030000800c006fae */ /* 0x0003f0000c901d46 */
[----:B------:R1:W-:Y:S08]  /*a9d0*/  @P6 LDGSTS.E.BYPASS.LTC128B.128 [R0+0x6000], [R12.64+0x100], !P0 ;  /* 0x060001000c006fae */ /* 0x0003f0000c101d46 */
[----:B------:R2:W-:Y:S08]  /*a9e0*/  @P6 LDGSTS.E.BYPASS.LTC128B.128 [R0+0x1000], [R2.64], !P3 ;  /* 0x0100000002006fae */ /* 0x0005f0000d901d46 */
[----:B------:R2:W-:Y:S08]  /*a9f0*/  @P6 LDGSTS.E.BYPASS.LTC128B.128 [R0+0x4000], [R2.64+0x80], !P1 ;  /* 0x0400008002006fae */ /* 0x0005f0000c901d46 */
[----:B------:R2:W-:Y:S01]  /*aa00*/  @P6 LDGSTS.E.BYPASS.LTC128B.128 [R0+0x7000], [R2.64+0x100], !P0 ;  /* 0x0700010002006fae */ /* 0x0005e2000c101d46 */
[----:B-1----:R-:W-:Y:S01]  /*aa10*/  FADD.FTZ R12, R230, R5 ;  /* 0x00000005e60c7221 */ /* 0x002fe20000010000 */
[----:B------:R-:W-:Y:S06]  /*aa20*/  @P6 IADD3.X R5, R14, R3, RZ, P4, !PT ;  /* 0x000000030e056210 */ /* 0x000fec00027fe4ff */
[----:B------:R1:W-:Y:S08]  /*aa30*/  @P6 LDGSTS.E.BYPASS.LTC128B.128 [R0+0x2000], [R4.64], !P3 ;  /* 0x0200000004006fae */ /* 0x0003f0000d901d46 */
[----:B------:R1:W-:Y:S01]  /*aa40*/  @P6 LDGSTS.E.BYPASS.LTC128B.128 [R0+0x5000], [R4.64+0x80], !P1 ;  /* 0x0500008004006fae */ /* 0x0003e2000c901d46 */
[C---:B------:R-:W-:Y:S02]  /*aa50*/  ISETP.GE.AND P1, PT, R209.reuse, 0x1, PT ;  /* 0x00000001d100780c */ /* 0x040fe40003f26270 */
[----:B------:R-:W-:Y:S04]  /*aa60*/  IADD3 R209, R209, 0x1, RZ ;  /* 0x00000001d1d17810 */ /* 0x000fe80007ffe0ff */
[----:B------:R-:W-:Y:S01]  /*aa70*/  SEL R209, R209, RZ, !P1 ;  /* 0x000000ffd1d17207 */ /* 0x000fe20004800000 */
[----:B------:R1:W-:Y:S01]  /*aa80*/  @P6 LDGSTS.E.BYPASS.LTC128B.128 [R0+0x8000], [R4.64+0x100], !P0 ;  /* 0x0800010004006fae */ /* 0x0003e2000c101d46 */
[----:B--2---:R-:W-:Y:S02]  /*aa90*/  FADD.FTZ R3, R229, R12 ;  /* 0x0000000ce5037221 */ /* 0x004fe40000010000 */
[----:B------:R-:W-:Y:S02]  /*aaa0*/  FADD.FTZ R2, R224, R6 ;  /* 0x00000006e0027221 */ /* 0x000fe40000010000 */
[----:B------:R-:W-:Y:S03]  /*aab0*/  FADD.FTZ R3, R221, R3 ;  /* 0x00000003dd037221 */ /* 0x000fe60000010000 */
[----:B------:R-:W0:Y:S01]  /*aac0*/  LDGDEPBAR ;  /* 0x00000000000079af */ /* 0x000e220000000000 */
[----:B-1----:R-:W-:Y:S02]  /*aad0*/  FADD.FTZ R0, R206, R2 ;  /* 0x00000002ce007221 */ /* 0x002fe40000010000 */
[----:B------:R-:W-:Y:S01]  /*aae0*/  FADD.FTZ R2, R207, R3 ;  /* 0x00000003cf027221 */ /* 0x000fe20000010000 */
[----:B------:R-:W-:Y:S01]  /*aaf0*/  MOV R3, R100 ;  /* 0x0000006400037202 */ /* 0x000fe20000000f00 */
[----:B------:R-:W-:Y:S02]  /*ab00*/  FADD.FTZ R0, R208, R0 ;  /* 0x00000000d0007221 */ /* 0x000fe40000010000 */
[----:B------:R-:W-:Y:S02]  /*ab10*/  FADD.FTZ R2, R220, R2 ;  /* 0x00000002dc027221 */ /* 0x000fe40000010000 */
[----:B------:R-:W-:Y:S02]  /*ab20*/  FADD.FTZ R0, R204, R0 ;  /* 0x00000000cc007221 */ /* 0x000fe40000010000 */
[----:B------:R-:W-:Y:S02]  /*ab30*/  FADD.FTZ R2, R205, R2 ;  /* 0x00000002cd027221 */ /* 0x000fe40000010000 */
[----:B------:R-:W-:Y:S03]  /*ab40*/  FADD.FTZ R0, R219, R0 ;  /* 0x00000000db007221 */ /* 0x000fe60000010000 */
[----:B------:R1:W-:Y:S04]  /*ab50*/  STL [R1+0x8], R2 ;  /* 0x0000080201007387 */ /* 0x0003e80000100800 */
[----:B------:R2:W-:Y:S01]  /*ab60*/  STL [R1+0x10], R0 ;  /* 0x0000100001007387 */ /* 0x0005e20000100800 */
[----:B-1----:R-:W-:Y:S02]  /*ab70*/  MOV R2, R101 ;  /* 0x0000006500027202 */ /* 0x002fe40000000f00 */
[----:B--2---:R-:W-:Y:S05]  /*ab80*/  MOV R0, R239 ;  /* 0x000000ef00007202 */ /* 0x004fea0000000f00 */
[----:B------:R1:W-:Y:S01]  /*ab90*/  STL [R1], R0 ;  /* 0x0000000001007387 */ /* 0x0003e20000100800 */
[----:B---3--:R-:W-:Y:S11]  /*aba0*/  ISETP.GT.AND P0, PT, R241, R17, PT ;  /* 0x00000011f100720c */ /* 0x008ff60003f04270 */
[----:B------:R-:W-:Y:S02]  /*abb0*/  @!UPT UIADD3 URZ, URZ, URZ, URZ ;  /* 0x0000003f3f3ff290 */ /* 0x000fe4000fffe03f */
[----:B-1----:R-:W-:-:S05]  /*abc0*/  @P0 BRA `(.L_x_2075) ;  /* 0xffffb74000000947 */ /* 0x002fca000383ffff */
.L_x_2074:
[----:B------:R-:W2:Y:S02]  /*abd0*/  LDL R0, [R1+0xc] ;  /* 0x00000c0001007983 */ /* 0x000ea40000100800 */
[----:B--2---:R-:W-:-:S13]  /*abe0*/  ISETP.GE.AND P0, PT, R232, R0, PT ;  /* 0x00000000e800720c */ /* 0x004fda0003f06270 */
[----:B------:R-:W-:Y:S05]  /*abf0*/  @!P0 BRA `(.L_x_2076) ;  /* 0x0000408000008947 */ /* 0x000fea0003800000 */
[----:B-1----:R-:W-:Y:S02]  /*ac00*/  MOV R3, R100 ;  /* 0x0000006400037202 */ /* 0x002fe40000000f00 */
[----:B------:R-:W-:Y:S02]  /*ac10*/  MOV R0, R101 ;  /* 0x0000006500007202 */ /* 0x000fe40000000f00 */
.L_x_2077:
[----:B------:R-:W2:Y:S01]  /*ac20*/  LDL.64 R220, [R1+0x48] ;  /* 0x0000480001dc7983 */ /* 0x000ea20000100a00 */
[----:B------:R-:W-:Y:S04]  /*ac30*/  DEPBAR.LE SB0, 0x2 ;  /* 0x000080800000791a */ /* 0x000fe80000000000 */
[----:B------:R-:W-:Y:S01]  /*ac40*/  WARPSYNC 0xffffffff ;  /* 0xffffffff00007948 */ /* 0x000fe20003800000 */
[----:B------:R-:W3:Y:S01]  /*ac50*/  LDL R219, [R1+0x44] ;  /* 0x0000440001db7983 */ /* 0x000ee20000100800 */
[----:B------:R-:W-:Y:S01]  /*ac60*/  IMAD R208, R209, 0x9000, RZ ;  /* 0x00009000d1d07824 */ /* 0x000fe200078e02ff */
[----:B------:R-:W-:Y:S02]  /*ac70*/  IADD3 R223, R232, -0x1, RZ ;  /* 0xffffffffe8df7810 */ /* 0x000fe40007ffe0ff */
[----:B------:R-:W4:Y:S02]  /*ac80*/  LDL R206, [R1+0x40] ;  /* 0x0000400001ce7983 */ /* 0x000f240000100800 */
[----:B------:R-:W-:Y:S02]  /*ac90*/  IADD3 R2, R213, R208, RZ ;  /* 0x000000d0d5027210 */ /* 0x000fe40007ffe0ff */
[----:B------:R-:W4:Y:S02]  /*aca0*/  LDL.LU R236, [R1+0x4] ;  /* 0x0000040001ec7983 */ /* 0x000f240000300800 */
[----:B------:R-:W-:Y:S02]  /*acb0*/  IADD3 R204, R211, R2, RZ ;  /* 0x00000002d3cc7210 */ /* 0x000fe40007ffe0ff */
[----:B------:R-:W5:Y:S04]  /*acc0*/  LDL R222, [R1+0xc] ;  /* 0x00000c0001de7983 */ /* 0x000f680000100800 */
[----:B------:R-:W2:Y:S06]  /*acd0*/  LDL.64 R234, [R1+0x28] ;  /* 0x0000280001ea7983 */ /* 0x000eac0000100a00 */
[----:B------:R-:W2:Y:S04]  /*ace0*/  LDL R233, [R1+0x30] ;  /* 0x0000300001e97983 */ /* 0x000ea80000100800 */
[----:B------:R-:W2:Y:S04]  /*acf0*/  LDL R225, [R1+0x20] ;  /* 0x0000200001e17983 */ /* 0x000ea80000100800 */
        /* <DEDUP_REMOVED lines=12> */
[C---:B------:R-:W-:Y:S08]  /*adc0*/  HMMA.16816.F32 R16, R152.reuse, R18, RZ ;  /* 0x000000129810723c */ /* 0x040ff000000018ff */
        /* <DEDUP_REMOVED lines=22> */
[C---:B---3--:R-:W-:Y:S08]  /*af30*/  HMMA.16816.F32 R44, R156.reuse, R160, R44 ;  /* 0x000000a09c2c723c */ /* 0x048ff0000000182c */
[----:B------:R-:W-:Y:S03]  /*af40*/  HMMA.16816.F32 R48, R156, R162, R48 ;  /* 0x000000a29c30723c */ /* 0x000fe60000001830 */
[----:B-----5:R-:W-:Y:S11]  /*af50*/  ISETP.GE.AND P5, PT, R222, R232, PT ;  /* 0x000000e8de00720c */ /* 0x020ff60003fa6270 */
[----:B------:R-:W-:Y:S02]  /*af60*/  @!UPT UIADD3 URZ, URZ, URZ, URZ ;  /* 0x0000003f3f3ff290 */ /* 0x000fe4000fffe03f */
[----:B------:R-:W-:Y:S01]  /*af70*/  @!P5 SHF.R.S32.HI R205, RZ, 0x1f, R223 ;  /* 0x0000001fffcdd819 */ /* 0x000fe200000114df */
[----:B------:R-:W-:Y:S01]  /*af80*/  @!P5 IMAD.WIDE.U32 R100, R223, c[0x0][0x208], RZ ;  /* 0x00008200df64da25 */ /* 0x000fe200078e00ff */
[----:B------:R-:W-:Y:S02]  /*af90*/  @!P5 MOV R103, R219 ;  /* 0x000000db0067d202 */ /* 0x000fe40000000f00 */
[----:B--2---:R-:W-:Y:S01]  /*afa0*/  @!P5 ISETP.GE.AND P2, PT, R234, c[0x0][0x1d4], PT ;  /* 0x00007500ea00da0c */ /* 0x004fe20003f46270 */
[----:B------:R-:W-:Y:S01]  /*afb0*/  @!P5 IMAD R205, R205, c[0x0][0x208], RZ ;  /* 0x00008200cdcdda24 */ /* 0x000fe200078e02ff */
[----:B------:R-:W-:Y:S01]  /*afc0*/  @!P5 ISETP.GE.AND P1, PT, R233, c[0x0][0x1d4], PT ;  /* 0x00007500e900da0c */ /* 0x000fe20003f26270 */
[----:B----4-:R-:W-:Y:S01]  /*afd0*/  @!P5 IMAD R219, R236, 0x9000, R206 ;  /* 0x00009000ecdbd824 */ /* 0x010fe200078e02ce */
[----:B------:R-:W-:Y:S01]  /*afe0*/  @!P5 ISETP.GE.AND P0, PT, R225, c[0x0][0x1d4], PT ;  /* 0x00007500e100da0c */ /* 0x000fe20003f06270 */
[----:B------:R-:W-:Y:S01]  /*aff0*/  @!P5 IMAD R102, R223, c[0x0][0x20c], R205 ;  /* 0x00008300df66da24 */ /* 0x000fe200078e02cd */
[----:B------:R-:W-:Y:S04]  /*b000*/  IADD3 R205, R210, R2, RZ ;  /* 0x00000002d2cd7210 */ /* 0x000fe80007ffe0ff */
[----:B------:R-:W-:Y:S02]  /*b010*/  @!P5 IADD3 R101, R101, R102, RZ ;  /* 0x000000666565d210 */ /* 0x000fe40007ffe0ff */
[----:B------:R-:W-:Y:S03]  /*b020*/  @!P5 MOV R102, R220 ;  /* 0x000000dc0066d202 */ /* 0x000fe60000000f00 */
[----:B------:R-:W-:Y:S02]  /*b030*/  @!P5 IMAD R101, R101, 0x60, RZ ;  /* 0x000000606565d824 */ /* 0x000fe400078e02ff */
[----:B------:R-:W-:Y:S05]  /*b040*/  @!P5 IMAD.WIDE.U32 R102, R100, 0x60, R102 ;  /* 0x000000606466d825 */ /* 0x000fea00078e0066 */
[C---:B------:R-:W-:Y:S02]  /*b050*/  @!P5 LEA R100, P3, R102.reuse, c[0x0][0x1f8], 0x1 ;  /* 0x00007e006664da11 */ /* 0x040fe400078608ff */
[----:B------:R-:W-:Y:S02]  /*b060*/  @!P5 IADD3 R101, R103, R101, RZ ;  /* 0x000000656765d210 */ /* 0x000fe40007ffe0ff */
[----:B------:R-:W-:Y:S02]  /*b070*/  @!P5 MOV R103, 0x6 ;  /* 0x000000060067d802 */ /* 0x000fe40000000f00 */
[----:B------:R-:W-:Y:S02]  /*b080*/  @!P5 LEA.HI.X R101, R102, c[0x0][0x1fc], R101, 0x1, P3 ;  /* 0x00007f006665da11 */ /* 0x000fe400018f0c65 */
[----:B------:R-:W-:Y:S03]  /*b090*/  @!P5 MOV R102, c[0x0][0x208] ;  /* 0x000082000066da02 */ /* 0x000fe60000000f00 */
[----:B------:R-:W-:Y:S01]  /*b0a0*/  @!PT LDS RZ, [RZ] ;  /* 0x00000000fffff984 */ /* 0x000fe20000000800 */
[----:B------:R-:W-:Y:S01]  /*b0b0*/  @!PT LDS RZ, [RZ] ;  /* 0x00000000fffff984 */ /* 0x000fe20000000800 */
[----:B------:R-:W-:Y:S01]  /*b0c0*/  @!PT LDS RZ, [RZ] ;  /* 0x00000000fffff984 */ /* 0x000fe20000000800 */
[----:B------:R1:W-:Y:S01]  /*b0d0*/  @!P5 LDGSTS.E.BYPASS.LTC128B.128 [R219], [R100.64], !P2 ;  /* 0x0000000064dbdfae */ /* 0x0003e2000d101d46 */
[----:B------:R-:W-:Y:S04]  /*b0e0*/  @!P5 SHF.L.U32 R220, R102, 0x6, RZ ;  /* 0x0000000666dcd819 */ /* 0x000fe800000006ff */
[C---:B------:R-:W-:Y:S03]  /*b0f0*/  @!P5 IADD3 R206, P4, R220.reuse, R100, RZ ;  /* 0x00000064dcced210 */ /* 0x040fe60007f9e0ff */
[----:B------:R1:W-:Y:S01]  /*b100*/  @!P5 LDGSTS.E.BYPASS.LTC128B.128 [R219+0x3000], [R100.64+0x80], !P1 ;  /* 0x0300008064dbdfae */ /* 0x0003e2000c901d46 */
[----:B------:R-:W-:Y:S07]  /*b110*/  @!P5 IADD3 R220, P3, R220, R206, RZ ;  /* 0x000000cedcdcd210 */ /* 0x000fee0007f7e0ff */
[----:B------:R1:W-:Y:S02]  /*b120*/  @!P5 LDGSTS.E.BYPASS.LTC128B.128 [R219+0x6000], [R100.64+0x100], !P0 ;  /* 0x0600010064dbdfae */ /* 0x0003e4000c101d46 */
[----:B-1----:R-:W-:Y:S04]  /*b130*/  @!P5 SHF.L.U64.HI R100, R102, R103, c[0x0][0x20c] ;  /* 0x000083006664d619 */ /* 0x002fe80000010267 */
[C---:B------:R-:W-:Y:S04]  /*b140*/  @!P5 IADD3.X R207, R100.reuse, R101, RZ, P4, !PT ;  /* 0x0000006564cfd210 */ /* 0x040fe800027fe4ff */
[----:B------:R-:W-:Y:S01]  /*b150*/  @!P5 IADD3.X R221, R100, R207, RZ, P3, !PT ;  /* 0x000000cf64ddd210 */ /* 0x000fe20001ffe4ff */
[----:B------:R1:W-:Y:S08]  /*b160*/  @!P5 LDGSTS.E.BYPASS.LTC128B.128 [R219+0x1000], [R206.64], !P2 ;  /* 0x01000000cedbdfae */ /* 0x0003f0000d101d46 */
[----:B------:R1:W-:Y:S08]  /*b170*/  @!P5 LDGSTS.E.BYPASS.LTC128B.128 [R219+0x4000], [R206.64+0x80], !P1 ;  /* 0x04000080cedbdfae */ /* 0x0003f0000c901d46 */
[----:B------:R1:W-:Y:S08]  /*b180*/  @!P5 LDGSTS.E.BYPASS.LTC128B.128 [R219+0x7000], [R206.64+0x100], !P0 ;  /* 0x07000100cedbdfae */ /* 0x0003f0000c101d46 */
[----:B------:R2:W-:Y:S08]  /*b190*/  @!P5 LDGSTS.E.BYPASS.LTC128B.128 [R219+0x2000], [R220.64], !P2 ;  /* 0x02000000dcdbdfae */ /* 0x0005f0000d101d46 */
[----:B------:R2:W-:Y:S08]  /*b1a0*/  @!P5 LDGSTS.E.BYPASS.LTC128B.128 [R219+0x5000], [R220.64+0x80], !P1 ;  /* 0x05000080dcdbdfae */ /* 0x0005f0000c901d46 */
[----:B------:R2:W-:Y:S01]  /*b1b0*/  @!P5 LDGSTS.E.BYPASS.LTC128B.128 [R219+0x8000], [R220.64+0x100], !P0 ;  /* 0x08000100dcdbdfae */ /* 0x0005e2000c101d46 */
[----:B-1----:R-:W-:Y:S02]  /*b1c0*/  IADD3 R207, R210, R204, RZ ;  /* 0x000000ccd2cf7210 */ /* 0x002fe40007ffe0ff */
[----:B------:R-:W-:Y:S05]  /*b1d0*/  IADD3 R206, R211, R2, R210 ;  /* 0x00000002d3ce7210 */ /* 0x000fea0007ffe0d2 */
[----:B------:R-:W1:Y:S08]  /*b1e0*/  LDSM.16.M88.4 R100, [R205] ;  /* 0x00000000cd64783b */ /* 0x000e700000000200 */
[----:B------:R-:W3:Y:S08]  /*b1f0*/  LDSM.16.M88.4 R160, [R205+0x800] ;  /* 0x00080000cda0783b */ /* 0x000ef00000000200 */
[----:B------:R-:W0:Y:S01]  /*b200*/  LDGDEPBAR ;  /* 0x00000000000079af */ /* 0x000e220000000000 */
[C---:B-1----:R-:W-:Y:S08]  /*b210*/  HMMA.16816.F32 R4, R164.reuse, R100, R4 ;  /* 0x00000064a404723c */ /* 0x042ff00000001804 */
[C---:B------:R-:W-:Y:S01]  /*b220*/  HMMA.16816.F32 R8, R164.reuse, R102, R8 ;  /* 0x00000066a408723c */ /* 0x040fe20000001808 */
[----:B------:R-:W1:Y:S07]  /*b230*/  LDSM.16.M88.4 R100, [R205+0x1000] ;  /* 0x00100000cd64783b */ /* 0x000e6e0000000200 */
[C---:B---3--:R-:W-:Y:S08]  /*b240*/  HMMA.16816.F32 R12, R164.reuse, R160, R12 ;  /* 0x000000a0a40c723c */ /* 0x048ff0000000180c */
[C---:B------:R-:W-:Y:S01]  /*b250*/  HMMA.16816.F32 R16, R164.reuse, R162, R16 ;  /* 0x000000a2a410723c */ /* 0x040fe20000001810 */
[----:B------:R-:W3:Y:S07]  /*b260*/  LDSM.16.M88.4 R160, [R205+0x1800] ;  /* 0x00180000cda0783b */ /* 0x000eee0000000200 */
        /* <DEDUP_REMOVED lines=8> */
[----:B------:R-:W1:Y:S07]  /*b2f0*/  LDSM.16.M88.4 R100, [R207] ;  /* 0x00000000cf64783b */ /* 0x000e6e0000000200 */
[C---:B---3--:R-:W-:Y:S08]  /*b300*/  HMMA.16816.F32 R44, R164.reuse, R160, R44 ;  /* 0x000000a0a42c723c */ /* 0x048ff0000000182c */
[----:B------:R-:W-:Y:S01]  /*b310*/  HMMA.16816.F32 R48, R164, R162, R48 ;  /* 0x000000a2a430723c */ /* 0x000fe20000001830 */
        /* <DEDUP_REMOVED lines=72> */
[----:B------:R-:W-:Y:S07]  /*b7a0*/  LDSM.16.M88.4 R160, [R2+0x8800] ;  /* 0x0088000002a0783b */ /* 0x000fee0000000200 */
        /* <DEDUP_REMOVED lines=33> */
[C---:B------:R-:W-:Y:S08]  /*b9c0*/  HMMA.16816.F32 R44, R188.reuse, R160, R44 ;  /* 0x000000a0bc2c723c */ /* 0x040ff0000000182c */
        /* <DEDUP_REMOVED lines=39> */
[C---:B------:R-:W-:Y:S08]  /*bc40*/  HMMA.16816.F32 R8, R200.reuse, R102, R8 ;  /* 0x00000066c808723c */ /* 0x040ff00000001808 */
[C---:B---3--:R-:W-:Y:S08]  /*bc50*/  HMMA.16816.F32 R12, R200.reuse, R160, R12 ;  /* 0x000000a0c80c723c */ /* 0x048ff0000000180c */
[C---:B------:R-:W-:Y:S01]  /*bc60*/  HMMA.16816.F32 R16, R200.reuse, R162, R16 ;  /* 0x000000a2c810723c */ /* 0x040fe20000001810 */
[----:B------:R-:W3:Y:S03]  /*bc70*/  LDL.LU R163, [R1+0x8] ;  /* 0x0000080001a37983 */ /* 0x000ee60000300800 */
[----:B------:R-:W-:Y:S02]  /*bc80*/  FMUL.FTZ R4, R4, c[0x0][0x320] ;  /* 0x0000c80004047a20 */ /* 0x000fe40000410000 */
[----:B------:R-:W-:Y:S02]  /*bc90*/  FMUL.FTZ R5, R5, c[0x0][0x320] ;  /* 0x0000c80005057a20 */ /* 0x000fe40000410000 */
[----:B------:R-:W-:Y:S01]  /*bca0*/  FMUL.FTZ R6, R6, c[0x0][0x320] ;  /* 0x0000c80006067a20 */ /* 0x000fe20000410000 */
[----:B--2---:R-:W1:Y:S03]  /*bcb0*/  MUFU.TANH R219, R4 ;  /* 0x0000000400db7308 */ /* 0x004e660000002400 */
        /* <DEDUP_REMOVED lines=13> */
[----:B-1----:R-:W-:Y:S01]  /*bd90*/  FMNMX.FTZ R2, R219, R0, !PT ;  /* 0x00000000db027209 */ /* 0x002fe20007810000 */
[----:B------:R-:W-:Y:S02]  /*bda0*/  FMUL.FTZ R14, R14, c[0x0][0x320] ;  /* 0x0000c8000e0e7a20 */ /* 0x000fe40000410000 */
[----:B------:R-:W-:Y:S03]  /*bdb0*/  FMUL.FTZ R15, R15, c[0x0][0x320] ;  /* 0x0000c8000f0f7a20 */ /* 0x000fe60000410000 */
[----:B------:R1:W-:Y:S01]  /*bdc0*/  MUFU.TANH R220, R7 ;  /* 0x0000000700dc7308 */ /* 0x0003e20000002400 */
[----:B--2---:R-:W-:Y:S09]  /*bdd0*/  FMNMX.FTZ R2, R207, R2, !PT ;  /* 0x00000002cf027209 */ /* 0x004ff20007810000 */
[----:B------:R-:W2:Y:S10]  /*bde0*/  MUFU.TANH R205, R8 ;  /* 0x0000000800cd7308 */ /* 0x000eb40000002400 */
[----:B------:R-:W4:Y:S01]  /*bdf0*/  MUFU.TANH R102, R9 ;  /* 0x0000000900667308 */ /* 0x000f220000002400 */
[----:B-1----:R-:W1:Y:S09]  /*be00*/  LDSM.16.M88.4 R4, [R206+0x7000] ;  /* 0x00700000ce04783b */ /* 0x002e720000000200 */
[----:B------:R-:W-:Y:S01]  /*be10*/  MUFU.TANH R103, R10 ;  /* 0x0000000a00677308 */ /* 0x000fe20000002400 */
[----:B--2---:R-:W-:Y:S09]  /*be20*/  FMNMX.FTZ R2, R205, R2, !PT ;  /* 0x00000002cd027209 */ /* 0x004ff20007810000 */
[----:B------:R2:W-:Y:S01]  /*be30*/  MUFU.TANH R204, R11 ;  /* 0x0000000b00cc7308 */ /* 0x0005e20000002400 */
[----:B----4-:R-:W-:Y:S09]  /*be40*/  FMNMX.FTZ R101, R102, R2, !PT ;  /* 0x0000000266657209 */ /* 0x010ff20007810000 */
[----:B------:R-:W4:Y:S10]  /*be50*/  MUFU.TANH R227, R12 ;  /* 0x0000000c00e37308 */ /* 0x000f340000002400 */
[----:B------:R-:W5:Y:S01]  /*be60*/  MUFU.TANH R226, R13 ;  /* 0x0000000d00e27308 */ /* 0x000f620000002400 */
[C---:B-1----:R-:W-:Y:S01]  /*be70*/  HMMA.16816.F32 R20, R200.reuse, R4, R20 ;  /* 0x00000004c814723c */ /* 0x042fe20000001814 */
[----:B--2---:R-:W1:Y:S08]  /*be80*/  LDSM.16.M88.4 R8, [R206+0x7800] ;  /* 0x00780000ce08783b */ /* 0x004e700000000200 */
[----:B------:R-:W-:Y:S01]  /*be90*/  MUFU.TANH R229, R14 ;  /* 0x0000000e00e57308 */ /* 0x000fe20000002400 */
[C---:B------:R-:W-:Y:S01]  /*bea0*/  HMMA.16816.F32 R24, R200.reuse, R6, R24 ;  /* 0x00000006c818723c */ /* 0x040fe20000001818 */
[----:B------:R-:W2:Y:S02]  /*beb0*/  LDSM.16.M88.4 R4, [R206+0x8000] ;  /* 0x00800000ce04783b */ /* 0x000ea40000000200 */
[----:B----4-:R-:W-:Y:S06]  /*bec0*/  FMNMX.FTZ R101, R227, R101, !PT ;  /* 0x00000065e3657209 */ /* 0x010fec0007810000 */
[----:B------:R-:W-:Y:S03]  /*bed0*/  MUFU.TANH R230, R15 ;  /* 0x0000000f00e67308 */ /* 0x000fe60000002400 */
[----:B-----5:R-:W-:Y:S02]  /*bee0*/  FMNMX.FTZ R101, R226, R101, !PT ;  /* 0x00000065e2657209 */ /* 0x020fe40007810000 */
        /* <DEDUP_REMOVED lines=8> */
[----:B------:R4:W-:Y:S01]  /*bf70*/  MUFU.TANH R237, R20 ;  /* 0x0000001400ed7308 */ /* 0x0009e20000002400 */
[----:B------:R-:W-:Y:S01]  /*bf80*/  FMUL.FTZ R27, R27, c[0x0][0x320] ;  /* 0x0000c8001b1b7a20 */ /* 0x000fe20000410000 */
[C---:B-1----:R-:W-:Y:S08]  /*bf90*/  HMMA.16816.F32 R28, R200.reuse, R8, R28 ;  /* 0x00000008c81c723c */ /* 0x042ff0000000181c */
[----:B------:R1:W-:Y:S01]  /*bfa0*/  MUFU.TANH R239, R22 ;  /* 0x0000001600ef7308 */ /* 0x0003e20000002400 */
[C---:B------:R-:W-:Y:S01]  /*bfb0*/  HMMA.16816.F32 R32, R200.reuse, R10, R32 ;  /* 0x0000000ac820723c */ /* 0x040fe20000001820 */
[----:B------:R-:W5:Y:S01]  /*bfc0*/  LDSM.16.M88.4 R8, [R206+0x8800] ;  /* 0x00880000ce08783b */ /* 0x000f620000000200 */
[----:B------:R-:W-:Y:S06]  /*bfd0*/  DEPBAR.LE SB0, 0x2 ;  /* 0x000080800000791a */ /* 0x000fec0000000000 */
[C---:B--2---:R-:W-:Y:S01]  /*bfe0*/  HMMA.16816.F32 R36, R200.reuse, R4, R36 ;  /* 0x00000004c824723c */ /* 0x044fe20000001824 */
[----:B------:R-:W2:Y:S01]  /*bff0*/  MUFU.TANH R224, R16 ;  /* 0x0000001000e07308 */ /* 0x000ea20000002400 */
[----:B------:R-:W-:Y:S03]  /*c000*/  BAR.SYNC.DEFER_BLOCKING 0x0 ;  /* 0x0000000000007b1d */ /* 0x000fe60000010000 */
[----:B----4-:R-:W-:Y:S02]  /*c010*/  MOV R20, R236 ;  /* 0x000000ec00147202 */ /* 0x010fe40000000f00 */
[----:B------:R-:W-:Y:S01]  /*c020*/  FMNMX.FTZ R4, R221, R3, !PT ;  /* 0x00000003dd047209 */ /* 0x000fe20007810000 */
[C---:B------:R-:W-:Y:S04]  /*c030*/  HMMA.16816.F32 R40, R200.reuse, R6, R40 ;  /* 0x00000006c828723c */ /* 0x040fe80000001828 */
[----:B------:R-:W-:Y:S01]  /*c040*/  FMUL.FTZ R28, R28, c[0x0][0x320] ;  /* 0x0000c8001c1c7a20 */ /* 0x000fe20000410000 */
[----:B------:R-:W-:Y:S01]  /*c050*/  FMNMX.FTZ R4, R220, R4, !PT ;  /* 0x00000004dc047209 */ /* 0x000fe20007810000 */
[----:B------:R-:W-:Y:S01]  /*c060*/  FMUL.FTZ R29, R29, c[0x0][0x320] ;  /* 0x0000c8001d1d7a20 */ /* 0x000fe20000410000 */
[----:B-1----:R-:W-:Y:S01]  /*c070*/  MOV R22, R234 ;  /* 0x000000ea00167202 */ /* 0x002fe20000000f00 */
[----:B------:R-:W-:Y:S01]  /*c080*/  FMUL.FTZ R30, R30, c[0x0][0x320] ;  /* 0x0000c8001e1e7a20 */ /* 0x000fe20000410000 */
[----:B------:R-:W-:Y:S03]  /*c090*/  FMNMX.FTZ R2, R103, R4, !PT ;  /* 0x0000000467027209 */ /* 0x000fe60007810000 */
[----:B------:R-:W-:Y:S01]  /*c0a0*/  FMUL.FTZ R31, R31, c[0x0][0x320] ;  /* 0x0000c8001f1f7a20 */ /* 0x000fe20000410000 */
[----:B------:R-:W-:Y:S01]  /*c0b0*/  FMNMX.FTZ R2, R204, R2, !PT ;  /* 0x00000002cc027209 */ /* 0x000fe20007810000 */
[----:B------:R-:W-:Y:S02]  /*c0c0*/  FMUL.FTZ R32, R32, c[0x0][0x320] ;  /* 0x0000c80020207a20 */ /* 0x000fe40000410000 */
[----:B------:R-:W-:Y:S01]  /*c0d0*/  FMUL.FTZ R33, R33, c[0x0][0x320] ;  /* 0x0000c80021217a20 */ /* 0x000fe20000410000 */
[----:B--2---:R-:W-:Y:S01]  /*c0e0*/  FMNMX.FTZ R101, R224, R101, !PT ;  /* 0x00000065e0657209 */ /* 0x004fe20007810000 */
[----:B------:R1:W-:Y:S01]  /*c0f0*/  MUFU.TANH R236, R21 ;  /* 0x0000001500ec7308 */ /* 0x0003e20000002400 */
[----:B------:R-:W-:Y:S01]  /*c100*/  FMNMX.FTZ R2, R229, R2, !PT ;  /* 0x00000002e5027209 */ /* 0x000fe20007810000 */
[----:B------:R-:W-:Y:S02]  /*c110*/  FMUL.FTZ R36, R36, c[0x0][0x320] ;  /* 0x0000c80024247a20 */ /* 0x000fe40000410000 */
[----:B------:R-:W-:Y:S01]  /*c120*/  FMUL.FTZ R37, R37, c[0x0][0x320] ;  /* 0x0000c80025257a20 */ /* 0x000fe20000410000 */
[----:B------:R-:W-:Y:S01]  /*c130*/  FMNMX.FTZ R2, R230, R2, !PT ;  /* 0x00000002e6027209 */ /* 0x000fe20007810000 */
[----:B------:R-:W-:Y:S01]  /*c140*/  FMUL.FTZ R43, R43, c[0x0][0x320] ;  /* 0x0000c8002b2b7a20 */ /* 0x000fe20000410000 */
[C---:B-----5:R-:W-:Y:S03]  /*c150*/  HMMA.16816.F32 R44, R200.reuse, R8, R44 ;  /* 0x00000008c82c723c */ /* 0x060fe6000000182c */
[----:B------:R-:W2:Y:S01]  /*c160*/  MUFU.TANH R223, R17 ;  /* 0x0000001100df7308 */ /* 0x000ea20000002400 */
[----:B------:R-:W-:Y:S02]  /*c170*/  FMUL.FTZ R40, R40, c[0x0][0x320] ;  /* 0x0000c80028287a20 */ /* 0x000fe40000410000 */
[----:B------:R-:W-:Y:S02]  /*c180*/  FMUL.FTZ R41, R41, c[0x0][0x320] ;  /* 0x0000c80029297a20 */ /* 0x000fe40000410000 */
[----:B------:R-:W-:Y:S04]  /*c190*/  HMMA.16816.F32 R48, R200, R10, R48 ;  /* 0x0000000ac830723c */ /* 0x000fe80000001830 */
[----:B------:R-:W-:Y:S01]  /*c1a0*/  FMUL.FTZ R34, R34, c[0x0][0x320] ;  /* 0x0000c80022227a20 */ /* 0x000fe20000410000 */
[----:B------:R4:W-:Y:S01]  /*c1b0*/  MUFU.TANH R238, R23 ;  /* 0x0000001700ee7308 */ /* 0x0009e20000002400 */
[----:B------:R-:W-:Y:S02]  /*c1c0*/  FMUL.FTZ R35, R35, c[0x0][0x320] ;  /* 0x0000c80023237a20 */ /* 0x000fe40000410000 */
[----:B------:R-:W-:Y:S01]  /*c1d0*/  FMUL.FTZ R38, R38, c[0x0][0x320] ;  /* 0x0000c80026267a20 */ /* 0x000fe20000410000 */
[----:B-1----:R-:W-:Y:S03]  /*c1e0*/  MOV R21, R233 ;  /* 0x000000e900157202 */ /* 0x002fe60000000f00 */
[----:B------:R-:W-:Y:S02]  /*c1f0*/  FMUL.FTZ R39, R39, c[0x0][0x320] ;  /* 0x0000c80027277a20 */ /* 0x000fe40000410000 */
[----:B------:R-:W-:Y:S01]  /*c200*/  FMUL.FTZ R42, R42, c[0x0][0x320] ;  /* 0x0000c8002a2a7a20 */ /* 0x000fe20000410000 */
[----:B------:R-:W1:Y:S01]  /*c210*/  MUFU.TANH R234, R24 ;  /* 0x0000001800ea7308 */ /* 0x000e620000002400 */
[----:B------:R-:W-:Y:S02]  /*c220*/  FMUL.FTZ R44, R44, c[0x0][0x320] ;  /* 0x0000c8002c2c7a20 */ /* 0x000fe40000410000 */
[----:B------:R-:W-:Y:S01]  /*c230*/  FMUL.FTZ R45, R45, c[0x0][0x320] ;  /* 0x0000c8002d2d7a20 */ /* 0x000fe20000410000 */
[----:B--2---:R-:W-:Y:S01]  /*c240*/  FMNMX.FTZ R101, R223, R101, !PT ;  /* 0x00000065df657209 */ /* 0x004fe20007810000 */
[----:B------:R-:W-:Y:S02]  /*c250*/  FMUL.FTZ R46, R46, c[0x0][0x320] ;  /* 0x0000c8002e2e7a20 */ /* 0x000fe40000410000 */
[----:B------:R-:W-:Y:S01]  /*c260*/  FMUL.FTZ R47, R47, c[0x0][0x320] ;  /* 0x0000c8002f2f7a20 */ /* 0x000fe20000410000 */
[----:B------:R-:W-:Y:S01]  /*c270*/  FMNMX.FTZ R101, R237, R101, !PT ;  /* 0x00000065ed657209 */ /* 0x000fe20007810000 */
[----:B------:R-:W-:Y:S01]  /*c280*/  FMUL.FTZ R48, R48, c[0x0][0x320] ;  /* 0x0000c80030307a20 */ /* 0x000fe20000410000 */
[----:B------:R-:W2:Y:S01]  /*c290*/  MUFU.TANH R233, R25 ;  /* 0x0000001900e97308 */ /* 0x000ea20000002400 */
[----:B------:R-:W-:Y:S01]  /*c2a0*/  FMUL.FTZ R49, R49, c[0x0][0x320] ;  /* 0x0000c80031317a20 */ /* 0x000fe20000410000 */
[----:B------:R-:W-:Y:S01]  /*c2b0*/  FMNMX.FTZ R101, R236, R101, !PT ;  /* 0x00000065ec657209 */ /* 0x000fe20007810000 */
[----:B------:R-:W-:Y:S01]  /*c2c0*/  FMUL.FTZ R50, R50, c[0x0][0x320] ;  /* 0x0000c80032327a20 */ /* 0x000fe20000410000 */
[----:B----4-:R-:W-:Y:S01]  /*c2d0*/  MOV R23, R235 ;  /* 0x000000eb00177202 */ /* 0x010fe20000000f00 */
[----:B------:R-:W-:Y:S05]  /*c2e0*/  FMUL.FTZ R51, R51, c[0x0][0x320] ;  /* 0x0000c80033337a20 */ /* 0x000fea0000410000 */
[----:B------:R-:W4:Y:S01]  /*c2f0*/  MUFU.TANH R19, R28 ;  /* 0x0000001c00137308 */ /* 0x000f220000002400 */
[----:B-1----:R-:W-:Y:S09]  /*c300*/  FMNMX.FTZ R101, R234, R101, !PT ;  /* 0x00000065ea657209 */ /* 0x002ff20007810000 */
[----:B------:R-:W1:Y:S01]  /*c310*/  MUFU.TANH R228, R18 ;  /* 0x0000001200e47308 */ /* 0x000e620000002400 */
[----:B--2---:R-:W-:Y:S09]  /*c320*/  FMNMX.FTZ R101, R233, R101, !PT ;  /* 0x00000065e9657209 */ /* 0x004ff20007810000 */
[----:B------:R-:W2:Y:S01]  /*c330*/  MUFU.TANH R18, R29 ;  /* 0x0000001d00127308 */ /* 0x000ea20000002400 */
[----:B----4-:R-:W-:Y:S02]  /*c340*/  FMNMX.FTZ R101, R19, R101, !PT ;  /* 0x0000006513657209 */ /* 0x010fe40007810000 */
[----:B------:R-:W-:Y:S07]  /*c350*/  MOV R28, R225 ;  /* 0x000000e1001c7202 */ /* 0x000fee0000000f00 */
[----:B------:R-:W4:Y:S01]  /*c360*/  MUFU.TANH R250, R32 ;  /* 0x0000002000fa7308 */ /* 0x000f220000002400 */
[----:B-1----:R-:W-:Y:S04]  /*c370*/  FMNMX.FTZ R2, R228, R2, !PT ;  /* 0x00000002e4027209 */ /* 0x002fe80007810000 */
[----:B------:R-:W-:Y:S05]  /*c380*/  FMNMX.FTZ R2, R231, R2, !PT ;  /* 0x00000002e7027209 */ /* 0x000fea0007810000 */
[----:B------:R-:W1:Y:S01]  /*c390*/  MUFU.TANH R241, R33 ;  /* 0x0000002100f17308 */ /* 0x000e620000002400 */
[----:B------:R-:W-:Y:S02]  /*c3a0*/  FMNMX.FTZ R2, R239, R2, !PT ;  /* 0x00000002ef027209 */ /* 0x000fe40007810000 */
[----:B--2---:R-:W-:Y:S02]  /*c3b0*/  FMNMX.FTZ R101, R18, R101, !PT ;  /* 0x0000006512657209 */ /* 0x004fe40007810000 */
[----:B------:R-:W-:Y:S02]  /*c3c0*/  FMNMX.FTZ R2, R238, R2, !PT ;  /* 0x00000002ee027209 */ /* 0x000fe40007810000 */
[----:B------:R-:W-:Y:S03]  /*c3d0*/  MOV R29, R222 ;  /* 0x000000de001d7202 */ /* 0x000fe60000000f00 */
        /* <DEDUP_REMOVED lines=27> */
[----:B-1----:R-:W-:Y:S05]  /*c590*/  FMNMX.FTZ R101, R246, R101, !PT ;  /* 0x00000065f6657209 */ /* 0x002fea0007810000 */
[----:B------:R-:W1:Y:S04]  /*c5a0*/  SHFL.BFLY PT, R5, R101, 0x2, 0x1f ;  /* 0x0c401f0065057f89 */ /* 0x000e6800000e0000 */
[----:B------:R-:W5:Y:S01]  /*c5b0*/  MUFU.TANH R16, R38 ;  /* 0x0000002600107308 */ /* 0x000f620000002400 */
[----:B--2---:R-:W-:Y:S09]  /*c5c0*/  FMNMX.FTZ R2, R242, R2, !PT ;  /* 0x00000002f2027209 */ /* 0x004ff20007810000 */
[----:B------:R-:W2:Y:S01]  /*c5d0*/  MUFU.TANH R24, R39 ;  /* 0x0000002700187308 */ /* 0x000ea20000002400 */
[----:B----4-:R-:W-:Y:S09]  /*c5e0*/  FMNMX.FTZ R2, R17, R2, !PT ;  /* 0x0000000211027209 */ /* 0x010ff20007810000 */
[----:B------:R-:W4:Y:S01]  /*c5f0*/  MUFU.TANH R25, R42 ;  /* 0x0000002a00197308 */ /* 0x000f220000002400 */
[----:B-1----:R-:W-:Y:S02]  /*c600*/  FMNMX.FTZ R101, R101, R5, !PT ;  /* 0x0000000565657209 */ /* 0x002fe40007810000 */
[----:B-----5:R-:W-:Y:S03]  /*c610*/  FMNMX.FTZ R2, R16, R2, !PT ;  /* 0x0000000210027209 */ /* 0x020fe60007810000 */
[----:B------:R-:W1:Y:S04]  /*c620*/  SHFL.BFLY PT, R5, R101, 0x1, 0x1f ;  /* 0x0c201f0065057f89 */ /* 0x000e6800000e0000 */
[----:B------:R-:W5:Y:S01]  /*c630*/  MUFU.TANH R206, R43 ;  /* 0x0000002b00ce7308 */ /* 0x000f620000002400 */
[----:B--2---:R-:W-:Y:S09]  /*c640*/  FMNMX.FTZ R2, R24, R2, !PT ;  /* 0x0000000218027209 */ /* 0x004ff20007810000 */
[----:B------:R-:W2:Y:S01]  /*c650*/  MUFU.TANH R35, R46 ;  /* 0x0000002e00237308 */ /* 0x000ea20000002400 */
[----:B----4-:R-:W-:Y:S09]  /*c660*/  FMNMX.FTZ R2, R25, R2, !PT ;  /* 0x0000000219027209 */ /* 0x010ff20007810000 */
[----:B------:R-:W4:Y:S01]  /*c670*/  MUFU.TANH R38, R47 ;  /* 0x0000002f00267308 */ /* 0x000f220000002400 */
[----:B-1----:R-:W-:Y:S02]  /*c680*/  FMNMX.FTZ R101, R101, R5, !PT ;  /* 0x0000000565657209 */ /* 0x002fe40007810000 */
[----:B-----5:R-:W-:Y:S02]  /*c690*/  FMNMX.FTZ R2, R206, R2, !PT ;  /* 0x00000002ce027209 */ /* 0x020fe40007810000 */
[----:B------:R-:W-:Y:S01]  /*c6a0*/  MOV R43, R29 ;  /* 0x0000001d002b7202 */ /* 0x000fe20000000f00 */
[C---:B------:R-:W-:Y:S02]  /*c6b0*/  FMUL.FTZ R160, R101.reuse, c[0x0][0x2d0] ;  /* 0x0000b40065a07a20 */ /* 0x040fe40000410000 */
[----:B------:R-:W-:Y:S02]  /*c6c0*/  FADD.FTZ R0, -R101, R0 ;  /* 0x0000000065007221 */ /* 0x000fe40000010100 */
[----:B------:R-:W1:Y:S02]  /*c6d0*/  MUFU.TANH R39, R50 ;  /* 0x0000003200277308 */ /* 0x000e640000002400 */
[----:B------:R-:W-:Y:S01]  /*c6e0*/  FMUL.FTZ R0, R0, c[0x0][0x2d0] ;  /* 0x0000b40000007a20 */ /* 0x000fe20000410000 */
[----:B--2---:R-:W-:Y:S02]  /*c6f0*/  FMNMX.FTZ R2, R35, R2, !PT ;  /* 0x0000000223027209 */ /* 0x004fe40007810000 */
[----:B------:R-:W-:Y:S05]  /*c700*/  MOV R46, R28 ;  /* 0x0000001c002e7202 */ /* 0x000fea0000000f00 */
[----:B------:R-:W2:Y:S01]  /*c710*/  MUFU.TANH R42, R51 ;  /* 0x00000033002a7308 */ /* 0x000ea20000002400 */
[----:B----4-:R-:W-:Y:S02]  /*c720*/  FMNMX.FTZ R2, R38, R2, !PT ;  /* 0x0000000226027209 */ /* 0x010fe40007810000 */
[----:B------:R-:W-:Y:S02]  /*c730*/  MOV R47, R21 ;  /* 0x00000015002f7202 */ /* 0x000fe40000000f00 */
[----:B-1----:R-:W-:Y:S02]  /*c740*/  FMNMX.FTZ R2, R39, R2, !PT ;  /* 0x0000000227027209 */ /* 0x002fe40007810000 */
[----:B------:R-:W-:Y:S02]  /*c750*/  MOV R50, R22 ;  /* 0x0000001600327202 */ /* 0x000fe40000000f00 */
[----:B--2---:R-:W-:Y:S02]  /*c760*/  FMNMX.FTZ R2, R42, R2, !PT ;  /* 0x000000022a027209 */ /* 0x004fe40007810000 */
[----:B------:R-:W-:Y:S03]  /*c770*/  MOV R51, R23 ;  /* 0x0000001700337202 */ /* 0x000fe60000000f00 */
[----:B------:R-:W1:Y:S02]  /*c780*/  SHFL.BFLY PT, R4, R2, 0x2, 0x1f ;  /* 0x0c401f0002047f89 */ /* 0x000e6400000e0000 */
[----:B-1----:R-:W-:Y:S01]  /*c790*/  FMNMX.FTZ R2, R2, R4, !PT ;  /* 0x0000000402027209 */ /* 0x002fe20007810000 */
[--C-:B------:R-:W-:Y:S04]  /*c7a0*/  FFMA.FTZ R4, R207, c[0x0][0x2d0], -R160.reuse ;  /* 0x0000b400cf047a23 */ /* 0x100fe800000108a0 */
[----:B------:R1:W-:Y:S01]  /*c7b0*/  MUFU.EX2 R207, R4 ;  /* 0x0000000400cf7308 */ /* 0x0003e20000000800 */
[----:B------:R-:W2:Y:S01]  /*c7c0*/  SHFL.BFLY PT, R100, R2, 0x1, 0x1f ;  /* 0x0c201f0002647f89 */ /* 0x000ea200000e0000 */
[--C-:B-1----:R-:W-:Y:S01]  /*c7d0*/  FFMA.FTZ R4, R205, c[0x0][0x2d0], -R160.reuse ;  /* 0x0000b400cd047a23 */ /* 0x102fe200000108a0 */
[----:B--2---:R-:W-:Y:S07]  /*c7e0*/  FMNMX.FTZ R100, R2, R100, !PT ;  /* 0x0000006402647209 */ /* 0x004fee0007810000 */
[----:B------:R1:W2:Y:S01]  /*c7f0*/  MUFU.EX2 R2, R0 ;  /* 0x0000000000027308 */ /* 0x0002a20000000800 */
[----:B------:R-:W-:Y:S01]  /*c800*/  MOV R205, R20 ;  /* 0x0000001400cd7202 */ /* 0x000fe20000000f00 */
[C---:B------:R-:W-:Y:S08]  /*c810*/  FMUL.FTZ R161, R100.reuse, c[0x0][0x2d0] ;  /* 0x0000b40064a17a20 */ /* 0x040ff00000410000 */
[----:B------:R4:W-:Y:S01]  /*c820*/  MUFU.EX2 R222, R4 ;  /* 0x0000000400de7308 */ /* 0x0009e20000000800 */
[----:B-1----:R-:W-:Y:S02]  /*c830*/  FADD.FTZ R0, -R100, R3 ;  /* 0x0000000364007221 */ /* 0x002fe40000010100 */
[--C-:B------:R-:W-:Y:S02]  /*c840*/  FFMA.FTZ R3, R219, c[0x0][0x2d0], -R160.reuse ;  /* 0x0000b400db037a23 */ /* 0x100fe400000108a0 */
[----:B------:R-:W-:Y:S02]  /*c850*/  FMUL.FTZ R0, R0, c[0x0][0x2d0] ;  /* 0x0000b40000007a20 */ /* 0x000fe40000410000 */
[C---:B--2---:R-:W-:Y:S03]  /*c860*/  FMUL.FTZ R5, R2.reuse, R105 ;  /* 0x0000006902057220 */ /* 0x044fe60000410000 */
[----:B------:R-:W3:Y:S01]  /*c870*/  MUFU.EX2 R3, R3 ;  /* 0x0000000300037308 */ /* 0x000ee20000000800 */
[----:B------:R-:W-:Y:S02]  /*c880*/  FMUL.FTZ R8, R2, R108 ;  /* 0x0000006c02087220 */ /* 0x000fe40000410000 */
[--C-:B----4-:R-:W-:Y:S01]  /*c890*/  FFMA.FTZ R4, R102, c[0x0][0x2d0], -R160.reuse ;  /* 0x0000b40066047a23 */ /* 0x110fe200000108a0 */
[----:B------:R-:W-:Y:S01]  /*c8a0*/  IADD3 R102, R214, R208, RZ ;  /* 0x000000d0d6667210 */ /* 0x000fe20007ffe0ff */
[C---:B------:R-:W-:Y:S02]  /*c8b0*/  FMUL.FTZ R9, R2.reuse, R109 ;  /* 0x0000006d02097220 */ /* 0x040fe40000410000 */
[C---:B------:R-:W-:Y:S01]  /*c8c0*/  FMUL.FTZ R32, R2.reuse, R144 ;  /* 0x0000009002207220 */ /* 0x040fe20000410000 */
[----:B------:R-:W-:Y:S01]  /*c8d0*/  MOV R144, R50 ;  /* 0x0000003200907202 */ /* 0x000fe20000000f00 */
[----:B------:R-:W1:Y:S01]  /*c8e0*/  LDSM.16.MT88.4 R12, [R102] ;  /* 0x00000000660c783b */ /* 0x000e620000004200 */
        /* <DEDUP_REMOVED lines=10> */
[----:B------:R-:W4:Y:S01]  /*c990*/  MUFU.EX2 R0, R0 ;  /* 0x0000000000007308 */ /* 0x000f220000000800 */
[----:B------:R-:W-:Y:S01]  /*c9a0*/  MOV R137, R38 ;  /* 0x0000002600897202 */ /* 0x000fe20000000f00 */
[C---:B------:R-:W-:Y:S01]  /*c9b0*/  FMUL.FTZ R40, R2.reuse, R136 ;  /* 0x0000008802287220 */ /* 0x040fe20000410000 */
[----:B------:R-:W-:Y:S01]  /*c9c0*/  MOV R136, R42 ;  /* 0x0000002a00887202 */ /* 0x000fe20000000f00 */
[C---:B---3--:R-:W-:Y:S02]  /*c9d0*/  FFMA.FTZ R163, R2.reuse, R163, R3 ;  /* 0x000000a302a37223 */ /* 0x048fe40000010003 */
[C---:B------:R-:W-:Y:S02]  /*c9e0*/  FMUL.FTZ R45, R2.reuse, R133 ;  /* 0x00000085022d7220 */ /* 0x040fe40000410000 */
[C---:B------:R-:W-:Y:S02]  /*c9f0*/  FMUL.FTZ R48, R2.reuse, R128 ;  /* 0x0000008002307220 */ /* 0x040fe40000410000 */
[C---:B------:R-:W-:Y:S02]  /*ca00*/  FMUL.FTZ R49, R2.reuse, R129 ;  /* 0x0000008102317220 */ /* 0x040fe40000410000 */
[C---:B------:R-:W-:Y:S02]  /*ca10*/  FMUL.FTZ R52, R2.reuse, R52 ;  /* 0x0000003402347220 */ /* 0x040fe40000410000 */
[--C-:B--2---:R-:W-:Y:S01]  /*ca20*/  FFMA.FTZ R4, R221, c[0x0][0x2d0], -R161.reuse ;  /* 0x0000b400dd047a23 */ /* 0x104fe200000108a1 */
[----:B------:R-:W-:Y:S01]  /*ca30*/  MOV R221, R16 ;  /* 0x0000001000dd7202 */ /* 0x000fe20000000f00 */
[C---:B------:R-:W-:Y:S01]  /*ca40*/  FMUL.FTZ R16, R2.reuse, R116 ;  /* 0x0000007402107220 */ /* 0x040fe20000410000 */
[----:B------:R-:W-:Y:S01]  /*ca50*/  MOV R116, R17 ;  /* 0x0000001100747202 */ /* 0x000fe20000000f00 */
[----:B------:R2:W-:Y:S01]  /*ca60*/  MUFU.EX2 R162, R4 ;  /* 0x0000000400a27308 */ /* 0x0005e20000000800 */
[C---:B------:R-:W-:Y:S01]  /*ca70*/  FMUL.FTZ R17, R2.reuse, R117 ;  /* 0x0000007502117220 */ /* 0x040fe20000410000 */
[----:B------:R-:W-:Y:S01]  /*ca80*/  MOV R117, R18 ;  /* 0x0000001200757202 */ /* 0x000fe20000000f00 */
[C---:B------:R-:W-:Y:S01]  /*ca90*/  FMUL.FTZ R53, R2.reuse, R53 ;  /* 0x0000003502357220 */ /* 0x040fe20000410000 */
[----:B------:R-:W-:Y:S01]  /*caa0*/  MOV R133, R116 ;  /* 0x0000007400857202 */ /* 0x000fe20000000f00 */
[----:B------:R-:W-:Y:S02]  /*cab0*/  FMUL.FTZ R56, R2, R56 ;  /* 0x0000003802387220 */ /* 0x000fe40000410000 */
[C---:B----4-:R-:W-:Y:S02]  /*cac0*/  FMUL.FTZ R7, R0.reuse, R107 ;  /* 0x0000006b00077220 */ /* 0x050fe40000410000 */
[C---:B------:R-:W-:Y:S01]  /*cad0*/  FMUL.FTZ R6, R0.reuse, R106 ;  /* 0x0000006a00067220 */ /* 0x040fe20000410000 */
[----:B------:R-:W-:Y:S01]  /*cae0*/  F2FP.PACK_AB R106, R225, R222 ;  /* 0x000000dee16a723e */ /* 0x000fe200000000ff */
[C---:B------:R-:W-:Y:S02]  /*caf0*/  FMUL.FTZ R10, R0.reuse, R110 ;  /* 0x0000006e000a7220 */ /* 0x040fe40000410000 */
[C---:B------:R-:W-:Y:S02]  /*cb00*/  FMUL.FTZ R11, R0.reuse, R111 ;  /* 0x0000006f000b7220 */ /* 0x040fe40000410000 */
[C---:B------:R-:W-:Y:S01]  /*cb10*/  FMUL.FTZ R18, R0.reuse, R118 ;  /* 0x0000007600127220 */ /* 0x040fe20000410000 */
[----:B------:R-:W-:Y:S01]  /*cb20*/  MOV R118, R19 ;  /* 0x0000001300767202 */ /* 0x000fe20000000f00 */
[C---:B------:R-:W-:Y:S02]  /*cb30*/  FMUL.FTZ R19, R0.reuse, R119 ;  /* 0x0000007700137220 */ /* 0x040fe40000410000 */
[C---:B------:R-:W-:Y:S02]  /*cb40*/  FMUL.FTZ R35, R0.reuse, R147 ;  /* 0x0000009300237220 */ /* 0x040fe40000410000 */
[C---:B------:R-:W-:Y:S01]  /*cb50*/  FMUL.FTZ R34, R0.reuse, R146 ;  /* 0x0000009200227220 */ /* 0x040fe20000410000 */
[----:B------:R-:W-:Y:S01]  /*cb60*/  MOV R146, R118 ;  /* 0x0000007600927202 */ /* 0x000fe20000000f00 */
[----:B------:R-:W-:Y:S02]  /*cb70*/  FMUL.FTZ R38, R0, R142 ;  /* 0x0000008e00267220 */ /* 0x000fe40000410000 */
[--C-:B--2---:R-:W-:Y:S02]  /*cb80*/  FFMA.FTZ R4, R220, c[0x0][0x2d0], -R161.reuse ;  /* 0x0000b400dc047a23 */ /* 0x104fe400000108a1 */
[C---:B------:R-:W-:Y:S02]  /*cb90*/  FMUL.FTZ R42, R0.reuse, R138 ;  /* 0x0000008a002a7220 */ /* 0x040fe40000410000 */
[----:B------:R-:W2:Y:S01]  /*cba0*/  MUFU.EX2 R219, R4 ;  /* 0x0000000400db7308 */ /* 0x000ea20000000800 */
[C---:B------:R-:W-:Y:S02]  /*cbb0*/  FMUL.FTZ R43, R0.reuse, R139 ;  /* 0x0000008b002b7220 */ /* 0x040fe40000410000 */
[C---:B------:R-:W-:Y:S02]  /*cbc0*/  FMUL.FTZ R46, R0.reuse, R134 ;  /* 0x00000086002e7220 */ /* 0x040fe40000410000 */
[C---:B------:R-:W-:Y:S02]  /*cbd0*/  FMUL.FTZ R50, R0.reuse, R130 ;  /* 0x0000008200327220 */ /* 0x040fe40000410000 */
[C---:B------:R-:W-:Y:S02]  /*cbe0*/  FMUL.FTZ R51, R0.reuse, R131 ;  /* 0x0000008300337220 */ /* 0x040fe40000410000 */
[C---:B------:R-:W-:Y:S02]  /*cbf0*/  FMUL.FTZ R54, R0.reuse, R54 ;  /* 0x0000003600367220 */ /* 0x040fe40000410000 */
[----:B------:R-:W-:Y:S02]  /*cc00*/  FMUL.FTZ R55, R0, R55 ;  /* 0x0000003700377220 */ /* 0x000fe40000410000 */
[----:B------:R-:W-:Y:S02]  /*cc10*/  FMUL.FTZ R57, R2, R57 ;  /* 0x0000003902397220 */ /* 0x000fe40000410000 */
[C---:B------:R-:W-:Y:S02]  /*cc20*/  FMUL.FTZ R58, R0.reuse, R58 ;  /* 0x0000003a003a7220 */ /* 0x040fe40000410000 */
[----:B------:R-:W-:Y:S02]  /*cc30*/  FMUL.FTZ R59, R0, R59 ;  /* 0x0000003b003b7220 */ /* 0x000fe40000410000 */
[C---:B------:R-:W-:Y:S02]  /*cc40*/  FMUL.FTZ R60, R2.reuse, R60 ;  /* 0x0000003c023c7220 */ /* 0x040fe40000410000 */
[----:B------:R-:W-:Y:S02]  /*cc50*/  FMUL.FTZ R61, R2, R61 ;  /* 0x0000003d023d7220 */ /* 0x000fe40000410000 */
[C---:B------:R-:W-:Y:S01]  /*cc60*/  FMUL.FTZ R62, R0.reuse, R62 ;  /* 0x0000003e003e7220 */ /* 0x040fe20000410000 */
[----:B--2---:R-:W-:Y:S01]  /*cc70*/  F2FP.PACK_AB R105, R219, R162 ;  /* 0x000000a2db69723e */ /* 0x004fe200000000ff */
[--C-:B------:R-:W-:Y:S02]  /*cc80*/  FFMA.FTZ R4, R103, c[0x0][0x2d0], -R161.reuse ;  /* 0x0000b40067047a23 */ /* 0x100fe400000108a1 */
[----:B------:R-:W-:Y:S02]  /*cc90*/  FMUL.FTZ R63, R0, R63 ;  /* 0x0000003f003f7220 */ /* 0x000fe40000410000 */
[----:B------:R2:W-:Y:S01]  /*cca0*/  MUFU.EX2 R220, R4 ;  /* 0x0000000400dc7308 */ /* 0x0005e20000000800 */
[C---:B------:R-:W-:Y:S02]  /*ccb0*/  FMUL.FTZ R64, R2.reuse, R64 ;  /* 0x0000004002407220 */ /* 0x040fe40000410000 */
[----:B------:R-:W-:Y:S02]  /*ccc0*/  FMUL.FTZ R65, R2, R65 ;  /* 0x0000004102417220 */ /* 0x000fe40000410000 */
[C---:B------:R-:W-:Y:S02]  /*ccd0*/  FMUL.FTZ R66, R0.reuse, R66 ;  /* 0x0000004200427220 */ /* 0x040fe40000410000 */
        /* <DEDUP_REMOVED lines=9> */
[--C-:B--2---:R-:W-:Y:S01]  /*cd70*/  FFMA.FTZ R4, R204, c[0x0][0x2d0], -R161.reuse ;  /* 0x0000b400cc047a23 */ /* 0x104fe200000108a1 */
[----:B------:R-:W-:Y:S01]  /*cd80*/  IADD3 R204, R212, R102, RZ ;  /* 0x00000066d4cc7210 */ /* 0x000fe20007ffe0ff */
[C---:B------:R-:W-:Y:S02]  /*cd90*/  FMUL.FTZ R84, R2.reuse, R84 ;  /* 0x0000005402547220 */ /* 0x040fe40000410000 */
[----:B------:R-:W2:Y:S01]  /*cda0*/  MUFU.EX2 R245, R4 ;  /* 0x0000000400f57308 */ /* 0x000ea20000000800 */
[C---:B------:R-:W-:Y:S01]  /*cdb0*/  FMUL.FTZ R85, R2.reuse, R85 ;  /* 0x0000005502557220 */ /* 0x040fe20000410000 */
[----:B------:R-:W3:Y:S01]  /*cdc0*/  LDSM.16.MT88.4 R20, [R204] ;  /* 0x00000000cc14783b */ /* 0x000ee20000004200 */
[C---:B------:R-:W-:Y:S02]  /*cdd0*/  FMUL.FTZ R88, R2.reuse, R88 ;  /* 0x0000005802587220 */ /* 0x040fe40000410000 */
[C---:B------:R-:W-:Y:S02]  /*cde0*/  FMUL.FTZ R89, R2.reuse, R89 ;  /* 0x0000005902597220 */ /* 0x040fe40000410000 */
[C---:B------:R-:W-:Y:S02]  /*cdf0*/  FMUL.FTZ R92, R2.reuse, R92 ;  /* 0x0000005c025c7220 */ /* 0x040fe40000410000 */
[C---:B------:R-:W-:Y:S02]  /*ce00*/  FMUL.FTZ R93, R2.reuse, R93 ;  /* 0x0000005d025d7220 */ /* 0x040fe40000410000 */
[C---:B------:R-:W-:Y:S02]  /*ce10*/  FMUL.FTZ R96, R2.reuse, R96 ;  /* 0x0000006002607220 */ /* 0x040fe40000410000 */
[----:B------:R-:W-:Y:S02]  /*ce20*/  FMUL.FTZ R97, R2, R97 ;  /* 0x0000006102617220 */ /* 0x000fe40000410000 */
[C---:B------:R-:W-:Y:S02]  /*ce30*/  FMUL.FTZ R70, R0.reuse, R70 ;  /* 0x0000004600467220 */ /* 0x040fe40000410000 */
[C---:B------:R-:W-:Y:S02]  /*ce40*/  FMUL.FTZ R71, R0.reuse, R71 ;  /* 0x0000004700477220 */ /* 0x040fe40000410000 */
[C---:B------:R-:W-:Y:S02]  /*ce50*/  FMUL.FTZ R74, R0.reuse, R74 ;  /* 0x0000004a004a7220 */ /* 0x040fe40000410000 */
[C---:B------:R-:W-:Y:S02]  /*ce60*/  FMUL.FTZ R75, R0.reuse, R75 ;  /* 0x0000004b004b7220 */ /* 0x040fe40000410000 */
[----:B------:R-:W-:Y:S01]  /*ce70*/  FMUL.FTZ R78, R0, R78 ;  /* 0x0000004e004e7220 */ /* 0x000fe20000410000 */
[----:B--2---:R-:W-:Y:S01]  /*ce80*/  F2FP.PACK_AB R107, R245, R220 ;  /* 0x000000dcf56b723e */ /* 0x004fe200000000ff */
[----:B------:R-:W-:Y:S01]  /*ce90*/  FMUL.FTZ R4, R2, R104 ;  /* 0x0000006802047220 */ /* 0x000fe20000410000 */
[----:B------:R-:W-:Y:S01]  /*cea0*/  F2FP.PACK_AB R104, R207, R3 ;  /* 0x00000003cf68723e */ /* 0x000fe200000000ff */
[C---:B------:R-:W-:Y:S01]  /*ceb0*/  FMUL.FTZ R79, R0.reuse, R79 ;  /* 0x0000004f004f7220 */ /* 0x040fe20000410000 */
[----:B------:R-:W-:Y:S01]  /*cec0*/  IADD3 R3, R215, R208, RZ ;  /* 0x000000d0d7037210 */ /* 0x000fe20007ffe0ff */
[C---:B------:R-:W-:Y:S01]  /*ced0*/  FMUL.FTZ R82, R0.reuse, R82 ;  /* 0x0000005200527220 */ /* 0x040fe20000410000 */
[----:B------:R-:W-:Y:S01]  /*cee0*/  MOV R208, R39 ;  /* 0x0000002700d07202 */ /* 0x000fe20000000f00 */
[----:B------:R-:W-:Y:S01]  /*cef0*/  FMUL.FTZ R39, R0, R143 ;  /* 0x0000008f00277220 */ /* 0x000fe20000410000 */
[----:B------:R-:W-:Y:S01]  /*cf00*/  IADD3 R103, R212, R3, RZ ;  /* 0x00000003d4677210 */ /* 0x000fe20007ffe0ff */
[C---:B-1----:R-:W-:Y:S01]  /*cf10*/  HMMA.16816.F32 R4, R104.reuse, R12, R4 ;  /* 0x0000000c6804723c */ /* 0x042fe20000001804 */
[----:B------:R-:W1:Y:S04]  /*cf20*/  LDSM.16.MT88.4 R28, [R3] ;  /* 0x00000000031c783b */ /* 0x000e680000004200 */
[----:B------:R-:W-:Y:S02]  /*cf30*/  FMUL.FTZ R83, R0, R83 ;  /* 0x0000005300537220 */ /* 0x000fe40000410000 */
[C---:B------:R-:W-:Y:S01]  /*cf40*/  FMUL.FTZ R13, R2.reuse, R113 ;  /* 0x00000071020d7220 */ /* 0x040fe20000410000 */
[C---:B------:R-:W-:Y:S01]  /*cf50*/  HMMA.16816.F32 R8, R104.reuse, R14, R8 ;  /* 0x0000000e6808723c */ /* 0x040fe20000001808 */
[----:B------:R-:W2:Y:S03]  /*cf60*/  LDSM.16.MT88.4 R108, [R103] ;  /* 0x00000000676c783b */ /* 0x000ea60000004200 */
[----:B------:R-:W-:Y:S01]  /*cf70*/  FMUL.FTZ R12, R2, R112 ;  /* 0x00000070020c7220 */ /* 0x000fe20000410000 */
[----:B------:R-:W-:Y:S01]  /*cf80*/  MOV R113, R26 ;  /* 0x0000001a00717202 */ /* 0x000fe20000000f00 */
[C---:B------:R-:W-:Y:S01]  /*cf90*/  FMUL.FTZ R26, R0.reuse, R126 ;  /* 0x0000007e001a7220 */ /* 0x040fe20000410000 */
[----:B------:R-:W-:Y:S01]  /*cfa0*/  MOV R112, R27 ;  /* 0x0000001b00707202 */ /* 0x000fe20000000f00 */
[C---:B------:R-:W-:Y:S01]  /*cfb0*/  FMUL.FTZ R14, R0.reuse, R114 ;  /* 0x00000072000e7220 */ /* 0x040fe20000410000 */
[----:B------:R-:W-:Y:S03]  /*cfc0*/  MOV R114, R25 ;  /* 0x0000001900727202 */ /* 0x000fe60000000f00 */
[----:B------:R-:W-:Y:S01]  /*cfd0*/  FMUL.FTZ R15, R0, R115 ;  /* 0x00000073000f7220 */ /* 0x000fe20000410000 */
[----:B------:R-:W-:Y:S01]  /*cfe0*/  MOV R119, R113 ;  /* 0x0000007100777202 */ /* 0x000fe20000000f00 */
[C---:B------:R-:W-:Y:S01]  /*cff0*/  FMUL.FTZ R25, R2.reuse, R125 ;  /* 0x0000007d02197220 */ /* 0x040fe20000410000 */
[----:B------:R-:W4:Y:S01]  /*d000*/  LDL.LU R113, [R1+0x10] ;  /* 0x0000100001717983 */ /* 0x000f220000300800 */
[----:B------:R-:W-:Y:S01]  /*d010*/  MOV R115, R24 ;  /* 0x0000001800737202 */ /* 0x000fe20000000f00 */
[----:B------:R-:W-:Y:S01]  /*d020*/  FMUL.FTZ R24, R2, R124 ;  /* 0x0000007c02187220 */ /* 0x000fe20000410000 */
[----:B------:R-:W-:Y:S01]  /*d030*/  MOV R118, R112 ;  /* 0x0000007000767202 */ /* 0x000fe20000000f00 */
[C---:B---3--:R-:W-:Y:S03]  /*d040*/  HMMA.16816.F32 R12, R104.reuse, R20, R12 ;  /* 0x00000014680c723c */ /* 0x048fe6000000180c */
[--C-:B------:R-:W-:Y:S01]  /*d050*/  FFMA.FTZ R119, R119, c[0x0][0x2d0], -R160.reuse ;  /* 0x0000b40077777a23 */ /* 0x100fe200000108a0 */
[----:B------:R-:W-:Y:S01]  /*d060*/  MOV R116, R115 ;  /* 0x0000007300747202 */ /* 0x000fe20000000f00 */
[--C-:B------:R-:W-:Y:S01]  /*d070*/  FFMA.FTZ R118, R118, c[0x0][0x2d0], -R160.reuse ;  /* 0x0000b40076767a23 */ /* 0x100fe200000108a0 */
[----:B------:R-:W-:Y:S01]  /*d080*/  MOV R115, R243 ;  /* 0x000000f300737202 */ /* 0x000fe20000000f00 */
[C---:B------:R-:W-:Y:S01]  /*d090*/  FMUL.FTZ R21, R2.reuse, R121 ;  /* 0x0000007902157220 */ /* 0x040fe20000410000 */
[C---:B------:R-:W-:Y:S04]  /*d0a0*/  HMMA.16816.F32 R16, R104.reuse, R22, R16 ;  /* 0x000000166810723c */ /* 0x040fe80000001810 */
[----:B------:R-:W-:Y:S01]  /*d0b0*/  FMUL.FTZ R20, R2, R120 ;  /* 0x0000007802147220 */ /* 0x000fe20000410000 */
[----:B------:R-:W-:Y:S01]  /*d0c0*/  MOV R120, R206 ;  /* 0x000000ce00787202 */ /* 0x000fe20000000f00 */
[C---:B------:R-:W-:Y:S02]  /*d0d0*/  FMUL.FTZ R27, R0.reuse, R127 ;  /* 0x0000007f001b7220 */ /* 0x040fe40000410000 */
[C---:B------:R-:W-:Y:S04]  /*d0e0*/  FMUL.FTZ R22, R0.reuse, R122 ;  /* 0x0000007a00167220 */ /* 0x040fe80000410000 */
[C---:B------:R-:W-:Y:S02]  /*d0f0*/  FMUL.FTZ R23, R0.reuse, R123 ;  /* 0x0000007b00177220 */ /* 0x040fe40000410000 */
[C---:B------:R-:W-:Y:S02]  /*d100*/  FMUL.FTZ R86, R0.reuse, R86 ;  /* 0x0000005600567220 */ /* 0x040fe40000410000 */
[C---:B------:R-:W-:Y:S02]  /*d110*/  FMUL.FTZ R87, R0.reuse, R87 ;  /* 0x0000005700577220 */ /* 0x040fe40000410000 */
[C---:B------:R-:W-:Y:S01]  /*d120*/  FMUL.FTZ R90, R0.reuse, R90 ;  /* 0x0000005a005a7220 */ /* 0x040fe20000410000 */
[C---:B-1----:R-:W-:Y:S03]  /*d130*/  HMMA.16816.F32 R20, R104.reuse, R28, R20 ;  /* 0x0000001c6814723c */ /* 0x042fe60000001814 */
[C---:B------:R-:W-:Y:S02]  /*d140*/  FMUL.FTZ R91, R0.reuse, R91 ;  /* 0x0000005b005b7220 */ /* 0x040fe40000410000 */
[----:B------:R-:W-:Y:S02]  /*d150*/  FMUL.FTZ R94, R0, R94 ;  /* 0x0000005e005e7220 */ /* 0x000fe40000410000 */
[C---:B------:R-:W-:Y:S01]  /*d160*/  FMUL.FTZ R28, R2.reuse, R148 ;  /* 0x00000094021c7220 */ /* 0x040fe20000410000 */
[C---:B------:R-:W-:Y:S04]  /*d170*/  HMMA.16816.F32 R24, R104.reuse, R30, R24 ;  /* 0x0000001e6818723c */ /* 0x040fe80000001818 */
[----:B------:R-:W-:Y:S01]  /*d180*/  FMUL.FTZ R29, R2, R149 ;  /* 0x00000095021d7220 */ /* 0x000fe20000410000 */
[----:B------:R-:W-:Y:S01]  /*d190*/  MOV R149, R47 ;  /* 0x0000002f00957202 */ /* 0x000fe20000000f00 */
[C---:B------:R-:W-:Y:S01]  /*d1a0*/  FMUL.FTZ R47, R0.reuse, R135 ;  /* 0x00000087002f7220 */ /* 0x040fe20000410000 */
[----:B------:R-:W-:Y:S01]  /*d1b0*/  MOV R148, R205 ;  /* 0x000000cd00947202 */ /* 0x000fe20000000f00 */
[C---:B------:R-:W-:Y:S01]  /*d1c0*/  FMUL.FTZ R30, R0.reuse, R150 ;  /* 0x00000096001e7220 */ /* 0x040fe20000410000 */
[----:B------:R-:W-:Y:S03]  /*d1d0*/  MOV R150, R244 ;  /* 0x000000f400967202 */ /* 0x000fe60000000f00 */
[C---:B------:R-:W-:Y:S01]  /*d1e0*/  FMUL.FTZ R31, R0.reuse, R151 ;  /* 0x00000097001f7220 */ /* 0x040fe20000410000 */
[----:B------:R-:W-:Y:S01]  /*d1f0*/  MOV R151, R117 ;  /* 0x0000007500977202 */ /* 0x000fe20000000f00 */
[--C-:B------:R-:W-:Y:S01]  /*d200*/  FFMA.FTZ R2, R227, c[0x0][0x2d0], -R160.reuse ;  /* 0x0000b400e3027a23 */ /* 0x100fe200000108a0 */
[----:B------:R-:W-:Y:S01]  /*d210*/  MOV R117, R114 ;  /* 0x0000007200757202 */ /* 0x000fe20000000f00 */
[C---:B------:R-:W-:Y:S01]  /*d220*/  FMUL.FTZ R95, R0.reuse, R95 ;  /* 0x0000005f005f7220 */ /* 0x040fe20000410000 */
[----:B------:R-:W-:Y:S01]  /*d230*/  MOV R114, R242 ;  /* 0x000000f200727202 */ /* 0x000fe20000000f00 */
[----:B------:R1:W-:Y:S01]  /*d240*/  MUFU.EX2 R121, R2 ;  /* 0x0000000200797308 */ /* 0x0003e20000000800 */
[C---:B--2---:R-:W-:Y:S03]  /*d250*/  HMMA.16816.F32 R28, R104.reuse, R108, R28 ;  /* 0x0000006c681c723c */ /* 0x044fe6000000181c */
[C---:B------:R-:W-:Y:S02]  /*d260*/  FMUL.FTZ R98, R0.reuse, R98 ;  /* 0x0000006200627220 */ /* 0x040fe40000410000 */
[----:B------:R-:W-:Y:S02]  /*d270*/  FMUL.FTZ R99, R0, R99 ;  /* 0x0000006300637220 */ /* 0x000fe40000410000 */
[--C-:B------:R-:W-:Y:S01]  /*d280*/  FFMA.FTZ R112, R230, c[0x0][0x2d0], -R161.reuse ;  /* 0x0000b400e6707a23 */ /* 0x100fe200000108a1 */
[C---:B------:R-:W-:Y:S01]  /*d290*/  HMMA.16816.F32 R32, R104.reuse, R110, R32 ;  /* 0x0000006e6820723c */ /* 0x040fe20000001820 */
[----:B------:R-:W2:Y:S02]  /*d2a0*/  LDSM.16.MT88.4 R108, [R102+0x3000] ;  /* 0x00300000666c783b */ /* 0x000ea40000004200 */
[----:B------:R3:W-:Y:S01]  /*d2b0*/  MUFU.EX2 R124, R112 ;  /* 0x00000070007c7308 */ /* 0x0007e20000000800 */
[--C-:B------:R-:W-:Y:S09]  /*d2c0*/  FFMA.FTZ R208, R208, c[0x0][0x2d0], -R161.reuse ;  /* 0x0000b400d0d07a23 */ /* 0x100ff200000108a1 */
[----:B------:R-:W-:Y:S01]  /*d2d0*/  MUFU.EX2 R208, R208 ;  /* 0x000000d000d07308 */ /* 0x000fe20000000800 */
[--C-:B-1----:R-:W-:Y:S09]  /*d2e0*/  FFMA.FTZ R2, R226, c[0x0][0x2d0], -R160.reuse ;  /* 0x0000b400e2027a23 */ /* 0x102ff200000108a0 */
[----:B------:R1:W5:Y:S01]  /*d2f0*/  MUFU.EX2 R123, R2 ;  /* 0x00000002007b7308 */ /* 0x0003620000000800 */
[--C-:B---3--:R-:W-:Y:S09]  /*d300*/  FFMA.FTZ R112, R235, c[0x0][0x2d0], -R161.reuse ;  /* 0x0000b400eb707a23 */ /* 0x108ff200000108a1 */
[----:B------:R3:W-:Y:S01]  /*d310*/  MUFU.EX2 R242, R112 ;  /* 0x0000007000f27308 */ /* 0x0007e20000000800 */
[C---:B--2---:R-:W-:Y:S03]  /*d320*/  HMMA.16816.F32 R36, R104.reuse, R108, R36 ;  /* 0x0000006c6824723c */ /* 0x044fe60000001824 */
[--C-:B-1----:R-:W-:Y:S05]  /*d330*/  FFMA.FTZ R2, R224, c[0x0][0x2d0], -R160.reuse ;  /* 0x0000b400e0027a23 */ /* 0x102fea00000108a0 */
[C---:B------:R-:W-:Y:S01]  /*d340*/  HMMA.16816.F32 R40, R104.reuse, R110, R40 ;  /* 0x0000006e6828723c */ /* 0x040fe20000001828 */
[----:B------:R-:W1:Y:S01]  /*d350*/  LDSM.16.MT88.4 R108, [R204+0x3000] ;  /* 0x00300000cc6c783b */ /* 0x000e620000004200 */
[----:B------:R2:W-:Y:S02]  /*d360*/  MUFU.EX2 R126, R2 ;  /* 0x00000002007e7308 */ /* 0x0005e40000000800 */
[--C-:B------:R-:W-:Y:S01]  /*d370*/  FFMA.FTZ R224, R249, c[0x0][0x2d0], -R160.reuse ;  /* 0x0000b400f9e07a23 */ /* 0x100fe200000108a0 */
[----:B------:R-:W-:Y:S01]  /*d380*/  MOV R249, R145 ;  /* 0x0000009100f97202 */ /* 0x000fe20000000f00 */
[--C-:B---3--:R-:W-:Y:S06]  /*d390*/  FFMA.FTZ R112, R114, c[0x0][0x2d0], -R161.reuse ;  /* 0x0000b40072707a23 */ /* 0x108fec00000108a1 */
[----:B------:R-:W-:Y:S01]  /*d3a0*/  MUFU.EX2 R224, R224 ;  /* 0x000000e000e07308 */ /* 0x000fe20000000800 */
[--C-:B--2---:R-:W-:Y:S02]  /*d3b0*/  FFMA.FTZ R2, R223, c[0x0][0x2d0], -R160.reuse ;  /* 0x0000b400df027a23 */ /* 0x104fe400000108a0 */
[--C-:B------:R-:W-:Y:S01]  /*d3c0*/  FFMA.FTZ R223, R247, c[0x0][0x2d0], -R160.reuse ;  /* 0x0000b400f7df7a23 */ /* 0x100fe200000108a0 */
[----:B------:R-:W-:Y:S06]  /*d3d0*/  MOV R247, R148 ;  /* 0x0000009400f77202 */ /* 0x000fec0000000f00 */
[----:B------:R2:W3:Y:S01]  /*d3e0*/  MUFU.EX2 R131, R2 ;  /* 0x0000000200837308 */ /* 0x0004e20000000800 */
[----:B------:R-:W-:Y:S09]  /*d3f0*/  ISETP.GE.AND P3, PT, R247, 0x1, PT ;  /* 0x00000001f700780c */ /* 0x000ff20003f66270 */
[----:B------:R-:W-:Y:S01]  /*d400*/  MUFU.EX2 R223, R223 ;  /* 0x000000df00df7308 */ /* 0x000fe20000000800 */
[C---:B-1----:R-:W-:Y:S08]  /*d410*/  HMMA.16816.F32 R44, R104.reuse, R108, R44 ;  /* 0x0000006c682c723c */ /* 0x042ff0000000182c */
[C---:B------:R-:W-:Y:S01]  /*d420*/  HMMA.16816.F32 R48, R104.reuse, R110, R48 ;  /* 0x0000006e6830723c */ /* 0x040fe20000001830 */
[----:B------:R-:W1:Y:S03]  /*d430*/  LDSM.16.MT88.4 R108, [R3+0x3000] ;  /* 0x00300000036c783b */ /* 0x000e660000004200 */
[--C-:B--2---:R-:W-:Y:S02]  /*d440*/  FFMA.FTZ R2, R229, c[0x0][0x2d0], -R161.reuse ;  /* 0x0000b400e5027a23 */ /* 0x104fe400000108a1 */
[----:B------:R-:W-:Y:S10]  /*d450*/  MUFU.EX2 R229, R119 ;  /* 0x0000007700e57308 */ /* 0x000ff40000000800 */
[----:B------:R2:W1:Y:S02]  /*d460*/  MUFU.EX2 R122, R2 ;  /* 0x00000002007a7308 */ /* 0x0004640000000800 */
[C---:B-1----:R-:W-:Y:S03]  /*d470*/  HMMA.16816.F32 R52, R104.reuse, R108, R52 ;  /* 0x0000006c6834723c */ /* 0x042fe60000001834 */
[--C-:B--2---:R-:W-:Y:S05]  /*d480*/  FFMA.FTZ R2, R228, c[0x0][0x2d0], -R161.reuse ;  /* 0x0000b400e4027a23 */ /* 0x104fea00000108a1 */
[----:B------:R1:W-:Y:S01]  /*d490*/  MUFU.EX2 R127, R2 ;  /* 0x00000002007f7308 */ /* 0x0003e20000000800 */
[C---:B------:R-:W-:Y:S01]  /*d4a0*/  HMMA.16816.F32 R56, R104.reuse, R110, R56 ;  /* 0x0000006e6838723c */ /* 0x040fe20000001838 */
[----:B------:R-:W2:Y:S02]  /*d4b0*/  LDSM.16.MT88.4 R108, [R103+0x3000] ;  /* 0x00300000676c783b */ /* 0x000ea40000004200 */
[----:B-1----:R-:W-:Y:S06]  /*d4c0*/  FFMA.FTZ R2, R231, c[0x0][0x2d0], -R161 ;  /* 0x0000b400e7027a23 */ /* 0x002fec00000108a1 */
[----:B------:R-:W-:Y:S10]  /*d4d0*/  MUFU.EX2 R231, R118 ;  /* 0x0000007600e77308 */ /* 0x000ff40000000800 */
[----:B------:R1:W1:Y:S01]  /*d4e0*/  MUFU.EX2 R130, R2 ;  /* 0x0000000200827308 */ /* 0x0002620000000800 */
[C---:B--2---:R-:W-:Y:S08]  /*d4f0*/  HMMA.16816.F32 R60, R104.reuse, R108, R60 ;  /* 0x0000006c683c723c */ /* 0x044ff0000000183c */
[C---:B------:R-:W-:Y:S01]  /*d500*/  HMMA.16816.F32 R64, R104.reuse, R110, R64 ;  /* 0x0000006e6840723c */ /* 0x040fe20000001840 */
[----:B------:R-:W2:Y:S03]  /*d510*/  LDSM.16.MT88.4 R108, [R102+0x6000] ;  /* 0x00600000666c783b */ /* 0x000ea60000004200 */
[----:B-1----:R-:W-:Y:S02]  /*d520*/  FFMA.FTZ R2, R237, c[0x0][0x2d0], -R160 ;  /* 0x0000b400ed027a23 */ /* 0x002fe400000108a0 */
[----:B------:R-:W-:Y:S10]  /*d530*/  MUFU.EX2 R237, R112 ;  /* 0x0000007000ed7308 */ /* 0x000ff40000000800 */
[----:B------:R1:W1:Y:S01]  /*d540*/  MUFU.EX2 R125, R2 ;  /* 0x00000002007d7308 */ /* 0x0002620000000800 */
[----:B----4-:R-:W-:Y:S02]  /*d550*/  FFMA.FTZ R113, R0, R113, R162 ;  /* 0x0000007100717223 */ /* 0x010fe400000100a2 */
[----:B------:R-:W-:Y:S01]  /*d560*/  FADD.FTZ R0, R207, R163 ;  /* 0x000000a3cf007221 */ /* 0x000fe20000010000 */
[C---:B--2---:R-:W-:Y:S03]  /*d570*/  HMMA.16816.F32 R68, R104.reuse, R108, R68 ;  /* 0x0000006c6844723c */ /* 0x044fe60000001844 */
[----:B------:R-:W-:Y:S02]  /*d580*/  FADD.FTZ R0, R222, R0 ;  /* 0x00000000de007221 */ /* 0x000fe40000010000 */
[--C-:B------:R-:W-:Y:S02]  /*d590*/  FFMA.FTZ R222, R137, c[0x0][0x2d0], -R161.reuse ;  /* 0x0000b40089de7a23 */ /* 0x100fe400000108a1 */
[--C-:B-1----:R-:W-:Y:S01]  /*d5a0*/  FFMA.FTZ R2, R236, c[0x0][0x2d0], -R160.reuse ;  /* 0x0000b400ec027a23 */ /* 0x102fe200000108a0 */
[C---:B------:R-:W-:Y:S01]  /*d5b0*/  HMMA.16816.F32 R72, R104.reuse, R110, R72 ;  /* 0x0000006e6848723c */ /* 0x040fe20000001848 */
[----:B------:R-:W1:Y:S02]  /*d5c0*/  LDSM.16.MT88.4 R108, [R204+0x6000] ;  /* 0x00600000cc6c783b */ /* 0x000e640000004200 */
[----:B------:R2:W4:Y:S10]  /*d5d0*/  MUFU.EX2 R129, R2 ;  /* 0x0000000200817308 */ /* 0x0005340000000800 */
[----:B------:R-:W-:Y:S01]  /*d5e0*/  MUFU.EX2 R222, R222 ;  /* 0x000000de00de7308 */ /* 0x000fe20000000800 */
[--C-:B--2---:R-:W-:Y:S09]  /*d5f0*/  FFMA.FTZ R2, R234, c[0x0][0x2d0], -R160.reuse ;  /* 0x0000b400ea027a23 */ /* 0x104ff200000108a0 */
[----:B------:R2:W-:Y:S01]  /*d600*/  MUFU.EX2 R205, R2 ;  /* 0x0000000200cd7308 */ /* 0x0005e20000000800 */
[C---:B-1----:R-:W-:Y:S08]  /*d610*/  HMMA.16816.F32 R76, R104.reuse, R108, R76 ;  /* 0x0000006c684c723c */ /* 0x042ff0000000184c */
[C---:B------:R-:W-:Y:S01]  /*d620*/  HMMA.16816.F32 R80, R104.reuse, R110, R80 ;  /* 0x0000006e6850723c */ /* 0x040fe20000001850 */
[----:B------:R-:W1:Y:S03]  /*d630*/  LDSM.16.MT88.4 R108, [R3+0x6000] ;  /* 0x00600000036c783b */ /* 0x000e660000004200 */
[--C-:B--2---:R-:W-:Y:S04]  /*d640*/  FFMA.FTZ R2, R233, c[0x0][0x2d0], -R160.reuse ;  /* 0x0000b400e9027a23 */ /* 0x104fe800000108a0 */
[----:B------:R2:W-:Y:S04]  /*d650*/  MUFU.EX2 R244, R2 ;  /* 0x0000000200f47308 */ /* 0x0005e80000000800 */
[--C-:B--2---:R-:W-:Y:S06]  /*d660*/  FFMA.FTZ R2, R239, c[0x0][0x2d0], -R161.reuse ;  /* 0x0000b400ef027a23 */ /* 0x104fec00000108a1 */
[----:B------:R2:W2:Y:S01]  /*d670*/  MUFU.EX2 R128, R2 ;  /* 0x0000000200807308 */ /* 0x0004a20000000800 */
[C---:B-1----:R-:W-:Y:S08]  /*d680*/  HMMA.16816.F32 R84, R104.reuse, R108, R84 ;  /* 0x0000006c6854723c */ /* 0x042ff00000001854 */
[C---:B------:R-:W-:Y:S01]  /*d690*/  HMMA.16816.F32 R88, R104.reuse, R110, R88 ;  /* 0x0000006e6858723c */ /* 0x040fe20000001858 */
[----:B------:R-:W1:Y:S03]  /*d6a0*/  LDSM.16.MT88.4 R108, [R103+0x6000] ;  /* 0x00600000676c783b */ /* 0x000e660000004200 */
[--C-:B--2---:R-:W-:Y:S04]  /*d6b0*/  FFMA.FTZ R2, R238, c[0x0][0x2d0], -R161.reuse ;  /* 0x0000b400ee027a23 */ /* 0x104fe800000108a1 */
[----:B------:R2:W1:Y:S02]  /*d6c0*/  MUFU.EX2 R206, R2 ;  /* 0x0000000200ce7308 */ /* 0x0004640000000800 */
[C---:B-1----:R-:W-:Y:S03]  /*d6d0*/  HMMA.16816.F32 R92, R104.reuse, R108, R92 ;  /* 0x0000006c685c723c */ /* 0x042fe6000000185c */
[--C-:B--2---:R-:W-:Y:S05]  /*d6e0*/  FFMA.FTZ R2, R240, c[0x0][0x2d0], -R161.reuse ;  /* 0x0000b400f0027a23 */ /* 0x104fea00000108a1 */
[----:B------:R1:W2:Y:S01]  /*d6f0*/  MUFU.EX2 R243, R2 ;  /* 0x0000000200f37308 */ /* 0x0002a20000000800 */
[----:B------:R-:W-:Y:S01]  /*d700*/  HMMA.16816.F32 R96, R104, R110, R96 ;  /* 0x0000006e6860723c */ /* 0x000fe20000001860 */
[----:B------:R-:W2:Y:S06]  /*d710*/  LDSM.16.MT88.4 R108, [R102+0x800] ;  /* 0x00080000666c783b */ /* 0x000eac0000004200 */
[----:B-----5:R-:W-:Y:S02]  /*d720*/  F2FP.PACK_AB R104, R123, R121 ;  /* 0x000000797b68723e */ /* 0x020fe400000000ff */
[----:B---3--:R-:W-:Y:S03]  /*d730*/  F2FP.PACK_AB R106, R131, R126 ;  /* 0x0000007e836a723e */ /* 0x008fe600000000ff */
[----:B------:R-:W-:Y:S02]  /*d740*/  F2FP.PACK_AB R105, R124, R122 ;  /* 0x0000007a7c69723e */ /* 0x000fe400000000ff */
[----:B------:R-:W-:Y:S01]  /*d750*/  F2FP.PACK_AB R107, R130, R127 ;  /* 0x0000007f826b723e */ /* 0x000fe200000000ff */
[--C-:B-1----:R-:W-:Y:S01]  /*d760*/  FFMA.FTZ R2, R146, c[0x0][0x2d0], -R160.reuse ;  /* 0x0000b40092027a23 */ /* 0x102fe200000108a0 */
[----:B------:R-:W-:Y:S01]  /*d770*/  MOV R146, R221 ;  /* 0x000000dd00927202 */ /* 0x000fe20000000f00 */
[--C-:B------:R-:W-:Y:S01]  /*d780*/  FFMA.FTZ R221, R248, c[0x0][0x2d0], -R160.reuse ;  /* 0x0000b400f8dd7a23 */ /* 0x100fe200000108a0 */
[----:B------:R-:W-:Y:S01]  /*d790*/  MOV R248, R144 ;  /* 0x0000009000f87202 */ /* 0x000fe20000000f00 */
[----:B------:R1:W-:Y:S10]  /*d7a0*/  MUFU.EX2 R234, R2 ;  /* 0x0000000200ea7308 */ /* 0x0003f40000000800 */
[----:B------:R-:W-:Y:S01]  /*d7b0*/  MUFU.EX2 R221, R221 ;  /* 0x000000dd00dd7308 */ /* 0x000fe20000000800 */
[C---:B--2---:R-:W-:Y:S08]  /*d7c0*/  HMMA.16816.F32 R4, R104.reuse, R108, R4 ;  /* 0x0000006c6804723c */ /* 0x044ff00000001804 */
[C---:B------:R-:W-:Y:S01]  /*d7d0*/  HMMA.16816.F32 R8, R104.reuse, R110, R8 ;  /* 0x0000006e6808723c */ /* 0x040fe20000001808 */
[----:B------:R-:W2:Y:S03]  /*d7e0*/  LDSM.16.MT88.4 R108, [R204+0x800] ;  /* 0x00080000cc6c783b */ /* 0x000ea60000004200 */
[----:B-1----:R-:W-:Y:S01]  /*d7f0*/  FFMA.FTZ R2, R151, c[0x0][0x2d0], -R160 ;  /* 0x0000b40097027a23 */ /* 0x002fe200000108a0 */
[----:B------:R-:W-:Y:S01]  /*d800*/  MOV R151, R116 ;  /* 0x0000007400977202 */ /* 0x000fe20000000f00 */
[----:B------:R-:W-:Y:S02]  /*d810*/  FADD.FTZ R116, R225, R0 ;  /* 0x00000000e1747221 */ /* 0x000fe40000010000 */
[--C-:B------:R-:W-:Y:S01]  /*d820*/  FFMA.FTZ R0, R146, c[0x0][0x2d0], -R161.reuse ;  /* 0x0000b40092007a23 */ /* 0x100fe200000108a1 */
[----:B------:R1:W3:Y:S01]  /*d830*/  MUFU.EX2 R236, R2 ;  /* 0x0000000200ec7308 */ /* 0x0002e20000000800 */
[----:B------:R-:W-:Y:S09]  /*d840*/  LDSM.16.MT88.4 R144, [R103+0x2800] ;  /* 0x002800006790783b */ /* 0x000ff20000004200 */
[----:B------:R5:W-:Y:S01]  /*d850*/  MUFU.EX2 R227, R0 ;  /* 0x0000000000e37308 */ /* 0x000be20000000800 */
[--C-:B-1----:R-:W-:Y:S01]  /*d860*/  FFMA.FTZ R2, R250, c[0x0][0x2d0], -R160.reuse ;  /* 0x0000b400fa027a23 */ /* 0x102fe200000108a0 */
[----:B------:R-:W-:Y:S08]  /*d870*/  MOV R250, R140 ;  /* 0x0000008c00fa7202 */ /* 0x000ff00000000f00 */
[----:B------:R1:W-:Y:S01]  /*d880*/  MUFU.EX2 R240, R2 ;  /* 0x0000000200f07308 */ /* 0x0003e20000000800 */
[C---:B--2---:R-:W-:Y:S03]  /*d890*/  HMMA.16816.F32 R12, R104.reuse, R108, R12 ;  /* 0x0000006c680c723c */ /* 0x044fe6000000180c */
[--C-:B-----5:R-:W-:Y:S06]  /*d8a0*/  FFMA.FTZ R0, R151, c[0x0][0x2d0], -R161.reuse ;  /* 0x0000b40097007a23 */ /* 0x120fec00000108a1 */
[----:B------:R2:W-:Y:S01]  /*d8b0*/  MUFU.EX2 R228, R0 ;  /* 0x0000000000e47308 */ /* 0x0005e20000000800 */
[C---:B------:R-:W-:Y:S01]  /*d8c0*/  HMMA.16816.F32 R16, R104.reuse, R110, R16 ;  /* 0x0000006e6810723c */ /* 0x040fe20000001810 */
[----:B------:R-:W5:Y:S02]  /*d8d0*/  LDSM.16.MT88.4 R108, [R3+0x800] ;  /* 0x00080000036c783b */ /* 0x000f640000004200 */
[----:B-1----:R-:W-:Y:S06]  /*d8e0*/  FFMA.FTZ R2, R241, c[0x0][0x2d0], -R160 ;  /* 0x0000b400f1027a23 */ /* 0x002fec00000108a0 */
[----:B------:R1:W1:Y:S03]  /*d8f0*/  MUFU.EX2 R241, R2 ;  /* 0x0000000200f17308 */ /* 0x0002660000000800 */
[----:B--2---:R-:W-:Y:S04]  /*d900*/  FADD.FTZ R0, R121, R116 ;  /* 0x0000007479007221 */ /* 0x004fe80000010000 */
[----:B------:R-:W-:Y:S04]  /*d910*/  FADD.FTZ R0, R123, R0 ;  /* 0x000000007b007221 */ /* 0x000fe80000010000 */
[----:B------:R-:W-:Y:S04]  /*d920*/  FADD.FTZ R0, R126, R0 ;  /* 0x000000007e007221 */ /* 0x000fe80000010000 */
[----:B------:R-:W-:Y:S04]  /*d930*/  FADD.FTZ R0, R131, R0 ;  /* 0x0000000083007221 */ /* 0x000fe80000010000 */
[----:B------:R-:W-:Y:S01]  /*d940*/  FADD.FTZ R0, R125, R0 ;  /* 0x000000007d007221 */ /* 0x000fe20000010000 */
[C---:B-----5:R-:W-:Y:S03]  /*d950*/  HMMA.16816.F32 R20, R104.reuse, R108, R20 ;  /* 0x0000006c6814723c */ /* 0x060fe60000001814 */
[----:B----4-:R-:W-:Y:S02]  /*d960*/  FADD.FTZ R0, R129, R0 ;  /* 0x0000000081007221 */ /* 0x010fe40000010000 */
[--C-:B-1----:R-:W-:Y:S01]  /*d970*/  FFMA.FTZ R2, R150, c[0x0][0x2d0], -R161.reuse ;  /* 0x0000b40096027a23 */ /* 0x102fe200000108a1 */
[----:B------:R-:W-:Y:S01]  /*d980*/  MOV R150, R117 ;  /* 0x0000007500967202 */ /* 0x000fe20000000f00 */
[----:B------:R-:W-:Y:S01]  /*d990*/  FFMA.FTZ R117, R252, c[0x0][0x2d0], -R160 ;  /* 0x0000b400fc757a23 */ /* 0x000fe200000108a0 */
[C---:B------:R-:W-:Y:S01]  /*d9a0*/  HMMA.16816.F32 R24, R104.reuse, R110, R24 ;  /* 0x0000006e6818723c */ /* 0x040fe20000001818 */
[----:B------:R-:W1:Y:S01]  /*d9b0*/  LDSM.16.MT88.4 R108, [R103+0x800] ;  /* 0x00080000676c783b */ /* 0x000e620000004200 */
[----:B------:R2:W-:Y:S02]  /*d9c0*/  MUFU.EX2 R235, R2 ;  /* 0x0000000200eb7308 */ /* 0x0005e40000000800 */
[----:B------:R-:W-:Y:S08]  /*d9d0*/  MOV R252, R141 ;  /* 0x0000008d00fc7202 */ /* 0x000ff00000000f00 */
[----:B------:R4:W-:Y:S01]  /*d9e0*/  MUFU.EX2 R233, R117 ;  /* 0x0000007500e97308 */ /* 0x0009e20000000800 */
[----:B--2---:R-:W-:Y:S09]  /*d9f0*/  FFMA.FTZ R2, R115, c[0x0][0x2d0], -R161 ;  /* 0x0000b40073027a23 */ /* 0x004ff200000108a1 */
[----:B------:R2:W5:Y:S01]  /*da00*/  MUFU.EX2 R238, R2 ;  /* 0x0000000200ee7308 */ /* 0x0005620000000800 */
[----:B----4-:R-:W-:Y:S01]  /*da10*/  LDSM.16.MT88.4 R116, [R102+0x2000] ;  /* 0x002000006674783b */ /* 0x010fe20000004200 */
[C---:B-1----:R-:W-:Y:S08]  /*da20*/  HMMA.16816.F32 R28, R104.reuse, R108, R28 ;  /* 0x0000006c681c723c */ /* 0x042ff0000000181c */
[C---:B------:R-:W-:Y:S01]  /*da30*/  HMMA.16816.F32 R32, R104.reuse, R110, R32 ;  /* 0x0000006e6820723c */ /* 0x040fe20000001820 */
[----:B------:R-:W1:Y:S03]  /*da40*/  LDSM.16.MT88.4 R108, [R102+0x3800] ;  /* 0x00380000666c783b */ /* 0x000e660000004200 */
[----:B--2---:R-:W-:Y:S05]  /*da50*/  FADD.FTZ R2, R219, R113 ;  /* 0x00000071db027221 */ /* 0x004fea0000010000 */
[----:B------:R-:W-:Y:S03]  /*da60*/  LDSM.16.MT88.4 R112, [R102+0x1800] ;  /* 0x001800006670783b */ /* 0x000fe60000004200 */
[----:B------:R-:W-:Y:S02]  /*da70*/  FADD.FTZ R2, R220, R2 ;  /* 0x00000002dc027221 */ /* 0x000fe40000010000 */
[--C-:B------:R-:W-:Y:S02]  /*da80*/  FFMA.FTZ R220, R132, c[0x0][0x2d0], -R161.reuse ;  /* 0x0000b40084dc7a23 */ /* 0x100fe400000108a1 */
[----:B------:R-:W-:Y:S02]  /*da90*/  FADD.FTZ R2, R245, R2 ;  /* 0x00000002f5027221 */ /* 0x000fe40000010000 */
[----:B------:R-:W2:Y:S02]  /*daa0*/  LDL R245, [R1+0x58] ;  /* 0x0000580001f57983 */ /* 0x000ea40000100800 */
[----:B------:R-:W-:Y:S01]  /*dab0*/  FADD.FTZ R2, R122, R2 ;  /* 0x000000027a027221 */ /* 0x000fe20000010000 */
[----:B------:R-:W-:Y:S03]  /*dac0*/  MUFU.EX2 R220, R220 ;  /* 0x000000dc00dc7308 */ /* 0x000fe60000000800 */
[----:B------:R-:W-:Y:S04]  /*dad0*/  FADD.FTZ R2, R124, R2 ;  /* 0x000000027c027221 */ /* 0x000fe80000010000 */
[----:B------:R-:W-:Y:S04]  /*dae0*/  FADD.FTZ R2, R127, R2 ;  /* 0x000000027f027221 */ /* 0x000fe80000010000 */
[----:B------:R-:W-:Y:S04]  /*daf0*/  FADD.FTZ R2, R130, R2 ;  /* 0x0000000282027221 */ /* 0x000fe80000010000 */
[----:B------:R-:W-:Y:S01]  /*db00*/  FADD.FTZ R2, R128, R2 ;  /* 0x0000000280027221 */ /* 0x000fe20000010000 */
        /* <DEDUP_REMOVED lines=24> */
[----:B------:R-:W-:Y:S02]  /*dc90*/  F2FP.PACK_AB R104, R129, R125 ;  /* 0x0000007d8168723e */ /* 0x000fe400000000ff */
[----:B------:R-:W-:Y:S01]  /*dca0*/  F2FP.PACK_AB R105, R206, R128 ;  /* 0x00000080ce69723e */ /* 0x000fe200000000ff */
[----:B------:R-:W-:Y:S02]  /*dcb0*/  LDSM.16.MT88.4 R124, [R3+0x2800] ;  /* 0x00280000037c783b */ /* 0x000fe40000004200 */
[----:B------:R-:W-:Y:S01]  /*dcc0*/  F2FP.PACK_AB R106, R244, R205 ;  /* 0x000000cdf46a723e */ /* 0x000fe200000000ff */
[----:B------:R-:W-:Y:S01]  /*dcd0*/  FADD.FTZ R205, R205, R0 ;  /* 0x00000000cdcd7221 */ /* 0x000fe20000010000 */
[----:B------:R-:W-:Y:S01]  /*dce0*/  F2FP.PACK_AB R107, R243, R242 ;  /* 0x000000f2f36b723e */ /* 0x000fe200000000ff */
[----:B------:R-:W-:Y:S01]  /*dcf0*/  FADD.FTZ R206, R206, R2 ;  /* 0x00000002cece7221 */ /* 0x000fe20000010000 */
[----:B------:R-:W-:Y:S02]  /*dd00*/  IADD3 R0, R232, -0x2, RZ ;  /* 0xfffffffee8007810 */ /* 0x000fe40007ffe0ff */
[----:B------:R-:W-:Y:S02]  /*dd10*/  LDSM.16.MT88.4 R128, [R204+0x5800] ;  /* 0x00580000cc80783b */ /* 0x000fe40000004200 */
[----:B------:R-:W-:Y:S11]  /*dd20*/  ISETP.GE.AND P5, PT, R0, R252, PT ;  /* 0x000000fc0000720c */ /* 0x000ff60003fa6270 */
[----:B------:R-:W-:Y:S02]  /*dd30*/  @!UPT UIADD3 URZ, URZ, URZ, URZ ;  /* 0x0000003f3f3ff290 */ /* 0x000fe4000fffe03f */
[----:B------:R-:W-:Y:S02]  /*dd40*/  @P5 ISETP.GE.AND P2, PT, R248, c[0x0][0x1d4], PT ;  /* 0x00007500f8005a0c */ /* 0x000fe40003f46270 */
[----:B------:R-:W-:Y:S05]  /*dd50*/  @P5 SHF.R.S32.HI R2, RZ, 0x1f, R0 ;  /* 0x0000001fff025819 */ /* 0x000fea0000011400 */
[----:B------:R-:W-:Y:S01]  /*dd60*/  @P5 IMAD R2, R2, c[0x0][0x1e0], RZ ;  /* 0x0000780002025a24 */ /* 0x000fe200078e02ff */
[C---:B-1----:R-:W-:Y:S03]  /*dd70*/  HMMA.16816.F32 R4, R104.reuse, R108, R4 ;  /* 0x0000006c6804723c */ /* 0x042fe60000001804 */
[----:B------:R-:W-:Y:S05]  /*dd80*/  @P5 IMAD R2, R0, c[0x0][0x1e4], R2 ;  /* 0x0000790000025a24 */ /* 0x000fea00078e0202 */
        /* <DEDUP_REMOVED lines=35> */
[----:B------:R1:W4:Y:S01]  /*dfc0*/  MUFU.EX2 R239, R108 ;  /* 0x0000006c00ef7308 */ /* 0x0003220000000800 */
[----:B------:R-:W-:Y:S01]  /*dfd0*/  MOV R133, R120 ;  /* 0x0000007800857202 */ /* 0x000fe20000000f00 */
[--C-:B------:R-:W-:Y:S01]  /*dfe0*/  FFMA.FTZ R120, R251, c[0x0][0x2d0], -R160.reuse ;  /* 0x0000b400fb787a23 */ /* 0x100fe200000108a0 */
[----:B------:R-:W-:Y:S01]  /*dff0*/  MOV R251, R149 ;  /* 0x0000009500fb7202 */ /* 0x000fe20000000f00 */
[----:B------:R-:W-:Y:S01]  /*e000*/  FFMA.FTZ R160, R246, c[0x0][0x2d0], -R160 ;  /* 0x0000b400f6a07a23 */ /* 0x000fe200000108a0 */
[----:B---3--:R-:W-:Y:S01]  /*e010*/  F2FP.PACK_AB R104, R236, R234 ;  /* 0x000000eaec68723e */ /* 0x008fe200000000ff */
[----:B------:R-:W3:Y:S01]  /*e020*/  LDL R246, [R1+0x3c] ;  /* 0x00003c0001f67983 */ /* 0x000ee20000100800 */
[----:B------:R-:W-:Y:S02]  /*e030*/  @P5 ISETP.GE.AND P1, PT, R251, c[0x0][0x1d4], PT ;  /* 0x00007500fb005a0c */ /* 0x000fe40003f26270 */
[----:B------:R-:W-:Y:S01]  /*e040*/  F2FP.PACK_AB R106, R241, R240 ;  /* 0x000000f0f16a723e */ /* 0x000fe200000000ff */
[----:B------:R2:W-:Y:S01]  /*e050*/  MUFU.EX2 R230, R120 ;  /* 0x0000007800e67308 */ /* 0x0005e20000000800 */
[----:B-----5:R-:W-:Y:S09]  /*e060*/  F2FP.PACK_AB R105, R238, R235 ;  /* 0x000000ebee69723e */ /* 0x020ff200000000ff */
[----:B------:R5:W5:Y:S01]  /*e070*/  MUFU.EX2 R219, R160 ;  /* 0x000000a000db7308 */ /* 0x000b620000000800 */
[----:B-1----:R-:W1:Y:S01]  /*e080*/  LDSM.16.MT88.4 R108, [R204+0x1800] ;  /* 0x00180000cc6c783b */ /* 0x002e620000004200 */
[----:B----4-:R-:W-:Y:S07]  /*e090*/  F2FP.PACK_AB R107, R239, R237 ;  /* 0x000000edef6b723e */ /* 0x010fee00000000ff */
[C---:B------:R-:W-:Y:S03]  /*e0a0*/  HMMA.16816.F32 R4, R104.reuse, R112, R4 ;  /* 0x000000706804723c */ /* 0x040fe60000001804 */
[--C-:B--2---:R-:W-:Y:S04]  /*e0b0*/  FFMA.FTZ R120, R133, c[0x0][0x2d0], -R161.reuse ;  /* 0x0000b40085787a23 */ /* 0x104fe800000108a1 */
[----:B------:R2:W-:Y:S01]  /*e0c0*/  MUFU.EX2 R225, R120 ;  /* 0x0000007800e17308 */ /* 0x0005e20000000800 */
[C---:B------:R-:W-:Y:S01]  /*e0d0*/  HMMA.16816.F32 R8, R104.reuse, R114, R8 ;  /* 0x000000726808723c */ /* 0x040fe20000001808 */
[----:B------:R-:W4:Y:S03]  /*e0e0*/  LDSM.16.MT88.4 R112, [R3+0x1800] ;  /* 0x001800000370783b */ /* 0x000f260000004200 */
[----:B-----5:R-:W-:Y:S02]  /*e0f0*/  F2FP.PACK_AB R160, R221, R224 ;  /* 0x000000e0dda0723e */ /* 0x020fe400000000ff */
[----:B------:R-:W-:Y:S03]  /*e100*/  F2FP.PACK_AB R162, R219, R223 ;  /* 0x000000dfdba2723e */ /* 0x000fe600000000ff */
[----:B--2---:R-:W-:Y:S01]  /*e110*/  LDSM.16.MT88.4 R120, [R3+0x2000] ;  /* 0x002000000378783b */ /* 0x004fe20000004200 */
[C---:B-1----:R-:W-:Y:S08]  /*e120*/  HMMA.16816.F32 R12, R104.reuse, R108, R12 ;  /* 0x0000006c680c723c */ /* 0x042ff0000000180c */
[C---:B------:R-:W-:Y:S01]  /*e130*/  HMMA.16816.F32 R16, R104.reuse, R110, R16 ;  /* 0x0000006e6810723c */ /* 0x040fe20000001810 */
[----:B------:R-:W1:Y:S07]  /*e140*/  LDSM.16.MT88.4 R108, [R103+0x1800] ;  /* 0x00180000676c783b */ /* 0x000e6e0000004200 */
[C---:B----4-:R-:W-:Y:S08]  /*e150*/  HMMA.16816.F32 R20, R104.reuse, R112, R20 ;  /* 0x000000706814723c */ /* 0x050ff00000001814 */
        /* <DEDUP_REMOVED lines=23> */
[C---:B--2---:R-:W-:Y:S07]  /*e2d0*/  HMMA.16816.F32 R84, R104.reuse, R112, R84 ;  /* 0x000000706854723c */ /* 0x044fee0000001854 */
[--C-:B------:R-:W-:Y:S01]  /*e2e0*/  FFMA.FTZ R112, R150, c[0x0][0x2d0], -R161.reuse ;  /* 0x0000b40096707a23 */ /* 0x100fe200000108a1 */
[C---:B------:R-:W-:Y:S03]  /*e2f0*/  HMMA.16816.F32 R88, R104.reuse, R114, R88 ;  /* 0x000000726858723c */ /* 0x040fe60000001858 */
[----:B------:R2:W4:Y:S01]  /*e300*/  MUFU.EX2 R226, R112 ;  /* 0x0000007000e27308 */ /* 0x0005220000000800 */
[----:B------:R-:W-:Y:S02]  /*e310*/  FFMA.FTZ R161, R136, c[0x0][0x2d0], -R161 ;  /* 0x0000b40088a17a23 */ /* 0x000fe400000108a1 */
[----:B------:R-:W-:Y:S07]  /*e320*/  LDSM.16.MT88.4 R136, [R102+0x5800] ;  /* 0x005800006688783b */ /* 0x000fee0000004200 */
[----:B------:R5:W3:Y:S01]  /*e330*/  MUFU.EX2 R207, R161 ;  /* 0x000000a100cf7308 */ /* 0x000ae20000000800 */
[C---:B-1----:R-:W-:Y:S01]  /*e340*/  HMMA.16816.F32 R92, R104.reuse, R108, R92 ;  /* 0x0000006c685c723c */ /* 0x042fe2000000185c */
[----:B--2---:R-:W1:Y:S07]  /*e350*/  LDSM.16.MT88.4 R112, [R204+0x2000] ;  /* 0x00200000cc70783b */ /* 0x004e6e0000004200 */
[----:B------:R-:W-:Y:S01]  /*e360*/  HMMA.16816.F32 R96, R104, R110, R96 ;  /* 0x0000006e6860723c */ /* 0x000fe20000001860 */
[----:B------:R-:W2:Y:S03]  /*e370*/  LDSM.16.MT88.4 R108, [R103+0x2000] ;  /* 0x00200000676c783b */ /* 0x000ea60000004200 */
[----:B-----5:R-:W-:Y:S03]  /*e380*/  F2FP.PACK_AB R161, R222, R220 ;  /* 0x000000dcdea1723e */ /* 0x020fe600000000ff */
[----:B------:R-:W-:Y:S02]  /*e390*/  F2FP.PACK_AB R104, R231, R229 ;  /* 0x000000e5e768723e */ /* 0x000fe400000000ff */
[----:B------:R-:W-:Y:S03]  /*e3a0*/  F2FP.PACK_AB R106, R230, R233 ;  /* 0x000000e9e66a723e */ /* 0x000fe600000000ff */
[----:B------:R-:W-:Y:S02]  /*e3b0*/  F2FP.PACK_AB R105, R228, R227 ;  /* 0x000000e3e469723e */ /* 0x000fe400000000ff */
[----:B----4-:R-:W-:Y:S02]  /*e3c0*/  F2FP.PACK_AB R107, R225, R226 ;  /* 0x000000e2e16b723e */ /* 0x010fe400000000ff */
[----:B---3--:R-:W-:Y:S05]  /*e3d0*/  F2FP.PACK_AB R163, R207, R208 ;  /* 0x000000d0cfa3723e */ /* 0x008fea00000000ff */
[C---:B------:R-:W-:Y:S08]  /*e3e0*/  HMMA.16816.F32 R4, R104.reuse, R116, R4 ;  /* 0x000000746804723c */ /* 0x040ff00000001804 */
[C---:B------:R-:W-:Y:S01]  /*e3f0*/  HMMA.16816.F32 R8, R104.reuse, R118, R8 ;  /* 0x000000766808723c */ /* 0x040fe20000001808 */
[----:B------:R-:W3:Y:S07]  /*e400*/  LDSM.16.MT88.4 R116, [R102+0x5000] ;  /* 0x005000006674783b */ /* 0x000eee0000004200 */
[C---:B-1----:R-:W-:Y:S08]  /*e410*/  HMMA.16816.F32 R12, R104.reuse, R112, R12 ;  /* 0x00000070680c723c */ /* 0x042ff0000000180c */
[C---:B------:R-:W-:Y:S01]  /*e420*/  HMMA.16816.F32 R16, R104.reuse, R114, R16 ;  /* 0x000000726810723c */ /* 0x040fe20000001810 */
[----:B------:R-:W1:Y:S07]  /*e430*/  LDSM.16.MT88.4 R112, [R204+0x5000] ;  /* 0x00500000cc70783b */ /* 0x000e6e0000004200 */
[C---:B------:R-:W-:Y:S08]  /*e440*/  HMMA.16816.F32 R20, R104.reuse, R120, R20 ;  /* 0x000000786814723c */ /* 0x040ff00000001814 */
[C---:B------:R-:W-:Y:S01]  /*e450*/  HMMA.16816.F32 R24, R104.reuse, R122, R24 ;  /* 0x0000007a6818723c */ /* 0x040fe20000001818 */
[----:B------:R-:W4:Y:S07]  /*e460*/  LDSM.16.MT88.4 R120, [R3+0x5000] ;  /* 0x005000000378783b */ /* 0x000f2e0000004200 */
        /* <DEDUP_REMOVED lines=9> */
[C---:B----4-:R-:W-:Y:S08]  /*e500*/  HMMA.16816.F32 R52, R104.reuse, R120, R52 ;  /* 0x000000786834723c */ /* 0x050ff00000001834 */
[C---:B------:R-:W-:Y:S01]  /*e510*/  HMMA.16816.F32 R56, R104.reuse, R122, R56 ;  /* 0x0000007a6838723c */ /* 0x040fe20000001838 */
[----:B------:R-:W4:Y:S07]  /*e520*/  LDSM.16.MT88.4 R120, [R3+0x8000] ;  /* 0x008000000378783b */ /* 0x000f2e0000004200 */
[C---:B--2---:R-:W-:Y:S08]  /*e530*/  HMMA.16816.F32 R60, R104.reuse, R108, R60 ;  /* 0x0000006c683c723c */ /* 0x044ff0000000183c */
[C---:B------:R-:W-:Y:S01]  /*e540*/  HMMA.16816.F32 R64, R104.reuse, R110, R64 ;  /* 0x0000006e6840723c */ /* 0x040fe20000001840 */
[----:B------:R-:W2:Y:S07]  /*e550*/  LDSM.16.MT88.4 R108, [R103+0x8000] ;  /* 0x00800000676c783b */ /* 0x000eae0000004200 */
[C---:B---3--:R-:W-:Y:S08]  /*e560*/  HMMA.16816.F32 R68, R104.reuse, R116, R68 ;  /* 0x000000746844723c */ /* 0x048ff00000001844 */
[C---:B------:R-:W-:Y:S01]  /*e570*/  HMMA.16816.F32 R72, R104.reuse, R118, R72 ;  /* 0x000000766848723c */ /* 0x040fe20000001848 */
[----:B------:R-:W-:Y:S07]  /*e580*/  LDSM.16.MT88.4 R116, [R204+0x2800] ;  /* 0x00280000cc74783b */ /* 0x000fee0000004200 */
[C---:B-1----:R-:W-:Y:S08]  /*e590*/  HMMA.16816.F32 R76, R104.reuse, R112, R76 ;  /* 0x00000070684c723c */ /* 0x042ff0000000184c */
[C---:B------:R-:W-:Y:S01]  /*e5a0*/  HMMA.16816.F32 R80, R104.reuse, R114, R80 ;  /* 0x000000726850723c */ /* 0x040fe20000001850 */
[----:B------:R-:W1:Y:S07]  /*e5b0*/  LDSM.16.MT88.4 R112, [R102+0x2800] ;  /* 0x002800006670783b */ /* 0x000e6e0000004200 */
[C---:B----4-:R-:W-:Y:S08]  /*e5c0*/  HMMA.16816.F32 R84, R104.reuse, R120, R84 ;  /* 0x000000786854723c */ /* 0x050ff00000001854 */
[C---:B------:R-:W-:Y:S08]  /*e5d0*/  HMMA.16816.F32 R88, R104.reuse, R122, R88 ;  /* 0x0000007a6858723c */ /* 0x040ff00000001858 */
[C---:B--2---:R-:W-:Y:S08]  /*e5e0*/  HMMA.16816.F32 R92, R104.reuse, R108, R92 ;  /* 0x0000006c685c723c */ /* 0x044ff0000000185c */
        /* <DEDUP_REMOVED lines=10> */
[----:B------:R-:W5:Y:S07]  /*e690*/  LDL.64 R22, [R1+0x50] ;  /* 0x0000500001167983 */ /* 0x000f6e0000100a00 */
        /* <DEDUP_REMOVED lines=9> */
[----:B------:R1:W4:Y:S07]  /*e730*/  LDSM.16.MT88.4 R4, [R3+0x8800] ;  /* 0x008800000304783b */ /* 0x00032e0000004200 */
[C---:B--2---:R-:W-:Y:S07]  /*e740*/  HMMA.16816.F32 R60, R160.reuse, R8, R60 ;  /* 0x00000008a03c723c */ /* 0x044fee000000183c */
[----:B------:R-:W-:Y:S01]  /*e750*/  @P5 IMAD.WIDE.U32 R8, R0, c[0x0][0x1e0], RZ ;  /* 0x0000780000085a25 */ /* 0x000fe200078e00ff */
[C---:B------:R-:W-:Y:S04]  /*e760*/  HMMA.16816.F32 R64, R160.reuse, R10, R64 ;  /* 0x0000000aa040723c */ /* 0x040fe80000001840 */
[----:B------:R-:W-:Y:S03]  /*e770*/  @P5 IADD3 R0, R9, R2, RZ ;  /* 0x0000000209005210 */ /* 0x000fe60007ffe0ff */
[----:B------:R-:W-:Y:S01]  /*e780*/  FADD.FTZ R10, R242, R206 ;  /* 0x000000cef20a7221 */ /* 0x000fe20000010000 */
[C---:B---3--:R-:W-:Y:S04]  /*e790*/  HMMA.16816.F32 R68, R160.reuse, R12, R68 ;  /* 0x0000000ca044723c */ /* 0x048fe80000001844 */
[----:B-1----:R-:W-:Y:S02]  /*e7a0*/  FADD.FTZ R3, R244, R205 ;  /* 0x000000cdf4037221 */ /* 0x002fe40000010000 */
[----:B------:R-:W-:Y:S02]  /*e7b0*/  FADD.FTZ R10, R243, R10 ;  /* 0x0000000af30a7221 */ /* 0x000fe40000010000 */
[----:B------:R-:W-:Y:S01]  /*e7c0*/  FADD.FTZ R9, R234, R3 ;  /* 0x00000003ea097221 */ /* 0x000fe20000010000 */
[----:B------:R-:W-:Y:S01]  /*e7d0*/  @P5 MOV R3, R245 ;  /* 0x000000f500035202 */ /* 0x000fe20000000f00 */
[C---:B------:R-:W-:Y:S03]  /*e7e0*/  HMMA.16816.F32 R72, R160.reuse, R14, R72 ;  /* 0x0000000ea048723c */ /* 0x040fe60000001848 */
[----:B------:R-:W-:Y:S02]  /*e7f0*/  @P5 IMAD R0, R0, 0x60, RZ ;  /* 0x0000006000005824 */ /* 0x000fe400078e02ff */
[----:B------:R-:W-:Y:S02]  /*e800*/  FADD.FTZ R13, R235, R10 ;  /* 0x0000000aeb0d7221 */ /* 0x000fe40000010000 */
[----:B------:R-:W-:Y:S01]  /*e810*/  FADD.FTZ R14, R236, R9 ;  /* 0x00000009ec0e7221 */ /* 0x000fe20000010000 */
[C---:B----4-:R-:W-:Y:S01]  /*e820*/  HMMA.16816.F32 R76, R160.reuse, R16, R76 ;  /* 0x00000010a04c723c */ /* 0x050fe2000000184c */
[----:B------:R-:W-:Y:S07]  /*e830*/  @P5 MOV R15, 0x6 ;  /* 0x00000006000f5802 */ /* 0x000fee0000000f00 */
[C---:B------:R-:W-:Y:S08]  /*e840*/  HMMA.16816.F32 R80, R160.reuse, R18, R80 ;  /* 0x00000012a050723c */ /* 0x040ff00000001850 */
[C---:B------:R-:W-:Y:S08]  /*e850*/  HMMA.16816.F32 R84, R160.reuse, R4, R84 ;  /* 0x00000004a054723c */ /* 0x040ff00000001854 */
[C---:B------:R-:W-:Y:S04]  /*e860*/  HMMA.16816.F32 R88, R160.reuse, R6, R88 ;  /* 0x00000006a058723c */ /* 0x040fe80000001858 */
[----:B-----5:R-:W-:Y:S05]  /*e870*/  @P5 MOV R2, R22 ;  /* 0x0000001600025202 */ /* 0x020fea0000000f00 */
[----:B------:R-:W-:Y:S02]  /*e880*/  @P5 IMAD.WIDE.U32 R2, R8, 0x60, R2 ;  /* 0x0000006008025825 */ /* 0x000fe400078e0002 */
[----:B------:R-:W1:Y:S03]  /*e890*/  LDSM.16.MT88.4 R8, [R103+0x8800] ;  /* 0x008800006708783b */ /* 0x000e660000004200 */
[----:B------:R-:W-:Y:S02]  /*e8a0*/  @P5 LEA R12, P0, R2, c[0x0][0x1c8], 0x1 ;  /* 0x00007200020c5a11 */ /* 0x000fe400078008ff */
[----:B------:R-:W-:Y:S01]  /*e8b0*/  @P5 IADD3 R3, R3, R0, RZ ;  /* 0x0000000003035210 */ /* 0x000fe20007ffe0ff */
[----:B------:R-:W-:Y:S03]  /*e8c0*/  FADD.FTZ R0, R238, R13 ;  /* 0x0000000dee007221 */ /* 0x000fe60000010000 */
[----:B------:R-:W-:Y:S01]  /*e8d0*/  @P5 LEA.HI.X R13, R2, c[0x0][0x1cc], R3, 0x1, P0 ;  /* 0x00007300020d5a11 */ /* 0x000fe200000f0c03 */
[----:B------:R-:W-:Y:S01]  /*e8e0*/  FADD.FTZ R2, R240, R14 ;  /* 0x0000000ef0027221 */ /* 0x000fe20000010000 */
[----:B------:R-:W-:Y:S01]  /*e8f0*/  @P5 ISETP.GE.AND P0, PT, R250, c[0x0][0x1d4], PT ;  /* 0x00007500fa005a0c */ /* 0x000fe20003f06270 */
[----:B------:R-:W-:Y:S01]  /*e900*/  FADD.FTZ R14, R237, R0 ;  /* 0x00000000ed0e7221 */ /* 0x000fe20000010000 */
[----:B------:R-:W-:Y:S01]  /*e910*/  IADD3 R0, R247, 0x1, RZ ;  /* 0x00000001f7007810 */ /* 0x000fe20007ffe0ff */
[----:B------:R-:W-:Y:S01]  /*e920*/  FADD.FTZ R2, R241, R2 ;  /* 0x00000002f1027221 */ /* 0x000fe20000010000 */
[----:B------:R-:W-:Y:S01]  /*e930*/  @P5 MOV R3, c[0x0][0x1e0] ;  /* 0x0000780000035a02 */ /* 0x000fe20000000f00 */
[----:B------:R-:W-:Y:S01]  /*e940*/  FADD.FTZ R16, R239, R14 ;  /* 0x0000000eef107221 */ /* 0x000fe20000010000 */
[----:B------:R-:W-:Y:S02]  /*e950*/  SEL R0, R0, RZ, !P3 ;  /* 0x000000ff00007207 */ /* 0x000fe40005800000 */
[----:B------:R-:W-:Y:S01]  /*e960*/  @P5 SHF.L.U64.HI R14, R3, R15, c[0x0][0x1e4] ;  /* 0x00007900030e5619 */ /* 0x000fe2000001020f */
[----:B------:R-:W-:Y:S01]  /*e970*/  FADD.FTZ R15, R229, R2 ;  /* 0x00000002e50f7221 */ /* 0x000fe20000010000 */
[----:B------:R-:W-:Y:S01]  /*e980*/  @P5 SHF.L.U32 R3, R3, 0x6, RZ ;  /* 0x0000000603035819 */ /* 0x000fe200000006ff */
[----:B------:R2:W-:Y:S01]  /*e990*/  STL [R1+0x4], R0 ;  /* 0x0000040001007387 */ /* 0x0005e20000100800 */
[----:B------:R-:W-:Y:S01]  /*e9a0*/  FADD.FTZ R5, R227, R16 ;  /* 0x00000010e3057221 */ /* 0x000fe20000010000 */
[----:B------:R-:W-:Y:S01]  /*e9b0*/  IADD3 R250, R232, -0x1, RZ ;  /* 0xffffffffe8fa7810 */ /* 0x000fe20007ffe0ff */
[----:B------:R-:W-:Y:S01]  /*e9c0*/  FADD.FTZ R15, R231, R15 ;  /* 0x0000000fe70f7221 */ /* 0x000fe20000010000 */
[----:B------:R-:W-:Y:S03]  /*e9d0*/  @P5 IADD3 R2, P4, R3, R12, RZ ;  /* 0x0000000c03025210 */ /* 0x000fe60007f9e0ff */
[----:B------:R-:W-:Y:S01]  /*e9e0*/  FADD.FTZ R6, R233, R15 ;  /* 0x0000000fe9067221 */ /* 0x000fe20000010000 */
[----:B------:R-:W-:Y:S02]  /*e9f0*/  @P5 IADD3 R4, P3, R3, R2, RZ ;  /* 0x0000000203045210 */ /* 0x000fe40007f7e0ff */
[----:B------:R-:W-:Y:S01]  /*ea00*/  @P5 IADD3.X R3, R14, R13, RZ, P4, !PT ;  /* 0x0000000d0e035210 */ /* 0x000fe200027fe4ff */
[C---:B-1----:R-:W-:Y:S03]  /*ea10*/  HMMA.16816.F32 R92, R160.reuse, R8, R92 ;  /* 0x00000008a05c723c */ /* 0x042fe6000000185c */
[----:B--2---:R-:W-:Y:S05]  /*ea20*/  @P5 IMAD R0, R0, 0x9000, R246 ;  /* 0x0000900000005824 */ /* 0x004fea00078e02f6 */
[----:B------:R-:W-:Y:S01]  /*ea30*/  HMMA.16816.F32 R96, R160, R10, R96 ;  /* 0x0000000aa060723c */ /* 0x000fe20000001860 */
        /* <DEDUP_REMOVED lines=17> */
[----:B------:R-:W-:Y:S01]  /*eb50*/  ISETP.GE.AND P0, PT, R252, R232, PT ;  /* 0x000000e8fc00720c */ /* 0x000fe20003f06270 */
[----:B--2---:R-:W-:Y:S01]  /*eb60*/  FADD.FTZ R3, R226, R12 ;  /* 0x0000000ce2037221 */ /* 0x004fe20000010000 */
[----:B------:R-:W-:Y:S01]  /*eb70*/  MOV R232, R250 ;  /* 0x000000fa00e87202 */ /* 0x000fe20000000f00 */
[----:B------:R-:W-:Y:S04]  /*eb80*/  FADD.FTZ R2, R230, R6 ;  /* 0x00000006e6027221 */ /* 0x000fe80000010000 */
[----:B------:R-:W-:Y:S01]  /*eb90*/  FADD.FTZ R2, R224, R2 ;  /* 0x00000002e0027221 */ /* 0x000fe20000010000 */
[----:B------:R-:W0:Y:S03]  /*eba0*/  LDGDEPBAR ;  /* 0x00000000000079af */ /* 0x000e260000000000 */
[----:B------:R-:W-:Y:S04]  /*ebb0*/  FADD.FTZ R2, R221, R2 ;  /* 0x00000002dd027221 */ /* 0x000fe80000010000 */
[----:B------:R-:W-:Y:S04]  /*ebc0*/  FADD.FTZ R2, R223, R2 ;  /* 0x00000002df027221 */ /* 0x000fe80000010000 */
[----:B------:R-:W-:Y:S05]  /*ebd0*/  FADD.FTZ R2, R219, R2 ;  /* 0x00000002db027221 */ /* 0x000fea0000010000 */
[----:B------:R-:W-:Y:S01]  /*ebe0*/  STL [R1+0x8], R2 ;  /* 0x0000080201007387 */ /* 0x000fe20000100800 */
[----:B-1----:R-:W-:Y:S01]  /*ebf0*/  FADD.FTZ R0, R225, R3 ;  /* 0x00000003e1007221 */ /* 0x002fe20000010000 */
[----:B------:R-:W-:Y:S03]  /*ec00*/  MOV R3, R100 ;  /* 0x0000006400037202 */ /* 0x000fe60000000f00 */
[----:B------:R-:W-:Y:S04]  /*ec10*/  FADD.FTZ R0, R220, R0 ;  /* 0x00000000dc007221 */ /* 0x000fe80000010000 */
[----:B------:R-:W-:Y:S04]  /*ec20*/  FADD.FTZ R0, R222, R0 ;  /* 0x00000000de007221 */ /* 0x000fe80000010000 */
[----:B------:R-:W-:Y:S04]  /*ec30*/  FADD.FTZ R0, R208, R0 ;  /* 0x00000000d0007221 */ /* 0x000fe80000010000 */
[----:B------:R-:W-:Y:S05]  /*ec40*/  FADD.FTZ R0, R207, R0 ;  /* 0x00000000cf007221 */ /* 0x000fea0000010000 */
[----:B------:R1:W-:Y:S02]  /*ec50*/  STL [R1+0x10], R0 ;  /* 0x0000100001007387 */ /* 0x0003e40000100800 */
[----:B-1----:R-:W-:Y:S01]  /*ec60*/  MOV R0, R101 ;  /* 0x0000006500007202 */ /* 0x002fe20000000f00 */
[----:B------:R-:W-:-:S05]  /*ec70*/  @!P0 BRA `(.L_x_2077) ;  /* 0xffffbfa000008947 */ /* 0x000fca000383ffff */
.L_x_2076:
[----:B------:R-:W-:Y:S02]  /*ec80*/  MOV R7, 0x1f ;  /* 0x0000001f00077802 */ /* 0x000fe40000000f00 */
[----:B------:R-:W-:Y:S01]  /*ec90*/  MOV R6, 0xffffffff ;  /* 0xffffffff00067802 */ /* 0x000fe20000000f00 */
[----:B------:R-:W-:Y:S05]  /*eca0*/  BRA.DIV ~URZ, `(.L_x_2078) ;  /* 0x000023527f007947 */ /* 0x000fea000b800000 */
[----:B------:R-:W2:Y:S04]  /*ecb0*/  LDL R2, [R1+0x8] ;  /* 0x0000080001027983 */ /* 0x000ea80000100800 */
[----:B--2---:R2:W3:Y:S02]  /*ecc0*/  SHFL.BFLY PT, R0, R2, 0x2, 0x1f ;  /* 0x0c401f0002007f89 */ /* 0x0044e400000e0000 */
.L_x_2092:
[----:B--2---:R-:W2:Y:S02]  /*ecd0*/  LDL.LU R2, [R1+0x8] ;  /* 0x0000080001027983 */ /* 0x004ea40000300800 */
[----:B--23--:R-:W-:Y:S01]  /*ece0*/  FADD.FTZ R0, R0, R2 ;  /* 0x0000000200007221 */ /* 0x00cfe20000010000 */
[----:B------:R-:W-:Y:S05]  /*ecf0*/  BRA.DIV ~URZ, `(.L_x_2079) ;  /* 0x000023627f007947 */ /* 0x000fea000b800000 */
[----:B------:R-:W2:Y:S04]  /*ed00*/  LDL.LU R5, [R1+0x10] ;  /* 0x0000100001057983 */ /* 0x000ea80000300800 */
[----:B------:R-:W3:Y:S02]  /*ed10*/  SHFL.BFLY PT, R2, R0, 0x1, 0x1f ;  /* 0x0c201f0000027f89 */ /* 0x000ee400000e0000 */
[----:B---3--:R-:W-:-:S02]  /*ed20*/  FADD.FTZ R0, R0, R2 ;  /* 0x0000000200007221 */ /* 0x008fc40000010000 */
[----:B--2---:R-:W2:Y:S02]  /*ed30*/  SHFL.BFLY PT, R4, R5, 0x2, 0x1f ;  /* 0x0c401f0005047f89 */ /* 0x004ea400000e0000 */
[----:B--2---:R-:W-:-:S05]  /*ed40*/  FADD.FTZ R4, R4, R5 ;  /* 0x0000000504047221 */ /* 0x004fca0000010000 */
[----:B-1----:R1:W2:Y:S02]  /*ed50*/  SHFL.BFLY PT, R3, R4, 0x1, 0x1f ;  /* 0x0c201f0004037f89 */ /* 0x0022a400000e0000 */
.L_x_2093:
        /* <DEDUP_REMOVED lines=117> */
.L_x_2067:
        /* <DEDUP_REMOVED lines=19> */
.L_x_2081:
[----:B--2---:R-:W-:Y:S05]  /*f5e0*/  BSYNC B0 ;  /* 0x0000000000007941 */ /* 0x004fea0003800000 */
.L_x_2080:
        /* <DEDUP_REMOVED lines=15> */
[----:B-1----:R-:W-:Y:S05]  /*f6e0*/  CALL.REL.NOINC `($__internal_43_$__cuda_sm70_shflsync_idx_p) ;  /* 0x00001b1000007944 */ /* 0x002fea0003c00000 */
.L_x_2084:
[----:B------:R-:W3:Y:S04]  /*f6f0*/  LDL R7, [R1+0x7c] ;  /* 0x00007c0001077983 */ /* 0x000ee80000100800 */
[----:B------:R-:W4:Y:S04]  /*f700*/  LDL.LU R6, [R1+0x5c] ;  /* 0x00005c0001067983 */ /* 0x000f280000300800 */
[----:B-12---:R-:W2:Y:S04]  /*f710*/  LDL.LU R12, [R1+0x60] ;  /* 0x00006000010c7983 */ /* 0x006ea80000300800 */
[----:B------:R-:W2:Y:S04]  /*f720*/  LDL.LU R18, [R1+0x64] ;  /* 0x0000640001127983 */ /* 0x000ea80000300800 */
[----:B------:R-:W3:Y:S01]  /*f730*/  LDL.LU R20, [R1+0x68] ;  /* 0x0000680001147983 */ /* 0x000ee20000300800 */
[----:B------:R-:W-:-:S03]  /*f740*/  IMAD.MOV.U32 R5, RZ, RZ, 0x1 ;  /* 0x00000001ff057424 */ /* 0x000fc600078e00ff */
[----:B------:R-:W3:Y:S02]  /*f750*/  LDL R19, [R1+0x84] ;  /* 0x0000840001137983 */ /* 0x000ee40000100800 */
[----:B------:R-:W-:Y:S02]  /*f760*/  ISETP.NE.AND P1, PT, R5, c[0x0][0x4e8], PT ;  /* 0x00013a0005007a0c */ /* 0x000fe40003f25270 */
[----:B------:R-:W3:Y:S04]  /*f770*/  LDL R157, [R1+0x38] ;  /* 0x00003800019d7983 */ /* 0x000ee80000100800 */
[----:B------:R-:W3:Y:S04]  /*f780*/  LDL R156, [R1+0x70] ;  /* 0x00007000019c7983 */ /* 0x000ee80000100800 */
[----:B------:R1:W5:Y:S04]  /*f790*/  LDL R155, [R1+0x78] ;  /* 0x00007800019b7983 */ /* 0x0003680000100800 */
[----:B------:R1:W5:Y:S04]  /*f7a0*/  LDL R154, [R1+0x74] ;  /* 0x00007400019a7983 */ /* 0x0003680000100800 */
[----:B------:R-:W1:Y:S01]  /*f7b0*/  S2R R21, SR_TID.X ;  /* 0x0000000000157919 */ /* 0x000e620000002100 */
[----:B------:R-:W-:-:S02]  /*f7c0*/  ULDC UR5, c[0x0][0x4e8] ;  /* 0x00013a0000057ab9 */ /* 0x000fc40000000800 */
[----:B------:R-:W-:Y:S02]  /*f7d0*/  ULDC UR4, c[0x0][0x388] ;  /* 0x0000e20000047ab9 */ /* 0x000fe40000000800 */
[----:B------:R-:W-:Y:S01]  /*f7e0*/  UIMAD UR4, UR5, UR4, URZ ;  /* 0x00000004050472a4 */ /* 0x000fe2000f8e023f */
[----:B------:R-:W-:Y:S01]  /*f7f0*/  BSSY B0, `(.L_x_2085) ;  /* 0x00000db000007945 */ /* 0x000fe20003800000 */
[----:B----4-:R-:W-:Y:S01]  /*f800*/  SHF.R.S32.HI R0, RZ, 0x1f, R6 ;  /* 0x0000001fff007819 */ /* 0x010fe20000011406 */
[----:B------:R-:W-:-:S04]  /*f810*/  IMAD.WIDE.U32 R2, R6, c[0x0][0x4d0], RZ ;  /* 0x0001340006027a25 */ /* 0x000fc800078e00ff */
[C---:B------:R-:W-:Y:S02]  /*f820*/  IMAD R4, R0.reuse, c[0x0][0x4d0], RZ ;  /* 0x0001340000047a24 */ /* 0x040fe400078e02ff */
[----:B------:R-:W-:Y:S01]  /*f830*/  IMAD R5, R0, c[0x0][0x438], RZ ;  /* 0x00010e0000057a24 */ /* 0x000fe200078e02ff */
[----:B--2---:R-:W-:Y:S01]  /*f840*/  SHF.R.S32.HI R0, RZ, 0x1f, R12 ;  /* 0x0000001fff007819 */ /* 0x004fe2000001140c */
[C---:B------:R-:W-:Y:S01]  /*f850*/  IMAD R4, R6.reuse, c[0x0][0x4d4], R4 ;  /* 0x0001350006047a24 */ /* 0x040fe200078e0204 */
[----:B------:R-:W-:Y:S01]  /*f860*/  SHF.R.S32.HI R11, RZ, 0x1f, R18 ;  /* 0x0000001fff0b7819 */ /* 0x000fe20000011412 */
[----:B------:R-:W-:Y:S02]  /*f870*/  IMAD R8, R6, c[0x0][0x43c], R5 ;  /* 0x00010f0006087a24 */ /* 0x000fe400078e0205 */
[----:B---3--:R-:W-:Y:S02]  /*f880*/  IMAD.IADD R7, R7, 0x1, R20 ;  /* 0x0000000107077824 */ /* 0x008fe400078e0214 */
[----:B------:R-:W-:-:S02]  /*f890*/  IMAD.IADD R3, R3, 0x1, R4 ;  /* 0x0000000103037824 */ /* 0x000fc400078e0204 */
[----:B------:R-:W-:-:S04]  /*f8a0*/  @P1 IMAD.HI.U32 R10, R7, c[0x0][0x4ec], RZ ;  /* 0x00013b00070a1a27 */ /* 0x000fc800078e00ff */
[----:B------:R-:W-:Y:S02]  /*f8b0*/  IMAD R9, R0, c[0x0][0x4d8], RZ ;  /* 0x0001360000097a24 */ /* 0x000fe400078e02ff */
[----:B------:R-:W-:-:S04]  /*f8c0*/  IMAD.WIDE.U32 R4, R6, c[0x0][0x438], RZ ;  /* 0x00010e0006047a25 */ /* 0x000fc800078e00ff */
[----:B------:R-:W-:Y:S01]  /*f8d0*/  IMAD.MOV.U32 R6, RZ, RZ, R7 ;  /* 0x000000ffff067224 */ /* 0x000fe200078e0007 */
[----:B------:R-:W-:Y:S01]  /*f8e0*/  @P1 SHF.R.U32.HI R6, RZ, c[0x0][0x4f0], R10 ;  /* 0x00013c00ff061a19 */ /* 0x000fe2000001160a */
[C---:B------:R-:W-:Y:S02]  /*f8f0*/  IMAD R9, R12.reuse, c[0x0][0x4dc], R9 ;  /* 0x000137000c097a24 */ /* 0x040fe400078e0209 */
[----:B------:R-:W-:-:S04]  /*f900*/  IMAD.WIDE.U32 R2, R12, c[0x0][0x4d8], R2 ;  /* 0x000136000c027a25 */ /* 0x000fc800078e0002 */
[----:B------:R-:W-:Y:S02]  /*f910*/  IMAD.IADD R5, R5, 0x1, R8 ;  /* 0x0000000105057824 */ /* 0x000fe400078e0208 */
[----:B------:R-:W-:Y:S02]  /*f920*/  IMAD R0, R0, c[0x0][0x440], RZ ;  /* 0x0001100000007a24 */ /* 0x000fe400078e02ff */
[----:B------:R-:W-:Y:S02]  /*f930*/  IMAD.IADD R3, R3, 0x1, R9 ;  /* 0x0000000103037824 */ /* 0x000fe400078e0209 */
[----:B------:R-:W-:Y:S02]  /*f940*/  IMAD.MOV R10, RZ, RZ, -R6 ;  /* 0x000000ffff0a7224 */ /* 0x000fe400078e0a06 */
[C---:B------:R-:W-:Y:S02]  /*f950*/  IMAD R15, R12.reuse, c[0x0][0x444], R0 ;  /* 0x000111000c0f7a24 */ /* 0x040fe400078e0200 */
[----:B------:R-:W-:-:S04]  /*f960*/  IMAD.WIDE.U32 R8, R12, c[0x0][0x440], R4 ;  /* 0x000110000c087a25 */ /* 0x000fc800078e0004 */
[----:B------:R-:W-:Y:S02]  /*f970*/  IMAD R12, R11, c[0x0][0x4e0], RZ ;  /* 0x000138000b0c7a24 */ /* 0x000fe400078e02ff */
[----:B------:R-:W-:Y:S02]  /*f980*/  IMAD R10, R10, c[0x0][0x4e8], R7 ;  /* 0x00013a000a0a7a24 */ /* 0x000fe400078e0207 */
[C---:B------:R-:W-:Y:S01]  /*f990*/  IMAD.WIDE.U32 R4, R18.reuse, c[0x0][0x4e0], R2 ;  /* 0x0001380012047a25 */ /* 0x040fe200078e0002 */
[----:B------:R-:W-:Y:S02]  /*f9a0*/  SHF.R.S32.HI R13, RZ, 0x1f, R6 ;  /* 0x0000001fff0d7819 */ /* 0x000fe40000011406 */
[----:B------:R-:W-:Y:S01]  /*f9b0*/  SHF.R.S32.HI R14, RZ, 0x1f, R10 ;  /* 0x0000001fff0e7819 */ /* 0x000fe2000001140a */
[----:B------:R-:W-:Y:S01]  /*f9c0*/  IMAD R12, R18, c[0x0][0x4e4], R12 ;  /* 0x00013900120c7a24 */ /* 0x000fe200078e020c */
[----:B------:R-:W-:Y:S01]  /*f9d0*/  IADD3 R4, P0, R6, R4, RZ ;  /* 0x0000000406047210 */ /* 0x000fe20007f1e0ff */
[----:B------:R-:W-:-:S03]  /*f9e0*/  @P1 IMAD.HI.U32 R2, R7, c[0x0][0x4ec], RZ ;  /* 0x00013b0007021a27 */ /* 0x000fc600078e00ff */
[----:B------:R-:W-:Y:S01]  /*f9f0*/  IADD3.X R5, R13, R5, R12, P0, !PT ;  /* 0x000000050d057210 */ /* 0x000fe200007fe40c */
[----:B------:R-:W-:Y:S01]  /*fa00*/  IMAD.MOV.U32 R0, RZ, RZ, R7 ;  /* 0x000000ffff007224 */ /* 0x000fe200078e0007 */
[----:B------:R-:W-:Y:S01]  /*fa10*/  @P1 SHF.R.U32.HI R0, RZ, c[0x0][0x4f0], R2 ;  /* 0x00013c00ff001a19 */ /* 0x000fe20000011602 */
[----:B------:R-:W-:Y:S02]  /*fa20*/  IMAD R6, R14, c[0x0][0x4c8], RZ ;  /* 0x000132000e067a24 */ /* 0x000fe400078e02ff */
[----:B------:R-:W-:Y:S02]  /*fa30*/  IMAD.IADD R3, R9, 0x1, R15 ;  /* 0x0000000109037824 */ /* 0x000fe400078e020f */
[----:B------:R-:W-:Y:S02]  /*fa40*/  IMAD R11, R11, c[0x0][0x448], RZ ;  /* 0x000112000b0b7a24 */ /* 0x000fe400078e02ff */
[----:B------:R-:W-:Y:S02]  /*fa50*/  IMAD.MOV.U32 R2, RZ, RZ, R8 ;  /* 0x000000ffff027224 */ /* 0x000fe400078e0008 */
[----:B------:R-:W-:-:S02]  /*fa60*/  IMAD R6, R10, c[0x0][0x4cc], R6 ;  /* 0x000133000a067a24 */ /* 0x000fc400078e0206 */
[----:B------:R-:W-:Y:S01]  /*fa70*/  IMAD.WIDE.U32 R4, R10, c[0x0][0x4c8], R4 ;  /* 0x000132000a047a25 */ /* 0x000fe200078e0004 */
[----:B------:R-:W-:-:S03]  /*fa80*/  SHF.R.S32.HI R10, RZ, 0x1f, R0 ;  /* 0x0000001fff0a7819 */ /* 0x000fc60000011400 */
[C---:B------:R-:W-:Y:S02]  /*fa90*/  IMAD R11, R18.reuse, c[0x0][0x44c], R11 ;  /* 0x00011300120b7a24 */ /* 0x040fe400078e020b */
[----:B------:R-:W-:Y:S01]  /*faa0*/  IMAD.WIDE.U32 R2, R18, c[0x0][0x448], R2 ;  /* 0x0001120012027a25 */ /* 0x000fe200078e0002 */
[----:B-1----:R-:W-:Y:S02]  /*fab0*/  SHF.R.S32.HI R18, RZ, 0x1f, R21 ;  /* 0x0000001fff127819 */ /* 0x002fe40000011415 */
[----:B------:R-:W-:Y:S01]  /*fac0*/  LEA R8, P0, R4, c[0x0][0x4a8], 0x2 ;  /* 0x00012a0004087a11 */ /* 0x000fe200078010ff */
[----:B------:R-:W-:Y:S01]  /*fad0*/  IMAD.IADD R5, R5, 0x1, R6 ;  /* 0x0000000105057824 */ /* 0x000fe200078e0206 */
[----:B------:R-:W-:Y:S01]  /*fae0*/  LEA.HI R18, R18, R21, RZ, 0x5 ;  /* 0x0000001512127211 */ /* 0x000fe200078f28ff */
[----:B------:R-:W-:Y:S02]  /*faf0*/  IMAD.MOV R9, RZ, RZ, -R0 ;  /* 0x000000ffff097224 */ /* 0x000fe400078e0a00 */
[----:B------:R-:W-:Y:S01]  /*fb00*/  IMAD R6, R10, c[0x0][0x430], RZ ;  /* 0x00010c000a067a24 */ /* 0x000fe200078e02ff */
[----:B------:R-:W-:Y:S01]  /*fb10*/  LEA.HI.X R5, R4, c[0x0][0x4ac], R5, 0x2, P0 ;  /* 0x00012b0004057a11 */ /* 0x000fe200000f1405 */
[----:B------:R-:W-:Y:S01]  /*fb20*/  IMAD R9, R9, c[0x0][0x4e8], R7 ;  /* 0x00013a0009097a24 */ /* 0x000fe200078e0207 */
[----:B------:R-:W-:Y:S01]  /*fb30*/  LOP3.LUT R18, R18, 0xffffffe0, RZ, 0xc0, !PT ;  /* 0xffffffe012127812 */ /* 0x000fe200078ec0ff */
[----:B------:R-:W-:-:S02]  /*fb40*/  IMAD.IADD R3, R3, 0x1, R11 ;  /* 0x0000000103037824 */ /* 0x000fc400078e020b */
[C---:B------:R-:W-:Y:S01]  /*fb50*/  IMAD R10, R0.reuse, c[0x0][0x434], R6 ;  /* 0x00010d00000a7a24 */ /* 0x040fe200078e0206 */
[----:B------:R-:W-:Y:S01]  /*fb60*/  SHFL.IDX PT, R7, R5, RZ, 0x1c1f ;  /* 0x001c1fff05077589 */ /* 0x000fe200000e0000 */
[----:B------:R-:W-:-:S03]  /*fb70*/  IMAD.WIDE.U32 R2, R0, c[0x0][0x430], R2 ;  /* 0x00010c0000027a25 */ /* 0x000fc600078e0002 */
[----:B------:R-:W1:Y:S01]  /*fb80*/  SHFL.IDX PT, R6, R8, RZ, 0x1c1f ;  /* 0x001c1fff08067589 */ /* 0x000e6200000e0000 */
[----:B------:R-:W-:-:S03]  /*fb90*/  IMAD.IADD R18, R21, 0x1, -R18 ;  /* 0x0000000115127824 */ /* 0x000fc600078e0a12 */
[----:B------:R2:W-:Y:S01]  /*fba0*/  SHFL.IDX PT, R4, R8, 0x1, 0x1c1f ;  /* 0x003c1f0008047f89 */ /* 0x0005e200000e0000 */
[----:B------:R-:W-:-:S03]  /*fbb0*/  IMAD.IADD R0, R19, 0x1, R20 ;  /* 0x0000000113007824 */ /* 0x000fc600078e0214 */
[----:B------:R-:W3:Y:S01]  /*fbc0*/  SHFL.IDX PT, R5, R5, 0x1, 0x1c1f ;  /* 0x003c1f0005057f89 */ /* 0x000ee200000e0000 */
[----:B------:R-:W-:Y:S01]  /*fbd0*/  IMAD.IADD R3, R3, 0x1, R10 ;  /* 0x0000000103037824 */ /* 0x000fe200078e020a */
[----:B------:R-:W-:-:S04]  /*fbe0*/  LOP3.LUT P3, RZ, R18, 0x3, RZ, 0xc0, !PT ;  /* 0x0000000312ff7812 */ /* 0x000fc8000786c0ff */
[----:B------:R-:W-:Y:S01]  /*fbf0*/  ISETP.GE.OR P4, PT, R0, UR4, P3 ;  /* 0x0000000400007c0c */ /* 0x000fe20009f86670 */
[----:B------:R-:W-:Y:S01]  /*fc00*/  IMAD.WIDE.U32 R2, R9, c[0x0][0x428], R2 ;  /* 0x00010a0009027a25 */ /* 0x000fe200078e0002 */
[----:B--2---:R-:W-:-:S05]  /*fc10*/  SHF.R.S32.HI R8, RZ, 0x1f, R9 ;  /* 0x0000001fff087819 */ /* 0x004fca0000011409 */
[----:B------:R-:W-:Y:S01]  /*fc20*/  IMAD R10, R8, c[0x0][0x428], RZ ;  /* 0x00010a00080a7a24 */ /* 0x000fe200078e02ff */
[----:B------:R-:W-:-:S03]  /*fc30*/  IADD3 R8, R0, 0x8, RZ ;  /* 0x0000000800087810 */ /* 0x000fc60007ffe0ff */
[----:B------:R-:W-:Y:S01]  /*fc40*/  IMAD R10, R9, c[0x0][0x42c], R10 ;  /* 0x00010b00090a7a24 */ /* 0x000fe200078e020a */
[----:B------:R-:W-:Y:S02]  /*fc50*/  ISETP.GE.OR P3, PT, R8, UR4, P3 ;  /* 0x0000000408007c0c */ /* 0x000fe40009f66670 */
[----:B------:R-:W-:Y:S01]  /*fc60*/  ISETP.GE.AND P1, PT, R0, UR4, PT ;  /* 0x0000000400007c0c */ /* 0x000fe2000bf26270 */
[----:B------:R-:W-:Y:S01]  /*fc70*/  IMAD.IADD R3, R3, 0x1, R10 ;  /* 0x0000000103037824 */ /* 0x000fe200078e020a */
[C---:B------:R-:W-:Y:S01]  /*fc80*/  LEA R35, P2, R2.reuse, c[0x0][0x400], 0x2 ;  /* 0x0001000002237a11 */ /* 0x040fe200078410ff */
[----:B-1----:R1:W-:Y:S03]  /*fc90*/  @!P4 ST.E [R6.64], R17 ;  /* 0x000000110600c985 */ /* 0x0023e6000c101906 */
[----:B------:R-:W-:Y:S02]  /*fca0*/  LEA.HI.X R30, R2, c[0x0][0x404], R3, 0x2, P2 ;  /* 0x00010100021e7a11 */ /* 0x000fe400010f1403 */
[C---:B------:R-:W-:Y:S01]  /*fcb0*/  IADD3 R10, R157.reuse, 0x8, RZ ;  /* 0x000000089d0a7810 */ /* 0x040fe20007ffe0ff */
[----:B------:R-:W2:Y:S01]  /*fcc0*/  SHFL.IDX PT, R2, R35, RZ, 0x1c1f ;  /* 0x001c1fff23027589 */ /* 0x000ea200000e0000 */
[----:B------:R-:W-:-:S02]  /*fcd0*/  IADD3 R0, R157, 0x10, RZ ;  /* 0x000000109d007810 */ /* 0x000fc40007ffe0ff */
[C---:B------:R-:W-:Y:S01]  /*fce0*/  IADD3 R11, R157.reuse, 0x18, RZ ;  /* 0x000000189d0b7810 */ /* 0x040fe20007ffe0ff */
[----:B---3--:R3:W-:Y:S01]  /*fcf0*/  @!P3 ST.E [R4.64], R16 ;  /* 0x000000100400b985 */ /* 0x0087e2000c101906 */
[C---:B------:R-:W-:Y:S02]  /*fd00*/  IADD3 R12, R157.reuse, 0x20, RZ ;  /* 0x000000209d0c7810 */ /* 0x040fe40007ffe0ff */
[C---:B------:R-:W-:Y:S01]  /*fd10*/  IADD3 R13, R157.reuse, 0x28, RZ ;  /* 0x000000289d0d7810 */ /* 0x040fe20007ffe0ff */
[----:B------:R4:W2:Y:S01]  /*fd20*/  SHFL.IDX PT, R3, R30, RZ, 0x1c1f ;  /* 0x001c1fff1e037589 */ /* 0x0008a200000e0000 */
[C---:B------:R-:W-:Y:S02]  /*fd30*/  IADD3 R14, R157.reuse, 0x30, RZ ;  /* 0x000000309d0e7810 */ /* 0x040fe40007ffe0ff */
[C---:B------:R-:W-:Y:S02]  /*fd40*/  IADD3 R15, R157.reuse, 0x38, RZ ;  /* 0x000000389d0f7810 */ /* 0x040fe40007ffe0ff */
[----:B------:R-:W-:-:S02]  /*fd50*/  IADD3 R18, R157, 0x48, RZ ;  /* 0x000000489d127810 */ /* 0x000fc40007ffe0ff */
[C---:B------:R-:W-:Y:S02]  /*fd60*/  IADD3 R19, R157.reuse, 0x58, RZ ;  /* 0x000000589d137810 */ /* 0x040fe40007ffe0ff */
[C---:B------:R-:W-:Y:S02]  /*fd70*/  IADD3 R20, R157.reuse, 0x60, RZ ;  /* 0x000000609d147810 */ /* 0x040fe40007ffe0ff */
[C---:B------:R-:W-:Y:S02]  /*fd80*/  IADD3 R21, R157.reuse, 0x68, RZ ;  /* 0x000000689d157810 */ /* 0x040fe40007ffe0ff */
[C---:B-1----:R-:W-:Y:S02]  /*fd90*/  IADD3 R17, R157.reuse, 0x50, RZ ;  /* 0x000000509d117810 */ /* 0x042fe40007ffe0ff */
[C---:B------:R-:W-:Y:S02]  /*fda0*/  IADD3 R22, R157.reuse, 0x70, RZ ;  /* 0x000000709d167810 */ /* 0x040fe40007ffe0ff */
[----:B------:R-:W-:-:S02]  /*fdb0*/  IADD3 R23, R157, 0x78, RZ ;  /* 0x000000789d177810 */ /* 0x000fc40007ffe0ff */
[C---:B------:R-:W-:Y:S02]  /*fdc0*/  IADD3 R24, R157.reuse, 0x80, RZ ;  /* 0x000000809d187810 */ /* 0x040fe40007ffe0ff */
[C---:B------:R-:W-:Y:S02]  /*fdd0*/  IADD3 R26, R157.reuse, 0x88, RZ ;  /* 0x000000889d1a7810 */ /* 0x040fe40007ffe0ff */
[C---:B---3--:R-:W-:Y:S02]  /*fde0*/  IADD3 R16, R157.reuse, 0x40, RZ ;  /* 0x000000409d107810 */ /* 0x048fe40007ffe0ff */
[C---:B------:R-:W-:Y:S02]  /*fdf0*/  IADD3 R25, R157.reuse, 0x90, RZ ;  /* 0x000000909d197810 */ /* 0x040fe40007ffe0ff */
[C---:B------:R-:W-:Y:S02]  /*fe00*/  IADD3 R27, R157.reuse, 0x98, RZ ;  /* 0x000000989d1b7810 */ /* 0x040fe40007ffe0ff */
[----:B------:R-:W-:-:S02]  /*fe10*/  IADD3 R28, R157, 0xa0, RZ ;  /* 0x000000a09d1c7810 */ /* 0x000fc40007ffe0ff */
[----:B------:R-:W-:Y:S02]  /*fe20*/  IADD3 R29, R157, 0xa8, RZ ;  /* 0x000000a89d1d7810 */ /* 0x000fe40007ffe0ff */
[----:B------:R-:W-:Y:S02]  /*fe30*/  ISETP.GE.AND P0, PT, R8, UR4, PT ;  /* 0x0000000408007c0c */ /* 0x000fe4000bf06270 */
        /* <DEDUP_REMOVED lines=23> */
[----:B--2-4-:R-:W-:Y:S02]  /*ffb0*/  ISETP.GE.AND P5, PT, R157, c[0x0][0x3c8], PT ;  /* 0x0000f2009d007a0c */ /* 0x014fe40003fa6270 */
[----:B------:R-:W-:-:S02]  /*ffc0*/  ISETP.GE.AND P1, PT, R10, c[0x0][0x3c8], PT ;  /* 0x0000f2000a007a0c */ /* 0x000fc40003f26270 */
[----:B------:R-:W-:Y:S02]  /*ffd0*/  ISETP.GE.AND P4, PT, R0, c[0x0][0x3c8], PT ;  /* 0x0000f20000007a0c */ /* 0x000fe40003f86270 */
        /* <DEDUP_REMOVED lines=80> */
[----:B-----5:R-:W-:-:S02]  /*104e0*/  ISETP.GE.AND P2, PT, R154, c[0x0][0x3c8], PT ;  /* 0x0000f2009a007a0c */ /* 0x020fc40003f46270 */
        /* <DEDUP_REMOVED lines=11> */
.L_x_2086:
[----:B--2-4-:R-:W-:Y:S05]  /*105a0*/  BSYNC B0 ;  /* 0x0000000000007941 */ /* 0x014fea0003800000 */
.L_x_2085:
[----:B---3--:R1:W2:Y:S04]  /*105b0*/  SHFL.IDX PT, R3, R30, 0x1, 0x1c1f ;  /* 0x003c1f001e037f89 */ /* 0x0082a800000e0000 */
[----:B------:R1:W3:Y:S01]  /*105c0*/  SHFL.IDX PT, R2, R35, 0x1, 0x1c1f ;  /* 0x003c1f0023027f89 */ /* 0x0002e200000e0000 */
[----:B------:R-:W-:Y:S05]  /*105d0*/  @P0 BRA `(.L_x_2087) ;  /* 0x000008d000000947 */ /* 0x000fea0003800000 */
[----:B------:R-:W-:Y:S02]  /*105e0*/  ISETP.GE.AND P4, PT, R10, c[0x0][0x3c8], PT ;  /* 0x0000f2000a007a0c */ /* 0x000fe40003f86270 */
[----:B------:R-:W-:Y:S02]  /*105f0*/  ISETP.GE.AND P0, PT, R157, c[0x0][0x3c8], PT ;  /* 0x0000f2009d007a0c */ /* 0x000fe40003f06270 */
[----:B------:R-:W-:Y:S02]  /*10600*/  ISETP.GE.AND P3, PT, R0, c[0x0][0x3c8], PT ;  /* 0x0000f20000007a0c */ /* 0x000fe40003f66270 */
[----:B------:R-:W-:-:S07]  /*10610*/  ISETP.GE.AND P2, PT, R11, c[0x0][0x3c8], PT ;  /* 0x0000f2000b007a0c */ /* 0x000fce0003f46270 */
[CC--:B---3--:R-:W-:Y:S02]  /*10620*/  @!P4 LEA R4, P1, R10.reuse, R2.reuse, 0x2 ;  /* 0x000000020a04c211 */ /* 0x0c8fe400078210ff */
[----:B--2---:R-:W-:Y:S02]  /*10630*/  @!P0 IMAD.WIDE R6, R157, 0x4, R2 ;  /* 0x000000049d068825 */ /* 0x004fe400078e0202 */
[-C--:B------:R-:W-:Y:S02]  /*10640*/  @!P4 LEA.HI.X R5, R10, R3.reuse, R32, 0x2, P1 ;  /* 0x000000030a05c211 */ /* 0x080fe400008f1420 */
[----:B------:R-:W-:Y:S01]  /*10650*/  ISETP.GE.AND P1, PT, R12, c[0x0][0x3c8], PT ;  /* 0x0000f2000c007a0c */ /* 0x000fe20003f26270 */
[----:B------:R2:W-:Y:S01]  /*10660*/  @!P0 ST.E.64 [R6.64], R106 ;  /* 0x0000006a06008985 */ /* 0x0005e2000c101b06 */
[C---:B------:R-:W-:Y:S02]  /*10670*/  @!P3 LEA R8, P5, R0.reuse, R2, 0x2 ;  /* 0x000000020008b211 */ /* 0x040fe400078a10ff */
[----:B------:R-:W-:Y:S01]  /*10680*/  ISETP.GE.AND P0, PT, R13, c[0x0][0x3c8], PT ;  /* 0x0000f2000d007a0c */ /* 0x000fe20003f06270 */
[----:B------:R3:W-:Y:S01]  /*10690*/  @!P4 ST.E.64 [R4.64], R110 ;  /* 0x0000006e0400c985 */ /* 0x0007e2000c101b06 */
[----:B------:R-:W-:-:S02]  /*106a0*/  @!P3 LEA.HI.X R9, R0, R3, R31, 0x2, P5 ;  /* 0x000000030009b211 */ /* 0x000fc400028f141f */
[C---:B------:R-:W-:Y:S02]  /*106b0*/  @!P2 LEA R10, P5, R11.reuse, R2, 0x2 ;  /* 0x000000020b0aa211 */ /* 0x040fe400078a10ff */
[----:B------:R-:W-:Y:S01]  /*106c0*/  ISETP.GE.AND P4, PT, R14, c[0x0][0x3c8], PT ;  /* 0x0000f2000e007a0c */ /* 0x000fe20003f86270 */
[----:B------:R4:W-:Y:S01]  /*106d0*/  @!P3 ST.E.64 [R8.64], R114 ;  /* 0x000000720800b985 */ /* 0x0009e2000c101b06 */
[----:B------:R-:W-:Y:S02]  /*106e0*/  @!P2 LEA.HI.X R11, R11, R3, R33, 0x2, P5 ;  /* 0x000000030b0ba211 */ /* 0x000fe400028f1421 */
[----:B------:R-:W-:-:S03]  /*106f0*/  ISETP.GE.AND P3, PT, R15, c[0x0][0x3c8], PT ;  /* 0x0000f2000f007a0c */ /* 0x000fc60003f66270 */
[----:B------:R-:W-:Y:S01]  /*10700*/  @!P2 ST.E.64 [R10.64], R118 ;  /* 0x000000760a00a985 */ /* 0x000fe2000c101b06 */
[----:B------:R-:W-:Y:S02]  /*10710*/  ISETP.GE.AND P2, PT, R16, c[0x0][0x3c8], PT ;  /* 0x0000f20010007a0c */ /* 0x000fe40003f46270 */
[----:B--2---:R-:W-:-:S04]  /*10720*/  @!P1 LEA R6, P5, R12, R2, 0x2 ;  /* 0x000000020c069211 */ /* 0x004fc800078a10ff */
[----:B------:R-:W-:Y:S02]  /*10730*/  @!P1 LEA.HI.X R7, R12, R3, R34, 0x2, P5 ;  /* 0x000000030c079211 */ /* 0x000fe400028f1422 */
[----:B---3--:R-:W-:-:S03]  /*10740*/  @!P0 LEA R4, P5, R13, R2, 0x2 ;  /* 0x000000020d048211 */ /* 0x008fc600078a10ff */
[----:B------:R-:W-:Y:S01]  /*10750*/  @!P1 ST.E.64 [R6.64], R122 ;  /* 0x0000007a06009985 */ /* 0x000fe2000c101b06 */
[-C--:B------:R-:W-:Y:S02]  /*10760*/  @!P0 LEA.HI.X R5, R13, R3.reuse, R36, 0x2, P5 ;  /* 0x000000030d058211 */ /* 0x080fe400028f1424 */
[----:B----4-:R-:W-:Y:S02]  /*10770*/  @!P4 LEA R8, P5, R14, R2, 0x2 ;  /* 0x000000020e08c211 */ /* 0x010fe400078a10ff */
[----:B------:R-:W-:Y:S01]  /*10780*/  ISETP.GE.AND P1, PT, R18, c[0x0][0x3c8], PT ;  /* 0x0000f20012007a0c */ /* 0x000fe20003f26270 */
[----:B------:R2:W-:Y:S01]  /*10790*/  @!P0 ST.E.64 [R4.64], R126 ;  /* 0x0000007e04008985 */ /* 0x0005e2000c101b06 */
[----:B------:R-:W-:Y:S02]  /*107a0*/  @!P4 LEA.HI.X R9, R14, R3, R37, 0x2, P5 ;  /* 0x000000030e09c211 */ /* 0x000fe400028f1425 */
[----:B------:R-:W-:-:S03]  /*107b0*/  ISETP.GE.AND P0, PT, R17, c[0x0][0x3c8], PT ;  /* 0x0000f20011007a0c */ /* 0x000fc60003f06270 */
        /* <DEDUP_REMOVED lines=11> */
[----:B------:R-:W-:-:S04]  /*10870*/  @!P4 LEA R10, P5, R19, R2, 0x2 ;  /* 0x00000002130ac211 */ /* 0x000fc800078a10ff */
[----:B------:R-:W-:Y:S02]  /*10880*/  @!P4 LEA.HI.X R11, R19, R3, R42, 0x2, P5 ;  /* 0x00000003130bc211 */ /* 0x000fe400028f142a */
[----:B--2---:R-:W-:-:S04]  /*10890*/  @!P1 LEA R4, P3, R18, R2, 0x2 ;  /* 0x0000000212049211 */ /* 0x004fc800078610ff */
[----:B------:R-:W-:Y:S02]  /*108a0*/  @!P1 LEA.HI.X R5, R18, R3, R41, 0x2, P3 ;  /* 0x0000000312059211 */ /* 0x000fe400018f1429 */
[----:B------:R-:W-:-:S03]  /*108b0*/  ISETP.GE.AND P3, PT, R20, c[0x0][0x3c8], PT ;  /* 0x0000f20014007a0c */ /* 0x000fc60003f66270 */
[----:B------:R2:W-:Y:S01]  /*108c0*/  @!P1 ST.E.64 [R4.64], R138 ;  /* 0x0000008a04009985 */ /* 0x0005e2000c101b06 */
[----:B------:R-:W-:-:S03]  /*108d0*/  ISETP.GE.AND P1, PT, R22, c[0x0][0x3c8], PT ;  /* 0x0000f20016007a0c */ /* 0x000fc60003f26270 */
[----:B------:R4:W-:Y:S01]  /*108e0*/  @!P0 ST.E.64 [R8.64], R134 ;  /* 0x0000008608008985 */ /* 0x0009e2000c101b06 */
[----:B------:R-:W-:-:S03]  /*108f0*/  ISETP.GE.AND P0, PT, R23, c[0x0][0x3c8], PT ;  /* 0x0000f20017007a0c */ /* 0x000fc60003f06270 */
[----:B------:R-:W-:Y:S01]  /*10900*/  @!P4 ST.E.64 [R10.64], R130 ;  /* 0x000000820a00c985 */ /* 0x000fe2000c101b06 */
[----:B------:R-:W-:Y:S02]  /*10910*/  ISETP.GE.AND P4, PT, R24, c[0x0][0x3c8], PT ;  /* 0x0000f20018007a0c */ /* 0x000fe40003f86270 */
[----:B---3--:R-:W-:-:S04]  /*10920*/  @!P3 LEA R6, P5, R20, R2, 0x2 ;  /* 0x000000021406b211 */ /* 0x008fc800078a10ff */
[----:B------:R-:W-:-:S05]  /*10930*/  @!P3 LEA.HI.X R7, R20, R3, R43, 0x2, P5 ;  /* 0x000000031407b211 */ /* 0x000fca00028f142b */
[----:B------:R-:W-:Y:S01]  /*10940*/  @!P3 ST.E.64 [R6.64], R54 ;  /* 0x000000360600b985 */ /* 0x000fe2000c101b06 */
[----:B------:R-:W-:Y:S02]  /*10950*/  ISETP.GE.AND P3, PT, R26, c[0x0][0x3c8], PT ;  /* 0x0000f2001a007a0c */ /* 0x000fe40003f66270 */
[----:B--2---:R-:W-:-:S04]  /*10960*/  @!P2 LEA R4, P5, R21, R2, 0x2 ;  /* 0x000000021504a211 */ /* 0x004fc800078a10ff */
[----:B------:R-:W-:Y:S02]  /*10970*/  @!P2 LEA.HI.X R5, R21, R3, R44, 0x2, P5 ;  /* 0x000000031505a211 */ /* 0x000fe400028f142c */
[----:B----4-:R-:W-:-:S03]  /*10980*/  @!P1 LEA R8, P5, R22, R2, 0x2 ;  /* 0x0000000216089211 */ /* 0x010fc600078a10ff */
[----:B------:R2:W-:Y:S01]  /*10990*/  @!P2 ST.E.64 [R4.64], R58 ;  /* 0x0000003a0400a985 */ /* 0x0005e2000c101b06 */
[----:B------:R-:W-:Y:S02]  /*109a0*/  @!P1 LEA.HI.X R9, R22, R3, R45, 0x2, P5 ;  /* 0x0000000316099211 */ /* 0x000fe400028f142d */
[----:B------:R-:W-:-:S03]  /*109b0*/  ISETP.GE.AND P2, PT, R25, c[0x0][0x3c8], PT ;  /* 0x0000f20019007a0c */ /* 0x000fc60003f46270 */
[----:B------:R-:W-:Y:S01]  /*109c0*/  @!P1 ST.E.64 [R8.64], R62 ;  /* 0x0000003e08009985 */ /* 0x000fe2000c101b06 */
[----:B------:R-:W-:Y:S02]  /*109d0*/  ISETP.GE.AND P1, PT, R27, c[0x0][0x3c8], PT ;  /* 0x0000f2001b007a0c */ /* 0x000fe40003f26270 */
[----:B--2---:R-:W-:-:S04]  /*109e0*/  @!P0 LEA R4, P5, R23, R2, 0x2 ;  /* 0x0000000217048211 */ /* 0x004fc800078a10ff */
[----:B------:R-:W-:Y:S02]  /*109f0*/  @!P0 LEA.HI.X R5, R23, R3, R46, 0x2, P5 ;  /* 0x0000000317058211 */ /* 0x000fe400028f142e */
[----:B------:R-:W-:-:S03]  /*10a00*/  @!P4 LEA R6, P5, R24, R2, 0x2 ;  /* 0x000000021806c211 */ /* 0x000fc600078a10ff */
[----:B------:R2:W-:Y:S01]  /*10a10*/  @!P0 ST.E.64 [R4.64], R66 ;  /* 0x0000004204008985 */ /* 0x0005e2000c101b06 */
[----:B------:R-:W-:Y:S02]  /*10a20*/  @!P4 LEA.HI.X R7, R24, R3, R47, 0x2, P5 ;  /* 0x000000031807c211 */ /* 0x000fe400028f142f */
[----:B------:R-:W-:-:S03]  /*10a30*/  @!P2 LEA R12, P5, R25, R2, 0x2 ;  /* 0x00000002190ca211 */ /* 0x000fc600078a10ff */
        /* <DEDUP_REMOVED lines=10> */
[----:B------:R4:W-:Y:S04]  /*10ae0*/  @!P2 ST.E.64 [R12.64], R78 ;  /* 0x0000004e0c00a985 */ /* 0x0009e8000c101b06 */
[----:B------:R4:W-:Y:S02]  /*10af0*/  @!P1 ST.E.64 [R10.64], R82 ;  /* 0x000000520a009985 */ /* 0x0009e4000c101b06 */
[----:B------:R-:W-:-:S04]  /*10b00*/  @!P0 LEA R8, P5, R28, R2, 0x2 ;  /* 0x000000021c088211 */ /* 0x000fc800078a10ff */
[----:B------:R-:W-:Y:S02]  /*10b10*/  @!P0 LEA.HI.X R9, R28, R3, R51, 0x2, P5 ;  /* 0x000000031c098211 */ /* 0x000fe400028f1433 */
[----:B---3--:R-:W-:-:S03]  /*10b20*/  @!P4 LEA R6, P5, R29, R2, 0x2 ;  /* 0x000000021d06c211 */ /* 0x008fc600078a10ff */
[----:B------:R4:W-:Y:S01]  /*10b30*/  @!P0 ST.E.64 [R8.64], R86 ;  /* 0x0000005608008985 */ /* 0x0009e2000c101b06 */
[----:B------:R-:W-:Y:S02]  /*10b40*/  @!P4 LEA.HI.X R7, R29, R3, R53, 0x2, P5 ;  /* 0x000000031d07c211 */ /* 0x000fe400028f1435 */
[----:B-----5:R-:W-:-:S03]  /*10b50*/  ISETP.GE.AND P0, PT, R154, c[0x0][0x3c8], PT ;  /* 0x0000f2009a007a0c */ /* 0x020fc60003f06270 */
[----:B------:R4:W-:Y:S01]  /*10b60*/  @!P4 ST.E.64 [R6.64], R90 ;  /* 0x0000005a0600c985 */ /* 0x0009e2000c101b06 */
[----:B--2---:R-:W-:-:S04]  /*10b70*/  @!P3 LEA R4, P2, R156, R2, 0x2 ;  /* 0x000000029c04b211 */ /* 0x004fc800078410ff */
[----:B------:R-:W-:-:S05]  /*10b80*/  @!P3 LEA.HI.X R5, R156, R3, R52, 0x2, P2 ;  /* 0x000000039c05b211 */ /* 0x000fca00010f1434 */
[----:B------:R4:W-:Y:S01]  /*10b90*/  @!P3 ST.E.64 [R4.64], R94 ;  /* 0x0000005e0400b985 */ /* 0x0009e2000c101b06 */
[----:B------:R-:W-:Y:S05]  /*10ba0*/  @P0 BRA `(.L_x_2087) ;  /* 0x0000030000000947 */ /* 0x000fea0003800000 */
[----:B------:R-:W-:-:S04]  /*10bb0*/  LEA R2, P0, R154, R2, 0x2 ;  /* 0x000000029a027211 */ /* 0x000fc800078010ff */
[----:B------:R-:W-:-:S05]  /*10bc0*/  LEA.HI.X R3, R154, R3, R155, 0x2, P0 ;  /* 0x000000039a037211 */ /* 0x000fca00000f149b */
[----:B------:R2:W-:Y:S01]  /*10bd0*/  ST.E.64 [R2.64], R98 ;  /* 0x0000006202007985 */ /* 0x0005e2000c101b06 */
[----:B------:R-:W-:Y:S05]  /*10be0*/  BRA `(.L_x_2087) ;  /* 0x000002c000007947 */ /* 0x000fea0003800000 */
.L_x_2083:
        /* <DEDUP_REMOVED lines=26> */
[----:B------:R-:W-:-:S05]  /*10d90*/  IMAD.WIDE.U32 R2, R9, c[0x0][0x4d8], R2 ;  /* 0x0001360009027a25 */ /* 0x000fca00078e0002 */
[----:B------:R-:W-:Y:S01]  /*10da0*/  IADD3 R3, R3, R6, RZ ;  /* 0x0000000603037210 */ /* 0x000fe20007ffe0ff */
[----:B------:R-:W-:Y:S02]  /*10db0*/  IMAD R6, R4, c[0x0][0x4e0], RZ ;  /* 0x0001380004067a24 */ /* 0x000fe400078e02ff */
[----:B------:R-:W-:Y:S01]  /*10dc0*/  IMAD R4, R5, c[0x0][0x4e8], R7 ;  /* 0x00013a0005047a24 */ /* 0x000fe200078e0207 */
[----:B------:R-:W-:Y:S01]  /*10dd0*/  SHF.R.S32.HI R7, RZ, 0x1f, R0 ;  /* 0x0000001fff077819 */ /* 0x000fe20000011400 */
[----:B------:R-:W-:-:S03]  /*10de0*/  IMAD.WIDE.U32 R2, R8, c[0x0][0x4e0], R2 ;  /* 0x0001380008027a25 */ /* 0x000fc600078e0002 */
[----:B------:R-:W-:Y:S01]  /*10df0*/  SHF.R.S32.HI R5, RZ, 0x1f, R4 ;  /* 0x0000001fff057819 */ /* 0x000fe20000011404 */
[----:B------:R-:W-:Y:S01]  /*10e00*/  IMAD R6, R8, c[0x0][0x4e4], R6 ;  /* 0x0001390008067a24 */ /* 0x000fe200078e0206 */
        /* <DEDUP_REMOVED lines=9> */
[----:B------:R2:W-:Y:S02]  /*10ea0*/  STG.E [R4.64], R0 ;  /* 0x0000000004007986 */ /* 0x0005e4000c101906 */
.L_x_2087:
[----:B------:R-:W-:Y:S05]  /*10eb0*/  BSYNC B1 ;  /* 0x0000000000017941 */ /* 0x000fea0003800000 */
.L_x_2082:
[----:B--2---:R-:W2:Y:S02]  /*10ec0*/  LDL R0, [R1+0x80] ;  /* 0x0000800001007983 */ /* 0x004ea40000100800 */
[----:B--2---:R-:W-:-:S13]  /*10ed0*/  ISETP.NE.AND P0, PT, R0, RZ, PT ;  /* 0x000000ff0000720c */ /* 0x004fda0003f05270 */
[----:B------:R-:W-:Y:S01]  /*10ee0*/  @P0 WARPSYNC 0xffffffff ;  /* 0xffffffff00000948 */ /* 0x000fe20003800000 */
[----:B------:R-:W-:Y:S06]  /*10ef0*/  @P0 BAR.SYNC.DEFER_BLOCKING 0x5, 0x100 ;  /* 0x0144000000000b1d */ /* 0x000fec0000010000 */
[----:B------:R-:W2:Y:S04]  /*10f00*/  @P0 LDS R0, [0x24100] ;  /* 0x02410000ff000984 */ /* 0x000ea80000000800 */
[----:B--2---:R2:W-:Y:S04]  /*10f10*/  @P0 STL [R1+0x6c], R0 ;  /* 0x00006c0001000387 */ /* 0x0045e80000100800 */
[----:B------:R-:W-:Y:S06]  /*10f20*/  @P0 BAR.ARV 0x4, 0x100 ;  /* 0x0104000000000b1d */ /* 0x000fec0000002000 */
[----:B------:R-:W-:Y:S05]  /*10f30*/  @P0 BRA `(.L_x_2088) ;  /* 0x0000007000000947 */ /* 0x000fea0003800000 */
[----:B------:R-:W-:Y:S05]  /*10f40*/  BRA.DIV ~URZ, `(.L_x_2089) ;  /* 0x000002227f007947 */ /* 0x000fea000b800000 */
[----:B--2---:R2:W1:Y:S02]  /*10f50*/  SHFL.IDX PT, R0, R100, RZ, 0x1f ;  /* 0x00001fff64007589 */ /* 0x00446400000e0000 */
.L_x_2094:
[----:B------:R-:W-:Y:S01]  /*10f60*/  WARPSYNC 0xffffffff ;  /* 0xffffffff00007948 */ /* 0x000fe20003800000 */
[----:B------:R-:W-:Y:S06]  /*10f70*/  BAR.SYNC.DEFER_BLOCKING 0x4, 0x100 ;  /* 0x0104000000007b1d */ /* 0x000fec0000010000 */
[----:B-1----:R1:W-:Y:S04]  /*10f80*/  STL [R1+0x6c], R0 ;  /* 0x00006c0001007387 */ /* 0x0023e80000100800 */
[----:B------:R1:W-:Y:S04]  /*10f90*/  @!P6 STS [0x24100], R100 ;  /* 0x02410064ff00e388 */ /* 0x0003e80000000800 */
[----:B------:R-:W-:Y:S06]  /*10fa0*/  BAR.ARV 0x5, 0x100 ;  /* 0x0144000000007b1d */ /* 0x000fec0000002000 */
.L_x_2088:
[----:B-12---:R-:W2:Y:S02]  /*10fb0*/  LDL R0, [R1+0x6c] ;  /* 0x00006c0001007983 */ /* 0x006ea40000100800 */
[----:B--2---:R-:W-:-:S13]  /*10fc0*/  ISETP.GE.AND P0, PT, R0, c[0x0][0x538], PT ;  /* 0x00014e0000007a0c */ /* 0x004fda0003f06270 */
[----:B---345:R-:W-:Y:S01]  /*10fd0*/  @P0 CALL.REL.NOINC `(.L_x_2090) ;  /* 0x0000001000000944 */ /* 0x038fe20003c00000 */
[----:B------:R-:W-:Y:S05]  /*10fe0*/  BRA `(.L_x_2091) ;  /* 0xfffef6b000007947 */ /* 0x000fea000383ffff */
.L_x_2090:
[----:B------:R-:W-:Y:S05]  /*10ff0*/  EXIT ;  /* 0x000000000000794d */ /* 0x000fea0003800000 */
.L_x_2078:
[----:B------:R2:W5:Y:S01]  /*11000*/  LDL R2, [R1+0x8] ;  /* 0x0000080001027983 */ /* 0x0005620000100800 */
[----:B------:R-:W-:Y:S02]  /*11010*/  MOV R5, 0x2 ;  /* 0x0000000200057802 */ /* 0x000fe40000000f00 */
[----:B-1----:R-:W-:Y:S02]  /*11020*/  MOV R3, 0x11040 ;  /* 0x0001104000037802 */ /* 0x002fe40000000f00 */
[----:B--2--5:R-:W-:Y:S05]  /*11030*/  CALL.REL.NOINC `($__internal_42_$__cuda_sm70_shflsync_bfly_p) ;  /* 0x0000017000007944 */ /* 0x024fea0003c00000 */
[----:B------:R-:W-:Y:S01]  /*11040*/  MOV R0, R5 ;  /* 0x0000000500007202 */ /* 0x000fe20000000f00 */
[----:B------:R-:W-:Y:S05]  /*11050*/  BRA `(.L_x_2092) ;  /* 0xffffdc7000007947 */ /* 0x000fea000383ffff */
.L_x_2079:
[----:B------:R-:W-:Y:S01]  /*11060*/  IMAD.MOV.U32 R2, RZ, RZ, R0 ;  /* 0x000000ffff027224 */ /* 0x000fe200078e0000 */
[----:B------:R-:W-:Y:S02]  /*11070*/  MOV R5, 0x1 ;  /* 0x0000000100057802 */ /* 0x000fe40000000f00 */
[----:B-1----:R-:W-:Y:S02]  /*11080*/  MOV R3, 0x110a0 ;  /* 0x000110a000037802 */ /* 0x002fe40000000f00 */
[----:B------:R-:W-:Y:S05]  /*11090*/  CALL.REL.NOINC `($__internal_42_$__cuda_sm70_shflsync_bfly_p) ;  /* 0x0000011000007944 */ /* 0x000fea0003c00000 */
[----:B------:R1:W5:Y:S01]  /*110a0*/  LDL R2, [R1+0x10] ;  /* 0x0000100001027983 */ /* 0x0003620000100800 */
[----:B------:R-:W-:Y:S01]  /*110b0*/  FADD.FTZ R0, R0, R5 ;  /* 0x0000000500007221 */ /* 0x000fe20000010000 */
[----:B------:R-:W-:Y:S02]  /*110c0*/  MOV R5, 0x2 ;  /* 0x0000000200057802 */ /* 0x000fe40000000f00 */
[----:B------:R-:W-:-:S02]  /*110d0*/  MOV R3, 0x110f0 ;  /* 0x000110f000037802 */ /* 0x000fc40000000f00 */
[----:B-1---5:R-:W-:Y:S05]  /*110e0*/  CALL.REL.NOINC `($__internal_42_$__cuda_sm70_shflsync_bfly_p) ;  /* 0x000000c000007944 */ /* 0x022fea0003c00000 */
[----:B------:R-:W2:Y:S01]  /*110f0*/  LDL.LU R2, [R1+0x10] ;  /* 0x0000100001027983 */ /* 0x000ea20000300800 */
[----:B------:R-:W-:Y:S01]  /*11100*/  MOV R3, 0x11150 ;  /* 0x0001115000037802 */ /* 0x000fe20000000f00 */
[----:B--2---:R-:W-:Y:S01]  /*11110*/  FADD.FTZ R4, R2, R5 ;  /* 0x0000000502047221 */ /* 0x004fe20000010000 */
[----:B------:R-:W-:-:S04]  /*11120*/  MOV R5, 0x1 ;  /* 0x0000000100057802 */ /* 0x000fc80000000f00 */
[----:B------:R-:W-:Y:S02]  /*11130*/  MOV R2, R4 ;  /* 0x0000000400027202 */ /* 0x000fe40000000f00 */
[----:B------:R-:W-:Y:S05]  /*11140*/  CALL.REL.NOINC `($__internal_42_$__cuda_sm70_shflsync_bfly_p) ;  /* 0x0000006000007944 */ /* 0x000fea0003c00000 */
[----:B------:R-:W-:Y:S01]  /*11150*/  MOV R3, R5 ;  /* 0x0000000500037202 */ /* 0x000fe20000000f00 */
[----:B------:R-:W-:Y:S05]  /*11160*/  BRA `(.L_x_2093) ;  /* 0xffffdbf000007947 */ /* 0x000fea000383ffff */
.L_x_2089:
[----:B--2---:R-:W-:Y:S02]  /*11170*/  MOV R0, R100 ;  /* 0x0000006400007202 */ /* 0x004fe40000000f00 */
[----:B---3--:R-:W-:Y:S02]  /*11180*/  MOV R2, 0x111a0 ;  /* 0x000111a000027802 */ /* 0x008fe40000000f00 */
[----:B-1--45:R-:W-:Y:S05]  /*11190*/  CALL.REL.NOINC `($__internal_43_$__cuda_sm70_shflsync_idx_p) ;  /* 0x0000006000007944 */ /* 0x032fea0003c00000 */
[----:B-12---:R-:W-:Y:S05]  /*111a0*/  BRA `(.L_x_2094) ;  /* 0xfffffdb000007947 */ /* 0x006fea000383ffff */
        .weak           $__internal_42_$__cuda_sm70_shflsync_bfly_p
        .type           $__internal_42_$__cuda_sm70_shflsync_bfly_p,@function
        .size           $__internal_42_$__cuda_sm70_shflsync_bfly_p,($__internal_43_$__cuda_sm70_shflsync_idx_p - $__internal_42_$__cuda_sm70_shflsync_bfly_p)
$__internal_42_$__cuda_sm70_shflsync_bfly_p:
[----:B------:R-:W-:Y:S04]  /*111b0*/  WARPSYNC R6 ;  /* 0x0000000600007348 */ /* 0x000fe80003800000 */
[----:B------:R1:W2:Y:S02]  /*111c0*/  SHFL.BFLY PT, R5, R2, R5, R7 ;  /* 0x0c00000502057389 */ /* 0x0002a400000e0007 */
[----:B-1----:R-:W-:Y:S02]  /*111d0*/  MOV R2, R3 ;  /* 0x0000000300027202 */ /* 0x002fe40000000f00 */
[----:B------:R-:W-:-:S04]  /*111e0*/  MOV R3, 0x0 ;  /* 0x0000000000037802 */ /* 0x000fc80000000f00 */
[----:B--2---:R-:W-:Y:S05]  /*111f0*/  RET.REL.NODEC R2 `(_ZN7cutlass13device_kernelIN5flash19enable_sm80_to_sm89INS1_16FlashAttnFwdSm80INS1_25CollectiveMainloopFwdSm80ILi8ELi2ELb1EN4cute5tupleIJNS5_1CILi128EEENS7_ILi96EEENS7_ILi192EEEEEELi192ENS_6half_tEfNS_4arch4Sm80ELb1ELb0ELb1ELb0ELb0ELb0ELb1ELb1EEENS1_21CollectiveEpilogueFwdINS6_IJS8_SA_S9_EEENS6_IJNS7_ILi1EEESI_SI_EEESC_SE_Li256ELb0ELb1ELb1ELb0EEENS1_30DynamicPersistentTileSchedulerILi256ELi256ELb1ELb1ELb0EEEEEEEEEvNT_6ParamsE) ;  /* 0xfffeee0002007950 */ /* 0x004fea0003c3ffff */
        .weak           $__internal_43_$__cuda_sm70_shflsync_idx_p
        .type           $__internal_43_$__cuda_sm70_shflsync_idx_p,@function
        .size           $__internal_43_$__cuda_sm70_shflsync_idx_p,(.L_x_2509 - $__internal_43_$__cuda_sm70_shflsync_idx_p)
$__internal_43_$__cuda_sm70_shflsync_idx_p:
[----:B------:R-:W-:Y:S01]  /*11200*/  MOV R3, 0x0 ;  /* 0x0000000000037802 */ /* 0x000fe20000000f00 */
[----:B------:R-:W-:Y:S04]  /*11210*/  WARPSYNC R101 ;  /* 0x0000006500007348 */ /* 0x000fe80003800000 */
[----:B------:R1:W2:Y:S01]  /*11220*/  SHFL.IDX PT, R0, R0, R153, R152 ;  /* 0x0000009900007389 */ /* 0x0002a200000e0098 */
[----:B------:R-:W-:Y:S05]  /*11230*/  RET.REL.NODEC R2 `(_ZN7cutlass13device_kernelIN5flash19enable_sm80_to_sm89INS1_16FlashAttnFwdSm80INS1_25CollectiveMainloopFwdSm80ILi8ELi2ELb1EN4cute5tupleIJNS5_1CILi128EEENS7_ILi96EEENS7_ILi192EEEEEELi192ENS_6half_tEfNS_4arch4Sm80ELb1ELb0ELb1ELb0ELb0ELb0ELb1ELb1EEENS1_21CollectiveEpilogueFwdINS6_IJS8_SA_S9_EEENS6_IJNS7_ILi1EEESI_SI_EEESC_SE_Li256ELb0ELb1ELb1ELb0EEENS1_30DynamicPersistentTileSchedulerILi256ELi256ELb1ELb1ELb0EEEEEEEEEvNT_6ParamsE) ;  /* 0xfffeedc002007950 */ /* 0x000fea0003c3ffff */
.L_x_2095:
        /* <DEDUP_REMOVED lines=12> */
.L_x_2509:


//--------------------- .text._ZN7cutlass13device_kernelIN5flash19enable_sm80_to_sm89INS1_16FlashAttnFwdSm80INS1_25CollectiveMainloopFwdSm80ILi8ELi2ELb0EN4cute5tupleIJNS5_1CILi128EEENS7_ILi64EEENS7_ILi192EEEEEELi192ENS_6half_tEfNS_4arch4Sm80ELb1ELb0ELb1ELb1ELb0ELb0ELb1ELb1EEENS1_21CollectiveEpilogueFwdINS6_IJS8_SA_S9_EEENS6_IJNS7_ILi1EEESI_SI_EEESC_SE_Li256ELb1ELb1ELb1ELb0EEENS1_36VarlenDynamicPersistentTileSchedulerILi128ELi64ELi256ELi256ELb1ELb1ELb0ELb1ELb1ELb1EEEEEEEEEvNT_6ParamsE --------------------------
	.section	.text._ZN7cutlass13device_kernelIN5flash19enable_sm80_to_sm89INS1_16FlashAttnFwdSm80INS1_25CollectiveMainloopFwdSm80ILi8ELi2ELb0EN4cute5tupleIJNS5_1CILi128EEENS7_ILi64EEENS7_ILi192EEEEEELi192ENS_6half_tEfNS_4arch4Sm80ELb1ELb0ELb1ELb1ELb0ELb0ELb1ELb1EEENS1_21CollectiveEpilogueFwdINS6_IJS8_SA_S9_EEENS6_IJNS7_ILi1EEESI_SI_EEESC_SE_Li256ELb1ELb1ELb1ELb0EEENS1_36VarlenDynamicPersistentTileSchedulerILi128ELi64ELi256ELi256ELb1ELb1ELb0ELb1ELb1ELb1EEEEEEEEEvNT_6ParamsE,"ax",@progbits
	.sectioninfo	@"SHI_REGISTERS=255"
	.align	128
.text._ZN7cutlass13device_kernelIN5flash19enable_sm80_to_sm89INS1_16FlashAttnFwdSm80INS1_25CollectiveMainloopFwdSm80ILi8ELi2ELb0EN4cute5tupleIJNS5_1CILi128EEENS7_ILi64EEENS7_ILi192EEEEEELi192ENS_6half_tEfNS_4arch4Sm80ELb1ELb0ELb1ELb1ELb0ELb0ELb1ELb1EEENS1_21CollectiveEpilogueFwdINS6_IJS8_SA_S9_EEENS6_IJNS7_ILi1EEESI_SI_EEESC_SE_Li256ELb1ELb1ELb1ELb0EEENS1_36VarlenDynamicPersistentTileSchedulerILi128ELi64ELi256ELi256ELb1ELb1ELb0ELb1ELb1ELb1EEEEEEEEEvNT_6ParamsE:
        .type           _ZN7cutlass13device_kernelIN5flash19enable_sm80_to_sm89INS1_16FlashAttnFwdSm80INS1_25CollectiveMainloopFwdSm80ILi8ELi2ELb0EN4cute5tupleIJNS5_1CILi128EEENS7_ILi64EEENS7_ILi192EEEEEELi192ENS_6half_tEfNS_4arch4Sm80ELb1ELb0ELb1ELb1ELb0ELb0ELb1ELb1EEENS1_21CollectiveEpilogueFwdINS6_IJS8_SA_S9_EEENS6_IJNS7_ILi1EEESI_SI_EEESC_SE_Li256ELb1ELb1ELb1ELb0EEENS1_36VarlenDynamicPersistentTileSchedulerILi128ELi64ELi256ELi256ELb1ELb1ELb0ELb1ELb1ELb1EEEEEEEEEvNT_6ParamsE,@function
        .size           _ZN7cutlass13device_kernelIN5flash19enable_sm80_to_sm89INS1_16FlashAttnFwdSm80INS1_25CollectiveMainloopFwdSm80ILi8ELi2ELb0EN4cute5tupleIJNS5_1CILi128EEENS7_ILi64EEENS7_ILi192EEEEEELi192ENS_6half_tEfNS_4arch4Sm80ELb1ELb0ELb1ELb1ELb0ELb0ELb1ELb1EEENS1_21CollectiveEpilogueFwdINS6_IJS8_SA_S9_EEENS6_IJNS7_ILi1EEESI_SI_EEESC_SE_Li256ELb1ELb1ELb1ELb0EEENS1_36VarlenDynamicPersistentTileSchedulerILi128ELi64ELi256ELi256ELb1ELb1ELb0ELb1ELb1ELb1EEEEEEEEEvNT_6ParamsE,(.L_x_2512 - _ZN7cutlass13device_kernelIN5flash19enable_sm80_to_sm89INS1_16FlashAttnFwdSm80INS1_25CollectiveMainloopFwdSm80ILi8ELi2ELb0EN4cute5tupleIJNS5_1CILi128EEENS7_ILi64EEENS7_ILi192EEEEEELi192ENS_6half_tEfNS_4arch4Sm80ELb1ELb0ELb1ELb1ELb0ELb0ELb1ELb1EEENS1_21CollectiveEpilogueFwdINS6_IJS8_SA_S9_EEENS6_IJNS7_ILi1EEESI_SI_EEESC_SE_Li256ELb1ELb1ELb1ELb0EEENS1_36VarlenDynamicPersistentTileSchedulerILi128ELi64ELi256ELi256ELb1ELb1ELb0ELb1ELb1ELb1EEEEEEEEEvNT_6ParamsE)
        .other          _ZN7cutlass13device_kernelIN5flash19enable_sm80_to_sm89INS1_16FlashAttnFwdSm80INS1_25CollectiveMainloopFwdSm80ILi8ELi2ELb0EN4cute5tupleIJNS5_1CILi128EEENS7_ILi64EEENS7_ILi192EEEEEELi192ENS_6half_tEfNS_4arch4Sm80ELb1ELb0ELb1ELb1ELb0ELb0ELb1ELb1EEENS1_21CollectiveEpilogueFwdINS6_IJS8_SA_S9_EEENS6_IJNS7_ILi1EEESI_SI_EEESC_SE_Li256ELb1ELb1ELb1ELb0EEENS1_36VarlenDynamicPersistentTileSchedulerILi128ELi64ELi256ELi256ELb1ELb1ELb0ELb1ELb1ELb1EEEEEEEEEvNT_6ParamsE,@"STO_CUDA_ENTRY STV_DEFAULT"
_ZN7cutlass13device_kernelIN5flash19enable_sm80_to_sm89INS1_16FlashAttnFwdSm80INS1_25CollectiveMainloopFwdSm80ILi8ELi2ELb0EN4cute5tupleIJNS5_1CILi128EEENS7_ILi64EEENS7_ILi192EEEEEELi192ENS_6half_tEfNS_4arch4Sm80ELb1ELb0ELb1ELb1ELb0ELb0ELb1ELb1EEENS1_21CollectiveEpilogueFwdINS6_IJS8_SA_S9_EEENS6_IJNS7_ILi1EEESI_SI_EEESC_SE_Li256ELb1ELb1ELb1ELb0EEENS1_36VarlenDynamicPersistentTileSchedulerILi128ELi64ELi256ELi256ELb1ELb1ELb0ELb1ELb1ELb1EEEEEEEEEvNT_6ParamsE:
        /* <DEDUP_REMOVED lines=55> */
.L_x_2101:
        /* <DEDUP_REMOVED lines=16> */
.L_x_2202:
        /* <DEDUP_REMOVED lines=16> */
.L_x_2203:
[----:B--2---:R-:W-:-:S05]  /*0570*/  IMAD R2, R2, c[0x0][0x538], RZ ;  /* 0x00014e0002027a24 */ /* 0x004fca00078e02ff */
[----:B------:R-:W-:-:S04]  /*0580*/  IADD3 R3, R2, R3, RZ ;  /* 0x0000000302037210 */ /* 0x000fc80007ffe0ff */
[----:B------:R-:W-:-:S13]  /*0590*/  ISETP.GT.AND P0, PT, R3, UR4, PT ;  /* 0x0000000403007c0c */ /* 0x000fda000bf04270 */
[----:B-1----:R-:W-:Y:S05]  /*05a0*/  @!P0 BRA `(.L_x_2101) ;  /* 0xfffffdc000008947 */ /* 0x002fea000383ffff */
.L_x_2097:
[----:B------:R-:W-:-:S05]  /*05b0*/  IADD3 R196, -R2, R3, RZ ;  /* 0x0000000302c47210 */ /* 0x000fca0007ffe1ff */
[----:B------:R-:W-:-:S05]  /*05c0*/  IMAD R0, R9, c[0x0][0x538], R196 ;  /* 0x00014e0009007a24 */ /* 0x000fca00078e02c4 */
[----:B------:R-:W-:Y:S01]  /*05d0*/  ISETP.GT.AND P0, PT, R0, UR4, PT ;  /* 0x0000000400007c0c */ /* 0x000fe2000bf04270 */
[----:B------:R-:W-:-:S12]  /*05e0*/  BRA.DIV ~URZ, `(.L_x_2102) ;  /* 0x0000ff127f007947 */ /* 0x000fd8000b800000 */
[----:B------:R-:W-:-:S04]  /*05f0*/  VOTE.ANY R8, PT, !P0 ;  /* 0x0000000000087806 */ /* 0x000fc800040e0100 */
.L_x_2204:
[----:B------:R-:W1:Y:S02]  /*0600*/  POPC R3, R8 ;  /* 0x0000000800037309 */ /* 0x000e640000000000 */
[----:B-1----:R-:W-:Y:S01]  /*0610*/  IADD3 R199, R3, R199, RZ ;  /* 0x000000c703c77210 */ /* 0x002fe20007ffe0ff */
[----:B------:R-:W-:Y:S05]  /*0620*/  BRA.DIV ~URZ, `(.L_x_2103) ;  /* 0x0000ff127f007947 */ /* 0x000fea000b800000 */
[----:B------:R1:W2:Y:S01]  /*0630*/  SHFL.IDX PT, R10, R10, R3, 0x1f ;  /* 0x00001f030a0a7589 */ /* 0x0002a200000e0000 */
[----:B------:R-:W-:-:S03]  /*0640*/  MOV R11, RZ ;  /* 0x000000ff000b7202 */ /* 0x000fc60000000f00 */
[----:B------:R1:W3:Y:S04]  /*0650*/  SHFL.IDX PT, R7, R7, R3, 0x1f ;  /* 0x00001f0307077589 */ /* 0x0002e800000e0000 */
.L_x_2205:
[----:B------:R-:W-:Y:S01]  /*0660*/  ISETP.NE.AND P0, PT, R8, RZ, PT ;  /* 0x000000ff0800720c */ /* 0x000fe20003f05270 */
[----:B------:R-:W-:-:S12]  /*0670*/  BSSY B0, `(.L_x_2104) ;  /* 0x0000005000007945 */ /* 0x000fd80003800000 */
[----:B------:R-:W-:Y:S05]  /*0680*/  @!P0 BRA `(.L_x_2105) ;  /* 0x0000003000008947 */ /* 0x000fea0003800000 */
[----:B-1----:R-:W-:Y:S01]  /*0690*/  IADD3 R3, R3, -0x1, RZ ;  /* 0xffffffff03037810 */ /* 0x002fe20007ffe0ff */
[----:B------:R-:W-:Y:S05]  /*06a0*/  BRA.DIV ~URZ, `(.L_x_2106) ;  /* 0x0000ff727f007947 */ /* 0x000fea000b800000 */
[----:B------:R1:W4:Y:S02]  /*06b0*/  SHFL.IDX PT, R11, R9, R3, 0x1f ;  /* 0x00001f03090b7589 */ /* 0x00032400000e0000 */
.L_x_2105:
[----:B------:R-:W-:Y:S05]  /*06c0*/  BSYNC B0 ;  /* 0x0000000000007941 */ /* 0x000fea0003800000 */
.L_x_2104:
[----:B---3--:R-:W-:Y:S01]  /*06d0*/  ISETP.NE.AND P0, PT, R7, 0x1, PT ;  /* 0x000000010700780c */ /* 0x008fe20003f05270 */
[----:B----4-:R-:W-:Y:S01]  /*06e0*/  IMAD R196, R11, c[0x0][0x538], R196 ;  /* 0x00014e000bc47a24 */ /* 0x010fe200078e02c4 */
[----:B------:R-:W-:Y:S04]  /*06f0*/  BSSY B0, `(.L_x_2107) ;  /* 0x0000078000007945 */ /* 0x000fe80003800000 */
[----:B------:R-:W-:-:S07]  /*0700*/  IADD3 R4, -R196, UR4, RZ ;  /* 0x00000004c4047c10 */ /* 0x000fce000fffe1ff */
[----:B------:R-:W-:Y:S05]  /*0710*/  @!P0 BRA `(.L_x_2108) ;  /* 0x0000037000008947 */ /* 0x000fea0003800000 */
[----:B--2---:R-:W-:Y:S02]  /*0720*/  IABS R5, R10 ;  /* 0x0000000a00057213 */ /* 0x004fe40000000000 */
[----:B------:R-:W-:Y:S02]  /*0730*/  IABS R8, R7 ;  /* 0x0000000700087213 */ /* 0x000fe40000000000 */
[----:B------:R-:W2:Y:S01]  /*0740*/  I2F.RP R12, R5 ;  /* 0x00000005000c7306 */ /* 0x000ea20000209400 */
[----:B------:R-:W-:Y:S02]  /*0750*/  IABS R2, R4 ;  /* 0x0000000400027213 */ /* 0x000fe40000000000 */
[----:B------:R-:W-:-:S05]  /*0760*/  IABS R0, R10 ;  /* 0x0000000a00007213 */ /* 0x000fca0000000000 */
[----:B-1----:R-:W1:Y:S01]  /*0770*/  I2F.RP R9, R8 ;  /* 0x0000000800097306 */ /* 0x002e620000209400 */
[----:B------:R-:W-:-:S07]  /*0780*/  IMAD.MOV R0, RZ, RZ, -R0 ;  /* 0x000000ffff007224 */ /* 0x000fce00078e0a00 */
[----:B--2---:R-:W2:Y:S08]  /*0790*/  MUFU.RCP R12, R12 ;  /* 0x0000000c000c7308 */ /* 0x004eb00000001000 */
[----:B-1----:R-:W-:Y:S01]  /*07a0*/  MUFU.RCP R9, R9 ;  /* 0x0000000900097308 */ /* 0x002fe20000001000 */
[----:B--2---:R-:W-:-:S07]  /*07b0*/  IADD3 R12, R12, 0xffffffe, RZ ;  /* 0x0ffffffe0c0c7810 */ /* 0x004fce0007ffe0ff */
[----:B------:R-:W1:Y:S02]  /*07c0*/  F2I.FTZ.U32.TRUNC.NTZ R13, R12 ;  /* 0x0000000c000d7305 */ /* 0x000e64000021f000 */
[----:B-1----:R-:W-:Y:S02]  /*07d0*/  IMAD.MOV R3, RZ, RZ, -R13 ;  /* 0x000000ffff037224 */ /* 0x002fe400078e0a0d */
[----:B------:R-:W-:Y:S02]  /*07e0*/  IMAD.MOV.U32 R12, RZ, RZ, RZ ;  /* 0x000000ffff0c7224 */ /* 0x000fe400078e00ff */
[----:B------:R-:W-:-:S04]  /*07f0*/  IMAD R3, R3, R5, RZ ;  /* 0x0000000503037224 */ /* 0x000fc800078e02ff */
[----:B------:R-:W-:Y:S01]  /*0800*/  IMAD.HI.U32 R3, R13, R3, R12 ;  /* 0x000000030d037227 */ /* 0x000fe200078e000c */
[----:B------:R-:W-:-:S04]  /*0810*/  IADD3 R12, R9, 0xffffffe, RZ ;  /* 0x0ffffffe090c7810 */ /* 0x000fc80007ffe0ff */
[----:B------:R1:W2:Y:S01]  /*0820*/  F2I.FTZ.U32.TRUNC.NTZ R13, R12 ;  /* 0x0000000c000d7305 */ /* 0x0002a2000021f000 */
[----:B------:R-:W-:-:S04]  /*0830*/  IMAD.HI.U32 R3, R3, R2, RZ ;  /* 0x0000000203037227 */ /* 0x000fc800078e00ff */
[----:B------:R-:W-:-:S05]  /*0840*/  IMAD R0, R3, R0, R2 ;  /* 0x0000000003007224 */ /* 0x000fca00078e0202 */
[----:B------:R-:W-:Y:S01]  /*0850*/  ISETP.GT.U32.AND P1, PT, R5, R0, PT ;  /* 0x000000000500720c */ /* 0x000fe20003f24070 */
[----:B-1----:R-:W-:-:S12]  /*0860*/  IMAD.MOV.U32 R12, RZ, RZ, RZ ;  /* 0x000000ffff0c7224 */ /* 0x002fd800078e00ff */
[----:B------:R-:W-:Y:S01]  /*0870*/  @!P1 IMAD.IADD R0, R0, 0x1, -R5 ;  /* 0x0000000100009824 */ /* 0x000fe200078e0a05 */
[----:B------:R-:W-:Y:S02]  /*0880*/  @!P1 IADD3 R3, R3, 0x1, RZ ;  /* 0x0000000103039810 */ /* 0x000fe40007ffe0ff */
[----:B------:R-:W-:Y:S02]  /*0890*/  ISETP.NE.AND P1, PT, R10, RZ, PT ;  /* 0x000000ff0a00720c */ /* 0x000fe40003f25270 */
[----:B------:R-:W-:Y:S01]  /*08a0*/  ISETP.GE.U32.AND P2, PT, R0, R5, PT ;  /* 0x000000050000720c */ /* 0x000fe20003f46070 */
[----:B--2---:R-:W-:Y:S01]  /*08b0*/  IMAD.MOV R5, RZ, RZ, -R13 ;  /* 0x000000ffff057224 */ /* 0x004fe200078e0a0d */
[----:B------:R-:W-:-:S03]  /*08c0*/  LOP3.LUT R0, R4, R10, RZ, 0x3c, !PT ;  /* 0x0000000a04007212 */ /* 0x000fc600078e3cff */
[----:B------:R-:W-:Y:S01]  /*08d0*/  IMAD R5, R5, R8, RZ ;  /* 0x0000000805057224 */ /* 0x000fe200078e02ff */
[----:B------:R-:W-:Y:S02]  /*08e0*/  ISETP.GE.AND P0, PT, R0, RZ, PT ;  /* 0x000000ff0000720c */ /* 0x000fe40003f06270 */
[----:B------:R-:W-:Y:S01]  /*08f0*/  IABS R0, R7 ;  /* 0x0000000700007213 */ /* 0x000fe20000000000 */
[----:B------:R-:W-:-:S04]  /*0900*/  IMAD.HI.U32 R5, R13, R5, R12 ;  /* 0x000000050d057227 */ /* 0x000fc800078e000c */
[----:B------:R-:W-:Y:S01]  /*0910*/  @P2 IADD3 R3, R3, 0x1, RZ ;  /* 0x0000000103032810 */ /* 0x000fe20007ffe0ff */
[----:B------:R-:W-:-:S05]  /*0920*/  IMAD.MOV R0, RZ, RZ, -R0 ;  /* 0x000000ffff007224 */ /* 0x000fca00078e0a00 */
        /* <DEDUP_REMOVED lines=22> */
.L_x_2108:
[----:B------:R-:W-:-:S04]  /*0a90*/  IMAD.MOV.U32 R0, RZ, RZ, 0x4 ;  /* 0x00000004ff007424 */ /* 0x000fc800078e00ff */
[----:B-1----:R-:W-:-:S05]  /*0aa0*/  IMAD.WIDE R2, R199, R0, c[0x0][0x590] ;  /* 0x00016400c7027625 */ /* 0x002fca00078e0200 */
[----:B------:R1:W3:Y:S02]  /*0ab0*/  LDG.E R5, [R2.64] ;  /* 0x0000000802057981 */ /* 0x0002e4000c1e1900 */
[----:B-1----:R-:W-:Y:S01]  /*0ac0*/  IABS R2, R4 ;  /* 0x0000000400027213 */ /* 0x002fe20000000000 */
        /* <DEDUP_REMOVED lines=25> */
[----:B------:R-:W-:Y:S01]  /*0c60*/  IMAD R0, R5, R8, RZ ;  /* 0x0000000805007224 */ /* 0x000fe200078e02ff */
[----:B------:R-:W-:-:S04]  /*0c70*/  IADD3 R8, -R8, RZ, RZ ;  /* 0x000000ff08087210 */ /* 0x000fc80007ffe1ff */
[C---:B------:R-:W-:Y:S01]  /*0c80*/  IADD3 R2, -R0.reuse, c[0x0][0x538], RZ ;  /* 0x00014e0000027a10 */ /* 0x040fe20007ffe1ff */
[----:B------:R-:W-:Y:S02]  /*0c90*/  IMAD R3, R3, R8, R4 ;  /* 0x0000000803037224 */ /* 0x000fe400078e0204 */
[----:B------:R-:W-:Y:S01]  /*0ca0*/  IMAD.MOV.U32 R8, RZ, RZ, RZ ;  /* 0x000000ffff087224 */ /* 0x000fe200078e00ff */
[----:B------:R-:W-:Y:S02]  /*0cb0*/  IMNMX R5, R5, R2, PT ;  /* 0x0000000205057217 */ /* 0x000fe40003800200 */
[----:B------:R-:W-:Y:S02]  /*0cc0*/  IABS R4, R3 ;  /* 0x0000000300047213 */ /* 0x000fe40000000000 */
[----:B------:R-:W-:Y:S01]  /*0cd0*/  IABS R7, R5 ;  /* 0x0000000500077213 */ /* 0x000fe20000000000 */
[----:B------:R-:W-:Y:S01]  /*0ce0*/  IMAD.MOV R198, RZ, RZ, -R5 ;  /* 0x000000ffffc67224 */ /* 0x000fe200078e0a05 */
[----:B------:R-:W-:-:S02]  /*0cf0*/  IADD3 R0, R0, 0x1000000, R3 ;  /* 0x0100000000007810 */ /* 0x000fc40007ffe003 */
        /* <DEDUP_REMOVED lines=21> */
[----:B------:R-:W-:Y:S02]  /*0e50*/  IMAD R198, R11, R198, R0 ;  /* 0x000000c60bc67224 */ /* 0x000fe400078e0200 */
[----:B------:R-:W-:Y:S02]  /*0e60*/  IMAD.MOV.U32 R2, RZ, RZ, R11 ;  /* 0x000000ffff027224 */ /* 0x000fe400078e000b */
.L_x_2109:
[----:B------:R-:W-:Y:S05]  /*0e70*/  BSYNC B0 ;  /* 0x0000000000007941 */ /* 0x000fea0003800000 */
.L_x_2107:
[----:B------:R-:W-:-:S04]  /*0e80*/  LOP3.LUT R2, RZ, R2, RZ, 0x33, !PT ;  /* 0x00000002ff027212 */ /* 0x000fc800078e33ff */
[----:B------:R-:W-:Y:S01]  /*0e90*/  IADD3 R197, R2, R10, RZ ;  /* 0x0000000a02c57210 */ /* 0x000fe20007ffe0ff */
[----:B------:R-:W-:Y:S05]  /*0ea0*/  BRA `(.L_x_2110) ;  /* 0x0000004000007947 */ /* 0x000fea0003800000 */
.L_x_2098:
[----:B------:R-:W-:Y:S01]  /*0eb0*/  IMAD.MOV.U32 R197, RZ, RZ, RZ ;  /* 0x000000ffffc57224 */ /* 0x000fe200078e00ff */
[----:B------:R-:W-:Y:S01]  /*0ec0*/  MOV R198, RZ ;  /* 0x000000ff00c67202 */ /* 0x000fe20000000f00 */
[----:B------:R-:W-:Y:S01]  /*0ed0*/  IMAD.U32 R196, RZ, RZ, UR4 ;  /* 0x00000004ffc47e24 */ /* 0x000fe2000f8e00ff */
[----:B------:R-:W-:Y:S02]  /*0ee0*/  MOV R199, c[0x0][0x53c] ;  /* 0x00014f0000c77a02 */ /* 0x000fe40000000f00 */
.L_x_2110:
[----:B------:R-:W-:Y:S01]  /*0ef0*/  ISETP.NE.AND P0, PT, R6, RZ, PT ;  /* 0x000000ff0600720c */ /* 0x000fe20003f05270 */
[----:B------:R-:W-:-:S12]  /*0f00*/  WARPSYNC 0xffffffff ;  /* 0xffffffff00007948 */ /* 0x000fd80003800000 */
[----:B------:R1:W-:Y:S04]  /*0f10*/  @!P0 STS.128 [0x24100], R196 ;  /* 0x024100c4ff008388 */ /* 0x0003e80000000c00 */
[----:B------:R-:W-:Y:S06]  /*0f20*/  BAR.ARV 0x5, 0x100 ;  /* 0x0144000000007b1d */ /* 0x000fec0000002000 */
.L_x_2096:
[----:B-1----:R-:W-:-:S13]  /*0f30*/  ISETP.GE.AND P0, PT, R199, c[0x0][0x53c], PT ;  /* 0x00014f00c7007a0c */ /* 0x002fda0003f06270 */
[----:B------:R-:W-:Y:S05]  /*0f40*/  @P0 EXIT ;  /* 0x000000000000094d */ /* 0x000fea0003800000 */
[----:B------:R-:W-:-:S04]  /*0f50*/  SHF.R.S32.HI R6, RZ, 0x1f, R206 ;  /* 0x0000001fff067819 */ /* 0x000fc800000114ce */
[CC--:B------:R-:W-:Y:S02]  /*0f60*/  LEA.HI R8, R6.reuse, R206.reuse, RZ, 0x4 ;  /* 0x000000ce06087211 */ /* 0x0c0fe400078f20ff */
[CC--:B------:R-:W-:Y:S02]  /*0f70*/  LEA.HI R0, R6.reuse, R206.reuse, RZ, 0x2 ;  /* 0x000000ce06007211 */ /* 0x0c0fe400078f10ff */
[----:B------:R-:W-:Y:S02]  /*0f80*/  SHF.R.S32.HI R5, RZ, 0x4, R8 ;  /* 0x00000004ff057819 */ /* 0x000fe40000011408 */
[----:B------:R-:W-:Y:S02]  /*0f90*/  LEA.HI R3, R6, R206, RZ, 0x3 ;  /* 0x000000ce06037211 */ /* 0x000fe400078f18ff */
[C---:B------:R-:W-:Y:S02]  /*0fa0*/  LEA.HI R2, R8.reuse, R5, RZ, 0x1 ;  /* 0x0000000508027211 */ /* 0x040fe400078f08ff */
[----:B------:R-:W-:-:S02]  /*0fb0*/  LOP3.LUT R8, R8, 0xfffffff0, RZ, 0xc0, !PT ;  /* 0xfffffff008087812 */ /* 0x000fc400078ec0ff */
[--C-:B------:R-:W-:Y:S02]  /*0fc0*/  SHF.R.S32.HI R4, RZ, 0x2, R0.reuse ;  /* 0x00000002ff047819 */ /* 0x100fe40000011400 */
[----:B------:R-:W-:Y:S01]  /*0fd0*/  SHF.R.S32.HI R7, RZ, 0x1f, R0 ;  /* 0x0000001fff077819 */ /* 0x000fe20000011400 */
[----:B------:R-:W-:Y:S01]  /*0fe0*/  IMAD.IADD R8, R206, 0x1, -R8 ;  /* 0x00000001ce087824 */ /* 0x000fe200078e0a08 */
[----:B------:R-:W-:Y:S02]  /*0ff0*/  LOP3.LUT R2, R2, 0xfffffffe, RZ, 0xc0, !PT ;  /* 0xfffffffe02027812 */ /* 0x000fe400078ec0ff */
[----:B------:R-:W-:Y:S02]  /*1000*/  SHF.R.S32.HI R219, RZ, 0x3, R3 ;  /* 0x00000003ffdb7819 */ /* 0x000fe40000011403 */
[----:B------:R-:W-:Y:S01]  /*1010*/  SHF.R.S32.HI R9, RZ, 0x1f, R8 ;  /* 0x0000001fff097819 */ /* 0x000fe20000011408 */
[----:B------:R-:W-:Y:S01]  /*1020*/  IMAD.IADD R2, R5, 0x1, -R2 ;  /* 0x0000000105027824 */ /* 0x000fe200078e0a02 */
[----:B------:R-:W-:Y:S01]  /*1030*/  LOP3.LUT R218, R3, 0xfffffff8, RZ, 0xc0, !PT ;  /* 0xfffffff803da7812 */ /* 0x000fe200078ec0ff */
[----:B------:R-:W-:Y:S01]  /*1040*/  IMAD.SHL.U32 R11, R219, 0x40, RZ ;  /* 0x00000040db0b7824 */ /* 0x000fe200078e00ff */
[----:B------:R-:W-:-:S02]  /*1050*/  LEA.HI R7, R7, R4, RZ, 0x3 ;  /* 0x0000000407077211 */ /* 0x000fc400078f18ff */
[----:B------:R-:W-:Y:S01]  /*1060*/  LEA.HI R10, R6, R206, RZ, 0x6 ;  /* 0x000000ce060a7211 */ /* 0x000fe200078f30ff */
[----:B------:R-:W-:Y:S01]  /*1070*/  IMAD.IADD R218, R206, 0x1, -R218 ;  /* 0x00000001ceda7824 */ /* 0x000fe200078e0ada */
[----:B------:R-:W-:Y:S02]  /*1080*/  LEA.HI R9, R9, R8, RZ, 0x3 ;  /* 0x0000000809097211 */ /* 0x000fe400078f18ff */
[----:B------:R-:W-:Y:S01]  /*1090*/  LEA.HI R6, R6, R206, RZ, 0x5 ;  /* 0x000000ce06067211 */ /* 0x000fe200078f28ff */
[----:B------:R-:W-:Y:S01]  /*10a0*/  IMAD.SHL.U32 R10, R10, 0x8, RZ ;  /* 0x000000080a0a7824 */ /* 0x000fe200078e00ff */
[----:B------:R-:W-:Y:S01]  /*10b0*/  LOP3.LUT R7, R7, 0xfffffff8, RZ, 0xc0, !PT ;  /* 0xfffffff807077812 */ /* 0x000fe200078ec0ff */
[----:B------:R-:W-:Y:S01]  /*10c0*/  IMAD.SHL.U32 R222, R218, 0x8, RZ ;  /* 0x00000008dade7824 */ /* 0x000fe200078e00ff */
[C---:B------:R-:W-:Y:S01]  /*10d0*/  LOP3.LUT R5, R9.reuse, 0xfffffff8, RZ, 0xc0, !PT ;  /* 0xfffffff809057812 */ /* 0x040fe200078ec0ff */
[----:B------:R-:W-:Y:S01]  /*10e0*/  IMAD.SHL.U32 R9, R9, 0x40, RZ ;  /* 0x0000004009097824 */ /* 0x000fe200078e00ff */
[----:B------:R-:W-:Y:S01]  /*10f0*/  LOP3.LUT R216, R6, 0xffffffe0, RZ, 0xc0, !PT ;  /* 0xffffffe006d87812 */ /* 0x000fe200078ec0ff */
[----:B------:R-:W-:Y:S01]  /*1100*/  IMAD.IADD R7, R4, 0x1, -R7 ;  /* 0x0000000104077824 */ /* 0x000fe200078e0a07 */
[----:B------:R-:W-:Y:S01]  /*1110*/  LOP3.LUT R11, R11, 0x1c0, RZ, 0xc0, !PT ;  /* 0x000001c00b0b7812 */ /* 0x000fe200078ec0ff */
[----:B------:R-:W-:Y:S01]  /*1120*/  IMAD.IADD R5, R8, 0x1, -R5 ;  /* 0x0000000108057824 */ /* 0x000fe200078e0a05 */
[--C-:B------:R-:W-:Y:S01]  /*1130*/  SHF.R.S32.HI R8, RZ, 0x5, R6.reuse ;  /* 0x00000005ff087819 */ /* 0x100fe20000011406 */
[----:B------:R-:W-:Y:S01]  /*1140*/  IMAD.SHL.U32 R4, R218, 0x40, RZ ;  /* 0x00000040da047824 */ /* 0x000fe200078e00ff */
[----:B------:R-:W-:Y:S01]  /*1150*/  SHF.R.S32.HI R6, RZ, 0x1f, R6 ;  /* 0x0000001fff067819 */ /* 0x000fe20000011406 */
[----:B------:R-:W-:Y:S01]  /*1160*/  IMAD.IADD R216, R206, 0x1, -R216 ;  /* 0x00000001ced87824 */ /* 0x000fe200078e0ad8 */
[----:B------:R-:W-:-:S02]  /*1170*/  SHF.R.U32.HI R212, RZ, 0x3, R11 ;  /* 0x00000003ffd47819 */ /* 0x000fc4000001160b */
[----:B------:R-:W-:Y:S02]  /*1180*/  LOP3.LUT R10, R10, 0x7ffffe00, RZ, 0xc0, !PT ;  /* 0x7ffffe000a0a7812 */ /* 0x000fe400078ec0ff */
[----:B------:R-:W-:Y:S02]  /*1190*/  LOP3.LUT R11, R11, 0x38, R222, 0xf8, !PT ;  /* 0x000000380b0b7812 */ /* 0x000fe400078ef8de */
[----:B------:R-:W-:Y:S02]  /*11a0*/  LOP3.LUT R4, R4, 0x1c0, RZ, 0xc0, !PT ;  /* 0x000001c004047812 */ /* 0x000fe400078ec0ff */
[----:B------:R-:W-:Y:S02]  /*11b0*/  LEA.HI R6, R6, R8, RZ, 0x3 ;  /* 0x0000000806067211 */ /* 0x000fe400078f18ff */
[----:B------:R-:W-:Y:S02]  /*11c0*/  SHF.R.S32.HI R213, RZ, 0x1f, R216 ;  /* 0x0000001fffd57819 */ /* 0x000fe400000114d8 */
[----:B------:R-:W-:Y:S01]  /*11d0*/  LOP3.LUT R212, R10, R11, R212, 0xf6, !PT ;  /* 0x0000000b0ad47212 */ /* 0x000fe200078ef6d4 */
[----:B------:R-:W-:Y:S01]  /*11e0*/  IMAD.SHL.U32 R10, R2, 0x8, RZ ;  /* 0x00000008020a7824 */ /* 0x000fe200078e00ff */
[----:B------:R-:W-:-:S02]  /*11f0*/  LOP3.LUT R11, R7, 0x1, RZ, 0xc0, !PT ;  /* 0x00000001070b7812 */ /* 0x000fc400078ec0ff */
[----:B------:R-:W-:Y:S01]  /*1200*/  LOP3.LUT R3, R4, 0x8, R3, 0xf8, !PT ;  /* 0x0000000804037812 */ /* 0x000fe200078ef803 */
[----:B------:R-:W-:Y:S01]  /*1210*/  IMAD.SHL.U32 R212, R212, 0x2, RZ ;  /* 0x00000002d4d47824 */ /* 0x000fe200078e00ff */
[----:B------:R-:W-:Y:S02]  /*1220*/  LOP3.LUT R0, R0, 0xfffffffc, RZ, 0xc0, !PT ;  /* 0xfffffffc00007812 */ /* 0x000fe400078ec0ff */
[----:B------:R-:W-:Y:S02]  /*1230*/  LOP3.LUT R6, R6, 0xffffff8, RZ, 0xc0, !PT ;  /* 0x0ffffff806067812 */ /* 0x000fe400078ec0ff */
[----:B------:R-:W-:Y:S01]  /*1240*/  LEA.HI R213, R213, R216, RZ, 0x2 ;  /* 0x000000d8d5d57211 */ /* 0x000fe200078f10ff */
[----:B------:R-:W-:Y:S01]  /*1250*/  IMAD.IADD R0, R206, 0x1, -R0 ;  /* 0x00000001ce007824 */ /* 0x000fe200078e0a00 */
[----:B------:R-:W-:Y:S01]  /*1260*/  SHF.R.U32.HI R4, RZ, 0x3, R4 ;  /* 0x00000003ff047819 */ /* 0x000fe20000011604 */
[C---:B------:R-:W-:Y:S01]  /*1270*/  IMAD.IADD R6, R8.reuse, 0x1, -R6 ;  /* 0x0000000108067824 */ /* 0x040fe200078e0a06 */
[----:B------:R-:W-:Y:S01]  /*1280*/  ISETP.NE.U32.AND P3, PT, R11, 0x1, PT ;  /* 0x000000010b00780c */ /* 0x000fe20003f65070 */
[----:B------:R-:W-:Y:S01]  /*1290*/  IMAD.SHL.U32 R8, R8, 0x400, RZ ;  /* 0x0000040008087824 */ /* 0x000fe200078e00ff */
[----:B------:R-:W-:-:S02]  /*12a0*/  SHF.R.S32.HI R215, RZ, 0x2, R213 ;  /* 0x00000002ffd77819 */ /* 0x000fc400000114d5 */
[----:B------:R-:W-:Y:S01]  /*12b0*/  LOP3.LUT R4, R3, R4, RZ, 0x3c, !PT ;  /* 0x0000000403047212 */ /* 0x000fe200078e3cff */
[----:B------:R-:W-:Y:S01]  /*12c0*/  IMAD.SHL.U32 R3, R5, 0x40, RZ ;  /* 0x0000004005037824 */ /* 0x000fe200078e00ff */
[C---:B------:R-:W-:Y:S01]  /*12d0*/  R2P PR, R7.reuse, 0x6 ;  /* 0x0000000607007804 */ /* 0x040fe20000000000 */
[----:B------:R-:W-:Y:S01]  /*12e0*/  IMAD.SHL.U32 R7, R7, 0x40, RZ ;  /* 0x0000004007077824 */ /* 0x000fe200078e00ff */
[----:B------:R-:W-:Y:S01]  /*12f0*/  LOP3.LUT P0, RZ, R5, 0x2, RZ, 0xc0, !PT ;  /* 0x0000000205ff7812 */ /* 0x000fe2000780c0ff */
[----:B------:R-:W-:Y:S01]  /*1300*/  IMAD R215, R6, 0x10, R215 ;  /* 0x0000001006d77824 */ /* 0x000fe200078e02d7 */
[C---:B------:R-:W-:Y:S01]  /*1310*/  LEA.HI R6, R0.reuse, R0, RZ, 0x1 ;  /* 0x0000000000067211 */ /* 0x040fe200078f08ff */
[----:B------:R-:W-:Y:S01]  /*1320*/  IMAD R217, R0, 0x2, R8 ;  /* 0x0000000200d97824 */ /* 0x000fe200078e0208 */
[----:B------:R-:W-:Y:S01]  /*1330*/  LOP3.LUT R3, R3, 0x1c0, RZ, 0xc0, !PT ;  /* 0x000001c003037812 */ /* 0x000fe200078ec0ff */
[----:B------:R-:W-:Y:S01]  /*1340*/  IMAD R4, R2, 0x200, R4 ;  /* 0x0000020002047824 */ /* 0x000fe200078e0204 */
[----:B------:R-:W-:-:S02]  /*1350*/  LOP3.LUT R7, R7, 0x1c0, RZ, 0xc0, !PT ;  /* 0x000001c007077812 */ /* 0x000fc400078ec0ff */
[----:B------:R-:W-:Y:S02]  /*1360*/  LOP3.LUT R6, R6, 0x1ffffffe, RZ, 0xc0, !PT ;  /* 0x1ffffffe06067812 */ /* 0x000fe400078ec0ff */
[----:B------:R-:W-:Y:S02]  /*1370*/  LOP3.LUT R10, R3, 0x8, R10, 0xf8, !PT ;  /* 0x00000008030a7812 */ /* 0x000fe400078ef80a */
[----:B------:R-:W-:Y:S01]  /*1380*/  SHF.R.U32.HI R3, RZ, 0x3, R3 ;  /* 0x00000003ff037819 */ /* 0x000fe20000011603 */
[----:B------:R-:W-:Y:S01]  /*1390*/  IMAD.IADD R214, R0, 0x1, -R6 ;  /* 0x0000000100d67824 */ /* 0x000fe200078e0a06 */
[----:B------:R-:W-:Y:S02]  /*13a0*/  LEA.HI R7, R7, R7, RZ, 0x1d ;  /* 0x0000000707077211 */ /* 0x000fe400078fe8ff */
[----:B------:R-:W-:Y:S01]  /*13b0*/  LOP3.LUT R3, R10, R3, RZ, 0x3c, !PT ;  /* 0x000000030a037212 */ /* 0x000fe200078e3cff */
[----:B------:R-:W-:Y:S01]  /*13c0*/  IMAD R214, R214, 0x8, R215 ;  /* 0x00000008d6d67824 */ /* 0x000fe200078e02d7 */
[----:B------:R-:W-:Y:S01]  /*13d0*/  LOP3.LUT R0, R9, 0xfffffe00, RZ, 0xc0, !PT ;  /* 0xfffffe0009007812 */ /* 0x000fe200078ec0ff */
[----:B------:R-:W-:Y:S01]  /*13e0*/  IMAD.IADD R217, R217, 0x1, R7 ;  /* 0x00000001d9d97824 */ /* 0x000fe200078e0207 */
[----:B------:R-:W-:Y:S01]  /*13f0*/  LOP3.LUT P4, RZ, R5, 0x4, RZ, 0xc0, !PT ;  /* 0x0000000405ff7812 */ /* 0x000fe2000788c0ff */
[----:B------:R-:W-:Y:S01]  /*1400*/  IMAD.MOV.U32 R5, RZ, RZ, 0x40 ;  /* 0x00000040ff057424 */ /* 0x000fe200078e00ff */
[----:B------:R-:W-:-:S02]  /*1410*/  IADD3 R2, R3, R0, R8 ;  /* 0x0000000003027210 */ /* 0x000fc40007ffe008 */
[----:B------:R-:W-:Y:S01]  /*1420*/  LOP3.LUT R3, R3, R0, RZ, 0xfc, !PT ;  /* 0x0000000003037212 */ /* 0x000fe200078efcff */
[----:B------:R-:W-:Y:S01]  /*1430*/  IMAD.MOV.U32 R0, RZ, RZ, 0x20 ;  /* 0x00000020ff007424 */ /* 0x000fe200078e00ff */
[----:B------:R-:W-:Y:S02]  /*1440*/  LEA R217, R217, 0x80, 0x1 ;  /* 0x00000080d9d97811 */ /* 0x000fe400078e08ff */
[----:B------:R-:W-:Y:S02]  /*1450*/  LOP3.LUT R213, R213, 0x7ffffffc, RZ, 0xc0, !PT ;  /* 0x7ffffffcd5d57812 */ /* 0x000fe400078ec0ff */
[----:B------:R-:W-:Y:S02]  /*1460*/  SEL R221, R0, 0xffffffe0, !P1 ;  /* 0xffffffe000dd7807 */ /* 0x000fe40004800000 */
[C---:B------:R-:W-:Y:S01]  /*1470*/  IADD3 R209, R217.reuse, -0x10, RZ ;  /* 0xfffffff0d9d17810 */ /* 0x040fe20007ffe0ff */
[----:B------:R-:W-:Y:S01]  /*1480*/  IMAD.IADD R213, R216, 0x1, -R213 ;  /* 0x00000001d8d57824 */ /* 0x000fe200078e0ad5 */
[----:B------:R-:W-:Y:S01]  /*1490*/  SEL R189, R0, 0xffffffe0, !P0 ;  /* 0xffffffe000bd7807 */ /* 0x000fe20004000000 */
[C---:B------:R-:W-:Y:S01]  /*14a0*/  IMAD.IADD R226, R217.reuse, 0x1, R221 ;  /* 0x00000001d9e27824 */ /* 0x040fe200078e02dd */
[----:B------:R-:W-:Y:S01]  /*14b0*/  @P3 IADD3 R209, R217, 0x10, RZ ;  /* 0x00000010d9d13810 */ /* 0x000fe20007ffe0ff */
[----:B------:R-:W-:Y:S01]  /*14c0*/  IMAD.SHL.U32 R213, R213, 0x2, RZ ;  /* 0x00000002d5d57824 */ /* 0x000fe200078e00ff */
[----:B------:R-:W-:-:S02]  /*14d0*/  LEA R185, R3, 0x100, 0x1 ;  /* 0x0000010003b97811 */ /* 0x000fc400078e08ff */
[----:B------:R-:W-:Y:S01]  /*14e0*/  LEA R191, R2, 0x18100, 0x1 ;  /* 0x0001810002bf7811 */ /* 0x000fe200078e08ff */
[----:B------:R-:W-:Y:S01]  /*14f0*/  IMAD.IADD R221, R221, 0x1, R209 ;  /* 0x00000001dddd7824 */ /* 0x000fe200078e02d1 */
[----:B------:R-:W-:Y:S01]  /*1500*/  SEL R227, R5, 0xffffffc0, !P2 ;  /* 0xffffffc005e37807 */ /* 0x000fe20005000000 */
[----:B------:R-:W-:Y:S01]  /*1510*/  IMAD.IADD R229, R189, 0x1, R185 ;  /* 0x00000001bde57824 */ /* 0x000fe200078e02b9 */
[----:B------:R-:W-:Y:S01]  /*1520*/  SEL R0, R5, 0xffffffc0, !P4 ;  /* 0xffffffc005007807 */ /* 0x000fe20006000000 */
[----:B------:R-:W-:Y:S01]  /*1530*/  IMAD.IADD R188, R191, 0x1, R189 ;  /* 0x00000001bfbc7824 */ /* 0x000fe200078e02bd */
[C---:B------:R-:W-:Y:S01]  /*1540*/  IADD3 R208, R222.reuse, 0x40, RZ ;  /* 0x00000040ded07810 */ /* 0x040fe20007ffe0ff */
[--C-:B------:R-:W-:Y:S01]  /*1550*/  IMAD.IADD R225, R217, 0x1, R227.reuse ;  /* 0x00000001d9e17824 */ /* 0x100fe200078e02e3 */
[----:B------:R-:W-:Y:S01]  /*1560*/  IADD3 R207, R222, 0x80, RZ ;  /* 0x00000080decf7810 */ /* 0x000fe20007ffe0ff */
[----:B------:R-:W-:Y:S01]  /*1570*/  IMAD.IADD R224, R226, 0x1, R227 ;  /* 0x00000001e2e07824 */ /* 0x000fe200078e02e3 */
[----:B------:R-:W-:Y:S01]  /*1580*/  SHF.R.S32.HI R223, RZ, 0x1f, R222 ;  /* 0x0000001fffdf7819 */ /* 0x000fe200000114de */
[----:B------:R-:W-:Y:S01]  /*1590*/  IMAD.IADD R228, R227, 0x1, R209 ;  /* 0x00000001e3e47824 */ /* 0x000fe200078e02d1 */
[----:B------:R-:W-:Y:S01]  /*15a0*/  SHF.R.S32.HI R203, RZ, 0x1f, R208 ;  /* 0x0000001fffcb7819 */ /* 0x000fe200000114d0 */
[----:B------:R-:W-:Y:S01]  /*15b0*/  IMAD.IADD R227, R221, 0x1, R227 ;  /* 0x00000001dde37824 */ /* 0x000fe200078e02e3 */
[----:B------:R-:W-:Y:S01]  /*15c0*/  SHF.R.S32.HI R202, RZ, 0x1f, R207 ;  /* 0x0000001fffca7819 */ /* 0x000fe200000114cf */
[--C-:B------:R-:W-:Y:S01]  /*15d0*/  IMAD.IADD R187, R191, 0x1, R0.reuse ;  /* 0x00000001bfbb7824 */ /* 0x100fe200078e0200 */
[----:B------:R-:W-:Y:S01]  /*15e0*/  IADD3 R211, R212, 0x100, RZ ;  /* 0x00000100d4d37810 */ /* 0x000fe20007ffe0ff */
[----:B------:R-:W-:Y:S01]  /*15f0*/  IMAD.IADD R184, R0, 0x1, R185 ;  /* 0x0000000100b87824 */ /* 0x000fe200078e02b9 */
[----:B------:R-:W-:Y:S01]  /*1600*/  IADD3 R210, R212, 0xc100, RZ ;  /* 0x0000c100d4d27810 */ /* 0x000fe20007ffe0ff */
[----:B------:R-:W-:Y:S01]  /*1610*/  IMAD.IADD R229, R0, 0x1, R229 ;  /* 0x0000000100e57824 */ /* 0x000fe200078e02e5 */
[----:B------:R-:W-:Y:S01]  /*1620*/  LEA R190, R4, 0xc100, 0x1 ;  /* 0x0000c10004be7811 */ /* 0x000fe200078e08ff */
[----:B------:R-:W-:-:S02]  /*1630*/  IMAD.IADD R186, R188, 0x1, R0 ;  /* 0x00000001bcba7824 */ /* 0x000fc400078e0200 */
.L_x_2201:
        /* <DEDUP_REMOVED lines=8> */
[----:B------:R-:W-:-:S04]  /*16c0*/  ISETP.NE.U32.AND P1, PT, RZ, c[0x0][0x348], PT ;  /* 0x0000d200ff007a0c */ /* 0x000fc80003f25070 */
[----:B------:R-:W-:Y:S02]  /*16d0*/  ISETP.NE.AND.EX P1, PT, RZ, c[0x0][0x34c], PT, P1 ;  /* 0x0000d300ff007a0c */ /* 0x000fe40003f25310 */
[----:B--2---:R-:W-:-:S03]  /*16e0*/  SHF.R.S32.HI R5, RZ, 0x1f, R230 ;  /* 0x0000001fff057819 */ /* 0x004fc600000114e6 */
[----:B------:R-:W-:-:S04]  /*16f0*/  @P2 LEA R6, P0, R230, c[0x0][0x370], 0x2 ;  /* 0x0000dc00e6062a11 */ /* 0x000fc800078010ff */
[C---:B------:R-:W-:Y:S02]  /*1700*/  @P2 LEA.HI.X R7, R230.reuse, c[0x0][0x374], R5, 0x2, P0 ;  /* 0x0000dd00e6072a11 */ /* 0x040fe400000f1405 */
[----:B------:R-:W-:Y:S02]  /*1710*/  ISETP.NE.U32.AND P0, PT, RZ, c[0x0][0x350], PT ;  /* 0x0000d400ff007a0c */ /* 0x000fe40003f05070 */
[C---:B------:R-:W-:Y:S01]  /*1720*/  LEA R10, P4, R230.reuse, c[0x0][0x348], 0x2 ;  /* 0x0000d200e60a7a11 */ /* 0x040fe200078810ff */
[----:B------:R1:W5:Y:S01]  /*1730*/  @P2 LDG.E R2, [R6.64] ;  /* 0x0000000806022981 */ /* 0x000362000c1e1900 */
[----:B------:R-:W-:Y:S02]  /*1740*/  ISETP.NE.AND.EX P0, PT, RZ, c[0x0][0x354], PT, P0 ;  /* 0x0000d500ff007a0c */ /* 0x000fe40003f05300 */
[C---:B------:R-:W-:Y:S02]  /*1750*/  @P5 LEA R12, P2, R230.reuse, c[0x0][0x360], 0x2 ;  /* 0x0000d800e60c5a11 */ /* 0x040fe400078410ff */
[----:B------:R-:W-:-:S02]  /*1760*/  LEA R8, P3, R230, c[0x0][0x350], 0x2 ;  /* 0x0000d400e6087a11 */ /* 0x000fc400078610ff */
[C-C-:B------:R-:W-:Y:S02]  /*1770*/  @P5 LEA.HI.X R13, R230.reuse, c[0x0][0x364], R5.reuse, 0x2, P2 ;  /* 0x0000d900e60d5a11 */ /* 0x140fe400010f1405 */
[C-C-:B------:R-:W-:Y:S02]  /*1780*/  LEA.HI.X R11, R230.reuse, c[0x0][0x34c], R5.reuse, 0x2, P4 ;  /* 0x0000d300e60b7a11 */ /* 0x140fe400020f1405 */
[----:B------:R-:W-:Y:S01]  /*1790*/  LEA.HI.X R9, R230, c[0x0][0x354], R5, 0x2, P3 ;  /* 0x0000d500e6097a11 */ /* 0x000fe200018f1405 */
[----:B------:R2:W5:Y:S01]  /*17a0*/  @P5 LDG.E R243, [R12.64] ;  /* 0x000000080cf35981 */ /* 0x000562000c1e1900 */
[----:B-1----:R-:W-:-:S06]  /*17b0*/  CS2R R6, SRZ ;  /* 0x0000000000067805 */ /* 0x002fcc000001ff00 */
[----:B------:R2:W5:Y:S04]  /*17c0*/  @P1 LDG.E R6, [R10.64] ;  /* 0x000000080a061981 */ /* 0x000568000c1e1900 */
[----:B------:R2:W5:Y:S01]  /*17d0*/  @P0 LDG.E R7, [R8.64] ;  /* 0x0000000808070981 */ /* 0x000562000c1e1900 */
[----:B------:R-:W-:Y:S01]  /*17e0*/  YIELD ;  /* 0x0000000000007946 */ /* 0x000fe20003800000 */
[----:B------:R-:W-:Y:S01]  /*17f0*/  LOP3.LUT R231, R198, 0xffff, RZ, 0xc0, !PT ;  /* 0x0000ffffc6e77812 */ /* 0x000fe200078ec0ff */
[----:B------:R-:W-:Y:S05]  /*1800*/  @P5 BRA `(.L_x_2111) ;  /* 0x0000005000005947 */ /* 0x000fea0003800000 */
[----:B-----5:R-:W-:Y:S01]  /*1810*/  MOV R243, c[0x0][0x168] ;  /* 0x00005a0000f37a02 */ /* 0x020fe20000000f00 */
[----:B------:R-:W-:Y:S05]  /*1820*/  @!P1 BRA `(.L_x_2111) ;  /* 0x0000003000009947 */ /* 0x000fea0003800000 */
[----:B------:R-:W3:Y:S04]  /*1830*/  LDG.E R243, [R10.64] ;  /* 0x000000080af37981 */ /* 0x000ee8000c1e1900 */
[----:B------:R-:W3:Y:S02]  /*1840*/  LDG.E R3, [R10.64+0x4] ;  /* 0x000004080a037981 */ /* 0x000ee4000c1e1900 */
[----:B---3--:R-:W-:-:S02]  /*1850*/  IADD3 R243, -R243, R3, RZ ;  /* 0x00000003f3f37210 */ /* 0x008fc40007ffe1ff */
.L_x_2111:
[----:B------:R-:W-:-:S04]  /*1860*/  ISETP.NE.U32.AND P2, PT, RZ, c[0x0][0x368], PT ;  /* 0x0000da00ff007a0c */ /* 0x000fc80003f45070 */
[----:B------:R-:W-:-:S13]  /*1870*/  ISETP.NE.AND.EX P2, PT, RZ, c[0x0][0x36c], PT, P2 ;  /* 0x0000db00ff007a0c */ /* 0x000fda0003f45320 */
[----:B------:R-:W-:Y:S05]  /*1880*/  @!P2 BRA `(.L_x_2112) ;  /* 0x000000400000a947 */ /* 0x000fea0003800000 */
[----:B------:R-:W-:-:S04]  /*1890*/  LEA R244, P2, R230, c[0x0][0x368], 0x2 ;  /* 0x0000da00e6f47a11 */ /* 0x000fc800078410ff */
[----:B------:R-:W-:-:S05]  /*18a0*/  LEA.HI.X R245, R230, c[0x0][0x36c], R5, 0x2, P2 ;  /* 0x0000db00e6f57a11 */ /* 0x000fca00010f1405 */
[----:B------:R1:W5:Y:S01]  /*18b0*/  LDG.E R244, [R244.64] ;  /* 0x00000008f4f47981 */ /* 0x000362000c1e1900 */
[----:B------:R-:W-:Y:S05]  /*18c0*/  BRA `(.L_x_2113) ;  /* 0x0000005000007947 */ /* 0x000fea0003800000 */
.L_x_2112:
[----:B------:R-:W-:Y:S01]  /*18d0*/  MOV R244, c[0x0][0x1d0] ;  /* 0x0000740000f47a02 */ /* 0x000fe20000000f00 */
[----:B------:R-:W-:Y:S05]  /*18e0*/  @!P0 BRA `(.L_x_2113) ;  /* 0x0000003000008947 */ /* 0x000fea0003800000 */
[----:B------:R1:W3:Y:S04]  /*18f0*/  LDG.E R244, [R8.64] ;  /* 0x0000000808f47981 */ /* 0x0002e8000c1e1900 */
[----:B-12---:R-:W3:Y:S02]  /*1900*/  LDG.E R8, [R8.64+0x4] ;  /* 0x0000040808087981 */ /* 0x006ee4000c1e1900 */
[----:B---3--:R-:W-:Y:S02]  /*1910*/  IADD3 R244, -R244, R8, RZ ;  /* 0x00000008f4f47210 */ /* 0x008fe40007ffe1ff */
.L_x_2113:
[----:B------:R-:W-:Y:S01]  /*1920*/  IMAD.MOV.U32 R3, RZ, RZ, c[0x0][0x2c4] ;  /* 0x0000b100ff037624 */ /* 0x000fe200078e00ff */
[----:B------:R-:W-:Y:S01]  /*1930*/  LOP3.LUT R234, R198, 0xff0000, RZ, 0xc0, !PT ;  /* 0x00ff0000c6ea7812 */ /* 0x000fe200078ec0ff */
[----:B------:R-:W-:Y:S01]  /*1940*/  IMAD.SHL.U32 R197, R197, 0x80, RZ ;  /* 0x00000080c5c57824 */ /* 0x000fe200078e00ff */
[----:B------:R-:W-:Y:S01]  /*1950*/  BSSY B0, `(.L_x_2114) ;  /* 0x0000035000007945 */ /* 0x000fe20003800000 */
[--C-:B-----5:R-:W-:Y:S01]  /*1960*/  IMAD.IADD R244, R244, 0x1, -R2.reuse ;  /* 0x00000001f4f47824 */ /* 0x120fe200078e0a02 */
[----:B------:R-:W-:Y:S01]  /*1970*/  ISETP.NE.AND P2, PT, R3, 0x1, PT ;  /* 0x000000010300780c */ /* 0x000fe20003f45270 */
[----:B------:R-:W-:Y:S01]  /*1980*/  IMAD.IADD R7, R7, 0x1, R2 ;  /* 0x0000000107077824 */ /* 0x000fe200078e0202 */
[----:B------:R-:W-:-:S02]  /*1990*/  IADD3 R3, R197, 0x7f, RZ ;  /* 0x0000007fc5037810 */ /* 0x000fc40007ffe0ff */
[C---:B------:R-:W-:Y:S02]  /*19a0*/  IADD3 R4, R244.reuse, 0x40, -R243 ;  /* 0x00000040f4047810 */ /* 0x040fe40007ffe8f3 */
[----:B--2---:R-:W-:-:S07]  /*19b0*/  IADD3 R9, R244, 0x3f, RZ ;  /* 0x0000003ff4097810 */ /* 0x004fce0007ffe0ff */
[----:B------:R-:W-:-:S05]  /*19c0*/  @P2 IMAD.HI.U32 R8, R3, c[0x0][0x2c8], RZ ;  /* 0x0000b20003082a27 */ /* 0x000fca00078e00ff */
[----:B------:R-:W-:Y:S02]  /*19d0*/  @P2 SHF.R.U32.HI R3, RZ, c[0x0][0x2cc], R8 ;  /* 0x0000b300ff032a19 */ /* 0x000fe40000011608 */
[----:B------:R-:W-:-:S03]  /*19e0*/  SHF.R.S32.HI R8, RZ, 0x1f, R9 ;  /* 0x0000001fff087819 */ /* 0x000fc60000011409 */
[----:B------:R-:W-:Y:S01]  /*19f0*/  IMAD.IADD R4, R4, 0x1, R3 ;  /* 0x0000000104047824 */ /* 0x000fe200078e0203 */
[----:B------:R-:W-:-:S04]  /*1a00*/  LEA.HI R8, R8, R9, RZ, 0x6 ;  /* 0x0000000908087211 */ /* 0x000fc800078f30ff */
[----:B------:R-:W-:Y:S02]  /*1a10*/  SHF.R.S32.HI R3, RZ, 0x1f, R4 ;  /* 0x0000001fff037819 */ /* 0x000fe40000011404 */
[----:B------:R-:W-:Y:S02]  /*1a20*/  SHF.R.S32.HI R8, RZ, 0x6, R8 ;  /* 0x00000006ff087819 */ /* 0x000fe40000011408 */
[----:B------:R-:W-:Y:S02]  /*1a30*/  LEA.HI R3, R3, R4, RZ, 0x6 ;  /* 0x0000000403037211 */ /* 0x000fe400078f30ff */
[----:B------:R-:W-:Y:S02]  /*1a40*/  LOP3.LUT R4, R198, 0xff000000, RZ, 0xc0, !PT ;  /* 0xff000000c6047812 */ /* 0x000fe400078ec0ff */
[----:B------:R-:W-:Y:S02]  /*1a50*/  SHF.R.S32.HI R3, RZ, 0x6, R3 ;  /* 0x00000006ff037819 */ /* 0x000fe40000011403 */
[----:B------:R-:W-:-:S02]  /*1a60*/  SHF.R.U32.HI R4, RZ, 0x8, R4 ;  /* 0x00000008ff047819 */ /* 0x000fc40000011604 */
[----:B------:R-:W-:Y:S02]  /*1a70*/  IMNMX R3, R8, R3, PT ;  /* 0x0000000308037217 */ /* 0x000fe40003800200 */
[----:B------:R-:W-:Y:S01]  /*1a80*/  LEA.HI R234, R234, R4, RZ, 0x10 ;  /* 0x00000004eaea7211 */ /* 0x000fe200078f80ff */
[----:B------:R-:W-:Y:S01]  /*1a90*/  IMAD.MOV.U32 R4, RZ, RZ, RZ ;  /* 0x000000ffff047224 */ /* 0x000fe200078e00ff */
[----:B------:R-:W-:Y:S02]  /*1aa0*/  ISETP.GE.AND P3, PT, R3, 0x1, PT ;  /* 0x000000010300780c */ /* 0x000fe40003f66270 */
[----:B------:R-:W-:Y:S02]  /*1ab0*/  LOP3.LUT R235, R234, 0xff, RZ, 0xc0, !PT ;  /* 0x000000ffeaeb7812 */ /* 0x000fe400078ec0ff */
[----:B------:R-:W-:-:S09]  /*1ac0*/  SHF.R.U32.HI R234, RZ, 0x10, R234 ;  /* 0x00000010ffea7819 */ /* 0x000fd200000116ea */
[----:B------:R-:W-:Y:S05]  /*1ad0*/  @!P3 BRA `(.L_x_2115) ;  /* 0x000001c00000b947 */ /* 0x000fea0003800000 */
[----:B------:R-:W-:-:S04]  /*1ae0*/  ISETP.NE.AND P3, PT, R234, RZ, PT ;  /* 0x000000ffea00720c */ /* 0x000fc80003f65270 */
[----:B------:R-:W-:-:S04]  /*1af0*/  SEL R8, R234, c[0x0][0x338], P3 ;  /* 0x0000ce00ea087a07 */ /* 0x000fc80001800000 */
[-C--:B------:R-:W-:Y:S02]  /*1b00*/  IABS R10, R8.reuse ;  /* 0x00000008000a7213 */ /* 0x080fe40000000000 */
[----:B------:R-:W-:Y:S02]  /*1b10*/  IADD3 R11, R8, -0x1, R3 ;  /* 0xffffffff080b7810 */ /* 0x000fe40007ffe003 */
[----:B------:R-:W2:Y:S01]  /*1b20*/  I2F.RP R12, R10 ;  /* 0x0000000a000c7306 */ /* 0x000ea20000209400 */
[-C--:B------:R-:W-:Y:S02]  /*1b30*/  IABS R2, R8.reuse ;  /* 0x0000000800027213 */ /* 0x080fe40000000000 */
[----:B------:R-:W-:Y:S02]  /*1b40*/  IABS R4, R11 ;  /* 0x0000000b00047213 */ /* 0x000fe40000000000 */
[----:B------:R-:W-:Y:S01]  /*1b50*/  LOP3.LUT R11, R11, R8, RZ, 0x3c, !PT ;  /* 0x000000080b0b7212 */ /* 0x000fe200078e3cff */
[----:B------:R-:W-:-:S03]  /*1b60*/  IMAD.MOV R2, RZ, RZ, -R2 ;  /* 0x000000ffff027224 */ /* 0x000fc600078e0a02 */
[----:B------:R-:W-:Y:S01]  /*1b70*/  ISETP.GE.AND P3, PT, R11, RZ, PT ;  /* 0x000000ff0b00720c */ /* 0x000fe20003f66270 */
[----:B--2---:R-:W2:Y:S02]  /*1b80*/  MUFU.RCP R12, R12 ;  /* 0x0000000c000c7308 */ /* 0x004ea40000001000 */
[----:B--2---:R-:W-:-:S06]  /*1b90*/  IADD3 R12, R12, 0xffffffe, RZ ;  /* 0x0ffffffe0c0c7810 */ /* 0x004fcc0007ffe0ff */
[----:B------:R-:W2:Y:S02]  /*1ba0*/  F2I.FTZ.U32.TRUNC.NTZ R13, R12 ;  /* 0x0000000c000d7305 */ /* 0x000ea4000021f000 */
[----:B--2---:R-:W-:Y:S02]  /*1bb0*/  IMAD.MOV R9, RZ, RZ, -R13 ;  /* 0x000000ffff097224 */ /* 0x004fe400078e0a0d */
        /* <DEDUP_REMOVED lines=14> */
.L_x_2115:
[----:B------:R-:W-:Y:S05]  /*1ca0*/  BSYNC B0 ;  /* 0x0000000000007941 */ /* 0x000fea0003800000 */
.L_x_2114:
        /* <DEDUP_REMOVED lines=59> */
[----:B------:R2:W3:Y:S01]  /*2060*/  @P4 LDG.E R2, [R8.64] ;  /* 0x0000000808024981 */ /* 0x0004e2000c1e1900 */
[----:B------:R-:W-:Y:S01]  /*2070*/  SHF.R.S32.HI R16, RZ, 0x1f, R6 ;  /* 0x0000001fff107819 */ /* 0x000fe20000011406 */
[----:B------:R-:W-:Y:S01]  /*2080*/  IMAD.WIDE.U32 R12, R6, c[0x0][0x178], RZ ;  /* 0x00005e00060c7a25 */ /* 0x000fe200078e00ff */
[----:B------:R-:W-:Y:S02]  /*2090*/  LEA R0, R218, R219, 0x5 ;  /* 0x000000dbda007211 */ /* 0x000fe400078e28ff */
[----:B------:R-:W-:Y:S01]  /*20a0*/  IADD3 R10, P3, R219, R7, RZ ;  /* 0x00000007db0a7210 */ /* 0x000fe20007f7e0ff */
[----:B------:R-:W-:Y:S01]  /*20b0*/  IMAD R16, R16, c[0x0][0x178], RZ ;  /* 0x00005e0010107a24 */ /* 0x000fe200078e02ff */
[----:B------:R-:W-:Y:S02]  /*20c0*/  IADD3 R0, R197, R0, RZ ;  /* 0x00000000c5007210 */ /* 0x000fe40007ffe0ff */
[----:B------:R-:W-:Y:S01]  /*20d0*/  ISETP.GE.AND P6, PT, R222, c[0x0][0x198], PT ;  /* 0x00006600de007a0c */ /* 0x000fe20003fc6270 */
[----:B------:R-:W-:Y:S01]  /*20e0*/  IMAD R16, R6, c[0x0][0x17c], R16 ;  /* 0x00005f0006107a24 */ /* 0x000fe200078e0210 */
[----:B------:R-:W-:Y:S01]  /*20f0*/  MOV R4, R0 ;  /* 0x0000000000047202 */ /* 0x000fe20000000f00 */
[----:B------:R-:W-:Y:S01]  /*2100*/  @P2 IMAD.HI.U32 R6, R0, c[0x0][0x2c8], RZ ;  /* 0x0000b20000062a27 */ /* 0x000fe200078e00ff */
[----:B------:R-:W-:-:S02]  /*2110*/  ISETP.GE.AND P5, PT, R208, c[0x0][0x198], PT ;  /* 0x00006600d0007a0c */ /* 0x000fc40003fa6270 */
[----:B------:R-:W-:Y:S01]  /*2120*/  IADD3 R17, R13, R16, RZ ;  /* 0x000000100d117210 */ /* 0x000fe20007ffe0ff */
[C---:B------:R-:W-:Y:S01]  /*2130*/  IMAD.WIDE.U32 R14, R10.reuse, c[0x0][0x1e0], R222 ;  /* 0x000078000a0e7a25 */ /* 0x040fe200078e00de */
[----:B------:R-:W-:Y:S02]  /*2140*/  MOV R16, R12 ;  /* 0x0000000c00107202 */ /* 0x000fe40000000f00 */
[----:B------:R-:W-:Y:S01]  /*2150*/  @P2 SHF.R.U32.HI R4, RZ, c[0x0][0x2cc], R6 ;  /* 0x0000b300ff042a19 */ /* 0x000fe20000011606 */
[----:B------:R-:W-:Y:S01]  /*2160*/  IMAD.WIDE.U32 R12, R10, c[0x0][0x208], R222 ;  /* 0x000082000a0c7a25 */ /* 0x000fe200078e00de */
[----:B------:R-:W-:Y:S02]  /*2170*/  SEL R6, R230, RZ, !P1 ;  /* 0x000000ffe6067207 */ /* 0x000fe40004800000 */
[----:B------:R-:W-:Y:S01]  /*2180*/  IADD3 R80, R3, -0x1, RZ ;  /* 0xffffffff03507810 */ /* 0x000fe20007ffe0ff */
[----:B------:R-:W-:Y:S01]  /*2190*/  IMAD.WIDE.U32 R16, R231, c[0x0][0x1b8], R16 ;  /* 0x00006e00e7107a25 */ /* 0x000fe200078e0010 */
[----:B--2---:R-:W-:-:S02]  /*21a0*/  SHF.R.S32.HI R8, RZ, 0x1f, R7 ;  /* 0x0000001fff087819 */ /* 0x004fc40000011407 */
[----:B------:R-:W-:Y:S01]  /*21b0*/  SEL R7, R5, RZ, !P1 ;  /* 0x000000ff05077207 */ /* 0x000fe20004800000 */
[----:B------:R-:W-:Y:S01]  /*21c0*/  IMAD R11, R231, c[0x0][0x1bc], R17 ;  /* 0x00006f00e70b7a24 */ /* 0x000fe200078e0211 */
[----:B------:R-:W-:-:S03]  /*21d0*/  LEA.HI.X.SX32 R8, R219, R8, 0x1, P3 ;  /* 0x00000008db087211 */ /* 0x000fc600018f0eff */
[----:B------:R-:W-:Y:S02]  /*21e0*/  IMAD R7, R7, c[0x0][0x1c0], RZ ;  /* 0x0000700007077a24 */ /* 0x000fe400078e02ff */
[C---:B------:R-:W-:Y:S02]  /*21f0*/  IMAD R9, R8.reuse, c[0x0][0x1e0], RZ ;  /* 0x0000780008097a24 */ /* 0x040fe400078e02ff */
[----:B------:R-:W-:Y:S02]  /*2200*/  IMAD R8, R8, c[0x0][0x208], RZ ;  /* 0x0000820008087a24 */ /* 0x000fe400078e02ff */
[C---:B------:R-:W-:Y:S02]  /*2210*/  IMAD R9, R10.reuse, c[0x0][0x1e4], R9 ;  /* 0x000079000a097a24 */ /* 0x040fe400078e0209 */
[----:B------:R-:W-:Y:S02]  /*2220*/  IMAD R8, R10, c[0x0][0x20c], R8 ;  /* 0x000083000a087a24 */ /* 0x000fe400078e0208 */
[----:B------:R-:W-:Y:S01]  /*2230*/  IMAD.MOV.U32 R10, RZ, RZ, R16 ;  /* 0x000000ffff0a7224 */ /* 0x000fe200078e0010 */
[----:B------:R-:W-:Y:S01]  /*2240*/  IADD3 R15, R15, R9, RZ ;  /* 0x000000090f0f7210 */ /* 0x000fe20007ffe0ff */
[C---:B------:R-:W-:Y:S01]  /*2250*/  IMAD R7, R6.reuse, c[0x0][0x1c4], R7 ;  /* 0x0000710006077a24 */ /* 0x040fe200078e0207 */
[----:B------:R-:W-:Y:S01]  /*2260*/  IADD3 R13, R13, R8, RZ ;  /* 0x000000080d0d7210 */ /* 0x000fe20007ffe0ff */
[----:B------:R-:W-:Y:S01]  /*2270*/  IMAD.WIDE.U32 R10, R6, c[0x0][0x1c0], R10 ;  /* 0x00007000060a7a25 */ /* 0x000fe200078e000a */
[----:B------:R-:W-:-:S02]  /*2280*/  IADD3 R6, -R4, RZ, RZ ;  /* 0x000000ff04067210 */ /* 0x000fc40007ffe1ff */
[----:B------:R-:W-:Y:S01]  /*2290*/  SHF.R.S32.HI R8, RZ, 0x1f, R4 ;  /* 0x0000001fff087819 */ /* 0x000fe20000011404 */
[----:B------:R-:W-:Y:S02]  /*22a0*/  IMAD.IADD R11, R11, 0x1, R7 ;  /* 0x000000010b0b7824 */ /* 0x000fe400078e0207 */
[----:B------:R-:W-:Y:S02]  /*22b0*/  IMAD R6, R6, c[0x0][0x2c4], R0 ;  /* 0x0000b10006067a24 */ /* 0x000fe400078e0200 */
[----:B------:R-:W-:Y:S02]  /*22c0*/  IMAD R8, R8, c[0x0][0x1b0], RZ ;  /* 0x00006c0008087a24 */ /* 0x000fe400078e02ff */
[----:B------:R-:W-:-:S04]  /*22d0*/  IMAD.WIDE.U32 R10, R4, c[0x0][0x1b0], R10 ;  /* 0x00006c00040a7a25 */ /* 0x000fc800078e000a */
[----:B------:R-:W-:Y:S01]  /*22e0*/  IMAD R8, R4, c[0x0][0x1b4], R8 ;  /* 0x00006d0004087a24 */ /* 0x000fe200078e0208 */
[----:B------:R-:W-:Y:S01]  /*22f0*/  SHF.R.S32.HI R4, RZ, 0x1f, R6 ;  /* 0x0000001fff047819 */ /* 0x000fe20000011406 */
[----:B------:R-:W-:-:S03]  /*2300*/  IMAD.WIDE.U32 R14, R231, c[0x0][0x1e8], R14 ;  /* 0x00007a00e70e7a25 */ /* 0x000fc600078e000e */
[----:B------:R-:W-:Y:S01]  /*2310*/  IADD3 R11, R11, R8, RZ ;  /* 0x000000080b0b7210 */ /* 0x000fe20007ffe0ff */
[----:B------:R-:W-:Y:S01]  /*2320*/  IMAD.WIDE.U32 R12, R231, c[0x0][0x210], R12 ;  /* 0x00008400e70c7a25 */ /* 0x000fe200078e000c */
[----:B------:R-:W-:-:S03]  /*2330*/  MOV R240, R14 ;  /* 0x0000000e00f07202 */ /* 0x000fc60000000f00 */
[----:B------:R-:W-:Y:S01]  /*2340*/  IMAD R4, R4, c[0x0][0x1a8], RZ ;  /* 0x00006a0004047a24 */ /* 0x000fe200078e02ff */
[----:B------:R-:W-:Y:S01]  /*2350*/  MOV R236, R12 ;  /* 0x0000000c00ec7202 */ /* 0x000fe20000000f00 */
[C---:B------:R-:W-:Y:S02]  /*2360*/  IMAD R241, R231.reuse, c[0x0][0x1ec], R15 ;  /* 0x00007b00e7f17a24 */ /* 0x040fe400078e020f */
[C---:B------:R-:W-:Y:S02]  /*2370*/  IMAD R8, R6.reuse, c[0x0][0x1ac], R4 ;  /* 0x00006b0006087a24 */ /* 0x040fe400078e0204 */
[----:B------:R-:W-:Y:S02]  /*2380*/  IMAD R237, R231, c[0x0][0x214], R13 ;  /* 0x00008500e7ed7a24 */ /* 0x000fe400078e020d */
[----:B------:R-:W-:-:S05]  /*2390*/  IMAD.WIDE.U32 R6, R6, c[0x0][0x1a8], R10 ;  /* 0x00006a0006067a25 */ /* 0x000fca00078e000a */
[----:B------:R-:W-:Y:S02]  /*23a0*/  IADD3 R8, R7, R8, RZ ;  /* 0x0000000807087210 */ /* 0x000fe40007ffe0ff */
[----:B------:R-:W-:Y:S02]  /*23b0*/  IADD3 R7, R219, R197, RZ ;  /* 0x000000c5db077210 */ /* 0x000fe40007ffe0ff */
[----:B---3--:R-:W-:Y:S01]  /*23c0*/  @P4 SHF.R.S32.HI R0, RZ, 0x1f, R2 ;  /* 0x0000001fff004819 */ /* 0x008fe20000011402 */
[----:B------:R-:W-:Y:S01]  /*23d0*/  @!P4 IMAD.MOV.U32 R2, RZ, RZ, R230 ;  /* 0x000000ffff02c224 */ /* 0x000fe200078e00e6 */
[----:B------:R-:W-:Y:S02]  /*23e0*/  @!P4 MOV R0, R5 ;  /* 0x000000050000c202 */ /* 0x000fe40000000f00 */
[----:B------:R-:W-:Y:S02]  /*23f0*/  ISETP.GE.AND P4, PT, R207, c[0x0][0x198], PT ;  /* 0x00006600cf007a0c */ /* 0x000fe40003f86270 */
[----:B------:R-:W-:-:S02]  /*2400*/  SEL R0, R0, RZ, !P0 ;  /* 0x000000ff00007207 */ /* 0x000fc40004000000 */
[----:B------:R-:W-:Y:S02]  /*2410*/  SEL R2, R2, RZ, !P0 ;  /* 0x000000ff02027207 */ /* 0x000fe40004000000 */
[----:B------:R-:W-:Y:S01]  /*2420*/  LEA R9, P0, R6, c[0x0][0x160], 0x1 ;  /* 0x0000580006097a11 */ /* 0x000fe200078008ff */
[C---:B------:R-:W-:Y:S02]  /*2430*/  IMAD R232, R0.reuse, c[0x0][0x1f0], RZ ;  /* 0x00007c0000e87a24 */ /* 0x040fe400078e02ff */
        /* <DEDUP_REMOVED lines=9> */
[----:B------:R2:W3:Y:S02]  /*24d0*/  SHFL.IDX PT, R10, R8, RZ, 0x181f ;  /* 0x00181fff080a7589 */ /* 0x0004e400000e0000 */
.L_x_2206:
[----:B------:R-:W-:Y:S05]  /*24e0*/  BRA.DIV ~URZ, `(.L_x_2118) ;  /* 0x0000e2127f007947 */ /* 0x000fea000b800000 */
[----:B------:R4:W1:Y:S02]  /*24f0*/  SHFL.IDX PT, R0, R9, RZ, 0x181f ;  /* 0x00181fff09007589 */ /* 0x00086400000e0000 */
.L_x_2207:
[----:B------:R-:W-:Y:S01]  /*2500*/  IMAD R6, R243, c[0x0][0x2c4], RZ ;  /* 0x0000b100f3067a24 */ /* 0x000fe200078e02ff */
[----:B------:R-:W-:Y:S04]  /*2510*/  BSSY B0, `(.L_x_2119) ;  /* 0x000000f000007945 */ /* 0x000fe80003800000 */
[----:B------:R-:W-:-:S13]  /*2520*/  ISETP.GE.AND P0, PT, R7, R6, PT ;  /* 0x000000060700720c */ /* 0x000fda0003f06270 */
[----:B------:R-:W-:Y:S05]  /*2530*/  @P0 BRA `(.L_x_2120) ;  /* 0x000000c000000947 */ /* 0x000fea0003800000 */
[-C--:B-1----:R-:W-:Y:S02]  /*2540*/  LEA R12, P3, R222, R0.reuse, 0x1 ;  /* 0x00000000de0c7211 */ /* 0x082fe400078608ff */
[-C--:B------:R-:W-:Y:S02]  /*2550*/  LEA R4, P1, R208, R0.reuse, 0x1 ;  /* 0x00000000d0047211 */ /* 0x080fe400078208ff */
[C---:B------:R-:W-:Y:S02]  /*2560*/  LEA R14, P0, R207.reuse, R0, 0x1 ;  /* 0x00000000cf0e7211 */ /* 0x040fe400078008ff */
[-C--:B---3--:R-:W-:Y:S02]  /*2570*/  LEA.HI.X R13, R222, R10.reuse, R223, 0x1, P3 ;  /* 0x0000000ade0d7211 */ /* 0x088fe400018f0cdf */
[-C--:B------:R-:W-:Y:S02]  /*2580*/  LEA.HI.X R5, R208, R10.reuse, R203, 0x1, P1 ;  /* 0x0000000ad0057211 */ /* 0x080fe400008f0ccb */
[----:B------:R-:W-:Y:S01]  /*2590*/  LEA.HI.X R15, R207, R10, R202, 0x1, P0 ;  /* 0x0000000acf0f7211 */ /* 0x000fe200000f0cca */
[----:B------:R-:W-:Y:S01]  /*25a0*/  @!PT LDS RZ, [RZ] ;  /* 0x00000000fffff984 */ /* 0x000fe20000000800 */
[----:B------:R-:W-:Y:S01]  /*25b0*/  @!PT LDS RZ, [RZ] ;  /* 0x00000000fffff984 */ /* 0x000fe20000000800 */
[----:B------:R-:W-:Y:S01]  /*25c0*/  @!PT LDS RZ, [RZ] ;  /* 0x00000000fffff984 */ /* 0x000fe20000000800 */
[----:B------:R1:W-:Y:S04]  /*25d0*/  LDGSTS.E.BYPASS.LTC128B.128 [R212+0x18100], [R12.64], !P6 ;  /* 0x181000000cd47fae */ /* 0x0003e8000f101d48 */
[----:B------:R1:W-:Y:S04]  /*25e0*/  LDGSTS.E.BYPASS.LTC128B.128 [R212+0x1c100], [R4.64], !P5 ;  /* 0x1c10000004d47fae */ /* 0x0003e8000e901d48 */
[----:B------:R1:W-:Y:S02]  /*25f0*/  LDGSTS.E.BYPASS.LTC128B.128 [R212+0x20100], [R14.64], !P4 ;  /* 0x201000000ed47fae */ /* 0x0003e4000e101d48 */
.L_x_2120:
[----:B------:R-:W-:Y:S05]  /*2600*/  BSYNC B0 ;  /* 0x0000000000007941 */ /* 0x000fea0003800000 */
.L_x_2119:
[----:B------:R-:W-:Y:S05]  /*2610*/  BRA.DIV ~URZ, `(.L_x_2121) ;  /* 0x0000e1527f007947 */ /* 0x000fea000b800000 */
[----:B---3--:R3:W2:Y:S04]  /*2620*/  SHFL.IDX PT, R10, R8, 0x1, 0x181f ;  /* 0x00381f00080a7f89 */ /* 0x0086a800000e0000 */
[----:B------:R3:W4:Y:S02]  /*2630*/  SHFL.IDX PT, R2, R9, 0x1, 0x181f ;  /* 0x00381f0009027f89 */ /* 0x00072400000e0000 */
.L_x_2208:
[----:B-1----:R-:W-:Y:S01]  /*2640*/  IADD3 R0, R7, 0x20, RZ ;  /* 0x0000002007007810 */ /* 0x002fe20007ffe0ff */
[----:B------:R-:W-:Y:S03]  /*2650*/  BSSY B0, `(.L_x_2122) ;  /* 0x000000f000007945 */ /* 0x000fe60003800000 */
[----:B------:R-:W-:-:S13]  /*2660*/  ISETP.GE.AND P0, PT, R0, R6, PT ;  /* 0x000000060000720c */ /* 0x000fda0003f06270 */
[----:B------:R-:W-:Y:S05]  /*2670*/  @P0 BRA `(.L_x_2123) ;  /* 0x000000c000000947 */ /* 0x000fea0003800000 */
[-C--:B----4-:R-:W-:Y:S02]  /*2680*/  LEA R12, P3, R222, R2.reuse, 0x1 ;  /* 0x00000002de0c7211 */ /* 0x090fe400078608ff */
[-C--:B------:R-:W-:Y:S02]  /*2690*/  LEA R4, P1, R208, R2.reuse, 0x1 ;  /* 0x00000002d0047211 */ /* 0x080fe400078208ff */
[C---:B------:R-:W-:Y:S02]  /*26a0*/  LEA R14, P0, R207.reuse, R2, 0x1 ;  /* 0x00000002cf0e7211 */ /* 0x040fe400078008ff */
[-C--:B--2---:R-:W-:Y:S02]  /*26b0*/  LEA.HI.X R13, R222, R10.reuse, R223, 0x1, P3 ;  /* 0x0000000ade0d7211 */ /* 0x084fe400018f0cdf */
        /* <DEDUP_REMOVED lines=8> */
.L_x_2123:
[----:B------:R-:W-:Y:S05]  /*2740*/  BSYNC B0 ;  /* 0x0000000000007941 */ /* 0x000fea0003800000 */
.L_x_2122:
[----:B------:R-:W-:Y:S05]  /*2750*/  BRA.DIV ~URZ, `(.L_x_2124) ;  /* 0x0000e0d27f007947 */ /* 0x000fea000b800000 */
[----:B--2---:R2:W1:Y:S02]  /*2760*/  SHFL.IDX PT, R10, R8, 0x2, 0x181f ;  /* 0x00581f00080a7f89 */ /* 0x00446400000e0000 */
.L_x_2209:
[----:B------:R-:W-:Y:S05]  /*2770*/  BRA.DIV ~URZ, `(.L_x_2125) ;  /* 0x0000e1227f007947 */ /* 0x000fea000b800000 */
[----:B----4-:R4:W2:Y:S02]  /*2780*/  SHFL.IDX PT, R2, R9, 0x2, 0x181f ;  /* 0x00581f0009027f89 */ /* 0x0108a400000e0000 */
.L_x_2210:
[----:B------:R-:W-:Y:S01]  /*2790*/  IADD3 R0, R7, 0x40, RZ ;  /* 0x0000004007007810 */ /* 0x000fe20007ffe0ff */
[----:B------:R-:W-:Y:S03]  /*27a0*/  BSSY B0, `(.L_x_2126) ;  /* 0x000000f000007945 */ /* 0x000fe60003800000 */
[----:B------:R-:W-:-:S13]  /*27b0*/  ISETP.GE.AND P0, PT, R0, R6, PT ;  /* 0x000000060000720c */ /* 0x000fda0003f06270 */
[----:B------:R-:W-:Y:S05]  /*27c0*/  @P0 BRA `(.L_x_2127) ;  /* 0x000000c000000947 */ /* 0x000fea0003800000 */
[-C--:B-12---:R-:W-:Y:S02]  /*27d0*/  LEA R12, P3, R222, R2.reuse, 0x1 ;  /* 0x00000002de0c7211 */ /* 0x086fe400078608ff */
[-C--:B------:R-:W-:Y:S02]  /*27e0*/  LEA R4, P1, R208, R2.reuse, 0x1 ;  /* 0x00000002d0047211 */ /* 0x080fe400078208ff */
[C---:B------:R-:W-:Y:S02]  /*27f0*/  LEA R14, P0, R207.reuse, R2, 0x1 ;  /* 0x00000002cf0e7211 */ /* 0x040fe400078008ff */
[-C--:B------:R-:W-:Y:S02]  /*2800*/  LEA.HI.X R13, R222, R10.reuse, R223, 0x1, P3 ;  /* 0x0000000ade0d7211 */ /* 0x080fe400018f0cdf */
        /* <DEDUP_REMOVED lines=8> */
.L_x_2127:
[----:B------:R-:W-:Y:S05]  /*2890*/  BSYNC B0 ;  /* 0x0000000000007941 */ /* 0x000fea0003800000 */
.L_x_2126:
[----:B------:R-:W-:Y:S05]  /*28a0*/  BRA.DIV ~URZ, `(.L_x_2128) ;  /* 0x0000e0527f007947 */ /* 0x000fea000b800000 */
[----:B--23--:R-:W2:Y:S04]  /*28b0*/  SHFL.IDX PT, R8, R8, 0x3, 0x181f ;  /* 0x00781f0008087f89 */ /* 0x00cea800000e0000 */
[----:B----4-:R-:W3:Y:S02]  /*28c0*/  SHFL.IDX PT, R9, R9, 0x3, 0x181f ;  /* 0x00781f0009097f89 */ /* 0x010ee400000e0000 */
.L_x_2211:
[----:B------:R-:W-:-:S04]  /*28d0*/  IADD3 R7, R7, 0x60, RZ ;  /* 0x0000006007077810 */ /* 0x000fc80007ffe0ff */
[----:B------:R-:W-:-:S13]  /*28e0*/  ISETP.GE.AND P3, PT, R7, R6, PT ;  /* 0x000000060700720c */ /* 0x000fda0003f66270 */
[-C--:B---3--:R-:W-:Y:S02]  /*28f0*/  @!P3 LEA R6, P0, R222, R9.reuse, 0x1 ;  /* 0x00000009de06b211 */ /* 0x088fe400078008ff */
[-C--:B-1----:R-:W-:Y:S02]  /*2900*/  @!P3 LEA R4, P1, R208, R9.reuse, 0x1 ;  /* 0x00000009d004b211 */ /* 0x082fe400078208ff */
[-C--:B--2---:R-:W-:Y:S02]  /*2910*/  @!P3 LEA.HI.X R7, R222, R8.reuse, R223, 0x1, P0 ;  /* 0x00000008de07b211 */ /* 0x084fe400000f0cdf */
[C---:B------:R-:W-:Y:S02]  /*2920*/  @!P3 LEA R10, P0, R207.reuse, R9, 0x1 ;  /* 0x00000009cf0ab211 */ /* 0x040fe400078008ff */
[-C--:B------:R-:W-:Y:S01]  /*2930*/  @!P3 LEA.HI.X R5, R208, R8.reuse, R203, 0x1, P1 ;  /* 0x00000008d005b211 */ /* 0x080fe200008f0ccb */
[----:B------:R-:W-:Y:S01]  /*2940*/  @!PT LDS RZ, [RZ] ;  /* 0x00000000fffff984 */ /* 0x000fe20000000800 */
[----:B------:R-:W-:Y:S01]  /*2950*/  @!PT LDS RZ, [RZ] ;  /* 0x00000000fffff984 */ /* 0x000fe20000000800 */
[----:B------:R-:W-:Y:S01]  /*2960*/  @!PT LDS RZ, [RZ] ;  /* 0x00000000fffff984 */ /* 0x000fe20000000800 */
[----:B------:R1:W-:Y:S01]  /*2970*/  @!P3 LDGSTS.E.BYPASS.LTC128B.128 [R212+0x1b100], [R6.64], !P6 ;  /* 0x1b10000006d4bfae */ /* 0x0003e2000f101d48 */
[----:B------:R-:W-:-:S03]  /*2980*/  @!P3 LEA.HI.X R11, R207, R8, R202, 0x1, P0 ;  /* 0x00000008cf0bb211 */ /* 0x000fc600000f0cca */
[----:B------:R1:W-:Y:S04]  /*2990*/  @!P3 LDGSTS.E.BYPASS.LTC128B.128 [R212+0x1f100], [R4.64], !P5 ;  /* 0x1f10000004d4bfae */ /* 0x0003e8000e901d48 */
[----:B------:R1:W-:Y:S04]  /*29a0*/  @!P3 LDGSTS.E.BYPASS.LTC128B.128 [R212+0x23100], [R10.64], !P4 ;  /* 0x231000000ad4bfae */ /* 0x0003e8000e101d48 */
[----:B------:R-:W0:Y:S01]  /*29b0*/  LDGDEPBAR ;  /* 0x00000000000079af */ /* 0x000e220000000000 */
[----:B------:R-:W-:Y:S02]  /*29c0*/  WARPSYNC 0xffffffff ;  /* 0xffffffff00007948 */ /* 0x000fe40003800000 */
[----:B-1----:R-:W-:Y:S01]  /*29d0*/  IMAD.IADD R5, R244, 0x1, -R219 ;  /* 0x00000001f4057824 */ /* 0x002fe200078e0adb */
[----:B------:R-:W-:Y:S01]  /*29e0*/  SHF.R.S32.HI R6, RZ, 0x1f, R80 ;  /* 0x0000001fff067819 */ /* 0x000fe20000011450 */
[----:B------:R-:W-:Y:S01]  /*29f0*/  IMAD.MOV.U32 R2, RZ, RZ, 0x20 ;  /* 0x00000020ff027424 */ /* 0x000fe200078e00ff */
[----:B------:R-:W-:Y:S01]  /*2a00*/  BAR.SYNC.DEFER_BLOCKING 0x0 ;  /* 0x0000000000007b1d */ /* 0x000fe20000010000 */
[----:B------:R-:W-:-:S02]  /*2a10*/  IMAD R5, R80, -0x40, R5 ;  /* 0xffffffc050057824 */ /* 0x000fc400078e0205 */
[----:B------:R-:W-:Y:S02]  /*2a20*/  IMAD R0, R6, c[0x0][0x1e0], RZ ;  /* 0x0000780006007a24 */ /* 0x000fe400078e02ff */
[C---:B------:R-:W-:Y:S01]  /*2a30*/  IMAD.WIDE.U32 R10, R80.reuse, c[0x0][0x1e0], RZ ;  /* 0x00007800500a7a25 */ /* 0x040fe200078e00ff */
[C---:B------:R-:W-:Y:S01]  /*2a40*/  ISETP.GE.AND P6, PT, R5.reuse, 0x21, PT ;  /* 0x000000210500780c */ /* 0x040fe20003fc6270 */
[----:B------:R-:W-:Y:S01]  /*2a50*/  ULDC.64 UR4, c[0x0][0x208] ;  /* 0x0000820000047ab9 */ /* 0x000fe20000000a00 */
[----:B------:R-:W-:Y:S01]  /*2a60*/  ISETP.GE.AND P4, PT, R5, 0x1, PT ;  /* 0x000000010500780c */ /* 0x000fe20003f86270 */
[----:B------:R-:W-:Y:S01]  /*2a70*/  IMAD R0, R80, c[0x0][0x1e4], R0 ;  /* 0x0000790050007a24 */ /* 0x000fe200078e0200 */
[----:B------:R-:W-:Y:S01]  /*2a80*/  LEA R4, P0, R10, R240, 0x6 ;  /* 0x000000f00a047211 */ /* 0x000fe200078030ff */
[C---:B------:R-:W-:Y:S01]  /*2a90*/  IMAD.WIDE.U32 R8, R2.reuse, c[0x0][0x1e0], RZ ;  /* 0x0000780002087a25 */ /* 0x040fe200078e00ff */
[----:B------:R-:W-:Y:S01]  /*2aa0*/  USHF.L.U32 UR7, UR4, 0x6, URZ ;  /* 0x0000000604077899 */ /* 0x000fe2000800063f */
[----:B------:R-:W-:Y:S01]  /*2ab0*/  BSSY B0, `(.L_x_2129) ;  /* 0x0000050000007945 */ /* 0x000fe20003800000 */
[----:B------:R-:W-:Y:S01]  /*2ac0*/  UMOV UR6, 0x6 ;  /* 0x0000000600067882 */ /* 0x000fe20000000000 */
[----:B------:R-:W-:Y:S01]  /*2ad0*/  IMAD.IADD R0, R11, 0x1, R0 ;  /* 0x000000010b007824 */ /* 0x000fe200078e0200 */
[----:B------:R-:W-:Y:S01]  /*2ae0*/  USHF.L.U64.HI UR5, UR4, UR6, UR5 ;  /* 0x0000000604057299 */ /* 0x000fe20008010205 */
[----:B------:R-:W-:-:S02]  /*2af0*/  IMAD R7, R2, c[0x0][0x1e4], RZ ;  /* 0x0000790002077a24 */ /* 0x000fc400078e02ff */
[----:B------:R-:W-:Y:S01]  /*2b00*/  @P6 IADD3 R8, P1, R4, R8, RZ ;  /* 0x0000000804086210 */ /* 0x000fe20007f3e0ff */
[----:B------:R-:W-:Y:S01]  /*2b10*/  IMAD R6, R6, c[0x0][0x208], RZ ;  /* 0x0000820006067a24 */ /* 0x000fe200078e02ff */
[----:B------:R-:W-:Y:S01]  /*2b20*/  LEA.HI.X R0, R10, R232, R0, 0x6, P0 ;  /* 0x000000e80a007211 */ /* 0x000fe200000f3400 */
[----:B------:R-:W-:Y:S01]  /*2b30*/  IMAD.WIDE.U32 R10, R80, c[0x0][0x208], RZ ;  /* 0x00008200500a7a25 */ /* 0x000fe200078e00ff */
[----:B------:R-:W-:Y:S02]  /*2b40*/  @P4 LEA R12, P0, R4, c[0x0][0x1c8], 0x1 ;  /* 0x00007200040c4a11 */ /* 0x000fe400078008ff */
[----:B------:R-:W-:Y:S01]  /*2b50*/  @P6 IADD3.X R7, R0, R9, R7, P1, !PT ;  /* 0x0000000900076210 */ /* 0x000fe20000ffe407 */
[----:B------:R-:W-:Y:S01]  /*2b60*/  IMAD R6, R80, c[0x0][0x20c], R6 ;  /* 0x0000830050067a24 */ /* 0x000fe200078e0206 */
[----:B------:R-:W-:Y:S02]  /*2b70*/  @P4 ISETP.GE.AND P1, PT, R222, c[0x0][0x1d4], PT ;  /* 0x00007500de004a0c */ /* 0x000fe40003f26270 */
[----:B------:R-:W-:Y:S01]  /*2b80*/  @P4 LEA.HI.X R13, R4, c[0x0][0x1cc], R0, 0x1, P0 ;  /* 0x00007300040d4a11 */ /* 0x000fe200000f0c00 */
[----:B------:R-:W-:Y:S01]  /*2b90*/  IMAD.IADD R6, R11, 0x1, R6 ;  /* 0x000000010b067824 */ /* 0x000fe200078e0206 */
[----:B------:R-:W-:-:S02]  /*2ba0*/  @P4 ISETP.GE.AND P0, PT, R208, c[0x0][0x1d4], PT ;  /* 0x00007500d0004a0c */ /* 0x000fc40003f06270 */
[----:B------:R-:W-:Y:S02]  /*2bb0*/  LEA R0, P3, R10, R236, 0x6 ;  /* 0x000000ec0a007211 */ /* 0x000fe400078630ff */
[----:B------:R-:W-:Y:S02]  /*2bc0*/  @P6 LEA R14, P5, R8, c[0x0][0x1c8], 0x1 ;  /* 0x00007200080e6a11 */ /* 0x000fe400078a08ff */
[----:B------:R-:W-:Y:S02]  /*2bd0*/  LEA.HI.X R6, R10, R198, R6, 0x6, P3 ;  /* 0x000000c60a067211 */ /* 0x000fe400018f3406 */
[----:B------:R-:W-:Y:S01]  /*2be0*/  @P4 ISETP.GE.AND P3, PT, R207, c[0x0][0x1d4], PT ;  /* 0x00007500cf004a0c */ /* 0x000fe20003f66270 */
[----:B------:R-:W-:Y:S01]  /*2bf0*/  @!PT LDS RZ, [RZ] ;  /* 0x00000000fffff984 */ /* 0x000fe20000000800 */
[----:B------:R-:W-:Y:S01]  /*2c00*/  @!PT LDS RZ, [RZ] ;  /* 0x00000000fffff984 */ /* 0x000fe20000000800 */
[----:B------:R-:W-:Y:S01]  /*2c10*/  @!PT LDS RZ, [RZ] ;  /* 0x00000000fffff984 */ /* 0x000fe20000000800 */
[----:B------:R1:W-:Y:S01]  /*2c20*/  @P4 LDGSTS.E.BYPASS.LTC128B.128 [R212+0xc100], [R12.64], !P1 ;  /* 0x0c1000000cd44fae */ /* 0x0003e2000c901d48 */
[----:B------:R-:W-:Y:S02]  /*2c30*/  @P6 ISETP.GE.AND P1, PT, R222, c[0x0][0x1d4], PT ;  /* 0x00007500de006a0c */ /* 0x000fe40003f26270 */
[----:B------:R-:W-:Y:S01]  /*2c40*/  @P6 LEA.HI.X R15, R8, c[0x0][0x1cc], R7, 0x1, P5 ;  /* 0x00007300080f6a11 */ /* 0x000fe200028f0c07 */
[----:B------:R1:W-:Y:S01]  /*2c50*/  @P4 LDGSTS.E.BYPASS.LTC128B.128 [R212+0xe100], [R12.64+0x80], !P0 ;  /* 0x0e1000800cd44fae */ /* 0x0003e2000c101d48 */
[----:B------:R-:W-:-:S02]  /*2c60*/  @P6 ISETP.GE.AND P0, PT, R208, c[0x0][0x1d4], PT ;  /* 0x00007500d0006a0c */ /* 0x000fc40003f06270 */
[----:B------:R-:W-:-:S04]  /*2c70*/  LEA R8, P5, R0, c[0x0][0x1f8], 0x1 ;  /* 0x00007e0000087a11 */ /* 0x000fc800078a08ff */
[----:B------:R-:W-:Y:S01]  /*2c80*/  LEA.HI.X R9, R0, c[0x0][0x1fc], R6, 0x1, P5 ;  /* 0x00007f0000097a11 */ /* 0x000fe200028f0c06 */
[----:B------:R1:W-:Y:S01]  /*2c90*/  @P4 LDGSTS.E.BYPASS.LTC128B.128 [R212+0x10100], [R12.64+0x100], !P3 ;  /* 0x101001000cd44fae */ /* 0x0003e2000d901d48 */
[C---:B------:R-:W-:Y:S01]  /*2ca0*/  @P6 ISETP.GE.AND P5, PT, R207.reuse, c[0x0][0x1d4], PT ;  /* 0x00007500cf006a0c */ /* 0x040fe20003fa6270 */
[----:B------:R-:W-:Y:S01]  /*2cb0*/  IMAD.MOV.U32 R0, RZ, RZ, 0x40 ;  /* 0x00000040ff007424 */ /* 0x000fe200078e00ff */
[----:B------:R-:W-:Y:S01]  /*2cc0*/  ISETP.GE.AND P4, PT, R222, c[0x0][0x1d4], PT ;  /* 0x00007500de007a0c */ /* 0x000fe20003f86270 */
[----:B------:R1:W-:Y:S01]  /*2cd0*/  @P6 LDGSTS.E.BYPASS.LTC128B.128 [R212+0xd100], [R14.64], !P1 ;  /* 0x0d1000000ed46fae */ /* 0x0003e2000c901d48 */
[----:B------:R-:W-:Y:S02]  /*2ce0*/  ISETP.GE.AND P3, PT, R208, c[0x0][0x1d4], PT ;  /* 0x00007500d0007a0c */ /* 0x000fe40003f66270 */
[----:B------:R-:W-:Y:S01]  /*2cf0*/  ISETP.GE.AND P1, PT, R207, c[0x0][0x1d4], PT ;  /* 0x00007500cf007a0c */ /* 0x000fe20003f26270 */
[----:B------:R1:W-:Y:S01]  /*2d00*/  @P6 LDGSTS.E.BYPASS.LTC128B.128 [R212+0xf100], [R14.64+0x80], !P0 ;  /* 0x0f1000800ed46fae */ /* 0x0003e2000c101d48 */
[----:B------:R-:W-:-:S02]  /*2d10*/  ISETP.LT.OR P0, PT, R5, 0x1, P4 ;  /* 0x000000010500780c */ /* 0x000fc40002701670 */
[----:B------:R-:W-:-:S03]  /*2d20*/  ISETP.LT.OR P4, PT, R5, 0x21, P4 ;  /* 0x000000210500780c */ /* 0x000fc60002781670 */
[----:B------:R1:W-:Y:S01]  /*2d30*/  @P6 LDGSTS.E.BYPASS.LTC128B.128 [R212+0x11100], [R14.64+0x100], !P5 ;  /* 0x111001000ed46fae */ /* 0x0003e2000e901d48 */
[C---:B------:R-:W-:Y:S02]  /*2d40*/  ISETP.LT.OR P6, PT, R5.reuse, 0x1, P3 ;  /* 0x000000010500780c */ /* 0x040fe40001fc1670 */
[C---:B------:R-:W-:Y:S01]  /*2d50*/  ISETP.LT.OR P5, PT, R5.reuse, 0x1, P1 ;  /* 0x000000010500780c */ /* 0x040fe20000fa1670 */
[----:B------:R-:W0:Y:S01]  /*2d60*/  LDGDEPBAR ;  /* 0x00000000000079af */ /* 0x000e220000000000 */
[C---:B------:R-:W-:Y:S02]  /*2d70*/  ISETP.LT.OR P3, PT, R5.reuse, 0x21, P3 ;  /* 0x000000210500780c */ /* 0x040fe40001f61670 */
[----:B------:R-:W-:Y:S01]  /*2d80*/  ISETP.LT.OR P1, PT, R5, 0x21, P1 ;  /* 0x000000210500780c */ /* 0x000fe20000f21670 */
[----:B------:R1:W-:Y:S01]  /*2d90*/  LDGSTS.E.BYPASS.LTC128B.128 [R212+0x100], [R8.64], !P0 ;  /* 0x0010000008d47fae */ /* 0x0003e2000c101d48 */
[----:B------:R-:W-:-:S04]  /*2da0*/  IADD3 R4, P0, R8, UR7, RZ ;  /* 0x0000000708047c10 */ /* 0x000fc8000ff1e0ff */
[----:B------:R-:W-:Y:S01]  /*2db0*/  IADD3.X R5, R9, UR5, RZ, P0, !PT ;  /* 0x0000000509057c10 */ /* 0x000fe200087fe4ff */
[----:B------:R1:W-:Y:S04]  /*2dc0*/  LDGSTS.E.BYPASS.LTC128B.128 [R212+0x2100], [R8.64+0x80], !P6 ;  /* 0x0210008008d47fae */ /* 0x0003e8000f101d48 */
[----:B------:R1:W-:Y:S04]  /*2dd0*/  LDGSTS.E.BYPASS.LTC128B.128 [R212+0x4100], [R8.64+0x100], !P5 ;  /* 0x0410010008d47fae */ /* 0x0003e8000e901d48 */
[----:B------:R1:W-:Y:S04]  /*2de0*/  LDGSTS.E.BYPASS.LTC128B.128 [R212+0x1100], [R4.64], !P4 ;  /* 0x0110000004d47fae */ /* 0x0003e8000e101d48 */
[----:B------:R1:W-:Y:S04]  /*2df0*/  LDGSTS.E.BYPASS.LTC128B.128 [R212+0x3100], [R4.64+0x80], !P3 ;  /* 0x0310008004d47fae */ /* 0x0003e8000d901d48 */
[----:B------:R1:W-:Y:S01]  /*2e00*/  LDGSTS.E.BYPASS.LTC128B.128 [R212+0x5100], [R4.64+0x100], !P1 ;  /* 0x0510010004d47fae */ /* 0x0003e2000c901d48 */
[----:B------:R-:W-:-:S03]  /*2e10*/  ISETP.GT.AND P1, PT, R80, R233, PT ;  /* 0x000000e95000720c */ /* 0x000fc60003f24270 */
[----:B------:R-:W0:Y:S10]  /*2e20*/  LDGDEPBAR ;  /* 0x00000000000079af */ /* 0x000e340000000000 */
[----:B------:R-:W-:Y:S05]  /*2e30*/  @!P1 BRA `(.L_x_2130) ;  /* 0x0000017000009947 */ /* 0x000fea0003800000 */
[----:B-1----:R-:W-:Y:S02]  /*2e40*/  IADD3 R5, R3, -0x2, RZ ;  /* 0xfffffffe03057810 */ /* 0x002fe40007ffe0ff */
        /* <DEDUP_REMOVED lines=9> */
[----:B------:R-:W-:Y:S01]  /*2ee0*/  IMAD.WIDE.U32 R6, R0, c[0x0][0x1e0], RZ ;  /* 0x0000780000067a25 */ /* 0x000fe200078e00ff */
[----:B------:R-:W-:Y:S02]  /*2ef0*/  ISETP.GE.AND P3, PT, R208, c[0x0][0x1d4], PT ;  /* 0x00007500d0007a0c */ /* 0x000fe40003f66270 */
[----:B------:R-:W-:Y:S01]  /*2f00*/  LEA.HI.X R9, R5, c[0x0][0x1cc], R4, 0x1, P0 ;  /* 0x0000730005097a11 */ /* 0x000fe200000f0c04 */
[----:B------:R-:W-:Y:S01]  /*2f10*/  IMAD R4, R0, c[0x0][0x1e4], RZ ;  /* 0x0000790000047a24 */ /* 0x000fe200078e02ff */
[----:B------:R-:W-:Y:S02]  /*2f20*/  ISETP.GE.AND P0, PT, R207, c[0x0][0x1d4], PT ;  /* 0x00007500cf007a0c */ /* 0x000fe40003f06270 */
[----:B------:R-:W-:Y:S01]  /*2f30*/  IADD3 R6, P5, R6, R8, RZ ;  /* 0x0000000806067210 */ /* 0x000fe20007fbe0ff */
[----:B------:R1:W-:Y:S03]  /*2f40*/  LDGSTS.E.BYPASS.LTC128B.128 [R212+0x12100], [R8.64], !P4 ;  /* 0x1210000008d47fae */ /* 0x0003e6000e101d48 */
[----:B------:R-:W-:-:S03]  /*2f50*/  IADD3.X R7, R9, R7, R4, P5, !PT ;  /* 0x0000000709077210 */ /* 0x000fc60002ffe404 */
[----:B------:R1:W-:Y:S04]  /*2f60*/  LDGSTS.E.BYPASS.LTC128B.128 [R212+0x14100], [R8.64+0x80], !P3 ;  /* 0x1410008008d47fae */ /* 0x0003e8000d901d48 */
[----:B------:R1:W-:Y:S04]  /*2f70*/  LDGSTS.E.BYPASS.LTC128B.128 [R212+0x16100], [R8.64+0x100], !P0 ;  /* 0x1610010008d47fae */ /* 0x0003e8000c101d48 */
[----:B------:R1:W-:Y:S04]  /*2f80*/  LDGSTS.E.BYPASS.LTC128B.128 [R212+0x13100], [R6.64], !P4 ;  /* 0x1310000006d47fae */ /* 0x0003e8000e101d48 */
[----:B------:R1:W-:Y:S04]  /*2f90*/  LDGSTS.E.BYPASS.LTC128B.128 [R212+0x15100], [R6.64+0x80], !P3 ;  /* 0x1510008006d47fae */ /* 0x0003e8000d901d48 */
[----:B------:R1:W-:Y:S02]  /*2fa0*/  LDGSTS.E.BYPASS.LTC128B.128 [R212+0x17100], [R6.64+0x100], !P0 ;  /* 0x1710010006d47fae */ /* 0x0003e4000c101d48 */
.L_x_2130:
[----:B------:R-:W-:Y:S05]  /*2fb0*/  BSYNC B0 ;  /* 0x0000000000007941 */ /* 0x000fea0003800000 */
.L_x_2129:
        /* <DEDUP_REMOVED lines=8> */
[----:B------:R2:W3:Y:S04]  /*3040*/  LDSM.16.M88.4 R24, [R191] ;  /* 0x00000000bf18783b */ /* 0x0004e80000000200 */
[----:B-1----:R2:W1:Y:S04]  /*3050*/  LDSM.16.M88.4 R12, [R190] ;  /* 0x00000000be0c783b */ /* 0x0024680000000200 */
        /* <DEDUP_REMOVED lines=12> */
[----:B------:R-:W-:Y:S01]  /*3120*/  IMAD.WIDE.U32 R6, R4, c[0x0][0x208], RZ ;  /* 0x0000820004067a25 */ /* 0x000fe200078e00ff */
[----:B------:R-:W-:-:S03]  /*3130*/  ISETP.GE.AND P1, PT, R208, c[0x0][0x1d4], PT ;  /* 0x00007500d0007a0c */ /* 0x000fc60003f26270 */
        /* <DEDUP_REMOVED lines=13> */
[----:B------:R-:W-:-:S03]  /*3210*/  IADD3.X R5, R17, UR5, RZ, P4, !PT ;  /* 0x0000000511057c10 */ /* 0x000fc6000a7fe4ff */
[----:B------:R2:W-:Y:S04]  /*3220*/  LDGSTS.E.BYPASS.LTC128B.128 [R212+0x8100], [R16.64+0x80], !P1 ;  /* 0x0810008010d47fae */ /* 0x0005e8000c901d48 */
[----:B------:R2:W-:Y:S04]  /*3230*/  LDGSTS.E.BYPASS.LTC128B.128 [R212+0xa100], [R16.64+0x100], !P0 ;  /* 0x0a10010010d47fae */ /* 0x0005e8000c101d48 */
[----:B------:R2:W-:Y:S04]  /*3240*/  LDGSTS.E.BYPASS.LTC128B.128 [R212+0x7100], [R4.64], !P3 ;  /* 0x0710000004d47fae */ /* 0x0005e8000d901d48 */
[----:B------:R2:W-:Y:S04]  /*3250*/  LDGSTS.E.BYPASS.LTC128B.128 [R212+0x9100], [R4.64+0x80], !P1 ;  /* 0x0910008004d47fae */ /* 0x0005e8000c901d48 */
[----:B------:R2:W-:Y:S02]  /*3260*/  LDGSTS.E.BYPASS.LTC128B.128 [R212+0xb100], [R4.64+0x100], !P0 ;  /* 0x0b10010004d47fae */ /* 0x0005e4000c101d48 */
.L_x_2132:
[----:B------:R-:W-:Y:S05]  /*3270*/  BSYNC B0 ;  /* 0x0000000000007941 */ /* 0x000fea0003800000 */
.L_x_2131:
[----:B------:R-:W-:Y:S01]  /*3280*/  LOP3.LUT P0, RZ, R218, 0x4, RZ, 0xc0, !PT ;  /* 0x00000004daff7812 */ /* 0x000fe2000780c0ff */
[C---:B-123--:R-:W-:Y:S01]  /*3290*/  HMMA.16816.F32 R16, R24.reuse, R12, RZ ;  /* 0x0000000c1810723c */ /* 0x04efe200000018ff */
[----:B------:R-:W-:Y:S01]  /*32a0*/  LDSM.16.M88.4 R32, [R187] ;  /* 0x00000000bb20783b */ /* 0x000fe20000000200 */
[----:B------:R-:W-:Y:S01]  /*32b0*/  IMAD.IADD R246, R214, 0x1, R197 ;  /* 0x00000001d6f67824 */ /* 0x000fe200078e02c5 */
[----:B------:R-:W-:Y:S01]  /*32c0*/  SEL R134, R0, 0xffffffc0, !P0 ;  /* 0xffffffc000867807 */ /* 0x000fe20004000000 */
[C---:B------:R-:W-:Y:S01]  /*32d0*/  IMAD.IADD R165, R189.reuse, 0x1, R185 ;  /* 0x00000001bda57824 */ /* 0x040fe200078e02b9 */
[----:B------:R-:W0:Y:S01]  /*32e0*/  LDGDEPBAR ;  /* 0x00000000000079af */ /* 0x000e220000000000 */
[----:B------:R-:W-:Y:S01]  /*32f0*/  IMAD.IADD R158, R189, 0x1, R184 ;  /* 0x00000001bd9e7824 */ /* 0x000fe200078e02b8 */
[----:B------:R-:W-:Y:S01]  /*3300*/  IADD3 R0, R134, R190, R135 ;  /* 0x000000be86007210 */ /* 0x000fe20007ffe087 */
[----:B------:R-:W-:Y:S01]  /*3310*/  IMAD.IADD R81, R190, 0x1, R134 ;  /* 0x00000001be517824 */ /* 0x000fe200078e0286 */
[C---:B------:R-:W-:Y:S01]  /*3320*/  HMMA.16816.F32 R12, R24.reuse, R14, RZ ;  /* 0x0000000e180c723c */ /* 0x040fe200000018ff */
[----:B------:R-:W-:Y:S03]  /*3330*/  BSSY B0, `(.L_x_2133) ;  /* 0x0000267000007945 */ /* 0x000fe60003800000 */
[----:B------:R-:W1:Y:S04]  /*3340*/  LDSM.16.M88.4 R4, [R81] ;  /* 0x000000005104783b */ /* 0x000e680000000200 */
[----:B------:R-:W-:Y:S01]  /*3350*/  HMMA.16816.F32 R52, R24, R48, RZ ;  /* 0x000000301834723c */ /* 0x000fe200000018ff */
[----:B------:R-:W-:Y:S04]  /*3360*/  LDSM.16.M88.4 R72, [R81+0x800] ;  /* 0x000800005148783b */ /* 0x000fe80000000200 */
[----:B------:R-:W-:Y:S03]  /*3370*/  LDSM.16.M88.4 R68, [R81+0x1000] ;  /* 0x001000005144783b */ /* 0x000fe60000000200 */
[----:B------:R-:W-:Y:S01]  /*3380*/  HMMA.16816.F32 R16, R40, R8, R16 ;  /* 0x000000082810723c */ /* 0x000fe20000001810 */
[----:B------:R-:W-:Y:S07]  /*3390*/  LDSM.16.M88.4 R64, [R81+0x1800] ;  /* 0x001800005140783b */ /* 0x000fee0000000200 */
[C---:B----4-:R-:W-:Y:S08]  /*33a0*/  HMMA.16816.F32 R60, R24.reuse, R56, RZ ;  /* 0x00000038183c723c */ /* 0x050ff000000018ff */
[C---:B------:R-:W-:Y:S08]  /*33b0*/  HMMA.16816.F32 R48, R24.reuse, R50, RZ ;  /* 0x000000321830723c */ /* 0x040ff000000018ff */
[----:B------:R-:W-:Y:S08]  /*33c0*/  HMMA.16816.F32 R56, R24, R58, RZ ;  /* 0x0000003a1838723c */ /* 0x000ff000000018ff */
[----:B------:R-:W-:Y:S01]  /*33d0*/  HMMA.16816.F32 R12, R40, R10, R12 ;  /* 0x0000000a280c723c */ /* 0x000fe2000000180c */
[----:B------:R-:W-:Y:S07]  /*33e0*/  LDSM.16.M88.4 R8, [R0] ;  /* 0x000000000008783b */ /* 0x000fee0000000200 */
[C---:B------:R-:W-:Y:S08]  /*33f0*/  HMMA.16816.F32 R44, R24.reuse, R20, RZ ;  /* 0x00000014182c723c */ /* 0x040ff000000018ff */
[----:B------:R-:W-:Y:S01]  /*3400*/  HMMA.16816.F32 R24, R24, R22, RZ ;  /* 0x000000161818723c */ /* 0x000fe200000018ff */
[----:B------:R-:W2:Y:S07]  /*3410*/  LDSM.16.M88.4 R20, [R186] ;  /* 0x00000000ba14783b */ /* 0x000eae0000000200 */
[----:B-1----:R-:W-:Y:S08]  /*3420*/  HMMA.16816.F32 R16, R32, R4, R16 ;  /* 0x000000042010723c */ /* 0x002ff00000001810 */
[C---:B------:R-:W-:Y:S08]  /*3430*/  HMMA.16816.F32 R60, R40.reuse, R76, R60 ;  /* 0x0000004c283c723c */ /* 0x040ff0000000183c */
[C---:B------:R-:W-:Y:S08]  /*3440*/  HMMA.16816.F32 R52, R40.reuse, R36, R52 ;  /* 0x000000242834723c */ /* 0x040ff00000001834 */
[C---:B------:R-:W-:Y:S01]  /*3450*/  HMMA.16816.F32 R48, R40.reuse, R38, R48 ;  /* 0x000000262830723c */ /* 0x040fe20000001830 */
[----:B------:R-:W-:Y:S07]  /*3460*/  LDSM.16.M88.4 R36, [R191+0x4000] ;  /* 0x00400000bf24783b */ /* 0x000fee0000000200 */
[----:B------:R-:W-:Y:S01]  /*3470*/  HMMA.16816.F32 R56, R40, R78, R56 ;  /* 0x0000004e2838723c */ /* 0x000fe20000001838 */
[----:B------:R-:W-:Y:S07]  /*3480*/  LDSM.16.M88.4 R76, [R0+0x800] ;  /* 0x00080000004c783b */ /* 0x000fee0000000200 */
[----:B------:R-:W-:Y:S01]  /*3490*/  HMMA.16816.F32 R12, R32, R6, R12 ;  /* 0x00000006200c723c */ /* 0x000fe2000000180c */
[----:B------:R-:W1:Y:S07]  /*34a0*/  LDSM.16.M88.4 R4, [R190+0x2000] ;  /* 0x00200000be04783b */ /* 0x000e6e0000000200 */
[C---:B------:R-:W-:Y:S08]  /*34b0*/  HMMA.16816.F32 R44, R40.reuse, R28, R44 ;  /* 0x0000001c282c723c */ /* 0x040ff0000000182c */
[----:B------:R-:W-:Y:S01]  /*34c0*/  HMMA.16816.F32 R40, R40, R30, R24 ;  /* 0x0000001e2828723c */ /* 0x000fe20000001818 */
[----:B------:R-:W3:Y:S04]  /*34d0*/  LDSM.16.M88.4 R28, [R0+0x1000] ;  /* 0x00100000001c783b */ /* 0x000ee80000000200 */
[----:B------:R-:W4:Y:S03]  /*34e0*/  LDSM.16.M88.4 R24, [R0+0x1800] ;  /* 0x001800000018783b */ /* 0x000f260000000200 */
[----:B--2---:R-:W-:Y:S08]  /*34f0*/  HMMA.16816.F32 R16, R20, R8, R16 ;  /* 0x000000081410723c */ /* 0x004ff00000001810 */
[C---:B------:R-:W-:Y:S08]  /*3500*/  HMMA.16816.F32 R60, R32.reuse, R72, R60 ;  /* 0x00000048203c723c */ /* 0x040ff0000000183c */
[C---:B------:R-:W-:Y:S08]  /*3510*/  HMMA.16816.F32 R52, R32.reuse, R68, R52 ;  /* 0x000000442034723c */ /* 0x040ff00000001834 */
[C---:B------:R-:W-:Y:S01]  /*3520*/  HMMA.16816.F32 R48, R32.reuse, R70, R48 ;  /* 0x000000462030723c */ /* 0x040fe20000001830 */
[----:B------:R-:W-:Y:S07]  /*3530*/  LDSM.16.M88.4 R68, [R190+0x3000] ;  /* 0x00300000be44783b */ /* 0x000fee0000000200 */
[----:B------:R-:W-:Y:S01]  /*3540*/  HMMA.16816.F32 R56, R32, R74, R56 ;  /* 0x0000004a2038723c */ /* 0x000fe20000001838 */
[----:B------:R-:W-:Y:S07]  /*3550*/  LDSM.16.M88.4 R72, [R190+0x2800] ;  /* 0x00280000be48783b */ /* 0x000fee0000000200 */
[----:B------:R-:W-:Y:S01]  /*3560*/  HMMA.16816.F32 R12, R20, R10, R12 ;  /* 0x0000000a140c723c */ /* 0x000fe2000000180c */
[----:B------:R-:W-:Y:S07]  /*3570*/  LDSM.16.M88.4 R8, [R188+0x4000] ;  /* 0x00400000bc08783b */ /* 0x000fee0000000200 */
[C---:B------:R-:W-:Y:S08]  /*3580*/  HMMA.16816.F32 R44, R32.reuse, R64, R44 ;  /* 0x00000040202c723c */ /* 0x040ff0000000182c */
[----:B------:R-:W-:Y:S01]  /*3590*/  HMMA.16816.F32 R40, R32, R66, R40 ;  /* 0x000000422028723c */ /* 0x000fe20000001828 */
[----:B------:R-:W2:Y:S04]  /*35a0*/  LDSM.16.M88.4 R32, [R2+0x2000] ;  /* 0x002000000220783b */ /* 0x000ea80000000200 */
[----:B------:R-:W5:Y:S03]  /*35b0*/  LDSM.16.M88.4 R64, [R190+0x3800] ;  /* 0x00380000be40783b */ /* 0x000f660000000200 */
[----:B-1----:R-:W-:Y:S08]  /*35c0*/  HMMA.16816.F32 R16, R36, R4, R16 ;  /* 0x000000042410723c */ /* 0x002ff00000001810 */
[C---:B------:R-:W-:Y:S08]  /*35d0*/  HMMA.16816.F32 R60, R20.reuse, R76, R60 ;  /* 0x0000004c143c723c */ /* 0x040ff0000000183c */
[C---:B---3--:R-:W-:Y:S08]  /*35e0*/  HMMA.16816.F32 R52, R20.reuse, R28, R52 ;  /* 0x0000001c1434723c */ /* 0x048ff00000001834 */
[C---:B------:R-:W-:Y:S01]  /*35f0*/  HMMA.16816.F32 R48, R20.reuse, R30, R48 ;  /* 0x0000001e1430723c */ /* 0x040fe20000001830 */
[----:B------:R-:W-:Y:S07]  /*3600*/  LDSM.16.M88.4 R28, [R2+0x2800] ;  /* 0x00280000021c783b */ /* 0x000fee0000000200 */
[----:B------:R-:W-:Y:S01]  /*3610*/  HMMA.16816.F32 R56, R20, R78, R56 ;  /* 0x0000004e1438723c */ /* 0x000fe20000001838 */
[----:B------:R-:W-:Y:S07]  /*3620*/  LDSM.16.M88.4 R76, [R187+0x4000] ;  /* 0x00400000bb4c783b */ /* 0x000fee0000000200 */
[----:B------:R-:W-:Y:S01]  /*3630*/  HMMA.16816.F32 R12, R36, R6, R12 ;  /* 0x00000006240c723c */ /* 0x000fe2000000180c */
[----:B------:R-:W1:Y:S07]  /*3640*/  LDSM.16.M88.4 R4, [R81+0x2000] ;  /* 0x002000005104783b */ /* 0x000e6e0000000200 */
[C---:B----4-:R-:W-:Y:S08]  /*3650*/  HMMA.16816.F32 R44, R20.reuse, R24, R44 ;  /* 0x00000018142c723c */ /* 0x050ff0000000182c */
        /* <DEDUP_REMOVED lines=12> */
[C---:B-----5:R-:W-:Y:S08]  /*3720*/  HMMA.16816.F32 R44, R36.reuse, R64, R44 ;  /* 0x00000040242c723c */ /* 0x060ff0000000182c */
        /* <DEDUP_REMOVED lines=11> */
[----:B------:R-:W-:Y:S07]  /*37e0*/  LDSM.16.M88.4 R4, [R190+0x4000] ;  /* 0x00400000be04783b */ /* 0x000fee0000000200 */
[C---:B----4-:R-:W-:Y:S08]  /*37f0*/  HMMA.16816.F32 R44, R8.reuse, R20, R44 ;  /* 0x00000014082c723c */ /* 0x050ff0000000182c */
[----:B------:R-:W-:Y:S01]  /*3800*/  HMMA.16816.F32 R40, R8, R22, R40 ;  /* 0x000000160828723c */ /* 0x000fe20000001828 */
[----:B------:R-:W1:Y:S04]  /*3810*/  LDSM.16.M88.4 R8, [R191+0x8000] ;  /* 0x00800000bf08783b */ /* 0x000e680000000200 */
[----:B------:R-:W3:Y:S03]  /*3820*/  LDSM.16.M88.4 R20, [R0+0x3800] ;  /* 0x003800000014783b */ /* 0x000ee60000000200 */
[----:B--2---:R-:W-:Y:S08]  /*3830*/  HMMA.16816.F32 R16, R36, R32, R16 ;  /* 0x000000202410723c */ /* 0x004ff00000001810 */
[C---:B------:R-:W-:Y:S08]  /*3840*/  HMMA.16816.F32 R60, R76.reuse, R72, R60 ;  /* 0x000000484c3c723c */ /* 0x040ff0000000183c */
[C---:B------:R-:W-:Y:S08]  /*3850*/  HMMA.16816.F32 R52, R76.reuse, R68, R52 ;  /* 0x000000444c34723c */ /* 0x040ff00000001834 */
[C---:B------:R-:W-:Y:S08]  /*3860*/  HMMA.16816.F32 R48, R76.reuse, R70, R48 ;  /* 0x000000464c30723c */ /* 0x040ff00000001830 */
[----:B------:R-:W-:Y:S08]  /*3870*/  HMMA.16816.F32 R56, R76, R74, R56 ;  /* 0x0000004a4c38723c */ /* 0x000ff00000001838 */
[----:B------:R-:W-:Y:S01]  /*3880*/  HMMA.16816.F32 R68, R36, R34, R12 ;  /* 0x000000222444723c */ /* 0x000fe2000000180c */
[----:B------:R-:W-:Y:S04]  /*3890*/  LDSM.16.M88.4 R32, [R188+0x8000] ;  /* 0x00800000bc20783b */ /* 0x000fe80000000200 */
[----:B------:R-:W2:Y:S03]  /*38a0*/  LDSM.16.M88.4 R12, [R2+0x4000] ;  /* 0x00400000020c783b */ /* 0x000ea60000000200 */
[C---:B-----5:R-:W-:Y:S08]  /*38b0*/  HMMA.16816.F32 R44, R76.reuse, R64, R44 ;  /* 0x000000404c2c723c */ /* 0x060ff0000000182c */
[----:B------:R-:W-:Y:S01]  /*38c0*/  HMMA.16816.F32 R40, R76, R66, R40 ;  /* 0x000000424c28723c */ /* 0x000fe20000001828 */
[----:B------:R-:W4:Y:S04]  /*38d0*/  LDSM.16.M88.4 R64, [R190+0x4800] ;  /* 0x00480000be40783b */ /* 0x000f280000000200 */
[----:B------:R-:W-:Y:S03]  /*38e0*/  LDSM.16.M88.4 R76, [R2+0x5000] ;  /* 0x00500000024c783b */ /* 0x000fe60000000200 */
[----:B-1----:R-:W-:Y:S08]  /*38f0*/  HMMA.16816.F32 R16, R8, R4, R16 ;  /* 0x000000040810723c */ /* 0x002ff00000001810 */
[C---:B------:R-:W-:Y:S08]  /*3900*/  HMMA.16816.F32 R60, R36.reuse, R28, R60 ;  /* 0x0000001c243c723c */ /* 0x040ff0000000183c */
[----:B------:R-:W-:Y:S01]  /*3910*/  HMMA.16816.F32 R56, R36, R30, R56 ;  /* 0x0000001e2438723c */ /* 0x000fe20000001838 */
[----:B------:R-:W-:Y:S07]  /*3920*/  LDSM.16.M88.4 R28, [R2+0x4800] ;  /* 0x00480000021c783b */ /* 0x000fee0000000200 */
[----:B------:R-:W-:Y:S01]  /*3930*/  HMMA.16816.F32 R68, R8, R6, R68 ;  /* 0x000000060844723c */ /* 0x000fe20000001844 */
[----:B------:R-:W-:Y:S07]  /*3940*/  LDSM.16.M88.4 R4, [R187+0x8000] ;  /* 0x00800000bb04783b */ /* 0x000fee0000000200 */
[C---:B---3--:R-:W-:Y:S08]  /*3950*/  HMMA.16816.F32 R44, R36.reuse, R20, R44 ;  /* 0x00000014242c723c */ /* 0x048ff0000000182c */
[C---:B------:R-:W-:Y:S01]  /*3960*/  HMMA.16816.F32 R40, R36.reuse, R22, R40 ;  /* 0x000000162428723c */ /* 0x040fe20000001828 */
[----:B------:R-:W1:Y:S07]  /*3970*/  LDSM.16.M88.4 R20, [R81+0x4000] ;  /* 0x004000005114783b */ /* 0x000e6e0000000200 */
[C---:B------:R-:W-:Y:S08]  /*3980*/  HMMA.16816.F32 R52, R36.reuse, R24, R52 ;  /* 0x000000182434723c */ /* 0x040ff00000001834 */
[----:B------:R-:W-:Y:S01]  /*3990*/  HMMA.16816.F32 R48, R36, R26, R48 ;  /* 0x0000001a2430723c */ /* 0x000fe20000001830 */
[----:B------:R-:W3:Y:S04]  /*39a0*/  LDSM.16.M88.4 R24, [R190+0x5000] ;  /* 0x00500000be18783b */ /* 0x000ee80000000200 */
[----:B------:R-:W-:Y:S03]  /*39b0*/  LDSM.16.M88.4 R36, [R186+0x8000] ;  /* 0x00800000ba24783b */ /* 0x000fe60000000200 */
[----:B--2---:R-:W-:Y:S08]  /*39c0*/  HMMA.16816.F32 R16, R32, R12, R16 ;  /* 0x0000000c2010723c */ /* 0x004ff00000001810 */
[C---:B----4-:R-:W-:Y:S08]  /*39d0*/  HMMA.16816.F32 R60, R8.reuse, R64, R60 ;  /* 0x00000040083c723c */ /* 0x050ff0000000183c */
[----:B------:R-:W-:Y:S01]  /*39e0*/  HMMA.16816.F32 R64, R8, R66, R56 ;  /* 0x000000420840723c */ /* 0x000fe20000001838 */
[----:B------:R-:W-:Y:S07]  /*39f0*/  LDSM.16.M88.4 R56, [R0+0x4000] ;  /* 0x004000000038783b */ /* 0x000fee0000000200 */
[----:B------:R-:W-:Y:S01]  /*3a00*/  HMMA.16816.F32 R68, R32, R14, R68 ;  /* 0x0000000e2044723c */ /* 0x000fe20000001844 */
[----:B------:R-:W2:Y:S07]  /*3a10*/  LDSM.16.M88.4 R12, [R190+0x5800] ;  /* 0x00580000be0c783b */ /* 0x000eae0000000200 */
[----:B-1----:R-:W-:Y:S08]  /*3a20*/  HMMA.16816.F32 R16, R4, R20, R16 ;  /* 0x000000140410723c */ /* 0x002ff00000001810 */
[----:B---3--:R-:W-:Y:S01]  /*3a30*/  HMMA.16816.F32 R72, R8, R24, R52 ;  /* 0x000000180848723c */ /* 0x008fe20000001834 */
[----:B------:R-:W-:Y:S07]  /*3a40*/  LDSM.16.M88.4 R52, [R81+0x4800] ;  /* 0x004800005134783b */ /* 0x000fee0000000200 */
[C---:B------:R-:W-:Y:S08]  /*3a50*/  HMMA.16816.F32 R60, R32.reuse, R28, R60 ;  /* 0x0000001c203c723c */ /* 0x040ff0000000183c */
[----:B------:R-:W-:Y:S01]  /*3a60*/  HMMA.16816.F32 R64, R32, R30, R64 ;  /* 0x0000001e2040723c */ /* 0x000fe20000001840 */
[----:B------:R1:W3:Y:S07]  /*3a70*/  LDSM.16.M88.4 R28, [R2+0x5800] ;  /* 0x00580000021c783b */ /* 0x0002ee0000000200 */
[C---:B------:R-:W-:Y:S01]  /*3a80*/  HMMA.16816.F32 R48, R8.reuse, R26, R48 ;  /* 0x0000001a0830723c */ /* 0x040fe20000001830 */
[----:B------:R-:W4:Y:S07]  /*3a90*/  LDSM.16.M88.4 R24, [R81+0x5000] ;  /* 0x005000005118783b */ /* 0x000f2e0000000200 */
[----:B--2---:R-:W-:Y:S08]  /*3aa0*/  HMMA.16816.F32 R44, R8, R12, R44 ;  /* 0x0000000c082c723c */ /* 0x004ff0000000182c */
[----:B------:R-:W-:Y:S08]  /*3ab0*/  HMMA.16816.F32 R16, R36, R56, R16 ;  /* 0x000000382410723c */ /* 0x000ff00000001810 */
[----:B------:R-:W-:Y:S08]  /*3ac0*/  HMMA.16816.F32 R72, R32, R76, R72 ;  /* 0x0000004c2048723c */ /* 0x000ff00000001848 */
[----:B------:R-:W-:Y:S01]  /*3ad0*/  HMMA.16816.F32 R40, R8, R14, R40 ;  /* 0x0000000e0828723c */ /* 0x000fe20000001828 */
[----:B------:R-:W2:Y:S04]  /*3ae0*/  LDSM.16.M88.4 R12, [R81+0x5800] ;  /* 0x00580000510c783b */ /* 0x000ea80000000200 */
[----:B------:R-:W5:Y:S03]  /*3af0*/  LDSM.16.M88.4 R8, [R0+0x5000] ;  /* 0x005000000008783b */ /* 0x000f660000000200 */
[----:B------:R-:W-:Y:S01]  /*3b00*/  HMMA.16816.F32 R48, R32, R78, R48 ;  /* 0x0000004e2030723c */ /* 0x000fe20000001830 */
[----:B------:R-:W-:-:S02]  /*3b10*/  FMUL.FTZ R16, R16, c[0x0][0x320] ;  /* 0x0000c80010107a20 */ /* 0x000fc40000410000 */
[----:B------:R-:W-:Y:S02]  /*3b20*/  FMUL.FTZ R17, R17, c[0x0][0x320] ;  /* 0x0000c80011117a20 */ /* 0x000fe40000410000 */
[----:B------:R-:W-:Y:S02]  /*3b30*/  FMUL.FTZ R18, R18, c[0x0][0x320] ;  /* 0x0000c80012127a20 */ /* 0x000fe40000410000 */
[----:B------:R-:W-:Y:S01]  /*3b40*/  MUFU.TANH R56, R17 ;  /* 0x0000001100387308 */ /* 0x000fe20000002400 */
[----:B------:R-:W-:Y:S01]  /*3b50*/  HMMA.16816.F32 R68, R4, R22, R68 ;  /* 0x000000160444723c */ /* 0x000fe20000001844 */
[----:B------:R-:W2:Y:S01]  /*3b60*/  LDSM.16.M88.4 R20, [R0+0x4800] ;  /* 0x004800000014783b */ /* 0x000ea20000000200 */
[----:B-1----:R-:W-:-:S06]  /*3b70*/  FMUL.FTZ R2, R19, c[0x0][0x320] ;  /* 0x0000c80013027a20 */ /* 0x002fcc0000410000 */
[----:B---3--:R-:W-:Y:S01]  /*3b80*/  HMMA.16816.F32 R44, R32, R28, R44 ;  /* 0x0000001c202c723c */ /* 0x008fe2000000182c */
[----:B------:R-:W-:Y:S07]  /*3b90*/  MUFU.TANH R2, R2 ;  /* 0x0000000200027308 */ /* 0x000fee0000002400 */
[C---:B------:R-:W-:Y:S01]  /*3ba0*/  HMMA.16816.F32 R60, R4.reuse, R52, R60 ;  /* 0x00000034043c723c */ /* 0x040fe2000000183c */
[----:B------:R-:W1:Y:S07]  /*3bb0*/  MUFU.TANH R52, R16 ;  /* 0x0000001000347308 */ /* 0x000e6e0000002400 */
[----:B----4-:R-:W-:Y:S01]  /*3bc0*/  HMMA.16816.F32 R72, R4, R24, R72 ;  /* 0x000000180448723c */ /* 0x010fe20000001848 */
[----:B------:R3:W-:Y:S07]  /*3bd0*/  MUFU.TANH R53, R18 ;  /* 0x0000001200357308 */ /* 0x0007ee0000002400 */
[----:B------:R-:W-:Y:S08]  /*3be0*/  HMMA.16816.F32 R40, R32, R30, R40 ;  /* 0x0000001e2028723c */ /* 0x000ff00000001828 */
[----:B------:R-:W-:Y:S01]  /*3bf0*/  HMMA.16816.F32 R64, R4, R54, R64 ;  /* 0x000000360440723c */ /* 0x000fe20000001840 */
[----:B---3--:R-:W3:Y:S01]  /*3c00*/  LDSM.16.M88.4 R16, [R0+0x5800] ;  /* 0x005800000010783b */ /* 0x008ee20000000200 */
[----:B------:R-:W-:-:S04]  /*3c10*/  DEPBAR.LE SB0, 0x2 ;  /* 0x000080800000791a */ /* 0x000fc80000000000 */
[----:B------:R-:W-:Y:S02]  /*3c20*/  BAR.SYNC.DEFER_BLOCKING 0x0 ;  /* 0x0000000000007b1d */ /* 0x000fe40000010000 */
[C---:B------:R-:W-:Y:S08]  /*3c30*/  HMMA.16816.F32 R48, R4.reuse, R26, R48 ;  /* 0x0000001a0430723c */ /* 0x040ff00000001830 */
[----:B--2---:R-:W-:Y:S07]  /*3c40*/  HMMA.16816.F32 R44, R4, R12, R44 ;  /* 0x0000000c042c723c */ /* 0x004fee000000182c */
[----:B------:R-:W-:Y:S01]  /*3c50*/  IMAD.MOV.U32 R13, RZ, RZ, -0x40 ;  /* 0xffffffc0ff0d7424 */ /* 0x000fe200078e00ff */
[----:B-----5:R-:W-:Y:S01]  /*3c60*/  HMMA.16816.F32 R72, R36, R8, R72 ;  /* 0x000000082448723c */ /* 0x020fe20000001848 */
[----:B------:R-:W-:Y:S06]  /*3c70*/  LDSM.16.MT88.4 R124, [R185] ;  /* 0x00000000b97c783b */ /* 0x000fec0000004200 */
[----:B------:R-:W-:Y:S01]  /*3c80*/  @P2 IMAD.HI.U32 R9, R246, c[0x0][0x2c8], RZ ;  /* 0x0000b200f6092a27 */ /* 0x000fe200078e00ff */
[----:B------:R-:W-:Y:S01]  /*3c90*/  HMMA.16816.F32 R40, R4, R14, R40 ;  /* 0x0000000e0428723c */ /* 0x000fe20000001828 */
[----:B------:R-:W-:Y:S02]  /*3ca0*/  LDSM.16.MT88.4 R116, [R165] ;  /* 0x00000000a574783b */ /* 0x000fe40000004200 */
[----:B------:R-:W-:Y:S01]  /*3cb0*/  IMAD.MOV.U32 R8, RZ, RZ, R246 ;  /* 0x000000ffff087224 */ /* 0x000fe200078e00f6 */
[----:B------:R-:W-:Y:S01]  /*3cc0*/  @P2 SHF.R.U32.HI R8, RZ, c[0x0][0x2cc], R9 ;  /* 0x0000b300ff082a19 */ /* 0x000fe20000011609 */
[----:B------:R-:W-:Y:S02]  /*3cd0*/  LDSM.16.MT88.4 R108, [R184] ;  /* 0x00000000b86c783b */ /* 0x000fe40000004200 */
[C---:B------:R-:W-:Y:S01]  /*3ce0*/  IMAD R4, R80.reuse, R13, 0x1 ;  /* 0x0000000150047424 */ /* 0x040fe200078e020d */
[C---:B------:R-:W-:Y:S01]  /*3cf0*/  HMMA.16816.F32 R60, R36.reuse, R20, R60 ;  /* 0x00000014243c723c */ /* 0x040fe2000000183c */
[--C-:B------:R-:W-:Y:S01]  /*3d00*/  IMAD R80, R80, -0x40, R244.reuse ;  /* 0xffffffc050507824 */ /* 0x100fe200078e02f4 */
[----:B------:R-:W-:Y:S02]  /*3d10*/  LDSM.16.MT88.4 R100, [R229] ;  /* 0x00000000e564783b */ /* 0x000fe40000004200 */
[----:B------:R-:W-:Y:S01]  /*3d20*/  IADD3 R4, -R213, R4, R244 ;  /* 0x00000004d5047210 */ /* 0x000fe20007ffe1f4 */
[----:B------:R-:W-:Y:S01]  /*3d30*/  IMAD.IADD R80, R80, 0x1, -R213 ;  /* 0x0000000150507824 */ /* 0x000fe200078e0ad5 */
[----:B------:R-:W-:Y:S02]  /*3d40*/  LDSM.16.MT88.4 R88, [R184+0x4000] ;  /* 0x00400000b858783b */ /* 0x000fe40000004200 */
[----:B------:R-:W-:Y:S01]  /*3d50*/  HMMA.16816.F32 R64, R36, R22, R64 ;  /* 0x000000162440723c */ /* 0x000fe20000001840 */
[----:B------:R-:W-:Y:S01]  /*3d60*/  IMAD.IADD R4, R4, 0x1, -R243 ;  /* 0x0000000104047824 */ /* 0x000fe200078e0af3 */
[----:B------:R-:W-:Y:S01]  /*3d70*/  LDSM.16.MT88.4 R136, [R165+0x800] ;  /* 0x00080000a588783b */ /* 0x000fe20000004200 */
[----:B------:R-:W-:-:S02]  /*3d80*/  FMUL.FTZ R72, R72, c[0x0][0x320] ;  /* 0x0000c80048487a20 */ /* 0x000fc40000410000 */
[----:B------:R-:W-:Y:S01]  /*3d90*/  FMUL.FTZ R73, R73, c[0x0][0x320] ;  /* 0x0000c80049497a20 */ /* 0x000fe20000410000 */
[----:B------:R-:W-:Y:S01]  /*3da0*/  LDSM.16.MT88.4 R32, [R184+0x800] ;  /* 0x00080000b820783b */ /* 0x000fe20000004200 */
[----:B------:R-:W-:Y:S01]  /*3db0*/  MUFU.TANH R159, R72 ;  /* 0x00000048009f7308 */ /* 0x000fe20000002400 */
[----:B------:R-:W-:Y:S01]  /*3dc0*/  HMMA.16816.F32 R68, R36, R58, R68 ;  /* 0x0000003a2444723c */ /* 0x000fe20000001844 */
[----:B------:R-:W-:Y:S01]  /*3dd0*/  FMUL.FTZ R74, R74, c[0x0][0x320] ;  /* 0x0000c8004a4a7a20 */ /* 0x000fe20000410000 */
[----:B------:R-:W-:Y:S01]  /*3de0*/  LDSM.16.MT88.4 R28, [R158+0x800] ;  /* 0x000800009e1c783b */ /* 0x000fe20000004200 */
[----:B------:R-:W-:-:S04]  /*3df0*/  FMUL.FTZ R75, R75, c[0x0][0x320] ;  /* 0x0000c8004b4b7a20 */ /* 0x000fc80000410000 */
[----:B------:R-:W-:Y:S01]  /*3e00*/  MUFU.TANH R161, R73 ;  /* 0x0000004900a17308 */ /* 0x000fe20000002400 */
[C---:B------:R-:W-:Y:S01]  /*3e10*/  HMMA.16816.F32 R48, R36.reuse, R10, R48 ;  /* 0x0000000a2430723c */ /* 0x040fe20000001830 */
[----:B------:R-:W2:Y:S01]  /*3e20*/  SHFL.IDX PT, R11, R8, RZ, 0x1c1f ;  /* 0x001c1fff080b7589 */ /* 0x000ea200000e0000 */
[----:B------:R-:W-:Y:S02]  /*3e30*/  FMUL.FTZ R22, R60, c[0x0][0x320] ;  /* 0x0000c8003c167a20 */ /* 0x000fe40000410000 */
[----:B------:R-:W-:Y:S01]  /*3e40*/  FMUL.FTZ R23, R61, c[0x0][0x320] ;  /* 0x0000c8003d177a20 */ /* 0x000fe20000410000 */
[----:B------:R-:W4:Y:S01]  /*3e50*/  SHFL.IDX PT, R10, R8, 0x1, 0x1c1f ;  /* 0x003c1f00080a7f89 */ /* 0x000f2200000e0000 */
[----:B------:R-:W-:Y:S01]  /*3e60*/  FMUL.FTZ R25, R62, c[0x0][0x320] ;  /* 0x0000c8003e197a20 */ /* 0x000fe20000410000 */
[----:B------:R-:W-:Y:S01]  /*3e70*/  MUFU.TANH R166, R74 ;  /* 0x0000004a00a67308 */ /* 0x000fe20000002400 */
[----:B---3--:R-:W-:Y:S01]  /*3e80*/  HMMA.16816.F32 R44, R36, R16, R44 ;  /* 0x00000010242c723c */ /* 0x008fe2000000182c */
[----:B------:R-:W-:-:S02]  /*3e90*/  FMUL.FTZ R0, R64, c[0x0][0x320] ;  /* 0x0000c80040007a20 */ /* 0x000fc40000410000 */
[----:B------:R-:W-:Y:S02]  /*3ea0*/  FMUL.FTZ R65, R65, c[0x0][0x320] ;  /* 0x0000c80041417a20 */ /* 0x000fe40000410000 */
[----:B------:R-:W-:Y:S02]  /*3eb0*/  FMUL.FTZ R26, R63, c[0x0][0x320] ;  /* 0x0000c8003f1a7a20 */ /* 0x000fe40000410000 */
[----:B------:R-:W3:Y:S01]  /*3ec0*/  MUFU.TANH R22, R22 ;  /* 0x0000001600167308 */ /* 0x000ee20000002400 */
[----:B------:R-:W-:Y:S01]  /*3ed0*/  HMMA.16816.F32 R40, R36, R18, R40 ;  /* 0x000000122428723c */ /* 0x000fe20000001828 */
[----:B------:R-:W-:Y:S01]  /*3ee0*/  FMUL.FTZ R20, R68, c[0x0][0x320] ;  /* 0x0000c80044147a20 */ /* 0x000fe20000410000 */
[----:B------:R-:W-:Y:S01]  /*3ef0*/  LDSM.16.MT88.4 R16, [R184+0x2800] ;  /* 0x00280000b810783b */ /* 0x000fe20000004200 */
[----:B------:R-:W-:Y:S02]  /*3f00*/  FMUL.FTZ R54, R69, c[0x0][0x320] ;  /* 0x0000c80045367a20 */ /* 0x000fe40000410000 */
[----:B------:R-:W-:-:S02]  /*3f10*/  FMUL.FTZ R21, R70, c[0x0][0x320] ;  /* 0x0000c80046157a20 */ /* 0x000fc40000410000 */
[----:B------:R-:W5:Y:S01]  /*3f20*/  MUFU.TANH R23, R23 ;  /* 0x0000001700177308 */ /* 0x000f620000002400 */
[----:B------:R-:W-:Y:S02]  /*3f30*/  FMUL.FTZ R48, R48, c[0x0][0x320] ;  /* 0x0000c80030307a20 */ /* 0x000fe40000410000 */
[C---:B--2---:R-:W-:Y:S02]  /*3f40*/  IMAD.IADD R11, R4.reuse, 0x1, R11 ;  /* 0x00000001040b7824 */ /* 0x044fe400078e020b */
[----:B------:R-:W-:Y:S02]  /*3f50*/  FMUL.FTZ R49, R49, c[0x0][0x320] ;  /* 0x0000c80031317a20 */ /* 0x000fe40000410000 */
[----:B----4-:R-:W-:Y:S01]  /*3f60*/  IMAD.IADD R13, R4, 0x1, R10 ;  /* 0x00000001040d7824 */ /* 0x010fe200078e020a */
[----:B------:R-:W2:Y:S01]  /*3f70*/  MUFU.TANH R0, R0 ;  /* 0x0000000000007308 */ /* 0x000ea20000002400 */
[----:B------:R-:W-:Y:S01]  /*3f80*/  IMNMX R10, R80, R11, PT ;  /* 0x0000000b500a7217 */ /* 0x000fe20003800200 */
[----:B------:R-:W-:-:S02]  /*3f90*/  FMUL.FTZ R44, R44, c[0x0][0x320] ;  /* 0x0000c8002c2c7a20 */ /* 0x000fc40000410000 */
[----:B------:R-:W-:Y:S01]  /*3fa0*/  FMUL.FTZ R45, R45, c[0x0][0x320] ;  /* 0x0000c8002d2d7a20 */ /* 0x000fe20000410000 */
[C---:B------:R-:W-:Y:S01]  /*3fb0*/  ISETP.GT.AND P0, PT, R10.reuse, RZ, PT ;  /* 0x000000ff0a00720c */ /* 0x040fe20003f04270 */
[----:B------:R-:W-:Y:S01]  /*3fc0*/  FMUL.FTZ R24, R71, c[0x0][0x320] ;  /* 0x0000c80047187a20 */ /* 0x000fe20000410000 */
[C---:B------:R-:W-:Y:S01]  /*3fd0*/  ISETP.GT.AND P5, PT, R10.reuse, 0x1, PT ;  /* 0x000000010a00780c */ /* 0x040fe20003fa4270 */
[----:B------:R-:W4:Y:S01]  /*3fe0*/  MUFU.TANH R20, R20 ;  /* 0x0000001400147308 */ /* 0x000f220000002400 */
[----:B------:R-:W-:Y:S01]  /*3ff0*/  ISETP.GT.AND P3, PT, R10, 0x10, PT ;  /* 0x000000100a00780c */ /* 0x000fe20003f64270 */
[----:B------:R-:W-:Y:S01]  /*4000*/  FMUL.FTZ R40, R40, c[0x0][0x320] ;  /* 0x0000c80028287a20 */ /* 0x000fe20000410000 */
[----:B------:R-:W-:Y:S01]  /*4010*/  ISETP.GT.AND P1, PT, R10, 0x11, PT ;  /* 0x000000110a00780c */ /* 0x000fe20003f24270 */
[----:B------:R-:W-:Y:S01]  /*4020*/  FMUL.FTZ R66, R66, c[0x0][0x320] ;  /* 0x0000c80042427a20 */ /* 0x000fe20000410000 */
[----:B-1----:R-:W-:Y:S01]  /*4030*/  FSEL R52, R52, -INF , P0 ;  /* 0xff80000034347808 */ /* 0x002fe20000000000 */
[----:B------:R-:W-:Y:S01]  /*4040*/  FMUL.FTZ R67, R67, c[0x0][0x320] ;  /* 0x0000c80043437a20 */ /* 0x000fe20000410000 */
[C---:B------:R-:W-:Y:S01]  /*4050*/  ISETP.GT.AND P0, PT, R10.reuse, 0x18, PT ;  /* 0x000000180a00780c */ /* 0x040fe20003f04270 */
[----:B------:R-:W1:Y:S01]  /*4060*/  MUFU.TANH R160, R48 ;  /* 0x0000003000a07308 */ /* 0x000e620000002400 */
[----:B------:R-:W-:Y:S01]  /*4070*/  ISETP.GT.AND P4, PT, R10, 0x8, PT ;  /* 0x000000080a00780c */ /* 0x000fe20003f84270 */
[----:B------:R-:W-:Y:S01]  /*4080*/  FMUL.FTZ R50, R50, c[0x0][0x320] ;  /* 0x0000c80032327a20 */ /* 0x000fe20000410000 */
[----:B------:R-:W-:Y:S01]  /*4090*/  FSEL R56, R56, -INF , P5 ;  /* 0xff80000038387808 */ /* 0x000fe20002800000 */
[----:B------:R-:W-:Y:S01]  /*40a0*/  FMUL.FTZ R51, R51, c[0x0][0x320] ;  /* 0x0000c80033337a20 */ /* 0x000fe20000410000 */
[----:B---3--:R-:W-:Y:S01]  /*40b0*/  FSEL R7, R22, -INF , P3 ;  /* 0xff80000016077808 */ /* 0x008fe20001800000 */
[----:B------:R-:W-:Y:S01]  /*40c0*/  FMUL.FTZ R46, R46, c[0x0][0x320] ;  /* 0x0000c8002e2e7a20 */ /* 0x000fe20000410000 */
[----:B-----5:R-:W-:Y:S01]  /*40d0*/  FSEL R6, R23, -INF , P1 ;  /* 0xff80000017067808 */ /* 0x020fe20000800000 */
[----:B------:R-:W3:Y:S01]  /*40e0*/  MUFU.TANH R162, R49 ;  /* 0x0000003100a27308 */ /* 0x000ee20000002400 */
[C---:B------:R-:W-:Y:S01]  /*40f0*/  ISETP.GT.AND P3, PT, R10.reuse, 0x28, PT ;  /* 0x000000280a00780c */ /* 0x040fe20003f64270 */
[----:B------:R-:W-:Y:S01]  /*4100*/  FMUL.FTZ R41, R41, c[0x0][0x320] ;  /* 0x0000c80029297a20 */ /* 0x000fe20000410000 */
[----:B------:R-:W-:Y:S01]  /*4110*/  ISETP.GT.AND P1, PT, R10, 0x29, PT ;  /* 0x000000290a00780c */ /* 0x000fe20003f24270 */
[----:B------:R-:W-:Y:S01]  /*4120*/  FMUL.FTZ R47, R47, c[0x0][0x320] ;  /* 0x0000c8002f2f7a20 */ /* 0x000fe20000410000 */
[----:B--2---:R-:W-:Y:S01]  /*4130*/  FSEL R5, R0, -INF , P0 ;  /* 0xff80000000057808 */ /* 0x004fe20000000000 */
[----:B------:R-:W-:Y:S01]  /*4140*/  FMUL.FTZ R42, R42, c[0x0][0x320] ;  /* 0x0000c8002a2a7a20 */ /* 0x000fe20000410000 */
[----:B------:R-:W-:Y:S01]  /*4150*/  IMNMX R13, R80, R13, PT ;  /* 0x0000000d500d7217 */ /* 0x000fe20003800200 */
[----:B------:R-:W2:Y:S01]  /*4160*/  MUFU.TANH R54, R54 ;  /* 0x0000003600367308 */ /* 0x000ea20000002400 */
[----:B------:R-:W-:Y:S01]  /*4170*/  ISETP.GT.AND P6, PT, R10, 0x9, PT ;  /* 0x000000090a00780c */ /* 0x000fe20003fc4270 */
[----:B------:R-:W-:Y:S01]  /*4180*/  FMUL.FTZ R43, R43, c[0x0][0x320] ;  /* 0x0000c8002b2b7a20 */ /* 0x000fe20000410000 */
[----:B----4-:R-:W-:Y:S01]  /*4190*/  FSEL R20, R20, -INF , P4 ;  /* 0xff80000014147808 */ /* 0x010fe20002000000 */
[----:B------:R-:W-:Y:S01]  /*41a0*/  LDSM.16.MT88.4 R80, [R165+0x4000] ;  /* 0x00400000a550783b */ /* 0x000fe20000004200 */
[----:B------:R-:W-:-:S02]  /*41b0*/  FMNMX.FTZ R0, R52, R56, !PT ;  /* 0x0000003834007209 */ /* 0x000fc40007810000 */
[C---:B------:R-:W-:Y:S01]  /*41c0*/  ISETP.GT.AND P5, PT, R10.reuse, 0x19, PT ;  /* 0x000000190a00780c */ /* 0x040fe20003fa4270 */
[----:B------:R-:W4:Y:S01]  /*41d0*/  MUFU.TANH R12, R65 ;  /* 0x00000041000c7308 */ /* 0x000f220000002400 */
[----:B------:R-:W-:Y:S02]  /*41e0*/  ISETP.GT.AND P0, PT, R10, 0x30, PT ;  /* 0x000000300a00780c */ /* 0x000fe40003f04270 */
[----:B-1----:R-:W-:Y:S02]  /*41f0*/  FSEL R160, R160, -INF , P3 ;  /* 0xff800000a0a07808 */ /* 0x002fe40001800000 */
[----:B---3--:R-:W-:Y:S02]  /*4200*/  FSEL R162, R162, -INF , P1 ;  /* 0xff800000a2a27808 */ /* 0x008fe40000800000 */
[----:B------:R-:W-:Y:S01]  /*4210*/  ISETP.GT.AND P3, PT, R13, RZ, PT ;  /* 0x000000ff0d00720c */ /* 0x000fe20003f64270 */
[----:B------:R-:W1:Y:S01]  /*4220*/  MUFU.TANH R173, R44 ;  /* 0x0000002c00ad7308 */ /* 0x000e620000002400 */
[----:B--2---:R-:W-:-:S02]  /*4230*/  FSEL R54, R54, -INF , P6 ;  /* 0xff80000036367808 */ /* 0x004fc40003000000 */
[----:B------:R-:W-:Y:S02]  /*4240*/  ISETP.GT.AND P1, PT, R13, 0x1, PT ;  /* 0x000000010d00780c */ /* 0x000fe40003f24270 */
[----:B------:R-:W-:Y:S02]  /*4250*/  FMNMX.FTZ R0, R20, R0, !PT ;  /* 0x0000000014007209 */ /* 0x000fe40007810000 */
[----:B------:R-:W-:Y:S01]  /*4260*/  ISETP.GT.AND P4, PT, R10, 0x20, PT ;  /* 0x000000200a00780c */ /* 0x000fe20003f84270 */
[----:B------:R-:W2:Y:S01]  /*4270*/  MUFU.TANH R172, R45 ;  /* 0x0000002d00ac7308 */ /* 0x000ea20000002400 */
[----:B----4-:R-:W-:Y:S02]  /*4280*/  FSEL R4, R12, -INF , P5 ;  /* 0xff8000000c047808 */ /* 0x010fe40002800000 */
[----:B------:R-:W-:Y:S02]  /*4290*/  ISETP.GT.AND P5, PT, R10, 0x31, PT ;  /* 0x000000310a00780c */ /* 0x000fe40003fa4270 */
[----:B------:R-:W-:-:S02]  /*42a0*/  FMNMX.FTZ R0, R54, R0, !PT ;  /* 0x0000000036007209 */ /* 0x000fc40007810000 */
[----:B------:R-:W-:Y:S01]  /*42b0*/  FSEL R53, R53, -INF , P3 ;  /* 0xff80000035357808 */ /* 0x000fe20001800000 */
[----:B------:R-:W3:Y:S01]  /*42c0*/  MUFU.TANH R21, R21 ;  /* 0x0000001500157308 */ /* 0x000ee20000002400 */
[----:B-1----:R-:W-:Y:S02]  /*42d0*/  FSEL R173, R173, -INF , P0 ;  /* 0xff800000adad7808 */ /* 0x002fe40000000000 */
[----:B------:R-:W-:Y:S02]  /*42e0*/  ISETP.GT.AND P0, PT, R13, 0x8, PT ;  /* 0x000000080d00780c */ /* 0x000fe40003f04270 */
[----:B------:R-:W-:Y:S02]  /*42f0*/  FSEL R12, R2, -INF , P1 ;  /* 0xff800000020c7808 */ /* 0x000fe40000800000 */
[----:B------:R-:W-:Y:S01]  /*4300*/  FSEL R159, R159, -INF , P4 ;  /* 0xff8000009f9f7808 */ /* 0x000fe20002000000 */
[----:B------:R-:W1:Y:S01]  /*4310*/  MUFU.TANH R171, R40 ;  /* 0x0000002800ab7308 */ /* 0x000e620000002400 */
[----:B------:R-:W-:-:S02]  /*4320*/  ISETP.GT.AND P4, PT, R10, 0x38, PT ;  /* 0x000000380a00780c */ /* 0x000fc40003f84270 */
[----:B--2---:R-:W-:Y:S02]  /*4330*/  FSEL R172, R172, -INF , P5 ;  /* 0xff800000acac7808 */ /* 0x004fe40002800000 */
[----:B------:R-:W-:Y:S02]  /*4340*/  ISETP.GT.AND P5, PT, R13, 0x9, PT ;  /* 0x000000090d00780c */ /* 0x000fe40003fa4270 */
[----:B------:R-:W-:Y:S01]  /*4350*/  FMNMX.FTZ R0, R7, R0, !PT ;  /* 0x0000000007007209 */ /* 0x000fe20007810000 */
[----:B------:R-:W2:Y:S01]  /*4360*/  MUFU.TANH R24, R24 ;  /* 0x0000001800187308 */ /* 0x000ea20000002400 */
[----:B---3--:R-:W-:Y:S02]  /*4370*/  FSEL R21, R21, -INF , P0 ;  /* 0xff80000015157808 */ /* 0x008fe40000000000 */
[----:B------:R-:W-:Y:S02]  /*4380*/  FMNMX.FTZ R2, R53, R12, !PT ;  /* 0x0000000c35027209 */ /* 0x000fe40007810000 */
[----:B------:R-:W-:-:S02]  /*4390*/  FMNMX.FTZ R0, R6, R0, !PT ;  /* 0x0000000006007209 */ /* 0x000fc40007810000 */
[----:B------:R-:W-:Y:S01]  /*43a0*/  FMNMX.FTZ R2, R21, R2, !PT ;  /* 0x0000000215027209 */ /* 0x000fe20007810000 */
[----:B------:R-:W3:Y:S01]  /*43b0*/  MUFU.TANH R25, R25 ;  /* 0x0000001900197308 */ /* 0x000ee20000002400 */
[----:B-1----:R-:W-:Y:S02]  /*43c0*/  FSEL R171, R171, -INF , P4 ;  /* 0xff800000abab7808 */ /* 0x002fe40002000000 */
[C---:B------:R-:W-:Y:S02]  /*43d0*/  ISETP.GT.AND P4, PT, R13.reuse, 0x10, PT ;  /* 0x000000100d00780c */ /* 0x040fe40003f84270 */
[----:B------:R-:W-:Y:S02]  /*43e0*/  ISETP.GT.AND P6, PT, R10, 0x21, PT ;  /* 0x000000210a00780c */ /* 0x000fe40003fc4270 */
[----:B------:R-:W-:Y:S01]  /*43f0*/  ISETP.GT.AND P3, PT, R13, 0x11, PT ;  /* 0x000000110d00780c */ /* 0x000fe20003f64270 */
[----:B------:R-:W1:Y:S01]  /*4400*/  MUFU.TANH R26, R26 ;  /* 0x0000001a001a7308 */ /* 0x000e620000002400 */
[----:B--2---:R-:W-:-:S02]  /*4410*/  FSEL R24, R24, -INF , P5 ;  /* 0xff80000018187808 */ /* 0x004fc40002800000 */
[----:B------:R-:W-:Y:S02]  /*4420*/  FMNMX.FTZ R0, R5, R0, !PT ;  /* 0x0000000005007209 */ /* 0x000fe40007810000 */
[----:B------:R-:W-:Y:S02]  /*4430*/  FMNMX.FTZ R2, R24, R2, !PT ;  /* 0x0000000218027209 */ /* 0x000fe40007810000 */
[----:B------:R-:W-:Y:S01]  /*4440*/  FSEL R161, R161, -INF , P6 ;  /* 0xff800000a1a17808 */ /* 0x000fe20003000000 */
[----:B------:R-:W2:Y:S01]  /*4450*/  MUFU.TANH R9, R66 ;  /* 0x0000004200097308 */ /* 0x000ea20000002400 */
[----:B---3--:R-:W-:Y:S02]  /*4460*/  FSEL R11, R25, -INF , P4 ;  /* 0xff800000190b7808 */ /* 0x008fe40002000000 */
[----:B------:R-:W-:Y:S02]  /*4470*/  ISETP.GT.AND P6, PT, R10, 0x39, PT ;  /* 0x000000390a00780c */ /* 0x000fe40003fc4270 */
[----:B------:R-:W-:-:S02]  /*4480*/  ISETP.GT.AND P1, PT, R13, 0x18, PT ;  /* 0x000000180d00780c */ /* 0x000fc40003f24270 */
[----:B------:R-:W-:Y:S01]  /*4490*/  FMNMX.FTZ R0, R4, R0, !PT ;  /* 0x0000000004007209 */ /* 0x000fe20007810000 */
[----:B------:R-:W3:Y:S01]  /*44a0*/  MUFU.TANH R8, R67 ;  /* 0x0000004300087308 */ /* 0x000ee20000002400 */
[----:B-1----:R-:W-:Y:S02]  /*44b0*/  FSEL R10, R26, -INF , P3 ;  /* 0xff8000001a0a7808 */ /* 0x002fe40001800000 */
[----:B------:R-:W-:Y:S02]  /*44c0*/  FMNMX.FTZ R2, R11, R2, !PT ;  /* 0x000000020b027209 */ /* 0x000fe40007810000 */
[----:B------:R-:W-:Y:S02]  /*44d0*/  ISETP.GT.AND P0, PT, R13, 0x19, PT ;  /* 0x000000190d00780c */ /* 0x000fe40003f04270 */
[----:B------:R-:W-:Y:S01]  /*44e0*/  FMNMX.FTZ R0, R159, R0, !PT ;  /* 0x000000009f007209 */ /* 0x000fe20007810000 */
[----:B------:R1:W4:Y:S01]  /*44f0*/  MUFU.TANH R167, R75 ;  /* 0x0000004b00a77308 */ /* 0x0003220000002400 */
[----:B--2---:R-:W-:-:S02]  /*4500*/  FSEL R9, R9, -INF , P1 ;  /* 0xff80000009097808 */ /* 0x004fc40000800000 */
[----:B------:R-:W-:Y:S02]  /*4510*/  FMNMX.FTZ R2, R10, R2, !PT ;  /* 0x000000020a027209 */ /* 0x000fe40007810000 */
[----:B------:R-:W-:Y:S02]  /*4520*/  ISETP.GT.AND P5, PT, R13, 0x20, PT ;  /* 0x000000200d00780c */ /* 0x000fe40003fa4270 */
[----:B------:R-:W-:Y:S01]  /*4530*/  FMNMX.FTZ R0, R161, R0, !PT ;  /* 0x00000000a1007209 */ /* 0x000fe20007810000 */
[----:B------:R-:W2:Y:S01]  /*4540*/  MUFU.TANH R169, R50 ;  /* 0x0000003200a97308 */ /* 0x000ea20000002400 */
[----:B---3--:R-:W-:Y:S01]  /*4550*/  FSEL R8, R8, -INF , P0 ;  /* 0xff80000008087808 */ /* 0x008fe20000000000 */
[----:B------:R-:W-:Y:S01]  /*4560*/  LDSM.16.MT88.4 R64, [R158+0x2000] ;  /* 0x002000009e40783b */ /* 0x000fe20000004200 */
[----:B------:R-:W-:Y:S02]  /*4570*/  FMNMX.FTZ R2, R9, R2, !PT ;  /* 0x0000000209027209 */ /* 0x000fe40007810000 */
[----:B------:R-:W-:-:S02]  /*4580*/  ISETP.GT.AND P4, PT, R13, 0x21, PT ;  /* 0x000000210d00780c */ /* 0x000fc40003f84270 */
[----:B------:R-:W-:Y:S01]  /*4590*/  FMNMX.FTZ R0, R160, R0, !PT ;  /* 0x00000000a0007209 */ /* 0x000fe20007810000 */
[----:B------:R3:W5:Y:S01]  /*45a0*/  MUFU.TANH R170, R51 ;  /* 0x0000003300aa7308 */ /* 0x0007620000002400 */
[----:B------:R-:W-:Y:S01]  /*45b0*/  FSEL R166, R166, -INF , P5 ;  /* 0xff800000a6a67808 */ /* 0x000fe20002800000 */
[----:B-1----:R-:W-:Y:S01]  /*45c0*/  LDSM.16.MT88.4 R72, [R185+0x4000] ;  /* 0x00400000b948783b */ /* 0x002fe20000004200 */
[----:B------:R-:W-:Y:S02]  /*45d0*/  FMNMX.FTZ R2, R8, R2, !PT ;  /* 0x0000000208027209 */ /* 0x000fe40007810000 */
[----:B------:R-:W-:Y:S02]  /*45e0*/  ISETP.GT.AND P3, PT, R13, 0x28, PT ;  /* 0x000000280d00780c */ /* 0x000fe40003f64270 */
[----:B------:R-:W-:Y:S01]  /*45f0*/  FMNMX.FTZ R0, R162, R0, !PT ;  /* 0x00000000a2007209 */ /* 0x000fe20007810000 */
[----:B------:R-:W-:Y:S01]  /*4600*/  MUFU.TANH R46, R46 ;  /* 0x0000002e002e7308 */ /* 0x000fe20000002400 */
[----:B----4-:R-:W-:-:S02]  /*4610*/  FSEL R167, R167, -INF , P4 ;  /* 0xff800000a7a77808 */ /* 0x010fc40002000000 */
[----:B------:R-:W-:Y:S02]  /*4620*/  FMNMX.FTZ R2, R166, R2, !PT ;  /* 0x00000002a6027209 */ /* 0x000fe40007810000 */
[----:B------:R-:W-:Y:S02]  /*4630*/  ISETP.GT.AND P1, PT, R13, 0x29, PT ;  /* 0x000000290d00780c */ /* 0x000fe40003f24270 */
[----:B------:R-:W-:Y:S01]  /*4640*/  FMNMX.FTZ R0, R173, R0, !PT ;  /* 0x00000000ad007209 */ /* 0x000fe20007810000 */
[----:B------:R-:W1:Y:S01]  /*4650*/  MUFU.TANH R41, R41 ;  /* 0x0000002900297308 */ /* 0x000e620000002400 */
[----:B--2---:R-:W-:Y:S01]  /*4660*/  FSEL R169, R169, -INF , P3 ;  /* 0xff800000a9a97808 */ /* 0x004fe20001800000 */
[----:B---3--:R-:W-:Y:S01]  /*4670*/  LDSM.16.MT88.4 R48, [R165+0x2000] ;  /* 0x00200000a530783b */ /* 0x008fe20000004200 */
[----:B------:R-:W-:Y:S02]  /*4680*/  FMNMX.FTZ R2, R167, R2, !PT ;  /* 0x00000002a7027209 */ /* 0x000fe40007810000 */
[----:B------:R-:W-:-:S02]  /*4690*/  ISETP.GT.AND P0, PT, R13, 0x30, PT ;  /* 0x000000300d00780c */ /* 0x000fc40003f04270 */
[----:B------:R-:W-:Y:S01]  /*46a0*/  FMNMX.FTZ R0, R172, R0, !PT ;  /* 0x00000000ac007209 */ /* 0x000fe20007810000 */
[----:B------:R-:W2:Y:S01]  /*46b0*/  MUFU.TANH R47, R47 ;  /* 0x0000002f002f7308 */ /* 0x000ea20000002400 */
[----:B-----5:R-:W-:Y:S02]  /*46c0*/  FSEL R170, R170, -INF , P1 ;  /* 0xff800000aaaa7808 */ /* 0x020fe40000800000 */
[----:B------:R-:W-:Y:S02]  /*46d0*/  FMNMX.FTZ R2, R169, R2, !PT ;  /* 0x00000002a9027209 */ /* 0x000fe40007810000 */
[----:B------:R-:W-:Y:S02]  /*46e0*/  FMNMX.FTZ R0, R171, R0, !PT ;  /* 0x00000000ab007209 */ /* 0x000fe40007810000 */
[----:B------:R-:W-:Y:S01]  /*46f0*/  ISETP.GT.AND P1, PT, R13, 0x31, PT ;  /* 0x000000310d00780c */ /* 0x000fe20003f24270 */
[----:B------:R-:W3:Y:S01]  /*4700*/  MUFU.TANH R42, R42 ;  /* 0x0000002a002a7308 */ /* 0x000ee20000002400 */
[----:B-1----:R-:W-:-:S02]  /*4710*/  FSEL R168, R41, -INF , P6 ;  /* 0xff80000029a87808 */ /* 0x002fc40003000000 */
[----:B------:R-:W-:Y:S02]  /*4720*/  FSEL R142, R46, -INF , P0 ;  /* 0xff8000002e8e7808 */ /* 0x000fe40000000000 */
[----:B------:R-:W-:Y:S02]  /*4730*/  FMNMX.FTZ R14, R170, R2, !PT ;  /* 0x00000002aa0e7209 */ /* 0x000fe40007810000 */
[----:B------:R-:W-:Y:S01]  /*4740*/  FMNMX.FTZ R0, R168, R0, !PT ;  /* 0x00000000a8007209 */ /* 0x000fe20007810000 */
[----:B------:R-:W1:Y:S01]  /*4750*/  MUFU.TANH R43, R43 ;  /* 0x0000002b002b7308 */ /* 0x000e620000002400 */
[----:B------:R-:W-:Y:S02]  /*4760*/  ISETP.GT.AND P0, PT, R13, 0x38, PT ;  /* 0x000000380d00780c */ /* 0x000fe40003f04270 */
[----:B--2---:R-:W-:Y:S01]  /*4770*/  FSEL R141, R47, -INF , P1 ;  /* 0xff8000002f8d7808 */ /* 0x004fe20000800000 */
[----:B------:R-:W2:Y:S01]  /*4780*/  SHFL.BFLY PT, R2, R0, 0x2, 0x1f ;  /* 0x0c401f0000027f89 */ /* 0x000ea200000e0000 */
[----:B------:R-:W-:-:S02]  /*4790*/  FMNMX.FTZ R14, R142, R14, !PT ;  /* 0x0000000e8e0e7209 */ /* 0x000fc40007810000 */
[----:B------:R-:W-:Y:S02]  /*47a0*/  ISETP.GT.AND P1, PT, R13, 0x39, PT ;  /* 0x000000390d00780c */ /* 0x000fe40003f24270 */
[----:B---3--:R-:W-:Y:S02]  /*47b0*/  FSEL R140, R42, -INF , P0 ;  /* 0xff8000002a8c7808 */ /* 0x008fe40000000000 */
[----:B------:R-:W-:-:S04]  /*47c0*/  FMNMX.FTZ R14, R141, R14, !PT ;  /* 0x0000000e8d0e7209 */ /* 0x000fc80007810000 */
[----:B------:R-:W-:Y:S02]  /*47d0*/  FMNMX.FTZ R14, R140, R14, !PT ;  /* 0x0000000e8c0e7209 */ /* 0x000fe40007810000 */
[----:B-1----:R-:W-:Y:S02]  /*47e0*/  FSEL R164, R43, -INF , P1 ;  /* 0xff8000002ba47808 */ /* 0x002fe40000800000 */
[----:B------:R-:W-:Y:S02]  /*47f0*/  LDSM.16.MT88.4 R40, [R185+0x2000] ;  /* 0x00200000b928783b */ /* 0x000fe40000004200 */
        /* <DEDUP_REMOVED lines=11> */
[----:B------:R-:W2:Y:S01]  /*48b0*/  LDSM.16.MT88.4 R56, [R184+0x2000] ;  /* 0x00200000b838783b */ /* 0x000ea20000004200 */
[--C-:B------:R-:W-:Y:S02]  /*48c0*/  FFMA.FTZ R157, R52, c[0x0][0x2d0], -R143.reuse ;  /* 0x0000b400349d7a23 */ /* 0x100fe4000001088f */
[--C-:B------:R-:W-:Y:S01]  /*48d0*/  FFMA.FTZ R155, R20, c[0x0][0x2d0], -R143.reuse ;  /* 0x0000b400149b7a23 */ /* 0x100fe2000001088f */
[----:B------:R-:W-:Y:S01]  /*48e0*/  MUFU.EX2 R156, R156 ;  /* 0x0000009c009c7308 */ /* 0x000fe20000000800 */
[----:B-1----:R-:W-:Y:S01]  /*48f0*/  FMNMX.FTZ R0, R13, R0, !PT ;  /* 0x000000000d007209 */ /* 0x002fe20007810000 */
[--C-:B------:R-:W-:Y:S02]  /*4900*/  FFMA.FTZ R151, R54, c[0x0][0x2d0], -R143.reuse ;  /* 0x0000b40036977a23 */ /* 0x100fe4000001088f */
[----:B------:R-:W-:Y:S01]  /*4910*/  FFMA.FTZ R150, R7, c[0x0][0x2d0], -R143 ;  /* 0x0000b40007967a23 */ /* 0x000fe2000001088f */
[C---:B------:R-:W-:Y:S01]  /*4920*/  FSETP.NEU.FTZ.AND P0, PT, R0.reuse, -INF , PT ;  /* 0xff8000000000780b */ /* 0x040fe20003f1d000 */
[----:B------:R-:W-:-:S02]  /*4930*/  FMUL.FTZ R163, R0, c[0x0][0x2d0] ;  /* 0x0000b40000a37a20 */ /* 0x000fc40000410000 */
[--C-:B------:R-:W-:Y:S01]  /*4940*/  FFMA.FTZ R146, R6, c[0x0][0x2d0], -R143.reuse ;  /* 0x0000b40006927a23 */ /* 0x100fe2000001088f */
[----:B------:R-:W1:Y:S01]  /*4950*/  MUFU.EX2 R157, R157 ;  /* 0x0000009d009d7308 */ /* 0x000e620000000800 */
[--C-:B------:R-:W-:Y:S01]  /*4960*/  FFMA.FTZ R145, R5, c[0x0][0x2d0], -R143.reuse ;  /* 0x0000b40005917a23 */ /* 0x100fe2000001088f */
[----:B------:R-:W-:Y:S01]  /*4970*/  FSEL R163, R163, RZ, P0 ;  /* 0x000000ffa3a37208 */ /* 0x000fe20000000000 */
[--C-:B------:R-:W-:Y:S02]  /*4980*/  FFMA.FTZ R132, R4, c[0x0][0x2d0], -R143.reuse ;  /* 0x0000b40004847a23 */ /* 0x100fe4000001088f */
[----:B------:R-:W3:Y:S01]  /*4990*/  LDSM.16.MT88.4 R4, [R229+0x4000] ;  /* 0x00400000e504783b */ /* 0x000ee20000004200 */
[----:B------:R-:W-:Y:S02]  /*49a0*/  FFMA.FTZ R159, R159, c[0x0][0x2d0], -R143 ;  /* 0x0000b4009f9f7a23 */ /* 0x000fe4000001088f */
[--C-:B------:R-:W-:Y:S01]  /*49b0*/  FFMA.FTZ R154, R53, c[0x0][0x2d0], -R163.reuse ;  /* 0x0000b400359a7a23 */ /* 0x100fe200000108a3 */
[----:B------:R-:W-:Y:S01]  /*49c0*/  MUFU.EX2 R155, R155 ;  /* 0x0000009b009b7308 */ /* 0x000fe20000000800 */
[----:B------:R-:W-:-:S02]  /*49d0*/  FFMA.FTZ R153, R12, c[0x0][0x2d0], -R163 ;  /* 0x0000b4000c997a23 */ /* 0x000fc400000108a3 */
[--C-:B------:R-:W-:Y:S01]  /*49e0*/  FFMA.FTZ R152, R21, c[0x0][0x2d0], -R163.reuse ;  /* 0x0000b40015987a23 */ /* 0x100fe200000108a3 */
[----:B------:R-:W-:Y:S01]  /*49f0*/  LDSM.16.MT88.4 R12, [R158+0x2800] ;  /* 0x002800009e0c783b */ /* 0x000fe20000004200 */
[--C-:B------:R-:W-:Y:S02]  /*4a00*/  FFMA.FTZ R149, R24, c[0x0][0x2d0], -R163.reuse ;  /* 0x0000b40018957a23 */ /* 0x100fe400000108a3 */
[--C-:B------:R-:W-:Y:S01]  /*4a10*/  FFMA.FTZ R148, R11, c[0x0][0x2d0], -R163.reuse ;  /* 0x0000b4000b947a23 */ /* 0x100fe200000108a3 */
[----:B------:R-:W4:Y:S01]  /*4a20*/  MUFU.EX2 R151, R151 ;  /* 0x0000009700977308 */ /* 0x000f220000000800 */
[--C-:B------:R-:W-:Y:S01]  /*4a30*/  FFMA.FTZ R144, R10, c[0x0][0x2d0], -R163.reuse ;  /* 0x0000b4000a907a23 */ /* 0x100fe200000108a3 */
[----:B-1----:R-:W-:Y:S01]  /*4a40*/  F2FP.PACK_AB R96, R156, R157 ;  /* 0x0000009d9c60723e */ /* 0x002fe200000000ff */
[--C-:B------:R-:W-:Y:S01]  /*4a50*/  FFMA.FTZ R147, R9, c[0x0][0x2d0], -R163.reuse ;  /* 0x0000b40009937a23 */ /* 0x100fe200000108a3 */
[----:B------:R-:W-:Y:S01]  /*4a60*/  LDSM.16.MT88.4 R20, [R185+0x800] ;  /* 0x00080000b914783b */ /* 0x000fe20000004200 */
[----:B------:R-:W-:-:S02]  /*4a70*/  FFMA.FTZ R133, R8, c[0x0][0x2d0], -R163 ;  /* 0x0000b40008857a23 */ /* 0x000fc400000108a3 */
[--C-:B------:R-:W-:Y:S01]  /*4a80*/  FFMA.FTZ R161, R161, c[0x0][0x2d0], -R143.reuse ;  /* 0x0000b400a1a17a23 */ /* 0x100fe2000001088f */
[----:B------:R-:W-:Y:S01]  /*4a90*/  MUFU.EX2 R154, R154 ;  /* 0x0000009a009a7308 */ /* 0x000fe20000000800 */
[----:B------:R-:W1:Y:S01]  /*4aa0*/  LDSM.16.MT88.4 R8, [R185+0x2800] ;  /* 0x00280000b908783b */ /* 0x000e620000004200 */
[--C-:B------:R-:W-:Y:S02]  /*4ab0*/  FFMA.FTZ R160, R160, c[0x0][0x2d0], -R143.reuse ;  /* 0x0000b400a0a07a23 */ /* 0x100fe4000001088f */
[----:B------:R-:W-:Y:S01]  /*4ac0*/  FFMA.FTZ R162, R162, c[0x0][0x2d0], -R143 ;  /* 0x0000b400a2a27a23 */ /* 0x000fe2000001088f */
[----:B------:R-:W-:Y:S01]  /*4ad0*/  LDSM.16.MT88.4 R24, [R165+0x2800] ;  /* 0x00280000a518783b */ /* 0x000fe20000004200 */
[--C-:B------:R-:W-:Y:S02]  /*4ae0*/  FFMA.FTZ R166, R166, c[0x0][0x2d0], -R163.reuse ;  /* 0x0000b400a6a67a23 */ /* 0x100fe400000108a3 */
[----:B------:R-:W5:Y:S01]  /*4af0*/  MUFU.EX2 R153, R153 ;  /* 0x0000009900997308 */ /* 0x000f620000000800 */
[----:B----4-:R-:W-:Y:S01]  /*4b00*/  F2FP.PACK_AB R98, R151, R155 ;  /* 0x0000009b9762723e */ /* 0x010fe200000000ff */
[----:B------:R-:W-:-:S02]  /*4b10*/  FFMA.FTZ R167, R167, c[0x0][0x2d0], -R163 ;  /* 0x0000b400a7a77a23 */ /* 0x000fc400000108a3 */
[--C-:B------:R-:W-:Y:S02]  /*4b20*/  FFMA.FTZ R169, R169, c[0x0][0x2d0], -R163.reuse ;  /* 0x0000b400a9a97a23 */ /* 0x100fe400000108a3 */
[----:B------:R-:W-:Y:S02]  /*4b30*/  FFMA.FTZ R170, R170, c[0x0][0x2d0], -R163 ;  /* 0x0000b400aaaa7a23 */ /* 0x000fe400000108a3 */
[----:B------:R-:W-:Y:S01]  /*4b40*/  MUFU.EX2 R152, R152 ;  /* 0x0000009800987308 */ /* 0x000fe20000000800 */
[--C-:B------:R-:W-:Y:S02]  /*4b50*/  FFMA.FTZ R242, R168, c[0x0][0x2d0], -R143.reuse ;  /* 0x0000b400a8f27a23 */ /* 0x100fe4000001088f */
[--C-:B------:R-:W-:Y:S02]  /*4b60*/  FFMA.FTZ R173, R173, c[0x0][0x2d0], -R143.reuse ;  /* 0x0000b400adad7a23 */ /* 0x100fe4000001088f */
[--C-:B------:R-:W-:Y:S02]  /*4b70*/  FFMA.FTZ R172, R172, c[0x0][0x2d0], -R143.reuse ;  /* 0x0000b400acac7a23 */ /* 0x100fe4000001088f */
[----:B------:R-:W-:Y:S01]  /*4b80*/  FFMA.FTZ R171, R171, c[0x0][0x2d0], -R143 ;  /* 0x0000b400abab7a23 */ /* 0x000fe2000001088f */
[----:B------:R-:W4:Y:S01]  /*4b90*/  MUFU.EX2 R149, R149 ;  /* 0x0000009500957308 */ /* 0x000f220000000800 */
[----:B-----5:R-:W-:Y:S01]  /*4ba0*/  F2FP.PACK_AB R97, R153, R154 ;  /* 0x0000009a9961723e */ /* 0x020fe200000000ff */
[----:B------:R-:W-:-:S02]  /*4bb0*/  FFMA.FTZ R168, R142, c[0x0][0x2d0], -R163 ;  /* 0x0000b4008ea87a23 */ /* 0x000fc400000108a3 */
[--C-:B------:R-:W-:Y:S02]  /*4bc0*/  FFMA.FTZ R174, R141, c[0x0][0x2d0], -R163.reuse ;  /* 0x0000b4008dae7a23 */ /* 0x100fe400000108a3 */
[--C-:B------:R-:W-:Y:S02]  /*4bd0*/  FFMA.FTZ R175, R140, c[0x0][0x2d0], -R163.reuse ;  /* 0x0000b4008caf7a23 */ /* 0x100fe400000108a3 */
[----:B------:R-:W-:Y:S01]  /*4be0*/  MUFU.EX2 R150, R150 ;  /* 0x0000009600967308 */ /* 0x000fe20000000800 */
[----:B------:R-:W-:Y:S01]  /*4bf0*/  FFMA.FTZ R239, R164, c[0x0][0x2d0], -R163 ;  /* 0x0000b400a4ef7a23 */ /* 0x000fe200000108a3 */
[----:B------:R-:W-:Y:S01]  /*4c00*/  LDSM.16.MT88.4 R140, [R165+0x3800] ;  /* 0x00380000a58c783b */ /* 0x000fe20000004200 */
[----:B------:R-:W-:Y:S02]  /*4c10*/  FADD.FTZ R156, R157, R156 ;  /* 0x0000009c9d9c7221 */ /* 0x000fe40000010000 */
[----:B------:R-:W-:Y:S02]  /*4c20*/  FADD.FTZ R153, R154, R153 ;  /* 0x000000999a997221 */ /* 0x000fe40000010000 */
[----:B------:R-:W-:Y:S01]  /*4c30*/  FADD.FTZ R155, R155, R156 ;  /* 0x0000009c9b9b7221 */ /* 0x000fe20000010000 */
[----:B----4-:R-:W-:Y:S01]  /*4c40*/  F2FP.PACK_AB R99, R149, R152 ;  /* 0x000000989563723e */ /* 0x010fe200000000ff */
[----:B------:R-:W4:Y:S01]  /*4c50*/  MUFU.EX2 R146, R146 ;  /* 0x0000009200927308 */ /* 0x000f220000000800 */
[----:B------:R-:W-:-:S02]  /*4c60*/  FADD.FTZ R152, R152, R153 ;  /* 0x0000009998987221 */ /* 0x000fc40000010000 */
[----:B------:R-:W-:Y:S02]  /*4c70*/  FADD.FTZ R155, R151, R155 ;  /* 0x0000009b979b7221 */ /* 0x000fe40000010000 */
[----:B------:R-:W-:Y:S01]  /*4c80*/  FADD.FTZ R152, R149, R152 ;  /* 0x0000009895987221 */ /* 0x000fe20000010000 */
[C---:B------:R-:W-:Y:S02]  /*4c90*/  HMMA.16816.F32 R36, R96.reuse, R40, RZ ;  /* 0x000000286024723c */ /* 0x040fe400000018ff */
[----:B------:R-:W-:Y:S06]  /*4ca0*/  MUFU.EX2 R145, R145 ;  /* 0x0000009100917308 */ /* 0x000fec0000000800 */
[C---:B--2---:R-:W-:Y:S02]  /*4cb0*/  HMMA.16816.F32 R52, R96.reuse, R56, RZ ;  /* 0x000000386034723c */ /* 0x044fe400000018ff */
[----:B------:R-:W-:Y:S06]  /*4cc0*/  MUFU.EX2 R132, R132 ;  /* 0x0000008400847308 */ /* 0x000fec0000000800 */
[C---:B------:R-:W-:Y:S02]  /*4cd0*/  HMMA.16816.F32 R40, R96.reuse, R42, RZ ;  /* 0x0000002a6028723c */ /* 0x040fe400000018ff */
[----:B------:R-:W-:Y:S06]  /*4ce0*/  MUFU.EX2 R148, R148 ;  /* 0x0000009400947308 */ /* 0x000fec0000000800 */
[C---:B------:R-:W-:Y:S02]  /*4cf0*/  HMMA.16816.F32 R56, R96.reuse, R58, RZ ;  /* 0x0000003a6038723c */ /* 0x040fe400000018ff */
[----:B------:R-:W2:Y:S06]  /*4d00*/  MUFU.EX2 R144, R144 ;  /* 0x0000009000907308 */ /* 0x000eac0000000800 */
        /* <DEDUP_REMOVED lines=31> */
[----:B------:R-:W1:Y:S06]  /*4f00*/  MUFU.EX2 R174, R174 ;  /* 0x000000ae00ae7308 */ /* 0x000e6c0000000800 */
[C---:B------:R-:W-:Y:S02]  /*4f10*/  HMMA.16816.F32 R80, R96.reuse, R82, RZ ;  /* 0x000000526050723c */ /* 0x040fe400000018ff */
[----:B------:R-:W1:Y:S06]  /*4f20*/  MUFU.EX2 R175, R175 ;  /* 0x000000af00af7308 */ /* 0x000e6c0000000800 */
[C---:B------:R-:W-:Y:S02]  /*4f30*/  HMMA.16816.F32 R88, R96.reuse, R90, RZ ;  /* 0x0000005a6058723c */ /* 0x040fe400000018ff */
[----:B------:R-:W1:Y:S06]  /*4f40*/  MUFU.EX2 R239, R239 ;  /* 0x000000ef00ef7308 */ /* 0x000e6c0000000800 */
[C---:B---3--:R-:W-:Y:S07]  /*4f50*/  HMMA.16816.F32 R92, R96.reuse, R4, RZ ;  /* 0x00000004605c723c */ /* 0x048fee00000018ff */
[----:B----4-:R-:W-:Y:S01]  /*4f60*/  F2FP.PACK_AB R4, R146, R150 ;  /* 0x000000969204723e */ /* 0x010fe200000000ff */
[----:B------:R-:W-:Y:S01]  /*4f70*/  HMMA.16816.F32 R96, R96, R6, RZ ;  /* 0x000000066060723c */ /* 0x000fe200000018ff */
[----:B--2---:R-:W-:Y:S01]  /*4f80*/  F2FP.PACK_AB R5, R144, R148 ;  /* 0x000000949005723e */ /* 0x004fe200000000ff */
[----:B------:R-:W-:-:S02]  /*4f90*/  FADD.FTZ R150, R150, R155 ;  /* 0x0000009b96967221 */ /* 0x000fc40000010000 */
[----:B------:R-:W-:Y:S02]  /*4fa0*/  FADD.FTZ R148, R148, R152 ;  /* 0x0000009894947221 */ /* 0x000fe40000010000 */
[----:B------:R-:W-:Y:S01]  /*4fb0*/  FADD.FTZ R150, R146, R150 ;  /* 0x0000009692967221 */ /* 0x000fe20000010000 */
[----:B------:R-:W-:Y:S01]  /*4fc0*/  F2FP.PACK_AB R6, R132, R145 ;  /* 0x000000918406723e */ /* 0x000fe200000000ff */
[----:B------:R-:W-:Y:S01]  /*4fd0*/  FADD.FTZ R148, R144, R148 ;  /* 0x0000009490947221 */ /* 0x000fe20000010000 */
[----:B-----5:R-:W-:Y:S01]  /*4fe0*/  F2FP.PACK_AB R7, R133, R147 ;  /* 0x000000938507723e */ /* 0x020fe200000000ff */
[----:B------:R-:W-:Y:S02]  /*4ff0*/  FADD.FTZ R145, R145, R150 ;  /* 0x0000009691917221 */ /* 0x000fe40000010000 */
[----:B------:R-:W-:Y:S02]  /*5000*/  FADD.FTZ R147, R147, R148 ;  /* 0x0000009493937221 */ /* 0x000fe40000010000 */
[----:B------:R-:W-:-:S02]  /*5010*/  FADD.FTZ R145, R132, R145 ;  /* 0x0000009184917221 */ /* 0x000fc40000010000 */
[----:B-1----:R-:W-:Y:S01]  /*5020*/  HMMA.16816.F32 R36, R4, R8, R36 ;  /* 0x000000080424723c */ /* 0x002fe20000001824 */
        /* <DEDUP_REMOVED lines=46> */
[C---:B-1----:R-:W-:Y:S01]  /*5310*/  HMMA.16816.F32 R128, R4.reuse, R8, R128 ;  /* 0x000000080480723c */ /* 0x042fe20000001880 */
[----:B------:R-:W-:Y:S02]  /*5320*/  FADD.FTZ R160, R162, R160 ;  /* 0x000000a0a2a07221 */ /* 0x000fe40000010000 */
[----:B------:R-:W-:Y:S02]  /*5330*/  FADD.FTZ R169, R170, R169 ;  /* 0x000000a9aaa97221 */ /* 0x000fe40000010000 */
[----:B------:R-:W-:Y:S02]  /*5340*/  FADD.FTZ R160, R173, R160 ;  /* 0x000000a0ada07221 */ /* 0x000fe40000010000 */
[----:B------:R-:W-:Y:S01]  /*5350*/  FADD.FTZ R169, R168, R169 ;  /* 0x000000a9a8a97221 */ /* 0x000fe20000010000 */
[----:B------:R-:W-:Y:S01]  /*5360*/  HMMA.16816.F32 R124, R4, R10, R124 ;  /* 0x0000000a047c723c */ /* 0x000fe2000000187c */
[----:B------:R-:W1:Y:S01]  /*5370*/  LDSM.16.MT88.4 R8, [R184+0x3000] ;  /* 0x00300000b808783b */ /* 0x000e620000004200 */
[----:B------:R-:W-:-:S02]  /*5380*/  FADD.FTZ R160, R172, R160 ;  /* 0x000000a0aca07221 */ /* 0x000fc40000010000 */
[----:B------:R-:W-:Y:S02]  /*5390*/  FADD.FTZ R169, R174, R169 ;  /* 0x000000a9aea97221 */ /* 0x000fe40000010000 */
[----:B------:R-:W-:Y:S02]  /*53a0*/  FADD.FTZ R160, R171, R160 ;  /* 0x000000a0aba07221 */ /* 0x000fe40000010000 */
[----:B--2---:R-:W-:Y:S01]  /*53b0*/  HMMA.16816.F32 R120, R4, R16, R120 ;  /* 0x000000100478723c */ /* 0x004fe20000001878 */
[----:B------:R-:W-:-:S07]  /*53c0*/  FADD.FTZ R169, R175, R169 ;  /* 0x000000a9afa97221 */ /* 0x000fce0000010000 */
        /* <DEDUP_REMOVED lines=32> */
[----:B------:R-:W-:-:S02]  /*55d0*/  F2FP.PACK_AB R4, R172, R173 ;  /* 0x000000adac04723e */ /* 0x000fc400000000ff */
[----:B------:R-:W-:Y:S02]  /*55e0*/  F2FP.PACK_AB R5, R174, R168 ;  /* 0x000000a8ae05723e */ /* 0x000fe400000000ff */
[C---:B------:R-:W-:Y:S01]  /*55f0*/  F2FP.PACK_AB R6, R242.reuse, R171 ;  /* 0x000000abf206723e */ /* 0x040fe200000000ff */
[----:B------:R-:W-:Y:S01]  /*5600*/  FADD.FTZ R242, R242, R160 ;  /* 0x000000a0f2f27221 */ /* 0x000fe20000010000 */
[C---:B------:R-:W-:Y:S01]  /*5610*/  F2FP.PACK_AB R7, R239.reuse, R175 ;  /* 0x000000afef07723e */ /* 0x040fe200000000ff */
[----:B------:R-:W-:-:S06]  /*5620*/  FADD.FTZ R239, R239, R169 ;  /* 0x000000a9efef7221 */ /* 0x000fcc0000010000 */
        /* <DEDUP_REMOVED lines=43> */
[----:B------:R-:W-:Y:S02]  /*58e0*/  ISETP.GE.AND P0, PT, R207, c[0x0][0x1d4], PT ;  /* 0x00007500cf007a0c */ /* 0x000fe40003f06270 */
[C---:B------:R-:W-:Y:S01]  /*58f0*/  LEA R6, P4, R5.reuse, R8, 0x6 ;  /* 0x0000000805067211 */ /* 0x040fe200078830ff */
[----:B------:R-:W-:Y:S01]  /*5900*/  @!PT LDS RZ, [RZ] ;  /* 0x00000000fffff984 */ /* 0x000fe20000000800 */
[----:B------:R-:W-:Y:S01]  /*5910*/  @!PT LDS RZ, [RZ] ;  /* 0x00000000fffff984 */ /* 0x000fe20000000800 */
[----:B------:R-:W-:Y:S01]  /*5920*/  @!PT LDS RZ, [RZ] ;  /* 0x00000000fffff984 */ /* 0x000fe20000000800 */
[----:B------:R1:W-:Y:S03]  /*5930*/  LDGSTS.E.BYPASS.LTC128B.128 [R212+0xc100], [R8.64], !P3 ;  /* 0x0c10000008d47fae */ /* 0x0003e6000d901d48 */
[----:B------:R-:W-:-:S03]  /*5940*/  LEA.HI.X R7, R5, R9, R4, 0x6, P4 ;  /* 0x0000000905077211 */ /* 0x000fc600020f3404 */
[----:B------:R1:W-:Y:S04]  /*5950*/  LDGSTS.E.BYPASS.LTC128B.128 [R212+0xe100], [R8.64+0x80], !P1 ;  /* 0x0e10008008d47fae */ /* 0x0003e8000c901d48 */
[----:B------:R1:W-:Y:S04]  /*5960*/  LDGSTS.E.BYPASS.LTC128B.128 [R212+0x10100], [R8.64+0x100], !P0 ;  /* 0x1010010008d47fae */ /* 0x0003e8000c101d48 */
[----:B------:R1:W-:Y:S04]  /*5970*/  LDGSTS.E.BYPASS.LTC128B.128 [R212+0xd100], [R6.64], !P3 ;  /* 0x0d10000006d47fae */ /* 0x0003e8000d901d48 */
[----:B------:R1:W-:Y:S04]  /*5980*/  LDGSTS.E.BYPASS.LTC128B.128 [R212+0xf100], [R6.64+0x80], !P1 ;  /* 0x0f10008006d47fae */ /* 0x0003e8000c901d48 */
[----:B------:R1:W-:Y:S02]  /*5990*/  LDGSTS.E.BYPASS.LTC128B.128 [R212+0x11100], [R6.64+0x100], !P0 ;  /* 0x1110010006d47fae */ /* 0x0003e4000c101d48 */
.L_x_2134:
[----:B------:R-:W-:Y:S05]  /*59a0*/  BSYNC B0 ;  /* 0x0000000000007941 */ /* 0x000fea0003800000 */
.L_x_2133:
[----:B------:R-:W-:Y:S01]  /*59b0*/  @P2 IMAD.HI.U32 R4, R197, c[0x0][0x2c8], RZ ;  /* 0x0000b200c5042a27 */ /* 0x000fe200078e00ff */
[----:B------:R-:W-:Y:S01]  /*59c0*/  IADD3 R248, R3, -0x2, RZ ;  /* 0xfffffffe03f87810 */ /* 0x000fe20007ffe0ff */
[----:B------:R-:W0:Y:S02]  /*59d0*/  LDGDEPBAR ;  /* 0x00000000000079af */ /* 0x000e240000000000 */
[----:B------:R-:W-:Y:S01]  /*59e0*/  IMAD.MOV.U32 R5, RZ, RZ, R197 ;  /* 0x000000ffff057224 */ /* 0x000fe200078e00c5 */
[----:B------:R-:W-:Y:S01]  /*59f0*/  @P2 SHF.R.U32.HI R5, RZ, c[0x0][0x2cc], R4 ;  /* 0x0000b300ff052a19 */ /* 0x000fe20000011604 */
[----:B------:R-:W-:-:S02]  /*5a00*/  IMAD.MOV.U32 R133, RZ, RZ, 0x1 ;  /* 0x00000001ff857424 */ /* 0x000fc400078e00ff */
[----:B------:R-:W-:Y:S01]  /*5a10*/  IMAD.MOV.U32 R238, RZ, RZ, RZ ;  /* 0x000000ffffee7224 */ /* 0x000fe200078e00ff */
[----:B------:R-:W-:-:S04]  /*5a20*/  IADD3 R5, R5, R244, -R243 ;  /* 0x000000f405057210 */ /* 0x000fc80007ffe8f3 */
[----:B------:R-:W-:-:S04]  /*5a30*/  SHF.R.S32.HI R4, RZ, 0x1f, R5 ;  /* 0x0000001fff047819 */ /* 0x000fc80000011405 */
[----:B------:R-:W-:-:S04]  /*5a40*/  LEA.HI R4, R4, R5, RZ, 0x6 ;  /* 0x0000000504047211 */ /* 0x000fc800078f30ff */
[----:B------:R-:W-:-:S04]  /*5a50*/  SHF.R.S32.HI R245, RZ, 0x6, R4 ;  /* 0x00000006fff57819 */ /* 0x000fc80000011404 */
[----:B------:R-:W-:-:S04]  /*5a60*/  IMNMX R245, R233, R245, !PT ;  /* 0x000000f5e9f57217 */ /* 0x000fc80007800200 */
[----:B------:R-:W-:-:S13]  /*5a70*/  ISETP.GE.AND P0, PT, R248, R245, PT ;  /* 0x000000f5f800720c */ /* 0x000fda0003f06270 */
[----:B------:R-:W-:Y:S05]  /*5a80*/  @!P0 BRA `(.L_x_2135) ;  /* 0x0000322000008947 */ /* 0x000fea0003800000 */
[----:B------:R-:W-:Y:S01]  /*5a90*/  MOV R132, R0 ;  /* 0x0000000000847202 */ /* 0x000fe20000000f00 */
[----:B------:R-:W-:Y:S01]  /*5aa0*/  IMAD.MOV.U32 R247, RZ, RZ, R248 ;  /* 0x000000fffff77224 */ /* 0x000fe200078e00f8 */
[----:B------:R-:W-:Y:S01]  /*5ab0*/  MOV R3, R2 ;  /* 0x0000000200037202 */ /* 0x000fe20000000f00 */
[----:B------:R-:W-:Y:S01]  /*5ac0*/  IMAD.MOV.U32 R133, RZ, RZ, 0x1 ;  /* 0x00000001ff857424 */ /* 0x000fe200078e00ff */
[----:B------:R-:W-:Y:S02]  /*5ad0*/  MOV R238, RZ ;  /* 0x000000ff00ee7202 */ /* 0x000fe40000000f00 */
.L_x_2136:
        /* <DEDUP_REMOVED lines=19> */
[----:B-1----:R-:W1:Y:S02]  /*5c10*/  LDSM.16.M88.4 R8, [R194] ;  /* 0x00000000c208783b */ /* 0x002e640000000200 */
[----:B------:R-:W-:Y:S02]  /*5c20*/  @!P6 SHF.L.U64.HI R2, R20, 0x6, R0 ;  /* 0x000000061402e819 */ /* 0x000fe40000010200 */
[----:B------:R-:W-:Y:S02]  /*5c30*/  @!P6 LEA R0, P0, R156, R157, 0x5 ;  /* 0x0000009d9c00e211 */ /* 0x000fe400078028ff */
[-C--:B------:R-:W-:Y:S02]  /*5c40*/  @!P6 IADD3 R157, P5, R157, R236.reuse, RZ ;  /* 0x000000ec9d9de210 */ /* 0x080fe40007fbe0ff */
[----:B------:R-:W2:Y:S01]  /*5c50*/  LDSM.16.M88.4 R16, [R194+0x800] ;  /* 0x00080000c210783b */ /* 0x000ea20000000200 */
[----:B------:R-:W-:Y:S07]  /*5c60*/  @!P6 IADD3 R0, P4, R0, R236, RZ ;  /* 0x000000ec0000e210 */ /* 0x000fee0007f9e0ff */
        /* <DEDUP_REMOVED lines=14> */
[----:B------:R-:W-:Y:S02]  /*5d50*/  @!P6 ISETP.GE.AND P0, PT, R207, c[0x0][0x1d4], PT ;  /* 0x00007500cf00ea0c */ /* 0x000fe40003f06270 */
[-C--:B------:R-:W-:Y:S02]  /*5d60*/  @!P6 IADD3.X R2, R2, R198.reuse, RZ, P5, !PT ;  /* 0x000000c60202e210 */ /* 0x080fe40002ffe4ff */
[C---:B------:R-:W-:Y:S03]  /*5d70*/  @!P6 LEA R158, P5, R157.reuse, c[0x0][0x1f8], 0x1 ;  /* 0x00007e009d9eea11 */ /* 0x040fe600078a08ff */
[C---:B----4-:R-:W-:Y:S01]  /*5d80*/  HMMA.16816.F32 R28, R32.reuse, R136, RZ ;  /* 0x00000088201c723c */ /* 0x050fe200000018ff */
[----:B------:R-:W-:Y:S03]  /*5d90*/  @!P6 LEA.HI.X R159, R157, c[0x0][0x1fc], R2, 0x1, P5 ;  /* 0x00007f009d9fea11 */ /* 0x000fe600028f0c02 */
[----:B------:R-:W-:Y:S03]  /*5da0*/  @!P6 IMAD R2, R238, 0x6000, R211 ;  /* 0x00006000ee02e824 */ /* 0x000fe600078e02d3 */
[----:B------:R-:W-:Y:S01]  /*5db0*/  @!P6 IADD3.X R136, R156, R198, RZ, P4, !PT ;  /* 0x000000c69c88e210 */ /* 0x000fe200027fe4ff */
[----:B------:R-:W-:Y:S01]  /*5dc0*/  HMMA.16816.F32 R32, R32, R138, RZ ;  /* 0x0000008a2020723c */ /* 0x000fe200000018ff */
[C---:B------:R-:W-:Y:S04]  /*5dd0*/  @!P6 LEA R156, P4, R0.reuse, c[0x0][0x1f8], 0x1 ;  /* 0x00007e00009cea11 */ /* 0x040fe800078808ff */
[----:B------:R-:W-:Y:S02]  /*5de0*/  @!P6 LEA.HI.X R157, R0, c[0x0][0x1fc], R136, 0x1, P4 ;  /* 0x00007f00009dea11 */ /* 0x000fe400020f0c88 */
[----:B------:R-:W3:Y:S01]  /*5df0*/  LDSM.16.M88.4 R136, [R193+0x1800] ;  /* 0x00180000c188783b */ /* 0x000ee20000000200 */
[C---:B-1----:R-:W-:Y:S05]  /*5e00*/  HMMA.16816.F32 R4, R140.reuse, R144, R4 ;  /* 0x000000908c04723c */ /* 0x042fea0000001804 */
[C---:B------:R-:W-:Y:S02]  /*5e10*/  IADD3 R0, R134.reuse, R194, RZ ;  /* 0x000000c286007210 */ /* 0x040fe40007ffe0ff */
[----:B------:R-:W-:Y:S01]  /*5e20*/  @!PT LDS RZ, [RZ] ;  /* 0x00000000fffff984 */ /* 0x000fe20000000800 */
[----:B------:R-:W-:Y:S01]  /*5e30*/  @!PT LDS RZ, [RZ] ;  /* 0x00000000fffff984 */ /* 0x000fe20000000800 */
[----:B------:R-:W-:Y:S01]  /*5e40*/  @!PT LDS RZ, [RZ] ;  /* 0x00000000fffff984 */ /* 0x000fe20000000800 */
[----:B------:R1:W-:Y:S01]  /*5e50*/  @!P6 LDGSTS.E.BYPASS.LTC128B.128 [R2], [R158.64], !P3 ;  /* 0x000000009e02efae */ /* 0x0003e2000d901d48 */
[C---:B------:R-:W-:Y:S07]  /*5e60*/  HMMA.16816.F32 R8, R140.reuse, R146, R8 ;  /* 0x000000928c08723c */ /* 0x040fee0000001808 */
[----:B------:R1:W-:Y:S01]  /*5e70*/  @!P6 LDGSTS.E.BYPASS.LTC128B.128 [R2+0x2000], [R158.64+0x80], !P1 ;  /* 0x020000809e02efae */ /* 0x0003e2000c901d48 */
[C---:B-----5:R-:W-:Y:S07]  /*5e80*/  HMMA.16816.F32 R12, R140.reuse, R148, R12 ;  /* 0x000000948c0c723c */ /* 0x060fee000000180c */
[----:B------:R1:W-:Y:S01]  /*5e90*/  @!P6 LDGSTS.E.BYPASS.LTC128B.128 [R2+0x4000], [R158.64+0x100], !P0 ;  /* 0x040001009e02efae */ /* 0x0003e2000c101d48 */
[C---:B------:R-:W-:Y:S07]  /*5ea0*/  HMMA.16816.F32 R16, R140.reuse, R150, R16 ;  /* 0x000000968c10723c */ /* 0x040fee0000001810 */
[----:B------:R1:W-:Y:S01]  /*5eb0*/  @!P6 LDGSTS.E.BYPASS.LTC128B.128 [R2+0x1000], [R156.64], !P3 ;  /* 0x010000009c02efae */ /* 0x0003e2000d901d48 */
[C---:B--2---:R-:W-:Y:S07]  /*5ec0*/  HMMA.16816.F32 R20, R140.reuse, R152, R20 ;  /* 0x000000988c14723c */ /* 0x044fee0000001814 */
[----:B------:R1:W-:Y:S01]  /*5ed0*/  @!P6 LDGSTS.E.BYPASS.LTC128B.128 [R2+0x3000], [R156.64+0x80], !P1 ;  /* 0x030000809c02efae */ /* 0x0003e2000c901d48 */
[C---:B------:R-:W-:Y:S07]  /*5ee0*/  HMMA.16816.F32 R24, R140.reuse, R154, R24 ;  /* 0x0000009a8c18723c */ /* 0x040fee0000001818 */
[----:B------:R1:W-:Y:S01]  /*5ef0*/  @!P6 LDGSTS.E.BYPASS.LTC128B.128 [R2+0x5000], [R156.64+0x100], !P0 ;  /* 0x050001009c02efae */ /* 0x0003e2000c101d48 */
[C---:B---3--:R-:W-:Y:S07]  /*5f00*/  HMMA.16816.F32 R28, R140.reuse, R136, R28 ;  /* 0x000000888c1c723c */ /* 0x048fee000000181c */
[----:B------:R-:W-:Y:S01]  /*5f10*/  LDSM.16.M88.4 R160, [R0] ;  /* 0x0000000000a0783b */ /* 0x000fe20000000200 */
[----:B------:R-:W-:Y:S07]  /*5f20*/  HMMA.16816.F32 R32, R140, R138, R32 ;  /* 0x0000008a8c20723c */ /* 0x000fee0000001820 */
[----:B------:R-:W-:Y:S08]  /*5f30*/  LDSM.16.M88.4 R144, [R0+0x800] ;  /* 0x000800000090783b */ /* 0x000ff00000000200 */
[----:B------:R-:W-:Y:S01]  /*5f40*/  LDSM.16.M88.4 R148, [R0+0x1000] ;  /* 0x001000000094783b */ /* 0x000fe20000000200 */
[----:B-1----:R-:W-:Y:S07]  /*5f50*/  IADD3 R2, R134, R193, RZ ;  /* 0x000000c186027210 */ /* 0x002fee0007ffe0ff */
[----:B------:R-:W1:Y:S08]  /*5f60*/  LDSM.16.M88.4 R156, [R187] ;  /* 0x00000000bb9c783b */ /* 0x000e700000000200 */
        /* <DEDUP_REMOVED lines=106> */
[C---:B-----5:R-:W-:Y:S07]  /*6610*/  HMMA.16816.F32 R28, R164.reuse, R152, R28 ;  /* 0x00000098a41c723c */ /* 0x060fee000000181c */
[-C--:B------:R-:W-:Y:S01]  /*6620*/  IADD3 R152, R184, R192.reuse, RZ ;  /* 0x000000c0b8987210 */ /* 0x080fe20007ffe0ff */
[----:B------:R-:W-:Y:S07]  /*6630*/  HMMA.16816.F32 R32, R164, R154, R32 ;  /* 0x0000009aa420723c */ /* 0x000fee0000001820 */
[----:B------:R-:W-:Y:S01]  /*6640*/  IADD3 R154, R185, R192, RZ ;  /* 0x000000c0b99a7210 */ /* 0x000fe20007ffe0ff */
[C---:B------:R-:W-:Y:S05]  /*6650*/  HMMA.16816.F32 R4, R160.reuse, R168, R4 ;  /* 0x000000a8a004723c */ /* 0x040fea0000001804 */
[C---:B------:R-:W-:Y:S02]  /*6660*/  IADD3 R153, R189.reuse, R154, RZ ;  /* 0x0000009abd997210 */ /* 0x040fe40007ffe0ff */
[----:B------:R-:W-:Y:S01]  /*6670*/  IADD3 R155, R189, R152, RZ ;  /* 0x00000098bd9b7210 */ /* 0x000fe20007ffe0ff */
        /* <DEDUP_REMOVED lines=12> */
[----:B------:R-:W-:Y:S02]  /*6740*/  FMUL.FTZ R6, R6, c[0x0][0x320] ;  /* 0x0000c80006067a20 */ /* 0x000fe40000410000 */
[----:B------:R-:W-:Y:S02]  /*6750*/  FMUL.FTZ R7, R7, c[0x0][0x320] ;  /* 0x0000c80007077a20 */ /* 0x000fe40000410000 */
[----:B------:R-:W-:Y:S01]  /*6760*/  MUFU.TANH R140, R6 ;  /* 0x00000006008c7308 */ /* 0x000fe20000002400 */
[----:B------:R-:W-:Y:S03]  /*6770*/  FMUL.FTZ R0, R4, c[0x0][0x320] ;  /* 0x0000c80004007a20 */ /* 0x000fe60000410000 */
[----:B------:R-:W-:Y:S02]  /*6780*/  FMUL.FTZ R2, R5, c[0x0][0x320] ;  /* 0x0000c80005027a20 */ /* 0x000fe40000410000 */
[----:B------:R-:W-:Y:S02]  /*6790*/  FMUL.FTZ R8, R8, c[0x0][0x320] ;  /* 0x0000c80008087a20 */ /* 0x000fe40000410000 */
        /* <DEDUP_REMOVED lines=14> */
[----:B-1----:R-:W1:Y:S09]  /*6880*/  LDSM.16.M88.4 R4, [R195+0x5000] ;  /* 0x00500000c304783b */ /* 0x002e720000000200 */
[----:B------:R-:W-:Y:S10]  /*6890*/  MUFU.TANH R142, R10 ;  /* 0x0000000a008e7308 */ /* 0x000ff40000002400 */
[----:B------:R2:W-:Y:S10]  /*68a0*/  MUFU.TANH R143, R11 ;  /* 0x0000000b008f7308 */ /* 0x0005f40000002400 */
[----:B------:R-:W-:Y:S10]  /*68b0*/  MUFU.TANH R169, R15 ;  /* 0x0000000f00a97308 */ /* 0x000ff40000002400 */
[----:B------:R-:W3:Y:S01]  /*68c0*/  MUFU.TANH R0, R0 ;  /* 0x0000000000007308 */ /* 0x000ee20000002400 */
[C---:B-1----:R-:W-:Y:S01]  /*68d0*/  HMMA.16816.F32 R20, R172.reuse, R4, R20 ;  /* 0x00000004ac14723c */ /* 0x042fe20000001814 */
[----:B--2---:R-:W1:Y:S01]  /*68e0*/  LDSM.16.M88.4 R8, [R195+0x5800] ;  /* 0x00580000c308783b */ /* 0x004e620000000200 */
[----:B------:R-:W-:Y:S07]  /*68f0*/  DEPBAR.LE SB0, 0x2 ;  /* 0x000080800000791a */ /* 0x000fee0000000000 */
[----:B------:R2:W-:Y:S03]  /*6900*/  MUFU.TANH R168, R14 ;  /* 0x0000000e00a87308 */ /* 0x0005e60000002400 */
[----:B------:R-:W-:Y:S01]  /*6910*/  MOV R5, R246 ;  /* 0x000000f600057202 */ /* 0x000fe20000000f00 */
[C---:B------:R-:W-:Y:S01]  /*6920*/  HMMA.16816.F32 R24, R172.reuse, R6, R24 ;  /* 0x00000006ac18723c */ /* 0x040fe20000001818 */
[----:B------:R-:W-:Y:S06]  /*6930*/  BAR.SYNC.DEFER_BLOCKING 0x0 ;  /* 0x0000000000007b1d */ /* 0x000fec0000010000 */
[----:B------:R-:W-:Y:S05]  /*6940*/  @P2 IMAD.HI.U32 R6, R246, c[0x0][0x2c8], RZ ;  /* 0x0000b200f6062a27 */ /* 0x000fea00078e00ff */
[----:B------:R-:W-:Y:S01]  /*6950*/  @P2 SHF.R.U32.HI R5, RZ, c[0x0][0x2cc], R6 ;  /* 0x0000b300ff052a19 */ /* 0x000fe20000011606 */
[----:B------:R-:W-:Y:S02]  /*6960*/  FMUL.FTZ R4, R20, c[0x0][0x320] ;  /* 0x0000c80014047a20 */ /* 0x000fe40000410000 */
[----:B------:R-:W-:Y:S02]  /*6970*/  FMUL.FTZ R21, R21, c[0x0][0x320] ;  /* 0x0000c80015157a20 */ /* 0x000fe40000410000 */
[----:B------:R-:W-:Y:S07]  /*6980*/  FMUL.FTZ R6, R22, c[0x0][0x320] ;  /* 0x0000c80016067a20 */ /* 0x000fee0000410000 */
[----:B------:R-:W-:Y:S01]  /*6990*/  FMUL.FTZ R24, R24, c[0x0][0x320] ;  /* 0x0000c80018187a20 */ /* 0x000fe20000410000 */
[----:B------:R4:W-:Y:S01]  /*69a0*/  MUFU.TANH R164, R12 ;  /* 0x0000000c00a47308 */ /* 0x0009e20000002400 */
[----:B--2---:R-:W2:Y:S01]  /*69b0*/  SHFL.IDX PT, R14, R5, RZ, 0x1c1f ;  /* 0x001c1fff050e7589 */ /* 0x004ea200000e0000 */
[----:B------:R-:W-:Y:S02]  /*69c0*/  FMUL.FTZ R26, R26, c[0x0][0x320] ;  /* 0x0000c8001a1a7a20 */ /* 0x000fe40000410000 */
[----:B------:R-:W-:Y:S01]  /*69d0*/  FMUL.FTZ R27, R27, c[0x0][0x320] ;  /* 0x0000c8001b1b7a20 */ /* 0x000fe20000410000 */
[C---:B-1----:R-:W-:Y:S04]  /*69e0*/  HMMA.16816.F32 R28, R172.reuse, R8, R28 ;  /* 0x00000008ac1c723c */ /* 0x042fe8000000181c */
[----:B------:R1:W5:Y:S01]  /*69f0*/  SHFL.IDX PT, R7, R5, 0x1, 0x1c1f ;  /* 0x003c1f0005077f89 */ /* 0x00036200000e0000 */
[----:B------:R-:W1:Y:S03]  /*6a00*/  MUFU.TANH R2, R2 ;  /* 0x0000000200027308 */ /* 0x000e660000002400 */
[----:B------:R-:W-:Y:S07]  /*6a10*/  HMMA.16816.F32 R32, R172, R10, R32 ;  /* 0x0000000aac20723c */ /* 0x000fee0000001820 */
[----:B------:R3:W3:Y:S01]  /*6a20*/  MUFU.TANH R165, R13 ;  /* 0x0000000d00a57308 */ /* 0x0006e20000002400 */
[----:B----4-:R-:W-:Y:S05]  /*6a30*/  MOV R12, 0x1 ;  /* 0x00000001000c7802 */ /* 0x010fea0000000f00 */
[----:B------:R-:W-:Y:S04]  /*6a40*/  IMAD R12, R247, -0x40, R12 ;  /* 0xffffffc0f70c7824 */ /* 0x000fe800078e020c */
[----:B------:R-:W4:Y:S01]  /*6a50*/  MUFU.TANH R166, R16 ;  /* 0x0000001000a67308 */ /* 0x000f220000002400 */
[----:B------:R-:W-:Y:S01]  /*6a60*/  FMUL.FTZ R28, R28, c[0x0][0x320] ;  /* 0x0000c8001c1c7a20 */ /* 0x000fe20000410000 */
[----:B------:R-:W-:Y:S01]  /*6a70*/  IADD3 R12, R244, R12, -R213 ;  /* 0x0000000cf40c7210 */ /* 0x000fe20007ffe8d5 */
[----:B------:R-:W-:Y:S02]  /*6a80*/  FMUL.FTZ R29, R29, c[0x0][0x320] ;  /* 0x0000c8001d1d7a20 */ /* 0x000fe40000410000 */
[----:B-1----:R-:W-:Y:S01]  /*6a90*/  FMUL.FTZ R5, R23, c[0x0][0x320] ;  /* 0x0000c80017057a20 */ /* 0x002fe20000410000 */
[----:B------:R-:W-:Y:S01]  /*6aa0*/  IADD3 R12, R12, -R243, RZ ;  /* 0x800000f30c0c7210 */ /* 0x000fe20007ffe0ff */
[----:B------:R-:W-:Y:S03]  /*6ab0*/  FMUL.FTZ R30, R30, c[0x0][0x320] ;  /* 0x0000c8001e1e7a20 */ /* 0x000fe60000410000 */
[----:B------:R-:W-:Y:S01]  /*6ac0*/  MUFU.TANH R167, R17 ;  /* 0x0000001100a77308 */ /* 0x000fe20000002400 */
[----:B------:R-:W-:Y:S01]  /*6ad0*/  FMUL.FTZ R32, R32, c[0x0][0x320] ;  /* 0x0000c80020207a20 */ /* 0x000fe20000410000 */
[C---:B--2---:R-:W-:Y:S01]  /*6ae0*/  IADD3 R14, R12.reuse, R14, RZ ;  /* 0x0000000e0c0e7210 */ /* 0x044fe20007ffe0ff */
[----:B------:R-:W-:Y:S01]  /*6af0*/  FMUL.FTZ R33, R33, c[0x0][0x320] ;  /* 0x0000c80021217a20 */ /* 0x000fe20000410000 */
[----:B-----5:R-:W-:Y:S01]  /*6b00*/  IADD3 R7, R12, R7, RZ ;  /* 0x000000070c077210 */ /* 0x020fe20007ffe0ff */
[----:B---3--:R-:W-:Y:S01]  /*6b10*/  FMUL.FTZ R13, R25, c[0x0][0x320] ;  /* 0x0000c800190d7a20 */ /* 0x008fe20000410000 */
[C---:B------:R-:W-:Y:S01]  /*6b20*/  ISETP.GT.AND P3, PT, R14.reuse, RZ, PT ;  /* 0x000000ff0e00720c */ /* 0x040fe20003f64270 */
[----:B------:R-:W-:Y:S01]  /*6b30*/  FMUL.FTZ R31, R31, c[0x0][0x320] ;  /* 0x0000c8001f1f7a20 */ /* 0x000fe20000410000 */
[----:B------:R-:W-:Y:S01]  /*6b40*/  ISETP.GT.AND P1, PT, R14, 0x1, PT ;  /* 0x000000010e00780c */ /* 0x000fe20003f24270 */
[----:B------:R-:W-:Y:S01]  /*6b50*/  FMUL.FTZ R34, R34, c[0x0][0x320] ;  /* 0x0000c80022227a20 */ /* 0x000fe20000410000 */
[----:B------:R-:W-:Y:S01]  /*6b60*/  FSEL R12, R0, -INF , P3 ;  /* 0xff800000000c7808 */ /* 0x000fe20001800000 */
[----:B------:R-:W1:Y:S01]  /*6b70*/  MUFU.TANH R4, R4 ;  /* 0x0000000400047308 */ /* 0x000e620000002400 */
[----:B------:R-:W-:Y:S01]  /*6b80*/  ISETP.GT.AND P5, PT, R14, 0x8, PT ;  /* 0x000000080e00780c */ /* 0x000fe20003fa4270 */
[----:B------:R-:W-:Y:S01]  /*6b90*/  FMUL.FTZ R35, R35, c[0x0][0x320] ;  /* 0x0000c80023237a20 */ /* 0x000fe20000410000 */
[----:B------:R-:W-:Y:S02]  /*6ba0*/  FSEL R0, R2, -INF , P1 ;  /* 0xff80000002007808 */ /* 0x000fe40000800000 */
[----:B------:R-:W-:Y:S02]  /*6bb0*/  FMNMX.FTZ R2, R12, R3, !PT ;  /* 0x000000030c027209 */ /* 0x000fe40007810000 */
[C---:B------:R-:W-:Y:S02]  /*6bc0*/  ISETP.GT.AND P0, PT, R7.reuse, RZ, PT ;  /* 0x000000ff0700720c */ /* 0x040fe40003f04270 */
[----:B------:R-:W-:Y:S01]  /*6bd0*/  ISETP.GT.AND P4, PT, R14, 0x9, PT ;  /* 0x000000090e00780c */ /* 0x000fe20003f84270 */
[----:B------:R2:W3:Y:S01]  /*6be0*/  MUFU.TANH R176, R21 ;  /* 0x0000001500b07308 */ /* 0x0004e20000002400 */
[----:B------:R-:W-:Y:S02]  /*6bf0*/  FSEL R136, R136, -INF , P5 ;  /* 0xff80000088887808 */ /* 0x000fe40002800000 */
[----:B------:R-:W-:Y:S02]  /*6c00*/  FMNMX.FTZ R2, R0, R2, !PT ;  /* 0x0000000200027209 */ /* 0x000fe40007810000 */
[----:B------:R-:W-:Y:S02]  /*6c10*/  ISETP.GT.AND P6, PT, R7, 0x1, PT ;  /* 0x000000010700780c */ /* 0x000fe40003fc4270 */
[----:B------:R-:W-:Y:S02]  /*6c20*/  FSEL R9, R140, -INF , P0 ;  /* 0xff8000008c097808 */ /* 0x000fe40000000000 */
[----:B------:R-:W-:Y:S01]  /*6c30*/  ISETP.GT.AND P0, PT, R14, 0x10, PT ;  /* 0x000000100e00780c */ /* 0x000fe20003f04270 */
[----:B------:R-:W-:Y:S01]  /*6c40*/  MUFU.TANH R170, R18 ;  /* 0x0000001200aa7308 */ /* 0x000fe20000002400 */
[----:B------:R-:W-:Y:S02]  /*6c50*/  FSEL R137, R137, -INF , P4 ;  /* 0xff80000089897808 */ /* 0x000fe40002000000 */
[----:B------:R-:W-:Y:S02]  /*6c60*/  FMNMX.FTZ R2, R136, R2, !PT ;  /* 0x0000000288027209 */ /* 0x000fe40007810000 */
[----:B------:R-:W-:Y:S02]  /*6c70*/  ISETP.GT.AND P3, PT, R7, 0x8, PT ;  /* 0x000000080700780c */ /* 0x000fe40003f64270 */
[----:B------:R-:W-:Y:S02]  /*6c80*/  FSEL R8, R141, -INF , P6 ;  /* 0xff8000008d087808 */ /* 0x000fe40003000000 */
[----:B------:R-:W-:Y:S01]  /*6c90*/  ISETP.GT.AND P6, PT, R14, 0x11, PT ;  /* 0x000000110e00780c */ /* 0x000fe20003fc4270 */
[----:B------:R-:W5:Y:S01]  /*6ca0*/  MUFU.TANH R171, R19 ;  /* 0x0000001300ab7308 */ /* 0x000f620000002400 */
[----:B------:R-:W-:Y:S02]  /*6cb0*/  FMNMX.FTZ R2, R137, R2, !PT ;  /* 0x0000000289027209 */ /* 0x000fe40007810000 */
[----:B------:R-:W-:Y:S01]  /*6cc0*/  FSEL R164, R164, -INF , P0 ;  /* 0xff800000a4a47808 */ /* 0x000fe20000000000 */
[----:B--2---:R-:W-:Y:S01]  /*6cd0*/  LDSM.16.MT88.4 R20, [R153] ;  /* 0x000000009914783b */ /* 0x004fe20000004200 */
[C---:B------:R-:W-:Y:S02]  /*6ce0*/  ISETP.GT.AND P1, PT, R7.reuse, 0x9, PT ;  /* 0x000000090700780c */ /* 0x040fe40003f24270 */
[----:B------:R-:W-:Y:S02]  /*6cf0*/  ISETP.GT.AND P5, PT, R7, 0x10, PT ;  /* 0x000000100700780c */ /* 0x000fe40003fa4270 */
[----:B------:R-:W-:Y:S01]  /*6d00*/  FSEL R11, R142, -INF , P3 ;  /* 0xff8000008e0b7808 */ /* 0x000fe20001800000 */
[----:B------:R-:W2:Y:S01]  /*6d10*/  MUFU.TANH R177, R24 ;  /* 0x0000001800b17308 */ /* 0x000ea20000002400 */
[----:B------:R-:W-:Y:S02]  /*6d20*/  ISETP.GT.AND P3, PT, R14, 0x18, PT ;  /* 0x000000180e00780c */ /* 0x000fe40003f64270 */
[----:B------:R-:W-:Y:S02]  /*6d30*/  FSEL R165, R165, -INF , P6 ;  /* 0xff800000a5a57808 */ /* 0x000fe40003000000 */
[----:B------:R-:W-:Y:S02]  /*6d40*/  FMNMX.FTZ R2, R164, R2, !PT ;  /* 0x00000002a4027209 */ /* 0x000fe40007810000 */
[----:B------:R-:W-:Y:S02]  /*6d50*/  FSEL R10, R143, -INF , P1 ;  /* 0xff8000008f0a7808 */ /* 0x000fe40000800000 */
[----:B------:R-:W-:Y:S01]  /*6d60*/  ISETP.GT.AND P1, PT, R14, 0x19, PT ;  /* 0x000000190e00780c */ /* 0x000fe20003f24270 */
[----:B------:R-:W2:Y:S01]  /*6d70*/  MUFU.TANH R13, R13 ;  /* 0x0000000d000d7308 */ /* 0x000ea20000002400 */
[----:B------:R-:W-:Y:S02]  /*6d80*/  FSEL R168, R168, -INF , P5 ;  /* 0xff800000a8a87808 */ /* 0x000fe40002800000 */
[----:B------:R-:W-:Y:S02]  /*6d90*/  ISETP.GT.AND P5, PT, R14, 0x20, PT ;  /* 0x000000200e00780c */ /* 0x000fe40003fa4270 */
[----:B----4-:R-:W-:Y:S02]  /*6da0*/  FSEL R166, R166, -INF , P3 ;  /* 0xff800000a6a67808 */ /* 0x010fe40001800000 */
[----:B------:R-:W-:Y:S02]  /*6db0*/  FMNMX.FTZ R2, R165, R2, !PT ;  /* 0x00000002a5027209 */ /* 0x000fe40007810000 */
[----:B------:R-:W-:Y:S01]  /*6dc0*/  ISETP.GT.AND P4, PT, R7, 0x11, PT ;  /* 0x000000110700780c */ /* 0x000fe20003f84270 */
[----:B------:R-:W4:Y:S01]  /*6dd0*/  MUFU.TANH R149, R28 ;  /* 0x0000001c00957308 */ /* 0x000f220000002400 */
[----:B-1----:R-:W-:Y:S02]  /*6de0*/  FSEL R175, R4, -INF , P5 ;  /* 0xff80000004af7808 */ /* 0x002fe40002800000 */
[----:B------:R-:W-:Y:S02]  /*6df0*/  FMNMX.FTZ R4, R9, R132, !PT ;  /* 0x0000008409047209 */ /* 0x000fe40007810000 */
[----:B------:R-:W-:Y:S02]  /*6e00*/  FSEL R167, R167, -INF , P1 ;  /* 0xff800000a7a77808 */ /* 0x000fe40000800000 */
[----:B------:R-:W-:Y:S02]  /*6e10*/  FMNMX.FTZ R2, R166, R2, !PT ;  /* 0x00000002a6027209 */ /* 0x000fe40007810000 */
[----:B------:R-:W-:Y:S01]  /*6e20*/  FMNMX.FTZ R4, R8, R4, !PT ;  /* 0x0000000408047209 */ /* 0x000fe20007810000 */
[----:B------:R-:W1:Y:S01]  /*6e30*/  MUFU.TANH R148, R29 ;  /* 0x0000001d00947308 */ /* 0x000e620000002400 */
[----:B------:R-:W-:Y:S02]  /*6e40*/  FSEL R169, R169, -INF , P4 ;  /* 0xff800000a9a97808 */ /* 0x000fe40002000000 */
[C---:B------:R-:W-:Y:S02]  /*6e50*/  ISETP.GT.AND P4, PT, R14.reuse, 0x21, PT ;  /* 0x000000210e00780c */ /* 0x040fe40003f84270 */
[----:B------:R-:W-:Y:S02]  /*6e60*/  FMNMX.FTZ R2, R167, R2, !PT ;  /* 0x00000002a7027209 */ /* 0x000fe40007810000 */
[C---:B------:R-:W-:Y:S02]  /*6e70*/  ISETP.GT.AND P0, PT, R7.reuse, 0x18, PT ;  /* 0x000000180700780c */ /* 0x040fe40003f04270 */
[----:B------:R-:W-:Y:S01]  /*6e80*/  ISETP.GT.AND P6, PT, R7, 0x19, PT ;  /* 0x000000190700780c */ /* 0x000fe20003fc4270 */
[----:B------:R-:W1:Y:S01]  /*6e90*/  MUFU.TANH R147, R32 ;  /* 0x0000002000937308 */ /* 0x000e620000002400 */
[----:B------:R-:W-:Y:S02]  /*6ea0*/  ISETP.GT.AND P3, PT, R14, 0x28, PT ;  /* 0x000000280e00780c */ /* 0x000fe40003f64270 */
[----:B------:R-:W-:Y:S02]  /*6eb0*/  FMNMX.FTZ R4, R11, R4, !PT ;  /* 0x000000040b047209 */ /* 0x000fe40007810000 */
[----:B------:R-:W-:Y:S02]  /*6ec0*/  FMNMX.FTZ R2, R175, R2, !PT ;  /* 0x00000002af027209 */ /* 0x000fe40007810000 */
[----:B---3--:R-:W-:Y:S02]  /*6ed0*/  FSEL R176, R176, -INF , P4 ;  /* 0xff800000b0b07808 */ /* 0x008fe40002000000 */
[C---:B------:R-:W-:Y:S01]  /*6ee0*/  ISETP.GT.AND P5, PT, R14.reuse, 0x38, PT ;  /* 0x000000380e00780c */ /* 0x040fe20003fa4270 */
[----:B------:R-:W3:Y:S01]  /*6ef0*/  MUFU.TANH R6, R6 ;  /* 0x0000000600067308 */ /* 0x000ee20000002400 */
[C---:B------:R-:W-:Y:S02]  /*6f00*/  ISETP.GT.AND P1, PT, R14.reuse, 0x29, PT ;  /* 0x000000290e00780c */ /* 0x040fe40003f24270 */
[C---:B------:R-:W-:Y:S02]  /*6f10*/  ISETP.GT.AND P4, PT, R14.reuse, 0x39, PT ;  /* 0x000000390e00780c */ /* 0x040fe40003f84270 */
[----:B-----5:R-:W-:Y:S02]  /*6f20*/  FSEL R171, R171, -INF , P6 ;  /* 0xff800000abab7808 */ /* 0x020fe40003000000 */
[----:B------:R-:W-:Y:S02]  /*6f30*/  ISETP.GT.AND P6, PT, R14, 0x31, PT ;  /* 0x000000310e00780c */ /* 0x000fe40003fc4270 */
[----:B------:R-:W-:Y:S01]  /*6f40*/  FSEL R170, R170, -INF , P0 ;  /* 0xff800000aaaa7808 */ /* 0x000fe20000000000 */
[----:B------:R-:W5:Y:S01]  /*6f50*/  MUFU.TANH R146, R33 ;  /* 0x0000002100927308 */ /* 0x000f620000002400 */
[----:B------:R-:W-:Y:S02]  /*6f60*/  ISETP.GT.AND P0, PT, R14, 0x30, PT ;  /* 0x000000300e00780c */ /* 0x000fe40003f04270 */
[----:B------:R-:W-:Y:S02]  /*6f70*/  FMNMX.FTZ R14, R10, R4, !PT ;  /* 0x000000040a0e7209 */ /* 0x000fe40007810000 */
[----:B------:R-:W-:Y:S02]  /*6f80*/  FMNMX.FTZ R4, R176, R2, !PT ;  /* 0x00000002b0047209 */ /* 0x000fe40007810000 */
[----:B--2---:R-:W-:Y:S02]  /*6f90*/  FSEL R177, R177, -INF , P3 ;  /* 0xff800000b1b17808 */ /* 0x004fe40001800000 */
[----:B------:R-:W-:Y:S01]  /*6fa0*/  FSEL R174, R13, -INF , P1 ;  /* 0xff8000000dae7808 */ /* 0x000fe20000800000 */
[----:B------:R-:W2:Y:S01]  /*6fb0*/  MUFU.TANH R5, R5 ;  /* 0x0000000500057308 */ /* 0x000ea20000002400 */
[----:B------:R-:W-:Y:S02]  /*6fc0*/  FMNMX.FTZ R2, R168, R14, !PT ;  /* 0x0000000ea8027209 */ /* 0x000fe40007810000 */
[----:B------:R-:W-:Y:S02]  /*6fd0*/  FMNMX.FTZ R4, R177, R4, !PT ;  /* 0x00000004b1047209 */ /* 0x000fe40007810000 */
[----:B----4-:R-:W-:Y:S02]  /*6fe0*/  FSEL R149, R149, -INF , P0 ;  /* 0xff80000095957808 */ /* 0x010fe40000000000 */
[----:B------:R-:W-:Y:S02]  /*6ff0*/  FMNMX.FTZ R4, R174, R4, !PT ;  /* 0x00000004ae047209 */ /* 0x000fe40007810000 */
[----:B------:R-:W-:Y:S01]  /*7000*/  FMNMX.FTZ R2, R169, R2, !PT ;  /* 0x00000002a9027209 */ /* 0x000fe20007810000 */
[----:B------:R-:W4:Y:S01]  /*7010*/  MUFU.TANH R151, R26 ;  /* 0x0000001a00977308 */ /* 0x000f220000002400 */
[----:B-1----:R-:W-:Y:S02]  /*7020*/  FSEL R148, R148, -INF , P6 ;  /* 0xff80000094947808 */ /* 0x002fe40003000000 */
[----:B------:R-:W-:Y:S02]  /*7030*/  FMNMX.FTZ R4, R149, R4, !PT ;  /* 0x0000000495047209 */ /* 0x000fe40007810000 */
[----:B------:R-:W-:Y:S02]  /*7040*/  ISETP.GT.AND P3, PT, R7, 0x20, PT ;  /* 0x000000200700780c */ /* 0x000fe40003f64270 */
[----:B------:R-:W-:Y:S02]  /*7050*/  FMNMX.FTZ R2, R170, R2, !PT ;  /* 0x00000002aa027209 */ /* 0x000fe40007810000 */
[----:B------:R-:W-:Y:S01]  /*7060*/  FSEL R147, R147, -INF , P5 ;  /* 0xff80000093937808 */ /* 0x000fe20002800000 */
[----:B------:R-:W1:Y:S01]  /*7070*/  MUFU.TANH R150, R27 ;  /* 0x0000001b00967308 */ /* 0x000e620000002400 */
[----:B------:R-:W-:Y:S02]  /*7080*/  FMNMX.FTZ R4, R148, R4, !PT ;  /* 0x0000000494047209 */ /* 0x000fe40007810000 */
[----:B---3--:R-:W-:Y:S02]  /*7090*/  FSEL R173, R6, -INF , P3 ;  /* 0xff80000006ad7808 */ /* 0x008fe40001800000 */
[----:B------:R-:W-:Y:S02]  /*70a0*/  ISETP.GT.AND P1, PT, R7, 0x21, PT ;  /* 0x000000210700780c */ /* 0x000fe40003f24270 */
[----:B------:R-:W-:Y:S02]  /*70b0*/  FMNMX.FTZ R2, R171, R2, !PT ;  /* 0x00000002ab027209 */ /* 0x000fe40007810000 */
[----:B-----5:R-:W-:Y:S01]  /*70c0*/  FSEL R146, R146, -INF , P4 ;  /* 0xff80000092927808 */ /* 0x020fe20002000000 */
[----:B------:R-:W3:Y:S01]  /*70d0*/  MUFU.TANH R144, R30 ;  /* 0x0000001e00907308 */ /* 0x000ee20000002400 */
[----:B--2---:R-:W-:Y:S02]  /*70e0*/  FSEL R172, R5, -INF , P1 ;  /* 0xff80000005ac7808 */ /* 0x004fe40000800000 */
[----:B------:R-:W-:Y:S02]  /*70f0*/  FMNMX.FTZ R5, R173, R2, !PT ;  /* 0x00000002ad057209 */ /* 0x000fe40007810000 */
[----:B------:R-:W-:Y:S02]  /*7100*/  FMNMX.FTZ R2, R147, R4, !PT ;  /* 0x0000000493027209 */ /* 0x000fe40007810000 */
[----:B------:R-:W-:Y:S02]  /*7110*/  ISETP.GT.AND P0, PT, R7, 0x28, PT ;  /* 0x000000280700780c */ /* 0x000fe40003f04270 */
[----:B------:R-:W-:Y:S01]  /*7120*/  FMNMX.FTZ R2, R146, R2, !PT ;  /* 0x0000000292027209 */ /* 0x000fe20007810000 */
[----:B------:R-:W2:Y:S01]  /*7130*/  MUFU.TANH R143, R31 ;  /* 0x0000001f008f7308 */ /* 0x000ea20000002400 */
[----:B----4-:R-:W-:Y:S02]  /*7140*/  FSEL R151, R151, -INF , P0 ;  /* 0xff80000097977808 */ /* 0x010fe40000000000 */
[----:B------:R-:W-:Y:S01]  /*7150*/  ISETP.GT.AND P1, PT, R7, 0x29, PT ;  /* 0x000000290700780c */ /* 0x000fe20003f24270 */
[----:B------:R-:W4:Y:S01]  /*7160*/  SHFL.BFLY PT, R4, R2, 0x2, 0x1f ;  /* 0x0c401f0002047f89 */ /* 0x000f2200000e0000 */
[----:B------:R-:W-:Y:S02]  /*7170*/  FMNMX.FTZ R5, R172, R5, !PT ;  /* 0x00000005ac057209 */ /* 0x000fe40007810000 */
[----:B-1----:R-:W-:Y:S02]  /*7180*/  FSEL R150, R150, -INF , P1 ;  /* 0xff80000096967808 */ /* 0x002fe40000800000 */
[----:B------:R-:W-:Y:S01]  /*7190*/  FMNMX.FTZ R5, R151, R5, !PT ;  /* 0x0000000597057209 */ /* 0x000fe20007810000 */
[----:B------:R-:W1:Y:S01]  /*71a0*/  MUFU.TANH R142, R34 ;  /* 0x00000022008e7308 */ /* 0x000e620000002400 */
[C---:B------:R-:W-:Y:S02]  /*71b0*/  ISETP.GT.AND P0, PT, R7.reuse, 0x30, PT ;  /* 0x000000300700780c */ /* 0x040fe40003f04270 */
[----:B------:R-:W-:Y:S02]  /*71c0*/  FMNMX.FTZ R5, R150, R5, !PT ;  /* 0x0000000596057209 */ /* 0x000fe40007810000 */
[----:B---3--:R-:W-:Y:S02]  /*71d0*/  FSEL R144, R144, -INF , P0 ;  /* 0xff80000090907808 */ /* 0x008fe40000000000 */
[C---:B------:R-:W-:Y:S02]  /*71e0*/  ISETP.GT.AND P1, PT, R7.reuse, 0x31, PT ;  /* 0x000000310700780c */ /* 0x040fe40003f24270 */
[----:B------:R-:W-:Y:S01]  /*71f0*/  FMNMX.FTZ R5, R144, R5, !PT ;  /* 0x0000000590057209 */ /* 0x000fe20007810000 */
[----:B------:R-:W3:Y:S01]  /*7200*/  MUFU.TANH R35, R35 ;  /* 0x0000002300237308 */ /* 0x000ee20000002400 */
[----:B------:R-:W-:Y:S02]  /*7210*/  ISETP.GT.AND P0, PT, R7, 0x38, PT ;  /* 0x000000380700780c */ /* 0x000fe40003f04270 */
[----:B--2---:R-:W-:Y:S01]  /*7220*/  FSEL R143, R143, -INF , P1 ;  /* 0xff8000008f8f7808 */ /* 0x004fe20000800000 */
[----:B------:R-:W-:Y:S01]  /*7230*/  LDSM.16.MT88.4 R28, [R152] ;  /* 0x00000000981c783b */ /* 0x000fe20000004200 */
[----:B------:R-:W-:Y:S02]  /*7240*/  ISETP.GT.AND P1, PT, R7, 0x39, PT ;  /* 0x000000390700780c */ /* 0x000fe40003f24270 */
[----:B------:R-:W-:Y:S02]  /*7250*/  FMNMX.FTZ R5, R143, R5, !PT ;  /* 0x000000058f057209 */ /* 0x000fe40007810000 */
[----:B----4-:R-:W-:Y:S02]  /*7260*/  FMNMX.FTZ R4, R2, R4, !PT ;  /* 0x0000000402047209 */ /* 0x010fe40007810000 */
[----:B-1----:R-:W-:Y:S03]  /*7270*/  FSEL R142, R142, -INF , P0 ;  /* 0xff8000008e8e7808 */ /* 0x002fe60000000000 */
[----:B------:R-:W1:Y:S01]  /*7280*/  SHFL.BFLY PT, R2, R4, 0x1, 0x1f ;  /* 0x0c201f0004027f89 */ /* 0x000e6200000e0000 */
[----:B------:R-:W-:Y:S02]  /*7290*/  FMNMX.FTZ R5, R142, R5, !PT ;  /* 0x000000058e057209 */ /* 0x000fe40007810000 */
[----:B---3--:R-:W-:Y:S04]  /*72a0*/  FSEL R141, R35, -INF , P1 ;  /* 0xff800000238d7808 */ /* 0x008fe80000800000 */
[----:B------:R-:W-:Y:S05]  /*72b0*/  FMNMX.FTZ R5, R141, R5, !PT ;  /* 0x000000058d057209 */ /* 0x000fea0007810000 */
[----:B------:R-:W2:Y:S01]  /*72c0*/  SHFL.BFLY PT, R6, R5, 0x2, 0x1f ;  /* 0x0c401f0005067f89 */ /* 0x000ea200000e0000 */
[----:B-1----:R-:W-:Y:S04]  /*72d0*/  FMNMX.FTZ R2, R4, R2, !PT ;  /* 0x0000000204027209 */ /* 0x002fe80007810000 */
[C---:B------:R-:W-:Y:S01]  /*72e0*/  FSETP.NEU.FTZ.AND P1, PT, R2.reuse, -INF , PT ;  /* 0xff8000000200780b */ /* 0x040fe20003f3d000 */
[----:B------:R-:W-:Y:S05]  /*72f0*/  FMUL.FTZ R145, R2, c[0x0][0x2d0] ;  /* 0x0000b40002917a20 */ /* 0x000fea0000410000 */
[----:B------:R-:W-:Y:S05]  /*7300*/  FSEL R145, R145, RZ, P1 ;  /* 0x000000ff91917208 */ /* 0x000fea0000800000 */
[--C-:B------:R-:W-:Y:S02]  /*7310*/  FFMA.FTZ R162, R0, c[0x0][0x2d0], -R145.reuse ;  /* 0x0000b40000a27a23 */ /* 0x100fe40000010891 */
[--C-:B------:R-:W-:Y:S01]  /*7320*/  FFMA.FTZ R163, R12, c[0x0][0x2d0], -R145.reuse ;  /* 0x0000b4000ca37a23 */ /* 0x100fe20000010891 */
[----:B--2---:R-:W-:Y:S01]  /*7330*/  FMNMX.FTZ R5, R5, R6, !PT ;  /* 0x0000000605057209 */ /* 0x004fe20007810000 */
[----:B------:R-:W-:Y:S01]  /*7340*/  LDSM.16.MT88.4 R12, [R154] ;  /* 0x000000009a0c783b */ /* 0x000fe20000004200 */
[--C-:B------:R-:W-:Y:S01]  /*7350*/  FFMA.FTZ R161, R136, c[0x0][0x2d0], -R145.reuse ;  /* 0x0000b40088a17a23 */ /* 0x100fe20000010891 */
[----:B------:R-:W-:Y:S01]  /*7360*/  MUFU.EX2 R162, R162 ;  /* 0x000000a200a27308 */ /* 0x000fe20000000800 */
[--C-:B------:R-:W-:Y:S02]  /*7370*/  FFMA.FTZ R160, R137, c[0x0][0x2d0], -R145.reuse ;  /* 0x0000b40089a07a23 */ /* 0x100fe40000010891 */
[--C-:B------:R-:W-:Y:S02]  /*7380*/  FFMA.FTZ R180, R149, c[0x0][0x2d0], -R145.reuse ;  /* 0x0000b40095b47a23 */ /* 0x100fe40000010891 */
[--C-:B------:R-:W-:Y:S01]  /*7390*/  FFMA.FTZ R181, R148, c[0x0][0x2d0], -R145.reuse ;  /* 0x0000b40094b57a23 */ /* 0x100fe20000010891 */
[----:B------:R-:W1:Y:S01]  /*73a0*/  SHFL.BFLY PT, R4, R5, 0x1, 0x1f ;  /* 0x0c201f0005047f89 */ /* 0x000e6200000e0000 */
        /* <DEDUP_REMOVED lines=10> */
[--C-:B------:R-:W-:Y:S02]  /*7450*/  FFMA.FTZ R174, R174, c[0x0][0x2d0], -R145.reuse ;  /* 0x0000b400aeae7a23 */ /* 0x100fe40000010891 */
[----:B------:R-:W-:Y:S01]  /*7460*/  FFMA.FTZ R145, R146, c[0x0][0x2d0], -R145 ;  /* 0x0000b40092917a23 */ /* 0x000fe20000010891 */
[----:B-1----:R-:W-:Y:S04]  /*7470*/  FMNMX.FTZ R0, R5, R4, !PT ;  /* 0x0000000405007209 */ /* 0x002fe80007810000 */
[----:B------:R-:W1:Y:S01]  /*7480*/  MUFU.EX2 R160, R160 ;  /* 0x000000a000a07308 */ /* 0x000e620000000800 */
[----:B------:R-:W-:Y:S02]  /*7490*/  FSEL R5, R2, RZ, P1 ;  /* 0x000000ff02057208 */ /* 0x000fe40000800000 */
[C---:B------:R-:W-:Y:S01]  /*74a0*/  FSETP.NEU.FTZ.AND P0, PT, R0.reuse, -INF , PT ;  /* 0xff8000000000780b */ /* 0x040fe20003f1d000 */
[----:B------:R-:W-:Y:S01]  /*74b0*/  FMUL.FTZ R140, R0, c[0x0][0x2d0] ;  /* 0x0000b400008c7a20 */ /* 0x000fe20000410000 */
[----:B--2---:R-:W-:Y:S01]  /*74c0*/  F2FP.PACK_AB R136, R162, R163 ;  /* 0x000000a3a288723e */ /* 0x004fe200000000ff */
[----:B------:R-:W-:Y:S01]  /*74d0*/  FADD.FTZ R3, -R5, R3 ;  /* 0x0000000305037221 */ /* 0x000fe20000010100 */
[----:B------:R-:W-:Y:S02]  /*74e0*/  FSEL R4, R0, RZ, P0 ;  /* 0x000000ff00047208 */ /* 0x000fe40000000000 */
[----:B------:R-:W-:Y:S01]  /*74f0*/  FSEL R140, R140, RZ, P0 ;  /* 0x000000ff8c8c7208 */ /* 0x000fe20000000000 */
[----:B------:R-:W-:Y:S01]  /*7500*/  FMUL.FTZ R3, R3, c[0x0][0x2d0] ;  /* 0x0000b40003037a20 */ /* 0x000fe20000410000 */
[----:B------:R2:W-:Y:S01]  /*7510*/  MUFU.EX2 R183, R145 ;  /* 0x0000009100b77308 */ /* 0x0005e20000000800 */
[----:B------:R-:W-:Y:S02]  /*7520*/  FADD.FTZ R4, -R4, R132 ;  /* 0x0000008404047221 */ /* 0x000fe40000010100 */
[--C-:B------:R-:W-:Y:S02]  /*7530*/  FFMA.FTZ R159, R9, c[0x0][0x2d0], -R140.reuse ;  /* 0x0000b400099f7a23 */ /* 0x100fe4000001088c */
[--C-:B------:R-:W-:Y:S02]  /*7540*/  FFMA.FTZ R158, R8, c[0x0][0x2d0], -R140.reuse ;  /* 0x0000b400089e7a23 */ /* 0x100fe4000001088c */
[--C-:B------:R-:W-:Y:S02]  /*7550*/  FFMA.FTZ R157, R11, c[0x0][0x2d0], -R140.reuse ;  /* 0x0000b4000b9d7a23 */ /* 0x100fe4000001088c */
[--C-:B------:R-:W-:Y:S01]  /*7560*/  FFMA.FTZ R156, R10, c[0x0][0x2d0], -R140.reuse ;  /* 0x0000b4000a9c7a23 */ /* 0x100fe2000001088c */
[----:B------:R3:W4:Y:S01]  /*7570*/  MUFU.EX2 R132, R3 ;  /* 0x0000000300847308 */ /* 0x0007220000000800 */
[--C-:B------:R-:W-:Y:S01]  /*7580*/  FFMA.FTZ R178, R151, c[0x0][0x2d0], -R140.reuse ;  /* 0x0000b40097b27a23 */ /* 0x100fe2000001088c */
[----:B-1----:R-:W-:Y:S01]  /*7590*/  F2FP.PACK_AB R138, R160, R161 ;  /* 0x000000a1a08a723e */ /* 0x002fe200000000ff */
[--C-:B------:R-:W-:Y:S02]  /*75a0*/  FFMA.FTZ R179, R150, c[0x0][0x2d0], -R140.reuse ;  /* 0x0000b40096b37a23 */ /* 0x100fe4000001088c */
[----:B------:R-:W-:Y:S01]  /*75b0*/  LDSM.16.MT88.4 R148, [R153+0x3800] ;  /* 0x003800009994783b */ /* 0x000fe20000004200 */
[--C-:B------:R-:W-:Y:S02]  /*75c0*/  FFMA.FTZ R192, R144, c[0x0][0x2d0], -R140.reuse ;  /* 0x0000b40090c07a23 */ /* 0x100fe4000001088c */
[--C-:B------:R-:W-:Y:S02]  /*75d0*/  FFMA.FTZ R193, R143, c[0x0][0x2d0], -R140.reuse ;  /* 0x0000b4008fc17a23 */ /* 0x100fe4000001088c */
[----:B------:R-:W-:Y:S01]  /*75e0*/  MUFU.EX2 R159, R159 ;  /* 0x0000009f009f7308 */ /* 0x000fe20000000800 */
[--C-:B------:R-:W-:Y:S02]  /*75f0*/  FFMA.FTZ R194, R142, c[0x0][0x2d0], -R140.reuse ;  /* 0x0000b4008ec27a23 */ /* 0x100fe4000001088c */
[--C-:B------:R-:W-:Y:S01]  /*7600*/  FFMA.FTZ R168, R168, c[0x0][0x2d0], -R140.reuse ;  /* 0x0000b400a8a87a23 */ /* 0x100fe2000001088c */
[----:B--2---:R-:W-:Y:S01]  /*7610*/  LDSM.16.MT88.4 R144, [R154+0x3800] ;  /* 0x003800009a90783b */ /* 0x004fe20000004200 */
[--C-:B------:R-:W-:Y:S02]  /*7620*/  FFMA.FTZ R169, R169, c[0x0][0x2d0], -R140.reuse ;  /* 0x0000b400a9a97a23 */ /* 0x100fe4000001088c */
[--C-:B------:R-:W-:Y:S02]  /*7630*/  FFMA.FTZ R170, R170, c[0x0][0x2d0], -R140.reuse ;  /* 0x0000b400aaaa7a23 */ /* 0x100fe4000001088c */
[--C-:B------:R-:W-:Y:S01]  /*7640*/  FFMA.FTZ R171, R171, c[0x0][0x2d0], -R140.reuse ;  /* 0x0000b400abab7a23 */ /* 0x100fe2000001088c */
[----:B------:R-:W1:Y:S01]  /*7650*/  MUFU.EX2 R158, R158 ;  /* 0x0000009e009e7308 */ /* 0x000e620000000800 */
[--C-:B------:R-:W-:Y:S02]  /*7660*/  FFMA.FTZ R173, R173, c[0x0][0x2d0], -R140.reuse ;  /* 0x0000b400adad7a23 */ /* 0x100fe4000001088c */
[--C-:B------:R-:W-:Y:S02]  /*7670*/  FFMA.FTZ R172, R172, c[0x0][0x2d0], -R140.reuse ;  /* 0x0000b400acac7a23 */ /* 0x100fe4000001088c */
[----:B---3--:R-:W-:Y:S02]  /*7680*/  FMUL.FTZ R3, R4, c[0x0][0x2d0] ;  /* 0x0000b40004037a20 */ /* 0x008fe40000410000 */
[C---:B----4-:R-:W-:Y:S02]  /*7690*/  FMUL.FTZ R4, R132.reuse, R128 ;  /* 0x0000008084047220 */ /* 0x050fe40000410000 */
        /* <DEDUP_REMOVED lines=10> */
[----:B-1----:R-:W-:Y:S01]  /*7740*/  F2FP.PACK_AB R137, R158, R159 ;  /* 0x0000009f9e89723e */ /* 0x002fe200000000ff */
[C---:B------:R-:W-:Y:S02]  /*7750*/  FMUL.FTZ R33, R132.reuse, R101 ;  /* 0x0000006584217220 */ /* 0x040fe40000410000 */
[----:B------:R-:W-:Y:S02]  /*7760*/  FFMA.FTZ R140, R141, c[0x0][0x2d0], -R140 ;  /* 0x0000b4008d8c7a23 */ /* 0x000fe4000001088c */
        /* <DEDUP_REMOVED lines=97> */
[----:B------:R-:W2:Y:S03]  /*7d80*/  LDSM.16.MT88.4 R104, [R154+0x4000] ;  /* 0x004000009a68783b */ /* 0x000ea60000004200 */
[----:B------:R-:W4:Y:S01]  /*7d90*/  MUFU.EX2 R172, R172 ;  /* 0x000000ac00ac7308 */ /* 0x000f220000000800 */
        /* <DEDUP_REMOVED lines=10> */
[----:B------:R-:W1:Y:S01]  /*7e40*/  MUFU.EX2 R179, R179 ;  /* 0x000000b300b37308 */ /* 0x000e620000000800 */
[C---:B------:R-:W-:Y:S03]  /*7e50*/  HMMA.16816.F32 R60, R136.reuse, R108, R60 ;  /* 0x0000006c883c723c */ /* 0x040fe6000000183c */
[C---:B------:R-:W-:Y:S02]  /*7e60*/  FMUL.FTZ R78, R3.reuse, R78 ;  /* 0x0000004e034e7220 */ /* 0x040fe40000410000 */
[C---:B------:R-:W-:Y:S03]  /*7e70*/  FMUL.FTZ R79, R3.reuse, R79 ;  /* 0x0000004f034f7220 */ /* 0x040fe60000410000 */
[C---:B------:R-:W-:Y:S01]  /*7e80*/  HMMA.16816.F32 R64, R136.reuse, R110, R64 ;  /* 0x0000006e8840723c */ /* 0x040fe20000001840 */
[----:B------:R-:W4:Y:S01]  /*7e90*/  LDSM.16.MT88.4 R108, [R152+0x4000] ;  /* 0x00400000986c783b */ /* 0x000f220000004200 */
        /* <DEDUP_REMOVED lines=12> */
[----:B------:R-:W-:Y:S01]  /*7f60*/  FMUL.FTZ R87, R3, R87 ;  /* 0x0000005703577220 */ /* 0x000fe20000410000 */
[----:B------:R-:W-:Y:S01]  /*7f70*/  MUFU.EX2 R182, R182 ;  /* 0x000000b600b67308 */ /* 0x000fe20000000800 */
[C---:B-1----:R-:W-:Y:S04]  /*7f80*/  HMMA.16816.F32 R76, R136.reuse, R100, R76 ;  /* 0x00000064884c723c */ /* 0x042fe8000000184c */
[C---:B------:R-:W-:Y:S02]  /*7f90*/  FMUL.FTZ R88, R132.reuse, R88 ;  /* 0x0000005884587220 */ /* 0x040fe40000410000 */
[C---:B------:R-:W-:Y:S01]  /*7fa0*/  FMUL.FTZ R89, R132.reuse, R89 ;  /* 0x0000005984597220 */ /* 0x040fe20000410000 */
[----:B------:R-:W-:Y:S01]  /*7fb0*/  F2FP.PACK_AB R100, R165, R164 ;  /* 0x000000a4a564723e */ /* 0x000fe200000000ff */
[C---:B------:R-:W-:Y:S01]  /*7fc0*/  HMMA.16816.F32 R80, R136.reuse, R102, R80 ;  /* 0x000000668850723c */ /* 0x040fe20000001850 */
[----:B------:R-:W1:Y:S03]  /*7fd0*/  MUFU.EX2 R192, R192 ;  /* 0x000000c000c07308 */ /* 0x000e660000000800 */
[----:B------:R-:W-:Y:S01]  /*7fe0*/  FMUL.FTZ R90, R3, R90 ;  /* 0x0000005a035a7220 */ /* 0x000fe20000410000 */
[----:B---3--:R-:W-:Y:S01]  /*7ff0*/  F2FP.PACK_AB R101, R169, R168 ;  /* 0x000000a8a965723e */ /* 0x008fe200000000ff */
[----:B------:R-:W-:Y:S01]  /*8000*/  FMUL.FTZ R91, R3, R91 ;  /* 0x0000005b035b7220 */ /* 0x000fe20000410000 */
[----:B------:R-:W-:Y:S01]  /*8010*/  F2FP.PACK_AB R102, R167, R166 ;  /* 0x000000a6a766723e */ /* 0x000fe200000000ff */
[C---:B----4-:R-:W-:Y:S03]  /*8020*/  HMMA.16816.F32 R84, R136.reuse, R108, R84 ;  /* 0x0000006c8854723c */ /* 0x050fe60000001854 */
[----:B------:R-:W3:Y:S01]  /*8030*/  MUFU.EX2 R193, R193 ;  /* 0x000000c100c17308 */ /* 0x000ee20000000800 */
[C---:B------:R-:W-:Y:S01]  /*8040*/  FMUL.FTZ R92, R132.reuse, R92 ;  /* 0x0000005c845c7220 */ /* 0x040fe20000410000 */
[----:B-----5:R-:W-:Y:S01]  /*8050*/  F2FP.PACK_AB R103, R171, R170 ;  /* 0x000000aaab67723e */ /* 0x020fe200000000ff */
[C---:B------:R-:W-:Y:S02]  /*8060*/  FMUL.FTZ R93, R132.reuse, R93 ;  /* 0x0000005d845d7220 */ /* 0x040fe40000410000 */
[C---:B------:R-:W-:Y:S01]  /*8070*/  HMMA.16816.F32 R88, R136.reuse, R110, R88 ;  /* 0x0000006e8858723c */ /* 0x040fe20000001858 */
[----:B------:R-:W4:Y:S03]  /*8080*/  LDSM.16.MT88.4 R108, [R152+0x800] ;  /* 0x00080000986c783b */ /* 0x000f260000004200 */
[C---:B------:R-:W-:Y:S01]  /*8090*/  FMUL.FTZ R94, R3.reuse, R94 ;  /* 0x0000005e035e7220 */ /* 0x040fe20000410000 */
[----:B------:R-:W5:Y:S01]  /*80a0*/  MUFU.EX2 R194, R194 ;  /* 0x000000c200c27308 */ /* 0x000f620000000800 */
[C---:B------:R-:W-:Y:S02]  /*80b0*/  FMUL.FTZ R95, R3.reuse, R95 ;  /* 0x0000005f035f7220 */ /* 0x040fe40000410000 */
[C---:B------:R-:W-:Y:S04]  /*80c0*/  FMUL.FTZ R96, R132.reuse, R96 ;  /* 0x0000006084607220 */ /* 0x040fe80000410000 */
[C---:B------:R-:W-:Y:S01]  /*80d0*/  FMUL.FTZ R97, R132.reuse, R97 ;  /* 0x0000006184617220 */ /* 0x040fe20000410000 */
[C---:B--2---:R-:W-:Y:S03]  /*80e0*/  HMMA.16816.F32 R92, R136.reuse, R104, R92 ;  /* 0x00000068885c723c */ /* 0x044fe6000000185c */
[C---:B------:R-:W-:Y:S02]  /*80f0*/  FMUL.FTZ R98, R3.reuse, R98 ;  /* 0x0000006203627220 */ /* 0x040fe40000410000 */
[C---:B------:R-:W-:Y:S02]  /*8100*/  FMUL.FTZ R99, R3.reuse, R99 ;  /* 0x0000006303637220 */ /* 0x040fe40000410000 */
[----:B------:R-:W-:Y:S02]  /*8110*/  FFMA.FTZ R159, R3, R239, R159 ;  /* 0x000000ef039f7223 */ /* 0x000fe4000001009f */
[----:B------:R-:W-:Y:S03]  /*8120*/  FFMA.FTZ R163, R132, R242, R163 ;  /* 0x000000f284a37223 */ /* 0x000fe600000100a3 */
[----:B------:R-:W-:Y:S01]  /*8130*/  HMMA.16816.F32 R96, R136, R106, R96 ;  /* 0x0000006a8860723c */ /* 0x000fe20000001860 */
[----:B------:R-:W2:Y:S02]  /*8140*/  LDSM.16.MT88.4 R104, [R152+0x2800] ;  /* 0x002800009868783b */ /* 0x000ea40000004200 */
        /* <DEDUP_REMOVED lines=8> */
[----:B------:R-:W1:Y:S03]  /*81d0*/  LDSM.16.MT88.4 R112, [R155+0x2800] ;  /* 0x002800009b70783b */ /* 0x000e660000004200 */
        /* <DEDUP_REMOVED lines=16> */
[C---:B------:R-:W-:Y:S04]  /*82e0*/  HMMA.16816.F32 R28, R100.reuse, R120, R28 ;  /* 0x00000078641c723c */ /* 0x040fe8000000181c */
[----:B------:R-:W-:Y:S04]  /*82f0*/  FADD.FTZ R171, R173, R171 ;  /* 0x000000abadab7221 */ /* 0x000fe80000010000 */
        /* <DEDUP_REMOVED lines=8> */
[C---:B------:R-:W-:Y:S04]  /*8380*/  HMMA.16816.F32 R44, R100.reuse, R128, R44 ;  /* 0x00000080642c723c */ /* 0x040fe8000000182c */
[----:B-1----:R-:W-:Y:S04]  /*8390*/  FADD.FTZ R171, R192, R171 ;  /* 0x000000abc0ab7221 */ /* 0x002fe80000010000 */
[C---:B------:R-:W-:Y:S01]  /*83a0*/  HMMA.16816.F32 R48, R100.reuse, R130, R48 ;  /* 0x000000826430723c */ /* 0x040fe20000001830 */
[----:B------:R-:W-:Y:S03]  /*83b0*/  LDSM.16.MT88.4 R128, [R154+0x3000] ;  /* 0x003000009a80783b */ /* 0x000fe60000004200 */
[----:B---3--:R-:W-:Y:S04]  /*83c0*/  FADD.FTZ R171, R193, R171 ;  /* 0x000000abc1ab7221 */ /* 0x008fe80000010000 */
[C---:B--2---:R-:W-:Y:S04]  /*83d0*/  HMMA.16816.F32 R52, R100.reuse, R104, R52 ;  /* 0x000000686434723c */ /* 0x044fe80000001834 */
[----:B-----5:R-:W-:Y:S04]  /*83e0*/  FADD.FTZ R171, R194, R171 ;  /* 0x000000abc2ab7221 */ /* 0x020fe80000010000 */
[C---:B------:R-:W-:Y:S01]  /*83f0*/  HMMA.16816.F32 R56, R100.reuse, R106, R56 ;  /* 0x0000006a6438723c */ /* 0x040fe20000001838 */
[----:B------:R-:W1:Y:S03]  /*8400*/  LDSM.16.MT88.4 R104, [R152+0x4800] ;  /* 0x004800009868783b */ /* 0x000e660000004200 */
[----:B------:R-:W-:Y:S04]  /*8410*/  FADD.FTZ R239, R195, R171 ;  /* 0x000000abc3ef7221 */ /* 0x000fe80000010000 */
[C---:B------:R-:W-:Y:S08]  /*8420*/  HMMA.16816.F32 R60, R100.reuse, R112, R60 ;  /* 0x00000070643c723c */ /* 0x040ff0000000183c */
[C---:B------:R-:W-:Y:S01]  /*8430*/  HMMA.16816.F32 R64, R100.reuse, R114, R64 ;  /* 0x000000726440723c */ /* 0x040fe20000001840 */
[----:B------:R-:W2:Y:S07]  /*8440*/  LDSM.16.MT88.4 R112, [R155+0x4800] ;  /* 0x004800009b70783b */ /* 0x000eae0000004200 */
[C---:B----4-:R-:W-:Y:S08]  /*8450*/  HMMA.16816.F32 R68, R100.reuse, R108, R68 ;  /* 0x0000006c6444723c */ /* 0x050ff00000001844 */
        /* <DEDUP_REMOVED lines=9> */
[----:B------:R-:W-:Y:S01]  /*84f0*/  HMMA.16816.F32 R96, R100, R114, R96 ;  /* 0x000000726460723c */ /* 0x000fe20000001860 */
[----:B------:R-:W-:Y:S06]  /*8500*/  LDSM.16.MT88.4 R112, [R154+0x5000] ;  /* 0x005000009a70783b */ /* 0x000fec0000004200 */
[----:B------:R-:W-:Y:S01]  /*8510*/  F2FP.PACK_AB R100, R176, R175 ;  /* 0x000000afb064723e */ /* 0x000fe200000000ff */
[----:B------:R-:W-:Y:S01]  /*8520*/  FADD.FTZ R175, R175, R166 ;  /* 0x000000a6afaf7221 */ /* 0x000fe20000010000 */
[----:B------:R-:W-:Y:S03]  /*8530*/  F2FP.PACK_AB R102, R174, R177 ;  /* 0x000000b1ae66723e */ /* 0x000fe600000000ff */
[----:B------:R-:W-:Y:S01]  /*8540*/  F2FP.PACK_AB R101, R172, R173 ;  /* 0x000000adac65723e */ /* 0x000fe200000000ff */
[----:B------:R-:W-:Y:S01]  /*8550*/  FADD.FTZ R175, R176, R175 ;  /* 0x000000afb0af7221 */ /* 0x000fe20000010000 */
[----:B------:R-:W-:Y:S03]  /*8560*/  F2FP.PACK_AB R103, R179, R178 ;  /* 0x000000b2b367723e */ /* 0x000fe600000000ff */
[----:B------:R-:W-:Y:S04]  /*8570*/  FADD.FTZ R175, R177, R175 ;  /* 0x000000afb1af7221 */ /* 0x000fe80000010000 */
[C---:B---3--:R-:W-:Y:S03]  /*8580*/  HMMA.16816.F32 R4, R100.reuse, R108, R4 ;  /* 0x0000006c6404723c */ /* 0x048fe60000001804 */
[----:B------:R-:W-:Y:S04]  /*8590*/  FADD.FTZ R175, R174, R175 ;  /* 0x000000afaeaf7221 */ /* 0x000fe80000010000 */
[----:B------:R-:W-:Y:S01]  /*85a0*/  FADD.FTZ R175, R180, R175 ;  /* 0x000000afb4af7221 */ /* 0x000fe20000010000 */
[C---:B------:R-:W-:Y:S01]  /*85b0*/  HMMA.16816.F32 R8, R100.reuse, R110, R8 ;  /* 0x0000006e6408723c */ /* 0x040fe20000001808 */
[----:B------:R-:W2:Y:S03]  /*85c0*/  LDSM.16.MT88.4 R108, [R155+0x3000] ;  /* 0x003000009b6c783b */ /* 0x000ea60000004200 */
[----:B------:R-:W-:Y:S04]  /*85d0*/  FADD.FTZ R175, R181, R175 ;  /* 0x000000afb5af7221 */ /* 0x000fe80000010000 */
[C---:B------:R-:W-:Y:S04]  /*85e0*/  HMMA.16816.F32 R12, R100.reuse, R120, R12 ;  /* 0x00000078640c723c */ /* 0x040fe8000000180c */
[----:B------:R-:W-:Y:S04]  /*85f0*/  FADD.FTZ R175, R182, R175 ;  /* 0x000000afb6af7221 */ /* 0x000fe80000010000 */
[C---:B------:R-:W-:Y:S04]  /*8600*/  HMMA.16816.F32 R16, R100.reuse, R122, R16 ;  /* 0x0000007a6410723c */ /* 0x040fe80000001810 */
[----:B------:R-:W-:Y:S04]  /*8610*/  FADD.FTZ R242, R183, R175 ;  /* 0x000000afb7f27221 */ /* 0x000fe80000010000 */
[C---:B----4-:R-:W-:Y:S08]  /*8620*/  HMMA.16816.F32 R20, R100.reuse, R116, R20 ;  /* 0x000000746414723c */ /* 0x050ff00000001814 */
        /* <DEDUP_REMOVED lines=10> */
[----:B------:R-:W-:Y:S03]  /*86d0*/  F2FP.PACK_AB R137, R193, R192 ;  /* 0x000000c0c189723e */ /* 0x000fe600000000ff */
[----:B------:R-:W-:Y:S01]  /*86e0*/  F2FP.PACK_AB R138, R183, R182 ;  /* 0x000000b6b78a723e */ /* 0x000fe200000000ff */
[C---:B-1----:R-:W-:Y:S04]  /*86f0*/  HMMA.16816.F32 R52, R100.reuse, R104, R52 ;  /* 0x000000686434723c */ /* 0x042fe80000001834 */
[----:B------:R-:W-:Y:S04]  /*8700*/  F2FP.PACK_AB R139, R195, R194 ;  /* 0x000000c2c38b723e */ /* 0x000fe800000000ff */
[C---:B------:R-:W-:Y:S01]  /*8710*/  HMMA.16816.F32 R56, R100.reuse, R106, R56 ;  /* 0x0000006a6438723c */ /* 0x040fe20000001838 */
[----:B------:R-:W1:Y:S07]  /*8720*/  LDSM.16.MT88.4 R104, [R152+0x5000] ;  /* 0x005000009868783b */ /* 0x000e6e0000004200 */
[C---:B--2---:R-:W-:Y:S08]  /*8730*/  HMMA.16816.F32 R60, R100.reuse, R108, R60 ;  /* 0x0000006c643c723c */ /* 0x044ff0000000183c */
        /* <DEDUP_REMOVED lines=17> */
[----:B------:R-:W3:Y:S07]  /*8850*/  LDSM.16.MT88.4 R12, [R154+0x5800] ;  /* 0x005800009a0c783b */ /* 0x000eee0000004200 */
[C---:B------:R-:W-:Y:S01]  /*8860*/  HMMA.16816.F32 R116, R136.reuse, R118, R16 ;  /* 0x000000768874723c */ /* 0x040fe20000001810 */
[----:B------:R-:W5:Y:S07]  /*8870*/  LDSM.16.MT88.4 R16, [R153+0x5800] ;  /* 0x005800009910783b */ /* 0x000f6e0000004200 */
[C---:B-1----:R-:W-:Y:S07]  /*8880*/  HMMA.16816.F32 R112, R136.reuse, R104, R20 ;  /* 0x000000688870723c */ /* 0x042fee0000001814 */
[----:B------:R-:W-:Y:S01]  /*8890*/  IADD3 R20, R247, -0x2, RZ ;  /* 0xfffffffef7147810 */ /* 0x000fe20007ffe0ff */
        /* <DEDUP_REMOVED lines=14> */
[----:B------:R-:W-:Y:S01]  /*8980*/  @P6 SHF.R.S32.HI R8, RZ, 0x1f, R20 ;  /* 0x0000001fff086819 */ /* 0x000fe20000011414 */
[C---:B------:R-:W-:Y:S04]  /*8990*/  HMMA.16816.F32 R64, R136.reuse, R10, R64 ;  /* 0x0000000a8840723c */ /* 0x040fe80000001840 */
[----:B------:R-:W-:Y:S04]  /*89a0*/  @P6 IMAD R8, R8, c[0x0][0x1e0], RZ ;  /* 0x0000780008086a24 */ /* 0x000fe800078e02ff */
[C---:B---3--:R-:W-:Y:S04]  /*89b0*/  HMMA.16816.F32 R68, R136.reuse, R12, R68 ;  /* 0x0000000c8844723c */ /* 0x048fe80000001844 */
[C---:B------:R-:W-:Y:S02]  /*89c0*/  @P6 IMAD R8, R20.reuse, c[0x0][0x1e4], R8 ;  /* 0x0000790014086a24 */ /* 0x040fe400078e0208 */
[----:B------:R-:W-:Y:S01]  /*89d0*/  @P6 IMAD.WIDE.U32 R20, R20, c[0x0][0x1e0], RZ ;  /* 0x0000780014146a25 */ /* 0x000fe200078e00ff */
[----:B------:R-:W-:Y:S01]  /*89e0*/  @P6 MOV R13, c[0x0][0x1e0] ;  /* 0x00007800000d6a02 */ /* 0x000fe20000000f00 */
[C---:B------:R-:W-:Y:S04]  /*89f0*/  HMMA.16816.F32 R72, R136.reuse, R14, R72 ;  /* 0x0000000e8848723c */ /* 0x040fe80000001848 */
[----:B------:R-:W-:Y:S02]  /*8a00*/  @P6 IADD3 R3, R21, R8, RZ ;  /* 0x0000000815036210 */ /* 0x000fe40007ffe0ff */
[----:B------:R-:W2:Y:S01]  /*8a10*/  LDSM.16.MT88.4 R8, [R155+0x5800] ;  /* 0x005800009b08783b */ /* 0x000ea20000004200 */
[C---:B------:R-:W-:Y:S01]  /*8a20*/  @P6 SHF.L.U32 R12, R20.reuse, 0x6, RZ ;  /* 0x00000006140c6819 */ /* 0x040fe200000006ff */
[C---:B-----5:R-:W-:Y:S01]  /*8a30*/  HMMA.16816.F32 R76, R136.reuse, R16, R76 ;  /* 0x00000010884c723c */ /* 0x060fe2000000184c */
[----:B------:R-:W-:Y:S03]  /*8a40*/  @P6 MOV R15, c[0x0][0x1e4] ;  /* 0x00007900000f6a02 */ /* 0x000fe60000000f00 */
[----:B------:R-:W-:Y:S02]  /*8a50*/  @P6 SHF.L.U64.HI R3, R20, 0x6, R3 ;  /* 0x0000000614036819 */ /* 0x000fe40000010203 */
[C---:B------:R-:W-:Y:S02]  /*8a60*/  @P6 LEA R14, P0, R13.reuse, R12, 0x5 ;  /* 0x0000000c0d0e6211 */ /* 0x040fe400078028ff */
[----:B------:R-:W-:Y:S01]  /*8a70*/  @P6 IADD3 R12, P4, R12, R240, RZ ;  /* 0x000000f00c0c6210 */ /* 0x000fe20007f9e0ff */
[C---:B------:R-:W-:Y:S03]  /*8a80*/  HMMA.16816.F32 R80, R136.reuse, R18, R80 ;  /* 0x000000128850723c */ /* 0x040fe60000001850 */
[----:B------:R-:W-:Y:S02]  /*8a90*/  @P6 LEA.HI.X R15, R13, R3, R15, 0x5, P0 ;  /* 0x000000030d0f6211 */ /* 0x000fe400000f2c0f */
[C---:B------:R-:W-:Y:S02]  /*8aa0*/  ISETP.GE.AND P0, PT, R238.reuse, 0x1, PT ;  /* 0x00000001ee00780c */ /* 0x040fe40003f06270 */
[----:B------:R-:W-:Y:S01]  /*8ab0*/  IADD3 R238, R238, 0x1, RZ ;  /* 0x00000001eeee7810 */ /* 0x000fe20007ffe0ff */
[C---:B-1----:R-:W-:Y:S04]  /*8ac0*/  HMMA.16816.F32 R84, R136.reuse, R4, R84 ;  /* 0x000000048854723c */ /* 0x042fe80000001854 */
[----:B------:R-:W-:Y:S02]  /*8ad0*/  SEL R238, R238, RZ, !P0 ;  /* 0x000000ffeeee7207 */ /* 0x000fe40004000000 */
[C---:B------:R-:W-:Y:S02]  /*8ae0*/  @P6 LEA R16, P5, R12.reuse, c[0x0][0x1c8], 0x1 ;  /* 0x000072000c106a11 */ /* 0x040fe400078a08ff */
[----:B------:R-:W-:Y:S01]  /*8af0*/  @P6 IADD3.X R3, R3, R232, RZ, P4, !PT ;  /* 0x000000e803036210 */ /* 0x000fe200027fe4ff */
[C---:B------:R-:W-:Y:S03]  /*8b00*/  HMMA.16816.F32 R88, R136.reuse, R6, R88 ;  /* 0x000000068858723c */ /* 0x040fe60000001858 */
[----:B------:R-:W-:Y:S01]  /*8b10*/  @P6 LEA.HI.X R17, R12, c[0x0][0x1cc], R3, 0x1, P5 ;  /* 0x000073000c116a11 */ /* 0x000fe200028f0c03 */
[----:B------:R-:W-:Y:S01]  /*8b20*/  @P6 IMAD R3, R238, 0x6000, R210 ;  /* 0x00006000ee036824 */ /* 0x000fe200078e02d2 */
[----:B------:R-:W-:Y:S04]  /*8b30*/  @P6 IADD3 R14, P0, R14, R240, RZ ;  /* 0x000000f00e0e6210 */ /* 0x000fe80007f1e0ff */
[----:B------:R-:W-:Y:S01]  /*8b40*/  @!PT LDS RZ, [RZ] ;  /* 0x00000000fffff984 */ /* 0x000fe20000000800 */
[----:B------:R-:W-:Y:S01]  /*8b50*/  @!PT LDS RZ, [RZ] ;  /* 0x00000000fffff984 */ /* 0x000fe20000000800 */
[----:B------:R-:W-:Y:S01]  /*8b60*/  @!PT LDS RZ, [RZ] ;  /* 0x00000000fffff984 */ /* 0x000fe20000000800 */
[----:B------:R1:W-:Y:S03]  /*8b70*/  @P6 LDGSTS.E.BYPASS.LTC128B.128 [R3], [R16.64], !P3 ;  /* 0x0000000010036fae */ /* 0x0003e6000d901d48 */
[----:B------:R-:W-:Y:S01]  /*8b80*/  @P6 IADD3.X R15, R15, R232, RZ, P0, !PT ;  /* 0x000000e80f0f6210 */ /* 0x000fe200007fe4ff */
[C---:B--2---:R-:W-:Y:S03]  /*8b90*/  HMMA.16816.F32 R92, R136.reuse, R8, R92 ;  /* 0x00000008885c723c */ /* 0x044fe6000000185c */
[----:B------:R-:W-:Y:S01]  /*8ba0*/  @P6 ISETP.GE.AND P0, PT, R207, c[0x0][0x1d4], PT ;  /* 0x00007500cf006a0c */ /* 0x000fe20003f06270 */
[----:B------:R1:W-:Y:S01]  /*8bb0*/  @P6 LDGSTS.E.BYPASS.LTC128B.128 [R3+0x2000], [R16.64+0x80], !P1 ;  /* 0x0200008010036fae */ /* 0x0003e2000c901d48 */
[C---:B------:R-:W-:Y:S03]  /*8bc0*/  @P6 LEA R4, P4, R14.reuse, c[0x0][0x1c8], 0x1 ;  /* 0x000072000e046a11 */ /* 0x040fe600078808ff */
[----:B------:R-:W-:Y:S04]  /*8bd0*/  HMMA.16816.F32 R96, R136, R10, R96 ;  /* 0x0000000a8860723c */ /* 0x000fe80000001860 */
[----:B------:R-:W-:Y:S04]  /*8be0*/  @P6 LEA.HI.X R5, R14, c[0x0][0x1cc], R15, 0x1, P4 ;  /* 0x000073000e056a11 */ /* 0x000fe800020f0c0f */
[----:B------:R1:W-:Y:S08]  /*8bf0*/  @P6 LDGSTS.E.BYPASS.LTC128B.128 [R3+0x4000], [R16.64+0x100], !P0 ;  /* 0x0400010010036fae */ /* 0x0003f0000c101d48 */
[----:B------:R1:W-:Y:S08]  /*8c00*/  @P6 LDGSTS.E.BYPASS.LTC128B.128 [R3+0x1000], [R4.64], !P3 ;  /* 0x0100000004036fae */ /* 0x0003f0000d901d48 */
[----:B------:R1:W-:Y:S01]  /*8c10*/  @P6 LDGSTS.E.BYPASS.LTC128B.128 [R3+0x3000], [R4.64+0x80], !P1 ;  /* 0x0300008004036fae */ /* 0x0003e2000c901d48 */
[C---:B------:R-:W-:Y:S02]  /*8c20*/  ISETP.GE.AND P1, PT, R133.reuse, 0x1, PT ;  /* 0x000000018500780c */ /* 0x040fe40003f26270 */
[----:B------:R-:W-:Y:S04]  /*8c30*/  IADD3 R133, R133, 0x1, RZ ;  /* 0x0000000185857810 */ /* 0x000fe80007ffe0ff */
[----:B------:R-:W-:Y:S01]  /*8c40*/  SEL R133, R133, RZ, !P1 ;  /* 0x000000ff85857207 */ /* 0x000fe20004800000 */
[----:B------:R1:W-:Y:S01]  /*8c50*/  @P6 LDGSTS.E.BYPASS.LTC128B.128 [R3+0x5000], [R4.64+0x100], !P0 ;  /* 0x0500010004036fae */ /* 0x0003e2000c101d48 */
[----:B------:R-:W-:Y:S02]  /*8c60*/  ISETP.GT.AND P0, PT, R247, R245, PT ;  /* 0x000000f5f700720c */ /* 0x000fe40003f04270 */
[----:B------:R-:W-:Y:S05]  /*8c70*/  MOV R247, R248 ;  /* 0x000000f800f77202 */ /* 0x000fea0000000f00 */
[----:B------:R-:W0:Y:S01]  /*8c80*/  LDGDEPBAR ;  /* 0x00000000000079af */ /* 0x000e220000000000 */
[----:B-1----:R-:W-:Y:S05]  /*8c90*/  MOV R3, R2 ;  /* 0x0000000200037202 */ /* 0x002fea0000000f00 */
[----:B------:R-:W-:-:S05]  /*8ca0*/  @P0 BRA `(.L_x_2136) ;  /* 0xffffce3000000947 */ /* 0x000fca000383ffff */
.L_x_2135:
[----:B------:R-:W-:-:S13]  /*8cb0*/  ISETP.GE.AND P0, PT, R248, R233, PT ;  /* 0x000000e9f800720c */ /* 0x000fda0003f06270 */
[----:B------:R-:W-:Y:S05]  /*8cc0*/  @!P0 BRA `(.L_x_2137) ;  /* 0x00002ce000008947 */ /* 0x000fea0003800000 */
[----:B------:R-:W-:Y:S02]  /*8cd0*/  MOV R3, R0 ;  /* 0x0000000000037202 */ /* 0x000fe40000000f00 */
[----:B------:R-:W-:Y:S02]  /*8ce0*/  MOV R132, R2 ;  /* 0x0000000200847202 */ /* 0x000fe40000000f00 */
.L_x_2138:
        /* <DEDUP_REMOVED lines=10> */
[C---:B------:R-:W-:Y:S01]  /*8d90*/  @!P6 IMAD.WIDE.U32 R20, R243.reuse, c[0x0][0x208], RZ ;  /* 0x00008200f314ea25 */ /* 0x040fe200078e00ff */
        /* <DEDUP_REMOVED lines=10> */
[----:B-1----:R-:W1:Y:S01]  /*8e40*/  LDSM.16.M88.4 R8, [R194] ;  /* 0x00000000c208783b */ /* 0x002e620000000200 */
[----:B------:R-:W-:Y:S02]  /*8e50*/  @!P6 LEA R156, P5, R157, c[0x0][0x1f8], 0x1 ;  /* 0x00007e009d9cea11 */ /* 0x000fe400078a08ff */
[----:B------:R-:W-:Y:S02]  /*8e60*/  @!P6 IADD3 R159, P4, R159, R236, RZ ;  /* 0x000000ec9f9fe210 */ /* 0x000fe40007f9e0ff */
[----:B------:R-:W-:Y:S03]  /*8e70*/  @!P6 SHF.L.U64.HI R0, R20, 0x6, R0 ;  /* 0x000000061400e819 */ /* 0x000fe60000010200 */
        /* <DEDUP_REMOVED lines=16> */
[----:B------:R-:W-:Y:S02]  /*8f80*/  @!P6 IADD3.X R0, R0, R198, RZ, P3, !PT ;  /* 0x000000c60000e210 */ /* 0x000fe40001ffe4ff */
[----:B------:R-:W-:Y:S02]  /*8f90*/  @!P6 LEA R158, P3, R159, c[0x0][0x1f8], 0x1 ;  /* 0x00007e009f9eea11 */ /* 0x000fe400078608ff */
[----:B------:R-:W-:Y:S01]  /*8fa0*/  @!P6 LEA.HI.X R157, R157, c[0x0][0x1fc], R0, 0x1, P5 ;  /* 0x00007f009d9dea11 */ /* 0x000fe200028f0c00 */
[C---:B----4-:R-:W-:Y:S01]  /*8fb0*/  HMMA.16816.F32 R28, R32.reuse, R136, RZ ;  /* 0x00000088201c723c */ /* 0x050fe200000018ff */
[----:B------:R-:W-:Y:S06]  /*8fc0*/  IADD3 R0, R134, R194, RZ ;  /* 0x000000c286007210 */ /* 0x000fec0007ffe0ff */
[----:B------:R-:W-:Y:S01]  /*8fd0*/  @!P6 IADD3.X R136, R2, R198, RZ, P4, !PT ;  /* 0x000000c60288e210 */ /* 0x000fe200027fe4ff */
[----:B------:R-:W-:Y:S01]  /*8fe0*/  HMMA.16816.F32 R32, R32, R138, RZ ;  /* 0x0000008a2020723c */ /* 0x000fe200000018ff */
[C---:B------:R-:W-:Y:S03]  /*8ff0*/  @!P6 IMAD R2, R238.reuse, 0x6000, R211 ;  /* 0x00006000ee02e824 */ /* 0x040fe600078e02d3 */
[----:B------:R-:W-:Y:S02]  /*9000*/  @!P6 LEA.HI.X R159, R159, c[0x0][0x1fc], R136, 0x1, P3 ;  /* 0x00007f009f9fea11 */ /* 0x000fe400018f0c88 */
[----:B------:R-:W3:Y:S02]  /*9010*/  LDSM.16.M88.4 R136, [R193+0x1800] ;  /* 0x00180000c188783b */ /* 0x000ee40000000200 */
[C---:B-1----:R-:W-:Y:S06]  /*9020*/  HMMA.16816.F32 R4, R140.reuse, R144, R4 ;  /* 0x000000908c04723c */ /* 0x042fec0000001804 */
[----:B------:R-:W-:Y:S01]  /*9030*/  @!PT LDS RZ, [RZ] ;  /* 0x00000000fffff984 */ /* 0x000fe20000000800 */
[----:B------:R-:W-:Y:S01]  /*9040*/  @!PT LDS RZ, [RZ] ;  /* 0x00000000fffff984 */ /* 0x000fe20000000800 */
[----:B------:R-:W-:Y:S01]  /*9050*/  @!PT LDS RZ, [RZ] ;  /* 0x00000000fffff984 */ /* 0x000fe20000000800 */
[----:B------:R1:W-:Y:S02]  /*9060*/  @!P6 LDGSTS.E.BYPASS.LTC128B.128 [R2], [R156.64], !P2 ;  /* 0x000000009c02efae */ /* 0x0003e4000d101d48 */
[C---:B------:R-:W-:Y:S06]  /*9070*/  HMMA.16816.F32 R8, R140.reuse, R146, R8 ;  /* 0x000000928c08723c */ /* 0x040fec0000001808 */
[----:B------:R1:W-:Y:S02]  /*9080*/  @!P6 LDGSTS.E.BYPASS.LTC128B.128 [R2+0x2000], [R156.64+0x80], !P1 ;  /* 0x020000809c02efae */ /* 0x0003e4000c901d48 */
[C---:B-----5:R-:W-:Y:S06]  /*9090*/  HMMA.16816.F32 R12, R140.reuse, R148, R12 ;  /* 0x000000948c0c723c */ /* 0x060fec000000180c */
[----:B------:R1:W-:Y:S02]  /*90a0*/  @!P6 LDGSTS.E.BYPASS.LTC128B.128 [R2+0x4000], [R156.64+0x100], !P0 ;  /* 0x040001009c02efae */ /* 0x0003e4000c101d48 */
[C---:B------:R-:W-:Y:S06]  /*90b0*/  HMMA.16816.F32 R16, R140.reuse, R150, R16 ;  /* 0x000000968c10723c */ /* 0x040fec0000001810 */
[----:B------:R1:W-:Y:S02]  /*90c0*/  @!P6 LDGSTS.E.BYPASS.LTC128B.128 [R2+0x1000], [R158.64], !P2 ;  /* 0x010000009e02efae */ /* 0x0003e4000d101d48 */
[C---:B--2---:R-:W-:Y:S06]  /*90d0*/  HMMA.16816.F32 R20, R140.reuse, R152, R20 ;  /* 0x000000988c14723c */ /* 0x044fec0000001814 */
[----:B------:R1:W-:Y:S02]  /*90e0*/  @!P6 LDGSTS.E.BYPASS.LTC128B.128 [R2+0x3000], [R158.64+0x80], !P1 ;  /* 0x030000809e02efae */ /* 0x0003e4000c901d48 */
[C---:B------:R-:W-:Y:S06]  /*90f0*/  HMMA.16816.F32 R24, R140.reuse, R154, R24 ;  /* 0x0000009a8c18723c */ /* 0x040fec0000001818 */
[----:B------:R1:W-:Y:S01]  /*9100*/  @!P6 LDGSTS.E.BYPASS.LTC128B.128 [R2+0x5000], [R158.64+0x100], !P0 ;  /* 0x050001009e02efae */ /* 0x0003e2000c101d48 */
[C---:B------:R-:W-:Y:S01]  /*9110*/  ISETP.GE.AND P6, PT, R238.reuse, 0x1, PT ;  /* 0x00000001ee00780c */ /* 0x040fe20003fc6270 */
[C---:B---3--:R-:W-:Y:S04]  /*9120*/  HMMA.16816.F32 R28, R140.reuse, R136, R28 ;  /* 0x000000888c1c723c */ /* 0x048fe8000000181c */
[----:B------:R-:W-:Y:S02]  /*9130*/  IADD3 R238, R238, 0x1, RZ ;  /* 0x00000001eeee7810 */ /* 0x000fe40007ffe0ff */
[----:B------:R-:W-:Y:S02]  /*9140*/  LDSM.16.M88.4 R160, [R0] ;  /* 0x0000000000a0783b */ /* 0x000fe40000000200 */
[----:B------:R-:W-:Y:S04]  /*9150*/  HMMA.16816.F32 R32, R140, R138, R32 ;  /* 0x0000008a8c20723c */ /* 0x000fe80000001820 */
[----:B------:R-:W-:Y:S02]  /*9160*/  SEL R238, R238, RZ, !P6 ;  /* 0x000000ffeeee7207 */ /* 0x000fe40007000000 */
        /* <DEDUP_REMOVED lines=154> */
[----:B------:R2:W5:Y:S01]  /*9b10*/  MUFU.TANH R163, R11 ;  /* 0x0000000b00a37308 */ /* 0x0005620000002400 */
[----:B---3--:R-:W-:Y:S09]  /*9b20*/  FMNMX.FTZ R2, R166, R2, !PT ;  /* 0x00000002a6027209 */ /* 0x008ff20007810000 */
[----:B------:R-:W3:Y:S01]  /*9b30*/  MUFU.TANH R143, R12 ;  /* 0x0000000c008f7308 */ /* 0x000ee20000002400 */
[----:B----4-:R-:W-:Y:S09]  /*9b40*/  FMNMX.FTZ R0, R165, R0, !PT ;  /* 0x00000000a5007209 */ /* 0x010ff20007810000 */
[----:B------:R-:W4:Y:S01]  /*9b50*/  MUFU.TANH R142, R13 ;  /* 0x0000000d008e7308 */ /* 0x000f220000002400 */
[C---:B-1----:R-:W-:Y:S01]  /*9b60*/  HMMA.16816.F32 R20, R172.reuse, R4, R20 ;  /* 0x00000004ac14723c */ /* 0x042fe20000001814 */
[----:B--2---:R-:W1:Y:S01]  /*9b70*/  LDSM.16.M88.4 R8, [R195+0x5800] ;  /* 0x00580000c308783b */ /* 0x004e620000000200 */
[----:B------:R-:W-:Y:S07]  /*9b80*/  DEPBAR.LE SB0, 0x2 ;  /* 0x000080800000791a */ /* 0x000fee0000000000 */
[----:B------:R-:W2:Y:S03]  /*9b90*/  MUFU.TANH R139, R14 ;  /* 0x0000000e008b7308 */ /* 0x000ea60000002400 */
[----:B-----5:R-:W-:Y:S01]  /*9ba0*/  FMNMX.FTZ R0, R163, R0, !PT ;  /* 0x00000000a3007209 */ /* 0x020fe20007810000 */
[C---:B------:R-:W-:Y:S01]  /*9bb0*/  HMMA.16816.F32 R24, R172.reuse, R6, R24 ;  /* 0x00000006ac18723c */ /* 0x040fe20000001818 */
[----:B------:R-:W-:Y:S04]  /*9bc0*/  BAR.SYNC.DEFER_BLOCKING 0x0 ;  /* 0x0000000000007b1d */ /* 0x000fe80000010000 */
[----:B---3--:R-:W-:Y:S04]  /*9bd0*/  FMNMX.FTZ R2, R143, R2, !PT ;  /* 0x000000028f027209 */ /* 0x008fe80007810000 */
[----:B----4-:R-:W-:Y:S03]  /*9be0*/  FMNMX.FTZ R2, R142, R2, !PT ;  /* 0x000000028e027209 */ /* 0x010fe60007810000 */
[----:B------:R-:W-:Y:S02]  /*9bf0*/  FMUL.FTZ R20, R20, c[0x0][0x320] ;  /* 0x0000c80014147a20 */ /* 0x000fe40000410000 */
[----:B------:R-:W-:Y:S02]  /*9c00*/  FMUL.FTZ R21, R21, c[0x0][0x320] ;  /* 0x0000c80015157a20 */ /* 0x000fe40000410000 */
[----:B------:R-:W-:Y:S02]  /*9c10*/  FMUL.FTZ R22, R22, c[0x0][0x320] ;  /* 0x0000c80016167a20 */ /* 0x000fe40000410000 */
[----:B------:R-:W-:Y:S01]  /*9c20*/  FMUL.FTZ R23, R23, c[0x0][0x320] ;  /* 0x0000c80017177a20 */ /* 0x000fe20000410000 */
[----:B--2---:R-:W-:Y:S05]  /*9c30*/  FMNMX.FTZ R0, R139, R0, !PT ;  /* 0x000000008b007209 */ /* 0x004fea0007810000 */
[----:B------:R-:W-:Y:S01]  /*9c40*/  FMUL.FTZ R24, R24, c[0x0][0x320] ;  /* 0x0000c80018187a20 */ /* 0x000fe20000410000 */
[----:B------:R-:W2:Y:S01]  /*9c50*/  MUFU.TANH R141, R16 ;  /* 0x00000010008d7308 */ /* 0x000ea20000002400 */
[----:B------:R-:W-:Y:S02]  /*9c60*/  FMUL.FTZ R25, R25, c[0x0][0x320] ;  /* 0x0000c80019197a20 */ /* 0x000fe40000410000 */
[----:B------:R-:W-:Y:S02]  /*9c70*/  FMUL.FTZ R26, R26, c[0x0][0x320] ;  /* 0x0000c8001a1a7a20 */ /* 0x000fe40000410000 */
[----:B------:R-:W-:Y:S01]  /*9c80*/  FMUL.FTZ R27, R27, c[0x0][0x320] ;  /* 0x0000c8001b1b7a20 */ /* 0x000fe20000410000 */
[C---:B-1----:R-:W-:Y:S04]  /*9c90*/  HMMA.16816.F32 R28, R172.reuse, R8, R28 ;  /* 0x00000008ac1c723c */ /* 0x042fe8000000181c */
[----:B------:R-:W1:Y:S04]  /*9ca0*/  MUFU.TANH R137, R15 ;  /* 0x0000000f00897308 */ /* 0x000e680000002400 */
[----:B------:R-:W-:Y:S06]  /*9cb0*/  HMMA.16816.F32 R32, R172, R10, R32 ;  /* 0x0000000aac20723c */ /* 0x000fec0000001820 */
[----:B------:R-:W3:Y:S01]  /*9cc0*/  MUFU.TANH R140, R17 ;  /* 0x00000011008c7308 */ /* 0x000ee20000002400 */
[----:B--2---:R-:W-:Y:S09]  /*9cd0*/  FMNMX.FTZ R2, R141, R2, !PT ;  /* 0x000000028d027209 */ /* 0x004ff20007810000 */
[----:B------:R-:W2:Y:S01]  /*9ce0*/  MUFU.TANH R138, R18 ;  /* 0x00000012008a7308 */ /* 0x000ea20000002400 */
[----:B------:R-:W-:Y:S02]  /*9cf0*/  FMUL.FTZ R28, R28, c[0x0][0x320] ;  /* 0x0000c8001c1c7a20 */ /* 0x000fe40000410000 */
[----:B------:R-:W-:Y:S01]  /*9d00*/  FMUL.FTZ R29, R29, c[0x0][0x320] ;  /* 0x0000c8001d1d7a20 */ /* 0x000fe20000410000 */
[----:B-1----:R-:W-:Y:S01]  /*9d10*/  FMNMX.FTZ R0, R137, R0, !PT ;  /* 0x0000000089007209 */ /* 0x002fe20007810000 */
[----:B------:R-:W-:Y:S02]  /*9d20*/  FMUL.FTZ R30, R30, c[0x0][0x320] ;  /* 0x0000c8001e1e7a20 */ /* 0x000fe40000410000 */
[----:B------:R-:W-:Y:S03]  /*9d30*/  FMUL.FTZ R31, R31, c[0x0][0x320] ;  /* 0x0000c8001f1f7a20 */ /* 0x000fe60000410000 */
[----:B------:R-:W1:Y:S01]  /*9d40*/  MUFU.TANH R181, R20 ;  /* 0x0000001400b57308 */ /* 0x000e620000002400 */
[----:B------:R-:W-:Y:S02]  /*9d50*/  FMUL.FTZ R32, R32, c[0x0][0x320] ;  /* 0x0000c80020207a20 */ /* 0x000fe40000410000 */
[----:B------:R-:W-:Y:S01]  /*9d60*/  FMUL.FTZ R33, R33, c[0x0][0x320] ;  /* 0x0000c80021217a20 */ /* 0x000fe20000410000 */
[----:B---3--:R-:W-:Y:S01]  /*9d70*/  FMNMX.FTZ R2, R140, R2, !PT ;  /* 0x000000028c027209 */ /* 0x008fe20007810000 */
[----:B------:R-:W-:Y:S02]  /*9d80*/  FMUL.FTZ R34, R34, c[0x0][0x320] ;  /* 0x0000c80022227a20 */ /* 0x000fe40000410000 */
[----:B------:R-:W-:Y:S03]  /*9d90*/  FMUL.FTZ R35, R35, c[0x0][0x320] ;  /* 0x0000c80023237a20 */ /* 0x000fe60000410000 */
        /* <DEDUP_REMOVED lines=31> */
[----:B--2---:R-:W-:Y:S05]  /*9f90*/  FMNMX.FTZ R2, R149, R2, !PT ;  /* 0x0000000295027209 */ /* 0x004fea0007810000 */
[----:B------:R-:W2:Y:S01]  /*9fa0*/  SHFL.BFLY PT, R4, R2, 0x2, 0x1f ;  /* 0x0c401f0002047f89 */ /* 0x000ea200000e0000 */
[----:B-1----:R-:W-:Y:S04]  /*9fb0*/  FMNMX.FTZ R0, R146, R0, !PT ;  /* 0x0000000092007209 */ /* 0x002fe80007810000 */
[----:B---3--:R-:W-:Y:S05]  /*9fc0*/  FMNMX.FTZ R0, R144, R0, !PT ;  /* 0x0000000090007209 */ /* 0x008fea0007810000 */
[----:B------:R-:W1:Y:S01]  /*9fd0*/  SHFL.BFLY PT, R5, R0, 0x2, 0x1f ;  /* 0x0c401f0000057f89 */ /* 0x000e6200000e0000 */
[----:B--2---:R-:W-:Y:S07]  /*9fe0*/  FMNMX.FTZ R4, R2, R4, !PT ;  /* 0x0000000402047209 */ /* 0x004fee0007810000 */
[----:B------:R-:W2:Y:S01]  /*9ff0*/  SHFL.BFLY PT, R2, R4, 0x1, 0x1f ;  /* 0x0c201f0004027f89 */ /* 0x000ea200000e0000 */
[----:B-1----:R-:W-:Y:S07]  /*a000*/  FMNMX.FTZ R5, R0, R5, !PT ;  /* 0x0000000500057209 */ /* 0x002fee0007810000 */
[----:B------:R-:W1:Y:S01]  /*a010*/  SHFL.BFLY PT, R0, R5, 0x1, 0x1f ;  /* 0x0c201f0005007f89 */ /* 0x000e6200000e0000 */
[----:B--2---:R-:W-:Y:S05]  /*a020*/  FMNMX.FTZ R2, R4, R2, !PT ;  /* 0x0000000204027209 */ /* 0x004fea0007810000 */
[C---:B------:R-:W-:Y:S02]  /*a030*/  FMUL.FTZ R151, R2.reuse, c[0x0][0x2d0] ;  /* 0x0000b40002977a20 */ /* 0x040fe40000410000 */
[----:B------:R-:W-:Y:S02]  /*a040*/  FADD.FTZ R4, -R2, R132 ;  /* 0x0000008402047221 */ /* 0x000fe40000010100 */
[--C-:B------:R-:W-:Y:S01]  /*a050*/  FFMA.FTZ R171, R162, c[0x0][0x2d0], -R151.reuse ;  /* 0x0000b400a2ab7a23 */ /* 0x100fe20000010897 */
[----:B------:R-:W-:Y:S01]  /*a060*/  IADD3 R162, R185, R192, RZ ;  /* 0x000000c0b9a27210 */ /* 0x000fe20007ffe0ff */
[--C-:B------:R-:W-:Y:S02]  /*a070*/  FFMA.FTZ R170, R145, c[0x0][0x2d0], -R151.reuse ;  /* 0x0000b40091aa7a23 */ /* 0x100fe40000010897 */
[--C-:B------:R-:W-:Y:S02]  /*a080*/  FFMA.FTZ R169, R164, c[0x0][0x2d0], -R151.reuse ;  /* 0x0000b400a4a97a23 */ /* 0x100fe40000010897 */
[----:B------:R-:W2:Y:S01]  /*a090*/  LDSM.16.MT88.4 R12, [R162] ;  /* 0x00000000a20c783b */ /* 0x000ea20000004200 */
[--C-:B------:R-:W-:Y:S01]  /*a0a0*/  FFMA.FTZ R168, R166, c[0x0][0x2d0], -R151.reuse ;  /* 0x0000b400a6a87a23 */ /* 0x100fe20000010897 */
[----:B------:R-:W-:Y:S01]  /*a0b0*/  MUFU.EX2 R171, R171 ;  /* 0x000000ab00ab7308 */ /* 0x000fe20000000800 */
[----:B------:R-:W-:Y:S01]  /*a0c0*/  FMUL.FTZ R4, R4, c[0x0][0x2d0] ;  /* 0x0000b40004047a20 */ /* 0x000fe20000410000 */
[----:B-1----:R-:W-:Y:S01]  /*a0d0*/  FMNMX.FTZ R0, R5, R0, !PT ;  /* 0x0000000005007209 */ /* 0x002fe20007810000 */
[--C-:B------:R-:W-:Y:S02]  /*a0e0*/  FFMA.FTZ R172, R143, c[0x0][0x2d0], -R151.reuse ;  /* 0x0000b4008fac7a23 */ /* 0x100fe40000010897 */
[----:B------:R-:W-:Y:S02]  /*a0f0*/  FFMA.FTZ R173, R142, c[0x0][0x2d0], -R151 ;  /* 0x0000b4008ead7a23 */ /* 0x000fe40000010897 */
[C---:B------:R-:W-:Y:S02]  /*a100*/  FMUL.FTZ R145, R0.reuse, c[0x0][0x2d0] ;  /* 0x0000b40000917a20 */ /* 0x040fe40000410000 */
[----:B------:R-:W-:Y:S01]  /*a110*/  FADD.FTZ R3, -R0, R3 ;  /* 0x0000000300037221 */ /* 0x000fe20000010100 */
[----:B------:R-:W1:Y:S01]  /*a120*/  MUFU.EX2 R132, R4 ;  /* 0x0000000400847308 */ /* 0x000e620000000800 */
[--C-:B------:R-:W-:Y:S01]  /*a130*/  FFMA.FTZ R167, R161, c[0x0][0x2d0], -R145.reuse ;  /* 0x0000b400a1a77a23 */ /* 0x100fe20000010891 */
[----:B------:R-:W-:Y:S01]  /*a140*/  IADD3 R161, R189, R162, RZ ;  /* 0x000000a2bda17210 */ /* 0x000fe20007ffe0ff */
[--C-:B------:R-:W-:Y:S01]  /*a150*/  FFMA.FTZ R166, R160, c[0x0][0x2d0], -R145.reuse ;  /* 0x0000b400a0a67a23 */ /* 0x100fe20000010891 */
[----:B------:R-:W-:Y:S01]  /*a160*/  IADD3 R160, R184, R192, RZ ;  /* 0x000000c0b8a07210 */ /* 0x000fe20007ffe0ff */
[--C-:B------:R-:W-:Y:S02]  /*a170*/  FFMA.FTZ R165, R165, c[0x0][0x2d0], -R145.reuse ;  /* 0x0000b400a5a57a23 */ /* 0x100fe40000010891 */
[----:B------:R-:W-:Y:S01]  /*a180*/  FFMA.FTZ R164, R163, c[0x0][0x2d0], -R145 ;  /* 0x0000b400a3a47a23 */ /* 0x000fe20000010891 */
[----:B------:R-:W3:Y:S01]  /*a190*/  LDSM.16.MT88.4 R20, [R161] ;  /* 0x00000000a114783b */ /* 0x000ee20000004200 */
[----:B------:R-:W-:Y:S01]  /*a1a0*/  FMUL.FTZ R3, R3, c[0x0][0x2d0] ;  /* 0x0000b40003037a20 */ /* 0x000fe20000410000 */
[----:B------:R-:W4:Y:S01]  /*a1b0*/  MUFU.EX2 R170, R170 ;  /* 0x000000aa00aa7308 */ /* 0x000f220000000800 */
[----:B------:R-:W-:Y:S01]  /*a1c0*/  IADD3 R163, R189, R160, RZ ;  /* 0x000000a0bda37210 */ /* 0x000fe20007ffe0ff */
[--C-:B------:R-:W-:Y:S02]  /*a1d0*/  FFMA.FTZ R174, R141, c[0x0][0x2d0], -R151.reuse ;  /* 0x0000b4008dae7a23 */ /* 0x100fe40000010897 */
[----:B------:R-:W-:Y:S02]  /*a1e0*/  FFMA.FTZ R175, R140, c[0x0][0x2d0], -R151 ;  /* 0x0000b4008caf7a23 */ /* 0x000fe40000010897 */
[----:B------:R-:W5:Y:S01]  /*a1f0*/  LDSM.16.MT88.4 R28, [R160] ;  /* 0x00000000a01c783b */ /* 0x000f620000004200 */
[--C-:B------:R-:W-:Y:S02]  /*a200*/  FFMA.FTZ R176, R139, c[0x0][0x2d0], -R145.reuse ;  /* 0x0000b4008bb07a23 */ /* 0x100fe40000010891 */
[--C-:B------:R-:W-:Y:S01]  /*a210*/  FFMA.FTZ R177, R137, c[0x0][0x2d0], -R145.reuse ;  /* 0x0000b40089b17a23 */ /* 0x100fe20000010891 */
[----:B------:R-:W2:Y:S01]  /*a220*/  MUFU.EX2 R3, R3 ;  /* 0x0000000300037308 */ /* 0x000ea20000000800 */
[--C-:B------:R-:W-:Y:S02]  /*a230*/  FFMA.FTZ R178, R138, c[0x0][0x2d0], -R145.reuse ;  /* 0x0000b4008ab27a23 */ /* 0x100fe40000010891 */
[----:B------:R-:W-:Y:S01]  /*a240*/  FFMA.FTZ R179, R136, c[0x0][0x2d0], -R145 ;  /* 0x0000b40088b37a23 */ /* 0x000fe20000010891 */
[----:B------:R-:W-:Y:S01]  /*a250*/  LDSM.16.MT88.4 R140, [R160+0x2800] ;  /* 0x00280000a08c783b */ /* 0x000fe20000004200 */
[C---:B-1----:R-:W-:Y:S02]  /*a260*/  FMUL.FTZ R4, R132.reuse, R128 ;  /* 0x0000008084047220 */ /* 0x042fe40000410000 */
[C---:B------:R-:W-:Y:S02]  /*a270*/  FMUL.FTZ R5, R132.reuse, R129 ;  /* 0x0000008184057220 */ /* 0x040fe40000410000 */
[C---:B------:R-:W-:Y:S01]  /*a280*/  FMUL.FTZ R8, R132.reuse, R124 ;  /* 0x0000007c84087220 */ /* 0x040fe20000410000 */
[----:B------:R-:W-:Y:S01]  /*a290*/  MUFU.EX2 R169, R169 ;  /* 0x000000a900a97308 */ /* 0x000fe20000000800 */
[C---:B------:R-:W-:Y:S01]  /*a2a0*/  FMUL.FTZ R9, R132.reuse, R125 ;  /* 0x0000007d84097220 */ /* 0x040fe20000410000 */
[----:B------:R-:W-:Y:S01]  /*a2b0*/  LDSM.16.MT88.4 R136, [R161+0x2800] ;  /* 0x00280000a188783b */ /* 0x000fe20000004200 */
[----:B------:R-:W-:Y:S01]  /*a2c0*/  FMUL.FTZ R16, R132, R116 ;  /* 0x0000007484107220 */ /* 0x000fe20000410000 */
[----:B----4-:R-:W-:Y:S01]  /*a2d0*/  F2FP.PACK_AB R128, R170, R171 ;  /* 0x000000abaa80723e */ /* 0x010fe200000000ff */
[C---:B------:R-:W-:Y:S02]  /*a2e0*/  FMUL.FTZ R17, R132.reuse, R117 ;  /* 0x0000007584117220 */ /* 0x040fe40000410000 */
[C---:B------:R-:W-:Y:S02]  /*a2f0*/  FMUL.FTZ R24, R132.reuse, R108 ;  /* 0x0000006c84187220 */ /* 0x040fe40000410000 */
[C---:B------:R-:W-:Y:S01]  /*a300*/  FMUL.FTZ R25, R132.reuse, R109 ;  /* 0x0000006d84197220 */ /* 0x040fe20000410000 */
[----:B------:R-:W1:Y:S01]  /*a310*/  MUFU.EX2 R168, R168 ;  /* 0x000000a800a87308 */ /* 0x000e620000000800 */
[C---:B------:R-:W-:Y:S02]  /*a320*/  FMUL.FTZ R32, R132.reuse, R100 ;  /* 0x0000006484207220 */ /* 0x040fe40000410000 */
[----:B------:R-:W-:Y:S02]  /*a330*/  FMUL.FTZ R33, R132, R101 ;  /* 0x0000006584217220 */ /* 0x000fe40000410000 */
[C---:B--2---:R-:W-:Y:S02]  /*a340*/  FMUL.FTZ R6, R3.reuse, R130 ;  /* 0x0000008203067220 */ /* 0x044fe40000410000 */
        /* <DEDUP_REMOVED lines=16> */
[C---:B------:R-:W-:Y:S01]  /*a450*/  FMUL.FTZ R38, R3.reuse, R38 ;  /* 0x0000002603267220 */ /* 0x040fe20000410000 */
[----:B------:R-:W-:Y:S01]  /*a460*/  MUFU.EX2 R165, R165 ;  /* 0x000000a500a57308 */ /* 0x000fe20000000800 */
[----:B------:R-:W-:Y:S01]  /*a470*/  LDSM.16.MT88.4 R100, [R160+0x2000] ;  /* 0x00200000a064783b */ /* 0x000fe20000004200 */
[----:B------:R-:W-:Y:S02]  /*a480*/  FMUL.FTZ R39, R3, R39 ;  /* 0x0000002703277220 */ /* 0x000fe40000410000 */
[--C-:B------:R-:W-:Y:S02]  /*a490*/  FFMA.FTZ R182, R159, c[0x0][0x2d0], -R151.reuse ;  /* 0x0000b4009fb67a23 */ /* 0x100fe40000010897 */
[----:B------:R-:W-:Y:S02]  /*a4a0*/  FFMA.FTZ R183, R158, c[0x0][0x2d0], -R151 ;  /* 0x0000b4009eb77a23 */ /* 0x000fe40000010897 */
[--C-:B------:R-:W-:Y:S01]  /*a4b0*/  FFMA.FTZ R192, R156, c[0x0][0x2d0], -R145.reuse ;  /* 0x0000b4009cc07a23 */ /* 0x100fe20000010891 */
[----:B------:R-:W-:Y:S01]  /*a4c0*/  LDSM.16.MT88.4 R116, [R160+0x800] ;  /* 0x00080000a074783b */ /* 0x000fe20000004200 */
[----:B------:R-:W1:Y:S01]  /*a4d0*/  MUFU.EX2 R164, R164 ;  /* 0x000000a400a47308 */ /* 0x000e620000000800 */
[--C-:B------:R-:W-:Y:S02]  /*a4e0*/  FFMA.FTZ R193, R155, c[0x0][0x2d0], -R145.reuse ;  /* 0x0000b4009bc17a23 */ /* 0x100fe40000010891 */
[--C-:B------:R-:W-:Y:S01]  /*a4f0*/  FFMA.FTZ R194, R157, c[0x0][0x2d0], -R145.reuse ;  /* 0x0000b4009dc27a23 */ /* 0x100fe20000010891 */
[----:B--2---:R-:W-:Y:S01]  /*a500*/  F2FP.PACK_AB R129, R166, R167 ;  /* 0x000000a7a681723e */ /* 0x004fe200000000ff */
[----:B------:R-:W-:Y:S02]  /*a510*/  FFMA.FTZ R195, R154, c[0x0][0x2d0], -R145 ;  /* 0x0000b4009ac37a23 */ /* 0x000fe40000010891 */
[----:B------:R-:W-:Y:S01]  /*a520*/  LDSM.16.MT88.4 R156, [R163+0x3800] ;  /* 0x00380000a39c783b */ /* 0x000fe20000004200 */
[--C-:B------:R-:W-:Y:S02]  /*a530*/  FFMA.FTZ R244, R153, c[0x0][0x2d0], -R151.reuse ;  /* 0x0000b40099f47a23 */ /* 0x100fe40000010897 */
[--C-:B------:R-:W-:Y:S01]  /*a540*/  FFMA.FTZ R245, R152, c[0x0][0x2d0], -R151.reuse ;  /* 0x0000b40098f57a23 */ /* 0x100fe20000010897 */
[----:B------:R-:W-:Y:S01]  /*a550*/  MUFU.EX2 R172, R172 ;  /* 0x000000ac00ac7308 */ /* 0x000fe20000000800 */
[----:B------:R-:W-:Y:S02]  /*a560*/  FFMA.FTZ R246, R150, c[0x0][0x2d0], -R151 ;  /* 0x0000b40096f67a23 */ /* 0x000fe40000010897 */
[--C-:B------:R-:W-:Y:S01]  /*a570*/  FFMA.FTZ R249, R148, c[0x0][0x2d0], -R145.reuse ;  /* 0x0000b40094f97a23 */ /* 0x100fe20000010891 */
[----:B------:R-:W-:Y:S01]  /*a580*/  LDSM.16.MT88.4 R152, [R160+0x3800] ;  /* 0x00380000a098783b */ /* 0x000fe20000004200 */
[--C-:B------:R-:W-:Y:S02]  /*a590*/  FFMA.FTZ R250, R147, c[0x0][0x2d0], -R145.reuse ;  /* 0x0000b40093fa7a23 */ /* 0x100fe40000010891 */
[--C-:B------:R-:W-:Y:S02]  /*a5a0*/  FFMA.FTZ R251, R146, c[0x0][0x2d0], -R145.reuse ;  /* 0x0000b40092fb7a23 */ /* 0x100fe40000010891 */
[----:B------:R-:W-:Y:S01]  /*a5b0*/  FFMA.FTZ R145, R144, c[0x0][0x2d0], -R145 ;  /* 0x0000b40090917a23 */ /* 0x000fe20000010891 */
[----:B------:R-:W2:Y:S01]  /*a5c0*/  MUFU.EX2 R173, R173 ;  /* 0x000000ad00ad7308 */ /* 0x000ea20000000800 */
[----:B------:R-:W-:Y:S01]  /*a5d0*/  FMUL.FTZ R40, R132, R40 ;  /* 0x0000002884287220 */ /* 0x000fe20000410000 */
[----:B-1----:R-:W-:Y:S01]  /*a5e0*/  F2FP.PACK_AB R131, R164, R165 ;  /* 0x000000a5a483723e */ /* 0x002fe200000000ff */
[C---:B------:R-:W-:Y:S02]  /*a5f0*/  FMUL.FTZ R41, R132.reuse, R41 ;  /* 0x0000002984297220 */ /* 0x040fe40000410000 */
[C---:B------:R-:W-:Y:S02]  /*a600*/  FMUL.FTZ R42, R3.reuse, R42 ;  /* 0x0000002a032a7220 */ /* 0x040fe40000410000 */
[C---:B------:R-:W-:Y:S02]  /*a610*/  FMUL.FTZ R43, R3.reuse, R43 ;  /* 0x0000002b032b7220 */ /* 0x040fe40000410000 */
[C---:B------:R-:W-:Y:S01]  /*a620*/  HMMA.16816.F32 R4, R128.reuse, R12, R4 ;  /* 0x0000000c8004723c */ /* 0x040fe20000001804 */
[----:B------:R1:W-:Y:S04]  /*a630*/  MUFU.EX2 R252, R145 ;  /* 0x0000009100fc7308 */ /* 0x0003e80000000800 */
        /* <DEDUP_REMOVED lines=9> */
[----:B------:R-:W4:Y:S01]  /*a6d0*/  LDSM.16.MT88.4 R120, [R163] ;  /* 0x00000000a378783b */ /* 0x000f220000004200 */
[C---:B------:R-:W-:Y:S02]  /*a6e0*/  FMUL.FTZ R46, R3.reuse, R46 ;  /* 0x0000002e032e7220 */ /* 0x040fe40000410000 */
[C---:B------:R-:W-:Y:S02]  /*a6f0*/  FMUL.FTZ R47, R3.reuse, R47 ;  /* 0x0000002f032f7220 */ /* 0x040fe40000410000 */
[C---:B---3--:R-:W-:Y:S03]  /*a700*/  HMMA.16816.F32 R12, R128.reuse, R20, R12 ;  /* 0x00000014800c723c */ /* 0x048fe6000000180c */
[----:B-1----:R-:W-:Y:S01]  /*a710*/  LDSM.16.MT88.4 R144, [R162+0x3800] ;  /* 0x00380000a290783b */ /* 0x002fe20000004200 */
[C---:B------:R-:W-:Y:S01]  /*a720*/  FMUL.FTZ R48, R132.reuse, R48 ;  /* 0x0000003084307220 */ /* 0x040fe20000410000 */
[----:B------:R-:W-:Y:S01]  /*a730*/  MUFU.EX2 R176, R176 ;  /* 0x000000b000b07308 */ /* 0x000fe20000000800 */
[C---:B------:R-:W-:Y:S02]  /*a740*/  FMUL.FTZ R49, R132.reuse, R49 ;  /* 0x0000003184317220 */ /* 0x040fe40000410000 */
[C---:B------:R-:W-:Y:S04]  /*a750*/  HMMA.16816.F32 R16, R128.reuse, R22, R16 ;  /* 0x000000168010723c */ /* 0x040fe80000001810 */
[C---:B------:R-:W-:Y:S02]  /*a760*/  FMUL.FTZ R20, R132.reuse, R112 ;  /* 0x0000007084147220 */ /* 0x040fe40000410000 */
[C---:B------:R-:W-:Y:S01]  /*a770*/  FMUL.FTZ R21, R132.reuse, R113 ;  /* 0x0000007184157220 */ /* 0x040fe20000410000 */
[----:B------:R-:W1:Y:S01]  /*a780*/  MUFU.EX2 R177, R177 ;  /* 0x000000b100b17308 */ /* 0x000e620000000800 */
[C---:B------:R-:W-:Y:S04]  /*a790*/  FMUL.FTZ R22, R3.reuse, R114 ;  /* 0x0000007203167220 */ /* 0x040fe80000410000 */
[C---:B------:R-:W-:Y:S02]  /*a7a0*/  FMUL.FTZ R23, R3.reuse, R115 ;  /* 0x0000007303177220 */ /* 0x040fe40000410000 */
[----:B------:R-:W3:Y:S01]  /*a7b0*/  LDSM.16.MT88.4 R112, [R162+0x2000] ;  /* 0x00200000a270783b */ /* 0x000ee20000004200 */
        /* <DEDUP_REMOVED lines=8> */
[----:B------:R-:W5:Y:S03]  /*a840*/  MUFU.EX2 R179, R179 ;  /* 0x000000b300b37308 */ /* 0x000f660000000800 */
[C---:B------:R-:W-:Y:S02]  /*a850*/  FMUL.FTZ R29, R132.reuse, R105 ;  /* 0x00000069841d7220 */ /* 0x040fe40000410000 */
[C---:B------:R-:W-:Y:S02]  /*a860*/  FMUL.FTZ R54, R3.reuse, R54 ;  /* 0x0000003603367220 */ /* 0x040fe40000410000 */
[C---:B------:R-:W-:Y:S03]  /*a870*/  FMUL.FTZ R30, R3.reuse, R106 ;  /* 0x0000006a031e7220 */ /* 0x040fe60000410000 */
[----:B------:R-:W-:Y:S01]  /*a880*/  MUFU.EX2 R182, R182 ;  /* 0x000000b600b67308 */ /* 0x000fe20000000800 */
[C---:B------:R-:W-:Y:S02]  /*a890*/  FMUL.FTZ R31, R3.reuse, R107 ;  /* 0x0000006b031f7220 */ /* 0x040fe40000410000 */
[----:B------:R-:W1:Y:S01]  /*a8a0*/  LDSM.16.MT88.4 R104, [R161+0x2000] ;  /* 0x00200000a168783b */ /* 0x000e620000004200 */
[C---:B------:R-:W-:Y:S02]  /*a8b0*/  FMUL.FTZ R55, R3.reuse, R55 ;  /* 0x0000003703377220 */ /* 0x040fe40000410000 */
[C---:B------:R-:W-:Y:S02]  /*a8c0*/  FMUL.FTZ R56, R132.reuse, R56 ;  /* 0x0000003884387220 */ /* 0x040fe40000410000 */
[C---:B----4-:R-:W-:Y:S02]  /*a8d0*/  HMMA.16816.F32 R28, R128.reuse, R120, R28 ;  /* 0x00000078801c723c */ /* 0x050fe4000000181c */
        /* <DEDUP_REMOVED lines=19> */
[C---:B-1----:R-:W-:Y:S03]  /*aa10*/  HMMA.16816.F32 R44, R128.reuse, R104, R44 ;  /* 0x00000068802c723c */ /* 0x042fe6000000182c */
        /* <DEDUP_REMOVED lines=13> */
[----:B------:R-:W3:Y:S03]  /*aaf0*/  LDSM.16.MT88.4 R100, [R161+0x4000] ;  /* 0x00400000a164783b */ /* 0x000ee60000004200 */
[C---:B------:R-:W-:Y:S02]  /*ab00*/  FMUL.FTZ R74, R3.reuse, R74 ;  /* 0x0000004a034a7220 */ /* 0x040fe40000410000 */
[C---:B------:R-:W-:Y:S01]  /*ab10*/  FMUL.FTZ R75, R3.reuse, R75 ;  /* 0x0000004b034b7220 */ /* 0x040fe20000410000 */
[----:B------:R-:W-:Y:S01]  /*ab20*/  MUFU.EX2 R245, R245 ;  /* 0x000000f500f57308 */ /* 0x000fe20000000800 */
[C---:B------:R-:W-:Y:S04]  /*ab30*/  HMMA.16816.F32 R60, R128.reuse, R108, R60 ;  /* 0x0000006c803c723c */ /* 0x040fe8000000183c */
[C---:B------:R-:W-:Y:S02]  /*ab40*/  FMUL.FTZ R84, R132.reuse, R84 ;  /* 0x0000005484547220 */ /* 0x040fe40000410000 */
[C---:B------:R-:W-:Y:S02]  /*ab50*/  FMUL.FTZ R85, R132.reuse, R85 ;  /* 0x0000005584557220 */ /* 0x040fe40000410000 */
[C---:B------:R-:W-:Y:S01]  /*ab60*/  HMMA.16816.F32 R64, R128.reuse, R110, R64 ;  /* 0x0000006e8040723c */ /* 0x040fe20000001840 */
[----:B------:R-:W4:Y:S01]  /*ab70*/  LDSM.16.MT88.4 R108, [R160+0x4000] ;  /* 0x00400000a06c783b */ /* 0x000f220000004200 */
[----:B------:R-:W-:Y:S02]  /*ab80*/  MUFU.EX2 R246, R246 ;  /* 0x000000f600f67308 */ /* 0x000fe40000000800 */
[C---:B------:R-:W-:Y:S02]  /*ab90*/  FMUL.FTZ R86, R3.reuse, R86 ;  /* 0x0000005603567220 */ /* 0x040fe40000410000 */
[C---:B------:R-:W-:Y:S02]  /*aba0*/  FMUL.FTZ R87, R3.reuse, R87 ;  /* 0x0000005703577220 */ /* 0x040fe40000410000 */
[C---:B------:R-:W-:Y:S01]  /*abb0*/  FMUL.FTZ R88, R132.reuse, R88 ;  /* 0x0000005884587220 */ /* 0x040fe20000410000 */
[C---:B-1----:R-:W-:Y:S03]  /*abc0*/  HMMA.16816.F32 R68, R128.reuse, R104, R68 ;  /* 0x000000688044723c */ /* 0x042fe60000001844 */
[C---:B------:R-:W-:Y:S01]  /*abd0*/  FMUL.FTZ R89, R132.reuse, R89 ;  /* 0x0000005984597220 */ /* 0x040fe20000410000 */
[----:B------:R-:W-:Y:S01]  /*abe0*/  MUFU.EX2 R249, R249 ;  /* 0x000000f900f97308 */ /* 0x000fe20000000800 */
[C---:B------:R-:W-:Y:S02]  /*abf0*/  FMUL.FTZ R90, R3.reuse, R90 ;  /* 0x0000005a035a7220 */ /* 0x040fe40000410000 */
[C---:B------:R-:W-:Y:S01]  /*ac00*/  FMUL.FTZ R91, R3.reuse, R91 ;  /* 0x0000005b035b7220 */ /* 0x040fe20000410000 */
[C---:B------:R-:W-:Y:S01]  /*ac10*/  HMMA.16816.F32 R72, R128.reuse, R106, R72 ;  /* 0x0000006a8048723c */ /* 0x040fe20000001848 */
[----:B------:R-:W1:Y:S03]  /*ac20*/  LDSM.16.MT88.4 R104, [R163+0x4000] ;  /* 0x00400000a368783b */ /* 0x000e660000004200 */
[C---:B------:R-:W-:Y:S02]  /*ac30*/  FMUL.FTZ R76, R132.reuse, R76 ;  /* 0x0000004c844c7220 */ /* 0x040fe40000410000 */
[C---:B------:R-:W-:Y:S01]  /*ac40*/  FMUL.FTZ R77, R132.reuse, R77 ;  /* 0x0000004d844d7220 */ /* 0x040fe20000410000 */
[----:B------:R-:W-:Y:S01]  /*ac50*/  MUFU.EX2 R250, R250 ;  /* 0x000000fa00fa7308 */ /* 0x000fe20000000800 */
[C---:B------:R-:W-:Y:S04]  /*ac60*/  FMUL.FTZ R78, R3.reuse, R78 ;  /* 0x0000004e034e7220 */ /* 0x040fe80000410000 */
[C---:B------:R-:W-:Y:S02]  /*ac70*/  FMUL.FTZ R79, R3.reuse, R79 ;  /* 0x0000004f034f7220 */ /* 0x040fe40000410000 */
[C---:B------:R-:W-:Y:S02]  /*ac80*/  FMUL.FTZ R92, R132.reuse, R92 ;  /* 0x0000005c845c7220 */ /* 0x040fe40000410000 */
[C---:B------:R-:W-:Y:S01]  /*ac90*/  FMUL.FTZ R93, R132.reuse, R93 ;  /* 0x0000005d845d7220 */ /* 0x040fe20000410000 */
[----:B------:R-:W-:Y:S01]  /*aca0*/  MUFU.EX2 R251, R251 ;  /* 0x000000fb00fb7308 */ /* 0x000fe20000000800 */
[C---:B------:R-:W-:Y:S01]  /*acb0*/  FMUL.FTZ R94, R3.reuse, R94 ;  /* 0x0000005e035e7220 */ /* 0x040fe20000410000 */
[C---:B---3--:R-:W-:Y:S03]  /*acc0*/  HMMA.16816.F32 R76, R128.reuse, R100, R76 ;  /* 0x00000064804c723c */ /* 0x048fe6000000184c */
[C---:B------:R-:W-:Y:S02]  /*acd0*/  FMUL.FTZ R80, R132.reuse, R80 ;  /* 0x0000005084507220 */ /* 0x040fe40000410000 */
[C---:B------:R-:W-:Y:S02]  /*ace0*/  FMUL.FTZ R81, R132.reuse, R81 ;  /* 0x0000005184517220 */ /* 0x040fe40000410000 */
[----:B------:R-:W-:Y:S01]  /*acf0*/  FMUL.FTZ R82, R3, R82 ;  /* 0x0000005203527220 */ /* 0x000fe20000410000 */
[----:B--2---:R-:W-:Y:S01]  /*ad00*/  F2FP.PACK_AB R100, R173, R172 ;  /* 0x000000acad64723e */ /* 0x004fe200000000ff */
[C---:B------:R-:W-:Y:S03]  /*ad10*/  FMUL.FTZ R83, R3.reuse, R83 ;  /* 0x0000005303537220 */ /* 0x040fe60000410000 */
[----:B------:R-:W-:Y:S01]  /*ad20*/  FMUL.FTZ R95, R3, R95 ;  /* 0x0000005f035f7220 */ /* 0x000fe20000410000 */
[----:B------:R-:W-:Y:S01]  /*ad30*/  F2FP.PACK_AB R101, R177, R176 ;  /* 0x000000b0b165723e */ /* 0x000fe200000000ff */
[C---:B------:R-:W-:Y:S02]  /*ad40*/  FMUL.FTZ R96, R132.reuse, R96 ;  /* 0x0000006084607220 */ /* 0x040fe40000410000 */
[C---:B------:R-:W-:Y:S03]  /*ad50*/  HMMA.16816.F32 R80, R128.reuse, R102, R80 ;  /* 0x000000668050723c */ /* 0x040fe60000001850 */
[----:B------:R-:W-:Y:S02]  /*ad60*/  FMUL.FTZ R97, R132, R97 ;  /* 0x0000006184617220 */ /* 0x000fe40000410000 */
[C---:B------:R-:W-:Y:S02]  /*ad70*/  FMUL.FTZ R98, R3.reuse, R98 ;  /* 0x0000006203627220 */ /* 0x040fe40000410000 */
[----:B------:R-:W-:Y:S01]  /*ad80*/  FMUL.FTZ R99, R3, R99 ;  /* 0x0000006303637220 */ /* 0x000fe20000410000 */
[C---:B----4-:R-:W-:Y:S04]  /*ad90*/  HMMA.16816.F32 R84, R128.reuse, R108, R84 ;  /* 0x0000006c8054723c */ /* 0x050fe80000001854 */
[----:B------:R-:W-:Y:S01]  /*ada0*/  F2FP.PACK_AB R102, R175, R174 ;  /* 0x000000aeaf66723e */ /* 0x000fe200000000ff */
[--C-:B------:R-:W-:Y:S01]  /*adb0*/  FFMA.FTZ R181, R181, c[0x0][0x2d0], -R151.reuse ;  /* 0x0000b400b5b57a23 */ /* 0x100fe20000010897 */
[----:B-----5:R-:W-:Y:S01]  /*adc0*/  F2FP.PACK_AB R103, R179, R178 ;  /* 0x000000b2b367723e */ /* 0x020fe200000000ff */
[--C-:B------:R-:W-:Y:S01]  /*add0*/  FFMA.FTZ R180, R180, c[0x0][0x2d0], -R151.reuse ;  /* 0x0000b400b4b47a23 */ /* 0x100fe20000010897 */
[C---:B------:R-:W-:Y:S01]  /*ade0*/  HMMA.16816.F32 R88, R128.reuse, R110, R88 ;  /* 0x0000006e8058723c */ /* 0x040fe20000001858 */
[----:B------:R-:W2:Y:S02]  /*adf0*/  LDSM.16.MT88.4 R108, [R161+0x800] ;  /* 0x00080000a16c783b */ /* 0x000ea40000004200 */
[----:B------:R-:W3:Y:S01]  /*ae00*/  MUFU.EX2 R181, R181 ;  /* 0x000000b500b57308 */ /* 0x000ee20000000800 */
[----:B------:R-:W-:Y:S02]  /*ae10*/  FFMA.FTZ R151, R149, c[0x0][0x2d0], -R151 ;  /* 0x0000b40095977a23 */ /* 0x000fe40000010897 */
[----:B------:R-:W-:Y:S02]  /*ae20*/  FFMA.FTZ R167, R3, R239, R167 ;  /* 0x000000ef03a77223 */ /* 0x000fe400000100a7 */
[C---:B-1----:R-:W-:Y:S04]  /*ae30*/  HMMA.16816.F32 R92, R128.reuse, R104, R92 ;  /* 0x00000068805c723c */ /* 0x042fe8000000185c */
[----:B------:R-:W-:Y:S01]  /*ae40*/  FFMA.FTZ R171, R132, R242, R171 ;  /* 0x000000f284ab7223 */ /* 0x000fe200000100ab */
[----:B------:R1:W-:Y:S01]  /*ae50*/  MUFU.EX2 R247, R151 ;  /* 0x0000009700f77308 */ /* 0x0003e20000000800 */
[----:B------:R-:W-:Y:S01]  /*ae60*/  MOV R132, R2 ;  /* 0x0000000200847202 */ /* 0x000fe20000000f00 */
[----:B------:R-:W-:Y:S01]  /*ae70*/  FADD.FTZ R167, R166, R167 ;  /* 0x000000a7a6a77221 */ /* 0x000fe20000010000 */
[----:B------:R-:W-:Y:S01]  /*ae80*/  HMMA.16816.F32 R96, R128, R106, R96 ;  /* 0x0000006a8060723c */ /* 0x000fe20000001860 */
[----:B------:R-:W4:Y:S03]  /*ae90*/  LDSM.16.MT88.4 R104, [R163+0x2800] ;  /* 0x00280000a368783b */ /* 0x000f260000004200 */
[----:B------:R-:W-:Y:S02]  /*aea0*/  FADD.FTZ R171, R170, R171 ;  /* 0x000000abaaab7221 */ /* 0x000fe40000010000 */
[----:B------:R-:W-:Y:S01]  /*aeb0*/  FADD.FTZ R165, R165, R167 ;  /* 0x000000a7a5a57221 */ /* 0x000fe20000010000 */
[----:B------:R-:W5:Y:S01]  /*aec0*/  MUFU.EX2 R180, R180 ;  /* 0x000000b400b47308 */ /* 0x000f620000000800 */
[C---:B------:R-:W-:Y:S05]  /*aed0*/  HMMA.16816.F32 R4, R100.reuse, R112, R4 ;  /* 0x000000706404723c */ /* 0x040fea0000001804 */
[----:B------:R-:W-:Y:S02]  /*aee0*/  FADD.FTZ R171, R169, R171 ;  /* 0x000000aba9ab7221 */ /* 0x000fe40000010000 */
[----:B------:R-:W-:Y:S01]  /*aef0*/  FADD.FTZ R165, R164, R165 ;  /* 0x000000a5a4a57221 */ /* 0x000fe20000010000 */
[C---:B------:R-:W-:Y:S01]  /*af00*/  HMMA.16816.F32 R8, R100.reuse, R114, R8 ;  /* 0x000000726408723c */ /* 0x040fe20000001808 */
[----:B------:R-:W-:Y:S03]  /*af10*/  LDSM.16.MT88.4 R112, [R161+0x4800] ;  /* 0x00480000a170783b */ /* 0x000fe60000004200 */
[----:B------:R-:W-:Y:S02]  /*af20*/  FADD.FTZ R171, R168, R171 ;  /* 0x000000aba8ab7221 */ /* 0x000fe40000010000 */
[----:B------:R-:W-:Y:S02]  /*af30*/  FADD.FTZ R176, R176, R165 ;  /* 0x000000a5b0b07221 */ /* 0x000fe40000010000 */
[----:B------:R-:W-:Y:S01]  /*af40*/  FADD.FTZ R172, R172, R171 ;  /* 0x000000abacac7221 */ /* 0x000fe20000010000 */
[C---:B--2---:R-:W-:Y:S01]  /*af50*/  HMMA.16816.F32 R12, R100.reuse, R108, R12 ;  /* 0x0000006c640c723c */ /* 0x044fe2000000180c */
[----:B-1----:R-:W-:Y:S02]  /*af60*/  LDSM.16.MT88.4 R148, [R161+0x3800] ;  /* 0x00380000a194783b */ /* 0x002fe40000004200 */
[----:B------:R-:W-:Y:S02]  /*af70*/  FADD.FTZ R172, R173, R172 ;  /* 0x000000acadac7221 */ /* 0x000fe40000010000 */
        /* <DEDUP_REMOVED lines=8> */
[----:B---3--:R-:W-:Y:S02]  /*b000*/  FADD.FTZ R172, R181, R172 ;  /* 0x000000acb5ac7221 */ /* 0x008fe40000010000 */
[C---:B------:R-:W-:Y:S01]  /*b010*/  HMMA.16816.F32 R24, R100.reuse, R118, R24 ;  /* 0x000000766418723c */ /* 0x040fe20000001818 */
[----:B------:R-:W2:Y:S03]  /*b020*/  LDSM.16.MT88.4 R116, [R160+0x4800] ;  /* 0x00480000a074783b */ /* 0x000ea60000004200 */
[----:B------:R-:W-:Y:S02]  /*b030*/  FADD.FTZ R176, R192, R176 ;  /* 0x000000b0c0b07221 */ /* 0x000fe40000010000 */
[----:B------:R-:W-:Y:S02]  /*b040*/  FADD.FTZ R172, R182, R172 ;  /* 0x000000acb6ac7221 */ /* 0x000fe40000010000 */
[C---:B------:R-:W-:Y:S04]  /*b050*/  HMMA.16816.F32 R28, R100.reuse, R120, R28 ;  /* 0x00000078641c723c */ /* 0x040fe8000000181c */
[----:B------:R-:W-:Y:S02]  /*b060*/  FADD.FTZ R176, R193, R176 ;  /* 0x000000b0c1b07221 */ /* 0x000fe40000010000 */
[----:B-----5:R-:W-:Y:S02]  /*b070*/  FADD.FTZ R172, R180, R172 ;  /* 0x000000acb4ac7221 */ /* 0x020fe40000010000 */
[C---:B------:R-:W-:Y:S01]  /*b080*/  HMMA.16816.F32 R32, R100.reuse, R122, R32 ;  /* 0x0000007a6420723c */ /* 0x040fe20000001820 */
[----:B------:R-:W-:Y:S03]  /*b090*/  LDSM.16.MT88.4 R120, [R163+0x1000] ;  /* 0x00100000a378783b */ /* 0x000fe60000004200 */
        /* <DEDUP_REMOVED lines=8> */
[C---:B------:R-:W-:Y:S02]  /*b120*/  FADD.FTZ R172, R245.reuse, R172 ;  /* 0x000000acf5ac7221 */ /* 0x040fe40000010000 */
[C---:B------:R-:W-:Y:S04]  /*b130*/  HMMA.16816.F32 R44, R100.reuse, R136, R44 ;  /* 0x00000088642c723c */ /* 0x040fe8000000182c */
[----:B------:R-:W-:Y:S02]  /*b140*/  FADD.FTZ R176, R250, R176 ;  /* 0x000000b0fab07221 */ /* 0x000fe40000010000 */
[----:B------:R-:W-:Y:S01]  /*b150*/  FADD.FTZ R172, R246, R172 ;  /* 0x000000acf6ac7221 */ /* 0x000fe20000010000 */
[----:B------:R-:W-:Y:S01]  /*b160*/  F2FP.PACK_AB R136, R245, R244 ;  /* 0x000000f4f588723e */ /* 0x000fe200000000ff */
[C---:B------:R-:W-:Y:S04]  /*b170*/  HMMA.16816.F32 R48, R100.reuse, R138, R48 ;  /* 0x0000008a6430723c */ /* 0x040fe80000001830 */
[----:B------:R-:W-:Y:S01]  /*b180*/  F2FP.PACK_AB R137, R250, R249 ;  /* 0x000000f9fa89723e */ /* 0x000fe200000000ff */
[----:B------:R-:W-:Y:S02]  /*b190*/  FADD.FTZ R176, R251, R176 ;  /* 0x000000b0fbb07221 */ /* 0x000fe40000010000 */
[C---:B------:R-:W-:Y:S01]  /*b1a0*/  F2FP.PACK_AB R138, R247.reuse, R246 ;  /* 0x000000f6f78a723e */ /* 0x040fe200000000ff */
[C---:B------:R-:W-:Y:S04]  /*b1b0*/  HMMA.16816.F32 R52, R100.reuse, R140, R52 ;  /* 0x0000008c6434723c */ /* 0x040fe80000001834 */
[C---:B------:R-:W-:Y:S01]  /*b1c0*/  F2FP.PACK_AB R139, R252.reuse, R251 ;  /* 0x000000fbfc8b723e */ /* 0x040fe200000000ff */
[----:B------:R-:W-:Y:S02]  /*b1d0*/  FADD.FTZ R242, R247, R172 ;  /* 0x000000acf7f27221 */ /* 0x000fe40000010000 */
[----:B------:R-:W-:Y:S01]  /*b1e0*/  FADD.FTZ R239, R252, R176 ;  /* 0x000000b0fcef7221 */ /* 0x000fe20000010000 */
[C---:B------:R-:W-:Y:S01]  /*b1f0*/  HMMA.16816.F32 R56, R100.reuse, R142, R56 ;  /* 0x0000008e6438723c */ /* 0x040fe20000001838 */
[----:B------:R-:W-:Y:S07]  /*b200*/  LDSM.16.MT88.4 R140, [R163+0x1800] ;  /* 0x00180000a38c783b */ /* 0x000fee0000004200 */
[C---:B----4-:R-:W-:Y:S08]  /*b210*/  HMMA.16816.F32 R60, R100.reuse, R104, R60 ;  /* 0x00000068643c723c */ /* 0x050ff0000000183c */
        /* <DEDUP_REMOVED lines=48> */
[C---:B------:R-:W-:Y:S08]  /*b520*/  HMMA.16816.F32 R88, R100.reuse, R110, R88 ;  /* 0x0000006e6458723c */ /* 0x040ff00000001858 */
[C---:B----4-:R-:W-:Y:S08]  /*b530*/  HMMA.16816.F32 R92, R100.reuse, R112, R92 ;  /* 0x00000070645c723c */ /* 0x050ff0000000185c */
[----:B------:R-:W-:Y:S08]  /*b540*/  HMMA.16816.F32 R96, R100, R114, R96 ;  /* 0x000000726460723c */ /* 0x000ff00000001860 */
[C---:B------:R-:W-:Y:S01]  /*b550*/  HMMA.16816.F32 R128, R136.reuse, R124, R4 ;  /* 0x0000007c8880723c */ /* 0x040fe20000001804 */
[----:B------:R-:W1:Y:S07]  /*b560*/  LDSM.16.MT88.4 R4, [R162+0x5800] ;  /* 0x00580000a204783b */ /* 0x000e6e0000004200 */
[C---:B------:R-:W-:Y:S01]  /*b570*/  HMMA.16816.F32 R124, R136.reuse, R126, R8 ;  /* 0x0000007e887c723c */ /* 0x040fe20000001808 */
[----:B------:R-:W4:Y:S07]  /*b580*/  LDSM.16.MT88.4 R8, [R161+0x5800] ;  /* 0x00580000a108783b */ /* 0x000f2e0000004200 */
[C---:B--2---:R-:W-:Y:S01]  /*b590*/  HMMA.16816.F32 R120, R136.reuse, R116, R12 ;  /* 0x000000748878723c */ /* 0x044fe2000000180c */
[----:B------:R-:W2:Y:S07]  /*b5a0*/  LDSM.16.MT88.4 R12, [R160+0x5800] ;  /* 0x00580000a00c783b */ /* 0x000eae0000004200 */
[C---:B------:R-:W-:Y:S07]  /*b5b0*/  HMMA.16816.F32 R116, R136.reuse, R118, R16 ;  /* 0x000000768874723c */ /* 0x040fee0000001810 */
[----:B------:R-:W-:Y:S01]  /*b5c0*/  IADD3 R16, R248, -0x2, RZ ;  /* 0xfffffffef8107810 */ /* 0x000fe20007ffe0ff */
[C---:B---3--:R-:W-:Y:S03]  /*b5d0*/  HMMA.16816.F32 R112, R136.reuse, R104, R20 ;  /* 0x000000688870723c */ /* 0x048fe60000001814 */
[----:B------:R-:W-:Y:S05]  /*b5e0*/  ISETP.GE.AND P5, PT, R16, R233, PT ;  /* 0x000000e91000720c */ /* 0x000fea0003fa6270 */
[C---:B------:R-:W-:Y:S08]  /*b5f0*/  HMMA.16816.F32 R108, R136.reuse, R106, R24 ;  /* 0x0000006a886c723c */ /* 0x040ff00000001818 */
[C---:B------:R-:W-:Y:S03]  /*b600*/  HMMA.16816.F32 R104, R136.reuse, R140, R28 ;  /* 0x0000008c8868723c */ /* 0x040fe6000000181c */
[----:B------:R-:W-:Y:S02]  /*b610*/  @P5 ISETP.GE.AND P2, PT, R222, c[0x0][0x1d4], PT ;  /* 0x00007500de005a0c */ /* 0x000fe40003f46270 */
[----:B------:R-:W-:Y:S02]  /*b620*/  @P5 ISETP.GE.AND P1, PT, R208, c[0x0][0x1d4], PT ;  /* 0x00007500d0005a0c */ /* 0x000fe40003f26270 */
[----:B------:R-:W-:Y:S01]  /*b630*/  @P5 SHF.R.S32.HI R3, RZ, 0x1f, R16 ;  /* 0x0000001fff035819 */ /* 0x000fe20000011410 */
        /* <DEDUP_REMOVED lines=16> */
[----:B------:R-:W-:Y:S01]  /*b740*/  @P5 IADD3 R8, R17, R3, RZ ;  /* 0x0000000311085210 */ /* 0x000fe20007ffe0ff */
[C---:B------:R-:W-:Y:S04]  /*b750*/  HMMA.16816.F32 R80, R136.reuse, R10, R80 ;  /* 0x0000000a8850723c */ /* 0x040fe80000001850 */
[C---:B------:R-:W-:Y:S02]  /*b760*/  @P5 SHF.L.U32 R3, R16.reuse, 0x6, RZ ;  /* 0x0000000610035819 */ /* 0x040fe400000006ff */
[----:B------:R-:W-:Y:S02]  /*b770*/  @P5 SHF.L.U64.HI R16, R16, 0x6, R8 ;  /* 0x0000000610105819 */ /* 0x000fe40000010208 */
[----:B------:R-:W-:Y:S01]  /*b780*/  @P5 MOV R8, c[0x0][0x1e0] ;  /* 0x0000780000085a02 */ /* 0x000fe20000000f00 */
[C---:B--2---:R-:W-:Y:S03]  /*b790*/  HMMA.16816.F32 R84, R136.reuse, R12, R84 ;  /* 0x0000000c8854723c */ /* 0x044fe60000001854 */
[C---:B------:R-:W-:Y:S02]  /*b7a0*/  @P5 LEA R9, P0, R8.reuse, R3, 0x5 ;  /* 0x0000000308095211 */ /* 0x040fe400078028ff */
[----:B------:R-:W-:Y:S02]  /*b7b0*/  @P5 IADD3 R3, P3, R3, R240, RZ ;  /* 0x000000f003035210 */ /* 0x000fe40007f7e0ff */
[----:B------:R-:W-:Y:S01]  /*b7c0*/  @P5 MOV R10, c[0x0][0x1e4] ;  /* 0x00007900000a5a02 */ /* 0x000fe20000000f00 */
[C---:B------:R-:W-:Y:S04]  /*b7d0*/  HMMA.16816.F32 R88, R136.reuse, R14, R88 ;  /* 0x0000000e8858723c */ /* 0x040fe80000001858 */
[C---:B------:R-:W-:Y:S02]  /*b7e0*/  @P5 LEA R12, P4, R3.reuse, c[0x0][0x1c8], 0x1 ;  /* 0x00007200030c5a11 */ /* 0x040fe400078808ff */
[----:B------:R-:W-:Y:S02]  /*b7f0*/  @P5 LEA.HI.X R10, R8, R16, R10, 0x5, P0 ;  /* 0x00000010080a5211 */ /* 0x000fe400000f2c0a */
[----:B------:R-:W-:Y:S01]  /*b800*/  @P5 IADD3.X R16, R16, R232, RZ, P3, !PT ;  /* 0x000000e810105210 */ /* 0x000fe20001ffe4ff */
[C---:B-1----:R-:W-:Y:S03]  /*b810*/  HMMA.16816.F32 R92, R136.reuse, R4, R92 ;  /* 0x00000004885c723c */ /* 0x042fe6000000185c */
[----:B------:R-:W-:Y:S01]  /*b820*/  @P5 LEA.HI.X R13, R3, c[0x0][0x1cc], R16, 0x1, P4 ;  /* 0x00007300030d5a11 */ /* 0x000fe200020f0c10 */
[----:B------:R-:W-:Y:S01]  /*b830*/  @P5 IMAD R3, R238, 0x6000, R210 ;  /* 0x00006000ee035824 */ /* 0x000fe200078e02d2 */
[----:B------:R-:W-:Y:S03]  /*b840*/  @P5 IADD3 R9, P0, R9, R240, RZ ;  /* 0x000000f009095210 */ /* 0x000fe60007f1e0ff */
[----:B------:R-:W-:Y:S01]  /*b850*/  HMMA.16816.F32 R96, R136, R6, R96 ;  /* 0x000000068860723c */ /* 0x000fe20000001860 */
[----:B------:R-:W-:Y:S01]  /*b860*/  @!PT LDS RZ, [RZ] ;  /* 0x00000000fffff984 */ /* 0x000fe20000000800 */
[----:B------:R-:W-:Y:S01]  /*b870*/  @!PT LDS RZ, [RZ] ;  /* 0x00000000fffff984 */ /* 0x000fe20000000800 */
[----:B------:R-:W-:Y:S01]  /*b880*/  @!PT LDS RZ, [RZ] ;  /* 0x00000000fffff984 */ /* 0x000fe20000000800 */
[----:B------:R1:W-:Y:S03]  /*b890*/  @P5 LDGSTS.E.BYPASS.LTC128B.128 [R3], [R12.64], !P2 ;  /* 0x000000000c035fae */ /* 0x0003e6000d101d48 */
[----:B------:R-:W-:Y:S02]  /*b8a0*/  @P5 IADD3.X R10, R10, R232, RZ, P0, !PT ;  /* 0x000000e80a0a5210 */ /* 0x000fe400007fe4ff */
[----:B------:R-:W-:Y:S02]  /*b8b0*/  @P5 ISETP.GE.AND P0, PT, R207, c[0x0][0x1d4], PT ;  /* 0x00007500cf005a0c */ /* 0x000fe40003f06270 */
[C---:B------:R-:W-:Y:S01]  /*b8c0*/  @P5 LEA R8, P3, R9.reuse, c[0x0][0x1c8], 0x1 ;  /* 0x0000720009085a11 */ /* 0x040fe200078608ff */
[----:B------:R1:W-:Y:S03]  /*b8d0*/  @P5 LDGSTS.E.BYPASS.LTC128B.128 [R3+0x2000], [R12.64+0x80], !P1 ;  /* 0x020000800c035fae */ /* 0x0003e6000c901d48 */
        /* <DEDUP_REMOVED lines=9> */
[----:B------:R-:W-:Y:S05]  /*b970*/  MOV R248, R243 ;  /* 0x000000f300f87202 */ /* 0x000fea0000000f00 */
[----:B------:R-:W0:Y:S01]  /*b980*/  LDGDEPBAR ;  /* 0x00000000000079af */ /* 0x000e220000000000 */
[----:B-1----:R-:W-:Y:S05]  /*b990*/  MOV R3, R0 ;  /* 0x0000000000037202 */ /* 0x002fea0000000f00 */
[----:B------:R-:W-:-:S05]  /*b9a0*/  @!P0 BRA `(.L_x_2138) ;  /* 0xffffd34000008947 */ /* 0x000fca000383ffff */
.L_x_2137:
[----:B------:R-:W-:Y:S02]  /*b9b0*/  MOV R5, 0x1f ;  /* 0x0000001f00057802 */ /* 0x000fe40000000f00 */
[----:B------:R-:W-:Y:S01]  /*b9c0*/  MOV R4, 0xffffffff ;  /* 0xffffffff00047802 */ /* 0x000fe20000000f00 */
[----:B------:R-:W-:Y:S05]  /*b9d0*/  BRA.DIV ~URZ, `(.L_x_2139) ;  /* 0x00004ff27f007947 */ /* 0x000fea000b800000 */
[----:B------:R2:W3:Y:S02]  /*b9e0*/  SHFL.BFLY PT, R3, R242, 0x2, 0x1f ;  /* 0x0c401f00f2037f89 */ /* 0x0004e400000e0000 */
.L_x_2212:
[----:B---3--:R-:W-:Y:S01]  /*b9f0*/  FADD.FTZ R3, R3, R242 ;  /* 0x000000f203037221 */ /* 0x008fe20000010000 */
[----:B------:R-:W-:Y:S05]  /*ba00*/  BRA.DIV ~URZ, `(.L_x_2140) ;  /* 0x000050227f007947 */ /* 0x000fea000b800000 */
[----:B------:R-:W3:Y:S04]  /*ba10*/  SHFL.BFLY PT, R5, R239, 0x2, 0x1f ;  /* 0x0c401f00ef057f89 */ /* 0x000ee800000e0000 */
[----:B------:R-:W4:Y:S01]  /*ba20*/  SHFL.BFLY PT, R4, R3, 0x1, 0x1f ;  /* 0x0c201f0003047f89 */ /* 0x000f2200000e0000 */
[----:B---3--:R-:W-:-:S02]  /*ba30*/  FADD.FTZ R239, R5, R239 ;  /* 0x000000ef05ef7221 */ /* 0x008fc40000010000 */
[----:B----4-:R-:W-:-:S03]  /*ba40*/  FADD.FTZ R3, R3, R4 ;  /* 0x0000000403037221 */ /* 0x010fc60000010000 */
[----:B------:R3:W4:Y:S04]  /*ba50*/  SHFL.BFLY PT, R5, R239, 0x1, 0x1f ;  /* 0x0c201f00ef057f89 */ /* 0x00072800000e0000 */
.L_x_2213:
[----:B------:R-:W-:Y:S01]  /*ba60*/  FSETP.NE.FTZ.AND P1, PT, R3, RZ, PT ;  /* 0x000000ff0300720b */ /* 0x000fe20003f35000 */
[----:B----4-:R-:W-:Y:S01]  /*ba70*/  FADD.FTZ R5, R5, R239 ;  /* 0x000000ef05057221 */ /* 0x010fe20000010000 */
[----:B-1----:R-:W-:Y:S02]  /*ba80*/  MOV R6, RZ ;  /* 0x000000ff00067202 */ /* 0x002fe40000000f00 */
[----:B------:R-:W-:Y:S02]  /*ba90*/  MOV R4, 0xff800000 ;  /* 0xff80000000047802 */ /* 0x000fe40000000f00 */
[----:B------:R-:W-:-:S07]  /*baa0*/  FSETP.NE.FTZ.AND P0, PT, R5, RZ, PT ;  /* 0x000000ff0500720b */ /* 0x000fce0003f15000 */
[----:B------:R-:W1:Y:S01]  /*bab0*/  @P1 MUFU.LG2 R7, R3 ;  /* 0x0000000300071308 */ /* 0x000e620000000c00 */
[----:B------:R-:W-:-:S05]  /*bac0*/  @P1 MOV R8, 0x3f317218 ;  /* 0x3f31721800081802 */ /* 0x000fca0000000f00 */
[----:B------:R-:W-:Y:S02]  /*bad0*/  @P1 FMUL.FTZ R8, R8, c[0x0][0x2d0] ;  /* 0x0000b40008081a20 */ /* 0x000fe40000410000 */
[----:B------:R-:W4:Y:S01]  /*bae0*/  @P1 MUFU.RCP R6, R3 ;  /* 0x0000000300061308 */ /* 0x000f220000001000 */
[----:B-1----:R-:W-:-:S04]  /*baf0*/  @P1 FMUL.FTZ R7, R7, 0.69314718246459960938 ;  /* 0x3f31721807071820 */ /* 0x002fc80000410000 */
[----:B------:R-:W-:Y:S01]  /*bb00*/  @P1 FFMA.FTZ R4, R8, R2, R7 ;  /* 0x0000000208041223 */ /* 0x000fe20000010007 */
[----:B------:R-:W-:Y:S02]  /*bb10*/  @P0 MOV R7, 0x3f317218 ;  /* 0x3f31721800070802 */ /* 0x000fe40000000f00 */
[----:B------:R-:W-:Y:S01]  /*bb20*/  MOV R2, 0xff800000 ;  /* 0xff80000000027802 */ /* 0x000fe20000000f00 */
[C---:B----4-:R-:W-:Y:S01]  /*bb30*/  FMUL.FTZ R128, R6.reuse, R128 ;  /* 0x0000008006807220 */ /* 0x050fe20000410000 */
[----:B------:R-:W-:Y:S01]  /*bb40*/  MOV R3, RZ ;  /* 0x000000ff00037202 */ /* 0x000fe20000000f00 */
[C---:B------:R-:W-:Y:S01]  /*bb50*/  FMUL.FTZ R129, R6.reuse, R129 ;  /* 0x0000008106817220 */ /* 0x040fe20000410000 */
[----:B------:R-:W-:Y:S01]  /*bb60*/  MOV R8, 0x1 ;  /* 0x0000000100087802 */ /* 0x000fe20000000f00 */
[C---:B------:R-:W-:Y:S02]  /*bb70*/  FMUL.FTZ R124, R6.reuse, R124 ;  /* 0x0000007c067c7220 */ /* 0x040fe40000410000 */
[C---:B------:R-:W-:Y:S01]  /*bb80*/  FMUL.FTZ R125, R6.reuse, R125 ;  /* 0x0000007d067d7220 */ /* 0x040fe20000410000 */
[----:B------:R-:W-:Y:S01]  /*bb90*/  @P0 MUFU.RCP R3, R5 ;  /* 0x0000000500030308 */ /* 0x000fe20000001000 */
[----:B------:R-:W-:-:S02]  /*bba0*/  FMUL.FTZ R120, R6, R120 ;  /* 0x0000007806787220 */ /* 0x000fc40000410000 */
        /* <DEDUP_REMOVED lines=44> */
[----:B-1----:R-:W-:Y:S02]  /*be70*/  @P0 FMUL.FTZ R6, R5, 0.69314718246459960938 ;  /* 0x3f31721805060820 */ /* 0x002fe40000410000 */
[----:B------:R-:W-:Y:S02]  /*be80*/  @P0 FMUL.FTZ R5, R7, c[0x0][0x2d0] ;  /* 0x0000b40007050a20 */ /* 0x000fe40000410000 */
        /* <DEDUP_REMOVED lines=47> */
[----:B------:R-:W-:Y:S02]  /*c180*/  FMUL.FTZ R99, R3, R99 ;  /* 0x0000006303637220 */ /* 0x000fe40000410000 */
[----:B------:R-:W-:Y:S02]  /*c190*/  @P0 FFMA.FTZ R2, R5, R0, R6 ;  /* 0x0000000005020223 */ /* 0x000fe40000010006 */
.L_x_2116:
[----:B------:R-:W-:Y:S01]  /*c1a0*/  LOP3.LUT P0, RZ, R206, 0xff, RZ, 0xc0, !PT ;  /* 0x000000ffceff7812 */ /* 0x000fe2000780c0ff */
[----:B------:R-:W-:-:S12]  /*c1b0*/  BSSY B0, `(.L_x_2141) ;  /* 0x000000f000007945 */ /* 0x000fd80003800000 */
[----:B------:R-:W-:Y:S05]  /*c1c0*/  @P0 BRA `(.L_x_2142) ;  /* 0x000000d000000947 */ /* 0x000fea0003800000 */
[----:B------:R-:W4:Y:S01]  /*c1d0*/  S2R R0, SR_LANEID ;  /* 0x0000000000007919 */ /* 0x000f220000000000 */
[----:B------:R-:W-:Y:S01]  /*c1e0*/  VOTEU.ANY UR4, UPT, PT ;  /* 0x0000000000047886 */ /* 0x000fe200038e0100 */
[----:B------:R-:W-:Y:S01]  /*c1f0*/  IMAD.MOV.U32 R6, RZ, RZ, c[0x0][0x560] ;  /* 0x00015800ff067624 */ /* 0x000fe200078e00ff */
[----:B------:R-:W4:Y:S01]  /*c200*/  FLO.U32 R5, UR4 ;  /* 0x0000000400057d00 */ /* 0x000f2200080e0000 */
[----:B------:R-:W-:-:S07]  /*c210*/  IMAD.MOV.U32 R7, RZ, RZ, c[0x0][0x564] ;  /* 0x00015900ff077624 */ /* 0x000fce00078e00ff */
[----:B------:R-:W5:Y:S01]  /*c220*/  POPC R3, UR4 ;  /* 0x0000000400037d09 */ /* 0x000f620008000000 */
[----:B----4-:R-:W-:-:S13]  /*c230*/  ISETP.EQ.U32.AND P0, PT, R5, R0, PT ;  /* 0x000000000500720c */ /* 0x010fda0003f02070 */
[----:B-----5:R-:W4:Y:S04]  /*c240*/  @P0 ATOMG.E.ADD.STRONG.GPU PT, R3, [R6.64], R3 ;  /* 0x00000003060309a8 */ /* 0x020f2800081ee1c8 */
[----:B------:R-:W5:Y:S02]  /*c250*/  S2R R0, SR_LTMASK ;  /* 0x0000000000007919 */ /* 0x000f640000003900 */
[----:B-----5:R-:W-:-:S04]  /*c260*/  LOP3.LUT R0, R0, UR4, RZ, 0xc0, !PT ;  /* 0x0000000400007c12 */ /* 0x020fc8000f8ec0ff */
[----:B------:R-:W5:Y:S01]  /*c270*/  POPC R196, R0 ;  /* 0x0000000000c47309 */ /* 0x000f620000000000 */
[----:B----4-:R-:W5:Y:S02]  /*c280*/  SHFL.IDX PT, R3, R3, R5, 0x1f ;  /* 0x00001f0503037589 */ /* 0x010f6400000e0000 */
[----:B-----5:R-:W-:-:S05]  /*c290*/  IADD3 R196, R3, c[0x0][0xc], R196 ;  /* 0x0000030003c47a10 */ /* 0x020fca0007ffe0c4 */
.L_x_2142:
[----:B------:R-:W-:Y:S05]  /*c2a0*/  BSYNC B0 ;  /* 0x0000000000007941 */ /* 0x000fea0003800000 */
.L_x_2141:
[----:B------:R-:W-:Y:S01]  /*c2b0*/  PRMT R8, R8, 0x9910, RZ ;  /* 0x0000991008087816 */ /* 0x000fe200000000ff */
[----:B------:R-:W-:Y:S01]  /*c2c0*/  BSSY B1, `(.L_x_2143) ;  /* 0x000030e000017945 */ /* 0x000fe20003800000 */
[----:B------:R-:W-:Y:S01]  /*c2d0*/  IMAD.MOV.U32 R3, RZ, RZ, R196 ;  /* 0x000000ffff037224 */ /* 0x000fe200078e00c4 */
[----:B------:R-:W-:Y:S02]  /*c2e0*/  SHF.R.S32.HI R7, RZ, 0x1f, R230 ;  /* 0x0000001fff077819 */ /* 0x000fe400000114e6 */
[----:B------:R-:W-:-:S13]  /*c2f0*/  ISETP.NE.AND P0, PT, R8, RZ, PT ;  /* 0x000000ff0800720c */ /* 0x000fda0003f05270 */
[----:B------:R-:W-:Y:S05]  /*c300*/  @!P0 BRA `(.L_x_2144) ;  /* 0x000024d000008947 */ /* 0x000fea0003800000 */
[----:B------:R-:W-:Y:S01]  /*c310*/  WARPSYNC 0xffffffff ;  /* 0xffffffff00007948 */ /* 0x000fe20003800000 */
[----:B------:R-:W-:Y:S01]  /*c320*/  BAR.SYNC.DEFER_BLOCKING 0x1, 0x100 ;  /* 0x0044000000007b1d */ /* 0x000fe20000010000 */
[----:B------:R-:W-:Y:S02]  /*c330*/  F2FP.PACK_AB R5, R129, R128 ;  /* 0x000000808105723e */ /* 0x000fe400000000ff */
[----:B------:R-:W-:Y:S02]  /*c340*/  F2FP.PACK_AB R6, R131, R130 ;  /* 0x000000828306723e */ /* 0x000fe400000000ff */
[----:B------:R-:W-:Y:S02]  /*c350*/  F2FP.PACK_AB R0, R125, R124 ;  /* 0x0000007c7d00723e */ /* 0x000fe400000000ff */
[----:B------:R-:W-:Y:S02]  /*c360*/  F2FP.PACK_AB R8, R99, R98 ;  /* 0x000000626308723e */ /* 0x000fe400000000ff */
[----:B------:R-:W-:-:S02]  /*c370*/  ISETP.NE.U32.AND P2, PT, RZ, c[0x0][0x508], PT ;  /* 0x00014200ff007a0c */ /* 0x000fc40003f45070 */
[----:B------:R-:W-:Y:S02]  /*c380*/  ISETP.NE.U32.AND P1, PT, RZ, c[0x0][0x500], PT ;  /* 0x00014000ff007a0c */ /* 0x000fe40003f25070 */
[----:B------:R-:W-:Y:S02]  /*c390*/  ISETP.NE.AND.EX P2, PT, RZ, c[0x0][0x50c], PT, P2 ;  /* 0x00014300ff007a0c */ /* 0x000fe40003f45320 */
[----:B------:R-:W-:Y:S01]  /*c3a0*/  ISETP.NE.AND.EX P1, PT, RZ, c[0x0][0x504], PT, P1 ;  /* 0x00014100ff007a0c */ /* 0x000fe20003f25310 */
[----:B------:R4:W-:Y:S10]  /*c3b0*/  STS [R217], R5 ;  /* 0x00000005d9007388 */ /* 0x0009f40000000800 */
[C---:B------:R-:W-:Y:S01]  /*c3c0*/  @P2 LEA R10, P0, R230.reuse, c[0x0][0x508], 0x2 ;  /* 0x00014200e60a2a11 */ /* 0x040fe200078010ff */
[----:B------:R1:W-:Y:S03]  /*c3d0*/  STS [R217+0x400], R6 ;  /* 0x00040006d9007388 */ /* 0x0003e60000000800 */
[----:B------:R-:W-:Y:S01]  /*c3e0*/  @P2 LEA.HI.X R11, R230, c[0x0][0x50c], R7, 0x2, P0 ;  /* 0x00014300e60b2a11 */ /* 0x000fe200000f1407 */
[----:B------:R2:W-:Y:S01]  /*c3f0*/  STS [R209], R0 ;  /* 0x00000000d1007388 */ /* 0x0005e20000000800 */
[----:B----4-:R-:W-:-:S02]  /*c400*/  F2FP.PACK_AB R5, R127, R126 ;  /* 0x0000007e7f05723e */ /* 0x010fc400000000ff */
[----:B-1----:R-:W-:-:S03]  /*c410*/  F2FP.PACK_AB R6, R121, R120 ;  /* 0x000000787906723e */ /* 0x002fc600000000ff */
[----:B------:R1:W-:Y:S01]  /*c420*/  STS [R209+0x400], R5 ;  /* 0x00040005d1007388 */ /* 0x0003e20000000800 */
[----:B--2---:R-:W-:-:S03]  /*c430*/  F2FP.PACK_AB R0, R123, R122 ;  /* 0x0000007a7b00723e */ /* 0x004fc600000000ff */
[----:B------:R2:W-:Y:S04]  /*c440*/  STS [R226], R6 ;  /* 0x00000006e2007388 */ /* 0x0005e80000000800 */
[----:B------:R4:W-:Y:S01]  /*c450*/  STS [R226+0x400], R0 ;  /* 0x00040000e2007388 */ /* 0x0009e20000000800 */
[----:B-1----:R-:W-:Y:S02]  /*c460*/  F2FP.PACK_AB R5, R117, R116 ;  /* 0x000000747505723e */ /* 0x002fe400000000ff */
[----:B--2---:R-:W-:-:S03]  /*c470*/  F2FP.PACK_AB R6, R119, R118 ;  /* 0x000000767706723e */ /* 0x004fc600000000ff */
[----:B------:R1:W-:Y:S01]  /*c480*/  STS [R221], R5 ;  /* 0x00000005dd007388 */ /* 0x0003e20000000800 */
[----:B----4-:R-:W-:-:S03]  /*c490*/  F2FP.PACK_AB R0, R113, R112 ;  /* 0x000000707100723e */ /* 0x010fc600000000ff */
[----:B------:R2:W-:Y:S04]  /*c4a0*/  STS [R221+0x400], R6 ;  /* 0x00040006dd007388 */ /* 0x0005e80000000800 */
[----:B------:R4:W-:Y:S01]  /*c4b0*/  STS [R225], R0 ;  /* 0x00000000e1007388 */ /* 0x0009e20000000800 */
[----:B-1----:R-:W-:Y:S02]  /*c4c0*/  F2FP.PACK_AB R5, R115, R114 ;  /* 0x000000727305723e */ /* 0x002fe400000000ff */
[----:B--2---:R-:W-:-:S03]  /*c4d0*/  F2FP.PACK_AB R6, R109, R108 ;  /* 0x0000006c6d06723e */ /* 0x004fc600000000ff */
[----:B------:R1:W-:Y:S01]  /*c4e0*/  STS [R225+0x400], R5 ;  /* 0x00040005e1007388 */ /* 0x0003e20000000800 */
[----:B----4-:R-:W-:-:S03]  /*c4f0*/  F2FP.PACK_AB R0, R111, R110 ;  /* 0x0000006e6f00723e */ /* 0x010fc600000000ff */
        /* <DEDUP_REMOVED lines=12> */
[----:B------:R2:W-:Y:S04]  /*c5c0*/  STS [R217+0x4000], R6 ;  /* 0x00400006d9007388 */ /* 0x0005e80000000800 */
[----:B------:R4:W-:Y:S01]  /*c5d0*/  STS [R217+0x4400], R0 ;  /* 0x00440000d9007388 */ /* 0x0009e20000000800 */
        /* <DEDUP_REMOVED lines=51> */
[----:B----4-:R-:W-:-:S05]  /*c910*/  F2FP.PACK_AB R0, R91, R90 ;  /* 0x0000005a5b00723e */ /* 0x010fca00000000ff */
[----:B------:R2:W-:Y:S04]  /*c920*/  STS [R228+0x8400], R0 ;  /* 0x00840000e4007388 */ /* 0x0005e80000000800 */
[----:B------:R4:W-:Y:S01]  /*c930*/  STS [R224+0x8000], R6 ;  /* 0x00800006e0007388 */ /* 0x0009e20000000800 */
[----:B-1----:R-:W-:-:S05]  /*c940*/  F2FP.PACK_AB R5, R95, R94 ;  /* 0x0000005e5f05723e */ /* 0x002fca00000000ff */
[----:B------:R1:W-:Y:S01]  /*c950*/  STS [R224+0x8400], R5 ;  /* 0x00840005e0007388 */ /* 0x0003e20000000800 */
[----:B--2---:R-:W-:-:S03]  /*c960*/  F2FP.PACK_AB R0, R97, R96 ;  /* 0x000000606100723e */ /* 0x004fc600000000ff */
[----:B------:R-:W-:Y:S01]  /*c970*/  STS [R227+0x8400], R8 ;  /* 0x00840008e3007388 */ /* 0x000fe20000000800 */
[----:B----4-:R-:W-:-:S03]  /*c980*/  IMAD.MOV.U32 R6, RZ, RZ, c[0x0][0x388] ;  /* 0x0000e200ff067624 */ /* 0x010fc600078e00ff */
[----:B------:R2:W-:Y:S04]  /*c990*/  STS [R227+0x8000], R0 ;  /* 0x00800000e3007388 */ /* 0x0005e80000000800 */
[----:B------:R-:W-:Y:S01]  /*c9a0*/  BAR.SYNC.DEFER_BLOCKING 0x1, 0x100 ;  /* 0x0044000000007b1d */ /* 0x000fe20000010000 */
[----:B-1----:R-:W-:-:S04]  /*c9b0*/  IMAD.MOV.U32 R5, RZ, RZ, 0x4 ;  /* 0x00000004ff057424 */ /* 0x002fc800078e00ff */
[----:B------:R-:W-:-:S04]  /*c9c0*/  IMAD.WIDE R12, R230, R5, c[0x0][0x500] ;  /* 0x00014000e60c7625 */ /* 0x000fc800078e0205 */
[----:B--2---:R-:W-:Y:S01]  /*c9d0*/  IMAD.MOV.U32 R0, RZ, RZ, RZ ;  /* 0x000000ffff007224 */ /* 0x004fe200078e00ff */
[----:B------:R1:W5:Y:S05]  /*c9e0*/  @P2 LDG.E R6, [R10.64] ;  /* 0x000000080a062981 */ /* 0x00036a000c1e1900 */
[----:B------:R1:W5:Y:S01]  /*c9f0*/  @P1 LDG.E R0, [R12.64] ;  /* 0x000000080c001981 */ /* 0x000362000c1e1900 */
[----:B------:R-:W-:-:S04]  /*ca00*/  ISETP.NE.AND P0, PT, R234, RZ, PT ;  /* 0x000000ffea00720c */ /* 0x000fc80003f05270 */
[----:B------:R-:W-:Y:S01]  /*ca10*/  SEL R234, R234, c[0x0][0x3d4], P0 ;  /* 0x0000f500eaea7a07 */ /* 0x000fe20000000000 */
[----:B------:R-:W-:Y:S05]  /*ca20*/  @P2 BRA `(.L_x_2145) ;  /* 0x0000004000002947 */ /* 0x000fea0003800000 */
[----:B------:R-:W-:Y:S05]  /*ca30*/  @!P1 BRA `(.L_x_2145) ;  /* 0x0000003000009947 */ /* 0x000fea0003800000 */
[----:B-----5:R2:W4:Y:S04]  /*ca40*/  LDG.E R6, [R12.64] ;  /* 0x000000080c067981 */ /* 0x020528000c1e1900 */
[----:B-12---:R-:W4:Y:S02]  /*ca50*/  LDG.E R12, [R12.64+0x4] ;  /* 0x000004080c0c7981 */ /* 0x006f24000c1e1900 */
[----:B----4-:R-:W-:Y:S02]  /*ca60*/  IADD3 R6, -R6, R12, RZ ;  /* 0x0000000c06067210 */ /* 0x010fe40007ffe1ff */
.L_x_2145:
[----:B------:R-:W-:Y:S01]  /*ca70*/  IMAD.MOV.U32 R22, RZ, RZ, 0x368 ;  /* 0x00000368ff167424 */ /* 0x000fe200078e00ff */
[----:B------:R-:W-:Y:S01]  /*ca80*/  ISETP.GT.AND P3, PT, R234, 0x1, PT ;  /* 0x00000001ea00780c */ /* 0x000fe20003f64270 */
[----:B------:R-:W-:Y:S01]  /*ca90*/  IMAD.MOV.U32 R5, RZ, RZ, c[0x0][0x4e8] ;  /* 0x00013a00ff057624 */ /* 0x000fe200078e00ff */
[----:B------:R-:W-:Y:S01]  /*caa0*/  ISETP.NE.U32.AND P0, PT, RZ, c[0x0][0x500], PT ;  /* 0x00014000ff007a0c */ /* 0x000fe20003f05070 */
[----:B-----5:R-:W-:Y:S01]  /*cab0*/  IMAD R6, R6, c[0x0][0x4e8], RZ ;  /* 0x00013a0006067a24 */ /* 0x020fe200078e02ff */
[----:B------:R-:W-:-:S02]  /*cac0*/  SEL R22, R22, 0x328, P3 ;  /* 0x0000032816167807 */ /* 0x000fc40001800000 */
[----:B------:R-:W-:Y:S02]  /*cad0*/  ISETP.NE.AND.EX P0, PT, RZ, c[0x0][0x504], PT, P0 ;  /* 0x00014100ff007a0c */ /* 0x000fe40003f05300 */
[----:B------:R-:W2:Y:S01]  /*cae0*/  LDC.64 R20, c[0x0][R22+0x170] ;  /* 0x00005c0016147b82 */ /* 0x000ea20000000a00 */
[----:B------:R-:W-:Y:S01]  /*caf0*/  ISETP.NE.AND P2, PT, R5, 0x1, PT ;  /* 0x000000010500780c */ /* 0x000fe20003f45270 */
[----:B------:R-:W-:Y:S01]  /*cb00*/  IMAD.IADD R5, R214, 0x1, R197 ;  /* 0x00000001d6057824 */ /* 0x000fe200078e02c5 */
[----:B------:R-:W-:Y:S02]  /*cb10*/  SEL R230, R230, RZ, !P0 ;  /* 0x000000ffe6e67207 */ /* 0x000fe40004000000 */
[----:B------:R-:W-:Y:S01]  /*cb20*/  SEL R7, R7, RZ, !P0 ;  /* 0x000000ff07077207 */ /* 0x000fe20004000000 */
[----:B-1----:R-:W-:Y:S02]  /*cb30*/  IMAD.MOV.U32 R13, RZ, RZ, R5 ;  /* 0x000000ffff0d7224 */ /* 0x002fe400078e0005 */
[----:B------:R-:W1:Y:S08]  /*cb40*/  LDC.64 R16, c[0x0][R22+0x168] ;  /* 0x00005a0016107b82 */ /* 0x000e700000000a00 */
[----:B------:R-:W4:Y:S08]  /*cb50*/  LDC.64 R18, c[0x0][R22+0x178] ;  /* 0x00005e0016127b82 */ /* 0x000f300000000a00 */
[----:B------:R-:W3:Y:S01]  /*cb60*/  LDC.64 R14, c[0x0][R22+0x160] ;  /* 0x00005800160e7b82 */ /* 0x000ee20000000a00 */
[----:B--2---:R-:W-:-:S04]  /*cb70*/  IMAD R8, R21, R230, RZ ;  /* 0x000000e615087224 */ /* 0x004fc800078e02ff */
[----:B------:R-:W-:Y:S02]  /*cb80*/  IMAD R8, R20, R7, R8 ;  /* 0x0000000714087224 */ /* 0x000fe400078e0208 */
[----:B------:R-:W-:-:S04]  /*cb90*/  @P2 IMAD.HI.U32 R7, R5, c[0x0][0x4ec], RZ ;  /* 0x00013b0005072a27 */ /* 0x000fc800078e00ff */
[-C--:B-1----:R-:W-:Y:S01]  /*cba0*/  IMAD.WIDE.U32 R10, R16, R231.reuse, RZ ;  /* 0x000000e7100a7225 */ /* 0x082fe200078e00ff */
[----:B------:R-:W-:Y:S02]  /*cbb0*/  SEL R16, R235, RZ, P3 ;  /* 0x000000ffeb107207 */ /* 0x000fe40001800000 */
[----:B------:R-:W-:Y:S01]  /*cbc0*/  @P2 SHF.R.U32.HI R13, RZ, c[0x0][0x4f0], R7 ;  /* 0x00013c00ff0d2a19 */ /* 0x000fe20000011607 */
[----:B------:R-:W-:Y:S01]  /*cbd0*/  IMAD R9, R17, R231, RZ ;  /* 0x000000e711097224 */ /* 0x000fe200078e02ff */
[----:B------:R-:W-:Y:S01]  /*cbe0*/  SHF.R.S32.HI R7, RZ, 0x1f, R0 ;  /* 0x0000001fff077819 */ /* 0x000fe20000011400 */
[----:B------:R-:W-:-:S04]  /*cbf0*/  IMAD.WIDE.U32 R20, R20, R230, RZ ;  /* 0x000000e614147225 */ /* 0x000fc800078e00ff */
[----:B------:R-:W-:Y:S01]  /*cc00*/  IMAD.IADD R9, R11, 0x1, R9 ;  /* 0x000000010b097824 */ /* 0x000fe200078e0209 */
[----:B------:R-:W-:Y:S01]  /*cc10*/  IADD3 R12, P1, P0, R20, R10, R0 ;  /* 0x0000000a140c7210 */ /* 0x000fe2000783e000 */
[----:B------:R-:W-:Y:S02]  /*cc20*/  IMAD.IADD R8, R21, 0x1, R8 ;  /* 0x0000000115087824 */ /* 0x000fe400078e0208 */
[-C--:B----4-:R-:W-:Y:S02]  /*cc30*/  IMAD R11, R19, R16.reuse, RZ ;  /* 0x00000010130b7224 */ /* 0x090fe400078e02ff */
        /* <DEDUP_REMOVED lines=8> */
[-C--:B---3--:R-:W-:Y:S01]  /*ccc0*/  IMAD R9, R15, R10.reuse, RZ ;  /* 0x0000000a0f097224 */ /* 0x088fe200078e02ff */
[----:B------:R-:W-:Y:S01]  /*ccd0*/  SHF.R.S32.HI R13, RZ, 0x1f, R10 ;  /* 0x0000001fff0d7819 */ /* 0x000fe2000001140a */
[----:B------:R-:W-:Y:S02]  /*cce0*/  IMAD.MOV.U32 R8, RZ, RZ, c[0x0][0x4a8] ;  /* 0x00012a00ff087624 */ /* 0x000fe400078e00ff */
[----:B------:R-:W-:-:S03]  /*ccf0*/  IMAD.WIDE.U32 R16, R14, R10, R16 ;  /* 0x0000000a0e107225 */ /* 0x000fc600078e0010 */
[----:B------:R-:W-:Y:S01]  /*cd00*/  SEL R8, R8, c[0x0][0x450], P3 ;  /* 0x0001140008087a07 */ /* 0x000fe20001800000 */
[----:B------:R-:W-:Y:S02]  /*cd10*/  IMAD R9, R14, R13, R9 ;  /* 0x0000000d0e097224 */ /* 0x000fe400078e0209 */
[----:B------:R-:W-:Y:S01]  /*cd20*/  IMAD.MOV.U32 R10, RZ, RZ, c[0x0][0x4ac] ;  /* 0x00012b00ff0a7624 */ /* 0x000fe200078e00ff */
[----:B------:R-:W-:Y:S01]  /*cd30*/  LEA R8, P0, R16, R8, 0x2 ;  /* 0x0000000810087211 */ /* 0x000fe200078010ff */
[----:B------:R-:W-:-:S03]  /*cd40*/  IMAD.IADD R9, R17, 0x1, R9 ;  /* 0x0000000111097824 */ /* 0x000fc600078e0209 */
[----:B------:R-:W-:Y:S01]  /*cd50*/  SEL R10, R10, c[0x0][0x454], P3 ;  /* 0x000115000a0a7a07 */ /* 0x000fe20001800000 */
[----:B------:R-:W-:Y:S03]  /*cd60*/  SHFL.IDX PT, R12, R8, 0x1, 0x1c1f ;  /* 0x003c1f00080c7f89 */ /* 0x000fe600000e0000 */
[----:B------:R-:W-:Y:S02]  /*cd70*/  LEA.HI.X R9, R16, R10, R9, 0x2, P0 ;  /* 0x0000000a10097211 */ /* 0x000fe400000f1409 */
[----:B------:R1:W-:Y:S01]  /*cd80*/  SHFL.IDX PT, R10, R8, RZ, 0x1c1f ;  /* 0x001c1fff080a7589 */ /* 0x0003e200000e0000 */
[----:B------:R-:W-:-:S03]  /*cd90*/  LOP3.LUT P0, RZ, R216, 0x3, RZ, 0xc0, !PT ;  /* 0x00000003d8ff7812 */ /* 0x000fc6000780c0ff */
[----:B------:R-:W2:Y:S04]  /*cda0*/  SHFL.IDX PT, R11, R9, RZ, 0x1c1f ;  /* 0x001c1fff090b7589 */ /* 0x000ea800000e0000 */
[----:B------:R3:W4:Y:S01]  /*cdb0*/  SHFL.IDX PT, R13, R9, 0x1, 0x1c1f ;  /* 0x003c1f00090d7f89 */ /* 0x00072200000e0000 */
[----:B-1----:R-:W-:-:S05]  /*cdc0*/  IMAD.IADD R8, R215, 0x1, R197 ;  /* 0x00000001d7087824 */ /* 0x002fca00078e02c5 */
[C---:B------:R-:W-:Y:S02]  /*cdd0*/  ISETP.GE.OR P1, PT, R8.reuse, R6, P0 ;  /* 0x000000060800720c */ /* 0x040fe40000726670 */
[----:B---3--:R-:W-:-:S04]  /*cde0*/  IADD3 R9, R8, 0x8, RZ ;  /* 0x0000000808097810 */ /* 0x008fc80007ffe0ff */
[----:B------:R-:W-:-:S07]  /*cdf0*/  ISETP.GE.OR P0, PT, R9, R6, P0 ;  /* 0x000000060900720c */ /* 0x000fce0000706670 */
[----:B--2---:R1:W-:Y:S01]  /*ce00*/  @!P1 ST.E [R10.64], R4 ;  /* 0x000000040a009985 */ /* 0x0043e2000c101908 */
[----:B------:R-:W-:-:S05]  /*ce10*/  ISETP.GE.AND P1, PT, R8, R6, PT ;  /* 0x000000060800720c */ /* 0x000fca0003f26270 */
[----:B----4-:R1:W-:Y:S01]  /*ce20*/  @!P0 ST.E [R12.64], R2 ;  /* 0x000000020c008985 */ /* 0x0103e2000c101908 */
[----:B------:R-:W-:Y:S01]  /*ce30*/  ISETP.GE.AND P0, PT, R9, R6, PT ;  /* 0x000000060900720c */ /* 0x000fe20003f06270 */
[----:B------:R-:W-:Y:S05]  /*ce40*/  @P3 BRA `(.L_x_2146) ;  /* 0x000007c000003947 */ /* 0x000fea0003800000 */
[----:B-1----:R-:W-:Y:S01]  /*ce50*/  IMAD R2, R7, c[0x0][0x3a0], RZ ;  /* 0x0000e80007027a24 */ /* 0x002fe200078e02ff */
[----:B------:R-:W-:Y:S01]  /*ce60*/  SHF.R.S32.HI R4, RZ, 0x1f, R230 ;  /* 0x0000001fff047819 */ /* 0x000fe200000114e6 */
[C---:B------:R-:W-:Y:S01]  /*ce70*/  IMAD.WIDE.U32 R8, R0.reuse, c[0x0][0x3a0], RZ ;  /* 0x0000e80000087a25 */ /* 0x040fe200078e00ff */
[----:B------:R1:W2:Y:S03]  /*ce80*/  LDS.128 R52, [R212+0x80] ;  /* 0x00008000d4347984 */ /* 0x0002a60000000c00 */
[----:B------:R-:W-:Y:S01]  /*ce90*/  IMAD R2, R0, c[0x0][0x3a4], R2 ;  /* 0x0000e90000027a24 */ /* 0x000fe200078e0202 */
[----:B------:R-:W-:Y:S01]  /*cea0*/  LEA R0, R218, R219, 0x5 ;  /* 0x000000dbda007211 */ /* 0x000fe200078e28ff */
[----:B------:R1:W3:Y:S01]  /*ceb0*/  LDS.128 R48, [R212+0x1080] ;  /* 0x00108000d4307984 */ /* 0x0002e20000000c00 */
[----:B------:R-:W-:-:S02]  /*cec0*/  IMAD R4, R4, c[0x0][0x3f0], RZ ;  /* 0x0000fc0004047a24 */ /* 0x000fc400078e02ff */
[----:B------:R-:W-:Y:S01]  /*ced0*/  IADD3 R9, R9, R2, RZ ;  /* 0x0000000209097210 */ /* 0x000fe20007ffe0ff */
[----:B------:R1:W4:Y:S01]  /*cee0*/  LDS.128 R44, [R212+0x2080] ;  /* 0x00208000d42c7984 */ /* 0x0003220000000c00 */
[----:B------:R-:W-:Y:S01]  /*cef0*/  IADD3 R0, R197, R0, RZ ;  /* 0x00000000c5007210 */ /* 0x000fe20007ffe0ff */
[----:B------:R-:W-:Y:S01]  /*cf00*/  IMAD R4, R230, c[0x0][0x3f4], R4 ;  /* 0x0000fd00e6047a24 */ /* 0x000fe200078e0204 */
[----:B------:R-:W-:Y:S01]  /*cf10*/  IADD3 R197, R219, R197, RZ ;  /* 0x000000c5dbc57210 */ /* 0x000fe20007ffe0ff */
[C---:B------:R-:W-:Y:S01]  /*cf20*/  IMAD.WIDE.U32 R8, R231.reuse, c[0x0][0x3e8], R8 ;  /* 0x0000fa00e7087a25 */ /* 0x040fe200078e0008 */
[----:B------:R1:W1:Y:S01]  /*cf30*/  LDS.128 R40, [R212+0x3080] ;  /* 0x00308000d4287984 */ /* 0x0002620000000c00 */
[----:B------:R-:W-:Y:S02]  /*cf40*/  MOV R2, R0 ;  /* 0x0000000000027202 */ /* 0x000fe40000000f00 */
[----:B------:R-:W-:Y:S01]  /*cf50*/  IMAD R9, R231, c[0x0][0x3ec], R9 ;  /* 0x0000fb00e7097a24 */ /* 0x000fe200078e0209 */
[----:B------:R1:W1:Y:S01]  /*cf60*/  LDS.128 R36, [R212+0x4080] ;  /* 0x00408000d4247984 */ /* 0x0002620000000c00 */
[----:B------:R-:W-:-:S03]  /*cf70*/  @P2 IMAD.HI.U32 R5, R0, c[0x0][0x4ec], RZ ;  /* 0x00013b0000052a27 */ /* 0x000fc600078e00ff */
[----:B------:R1:W1:Y:S01]  /*cf80*/  LDS.128 R32, [R212+0x5080] ;  /* 0x00508000d4207984 */ /* 0x0002620000000c00 */
[----:B------:R-:W-:Y:S01]  /*cf90*/  IMAD.WIDE.U32 R56, R230, c[0x0][0x3f0], R8 ;  /* 0x0000fc00e6387a25 */ /* 0x000fe200078e0008 */
[----:B------:R-:W-:Y:S02]  /*cfa0*/  @P2 SHF.R.U32.HI R2, RZ, c[0x0][0x4f0], R5 ;  /* 0x00013c00ff022a19 */ /* 0x000fe40000011605 */
[----:B------:R1:W1:Y:S02]  /*cfb0*/  LDS.128 R28, [R212+0x6080] ;  /* 0x00608000d41c7984 */ /* 0x0002640000000c00 */
[----:B------:R-:W-:Y:S02]  /*cfc0*/  SHF.R.S32.HI R7, RZ, 0x1f, R2 ;  /* 0x0000001fff077819 */ /* 0x000fe40000011402 */
[----:B------:R1:W1:Y:S01]  /*cfd0*/  LDS.128 R24, [R212+0x7080] ;  /* 0x00708000d4187984 */ /* 0x0002620000000c00 */
[----:B------:R-:W-:Y:S02]  /*cfe0*/  IADD3 R5, -R2, RZ, RZ ;  /* 0x000000ff02057210 */ /* 0x000fe40007ffe1ff */
[----:B------:R-:W-:Y:S01]  /*cff0*/  IADD3 R57, R57, R4, RZ ;  /* 0x0000000439397210 */ /* 0x000fe20007ffe0ff */
[----:B------:R1:W1:Y:S01]  /*d000*/  LDS.128 R20, [R212+0x8080] ;  /* 0x00808000d4147984 */ /* 0x0002620000000c00 */
[----:B------:R-:W-:-:S02]  /*d010*/  IMAD R7, R7, c[0x0][0x3e0], RZ ;  /* 0x0000f80007077a24 */ /* 0x000fc400078e02ff */
        /* <DEDUP_REMOVED lines=15> */
[----:B--234-:R2:W3:Y:S02]  /*d110*/  SHFL.IDX PT, R57, R7, RZ, 0x181f ;  /* 0x00181fff07397589 */ /* 0x01c4e400000e0000 */
.L_x_2214:
[----:B------:R-:W-:Y:S05]  /*d120*/  BRA.DIV ~URZ, `(.L_x_2148) ;  /* 0x00003a727f007947 */ /* 0x000fea000b800000 */
[----:B------:R4:W2:Y:S02]  /*d130*/  SHFL.IDX PT, R0, R56, RZ, 0x181f ;  /* 0x00181fff38007589 */ /* 0x0008a400000e0000 */
.L_x_2215:
[----:B------:R-:W-:Y:S01]  /*d140*/  ISETP.GE.AND P0, PT, R197, R6, PT ;  /* 0x00000006c500720c */ /* 0x000fe20003f06270 */
[----:B------:R-:W-:-:S12]  /*d150*/  BSSY B0, `(.L_x_2149) ;  /* 0x000000e000007945 */ /* 0x000fd80003800000 */
        /* <DEDUP_REMOVED lines=11> */
[----:B-1----:R2:W-:Y:S04]  /*d210*/  @!P4 ST.E.128 [R4.64], R36 ;  /* 0x000000240400c985 */ /* 0x0025e8000c101d08 */
[----:B------:R2:W-:Y:S02]  /*d220*/  @!P3 ST.E.128 [R60.64], R20 ;  /* 0x000000143c00b985 */ /* 0x0005e4000c101d08 */
.L_x_2150:
[----:B------:R-:W-:Y:S05]  /*d230*/  BSYNC B0 ;  /* 0x0000000000007941 */ /* 0x000fea0003800000 */
.L_x_2149:
[----:B------:R-:W-:Y:S05]  /*d240*/  BRA.DIV ~URZ, `(.L_x_2151) ;  /* 0x000039c27f007947 */ /* 0x000fea000b800000 */
[----:B-12---:R1:W2:Y:S04]  /*d250*/  SHFL.IDX PT, R20, R7, 0x1, 0x181f ;  /* 0x00381f0007147f89 */ /* 0x0062a800000e0000 */
[----:B------:R1:W4:Y:S02]  /*d260*/  SHFL.IDX PT, R2, R56, 0x1, 0x181f ;  /* 0x00381f0038027f89 */ /* 0x00032400000e0000 */
.L_x_2216:
        /* <DEDUP_REMOVED lines=13> */
[----:B------:R2:W-:Y:S04]  /*d340*/  @!P2 ST.E.128 [R22.64], R48 ;  /* 0x000000301600a985 */ /* 0x0005e8000c101d08 */
[----:B------:R2:W-:Y:S04]  /*d350*/  @!P1 ST.E.128 [R4.64], R32 ;  /* 0x0000002004009985 */ /* 0x0005e8000c101d08 */
[----:B------:R2:W-:Y:S02]  /*d360*/  @!P0 ST.E.128 [R36.64], R16 ;  /* 0x0000001024008985 */ /* 0x0005e4000c101d08 */
.L_x_2153:
[----:B------:R-:W-:Y:S05]  /*d370*/  BSYNC B0 ;  /* 0x0000000000007941 */ /* 0x000fea0003800000 */
.L_x_2152:
[----:B------:R-:W-:Y:S05]  /*d380*/  BRA.DIV ~URZ, `(.L_x_2154) ;  /* 0x000039427f007947 */ /* 0x000fea000b800000 */
[----:B--2---:R2:W1:Y:S02]  /*d390*/  SHFL.IDX PT, R16, R7, 0x2, 0x181f ;  /* 0x00581f0007107f89 */ /* 0x00446400000e0000 */
.L_x_2217:
[----:B------:R-:W-:Y:S05]  /*d3a0*/  BRA.DIV ~URZ, `(.L_x_2155) ;  /* 0x000039927f007947 */ /* 0x000fea000b800000 */
[----:B----4-:R4:W2:Y:S02]  /*d3b0*/  SHFL.IDX PT, R2, R56, 0x2, 0x181f ;  /* 0x00581f0038027f89 */ /* 0x0108a400000e0000 */
.L_x_2218:
        /* <DEDUP_REMOVED lines=16> */
.L_x_2157:
[----:B------:R-:W-:Y:S05]  /*d4c0*/  BSYNC B0 ;  /* 0x0000000000007941 */ /* 0x000fea0003800000 */
.L_x_2156:
[----:B------:R-:W-:Y:S05]  /*d4d0*/  BRA.DIV ~URZ, `(.L_x_2158) ;  /* 0x000038c27f007947 */ /* 0x000fea000b800000 */
[----:B-12---:R-:W1:Y:S04]  /*d4e0*/  SHFL.IDX PT, R7, R7, 0x3, 0x181f ;  /* 0x00781f0007077f89 */ /* 0x006e6800000e0000 */
[----:B----4-:R-:W2:Y:S02]  /*d4f0*/  SHFL.IDX PT, R56, R56, 0x3, 0x181f ;  /* 0x00781f0038387f89 */ /* 0x010ea400000e0000 */
.L_x_2219:
[----:B------:R-:W-:-:S04]  /*d500*/  IADD3 R197, R197, 0x60, RZ ;  /* 0x00000060c5c57810 */ /* 0x000fc80007ffe0ff */
[----:B------:R-:W-:-:S13]  /*d510*/  ISETP.GE.AND P0, PT, R197, R6, PT ;  /* 0x00000006c500720c */ /* 0x000fda0003f06270 */
[----:B------:R-:W-:Y:S05]  /*d520*/  @P0 BRA `(.L_x_2159) ;  /* 0x00001e7000000947 */ /* 0x000fea0003800000 */
[----:B------:R-:W-:Y:S02]  /*d530*/  ISETP.GE.AND P1, PT, R222, c[0x0][0x3c8], PT ;  /* 0x0000f200de007a0c */ /* 0x000fe40003f26270 */
[----:B------:R-:W-:-:S11]  /*d540*/  ISETP.GE.AND P0, PT, R208, c[0x0][0x3c8], PT ;  /* 0x0000f200d0007a0c */ /* 0x000fd60003f06270 */
[-C--:B--2---:R-:W-:Y:S02]  /*d550*/  @!P1 LEA R12, P3, R222, R56.reuse, 0x1 ;  /* 0x00000038de0c9211 */ /* 0x084fe400078608ff */
[----:B------:R-:W-:Y:S02]  /*d560*/  @!P0 LEA R4, P2, R208, R56, 0x1 ;  /* 0x00000038d0048211 */ /* 0x000fe400078408ff */
[-C--:B-1----:R-:W-:Y:S02]  /*d570*/  @!P1 LEA.HI.X R13, R222, R7.reuse, R223, 0x1, P3 ;  /* 0x00000007de0d9211 */ /* 0x082fe400018f0cdf */
[----:B------:R-:W-:-:S03]  /*d580*/  @!P0 LEA.HI.X R5, R208, R7, R203, 0x1, P2 ;  /* 0x00000007d0058211 */ /* 0x000fc600010f0ccb */
[----:B------:R1:W-:Y:S04]  /*d590*/  @!P1 ST.E.128 [R12.64], R40 ;  /* 0x000000280c009985 */ /* 0x0003e8000c101d08 */
[----:B------:R1:W-:Y:S01]  /*d5a0*/  @!P0 ST.E.128 [R4.64], R24 ;  /* 0x0000001804008985 */ /* 0x0003e2000c101d08 */
[----:B------:R-:W-:-:S13]  /*d5b0*/  ISETP.GE.AND P0, PT, R207, c[0x0][0x3c8], PT ;  /* 0x0000f200cf007a0c */ /* 0x000fda0003f06270 */
[----:B------:R-:W-:Y:S05]  /*d5c0*/  @P0 BRA `(.L_x_2159) ;  /* 0x00001dd000000947 */ /* 0x000fea0003800000 */
[----:B------:R-:W-:-:S04]  /*d5d0*/  LEA R56, P0, R207, R56, 0x1 ;  /* 0x00000038cf387211 */ /* 0x000fc800078008ff */
[----:B---3--:R-:W-:-:S05]  /*d5e0*/  LEA.HI.X R57, R207, R7, R202, 0x1, P0 ;  /* 0x00000007cf397211 */ /* 0x008fca00000f0cca */
[----:B------:R2:W-:Y:S01]  /*d5f0*/  ST.E.128 [R56.64], R8 ;  /* 0x0000000838007985 */ /* 0x0005e2000c101d08 */
[----:B------:R-:W-:Y:S05]  /*d600*/  BRA `(.L_x_2159) ;  /* 0x00001d9000007947 */ /* 0x000fea0003800000 */
.L_x_2146:
[----:B------:R-:W-:Y:S01]  /*d610*/  IMAD R7, R7, c[0x0][0x408], RZ ;  /* 0x0001020007077a24 */ /* 0x000fe200078e02ff */
[----:B-1----:R-:W-:Y:S01]  /*d620*/  MOV R4, R5 ;  /* 0x0000000500047202 */ /* 0x002fe20000000f00 */
[----:B------:R-:W-:-:S04]  /*d630*/  IMAD.WIDE.U32 R8, R0, c[0x0][0x408], RZ ;  /* 0x0001020000087a25 */ /* 0x000fc800078e00ff */
[----:B------:R-:W-:Y:S01]  /*d640*/  IMAD R7, R0, c[0x0][0x40c], R7 ;  /* 0x0001030000077a24 */ /* 0x000fe200078e0207 */
[----:B------:R-:W-:Y:S01]  /*d650*/  MOV R6, R8 ;  /* 0x0000000800067202 */ /* 0x000fe20000000f00 */
[----:B------:R-:W-:Y:S01]  /*d660*/  @P2 IMAD.HI.U32 R2, R5, c[0x0][0x4ec], RZ ;  /* 0x00013b0005022a27 */ /* 0x000fe200078e00ff */
[----:B------:R-:W-:Y:S02]  /*d670*/  SHF.R.S32.HI R0, RZ, 0x1f, R230 ;  /* 0x0000001fff007819 */ /* 0x000fe400000114e6 */
[----:B------:R-:W-:Y:S02]  /*d680*/  IADD3 R7, R9, R7, RZ ;  /* 0x0000000709077210 */ /* 0x000fe40007ffe0ff */
[----:B------:R-:W-:Y:S01]  /*d690*/  @P2 SHF.R.U32.HI R4, RZ, c[0x0][0x4f0], R2 ;  /* 0x00013c00ff042a19 */ /* 0x000fe20000011602 */
[----:B------:R-:W-:Y:S02]  /*d6a0*/  IMAD R0, R0, c[0x0][0x440], RZ ;  /* 0x0001100000007a24 */ /* 0x000fe400078e02ff */
[----:B------:R-:W-:Y:S01]  /*d6b0*/  IMAD.WIDE.U32 R6, R231, c[0x0][0x438], R6 ;  /* 0x00010e00e7067a25 */ /* 0x000fe200078e0006 */
[----:B------:R-:W-:-:S03]  /*d6c0*/  SHF.R.S32.HI R2, RZ, 0x1f, R4 ;  /* 0x0000001fff027819 */ /* 0x000fc60000011404 */
        /* <DEDUP_REMOVED lines=13> */
[----:B------:R-:W-:Y:S01]  /*d7a0*/  IMAD R2, R4, c[0x0][0x428], RZ ;  /* 0x00010a0004027a24 */ /* 0x000fe200078e02ff */
[----:B------:R-:W-:-:S05]  /*d7b0*/  MOV R4, R6 ;  /* 0x0000000600047202 */ /* 0x000fca0000000f00 */
[----:B------:R-:W-:-:S04]  /*d7c0*/  IMAD.WIDE.U32 R4, R0, c[0x0][0x428], R4 ;  /* 0x00010a0000047a25 */ /* 0x000fc800078e0004 */
[----:B------:R-:W-:Y:S01]  /*d7d0*/  IMAD R0, R0, c[0x0][0x42c], R2 ;  /* 0x00010b0000007a24 */ /* 0x000fe200078e0202 */
[----:B------:R-:W-:-:S04]  /*d7e0*/  LEA R149, P2, R4, c[0x0][0x400], 0x2 ;  /* 0x0001000004957a11 */ /* 0x000fc800078410ff */
[----:B------:R-:W-:-:S04]  /*d7f0*/  IADD3 R0, R5, R0, RZ ;  /* 0x0000000005007210 */ /* 0x000fc80007ffe0ff */
[----:B------:R-:W-:Y:S01]  /*d800*/  LEA.HI.X R148, R4, c[0x0][0x404], R0, 0x2, P2 ;  /* 0x0001010004947a11 */ /* 0x000fe200010f1400 */
[----:B------:R-:W-:Y:S05]  /*d810*/  BRA.DIV ~URZ, `(.L_x_2160) ;  /* 0x000036527f007947 */ /* 0x000fea000b800000 */
[----:B------:R1:W2:Y:S02]  /*d820*/  SHFL.IDX PT, R150, R148, RZ, 0x1c1f ;  /* 0x001c1fff94967589 */ /* 0x0002a400000e0000 */
.L_x_2220:
[----:B------:R-:W-:Y:S05]  /*d830*/  BRA.DIV ~URZ, `(.L_x_2161) ;  /* 0x000036a27f007947 */ /* 0x000fea000b800000 */
[----:B------:R3:W4:Y:S02]  /*d840*/  SHFL.IDX PT, R0, R149, RZ, 0x1c1f ;  /* 0x001c1fff95007589 */ /* 0x00072400000e0000 */
.L_x_2221:
        /* <DEDUP_REMOVED lines=57> */
[----:B------:R-:W-:-:S04]  /*dbe0*/  @!P2 LEA.HI.X R5, R147, R150, R6, 0x2, P3 ;  /* 0x000000969305a211 */ /* 0x000fc800018f1406 */
[----:B------:R2:W-:Y:S04]  /*dbf0*/  @!P4 ST.E.64 [R152.64], R128 ;  /* 0x000000809800c985 */ /* 0x0005e8000c101b08 */
[----:B------:R4:W-:Y:S01]  /*dc00*/  @!P2 ST.E.64 [R4.64], R124 ;  /* 0x0000007c0400a985 */ /* 0x0009e2000c101b08 */
[----:B------:R-:W-:Y:S02]  /*dc10*/  ISETP.GE.AND P2, PT, R140, c[0x0][0x3c8], PT ;  /* 0x0000f2008c007a0c */ /* 0x000fe40003f46270 */
[-C--:B--2---:R-:W-:Y:S02]  /*dc20*/  @!P5 LEA R128, P4, R146, R0.reuse, 0x2 ;  /* 0x000000009280d211 */ /* 0x084fe400078810ff */
[----:B----4-:R-:W-:Y:S02]  /*dc30*/  @!P1 LEA R4, P3, R144, R0, 0x2 ;  /* 0x0000000090049211 */ /* 0x010fe400078610ff */
[----:B------:R-:W-:-:S02]  /*dc40*/  @!P5 LEA.HI.X R129, R146, R150, R145, 0x2, P4 ;  /* 0x000000969281d211 */ /* 0x000fc400020f1491 */
        /* <DEDUP_REMOVED lines=40> */
[----:B------:R-:W-:Y:S02]  /*ded0*/  @!P2 LEA.HI.X R5, R28, R150, R27, 0x2, P3 ;  /* 0x000000961c05a211 */ /* 0x000fe400018f141b */
[----:B------:R-:W-:Y:S01]  /*dee0*/  ISETP.GE.AND P4, PT, R20, c[0x0][0x3c8], PT ;  /* 0x0000f20014007a0c */ /* 0x000fe20003f86270 */
[----:B------:R2:W-:Y:S01]  /*def0*/  @!P6 ST.E.64 [R36.64], R52 ;  /* 0x000000342400e985 */ /* 0x0005e2000c101b08 */
[----:B------:R-:W-:-:S03]  /*df00*/  ISETP.GE.AND P6, PT, R22, c[0x0][0x3c8], PT ;  /* 0x0000f20016007a0c */ /* 0x000fc60003fc6270 */
[----:B------:R4:W-:Y:S01]  /*df10*/  @!P2 ST.E.64 [R4.64], R56 ;  /* 0x000000380400a985 */ /* 0x0009e2000c101b08 */
[-C--:B--2---:R-:W-:Y:S02]  /*df20*/  @!P5 LEA R36, P3, R26, R0.reuse, 0x2 ;  /* 0x000000001a24d211 */ /* 0x084fe400078610ff */
[----:B----4-:R-:W-:Y:S02]  /*df30*/  @!P1 LEA R4, P2, R24, R0, 0x2 ;  /* 0x0000000018049211 */ /* 0x010fe400078410ff */
[-C--:B------:R-:W-:Y:S02]  /*df40*/  @!P5 LEA.HI.X R37, R26, R150.reuse, R25, 0x2, P3 ;  /* 0x000000961a25d211 */ /* 0x080fe400018f1419 */
[----:B------:R-:W-:Y:S02]  /*df50*/  ISETP.GE.AND P3, PT, R18, c[0x0][0x3c8], PT ;  /* 0x0000f20012007a0c */ /* 0x000fe40003f66270 */
[----:B------:R-:W-:Y:S01]  /*df60*/  @!P1 LEA.HI.X R5, R24, R150, R23, 0x2, P2 ;  /* 0x0000009618059211 */ /* 0x000fe200010f1417 */
[----:B------:R2:W-:Y:S01]  /*df70*/  @!P5 ST.E.64 [R36.64], R60 ;  /* 0x0000003c2400d985 */ /* 0x0005e2000c101b08 */
[----:B------:R-:W-:-:S03]  /*df80*/  @!P4 LEA R40, P5, R20, R0, 0x2 ;  /* 0x000000001428c211 */ /* 0x000fc600078a10ff */
[----:B------:R4:W-:Y:S01]  /*df90*/  @!P1 ST.E.64 [R4.64], R64 ;  /* 0x0000004004009985 */ /* 0x0009e2000c101b08 */
[----:B------:R-:W-:Y:S02]  /*dfa0*/  ISETP.GE.AND P1, PT, R16, c[0x0][0x3c8], PT ;  /* 0x0000f20010007a0c */ /* 0x000fe40003f26270 */
[----:B------:R-:W-:Y:S02]  /*dfb0*/  @!P4 LEA.HI.X R41, R20, R150, R19, 0x2, P5 ;  /* 0x000000961429c211 */ /* 0x000fe400028f1413 */
[----:B------:R-:W-:Y:S02]  /*dfc0*/  ISETP.GE.AND P5, PT, R12, c[0x0][0x3c8], PT ;  /* 0x0000f2000c007a0c */ /* 0x000fe40003fa6270 */
[----:B--2---:R-:W-:-:S04]  /*dfd0*/  @!P6 LEA R36, P2, R22, R0, 0x2 ;  /* 0x000000001624e211 */ /* 0x004fc800078410ff */
[----:B------:R-:W-:Y:S02]  /*dfe0*/  @!P6 LEA.HI.X R37, R22, R150, R21, 0x2, P2 ;  /* 0x000000961625e211 */ /* 0x000fe400010f1415 */
[----:B----4-:R-:W-:-:S03]  /*dff0*/  @!P3 LEA R4, P2, R18, R0, 0x2 ;  /* 0x000000001204b211 */ /* 0x010fc600078410ff */
[----:B------:R2:W-:Y:S01]  /*e000*/  @!P6 ST.E.64 [R36.64], R68 ;  /* 0x000000442400e985 */ /* 0x0005e2000c101b08 */
[----:B------:R-:W-:Y:S02]  /*e010*/  ISETP.GE.AND P6, PT, R14, c[0x0][0x3c8], PT ;  /* 0x0000f2000e007a0c */ /* 0x000fe40003fc6270 */
[----:B------:R-:W-:Y:S01]  /*e020*/  @!P3 LEA.HI.X R5, R18, R150, R17, 0x2, P2 ;  /* 0x000000961205b211 */ /* 0x000fe200010f1411 */
[----:B------:R-:W-:Y:S01]  /*e030*/  @!P4 ST.E.64 [R40.64], R72 ;  /* 0x000000482800c985 */ /* 0x000fe2000c101b08 */
[----:B------:R-:W-:-:S03]  /*e040*/  ISETP.GE.AND P4, PT, R10, c[0x0][0x3c8], PT ;  /* 0x0000f2000a007a0c */ /* 0x000fc60003f86270 */
[----:B------:R4:W-:Y:S01]  /*e050*/  @!P3 ST.E.64 [R4.64], R76 ;  /* 0x0000004c0400b985 */ /* 0x0009e2000c101b08 */
[----:B------:R-:W-:Y:S02]  /*e060*/  ISETP.GE.AND P3, PT, R8, c[0x0][0x3c8], PT ;  /* 0x0000f20008007a0c */ /* 0x000fe40003f66270 */
[----:B--2---:R-:W-:-:S04]  /*e070*/  @!P1 LEA R36, P2, R16, R0, 0x2 ;  /* 0x0000000010249211 */ /* 0x004fc800078410ff */
[----:B------:R-:W-:Y:S02]  /*e080*/  @!P1 LEA.HI.X R37, R16, R150, R15, 0x2, P2 ;  /* 0x0000009610259211 */ /* 0x000fe400010f140f */
[----:B----4-:R-:W-:-:S03]  /*e090*/  @!P6 LEA R4, P2, R14, R0, 0x2 ;  /* 0x000000000e04e211 */ /* 0x010fc600078410ff */
[----:B------:R2:W-:Y:S01]  /*e0a0*/  @!P1 ST.E.64 [R36.64], R80 ;  /* 0x0000005024009985 */ /* 0x0005e2000c101b08 */
[----:B------:R-:W-:Y:S02]  /*e0b0*/  @!P5 LEA R40, P1, R12, R0, 0x2 ;  /* 0x000000000c28d211 */ /* 0x000fe400078210ff */
[-C--:B------:R-:W-:Y:S02]  /*e0c0*/  @!P6 LEA.HI.X R5, R14, R150.reuse, R13, 0x2, P2 ;  /* 0x000000960e05e211 */ /* 0x080fe400010f140d */
[----:B------:R-:W-:Y:S02]  /*e0d0*/  @!P5 LEA.HI.X R41, R12, R150, R11, 0x2, P1 ;  /* 0x000000960c29d211 */ /* 0x000fe400008f140b */
[C---:B------:R-:W-:Y:S01]  /*e0e0*/  @!P3 LEA R44, P1, R8.reuse, R0, 0x2 ;  /* 0x00000000082cb211 */ /* 0x040fe200078210ff */
[----:B------:R4:W-:Y:S03]  /*e0f0*/  @!P6 ST.E.64 [R4.64], R84 ;  /* 0x000000540400e985 */ /* 0x0009e6000c101b08 */
[----:B------:R-:W-:Y:S01]  /*e100*/  @!P3 LEA.HI.X R45, R8, R150, R7, 0x2, P1 ;  /* 0x00000096082db211 */ /* 0x000fe200008f1407 */
[----:B------:R4:W-:Y:S01]  /*e110*/  @!P5 ST.E.64 [R40.64], R88 ;  /* 0x000000582800d985 */ /* 0x0009e2000c101b08 */
[----:B--2---:R-:W-:-:S04]  /*e120*/  @!P4 LEA R36, P2, R10, R0, 0x2 ;  /* 0x000000000a24c211 */ /* 0x004fc800078410ff */
[----:B------:R-:W-:-:S05]  /*e130*/  @!P4 LEA.HI.X R37, R10, R150, R9, 0x2, P2 ;  /* 0x000000960a25c211 */ /* 0x000fca00010f1409 */
[----:B------:R4:W-:Y:S04]  /*e140*/  @!P4 ST.E.64 [R36.64], R92 ;  /* 0x0000005c2400c985 */ /* 0x0009e8000c101b08 */
[----:B------:R4:W-:Y:S02]  /*e150*/  @!P3 ST.E.64 [R44.64], R96 ;  /* 0x000000602c00b985 */ /* 0x0009e4000c101b08 */
.L_x_2163:
[----:B------:R-:W-:Y:S05]  /*e160*/  BSYNC B0 ;  /* 0x0000000000007941 */ /* 0x000fea0003800000 */
.L_x_2162:
[----:B------:R-:W-:Y:S05]  /*e170*/  BRA.DIV ~URZ, `(.L_x_2164) ;  /* 0x00002dd27f007947 */ /* 0x000fea000b800000 */
[----:B-1----:R-:W1:Y:S04]  /*e180*/  SHFL.IDX PT, R148, R148, 0x1, 0x1c1f ;  /* 0x003c1f0094947f89 */ /* 0x002e6800000e0000 */
[----:B---3--:R-:W3:Y:S02]  /*e190*/  SHFL.IDX PT, R149, R149, 0x1, 0x1c1f ;  /* 0x003c1f0095957f89 */ /* 0x008ee400000e0000 */
.L_x_2222:
[----:B------:R-:W-:Y:S05]  /*e1a0*/  @P0 BRA `(.L_x_2159) ;  /* 0x000011f000000947 */ /* 0x000fea0003800000 */
[----:B------:R-:W-:Y:S02]  /*e1b0*/  ISETP.GE.AND P2, PT, R146, c[0x0][0x3c8], PT ;  /* 0x0000f20092007a0c */ /* 0x000fe40003f46270 */
[----:B------:R-:W-:-:S02]  /*e1c0*/  ISETP.GE.AND P4, PT, R213, c[0x0][0x3c8], PT ;  /* 0x0000f200d5007a0c */ /* 0x000fc40003f86270 */
[----:B------:R-:W-:Y:S02]  /*e1d0*/  ISETP.GE.AND P3, PT, R147, c[0x0][0x3c8], PT ;  /* 0x0000f20093007a0c */ /* 0x000fe40003f66270 */
[----:B------:R-:W-:Y:S02]  /*e1e0*/  ISETP.GE.AND P0, PT, R142, c[0x0][0x3c8], PT ;  /* 0x0000f2008e007a0c */ /* 0x000fe40003f06270 */
[----:B------:R-:W-:-:S05]  /*e1f0*/  ISETP.GE.AND P1, PT, R144, c[0x0][0x3c8], PT ;  /* 0x0000f20090007a0c */ /* 0x000fca0003f26270 */
[CC--:B---34-:R-:W-:Y:S02]  /*e200*/  @!P2 LEA R4, P5, R146.reuse, R149.reuse, 0x2 ;  /* 0x000000959204a211 */ /* 0x0d8fe400078a10ff */
[----:B------:R-:W-:Y:S02]  /*e210*/  @!P4 IMAD.MOV.U32 R48, RZ, RZ, R149 ;  /* 0x000000ffff30c224 */ /* 0x000fe400078e0095 */
[----:B-1----:R-:W-:Y:S01]  /*e220*/  @!P4 IMAD.MOV.U32 R49, RZ, RZ, R148 ;  /* 0x000000ffff31c224 */ /* 0x002fe200078e0094 */
[-C--:B------:R-:W-:Y:S02]  /*e230*/  @!P2 LEA.HI.X R5, R146, R148.reuse, R145, 0x2, P5 ;  /* 0x000000949205a211 */ /* 0x080fe400028f1491 */
[-C--:B------:R-:W-:Y:S01]  /*e240*/  @!P3 LEA R36, P6, R147, R149.reuse, 0x2 ;  /* 0x000000959324b211 */ /* 0x080fe200078c10ff */
[----:B------:R-:W-:Y:S01]  /*e250*/  @!P4 IMAD.WIDE R48, R213, 0x4, R48 ;  /* 0x00000004d530c825 */ /* 0x000fe200078e0230 */
[----:B------:R-:W-:Y:S02]  /*e260*/  @!P0 LEA R40, P5, R142, R149, 0x2 ;  /* 0x000000958e288211 */ /* 0x000fe400078a10ff */
[----:B------:R-:W-:-:S02]  /*e270*/  @!P3 LEA.HI.X R37, R147, R148, R6, 0x2, P6 ;  /* 0x000000949325b211 */ /* 0x000fc400030f1406 */
[-C--:B------:R-:W-:Y:S01]  /*e280*/  @!P0 LEA.HI.X R41, R142, R148.reuse, R141, 0x2, P5 ;  /* 0x000000948e298211 */ /* 0x080fe200028f148d */
[----:B------:R-:W-:Y:S01]  /*e290*/  @!P4 ST.E.64 [R48.64], R130 ;  /* 0x000000823000c985 */ /* 0x000fe2000c101b08 */
[----:B------:R-:W-:Y:S02]  /*e2a0*/  ISETP.GE.AND P5, PT, R140, c[0x0][0x3c8], PT ;  /* 0x0000f2008c007a0c */ /* 0x000fe40003fa6270 */
[----:B------:R-:W-:Y:S01]  /*e2b0*/  ISETP.GE.AND P4, PT, R138, c[0x0][0x3c8], PT ;  /* 0x0000f2008a007a0c */ /* 0x000fe20003f86270 */
[----:B------:R1:W-:Y:S01]  /*e2c0*/  @!P3 ST.E.64 [R36.64], R126 ;  /* 0x0000007e2400b985 */ /* 0x0003e2000c101b08 */
[----:B------:R-:W-:Y:S02]  /*e2d0*/  @!P1 LEA R44, P6, R144, R149, 0x2 ;  /* 0x00000095902c9211 */ /* 0x000fe400078c10ff */
[----:B------:R-:W-:Y:S01]  /*e2e0*/  ISETP.GE.AND P3, PT, R136, c[0x0][0x3c8], PT ;  /* 0x0000f20088007a0c */ /* 0x000fe20003f66270 */
[----:B------:R3:W-:Y:S01]  /*e2f0*/  @!P2 ST.E.64 [R4.64], R122 ;  /* 0x0000007a0400a985 */ /* 0x0007e2000c101b08 */
[----:B------:R-:W-:-:S02]  /*e300*/  @!P1 LEA.HI.X R45, R144, R148, R143, 0x2, P6 ;  /* 0x00000094902d9211 */ /* 0x000fc400030f148f */
[----:B------:R-:W-:-:S03]  /*e310*/  ISETP.GE.AND P2, PT, R134, c[0x0][0x3c8], PT ;  /* 0x0000f20086007a0c */ /* 0x000fc60003f46270 */
[----:B------:R-:W-:Y:S01]  /*e320*/  @!P1 ST.E.64 [R44.64], R118 ;  /* 0x000000762c009985 */ /* 0x000fe2000c101b08 */
[----:B------:R-:W-:-:S03]  /*e330*/  ISETP.GE.AND P1, PT, R132, c[0x0][0x3c8], PT ;  /* 0x0000f20084007a0c */ /* 0x000fc60003f26270 */
[----:B------:R4:W-:Y:S01]  /*e340*/  @!P0 ST.E.64 [R40.64], R114 ;  /* 0x0000007228008985 */ /* 0x0009e2000c101b08 */
[-C--:B-1----:R-:W-:Y:S02]  /*e350*/  @!P5 LEA R36, P6, R140, R149.reuse, 0x2 ;  /* 0x000000958c24d211 */ /* 0x082fe400078c10ff */
[----:B---3--:R-:W-:Y:S02]  /*e360*/  @!P4 LEA R4, P0, R138, R149, 0x2 ;  /* 0x000000958a04c211 */ /* 0x008fe400078010ff */
[-C--:B------:R-:W-:Y:S02]  /*e370*/  @!P5 LEA.HI.X R37, R140, R148.reuse, R139, 0x2, P6 ;  /* 0x000000948c25d211 */ /* 0x080fe400030f148b */
[----:B------:R-:W-:Y:S02]  /*e380*/  @!P4 LEA.HI.X R5, R138, R148, R137, 0x2, P0 ;  /* 0x000000948a05c211 */ /* 0x000fe400000f1489 */
[----:B------:R-:W-:Y:S01]  /*e390*/  ISETP.GE.AND P0, PT, R34, c[0x0][0x3c8], PT ;  /* 0x0000f20022007a0c */ /* 0x000fe20003f06270 */
[----:B------:R-:W-:Y:S01]  /*e3a0*/  @!P5 ST.E.64 [R36.64], R110 ;  /* 0x0000006e2400d985 */ /* 0x000fe2000c101b08 */
[----:B------:R-:W-:-:S02]  /*e3b0*/  ISETP.GE.AND P5, PT, R32, c[0x0][0x3c8], PT ;  /* 0x0000f20020007a0c */ /* 0x000fc40003fa6270 */
[-C--:B----4-:R-:W-:Y:S01]  /*e3c0*/  @!P3 LEA R40, P6, R136, R149.reuse, 0x2 ;  /* 0x000000958828b211 */ /* 0x090fe200078c10ff */
[----:B------:R1:W-:Y:S01]  /*e3d0*/  @!P4 ST.E.64 [R4.64], R106 ;  /* 0x0000006a0400c985 */ /* 0x0003e2000c101b08 */
[----:B------:R-:W-:Y:S02]  /*e3e0*/  ISETP.GE.AND P4, PT, R30, c[0x0][0x3c8], PT ;  /* 0x0000f2001e007a0c */ /* 0x000fe40003f86270 */
[----:B------:R-:W-:Y:S02]  /*e3f0*/  @!P3 LEA.HI.X R41, R136, R148, R135, 0x2, P6 ;  /* 0x000000948829b211 */ /* 0x000fe400030f1487 */
[----:B------:R-:W-:-:S03]  /*e400*/  @!P2 LEA R44, P6, R134, R149, 0x2 ;  /* 0x00000095862ca211 */ /* 0x000fc600078c10ff */
[----:B------:R-:W-:Y:S01]  /*e410*/  @!P3 ST.E.64 [R40.64], R102 ;  /* 0x000000662800b985 */ /* 0x000fe2000c101b08 */
[-C--:B------:R-:W-:Y:S02]  /*e420*/  @!P2 LEA.HI.X R45, R134, R148.reuse, R133, 0x2, P6 ;  /* 0x00000094862da211 */ /* 0x080fe400030f1485 */
[-C--:B------:R-:W-:Y:S02]  /*e430*/  @!P1 LEA R48, P6, R132, R149.reuse, 0x2 ;  /* 0x0000009584309211 */ /* 0x080fe400078c10ff */
[----:B------:R-:W-:Y:S01]  /*e440*/  ISETP.GE.AND P3, PT, R28, c[0x0][0x3c8], PT ;  /* 0x0000f2001c007a0c */ /* 0x000fe20003f66270 */
[----:B------:R-:W-:Y:S01]  /*e450*/  @!P2 ST.E.64 [R44.64], R38 ;  /* 0x000000262c00a985 */ /* 0x000fe2000c101b08 */
[-C--:B------:R-:W-:Y:S02]  /*e460*/  @!P1 LEA.HI.X R49, R132, R148.reuse, R35, 0x2, P6 ;  /* 0x0000009484319211 */ /* 0x080fe400030f1423 */
[----:B------:R-:W-:Y:S02]  /*e470*/  @!P0 LEA R52, P6, R34, R149, 0x2 ;  /* 0x0000009522348211 */ /* 0x000fe400078c10ff */
[----:B------:R-:W-:Y:S01]  /*e480*/  ISETP.GE.AND P2, PT, R26, c[0x0][0x3c8], PT ;  /* 0x0000f2001a007a0c */ /* 0x000fe20003f46270 */
[----:B------:R-:W-:Y:S01]  /*e490*/  @!P1 ST.E.64 [R48.64], R42 ;  /* 0x0000002a30009985 */ /* 0x000fe2000c101b08 */
[----:B------:R-:W-:-:S02]  /*e4a0*/  @!P0 LEA.HI.X R53, R34, R148, R33, 0x2, P6 ;  /* 0x0000009422358211 */ /* 0x000fc400030f1421 */
[-C--:B------:R-:W-:Y:S02]  /*e4b0*/  @!P5 LEA R34, P6, R32, R149.reuse, 0x2 ;  /* 0x000000952022d211 */ /* 0x080fe400078c10ff */
[----:B------:R-:W-:Y:S01]  /*e4c0*/  ISETP.GE.AND P1, PT, R24, c[0x0][0x3c8], PT ;  /* 0x0000f20018007a0c */ /* 0x000fe20003f26270 */
[----:B------:R-:W-:Y:S01]  /*e4d0*/  @!P0 ST.E.64 [R52.64], R46 ;  /* 0x0000002e34008985 */ /* 0x000fe2000c101b08 */
[-C--:B------:R-:W-:Y:S02]  /*e4e0*/  @!P5 LEA.HI.X R35, R32, R148.reuse, R31, 0x2, P6 ;  /* 0x000000942023d211 */ /* 0x080fe400030f141f */
[-C--:B-1----:R-:W-:Y:S02]  /*e4f0*/  @!P4 LEA R4, P0, R30, R149.reuse, 0x2 ;  /* 0x000000951e04c211 */ /* 0x082fe400078010ff */
[----:B------:R-:W-:Y:S01]  /*e500*/  @!P3 LEA R32, P6, R28, R149, 0x2 ;  /* 0x000000951c20b211 */ /* 0x000fe200078c10ff */
[----:B------:R-:W-:Y:S01]  /*e510*/  @!P5 ST.E.64 [R34.64], R50 ;  /* 0x000000322200d985 */ /* 0x000fe2000c101b08 */
[----:B------:R-:W-:-:S02]  /*e520*/  @!P4 LEA.HI.X R5, R30, R148, R29, 0x2, P0 ;  /* 0x000000941e05c211 */ /* 0x000fc400000f141d */
[----:B------:R-:W-:Y:S02]  /*e530*/  ISETP.GE.AND P0, PT, R22, c[0x0][0x3c8], PT ;  /* 0x0000f20016007a0c */ /* 0x000fe40003f06270 */
[-C--:B------:R-:W-:Y:S01]  /*e540*/  @!P3 LEA.HI.X R33, R28, R148.reuse, R27, 0x2, P6 ;  /* 0x000000941c21b211 */ /* 0x080fe200030f141b */
[----:B------:R1:W-:Y:S01]  /*e550*/  @!P4 ST.E.64 [R4.64], R54 ;  /* 0x000000360400c985 */ /* 0x0003e2000c101b08 */
[-C--:B------:R-:W-:Y:S02]  /*e560*/  @!P2 LEA R28, P6, R26, R149.reuse, 0x2 ;  /* 0x000000951a1ca211 */ /* 0x080fe400078c10ff */
[----:B------:R-:W-:Y:S01]  /*e570*/  ISETP.GE.AND P5, PT, R20, c[0x0][0x3c8], PT ;  /* 0x0000f20014007a0c */ /* 0x000fe20003fa6270 */
[----:B------:R3:W-:Y:S01]  /*e580*/  @!P3 ST.E.64 [R32.64], R58 ;  /* 0x0000003a2000b985 */ /* 0x0007e2000c101b08 */
[----:B------:R-:W-:Y:S02]  /*e590*/  @!P2 LEA.HI.X R29, R26, R148, R25, 0x2, P6 ;  /* 0x000000941a1da211 */ /* 0x000fe400030f1419 */
[----:B------:R-:W-:-:S02]  /*e5a0*/  @!P1 LEA R26, P6, R24, R149, 0x2 ;  /* 0x00000095181a9211 */ /* 0x000fc400078c10ff */
[----:B------:R-:W-:Y:S01]  /*e5b0*/  ISETP.GE.AND P4, PT, R18, c[0x0][0x3c8], PT ;  /* 0x0000f20012007a0c */ /* 0x000fe20003f86270 */
[----:B------:R3:W-:Y:S01]  /*e5c0*/  @!P2 ST.E.64 [R28.64], R62 ;  /* 0x0000003e1c00a985 */ /* 0x0007e2000c101b08 */
[-C--:B------:R-:W-:Y:S02]  /*e5d0*/  @!P1 LEA.HI.X R27, R24, R148.reuse, R23, 0x2, P6 ;  /* 0x00000094181b9211 */ /* 0x080fe400030f1417 */
[----:B------:R-:W-:Y:S02]  /*e5e0*/  @!P0 LEA R24, P6, R22, R149, 0x2 ;  /* 0x0000009516188211 */ /* 0x000fe400078c10ff */
[----:B------:R-:W-:Y:S01]  /*e5f0*/  ISETP.GE.AND P3, PT, R16, c[0x0][0x3c8], PT ;  /* 0x0000f20010007a0c */ /* 0x000fe20003f66270 */
[----:B------:R3:W-:Y:S01]  /*e600*/  @!P1 ST.E.64 [R26.64], R66 ;  /* 0x000000421a009985 */ /* 0x0007e2000c101b08 */
[----:B------:R-:W-:Y:S02]  /*e610*/  @!P0 LEA.HI.X R25, R22, R148, R21, 0x2, P6 ;  /* 0x0000009416198211 */ /* 0x000fe400030f1415 */
[----:B------:R-:W-:-:S02]  /*e620*/  ISETP.GE.AND P2, PT, R14, c[0x0][0x3c8], PT ;  /* 0x0000f2000e007a0c */ /* 0x000fc40003f46270 */
[----:B------:R-:W-:Y:S01]  /*e630*/  @!P5 LEA R22, P6, R20, R149, 0x2 ;  /* 0x000000951416d211 */ /* 0x000fe200078c10ff */
[----:B------:R3:W-:Y:S01]  /*e640*/  @!P0 ST.E.64 [R24.64], R70 ;  /* 0x0000004618008985 */ /* 0x0007e2000c101b08 */
[----:B------:R-:W-:Y:S02]  /*e650*/  ISETP.GE.AND P1, PT, R12, c[0x0][0x3c8], PT ;  /* 0x0000f2000c007a0c */ /* 0x000fe40003f26270 */
[----:B------:R-:W-:-:S03]  /*e660*/  @!P5 LEA.HI.X R23, R20, R148, R19, 0x2, P6 ;  /* 0x000000941417d211 */ /* 0x000fc600030f1413 */
[-C--:B------:R-:W-:Y:S02]  /*e670*/  @!P3 LEA R20, P6, R16, R149.reuse, 0x2 ;  /* 0x000000951014b211 */ /* 0x080fe400078c10ff */
[-C--:B-1----:R-:W-:Y:S01]  /*e680*/  @!P4 LEA R4, P0, R18, R149.reuse, 0x2 ;  /* 0x000000951204c211 */ /* 0x082fe200078010ff */
[----:B------:R3:W-:Y:S01]  /*e690*/  @!P5 ST.E.64 [R22.64], R74 ;  /* 0x0000004a1600d985 */ /* 0x0007e2000c101b08 */
[-C--:B------:R-:W-:Y:S02]  /*e6a0*/  @!P3 LEA.HI.X R21, R16, R148.reuse, R15, 0x2, P6 ;  /* 0x000000941015b211 */ /* 0x080fe400030f140f */
[-C--:B------:R-:W-:Y:S02]  /*e6b0*/  @!P4 LEA.HI.X R5, R18, R148.reuse, R17, 0x2, P0 ;  /* 0x000000941205c211 */ /* 0x080fe400000f1411 */
[----:B------:R-:W-:Y:S02]  /*e6c0*/  ISETP.GE.AND P0, PT, R10, c[0x0][0x3c8], PT ;  /* 0x0000f2000a007a0c */ /* 0x000fe40003f06270 */
[CC--:B------:R-:W-:Y:S01]  /*e6d0*/  @!P2 LEA R16, P6, R14.reuse, R149.reuse, 0x2 ;  /* 0x000000950e10a211 */ /* 0x0c0fe200078c10ff */
[----:B------:R3:W-:Y:S03]  /*e6e0*/  @!P4 ST.E.64 [R4.64], R78 ;  /* 0x0000004e0400c985 */ /* 0x0007e6000c101b08 */
[----:B------:R-:W-:Y:S01]  /*e6f0*/  @!P2 LEA.HI.X R17, R14, R148, R13, 0x2, P6 ;  /* 0x000000940e11a211 */ /* 0x000fe200030f140d */
[----:B------:R3:W-:Y:S01]  /*e700*/  @!P3 ST.E.64 [R20.64], R82 ;  /* 0x000000521400b985 */ /* 0x0007e2000c101b08 */
        /* <DEDUP_REMOVED lines=9> */
[----:B---3--:R-:W-:-:S04]  /*e7a0*/  LEA R4, P0, R8, R149, 0x2 ;  /* 0x0000009508047211 */ /* 0x008fc800078010ff */
[----:B------:R-:W-:-:S05]  /*e7b0*/  LEA.HI.X R5, R8, R148, R7, 0x2, P0 ;  /* 0x0000009408057211 */ /* 0x000fca00000f1407 */
[----:B------:R1:W-:Y:S01]  /*e7c0*/  ST.E.64 [R4.64], R98 ;  /* 0x0000006204007985 */ /* 0x0003e2000c101b08 */
[----:B------:R-:W-:Y:S05]  /*e7d0*/  BRA `(.L_x_2159) ;  /* 0x00000bc000007947 */ /* 0x000fea0003800000 */
.L_x_2144:
        /* <DEDUP_REMOVED lines=16> */
[----:B--2--5:R1:W2:Y:S04]  /*e8e0*/  LDG.E R6, [R4.64] ;  /* 0x0000000804067981 */ /* 0x0242a8000c1e1900 */
[----:B-1--4-:R-:W2:Y:S02]  /*e8f0*/  LDG.E R4, [R4.64+0x4] ;  /* 0x0000040804047981 */ /* 0x012ea4000c1e1900 */
[----:B--2---:R-:W-:Y:S02]  /*e900*/  IADD3 R6, -R6, R4, RZ ;  /* 0x0000000406067210 */ /* 0x004fe40007ffe1ff */
.L_x_2165:
[----:B------:R-:W-:Y:S01]  /*e910*/  ISETP.GT.AND P0, PT, R206, 0x7f, PT ;  /* 0x0000007fce00780c */ /* 0x000fe20003f04270 */
[----:B------:R-:W-:Y:S01]  /*e920*/  BSSY B0, `(.L_x_2166) ;  /* 0x0000034000007945 */ /* 0x000fe20003800000 */
[----:B------:R-:W-:Y:S02]  /*e930*/  SEL R230, R230, RZ, !P2 ;  /* 0x000000ffe6e67207 */ /* 0x000fe40005000000 */
[----:B------:R-:W-:-:S02]  /*e940*/  SEL R7, R7, RZ, !P2 ;  /* 0x000000ff07077207 */ /* 0x000fc40005000000 */
[----:B----45:R-:W-:-:S07]  /*e950*/  SHF.R.S32.HI R4, RZ, 0x1f, R0 ;  /* 0x0000001fff047819 */ /* 0x030fce0000011400 */
[----:B------:R-:W-:Y:S05]  /*e960*/  @P0 BRA `(.L_x_2167) ;  /* 0x000002f000000947 */ /* 0x000fea0003800000 */
[----:B------:R-:W-:Y:S01]  /*e970*/  IMAD R5, R6, c[0x0][0x4e8], RZ ;  /* 0x00013a0006057a24 */ /* 0x000fe200078e02ff */
[----:B------:R-:W-:-:S04]  /*e980*/  IADD3 R2, R197, R206, RZ ;  /* 0x000000cec5027210 */ /* 0x000fc80007ffe0ff */
[----:B------:R-:W-:-:S13]  /*e990*/  ISETP.GE.AND P0, PT, R2, R5, PT ;  /* 0x000000050200720c */ /* 0x000fda0003f06270 */
[----:B------:R-:W-:Y:S05]  /*e9a0*/  @P0 BRA `(.L_x_2167) ;  /* 0x000002b000000947 */ /* 0x000fea0003800000 */
[----:B------:R-:W-:Y:S01]  /*e9b0*/  IMAD.MOV.U32 R22, RZ, RZ, 0x368 ;  /* 0x00000368ff167424 */ /* 0x000fe200078e00ff */
[----:B------:R-:W-:Y:S01]  /*e9c0*/  ISETP.GT.AND P2, PT, R234, 0x1, PT ;  /* 0x00000001ea00780c */ /* 0x000fe20003f44270 */
[----:B------:R-:W-:Y:S01]  /*e9d0*/  IMAD.MOV.U32 R5, RZ, RZ, c[0x0][0x4e8] ;  /* 0x00013a00ff057624 */ /* 0x000fe200078e00ff */
[----:B------:R-:W-:Y:S02]  /*e9e0*/  MOV R10, R2 ;  /* 0x00000002000a7202 */ /* 0x000fe40000000f00 */
[----:B------:R-:W-:Y:S02]  /*e9f0*/  SEL R22, R22, 0x328, P2 ;  /* 0x0000032816167807 */ /* 0x000fe40001000000 */
[----:B------:R-:W-:Y:S02]  /*ea00*/  ISETP.NE.AND P0, PT, R5, 0x1, PT ;  /* 0x000000010500780c */ /* 0x000fe40003f05270 */
[----:B------:R-:W4:Y:S01]  /*ea10*/  LDC.64 R20, c[0x0][R22+0x170] ;  /* 0x00005c0016147b82 */ /* 0x000f220000000a00 */
[----:B------:R-:W-:-:S07]  /*ea20*/  SEL R235, R235, RZ, P2 ;  /* 0x000000ffebeb7207 */ /* 0x000fce0001000000 */
[----:B------:R-:W5:Y:S03]  /*ea30*/  LDC.64 R14, c[0x0][R22+0x168] ;  /* 0x00005a00160e7b82 */ /* 0x000f660000000a00 */
[----:B------:R-:W-:-:S05]  /*ea40*/  @P0 IMAD.HI.U32 R9, R2, c[0x0][0x4ec], RZ ;  /* 0x00013b0002090a27 */ /* 0x000fca00078e00ff */
[----:B------:R-:W1:Y:S01]  /*ea50*/  LDC.64 R18, c[0x0][R22+0x178] ;  /* 0x00005e0016127b82 */ /* 0x000e620000000a00 */
[----:B------:R-:W-:-:S05]  /*ea60*/  @P0 SHF.R.U32.HI R10, RZ, c[0x0][0x4f0], R9 ;  /* 0x00013c00ff0a0a19 */ /* 0x000fca0000011609 */
[----:B------:R-:W-:Y:S02]  /*ea70*/  IMAD.MOV R9, RZ, RZ, -R10 ;  /* 0x000000ffff097224 */ /* 0x000fe400078e0a0a */
[----:B------:R-:W2:Y:S02]  /*ea80*/  LDC.64 R16, c[0x0][R22+0x160] ;  /* 0x0000580016107b82 */ /* 0x000ea40000000a00 */
[----:B------:R-:W-:Y:S02]  /*ea90*/  IMAD R9, R9, c[0x0][0x4e8], R2 ;  /* 0x00013a0009097a24 */ /* 0x000fe400078e0202 */
[-C--:B----4-:R-:W-:Y:S02]  /*eaa0*/  IMAD R5, R21, R230.reuse, RZ ;  /* 0x000000e615057224 */ /* 0x090fe400078e02ff */
[----:B------:R-:W-:-:S04]  /*eab0*/  IMAD.WIDE.U32 R12, R20, R230, RZ ;  /* 0x000000e6140c7225 */ /* 0x000fc800078e00ff */
[----:B------:R-:W-:Y:S02]  /*eac0*/  IMAD R5, R20, R7, R5 ;  /* 0x0000000714057224 */ /* 0x000fe400078e0205 */
[-C--:B-----5:R-:W-:Y:S02]  /*ead0*/  IMAD R8, R15, R231.reuse, RZ ;  /* 0x000000e70f087224 */ /* 0x0a0fe400078e02ff */
[----:B------:R-:W-:Y:S01]  /*eae0*/  IMAD.WIDE.U32 R14, R14, R231, RZ ;  /* 0x000000e70e0e7225 */ /* 0x000fe200078e00ff */
[----:B------:R-:W-:-:S03]  /*eaf0*/  IADD3 R5, R13, R5, RZ ;  /* 0x000000050d057210 */ /* 0x000fc60007ffe0ff */
[----:B------:R-:W-:Y:S01]  /*eb00*/  IMAD.IADD R8, R15, 0x1, R8 ;  /* 0x000000010f087824 */ /* 0x000fe200078e0208 */
[----:B------:R-:W-:Y:S01]  /*eb10*/  IADD3 R14, P1, P0, R12, R14, R0 ;  /* 0x0000000e0c0e7210 */ /* 0x000fe2000783e000 */
[-C--:B-1----:R-:W-:Y:S02]  /*eb20*/  IMAD R11, R19, R235.reuse, RZ ;  /* 0x000000eb130b7224 */ /* 0x082fe400078e02ff */
[----:B------:R-:W-:Y:S01]  /*eb30*/  IMAD.WIDE.U32 R18, R18, R235, RZ ;  /* 0x000000eb12127225 */ /* 0x000fe200078e00ff */
[----:B------:R-:W-:Y:S02]  /*eb40*/  IADD3.X R5, R5, R8, R4, P1, P0 ;  /* 0x0000000805057210 */ /* 0x000fe40000fe0404 */
[----:B------:R-:W-:Y:S02]  /*eb50*/  SHF.R.S32.HI R8, RZ, 0x1f, R9 ;  /* 0x0000001fff087819 */ /* 0x000fe40000011409 */
[----:B------:R-:W-:Y:S01]  /*eb60*/  IADD3 R14, P1, P0, R10, R14, R18 ;  /* 0x0000000e0a0e7210 */ /* 0x000fe2000783e012 */
[----:B--2---:R-:W-:Y:S01]  /*eb70*/  IMAD R2, R17, R9, RZ ;  /* 0x0000000911027224 */ /* 0x004fe200078e02ff */
[----:B------:R-:W-:-:S02]  /*eb80*/  IADD3 R11, R19, R11, RZ ;  /* 0x0000000b130b7210 */ /* 0x000fc40007ffe0ff */
[----:B------:R-:W-:Y:S01]  /*eb90*/  SHF.R.S32.HI R10, RZ, 0x1f, R10 ;  /* 0x0000001fff0a7819 */ /* 0x000fe2000001140a */
[----:B------:R-:W-:Y:S01]  /*eba0*/  IMAD R2, R16, R8, R2 ;  /* 0x0000000810027224 */ /* 0x000fe200078e0202 */
[----:B------:R-:W-:Y:S02]  /*ebb0*/  MOV R8, c[0x0][0x4ac] ;  /* 0x00012b0000087a02 */ /* 0x000fe40000000f00 */
[----:B------:R-:W-:Y:S01]  /*ebc0*/  IADD3.X R15, R10, R5, R11, P1, P0 ;  /* 0x000000050a0f7210 */ /* 0x000fe20000fe040b */
[----:B------:R-:W-:Y:S01]  /*ebd0*/  IMAD.MOV.U32 R5, RZ, RZ, c[0x0][0x4a8] ;  /* 0x00012a00ff057624 */ /* 0x000fe200078e00ff */
[----:B------:R-:W-:-:S03]  /*ebe0*/  SEL R8, R8, c[0x0][0x454], P2 ;  /* 0x0001150008087a07 */ /* 0x000fc60001000000 */
[----:B------:R-:W-:Y:S01]  /*ebf0*/  IMAD.WIDE.U32 R14, R16, R9, R14 ;  /* 0x00000009100e7225 */ /* 0x000fe200078e000e */
[----:B------:R-:W-:-:S03]  /*ec00*/  SEL R5, R5, c[0x0][0x450], P2 ;  /* 0x0001140005057a07 */ /* 0x000fc60001000000 */
[----:B------:R-:W-:Y:S01]  /*ec10*/  IMAD.IADD R2, R15, 0x1, R2 ;  /* 0x000000010f027824 */ /* 0x000fe200078e0202 */
[----:B------:R-:W-:-:S04]  /*ec20*/  LEA R10, P0, R14, R5, 0x2 ;  /* 0x000000050e0a7211 */ /* 0x000fc800078010ff */
[----:B------:R-:W-:Y:S02]  /*ec30*/  LEA.HI.X R11, R14, R8, R2, 0x2, P0 ;  /* 0x000000080e0b7211 */ /* 0x000fe400000f1402 */
[----:B------:R-:W-:-:S05]  /*ec40*/  MOV R2, 0xff800000 ;  /* 0xff80000000027802 */ /* 0x000fca0000000f00 */
[----:B------:R1:W-:Y:S02]  /*ec50*/  STG.E [R10.64], R2 ;  /* 0x000000020a007986 */ /* 0x0003e4000c101908 */
.L_x_2167:
[----:B------:R-:W-:Y:S05]  /*ec60*/  BSYNC B0 ;  /* 0x0000000000007941 */ /* 0x000fea0003800000 */
.L_x_2166:
[----:B------:R-:W-:-:S13]  /*ec70*/  ISETP.GT.AND P0, PT, R234, 0x1, PT ;  /* 0x00000001ea00780c */ /* 0x000fda0003f04270 */
[----:B------:R-:W-:Y:S05]  /*ec80*/  @P0 BRA `(.L_x_2159) ;  /* 0x0000071000000947 */ /* 0x000fea0003800000 */
[----:B-1----:R-:W-:Y:S01]  /*ec90*/  MOV R2, c[0x0][0x4e8] ;  /* 0x00013a0000027a02 */ /* 0x002fe20000000f00 */
[----:B------:R-:W-:Y:S02]  /*eca0*/  IMAD R4, R4, c[0x0][0x3a0], RZ ;  /* 0x0000e80004047a24 */ /* 0x000fe400078e02ff */
[----:B------:R-:W-:Y:S01]  /*ecb0*/  IMAD.WIDE.U32 R8, R0, c[0x0][0x3a0], RZ ;  /* 0x0000e80000087a25 */ /* 0x000fe200078e00ff */
[----:B------:R-:W-:-:S03]  /*ecc0*/  ISETP.NE.AND P0, PT, R2, 0x1, PT ;  /* 0x000000010200780c */ /* 0x000fc60003f05270 */
[----:B------:R-:W-:Y:S01]  /*ecd0*/  IMAD R4, R0, c[0x0][0x3a4], R4 ;  /* 0x0000e90000047a24 */ /* 0x000fe200078e0204 */
[----:B------:R-:W-:Y:S01]  /*ece0*/  LEA R0, R218, R219, 0x5 ;  /* 0x000000dbda007211 */ /* 0x000fe200078e28ff */
[----:B------:R-:W-:-:S03]  /*ecf0*/  IMAD R7, R7, c[0x0][0x3f0], RZ ;  /* 0x0000fc0007077a24 */ /* 0x000fc600078e02ff */
[----:B------:R-:W-:Y:S01]  /*ed00*/  IADD3 R0, R197, R0, RZ ;  /* 0x00000000c5007210 */ /* 0x000fe20007ffe0ff */
[----:B------:R-:W-:Y:S01]  /*ed10*/  IMAD R7, R230, c[0x0][0x3f4], R7 ;  /* 0x0000fd00e6077a24 */ /* 0x000fe200078e0207 */
[----:B------:R-:W-:Y:S02]  /*ed20*/  IADD3 R9, R9, R4, RZ ;  /* 0x0000000409097210 */ /* 0x000fe40007ffe0ff */
[----:B------:R-:W-:Y:S01]  /*ed30*/  MOV R4, R0 ;  /* 0x0000000000047202 */ /* 0x000fe20000000f00 */
[----:B------:R-:W-:Y:S01]  /*ed40*/  @P0 IMAD.HI.U32 R2, R0, c[0x0][0x4ec], RZ ;  /* 0x00013b0000020a27 */ /* 0x000fe200078e00ff */
[----:B------:R-:W-:-:S03]  /*ed50*/  IADD3 R197, R219, R197, RZ ;  /* 0x000000c5dbc57210 */ /* 0x000fc60007ffe0ff */
        /* <DEDUP_REMOVED lines=13> */
[----:B------:R-:W-:Y:S01]  /*ee30*/  IMAD R8, R8, c[0x0][0x3d8], RZ ;  /* 0x0000f60008087a24 */ /* 0x000fe200078e02ff */
[----:B------:R-:W-:-:S03]  /*ee40*/  MOV R10, R230 ;  /* 0x000000e6000a7202 */ /* 0x000fc60000000f00 */
[C---:B------:R-:W-:Y:S02]  /*ee50*/  IMAD R8, R5.reuse, c[0x0][0x3dc], R8 ;  /* 0x0000f70005087a24 */ /* 0x040fe400078e0208 */
[----:B------:R-:W-:-:S05]  /*ee60*/  IMAD.WIDE.U32 R10, R5, c[0x0][0x3d8], R10 ;  /* 0x0000f600050a7a25 */ /* 0x000fca00078e000a */
[----:B------:R-:W-:Y:S02]  /*ee70*/  LEA R7, P0, R10, c[0x0][0x380], 0x1 ;  /* 0x0000e0000a077a11 */ /* 0x000fe400078008ff */
[----:B------:R-:W-:-:S04]  /*ee80*/  IADD3 R8, R11, R8, RZ ;  /* 0x000000080b087210 */ /* 0x000fc80007ffe0ff */
[----:B------:R-:W-:Y:S01]  /*ee90*/  LEA.HI.X R8, R10, c[0x0][0x384], R8, 0x1, P0 ;  /* 0x0000e1000a087a11 */ /* 0x000fe200000f0c08 */
[----:B------:R-:W-:Y:S05]  /*eea0*/  BRA.DIV ~URZ, `(.L_x_2168) ;  /* 0x000021727f007947 */ /* 0x000fea000b800000 */
[----:B------:R1:W4:Y:S02]  /*eeb0*/  SHFL.IDX PT, R9, R8, RZ, 0x181f ;  /* 0x00181fff08097589 */ /* 0x00032400000e0000 */
.L_x_2223:
[----:B------:R-:W-:Y:S05]  /*eec0*/  BRA.DIV ~URZ, `(.L_x_2169) ;  /* 0x000021c27f007947 */ /* 0x000fea000b800000 */
[----:B------:R1:W2:Y:S02]  /*eed0*/  SHFL.IDX PT, R0, R7, RZ, 0x181f ;  /* 0x00181fff07007589 */ /* 0x0002a400000e0000 */
.L_x_2224:
[----:B------:R-:W-:Y:S01]  /*eee0*/  IMAD R6, R6, c[0x0][0x4e8], RZ ;  /* 0x00013a0006067a24 */ /* 0x000fe200078e02ff */
[----:B------:R-:W-:Y:S04]  /*eef0*/  BSSY B0, `(.L_x_2170) ;  /* 0x000000f000007945 */ /* 0x000fe80003800000 */
        /* <DEDUP_REMOVED lines=8> */
[-C--:B----4-:R-:W-:Y:S02]  /*ef80*/  @!P2 LEA.HI.X R11, R222, R9.reuse, R223, 0x1, P5 ;  /* 0x00000009de0ba211 */ /* 0x090fe400028f0cdf */
[-C--:B------:R-:W-:Y:S02]  /*ef90*/  @!P1 LEA.HI.X R5, R208, R9.reuse, R203, 0x1, P4 ;  /* 0x00000009d0059211 */ /* 0x080fe400020f0ccb */
[----:B------:R-:W-:Y:S01]  /*efa0*/  @!P0 LEA.HI.X R13, R207, R9, R202, 0x1, P3 ;  /* 0x00000009cf0d8211 */ /* 0x000fe200018f0cca */
[----:B------:R2:W-:Y:S04]  /*efb0*/  @!P2 ST.E.128 [R10.64], RZ ;  /* 0x000000ff0a00a985 */ /* 0x0005e8000c101d08 */
[----:B------:R2:W-:Y:S04]  /*efc0*/  @!P1 ST.E.128 [R4.64], RZ ;  /* 0x000000ff04009985 */ /* 0x0005e8000c101d08 */
[----:B------:R2:W-:Y:S02]  /*efd0*/  @!P0 ST.E.128 [R12.64], RZ ;  /* 0x000000ff0c008985 */ /* 0x0005e4000c101d08 */
.L_x_2171:
[----:B------:R-:W-:Y:S05]  /*efe0*/  BSYNC B0 ;  /* 0x0000000000007941 */ /* 0x000fea0003800000 */
.L_x_2170:
[----:B------:R-:W-:Y:S05]  /*eff0*/  BRA.DIV ~URZ, `(.L_x_2172) ;  /* 0x000021027f007947 */ /* 0x000fea000b800000 */
[----:B----4-:R4:W1:Y:S04]  /*f000*/  SHFL.IDX PT, R9, R8, 0x1, 0x181f ;  /* 0x00381f0008097f89 */ /* 0x01086800000e0000 */
[----:B--2---:R4:W2:Y:S02]  /*f010*/  SHFL.IDX PT, R0, R7, 0x1, 0x181f ;  /* 0x00381f0007007f89 */ /* 0x0048a400000e0000 */
.L_x_2225:
        /* <DEDUP_REMOVED lines=16> */
.L_x_2174:
[----:B------:R-:W-:Y:S05]  /*f120*/  BSYNC B0 ;  /* 0x0000000000007941 */ /* 0x000fea0003800000 */
.L_x_2173:
[----:B------:R-:W-:Y:S05]  /*f130*/  BRA.DIV ~URZ, `(.L_x_2175) ;  /* 0x000020927f007947 */ /* 0x000fea000b800000 */
[----:B-1----:R1:W3:Y:S02]  /*f140*/  SHFL.IDX PT, R9, R8, 0x2, 0x181f ;  /* 0x00581f0008097f89 */ /* 0x0022e400000e0000 */
.L_x_2226:
[----:B------:R-:W-:Y:S05]  /*f150*/  BRA.DIV ~URZ, `(.L_x_2176) ;  /* 0x000020e27f007947 */ /* 0x000fea000b800000 */
[----:B--2---:R2:W1:Y:S02]  /*f160*/  SHFL.IDX PT, R0, R7, 0x2, 0x181f ;  /* 0x00581f0007007f89 */ /* 0x00446400000e0000 */
.L_x_2227:
        /* <DEDUP_REMOVED lines=10> */
[-C--:B---3--:R-:W-:Y:S02]  /*f210*/  @!P2 LEA.HI.X R11, R222, R9.reuse, R223, 0x1, P5 ;  /* 0x00000009de0ba211 */ /* 0x088fe400028f0cdf */
[-C--:B------:R-:W-:Y:S02]  /*f220*/  @!P1 LEA.HI.X R5, R208, R9.reuse, R203, 0x1, P4 ;  /* 0x00000009d0059211 */ /* 0x080fe400020f0ccb */
[----:B------:R-:W-:Y:S01]  /*f230*/  @!P0 LEA.HI.X R13, R207, R9, R202, 0x1, P3 ;  /* 0x00000009cf0d8211 */ /* 0x000fe200018f0cca */
[----:B------:R1:W-:Y:S04]  /*f240*/  @!P2 ST.E.128 [R10.64], RZ ;  /* 0x000000ff0a00a985 */ /* 0x0003e8000c101d08 */
[----:B------:R1:W-:Y:S04]  /*f250*/  @!P1 ST.E.128 [R4.64], RZ ;  /* 0x000000ff04009985 */ /* 0x0003e8000c101d08 */
[----:B------:R1:W-:Y:S02]  /*f260*/  @!P0 ST.E.128 [R12.64], RZ ;  /* 0x000000ff0c008985 */ /* 0x0003e4000c101d08 */
.L_x_2178:
[----:B------:R-:W-:Y:S05]  /*f270*/  BSYNC B0 ;  /* 0x0000000000007941 */ /* 0x000fea0003800000 */
.L_x_2177:
[----:B------:R-:W-:Y:S05]  /*f280*/  BRA.DIV ~URZ, `(.L_x_2179) ;  /* 0x000020227f007947 */ /* 0x000fea000b800000 */
[----:B-1--4-:R-:W1:Y:S04]  /*f290*/  SHFL.IDX PT, R8, R8, 0x3, 0x181f ;  /* 0x00781f0008087f89 */ /* 0x012e6800000e0000 */
[----:B--2---:R-:W2:Y:S02]  /*f2a0*/  SHFL.IDX PT, R7, R7, 0x3, 0x181f ;  /* 0x00781f0007077f89 */ /* 0x004ea400000e0000 */
.L_x_2228:
[----:B------:R-:W-:-:S04]  /*f2b0*/  IADD3 R197, R197, 0x60, RZ ;  /* 0x00000060c5c57810 */ /* 0x000fc80007ffe0ff */
        /* <DEDUP_REMOVED lines=14> */
.L_x_2159:
[----:B------:R-:W-:Y:S05]  /*f3a0*/  BSYNC B1 ;  /* 0x0000000000017941 */ /* 0x000fea0003800000 */
.L_x_2143:
[----:B------:R-:W-:-:S13]  /*f3b0*/  ISETP.NE.AND P0, PT, R220, RZ, PT ;  /* 0x000000ffdc00720c */ /* 0x000fda0003f05270 */
[----:B------:R-:W-:Y:S01]  /*f3c0*/  @P0 WARPSYNC 0xffffffff ;  /* 0xffffffff00000948 */ /* 0x000fe20003800000 */
[----:B------:R-:W-:Y:S06]  /*f3d0*/  @P0 BAR.SYNC.DEFER_BLOCKING 0x5, 0x100 ;  /* 0x0144000000000b1d */ /* 0x000fec0000010000 */
[----:B------:R-:W4:Y:S04]  /*f3e0*/  @P0 LDS.128 R196, [0x24100] ;  /* 0x02410000ffc40984 */ /* 0x000f280000000c00 */
[----:B------:R-:W-:Y:S06]  /*f3f0*/  @P0 BAR.ARV 0x4, 0x100 ;  /* 0x0104000000000b1d */ /* 0x000fec0000002000 */
[----:B------:R-:W-:Y:S05]  /*f400*/  @P0 BRA `(.L_x_2180) ;  /* 0x00000ea000000947 */ /* 0x000fea0003800000 */
[----:B-1----:R-:W-:Y:S01]  /*f410*/  LOP3.LUT R6, R206, 0x1f, RZ, 0xc0, !PT ;  /* 0x0000001fce067812 */ /* 0x002fe200078ec0ff */
[----:B--2---:R-:W-:-:S03]  /*f420*/  IMAD.MOV.U32 R11, RZ, RZ, RZ ;  /* 0x000000ffff0b7224 */ /* 0x004fc600078e00ff */
[----:B------:R-:W-:Y:S01]  /*f430*/  ISETP.NE.AND P5, PT, R6, 0x1f, PT ;  /* 0x0000001f0600780c */ /* 0x000fe20003fa5270 */
[----:B------:R-:W-:Y:S10]  /*f440*/  BRA.DIV ~URZ, `(.L_x_2181) ;  /* 0x00001f327f007947 */ /* 0x000ff4000b800000 */
[----:B------:R1:W2:Y:S02]  /*f450*/  SHFL.IDX PT, R7, R3, RZ, 0x1f ;  /* 0x00001fff03077589 */ /* 0x0002a400000e0000 */
.L_x_2229:
[----:B------:R-:W-:Y:S05]  /*f460*/  BRA.DIV ~URZ, `(.L_x_2182) ;  /* 0x00001f827f007947 */ /* 0x000fea000b800000 */
[----:B-1----:R-:W1:Y:S02]  /*f470*/  SHFL.IDX PT, R3, R3, 0x1, 0x1f ;  /* 0x00201f0003037f89 */ /* 0x002e6400000e0000 */
.L_x_2230:
[----:B---34-:R-:W-:Y:S02]  /*f480*/  IMAD.IADD R4, R199, 0x1, R6 ;  /* 0x00000001c7047824 */ /* 0x018fe400078e0206 */
        /* <DEDUP_REMOVED lines=17> */
.L_x_2231:
        /* <DEDUP_REMOVED lines=16> */
.L_x_2232:
[----:B----4-:R-:W-:Y:S01]  /*f6a0*/  IMAD R0, R0, c[0x0][0x538], RZ ;  /* 0x00014e0000007a24 */ /* 0x010fe200078e02ff */
[----:B------:R-:W-:Y:S04]  /*f6b0*/  BSSY B1, `(.L_x_2185) ;  /* 0x00000ba000017945 */ /* 0x000fe80003800000 */
[----:B-1----:R-:W-:-:S04]  /*f6c0*/  IADD3 R196, R0, R3, RZ ;  /* 0x0000000300c47210 */ /* 0x002fc80007ffe0ff */
[----:B--2---:R-:W-:-:S13]  /*f6d0*/  ISETP.GT.AND P6, PT, R196, R7, PT ;  /* 0x00000007c400720c */ /* 0x004fda0003fc4270 */
[----:B------:R-:W-:Y:S05]  /*f6e0*/  @P6 BRA `(.L_x_2186) ;  /* 0x0000024000006947 */ /* 0x000fea0003800000 */
.L_x_2190:
        /* <DEDUP_REMOVED lines=16> */
.L_x_2233:
        /* <DEDUP_REMOVED lines=16> */
.L_x_2234:
[----:B--2---:R-:W-:-:S05]  /*f8f0*/  IMAD R0, R0, c[0x0][0x538], RZ ;  /* 0x00014e0000007a24 */ /* 0x004fca00078e02ff */
[----:B------:R-:W-:-:S04]  /*f900*/  IADD3 R196, R0, R196, RZ ;  /* 0x000000c400c47210 */ /* 0x000fc80007ffe0ff */
[----:B------:R-:W-:-:S13]  /*f910*/  ISETP.GT.AND P6, PT, R196, R7, PT ;  /* 0x00000007c400720c */ /* 0x000fda0003fc4270 */
[----:B-1----:R-:W-:Y:S05]  /*f920*/  @!P6 BRA `(.L_x_2190) ;  /* 0xfffffdc00000e947 */ /* 0x002fea000383ffff */
.L_x_2186:
[----:B------:R-:W-:-:S05]  /*f930*/  IADD3 R196, -R0, R196, RZ ;  /* 0x000000c400c47210 */ /* 0x000fca0007ffe1ff */
[----:B------:R-:W-:-:S05]  /*f940*/  IMAD R0, R9, c[0x0][0x538], R196 ;  /* 0x00014e0009007a24 */ /* 0x000fca00078e02c4 */
[----:B------:R-:W-:Y:S01]  /*f950*/  ISETP.GT.AND P0, PT, R0, R7, PT ;  /* 0x000000070000720c */ /* 0x000fe20003f04270 */
[----:B------:R-:W-:-:S12]  /*f960*/  BRA.DIV ~URZ, `(.L_x_2191) ;  /* 0x00001f127f007947 */ /* 0x000fd8000b800000 */
[----:B------:R-:W-:-:S04]  /*f970*/  VOTE.ANY R8, PT, !P0 ;  /* 0x0000000000087806 */ /* 0x000fc800040e0100 */
.L_x_2235:
[----:B------:R-:W1:Y:S02]  /*f980*/  POPC R12, R8 ;  /* 0x00000008000c7309 */ /* 0x000e640000000000 */
[----:B-1----:R-:W-:Y:S01]  /*f990*/  IADD3 R199, R12, R199, RZ ;  /* 0x000000c70cc77210 */ /* 0x002fe20007ffe0ff */
[----:B------:R-:W-:Y:S05]  /*f9a0*/  BRA.DIV ~URZ, `(.L_x_2192) ;  /* 0x00001f127f007947 */ /* 0x000fea000b800000 */
[----:B------:R1:W2:Y:S04]  /*f9b0*/  SHFL.IDX PT, R197, R197, R12, 0x1f ;  /* 0x00001f0cc5c57589 */ /* 0x0002a800000e0000 */
[----:B------:R1:W4:Y:S02]  /*f9c0*/  SHFL.IDX PT, R3, R11, R12, 0x1f ;  /* 0x00001f0c0b037589 */ /* 0x00032400000e0000 */
.L_x_2236:
[----:B------:R-:W-:Y:S01]  /*f9d0*/  ISETP.NE.AND P0, PT, R8, RZ, PT ;  /* 0x000000ff0800720c */ /* 0x000fe20003f05270 */
[----:B------:R-:W-:-:S12]  /*f9e0*/  BSSY B0, `(.L_x_2193) ;  /* 0x0000005000007945 */ /* 0x000fd80003800000 */
[----:B------:R-:W-:Y:S05]  /*f9f0*/  @!P0 BRA `(.L_x_2194) ;  /* 0x0000003000008947 */ /* 0x000fea0003800000 */
[----:B------:R-:W-:Y:S01]  /*fa00*/  IADD3 R4, R12, -0x1, RZ ;  /* 0xffffffff0c047810 */ /* 0x000fe20007ffe0ff */
[----:B------:R-:W-:Y:S05]  /*fa10*/  BRA.DIV ~URZ, `(.L_x_2195) ;  /* 0x00001f727f007947 */ /* 0x000fea000b800000 */
[----:B------:R1:W3:Y:S02]  /*fa20*/  SHFL.IDX PT, R10, R9, R4, 0x1f ;  /* 0x00001f04090a7589 */ /* 0x0002e400000e0000 */
.L_x_2194:
[----:B------:R-:W-:Y:S05]  /*fa30*/  BSYNC B0 ;  /* 0x0000000000007941 */ /* 0x000fea0003800000 */
.L_x_2193:
[----:B----4-:R-:W-:Y:S01]  /*fa40*/  ISETP.NE.AND P0, PT, R3, 0x1, PT ;  /* 0x000000010300780c */ /* 0x010fe20003f05270 */
[----:B---3--:R-:W-:Y:S01]  /*fa50*/  IMAD R196, R10, c[0x0][0x538], R196 ;  /* 0x00014e000ac47a24 */ /* 0x008fe200078e02c4 */
[----:B------:R-:W-:Y:S04]  /*fa60*/  BSSY B0, `(.L_x_2196) ;  /* 0x0000077000007945 */ /* 0x000fe80003800000 */
[----:B------:R-:W-:-:S07]  /*fa70*/  IADD3 R5, -R196, R7, RZ ;  /* 0x00000007c4057210 */ /* 0x000fce0007ffe1ff */
        /* <DEDUP_REMOVED lines=56> */
.L_x_2197:
[----:B------:R-:W-:-:S04]  /*fe00*/  IMAD.MOV.U32 R0, RZ, RZ, 0x4 ;  /* 0x00000004ff007424 */ /* 0x000fc800078e00ff */
[----:B------:R-:W-:-:S06]  /*fe10*/  IMAD.WIDE R2, R199, R0, c[0x0][0x590] ;  /* 0x00016400c7027625 */ /* 0x000fcc00078e0200 */
[----:B------:R-:W3:Y:S01]  /*fe20*/  LDG.E R3, [R2.64] ;  /* 0x0000000802037981 */ /* 0x000ee2000c1e1900 */
        /* <DEDUP_REMOVED lines=31> */
[----:B------:R-:W-:Y:S01]  /*10020*/  IABS R8, R3 ;  /* 0x0000000300087213 */ /* 0x000fe20000000000 */
[----:B------:R-:W-:Y:S01]  /*10030*/  IMAD.MOV R198, RZ, RZ, -R3 ;  /* 0x000000ffffc67224 */ /* 0x000fe200078e0a03 */
[----:B------:R-:W-:Y:S02]  /*10040*/  IADD3 R4, R4, 0x1000000, R5 ;  /* 0x0100000004047810 */ /* 0x000fe40007ffe005 */
[----:B------:R-:W1:Y:S08]  /*10050*/  I2F.RP R10, R8 ;  /* 0x00000008000a7306 */ /* 0x000e700000209400 */
[----:B-1----:R-:W1:Y:S02]  /*10060*/  MUFU.RCP R10, R10 ;  /* 0x0000000a000a7308 */ /* 0x002e640000001000 */
[----:B-1----:R-:W-:-:S06]  /*10070*/  IADD3 R10, R10, 0xffffffe, RZ ;  /* 0x0ffffffe0a0a7810 */ /* 0x002fcc0007ffe0ff */
[----:B------:R-:W1:Y:S02]  /*10080*/  F2I.FTZ.U32.TRUNC.NTZ R11, R10 ;  /* 0x0000000a000b7305 */ /* 0x000e64000021f000 */
[----:B-1----:R-:W-:Y:S02]  /*10090*/  IMAD.MOV R0, RZ, RZ, -R11 ;  /* 0x000000ffff007224 */ /* 0x002fe400078e0a0b */
[----:B------:R-:W-:Y:S02]  /*100a0*/  IMAD.MOV.U32 R10, RZ, RZ, RZ ;  /* 0x000000ffff0a7224 */ /* 0x000fe400078e00ff */
        /* <DEDUP_REMOVED lines=16> */
[----:B------:R-:W-:Y:S02]  /*101b0*/  IMAD R198, R7, R198, R4 ;  /* 0x000000c607c67224 */ /* 0x000fe400078e0204 */
[----:B------:R-:W-:Y:S02]  /*101c0*/  IMAD.MOV.U32 R2, RZ, RZ, R7 ;  /* 0x000000ffff027224 */ /* 0x000fe400078e0007 */
.L_x_2198:
[----:B------:R-:W-:Y:S05]  /*101d0*/  BSYNC B0 ;  /* 0x0000000000007941 */ /* 0x000fea0003800000 */
.L_x_2196:
[----:B------:R-:W-:-:S04]  /*101e0*/  LOP3.LUT R2, RZ, R2, RZ, 0x33, !PT ;  /* 0x00000002ff027212 */ /* 0x000fc800078e33ff */
[----:B------:R-:W-:Y:S01]  /*101f0*/  IADD3 R197, R2, R197, RZ ;  /* 0x000000c502c57210 */ /* 0x000fe20007ffe0ff */
[----:B------:R-:W-:Y:S05]  /*10200*/  BRA `(.L_x_2199) ;  /* 0x0000004000007947 */ /* 0x000fea0003800000 */
.L_x_2187:
[----:B------:R-:W-:Y:S01]  /*10210*/  IMAD.MOV.U32 R196, RZ, RZ, R7 ;  /* 0x000000ffffc47224 */ /* 0x000fe200078e0007 */
[----:B------:R-:W-:Y:S01]  /*10220*/  MOV R198, RZ ;  /* 0x000000ff00c67202 */ /* 0x000fe20000000f00 */
[----:B------:R-:W-:Y:S01]  /*10230*/  IMAD.MOV.U32 R197, RZ, RZ, RZ ;  /* 0x000000ffffc57224 */ /* 0x000fe200078e00ff */
[----:B------:R-:W-:Y:S02]  /*10240*/  MOV R199, c[0x0][0x53c] ;  /* 0x00014f0000c77a02 */ /* 0x000fe40000000f00 */
.L_x_2199:
[----:B------:R-:W-:Y:S05]  /*10250*/  BSYNC B1 ;  /* 0x0000000000017941 */ /* 0x000fea0003800000 */
.L_x_2185:
[----:B------:R-:W-:Y:S01]  /*10260*/  WARPSYNC 0xffffffff ;  /* 0xffffffff00007948 */ /* 0x000fe20003800000 */
[----:B------:R-:W-:Y:S01]  /*10270*/  BAR.SYNC.DEFER_BLOCKING 0x4, 0x100 ;  /* 0x0104000000007b1d */ /* 0x000fe20000010000 */
[----:B------:R-:W-:-:S13]  /*10280*/  ISETP.NE.AND P0, PT, R6, RZ, PT ;  /* 0x000000ff0600720c */ /* 0x000fda0003f05270 */
[----:B------:R1:W-:Y:S04]  /*10290*/  @!P0 STS.128 [0x24100], R196 ;  /* 0x024100c4ff008388 */ /* 0x0003e80000000c00 */
[----:B------:R-:W-:Y:S06]  /*102a0*/  BAR.ARV 0x5, 0x100 ;  /* 0x0144000000007b1d */ /* 0x000fec0000002000 */
.L_x_2180:
[----:B----4-:R-:W-:-:S13]  /*102b0*/  ISETP.GE.AND P0, PT, R199, c[0x0][0x53c], PT ;  /* 0x00014f00c7007a0c */ /* 0x010fda0003f06270 */
[----:B-123--:R-:W-:Y:S01]  /*102c0*/  @P0 CALL.REL.NOINC `(.L_x_2200) ;  /* 0x0000001000000944 */ /* 0x00efe20003c00000 */
[----:B------:R-:W-:Y:S05]  /*102d0*/  BRA `(.L_x_2201) ;  /* 0xffff136000007947 */ /* 0x000fea000383ffff */
.L_x_2200:
[----:B------:R-:W-:Y:S05]  /*102e0*/  EXIT ;  /* 0x000000000000794d */ /* 0x000fea0003800000 */
.L_x_2099:
[----:B------:R-:W-:Y:S01]  /*102f0*/  IMAD.MOV.U32 R9, RZ, RZ, R8 ;  /* 0x000000ffff097224 */ /* 0x000fe200078e0008 */
[----:B------:R-:W-:Y:S02]  /*10300*/  MOV R2, 0x1 ;  /* 0x0000000100027802 */ /* 0x000fe40000000f00 */
[----:B------:R-:W-:Y:S02]  /*10310*/  MOV R0, 0x10330 ;  /* 0x0001033000007802 */ /* 0x000fe40000000f00 */
[----:B------:R-:W-:Y:S05]  /*10320*/  CALL.REL.NOINC `($__internal_46_$__cuda_sm70_shflsync_up_p) ;  /* 0x0000176000007944 */ /* 0x000fea0003c00000 */
[----:B--2---:R-:W-:Y:S01]  /*10330*/  MOV R0, R2 ;  /* 0x0000000200007202 */ /* 0x004fe20000000f00 */
[----:B-1----:R-:W-:Y:S05]  /*10340*/  BRA `(.L_x_2202) ;  /* 0xffff012000007947 */ /* 0x002fea000383ffff */
.L_x_2100:
[----:B------:R-:W-:Y:S01]  /*10350*/  IMAD.MOV.U32 R9, RZ, RZ, R8 ;  /* 0x000000ffff097224 */ /* 0x000fe200078e0008 */
[----:B------:R-:W-:Y:S02]  /*10360*/  MOV R2, 0x2 ;  /* 0x0000000200027802 */ /* 0x000fe40000000f00 */
[----:B------:R-:W-:Y:S02]  /*10370*/  MOV R0, 0x10390 ;  /* 0x0001039000007802 */ /* 0x000fe40000000f00 */
[----:B------:R-:W-:Y:S05]  /*10380*/  CALL.REL.NOINC `($__internal_46_$__cuda_sm70_shflsync_up_p) ;  /* 0x0000170000007944 */ /* 0x000fea0003c00000 */
[----:B-12---:R-:W-:Y:S01]  /*10390*/  SEL R9, R2, RZ, P4 ;  /* 0x000000ff02097207 */ /* 0x006fe20002000000 */
[----:B------:R-:W-:Y:S01]  /*103a0*/  IMAD.MOV.U32 R2, RZ, RZ, 0x4 ;  /* 0x00000004ff027424 */ /* 0x000fe200078e00ff */
[----:B------:R-:W-:-:S03]  /*103b0*/  MOV R0, 0x103e0 ;  /* 0x000103e000007802 */ /* 0x000fc60000000f00 */
[----:B------:R-:W-:Y:S02]  /*103c0*/  IMAD.IADD R9, R8, 0x1, R9 ;  /* 0x0000000108097824 */ /* 0x000fe400078e0209 */
[----:B------:R-:W-:Y:S05]  /*103d0*/  CALL.REL.NOINC `($__internal_46_$__cuda_sm70_shflsync_up_p) ;  /* 0x000016b000007944 */ /* 0x000fea0003c00000 */
[----:B--2---:R-:W-:Y:S02]  /*103e0*/  SEL R2, R2, RZ, P3 ;  /* 0x000000ff02027207 */ /* 0x004fe40001800000 */
[----:B------:R-:W-:-:S03]  /*103f0*/  MOV R0, 0x10430 ;  /* 0x0001043000007802 */ /* 0x000fc60000000f00 */
[----:B-1----:R-:W-:Y:S02]  /*10400*/  IMAD.IADD R9, R9, 0x1, R2 ;  /* 0x0000000109097824 */ /* 0x002fe400078e0202 */
[----:B------:R-:W-:Y:S02]  /*10410*/  IMAD.MOV.U32 R2, RZ, RZ, 0x8 ;  /* 0x00000008ff027424 */ /* 0x000fe400078e00ff */
[----:B------:R-:W-:Y:S05]  /*10420*/  CALL.REL.NOINC `($__internal_46_$__cuda_sm70_shflsync_up_p) ;  /* 0x0000166000007944 */ /* 0x000fea0003c00000 */
[----:B--2---:R-:W-:Y:S02]  /*10430*/  SEL R2, R2, RZ, P2 ;  /* 0x000000ff02027207 */ /* 0x004fe40001000000 */
[----:B------:R-:W-:-:S03]  /*10440*/  MOV R0, 0x10480 ;  /* 0x0001048000007802 */ /* 0x000fc60000000f00 */
[----:B-1----:R-:W-:Y:S02]  /*10450*/  IMAD.IADD R9, R9, 0x1, R2 ;  /* 0x0000000109097824 */ /* 0x002fe400078e0202 */
[----:B------:R-:W-:Y:S02]  /*10460*/  IMAD.MOV.U32 R2, RZ, RZ, 0x10 ;  /* 0x00000010ff027424 */ /* 0x000fe400078e00ff */
[----:B------:R-:W-:Y:S05]  /*10470*/  CALL.REL.NOINC `($__internal_46_$__cuda_sm70_shflsync_up_p) ;  /* 0x0000161000007944 */ /* 0x000fea0003c00000 */
[----:B--2---:R-:W-:Y:S01]  /*10480*/  SEL R2, R2, RZ, P1 ;  /* 0x000000ff02027207 */ /* 0x004fe20000800000 */
[----:B------:R-:W-:Y:S01]  /*10490*/  IMAD.MOV.U32 R4, RZ, RZ, 0x1f ;  /* 0x0000001fff047424 */ /* 0x000fe200078e00ff */
[----:B------:R-:W-:-:S03]  /*104a0*/  MOV R0, 0x104f0 ;  /* 0x000104f000007802 */ /* 0x000fc60000000f00 */
[----:B-1----:R-:W-:Y:S01]  /*104b0*/  IMAD.IADD R9, R9, 0x1, R2 ;  /* 0x0000000109097824 */ /* 0x002fe200078e0202 */
[----:B------:R-:W-:-:S03]  /*104c0*/  MOV R2, 0x1f ;  /* 0x0000001f00027802 */ /* 0x000fc60000000f00 */
[----:B------:R-:W-:Y:S02]  /*104d0*/  IMAD.MOV.U32 R5, RZ, RZ, R9 ;  /* 0x000000ffff057224 */ /* 0x000fe400078e0009 */
[----:B------:R-:W-:Y:S05]  /*104e0*/  CALL.REL.NOINC `($__internal_45_$__cuda_sm70_shflsync_idx_p) ;  /* 0x0000155000007944 */ /* 0x000fea0003c00000 */
[----:B------:R-:W-:Y:S05]  /*104f0*/  BRA `(.L_x_2203) ;  /* 0xffff007000007947 */ /* 0x000fea000383ffff */
.L_x_2102:
[----:B------:R-:W-:Y:S02]  /*10500*/  SEL R2, RZ, 0x1, P0 ;  /* 0x00000001ff027807 */ /* 0x000fe40000000000 */
[----:B------:R-:W-:Y:S02]  /*10510*/  MOV R0, 0x10530 ;  /* 0x0001053000007802 */ /* 0x000fe40000000f00 */
[----:B------:R-:W-:Y:S05]  /*10520*/  CALL.REL.NOINC `($__internal_47_$__cuda_sm70_votesync_ballot) ;  /* 0x000015b000007944 */ /* 0x000fea0003c00000 */
[----:B------:R-:W-:Y:S05]  /*10530*/  BRA `(.L_x_2204) ;  /* 0xffff00c000007947 */ /* 0x000fea000383ffff */
.L_x_2103:
[----:B------:R-:W-:Y:S01]  /*10540*/  IMAD.MOV.U32 R5, RZ, RZ, R10 ;  /* 0x000000ffff057224 */ /* 0x000fe200078e000a */
[----:B------:R-:W-:Y:S01]  /*10550*/  MOV R4, R3 ;  /* 0x0000000300047202 */ /* 0x000fe20000000f00 */
[----:B------:R-:W-:Y:S01]  /*10560*/  IMAD.MOV.U32 R2, RZ, RZ, 0x1f ;  /* 0x0000001fff027424 */ /* 0x000fe200078e00ff */
[----:B------:R-:W-:Y:S02]  /*10570*/  MOV R0, 0x10590 ;  /* 0x0001059000007802 */ /* 0x000fe40000000f00 */
[----:B------:R-:W-:Y:S05]  /*10580*/  CALL.REL.NOINC `($__internal_45_$__cuda_sm70_shflsync_idx_p) ;  /* 0x000014b000007944 */ /* 0x000fea0003c00000 */
[----:B------:R-:W-:Y:S01]  /*10590*/  IMAD.MOV.U32 R10, RZ, RZ, R2 ;  /* 0x000000ffff0a7224 */ /* 0x000fe200078e0002 */
[----:B------:R-:W-:Y:S01]  /*105a0*/  MOV R5, R7 ;  /* 0x0000000700057202 */ /* 0x000fe20000000f00 */
[----:B------:R-:W-:Y:S01]  /*105b0*/  IMAD.MOV.U32 R11, RZ, RZ, RZ ;  /* 0x000000ffff0b7224 */ /* 0x000fe200078e00ff */
[----:B------:R-:W-:Y:S01]  /*105c0*/  MOV R4, R3 ;  /* 0x0000000300047202 */ /* 0x000fe20000000f00 */
[----:B------:R-:W-:Y:S01]  /*105d0*/  IMAD.MOV.U32 R2, RZ, RZ, 0x1f ;  /* 0x0000001fff027424 */ /* 0x000fe200078e00ff */
[----:B------:R-:W-:-:S02]  /*105e0*/  MOV R0, 0x10600 ;  /* 0x0001060000007802 */ /* 0x000fc40000000f00 */
[----:B------:R-:W-:Y:S05]  /*105f0*/  CALL.REL.NOINC `($__internal_45_$__cuda_sm70_shflsync_idx_p) ;  /* 0x0000144000007944 */ /* 0x000fea0003c00000 */
[----:B------:R-:W-:Y:S01]  /*10600*/  MOV R7, R2 ;  /* 0x0000000200077202 */ /* 0x000fe20000000f00 */
[----:B------:R-:W-:Y:S05]  /*10610*/  BRA `(.L_x_2205) ;  /* 0xffff004000007947 */ /* 0x000fea000383ffff */
.L_x_2106:
[----:B------:R-:W-:Y:S01]  /*10620*/  IMAD.MOV.U32 R5, RZ, RZ, R9 ;  /* 0x000000ffff057224 */ /* 0x000fe200078e0009 */
[----:B------:R-:W-:Y:S01]  /*10630*/  MOV R4, R3 ;  /* 0x0000000300047202 */ /* 0x000fe20000000f00 */
[----:B------:R-:W-:Y:S01]  /*10640*/  IMAD.MOV.U32 R2, RZ, RZ, 0x1f ;  /* 0x0000001fff027424 */ /* 0x000fe200078e00ff */
[----:B------:R-:W-:-:S02]  /*10650*/  MOV R0, 0x10670 ;  /* 0x0001067000007802 */ /* 0x000fc40000000f00 */
[----:B--23--:R-:W-:Y:S05]  /*10660*/  CALL.REL.NOINC `($__internal_45_$__cuda_sm70_shflsync_idx_p) ;  /* 0x000013d000007944 */ /* 0x00cfea0003c00000 */
[----:B------:R-:W-:Y:S01]  /*10670*/  MOV R11, R2 ;  /* 0x00000002000b7202 */ /* 0x000fe20000000f00 */
[----:B------:R-:W-:Y:S05]  /*10680*/  BRA `(.L_x_2105) ;  /* 0xffff003000007947 */ /* 0x000fea000383ffff */
.L_x_2117:
[----:B------:R-:W-:Y:S01]  /*10690*/  IMAD.MOV.U32 R5, RZ, RZ, R8 ;  /* 0x000000ffff057224 */ /* 0x000fe200078e0008 */
[----:B------:R-:W-:Y:S01]  /*106a0*/  MOV R4, RZ ;  /* 0x000000ff00047202 */ /* 0x000fe20000000f00 */
[----:B------:R-:W-:Y:S01]  /*106b0*/  IMAD.MOV.U32 R2, RZ, RZ, 0x181f ;  /* 0x0000181fff027424 */ /* 0x000fe200078e00ff */
[----:B------:R-:W-:-:S02]  /*106c0*/  MOV R0, 0x106e0 ;  /* 0x000106e000007802 */ /* 0x000fc40000000f00 */
[----:B-1----:R-:W-:Y:S05]  /*106d0*/  CALL.REL.NOINC `($__internal_45_$__cuda_sm70_shflsync_idx_p) ;  /* 0x0000136000007944 */ /* 0x002fea0003c00000 */
[----:B------:R-:W-:Y:S01]  /*106e0*/  MOV R10, R2 ;  /* 0x00000002000a7202 */ /* 0x000fe20000000f00 */
[----:B------:R-:W-:Y:S05]  /*106f0*/  BRA `(.L_x_2206) ;  /* 0xffff1de000007947 */ /* 0x000fea000383ffff */
.L_x_2118:
[----:B------:R-:W-:Y:S01]  /*10700*/  IMAD.MOV.U32 R5, RZ, RZ, R9 ;  /* 0x000000ffff057224 */ /* 0x000fe200078e0009 */
[----:B------:R-:W-:Y:S01]  /*10710*/  MOV R4, RZ ;  /* 0x000000ff00047202 */ /* 0x000fe20000000f00 */
[----:B------:R-:W-:Y:S01]  /*10720*/  IMAD.MOV.U32 R2, RZ, RZ, 0x181f ;  /* 0x0000181fff027424 */ /* 0x000fe200078e00ff */
[----:B------:R-:W-:-:S02]  /*10730*/  MOV R0, 0x10750 ;  /* 0x0001075000007802 */ /* 0x000fc40000000f00 */
[----:B-123--:R-:W-:Y:S05]  /*10740*/  CALL.REL.NOINC `($__internal_45_$__cuda_sm70_shflsync_idx_p) ;  /* 0x000012f000007944 */ /* 0x00efea0003c00000 */
[----:B------:R-:W-:Y:S01]  /*10750*/  MOV R0, R2 ;  /* 0x0000000200007202 */ /* 0x000fe20000000f00 */
[----:B------:R-:W-:Y:S05]  /*10760*/  BRA `(.L_x_2207) ;  /* 0xffff1d9000007947 */ /* 0x000fea000383ffff */
.L_x_2121:
[----:B-1----:R-:W-:Y:S01]  /*10770*/  IMAD.MOV.U32 R5, RZ, RZ, R8 ;  /* 0x000000ffff057224 */ /* 0x002fe200078e0008 */
[----:B------:R-:W-:Y:S01]  /*10780*/  MOV R4, 0x1 ;  /* 0x0000000100047802 */ /* 0x000fe20000000f00 */
[----:B------:R-:W-:Y:S01]  /*10790*/  IMAD.MOV.U32 R2, RZ, RZ, 0x181f ;  /* 0x0000181fff027424 */ /* 0x000fe200078e00ff */
[----:B------:R-:W-:-:S02]  /*107a0*/  MOV R0, 0x107c0 ;  /* 0x000107c000007802 */ /* 0x000fc40000000f00 */
[----:B--234-:R-:W-:Y:S05]  /*107b0*/  CALL.REL.NOINC `($__internal_45_$__cuda_sm70_shflsync_idx_p) ;  /* 0x0000128000007944 */ /* 0x01cfea0003c00000 */
[----:B------:R-:W-:Y:S01]  /*107c0*/  IMAD.MOV.U32 R10, RZ, RZ, R2 ;  /* 0x000000ffff0a7224 */ /* 0x000fe200078e0002 */
[----:B------:R-:W-:Y:S01]  /*107d0*/  MOV R4, 0x1 ;  /* 0x0000000100047802 */ /* 0x000fe20000000f00 */
[----:B------:R-:W-:Y:S01]  /*107e0*/  IMAD.MOV.U32 R5, RZ, RZ, R9 ;  /* 0x000000ffff057224 */ /* 0x000fe200078e0009 */
[----:B------:R-:W-:-:S02]  /*107f0*/  MOV R2, 0x181f ;  /* 0x0000181f00027802 */ /* 0x000fc40000000f00 */
[----:B------:R-:W-:Y:S02]  /*10800*/  MOV R0, 0x10820 ;  /* 0x0001082000007802 */ /* 0x000fe40000000f00 */
[----:B------:R-:W-:Y:S05]  /*10810*/  CALL.REL.NOINC `($__internal_45_$__cuda_sm70_shflsync_idx_p) ;  /* 0x0000122000007944 */ /* 0x000fea0003c00000 */
[----:B------:R-:W-:Y:S05]  /*10820*/  BRA `(.L_x_2208) ;  /* 0xffff1e1000007947 */ /* 0x000fea000383ffff */
.L_x_2124:
[----:B-1----:R-:W-:Y:S01]  /*10830*/  IMAD.MOV.U32 R5, RZ, RZ, R8 ;  /* 0x000000ffff057224 */ /* 0x002fe200078e0008 */
[----:B------:R-:W-:Y:S01]  /*10840*/  MOV R4, 0x2 ;  /* 0x0000000200047802 */ /* 0x000fe20000000f00 */
[----:B----4-:R-:W-:Y:S01]  /*10850*/  IMAD.MOV.U32 R2, RZ, RZ, 0x181f ;  /* 0x0000181fff027424 */ /* 0x010fe200078e00ff */
[----:B------:R-:W-:Y:S02]  /*10860*/  MOV R0, 0x10880 ;  /* 0x0001088000007802 */ /* 0x000fe40000000f00 */
[----:B--23--:R-:W-:Y:S05]  /*10870*/  CALL.REL.NOINC `($__internal_45_$__cuda_sm70_shflsync_idx_p) ;  /* 0x000011c000007944 */ /* 0x00cfea0003c00000 */
[----:B------:R-:W-:Y:S01]  /*10880*/  MOV R10, R2 ;  /* 0x00000002000a7202 */ /* 0x000fe20000000f00 */
[----:B------:R-:W-:Y:S05]  /*10890*/  BRA `(.L_x_2209) ;  /* 0xffff1ed000007947 */ /* 0x000fea000383ffff */
.L_x_2125:
[----:B-1----:R-:W-:Y:S01]  /*108a0*/  IMAD.MOV.U32 R5, RZ, RZ, R9 ;  /* 0x000000ffff057224 */ /* 0x002fe200078e0009 */
[----:B------:R-:W-:Y:S01]  /*108b0*/  MOV R4, 0x2 ;  /* 0x0000000200047802 */ /* 0x000fe20000000f00 */
[----:B----4-:R-:W-:Y:S01]  /*108c0*/  IMAD.MOV.U32 R2, RZ, RZ, 0x181f ;  /* 0x0000181fff027424 */ /* 0x010fe200078e00ff */
[----:B------:R-:W-:Y:S02]  /*108d0*/  MOV R0, 0x108f0 ;  /* 0x000108f000007802 */ /* 0x000fe40000000f00 */
[----:B--23--:R-:W-:Y:S05]  /*108e0*/  CALL.REL.NOINC `($__internal_45_$__cuda_sm70_shflsync_idx_p) ;  /* 0x0000115000007944 */ /* 0x00cfea0003c00000 */
[----:B------:R-:W-:Y:S05]  /*108f0*/  BRA `(.L_x_2210) ;  /* 0xffff1e9000007947 */ /* 0x000fea000383ffff */
.L_x_2128:
[----:B-1----:R-:W-:Y:S01]  /*10900*/  IMAD.MOV.U32 R5, RZ, RZ, R8 ;  /* 0x000000ffff057224 */ /* 0x002fe200078e0008 */
[----:B------:R-:W-:Y:S01]  /*10910*/  MOV R4, 0x3 ;  /* 0x0000000300047802 */ /* 0x000fe20000000f00 */
[----:B--2---:R-:W-:Y:S01]  /*10920*/  IMAD.MOV.U32 R2, RZ, RZ, 0x181f ;  /* 0x0000181fff027424 */ /* 0x004fe200078e00ff */
[----:B------:R-:W-:-:S02]  /*10930*/  MOV R0, 0x10950 ;  /* 0x0001095000007802 */ /* 0x000fc40000000f00 */
[----:B---34-:R-:W-:Y:S05]  /*10940*/  CALL.REL.NOINC `($__internal_45_$__cuda_sm70_shflsync_idx_p) ;  /* 0x000010f000007944 */ /* 0x018fea0003c00000 */
[----:B------:R-:W-:Y:S01]  /*10950*/  IMAD.MOV.U32 R8, RZ, RZ, R2 ;  /* 0x000000ffff087224 */ /* 0x000fe200078e0002 */
[----:B------:R-:W-:Y:S01]  /*10960*/  MOV R4, 0x3 ;  /* 0x0000000300047802 */ /* 0x000fe20000000f00 */
[----:B------:R-:W-:Y:S01]  /*10970*/  IMAD.MOV.U32 R5, RZ, RZ, R9 ;  /* 0x000000ffff057224 */ /* 0x000fe200078e0009 */
[----:B------:R-:W-:-:S02]  /*10980*/  MOV R2, 0x181f ;  /* 0x0000181f00027802 */ /* 0x000fc40000000f00 */
[----:B------:R-:W-:Y:S02]  /*10990*/  MOV R0, 0x109b0 ;  /* 0x000109b000007802 */ /* 0x000fe40000000f00 */
[----:B------:R-:W-:Y:S05]  /*109a0*/  CALL.REL.NOINC `($__internal_45_$__cuda_sm70_shflsync_idx_p) ;  /* 0x0000109000007944 */ /* 0x000fea0003c00000 */
[----:B------:R-:W-:Y:S01]  /*109b0*/  MOV R9, R2 ;  /* 0x0000000200097202 */ /* 0x000fe20000000f00 */
[----:B------:R-:W-:Y:S05]  /*109c0*/  BRA `(.L_x_2211) ;  /* 0xffff1f0000007947 */ /* 0x000fea000383ffff */
.L_x_2139:
[----:B-1----:R-:W-:Y:S01]  /*109d0*/  IMAD.MOV.U32 R8, RZ, RZ, R242 ;  /* 0x000000ffff087224 */ /* 0x002fe200078e00f2 */
[----:B------:R-:W-:Y:S02]  /*109e0*/  MOV R7, 0x2 ;  /* 0x0000000200077802 */ /* 0x000fe40000000f00 */
[----:B------:R-:W-:Y:S02]  /*109f0*/  MOV R6, 0x10a10 ;  /* 0x00010a1000067802 */ /* 0x000fe40000000f00 */
[----:B------:R-:W-:Y:S05]  /*10a00*/  CALL.REL.NOINC `($__internal_44_$__cuda_sm70_shflsync_bfly_p) ;  /* 0x00000fe000007944 */ /* 0x000fea0003c00000 */
[----:B------:R-:W-:Y:S01]  /*10a10*/  MOV R3, R7 ;  /* 0x0000000700037202 */ /* 0x000fe20000000f00 */
[----:B------:R-:W-:Y:S05]  /*10a20*/  BRA `(.L_x_2212) ;  /* 0xffffafc000007947 */ /* 0x000fea000383ffff */
.L_x_2140:
[----:B-1----:R-:W-:Y:S01]  /*10a30*/  IMAD.MOV.U32 R8, RZ, RZ, R3 ;  /* 0x000000ffff087224 */ /* 0x002fe200078e0003 */
[----:B------:R-:W-:Y:S02]  /*10a40*/  MOV R7, 0x1 ;  /* 0x0000000100077802 */ /* 0x000fe40000000f00 */
[----:B------:R-:W-:Y:S02]  /*10a50*/  MOV R6, 0x10a70 ;  /* 0x00010a7000067802 */ /* 0x000fe40000000f00 */
[----:B--2---:R-:W-:Y:S05]  /*10a60*/  CALL.REL.NOINC `($__internal_44_$__cuda_sm70_shflsync_bfly_p) ;  /* 0x00000f8000007944 */ /* 0x004fea0003c00000 */
[----:B------:R-:W-:Y:S01]  /*10a70*/  FADD.FTZ R3, R3, R7 ;  /* 0x0000000703037221 */ /* 0x000fe20000010000 */
[----:B------:R-:W-:Y:S02]  /*10a80*/  MOV R8, R239 ;  /* 0x000000ef00087202 */ /* 0x000fe40000000f00 */
[----:B------:R-:W-:-:S02]  /*10a90*/  MOV R7, 0x2 ;  /* 0x0000000200077802 */ /* 0x000fc40000000f00 */
[----:B------:R-:W-:Y:S02]  /*10aa0*/  MOV R6, 0x10ac0 ;  /* 0x00010ac000067802 */ /* 0x000fe40000000f00 */
[----:B------:R-:W-:Y:S05]  /*10ab0*/  CALL.REL.NOINC `($__internal_44_$__cuda_sm70_shflsync_bfly_p) ;  /* 0x00000f3000007944 */ /* 0x000fea0003c00000 */
[----:B------:R-:W-:Y:S01]  /*10ac0*/  FADD.FTZ R239, R239, R7 ;  /* 0x00000007efef7221 */ /* 0x000fe20000010000 */
[----:B------:R-:W-:Y:S02]  /*10ad0*/  MOV R7, 0x1 ;  /* 0x0000000100077802 */ /* 0x000fe40000000f00 */
[----:B------:R-:W-:Y:S02]  /*10ae0*/  MOV R6, 0x10b10 ;  /* 0x00010b1000067802 */ /* 0x000fe40000000f00 */
[----:B------:R-:W-:Y:S02]  /*10af0*/  MOV R8, R239 ;  /* 0x000000ef00087202 */ /* 0x000fe40000000f00 */
[----:B------:R-:W-:Y:S05]  /*10b00*/  CALL.REL.NOINC `($__internal_44_$__cuda_sm70_shflsync_bfly_p) ;  /* 0x00000ee000007944 */ /* 0x000fea0003c00000 */
[----:B------:R-:W-:Y:S01]  /*10b10*/  MOV R5, R7 ;  /* 0x0000000700057202 */ /* 0x000fe20000000f00 */
[----:B------:R-:W-:Y:S05]  /*10b20*/  BRA `(.L_x_2213) ;  /* 0xffffaf3000007947 */ /* 0x000fea000383ffff */
.L_x_2147:
[----:B--234-:R-:W-:Y:S01]  /*10b30*/  IMAD.MOV.U32 R5, RZ, RZ, R7 ;  /* 0x000000ffff057224 */ /* 0x01cfe200078e0007 */
[----:B------:R-:W-:Y:S01]  /*10b40*/  MOV R4, RZ ;  /* 0x000000ff00047202 */ /* 0x000fe20000000f00 */
[----:B------:R-:W-:Y:S01]  /*10b50*/  IMAD.MOV.U32 R2, RZ, RZ, 0x181f ;  /* 0x0000181fff027424 */ /* 0x000fe200078e00ff */
[----:B------:R-:W-:Y:S02]  /*10b60*/  MOV R0, 0x10b80 ;  /* 0x00010b8000007802 */ /* 0x000fe40000000f00 */
[----:B-1----:R-:W-:Y:S05]  /*10b70*/  CALL.REL.NOINC `($__internal_45_$__cuda_sm70_shflsync_idx_p) ;  /* 0x00000ec000007944 */ /* 0x002fea0003c00000 */
[----:B------:R-:W-:Y:S01]  /*10b80*/  MOV R57, R2 ;  /* 0x0000000200397202 */ /* 0x000fe20000000f00 */
[----:B------:R-:W-:Y:S05]  /*10b90*/  BRA `(.L_x_2214) ;  /* 0xffffc58000007947 */ /* 0x000fea000383ffff */
.L_x_2148:
[----:B------:R-:W-:Y:S01]  /*10ba0*/  IMAD.MOV.U32 R5, RZ, RZ, R56 ;  /* 0x000000ffff057224 */ /* 0x000fe200078e0038 */
[----:B------:R-:W-:Y:S01]  /*10bb0*/  MOV R4, RZ ;  /* 0x000000ff00047202 */ /* 0x000fe20000000f00 */
[----:B------:R-:W-:Y:S01]  /*10bc0*/  IMAD.MOV.U32 R2, RZ, RZ, 0x181f ;  /* 0x0000181fff027424 */ /* 0x000fe200078e00ff */
[----:B------:R-:W-:-:S02]  /*10bd0*/  MOV R0, 0x10bf0 ;  /* 0x00010bf000007802 */ /* 0x000fc40000000f00 */
[----:B-123--:R-:W-:Y:S05]  /*10be0*/  CALL.REL.NOINC `($__internal_45_$__cuda_sm70_shflsync_idx_p) ;  /* 0x00000e5000007944 */ /* 0x00efea0003c00000 */
[----:B------:R-:W-:Y:S01]  /*10bf0*/  MOV R0, R2 ;  /* 0x0000000200007202 */ /* 0x000fe20000000f00 */
[----:B------:R-:W-:Y:S05]  /*10c00*/  BRA `(.L_x_2215) ;  /* 0xffffc53000007947 */ /* 0x000fea000383ffff */
.L_x_2151:
[----:B--2---:R-:W-:Y:S01]  /*10c10*/  IMAD.MOV.U32 R5, RZ, RZ, R7 ;  /* 0x000000ffff057224 */ /* 0x004fe200078e0007 */
[----:B------:R-:W-:Y:S01]  /*10c20*/  MOV R4, 0x1 ;  /* 0x0000000100047802 */ /* 0x000fe20000000f00 */
[----:B------:R-:W-:Y:S01]  /*10c30*/  IMAD.MOV.U32 R2, RZ, RZ, 0x181f ;  /* 0x0000181fff027424 */ /* 0x000fe200078e00ff */
[----:B------:R-:W-:-:S02]  /*10c40*/  MOV R0, 0x10c60 ;  /* 0x00010c6000007802 */ /* 0x000fc40000000f00 */
[----:B-1-34-:R-:W-:Y:S05]  /*10c50*/  CALL.REL.NOINC `($__internal_45_$__cuda_sm70_shflsync_idx_p) ;  /* 0x00000de000007944 */ /* 0x01afea0003c00000 */
[----:B------:R-:W-:Y:S01]  /*10c60*/  IMAD.MOV.U32 R20, RZ, RZ, R2 ;  /* 0x000000ffff147224 */ /* 0x000fe200078e0002 */
[----:B------:R-:W-:Y:S01]  /*10c70*/  MOV R4, 0x1 ;  /* 0x0000000100047802 */ /* 0x000fe20000000f00 */
[----:B------:R-:W-:Y:S01]  /*10c80*/  IMAD.MOV.U32 R5, RZ, RZ, R56 ;  /* 0x000000ffff057224 */ /* 0x000fe200078e0038 */
[----:B------:R-:W-:-:S02]  /*10c90*/  MOV R2, 0x181f ;  /* 0x0000181f00027802 */ /* 0x000fc40000000f00 */
[----:B------:R-:W-:Y:S02]  /*10ca0*/  MOV R0, 0x10cc0 ;  /* 0x00010cc000007802 */ /* 0x000fe40000000f00 */
[----:B------:R-:W-:Y:S05]  /*10cb0*/  CALL.REL.NOINC `($__internal_45_$__cuda_sm70_shflsync_idx_p) ;  /* 0x00000d8000007944 */ /* 0x000fea0003c00000 */
[----:B------:R-:W-:Y:S05]  /*10cc0*/  BRA `(.L_x_2216) ;  /* 0xffffc5a000007947 */ /* 0x000fea000383ffff */
.L_x_2154:
[----:B--2---:R-:W-:Y:S01]  /*10cd0*/  IMAD.MOV.U32 R5, RZ, RZ, R7 ;  /* 0x000000ffff057224 */ /* 0x004fe200078e0007 */
[----:B------:R-:W-:Y:S01]  /*10ce0*/  MOV R4, 0x2 ;  /* 0x0000000200047802 */ /* 0x000fe20000000f00 */
[----:B----4-:R-:W-:Y:S01]  /*10cf0*/  IMAD.MOV.U32 R2, RZ, RZ, 0x181f ;  /* 0x0000181fff027424 */ /* 0x010fe200078e00ff */
[----:B------:R-:W-:Y:S02]  /*10d00*/  MOV R0, 0x10d20 ;  /* 0x00010d2000007802 */ /* 0x000fe40000000f00 */
[----:B-1-3--:R-:W-:Y:S05]  /*10d10*/  CALL.REL.NOINC `($__internal_45_$__cuda_sm70_shflsync_idx_p) ;  /* 0x00000d2000007944 */ /* 0x00afea0003c00000 */
[----:B------:R-:W-:Y:S01]  /*10d20*/  MOV R16, R2 ;  /* 0x0000000200107202 */ /* 0x000fe20000000f00 */
[----:B------:R-:W-:Y:S05]  /*10d30*/  BRA `(.L_x_2217) ;  /* 0xffffc66000007947 */ /* 0x000fea000383ffff */
.L_x_2155:
[----:B------:R-:W-:Y:S01]  /*10d40*/  IMAD.MOV.U32 R5, RZ, RZ, R56 ;  /* 0x000000ffff057224 */ /* 0x000fe200078e0038 */
[----:B------:R-:W-:Y:S01]  /*10d50*/  MOV R4, 0x2 ;  /* 0x0000000200047802 */ /* 0x000fe20000000f00 */
[----:B----4-:R-:W-:Y:S01]  /*10d60*/  IMAD.MOV.U32 R2, RZ, RZ, 0x181f ;  /* 0x0000181fff027424 */ /* 0x010fe200078e00ff */
[----:B------:R-:W-:Y:S02]  /*10d70*/  MOV R0, 0x10d90 ;  /* 0x00010d9000007802 */ /* 0x000fe40000000f00 */
[----:B-123--:R-:W-:Y:S05]  /*10d80*/  CALL.REL.NOINC `($__internal_45_$__cuda_sm70_shflsync_idx_p) ;  /* 0x00000cb000007944 */ /* 0x00efea0003c00000 */
[----:B------:R-:W-:Y:S05]  /*10d90*/  BRA `(.L_x_2218) ;  /* 0xffffc62000007947 */ /* 0x000fea000383ffff */
.L_x_2158:
        /* <DEDUP_REMOVED lines=13> */
.L_x_2160:
[----:B------:R-:W-:Y:S01]  /*10e70*/  IMAD.MOV.U32 R5, RZ, RZ, R148 ;  /* 0x000000ffff057224 */ /* 0x000fe200078e0094 */
[----:B------:R-:W-:Y:S01]  /*10e80*/  MOV R4, RZ ;  /* 0x000000ff00047202 */ /* 0x000fe20000000f00 */
[----:B------:R-:W-:Y:S01]  /*10e90*/  IMAD.MOV.U32 R2, RZ, RZ, 0x1c1f ;  /* 0x00001c1fff027424 */ /* 0x000fe200078e00ff */
[----:B------:R-:W-:Y:S02]  /*10ea0*/  MOV R0, 0x10ec0 ;  /* 0x00010ec000007802 */ /* 0x000fe40000000f00 */
[----:B------:R-:W-:Y:S05]  /*10eb0*/  CALL.REL.NOINC `($__internal_45_$__cuda_sm70_shflsync_idx_p) ;  /* 0x00000b8000007944 */ /* 0x000fea0003c00000 */
[----:B------:R-:W-:Y:S01]  /*10ec0*/  MOV R150, R2 ;  /* 0x0000000200967202 */ /* 0x000fe20000000f00 */
[----:B------:R-:W-:Y:S05]  /*10ed0*/  BRA `(.L_x_2220) ;  /* 0xffffc95000007947 */ /* 0x000fea000383ffff */
.L_x_2161:
[----:B------:R-:W-:Y:S01]  /*10ee0*/  IMAD.MOV.U32 R5, RZ, RZ, R149 ;  /* 0x000000ffff057224 */ /* 0x000fe200078e0095 */
[----:B------:R-:W-:Y:S01]  /*10ef0*/  MOV R4, RZ ;  /* 0x000000ff00047202 */ /* 0x000fe20000000f00 */
[----:B------:R-:W-:Y:S01]  /*10f00*/  IMAD.MOV.U32 R2, RZ, RZ, 0x1c1f ;  /* 0x00001c1fff027424 */ /* 0x000fe200078e00ff */
[----:B------:R-:W-:Y:S02]  /*10f10*/  MOV R0, 0x10f30 ;  /* 0x00010f3000007802 */ /* 0x000fe40000000f00 */
[----:B-12---:R-:W-:Y:S05]  /*10f20*/  CALL.REL.NOINC `($__internal_45_$__cuda_sm70_shflsync_idx_p) ;  /* 0x00000b1000007944 */ /* 0x006fea0003c00000 */
[----:B------:R-:W-:Y:S01]  /*10f30*/  MOV R0, R2 ;  /* 0x0000000200007202 */ /* 0x000fe20000000f00 */
[----:B------:R-:W-:Y:S05]  /*10f40*/  BRA `(.L_x_2221) ;  /* 0xffffc90000007947 */ /* 0x000fea000383ffff */
.L_x_2164:
[----:B----4-:R-:W-:Y:S01]  /*10f50*/  IMAD.MOV.U32 R5, RZ, RZ, R148 ;  /* 0x000000ffff057224 */ /* 0x010fe200078e0094 */
[----:B------:R-:W-:Y:S01]  /*10f60*/  MOV R4, 0x1 ;  /* 0x0000000100047802 */ /* 0x000fe20000000f00 */
[----:B------:R-:W-:Y:S01]  /*10f70*/  IMAD.MOV.U32 R2, RZ, RZ, 0x1c1f ;  /* 0x00001c1fff027424 */ /* 0x000fe200078e00ff */
[----:B------:R-:W-:-:S02]  /*10f80*/  MOV R0, 0x10fa0 ;  /* 0x00010fa000007802 */ /* 0x000fc40000000f00 */
[----:B-123--:R-:W-:Y:S05]  /*10f90*/  CALL.REL.NOINC `($__internal_45_$__cuda_sm70_shflsync_idx_p) ;  /* 0x00000aa000007944 */ /* 0x00efea0003c00000 */
        /* <DEDUP_REMOVED lines=8> */
.L_x_2168:
[----:B------:R-:W-:Y:S01]  /*11020*/  IMAD.MOV.U32 R5, RZ, RZ, R8 ;  /* 0x000000ffff057224 */ /* 0x000fe200078e0008 */
[----:B------:R-:W-:Y:S01]  /*11030*/  MOV R4, RZ ;  /* 0x000000ff00047202 */ /* 0x000fe20000000f00 */
[----:B------:R-:W-:Y:S01]  /*11040*/  IMAD.MOV.U32 R2, RZ, RZ, 0x181f ;  /* 0x0000181fff027424 */ /* 0x000fe200078e00ff */
[----:B------:R-:W-:Y:S02]  /*11050*/  MOV R0, 0x11070 ;  /* 0x0001107000007802 */ /* 0x000fe40000000f00 */
[----:B--23--:R-:W-:Y:S05]  /*11060*/  CALL.REL.NOINC `($__internal_45_$__cuda_sm70_shflsync_idx_p) ;  /* 0x000009d000007944 */ /* 0x00cfea0003c00000 */
[----:B------:R-:W-:Y:S01]  /*11070*/  MOV R9, R2 ;  /* 0x0000000200097202 */ /* 0x000fe20000000f00 */
[----:B------:R-:W-:Y:S05]  /*11080*/  BRA `(.L_x_2223) ;  /* 0xffffde3000007947 */ /* 0x000fea000383ffff */
.L_x_2169:
[----:B------:R-:W-:Y:S01]  /*11090*/  IMAD.MOV.U32 R5, RZ, RZ, R7 ;  /* 0x000000ffff057224 */ /* 0x000fe200078e0007 */
[----:B------:R-:W-:Y:S01]  /*110a0*/  MOV R4, RZ ;  /* 0x000000ff00047202 */ /* 0x000fe20000000f00 */
[----:B------:R-:W-:Y:S01]  /*110b0*/  IMAD.MOV.U32 R2, RZ, RZ, 0x181f ;  /* 0x0000181fff027424 */ /* 0x000fe200078e00ff */
[----:B------:R-:W-:Y:S02]  /*110c0*/  MOV R0, 0x110e0 ;  /* 0x000110e000007802 */ /* 0x000fe40000000f00 */
[----:B-1234-:R-:W-:Y:S05]  /*110d0*/  CALL.REL.NOINC `($__internal_45_$__cuda_sm70_shflsync_idx_p) ;  /* 0x0000096000007944 */ /* 0x01efea0003c00000 */
[----:B------:R-:W-:Y:S01]  /*110e0*/  MOV R0, R2 ;  /* 0x0000000200007202 */ /* 0x000fe20000000f00 */
[----:B------:R-:W-:Y:S05]  /*110f0*/  BRA `(.L_x_2224) ;  /* 0xffffdde000007947 */ /* 0x000fea000383ffff */
.L_x_2172:
        /* <DEDUP_REMOVED lines=13> */
.L_x_2175:
[----:B-1----:R-:W-:Y:S01]  /*111d0*/  IMAD.MOV.U32 R5, RZ, RZ, R8 ;  /* 0x000000ffff057224 */ /* 0x002fe200078e0008 */
[----:B------:R-:W-:Y:S01]  /*111e0*/  MOV R4, 0x2 ;  /* 0x0000000200047802 */ /* 0x000fe20000000f00 */
[----:B------:R-:W-:Y:S01]  /*111f0*/  IMAD.MOV.U32 R2, RZ, RZ, 0x181f ;  /* 0x0000181fff027424 */ /* 0x000fe200078e00ff */
[----:B--2---:R-:W-:Y:S02]  /*11200*/  MOV R0, 0x11220 ;  /* 0x0001122000007802 */ /* 0x004fe40000000f00 */
[----:B---34-:R-:W-:Y:S05]  /*11210*/  CALL.REL.NOINC `($__internal_45_$__cuda_sm70_shflsync_idx_p) ;  /* 0x0000082000007944 */ /* 0x018fea0003c00000 */
[----:B------:R-:W-:Y:S01]  /*11220*/  MOV R9, R2 ;  /* 0x0000000200097202 */ /* 0x000fe20000000f00 */
[----:B------:R-:W-:Y:S05]  /*11230*/  BRA `(.L_x_2226) ;  /* 0xffffdf1000007947 */ /* 0x000fea000383ffff */
.L_x_2176:
[----:B------:R-:W-:Y:S01]  /*11240*/  IMAD.MOV.U32 R5, RZ, RZ, R7 ;  /* 0x000000ffff057224 */ /* 0x000fe200078e0007 */
[----:B------:R-:W-:Y:S01]  /*11250*/  MOV R4, 0x2 ;  /* 0x0000000200047802 */ /* 0x000fe20000000f00 */
[----:B------:R-:W-:Y:S01]  /*11260*/  IMAD.MOV.U32 R2, RZ, RZ, 0x181f ;  /* 0x0000181fff027424 */ /* 0x000fe200078e00ff */
[----:B--2---:R-:W-:Y:S02]  /*11270*/  MOV R0, 0x11290 ;  /* 0x0001129000007802 */ /* 0x004fe40000000f00 */
[----:B-1-34-:R-:W-:Y:S05]  /*11280*/  CALL.REL.NOINC `($__internal_45_$__cuda_sm70_shflsync_idx_p) ;  /* 0x000007b000007944 */ /* 0x01afea0003c00000 */
[----:B------:R-:W-:Y:S01]  /*11290*/  MOV R0, R2 ;  /* 0x0000000200007202 */ /* 0x000fe20000000f00 */
[----:B------:R-:W-:Y:S05]  /*112a0*/  BRA `(.L_x_2227) ;  /* 0xffffdec000007947 */ /* 0x000fea000383ffff */
.L_x_2179:
        /* <DEDUP_REMOVED lines=13> */
.L_x_2181:
[----:B---34-:R-:W-:Y:S01]  /*11380*/  IMAD.MOV.U32 R5, RZ, RZ, R3 ;  /* 0x000000ffff057224 */ /* 0x018fe200078e0003 */
[----:B------:R-:W-:Y:S01]  /*11390*/  MOV R4, RZ ;  /* 0x000000ff00047202 */ /* 0x000fe20000000f00 */
[----:B------:R-:W-:Y:S01]  /*113a0*/  IMAD.MOV.U32 R2, RZ, RZ, 0x1f ;  /* 0x0000001fff027424 */ /* 0x000fe200078e00ff */
[----:B------:R-:W-:Y:S02]  /*113b0*/  MOV R0, 0x113d0 ;  /* 0x000113d000007802 */ /* 0x000fe40000000f00 */
[----:B------:R-:W-:Y:S05]  /*113c0*/  CALL.REL.NOINC `($__internal_45_$__cuda_sm70_shflsync_idx_p) ;  /* 0x0000067000007944 */ /* 0x000fea0003c00000 */
[----:B------:R-:W-:Y:S01]  /*113d0*/  MOV R7, R2 ;  /* 0x0000000200077202 */ /* 0x000fe20000000f00 */
[----:B------:R-:W-:Y:S05]  /*113e0*/  BRA `(.L_x_2229) ;  /* 0xffffe07000007947 */ /* 0x000fea000383ffff */
.L_x_2182:
[----:B---34-:R-:W-:Y:S01]  /*113f0*/  IMAD.MOV.U32 R5, RZ, RZ, R3 ;  /* 0x000000ffff057224 */ /* 0x018fe200078e0003 */
[----:B------:R-:W-:Y:S01]  /*11400*/  MOV R4, 0x1 ;  /* 0x0000000100047802 */ /* 0x000fe20000000f00 */
[----:B------:R-:W-:Y:S01]  /*11410*/  IMAD.MOV.U32 R2, RZ, RZ, 0x1f ;  /* 0x0000001fff027424 */ /* 0x000fe200078e00ff */
[----:B------:R-:W-:Y:S02]  /*11420*/  MOV R0, 0x11440 ;  /* 0x0001144000007802 */ /* 0x000fe40000000f00 */
[----:B-12---:R-:W-:Y:S05]  /*11430*/  CALL.REL.NOINC `($__internal_45_$__cuda_sm70_shflsync_idx_p) ;  /* 0x0000060000007944 */ /* 0x006fea0003c00000 */
[----:B------:R-:W-:Y:S01]  /*11440*/  MOV R3, R2 ;  /* 0x0000000200037202 */ /* 0x000fe20000000f00 */
[----:B------:R-:W-:Y:S05]  /*11450*/  BRA `(.L_x_2230) ;  /* 0xffffe02000007947 */ /* 0x000fea000383ffff */
.L_x_2183:
[----:B------:R-:W-:Y:S02]  /*11460*/  MOV R2, 0x1 ;  /* 0x0000000100027802 */ /* 0x000fe40000000f00 */
[----:B------:R-:W-:-:S02]  /*11470*/  MOV R0, 0x11490 ;  /* 0x0001149000007802 */ /* 0x000fc40000000f00 */
[----:B-12---:R-:W-:Y:S05]  /*11480*/  CALL.REL.NOINC `($__internal_46_$__cuda_sm70_shflsync_up_p) ;  /* 0x0000060000007944 */ /* 0x006fea0003c00000 */
[----:B--2---:R-:W-:Y:S01]  /*11490*/  MOV R0, R2 ;  /* 0x0000000200007202 */ /* 0x004fe20000000f00 */
[----:B-1----:R-:W-:Y:S05]  /*114a0*/  BRA `(.L_x_2231) ;  /* 0xffffe0f000007947 */ /* 0x002fea000383ffff */
.L_x_2184:
[----:B------:R-:W-:Y:S02]  /*114b0*/  MOV R2, 0x2 ;  /* 0x0000000200027802 */ /* 0x000fe40000000f00 */
[----:B------:R-:W-:-:S02]  /*114c0*/  MOV R0, 0x114e0 ;  /* 0x000114e000007802 */ /* 0x000fc40000000f00 */
[----:B-12---:R-:W-:Y:S05]  /*114d0*/  CALL.REL.NOINC `($__internal_46_$__cuda_sm70_shflsync_up_p) ;  /* 0x000005b000007944 */ /* 0x006fea0003c00000 */
        /* <DEDUP_REMOVED lines=22> */
[----:B------:R-:W-:Y:S01]  /*11640*/  MOV R0, R2 ;  /* 0x0000000200007202 */ /* 0x000fe20000000f00 */
[----:B------:R-:W-:Y:S05]  /*11650*/  BRA `(.L_x_2232) ;  /* 0xffffe04000007947 */ /* 0x000fea000383ffff */
.L_x_2188:
[----:B---3--:R-:W-:Y:S01]  /*11660*/  IMAD.MOV.U32 R9, RZ, RZ, R3 ;  /* 0x000000ffff097224 */ /* 0x008fe200078e0003 */
[----:B------:R-:W-:Y:S02]  /*11670*/  MOV R2, 0x1 ;  /* 0x0000000100027802 */ /* 0x000fe40000000f00 */
[----:B------:R-:W-:Y:S02]  /*11680*/  MOV R0, 0x116a0 ;  /* 0x000116a000007802 */ /* 0x000fe40000000f00 */
[----:B------:R-:W-:Y:S05]  /*11690*/  CALL.REL.NOINC `($__internal_46_$__cuda_sm70_shflsync_up_p) ;  /* 0x000003f000007944 */ /* 0x000fea0003c00000 */
[----:B--2---:R-:W-:Y:S01]  /*116a0*/  MOV R0, R2 ;  /* 0x0000000200007202 */ /* 0x004fe20000000f00 */
[----:B-1----:R-:W-:Y:S05]  /*116b0*/  BRA `(.L_x_2233) ;  /* 0xffffe13000007947 */ /* 0x002fea000383ffff */
.L_x_2189:
[----:B---3--:R-:W-:Y:S01]  /*116c0*/  IMAD.MOV.U32 R9, RZ, RZ, R3 ;  /* 0x000000ffff097224 */ /* 0x008fe200078e0003 */
        /* <DEDUP_REMOVED lines=27> */
.L_x_2191:
[----:B------:R-:W-:Y:S02]  /*11880*/  SEL R2, RZ, 0x1, P0 ;  /* 0x00000001ff027807 */ /* 0x000fe40000000000 */
[----:B------:R-:W-:Y:S02]  /*11890*/  MOV R0, 0x118b0 ;  /* 0x000118b000007802 */ /* 0x000fe40000000f00 */
[----:B---3--:R-:W-:Y:S05]  /*118a0*/  CALL.REL.NOINC `($__internal_47_$__cuda_sm70_votesync_ballot) ;  /* 0x0000023000007944 */ /* 0x008fea0003c00000 */
[----:B------:R-:W-:Y:S05]  /*118b0*/  BRA `(.L_x_2235) ;  /* 0xffffe0c000007947 */ /* 0x000fea000383ffff */
.L_x_2192:
[----:B------:R-:W-:Y:S01]  /*118c0*/  IMAD.MOV.U32 R5, RZ, RZ, R197 ;  /* 0x000000ffff057224 */ /* 0x000fe200078e00c5 */
[----:B------:R-:W-:Y:S01]  /*118d0*/  MOV R4, R12 ;  /* 0x0000000c00047202 */ /* 0x000fe20000000f00 */
[----:B------:R-:W-:Y:S01]  /*118e0*/  IMAD.MOV.U32 R2, RZ, RZ, 0x1f ;  /* 0x0000001fff027424 */ /* 0x000fe200078e00ff */
[----:B------:R-:W-:Y:S02]  /*118f0*/  MOV R0, 0x11910 ;  /* 0x0001191000007802 */ /* 0x000fe40000000f00 */
[----:B---3--:R-:W-:Y:S05]  /*11900*/  CALL.REL.NOINC `($__internal_45_$__cuda_sm70_shflsync_idx_p) ;  /* 0x0000013000007944 */ /* 0x008fea0003c00000 */
[----:B------:R-:W-:Y:S01]  /*11910*/  IMAD.MOV.U32 R197, RZ, RZ, R2 ;  /* 0x000000ffffc57224 */ /* 0x000fe200078e0002 */
[----:B------:R-:W-:Y:S01]  /*11920*/  MOV R4, R12 ;  /* 0x0000000c00047202 */ /* 0x000fe20000000f00 */
[----:B------:R-:W-:Y:S01]  /*11930*/  IMAD.MOV.U32 R5, RZ, RZ, R11 ;  /* 0x000000ffff057224 */ /* 0x000fe200078e000b */
[----:B------:R-:W-:Y:S02]  /*11940*/  MOV R2, 0x1f ;  /* 0x0000001f00027802 */ /* 0x000fe40000000f00 */
[----:B------:R-:W-:-:S02]  /*11950*/  MOV R0, 0x11970 ;  /* 0x0001197000007802 */ /* 0x000fc40000000f00 */
[----:B------:R-:W-:Y:S05]  /*11960*/  CALL.REL.NOINC `($__internal_45_$__cuda_sm70_shflsync_idx_p) ;  /* 0x000000d000007944 */ /* 0x000fea0003c00000 */
[----:B------:R-:W-:Y:S01]  /*11970*/  MOV R3, R2 ;  /* 0x0000000200037202 */ /* 0x000fe20000000f00 */
[----:B------:R-:W-:Y:S05]  /*11980*/  BRA `(.L_x_2236) ;  /* 0xffffe04000007947 */ /* 0x000fea000383ffff */
.L_x_2195:
[----:B------:R-:W-:Y:S01]  /*11990*/  IMAD.MOV.U32 R5, RZ, RZ, R9 ;  /* 0x000000ffff057224 */ /* 0x000fe200078e0009 */
[----:B------:R-:W-:-:S02]  /*119a0*/  MOV R2, 0x1f ;  /* 0x0000001f00027802 */ /* 0x000fc40000000f00 */
[----:B------:R-:W-:Y:S02]  /*119b0*/  MOV R0, 0x119d0 ;  /* 0x000119d000007802 */ /* 0x000fe40000000f00 */
[----:B-1234-:R-:W-:Y:S05]  /*119c0*/  CALL.REL.NOINC `($__internal_45_$__cuda_sm70_shflsync_idx_p) ;  /* 0x0000007000007944 */ /* 0x01efea0003c00000 */
[----:B------:R-:W-:Y:S01]  /*119d0*/  MOV R10, R2 ;  /* 0x00000002000a7202 */ /* 0x000fe20000000f00 */
[----:B------:R-:W-:Y:S05]  /*119e0*/  BRA `(.L_x_2194) ;  /* 0xffffe04000007947 */ /* 0x000fea000383ffff */
        .weak           $__internal_44_$__cuda_sm70_shflsync_bfly_p
        .type           $__internal_44_$__cuda_sm70_shflsync_bfly_p,@function
        .size           $__internal_44_$__cuda_sm70_shflsync_bfly_p,($__internal_45_$__cuda_sm70_shflsync_idx_p - $__internal_44_$__cuda_sm70_shflsync_bfly_p)
$__internal_44_$__cuda_sm70_shflsync_bfly_p:
[----:B------:R-:W-:Y:S04]  /*119f0*/  WARPSYNC R4 ;  /* 0x0000000400007348 */ /* 0x000fe80003800000 */
[----:B------:R1:W2:Y:S01]  /*11a00*/  SHFL.BFLY PT, R7, R8, R7, R5 ;  /* 0x0c00000708077389 */ /* 0x0002a200000e0005 */
[----:B------:R-:W-:Y:S02]  /*11a10*/  MOV R9, 0x0 ;  /* 0x0000000000097802 */ /* 0x000fe40000000f00 */
[----:B-1----:R-:W-:-:S04]  /*11a20*/  MOV R8, R6 ;  /* 0x0000000600087202 */ /* 0x002fc80000000f00 */
[----:B--2---:R-:W-:Y:S05]  /*11a30*/  RET.REL.NODEC R8 `(_ZN7cutlass13device_kernelIN5flash19enable_sm80_to_sm89INS1_16FlashAttnFwdSm80INS1_25CollectiveMainloopFwdSm80ILi8ELi2ELb0EN4cute5tupleIJNS5_1CILi128EEENS7_ILi64EEENS7_ILi192EEEEEELi192ENS_6half_tEfNS_4arch4Sm80ELb1ELb0ELb1ELb1ELb0ELb0ELb1ELb1EEENS1_21CollectiveEpilogueFwdINS6_IJS8_SA_S9_EEENS6_IJNS7_ILi1EEESI_SI_EEESC_SE_Li256ELb1ELb1ELb1ELb0EEENS1_36VarlenDynamicPersistentTileSchedulerILi128ELi64ELi256ELi256ELb1ELb1ELb0ELb1ELb1ELb1EEEEEEEEEvNT_6ParamsE) ;  /* 0xfffee5c008007950 */ /* 0x004fea0003c3ffff */
        .weak           $__internal_45_$__cuda_sm70_shflsync_idx_p
        .type           $__internal_45_$__cuda_sm70_shflsync_idx_p,@function
        .size           $__internal_45_$__cuda_sm70_shflsync_idx_p,($__internal_46_$__cuda_sm70_shflsync_up_p - $__internal_45_$__cuda_sm70_shflsync_idx_p)
$__internal_45_$__cuda_sm70_shflsync_idx_p:
[----:B------:R-:W-:Y:S04]  /*11a40*/  WARPSYNC R201 ;  /* 0x000000c900007348 */ /* 0x000fe80003800000 */
[----:B------:R1:W2:Y:S02]  /*11a50*/  SHFL.IDX PT, R2, R5, R4, R2 ;  /* 0x0000000405027389 */ /* 0x0002a400000e0002 */
[----:B-1----:R-:W-:Y:S02]  /*11a60*/  MOV R4, R0 ;  /* 0x0000000000047202 */ /* 0x002fe40000000f00 */
[----:B------:R-:W-:-:S04]  /*11a70*/  MOV R5, 0x0 ;  /* 0x0000000000057802 */ /* 0x000fc80000000f00 */
[----:B--2---:R-:W-:Y:S05]  /*11a80*/  RET.REL.NODEC R4 `(_ZN7cutlass13device_kernelIN5flash19enable_sm80_to_sm89INS1_16FlashAttnFwdSm80INS1_25CollectiveMainloopFwdSm80ILi8ELi2ELb0EN4cute5tupleIJNS5_1CILi128EEENS7_ILi64EEENS7_ILi192EEEEEELi192ENS_6half_tEfNS_4arch4Sm80ELb1ELb0ELb1ELb1ELb0ELb0ELb1ELb1EEENS1_21CollectiveEpilogueFwdINS6_IJS8_SA_S9_EEENS6_IJNS7_ILi1EEESI_SI_EEESC_SE_Li256ELb1ELb1ELb1ELb0EEENS1_36VarlenDynamicPersistentTileSchedulerILi128ELi64ELi256ELi256ELb1ELb1ELb0ELb1ELb1ELb1EEEEEEEEEvNT_6ParamsE) ;  /* 0xfffee57004007950 */ /* 0x004fea0003c3ffff */
        .weak           $__internal_46_$__cuda_sm70_shflsync_up_p
        .type           $__internal_46_$__cuda_sm70_shflsync_up_p,@function
        .size           $__internal_46_$__cuda_sm70_shflsync_up_p,($__internal_47_$__cuda_sm70_votesync_ballot - $__internal_46_$__cuda_sm70_shflsync_up_p)
$__internal_46_$__cuda_sm70_shflsync_up_p:
[----:B------:R-:W-:Y:S01]  /*11a90*/  MOV R4, R0 ;  /* 0x0000000000047202 */ /* 0x000fe20000000f00 */
[----:B------:R-:W-:Y:S04]  /*11aa0*/  WARPSYNC R204 ;  /* 0x000000cc00007348 */ /* 0x000fe80003800000 */
[----:B------:R-:W-:Y:S01]  /*11ab0*/  MOV R5, 0x0 ;  /* 0x0000000000057802 */ /* 0x000fe20000000f00 */
[----:B------:R1:W2:Y:S03]  /*11ac0*/  SHFL.UP PT, R2, R9, R2, R205 ;  /* 0x0400000209027389 */ /* 0x0002a600000e00cd */
[----:B------:R-:W-:Y:S05]  /*11ad0*/  RET.REL.NODEC R4 `(_ZN7cutlass13device_kernelIN5flash19enable_sm80_to_sm89INS1_16FlashAttnFwdSm80INS1_25CollectiveMainloopFwdSm80ILi8ELi2ELb0EN4cute5tupleIJNS5_1CILi128EEENS7_ILi64EEENS7_ILi192EEEEEELi192ENS_6half_tEfNS_4arch4Sm80ELb1ELb0ELb1ELb1ELb0ELb0ELb1ELb1EEENS1_21CollectiveEpilogueFwdINS6_IJS8_SA_S9_EEENS6_IJNS7_ILi1EEESI_SI_EEESC_SE_Li256ELb1ELb1ELb1ELb0EEENS1_36VarlenDynamicPersistentTileSchedulerILi128ELi64ELi256ELi256ELb1ELb1ELb0ELb1ELb1ELb1EEEEEEEEEvNT_6ParamsE) ;  /* 0xfffee52004007950 */ /* 0x000fea0003c3ffff */
        .weak           $__internal_47_$__cuda_sm70_votesync_ballot
        .type           $__internal_47_$__cuda_sm70_votesync_ballot,@function
        .size           $__internal_47_$__cuda_sm70_votesync_ballot,(.L_x_2512 - $__internal_47_$__cuda_sm70_votesync_ballot)
$__internal_47_$__cuda_sm70_votesync_ballot:
[----:B------:R-:W-:Y:S01]  /*11ae0*/  ISETP.NE.U32.AND P0, PT, R2, 0x1, PT ;  /* 0x000000010200780c */ /* 0x000fe20003f05070 */
[----:B------:R-:W-:Y:S01]  /*11af0*/  IMAD.MOV.U32 R2, RZ, RZ, R0 ;  /* 0x000000ffff027224 */ /* 0x000fe200078e0000 */
[----:B------:R-:W-:Y:S04]  /*11b00*/  WARPSYNC R200 ;  /* 0x000000c800007348 */ /* 0x000fe80003800000 */
[----:B------:R-:W-:-:S07]  /*11b10*/  IMAD.MOV.U32 R3, RZ, RZ, 0x0 ;  /* 0x00000000ff037424 */ /* 0x000fce00078e00ff */
[----:B------:R-:W-:-:S04]  /*11b20*/  VOTE.ANY R8, PT, !P0 ;  /* 0x0000000000087806 */ /* 0x000fc800040e0100 */
[----:B------:R-:W-:Y:S01]  /*11b30*/  LOP3.LUT R8, R8, R200, RZ, 0xc0, !PT ;  /* 0x000000c808087212 */ /* 0x000fe200078ec0ff */
[----:B------:R-:W-:Y:S06]  /*11b40*/  RET.REL.NODEC R2 `(_ZN7cutlass13device_kernelIN5flash19enable_sm80_to_sm89INS1_16FlashAttnFwdSm80INS1_25CollectiveMainloopFwdSm80ILi8ELi2ELb0EN4cute5tupleIJNS5_1CILi128EEENS7_ILi64EEENS7_ILi192EEEEEELi192ENS_6half_tEfNS_4arch4Sm80ELb1ELb0ELb1ELb1ELb0ELb0ELb1ELb1EEENS1_21CollectiveEpilogueFwdINS6_IJS8_SA_S9_EEENS6_IJNS7_ILi1EEESI_SI_EEESC_SE_Li256ELb1ELb1ELb1ELb0EEENS1_36VarlenDynamicPersistentTileSchedulerILi128ELi64ELi256ELi256ELb1ELb1ELb0ELb1ELb1ELb1EEEEEEEEEvNT_6ParamsE) ;  /* 0xfffee4b002007950 */ /* 0x000fec0003c3ffff */
.L_x_2237:
        /* <DEDUP_REMOVED lines=11> */
.L_x_2512:


//--------------------- .text._ZN7cutlass13device_kernelIN5flash19enable_sm80_to_sm89INS1_16FlashAttnFwdSm80INS1_25CollectiveMainloopFwdSm80ILi8ELi2ELb0EN4cute5tupleIJNS5_1CILi128EEENS7_ILi64EEENS7_ILi192EEEEEELi192ENS_6half_tEfNS_4arch4Sm80ELb1ELb0ELb1ELb1ELb0ELb1ELb1ELb1EEENS1_21CollectiveEpilogueFwdINS6_IJS8_SA_S9_EEENS6_IJNS7_ILi1EEESI_SI_EEESC_SE_Li256ELb1ELb1ELb1ELb0EEENS1_36VarlenDynamicPersistentTileSchedulerILi128ELi64ELi256ELi256ELb1ELb1ELb0ELb1ELb1ELb1EEEEEEEEEvNT_6ParamsE --------------------------
	.section	.text._ZN7cutlass13device_kernelIN5flash19enable_sm80_to_sm89INS1_16FlashAttnFwdSm80INS1_25CollectiveMainloopFwdSm80ILi8ELi2ELb0EN4cute5tupleIJNS5_1CILi128EEENS7_ILi64EEENS7_ILi192EEEEEELi192ENS_6half_tEfNS_4arch4Sm80ELb1ELb0ELb1ELb1ELb0ELb1ELb1ELb1EEENS1_21CollectiveEpilogueFwdINS6_IJS8_SA_S9_EEENS6_IJNS7_ILi1EEESI_SI_EEESC_SE_Li256ELb1ELb1ELb1ELb0EEENS1_36VarlenDynamicPersistentTileSchedulerILi128ELi64ELi256ELi256ELb1ELb1ELb0ELb1ELb1ELb1EEEEEEEEEvNT_6ParamsE,"ax",@progbits
	.sectioninfo	@"SHI_REGISTERS=255"
	.align	128
.text._ZN7cutlass13device_kernelIN5flash19enable_sm80_to_sm89INS1_16FlashAttnFwdSm80INS1_25CollectiveMainloopFwdSm80ILi8ELi2ELb0EN4cute5tupleIJNS5_1CILi128EEENS7_ILi64EEENS7_ILi192EEEEEELi192ENS_6half_tEfNS_4arch4Sm80ELb1ELb0ELb1ELb1ELb0ELb1ELb1ELb1EEENS1_21CollectiveEpilogueFwdINS6_IJS8_SA_S9_EEENS6_IJNS7_ILi1EEESI_SI_EEESC_SE_Li256ELb1ELb1ELb1ELb0EEENS1_36VarlenDynamicPersistentTileSchedulerILi128ELi64ELi256ELi256ELb1ELb1ELb0ELb1ELb1ELb1EEEEEEEEEvNT_6ParamsE:
        .type           _ZN7cutlass13device_kernelIN5flash19enable_sm80_to_sm89INS1_16FlashAttnFwdSm80INS1_25CollectiveMainloopFwdSm80ILi8ELi2ELb0EN4cute5tupleIJNS5_1CILi128EEENS7_ILi64EEENS7_ILi192EEEEEELi192ENS_6half_tEfNS_4arch4Sm80ELb1ELb0ELb1ELb1ELb0ELb1ELb1ELb1EEENS1_21CollectiveEpilogueFwdINS6_IJS8_SA_S9_EEENS6_IJNS7_ILi1EEESI_SI_EEESC_SE_Li256ELb1ELb1ELb1ELb0EEENS1_36VarlenDynamicPersistentTileSchedulerILi128ELi64ELi256ELi256ELb1ELb1ELb0ELb1ELb1ELb1EEEEEEEEEvNT_6ParamsE,@function
        .size           _ZN7cutlass13device_kernelIN5flash19enable_sm80_to_sm89INS1_16FlashAttnFwdSm80INS1_25CollectiveMainloopFwdSm80ILi8ELi2ELb0EN4cute5tupleIJNS5_1CILi128EEENS7_ILi64EEENS7_ILi192EEEEEELi192ENS_6half_tEfNS_4arch4Sm80ELb1ELb0ELb1ELb1ELb0ELb1ELb1ELb1EEENS1_21CollectiveEpilogueFwdINS6_IJS8_SA_S9_EEENS6_IJNS7_ILi1EEESI_SI_EEESC_SE_Li256ELb1ELb1ELb1ELb0EEENS1_36VarlenDynamicPersistentTileSchedulerILi128ELi64ELi256ELi256ELb1ELb1ELb0ELb1ELb1ELb1EEEEEEEEEvNT_6ParamsE,(.L_x_2517 - _ZN7cutlass13device_kernelIN5flash19enable_sm80_to_sm89INS1_16FlashAttnFwdSm80INS1_25CollectiveMainloopFwdSm80ILi8ELi2ELb0EN4cute5tupleIJNS5_1CILi128EEENS7_ILi64EEENS7_ILi192EEEEEELi192ENS_6half_tEfNS_4arch4Sm80ELb1ELb0ELb1ELb1ELb0ELb1ELb1ELb1EEENS1_21CollectiveEpilogueFwdINS6_IJS8_SA_S9_EEENS6_IJNS7_ILi1EEESI_SI_EEESC_SE_Li256ELb1ELb1ELb1ELb0EEENS1_36VarlenDynamicPersistentTileSchedulerILi128ELi64ELi256ELi256ELb1ELb1ELb0ELb1ELb1ELb1EEEEEEEEEvNT_6ParamsE)
        .other          _ZN7cutlass13device_kernelIN5flash19enable_sm80_to_sm89INS1_16FlashAttnFwdSm80INS1_25CollectiveMainloopFwdSm80ILi8ELi2ELb0EN4cute5tupleIJNS5_1CILi128EEENS7_ILi64EEENS7_ILi192EEEEEELi192ENS_6half_tEfNS_4arch4Sm80ELb1ELb0ELb1ELb1ELb0ELb1ELb1ELb1EEENS1_21CollectiveEpilogueFwdINS6_IJS8_SA_S9_EEENS6_IJNS7_ILi1EEESI_SI_EEESC_SE_Li256ELb1ELb1ELb1ELb0EEENS1_36VarlenDynamicPersistentTileSchedulerILi128ELi64ELi256ELi256ELb1ELb1ELb0ELb1ELb1ELb1EEEEEEEEEvNT_6ParamsE,@"STO_CUDA_ENTRY STV_DEFAULT"
_ZN7cutlass13device_kernelIN5flash19enable_sm80_to_sm89INS1_16FlashAttnFwdSm80INS1_25CollectiveMainloopFwdSm80ILi8ELi2ELb0EN4cute5tupleIJNS5_1CILi128EEENS7_ILi64EEENS7_ILi192EEEEEELi192ENS_6half_tEfNS_4arch4Sm80ELb1ELb0ELb1ELb1ELb0ELb1ELb1ELb1EEENS1_21CollectiveEpilogueFwdINS6_IJS8_SA_S9_EEENS6_IJNS7_ILi1EEESI_SI_EEESC_SE_Li256ELb1ELb1ELb1ELb0EEENS1_36VarlenDynamicPersistentTileSchedulerILi128ELi64ELi256ELi256ELb1ELb1ELb0ELb1ELb1ELb1EEEEEEEEEvNT_6ParamsE:
        /* <DEDUP_REMOVED lines=55> */
.L_x_2243:
        /* <DEDUP_REMOVED lines=16> */
.L_x_2416:
        /* <DEDUP_REMOVED lines=16> */
.L_x_2417:
[----:B--2---:R-:W-:-:S05]  /*0570*/  IMAD R2, R2, c[0x0][0x538], RZ ;  /* 0x00014e0002027a24 */ /* 0x004fca00078e02ff */
[----:B------:R-:W-:-:S04]  /*0580*/  IADD3 R3, R2, R3, RZ ;  /* 0x0000000302037210 */ /* 0x000fc80007ffe0ff */
[----:B------:R-:W-:-:S13]  /*0590*/  ISETP.GT.AND P0, PT, R3, UR4, PT ;  /* 0x0000000403007c0c */ /* 0x000fda000bf04270 */
[----:B-1----:R-:W-:Y:S05]  /*05a0*/  @!P0 BRA `(.L_x_2243) ;  /* 0xfffffdc000008947 */ /* 0x002fea000383ffff */
.L_x_2239:
[----:B------:R-:W-:-:S05]  /*05b0*/  IADD3 R208, -R2, R3, RZ ;  /* 0x0000000302d07210 */ /* 0x000fca0007ffe1ff */
[----:B------:R-:W-:-:S05]  /*05c0*/  IMAD R0, R7, c[0x0][0x538], R208 ;  /* 0x00014e0007007a24 */ /* 0x000fca00078e02d0 */
[----:B------:R-:W-:Y:S01]  /*05d0*/  ISETP.GT.AND P0, PT, R0, UR4, PT ;  /* 0x0000000400007c0c */ /* 0x000fe2000bf04270 */
[----:B------:R-:W-:-:S12]  /*05e0*/  BRA.DIV ~URZ, `(.L_x_2244) ;  /* 0x0001c2727f007947 */ /* 0x000fd8000b800000 */
[----:B------:R-:W-:-:S04]  /*05f0*/  VOTE.ANY R6, PT, !P0 ;  /* 0x0000000000067806 */ /* 0x000fc800040e0100 */
.L_x_2418:
[----:B------:R-:W1:Y:S02]  /*0600*/  POPC R10, R6 ;  /* 0x00000006000a7309 */ /* 0x000e640000000000 */
[----:B-1----:R-:W-:Y:S01]  /*0610*/  IADD3 R211, R10, R211, RZ ;  /* 0x000000d30ad37210 */ /* 0x002fe20007ffe0ff */
[----:B------:R-:W-:Y:S05]  /*0620*/  BRA.DIV ~URZ, `(.L_x_2245) ;  /* 0x0001c2727f007947 */ /* 0x000fea000b800000 */
[----:B------:R1:W2:Y:S01]  /*0630*/  SHFL.IDX PT, R8, R8, R10, 0x1f ;  /* 0x00001f0a08087589 */ /* 0x0002a200000e0000 */
[----:B------:R-:W-:-:S03]  /*0640*/  MOV R3, RZ ;  /* 0x000000ff00037202 */ /* 0x000fc60000000f00 */
[----:B------:R1:W3:Y:S04]  /*0650*/  SHFL.IDX PT, R5, R5, R10, 0x1f ;  /* 0x00001f0a05057589 */ /* 0x0002e800000e0000 */
.L_x_2419:
[----:B------:R-:W-:Y:S01]  /*0660*/  ISETP.NE.AND P0, PT, R6, RZ, PT ;  /* 0x000000ff0600720c */ /* 0x000fe20003f05270 */
[----:B------:R-:W-:-:S12]  /*0670*/  BSSY B0, `(.L_x_2246) ;  /* 0x0000005000007945 */ /* 0x000fd80003800000 */
[----:B------:R-:W-:Y:S05]  /*0680*/  @!P0 BRA `(.L_x_2247) ;  /* 0x0000003000008947 */ /* 0x000fea0003800000 */
[----:B------:R-:W-:Y:S01]  /*0690*/  IADD3 R2, R10, -0x1, RZ ;  /* 0xffffffff0a027810 */ /* 0x000fe20007ffe0ff */
[----:B------:R-:W-:Y:S05]  /*06a0*/  BRA.DIV ~URZ, `(.L_x_2248) ;  /* 0x0001c2d27f007947 */ /* 0x000fea000b800000 */
[----:B------:R4:W1:Y:S02]  /*06b0*/  SHFL.IDX PT, R3, R7, R2, 0x1f ;  /* 0x00001f0207037589 */ /* 0x00086400000e0000 */
.L_x_2247:
[----:B------:R-:W-:Y:S05]  /*06c0*/  BSYNC B0 ;  /* 0x0000000000007941 */ /* 0x000fea0003800000 */
.L_x_2246:
[----:B---3--:R-:W-:Y:S01]  /*06d0*/  ISETP.NE.AND P0, PT, R5, 0x1, PT ;  /* 0x000000010500780c */ /* 0x008fe20003f05270 */
[----:B-1----:R-:W-:Y:S01]  /*06e0*/  IMAD R208, R3, c[0x0][0x538], R208 ;  /* 0x00014e0003d07a24 */ /* 0x002fe200078e02d0 */
[----:B------:R-:W-:Y:S04]  /*06f0*/  BSSY B0, `(.L_x_2249) ;  /* 0x0000077000007945 */ /* 0x000fe80003800000 */
[----:B------:R-:W-:-:S07]  /*0700*/  IADD3 R3, -R208, UR4, RZ ;  /* 0x00000004d0037c10 */ /* 0x000fce000fffe1ff */
[----:B------:R-:W-:Y:S05]  /*0710*/  @!P0 BRA `(.L_x_2250) ;  /* 0x0000037000008947 */ /* 0x000fea0003800000 */
[-C--:B--2-4-:R-:W-:Y:S02]  /*0720*/  IABS R7, R8.reuse ;  /* 0x0000000800077213 */ /* 0x094fe40000000000 */
[----:B------:R-:W-:Y:S02]  /*0730*/  IABS R9, R5 ;  /* 0x0000000500097213 */ /* 0x000fe40000000000 */
[----:B------:R-:W1:Y:S01]  /*0740*/  I2F.RP R13, R7 ;  /* 0x00000007000d7306 */ /* 0x000e620000209400 */
[----:B------:R-:W-:Y:S02]  /*0750*/  IABS R2, R3 ;  /* 0x0000000300027213 */ /* 0x000fe40000000000 */
[----:B------:R-:W-:-:S05]  /*0760*/  IABS R0, R8 ;  /* 0x0000000800007213 */ /* 0x000fca0000000000 */
[----:B------:R-:W-:Y:S08]  /*0770*/  I2F.RP R12, R9 ;  /* 0x00000009000c7306 */ /* 0x000ff00000209400 */
[----:B-1----:R-:W1:Y:S02]  /*0780*/  MUFU.RCP R10, R13 ;  /* 0x0000000d000a7308 */ /* 0x002e640000001000 */
[----:B-1----:R-:W-:Y:S01]  /*0790*/  IADD3 R10, R10, 0xffffffe, RZ ;  /* 0x0ffffffe0a0a7810 */ /* 0x002fe20007ffe0ff */
[----:B------:R-:W-:Y:S01]  /*07a0*/  IMAD.MOV R13, RZ, RZ, -R0 ;  /* 0x000000ffff0d7224 */ /* 0x000fe200078e0a00 */
[----:B------:R-:W-:-:S04]  /*07b0*/  LOP3.LUT R0, R3, R8, RZ, 0x3c, !PT ;  /* 0x0000000803007212 */ /* 0x000fc800078e3cff */
[----:B------:R-:W1:Y:S01]  /*07c0*/  F2I.FTZ.U32.TRUNC.NTZ R11, R10 ;  /* 0x0000000a000b7305 */ /* 0x000e62000021f000 */
[----:B------:R-:W-:Y:S02]  /*07d0*/  ISETP.GE.AND P1, PT, R0, RZ, PT ;  /* 0x000000ff0000720c */ /* 0x000fe40003f26270 */
[----:B------:R-:W-:-:S05]  /*07e0*/  IABS R0, R5 ;  /* 0x0000000500007213 */ /* 0x000fca0000000000 */
[----:B------:R-:W-:Y:S02]  /*07f0*/  IMAD.MOV R0, RZ, RZ, -R0 ;  /* 0x000000ffff007224 */ /* 0x000fe400078e0a00 */
[----:B-1----:R-:W-:Y:S02]  /*0800*/  IMAD.MOV R6, RZ, RZ, -R11 ;  /* 0x000000ffff067224 */ /* 0x002fe400078e0a0b */
[----:B------:R-:W-:Y:S02]  /*0810*/  IMAD.MOV.U32 R10, RZ, RZ, RZ ;  /* 0x000000ffff0a7224 */ /* 0x000fe400078e00ff */
[----:B------:R-:W-:-:S04]  /*0820*/  IMAD R6, R6, R7, RZ ;  /* 0x0000000706067224 */ /* 0x000fc800078e02ff */
[----:B------:R-:W-:Y:S02]  /*0830*/  IMAD.HI.U32 R11, R11, R6, R10 ;  /* 0x000000060b0b7227 */ /* 0x000fe400078e000a */
[----:B------:R-:W1:Y:S04]  /*0840*/  MUFU.RCP R10, R12 ;  /* 0x0000000c000a7308 */ /* 0x000e680000001000 */
[----:B------:R-:W-:-:S04]  /*0850*/  IMAD.HI.U32 R6, R11, R2, RZ ;  /* 0x000000020b067227 */ /* 0x000fc800078e00ff */
[----:B------:R-:W-:-:S05]  /*0860*/  IMAD R2, R6, R13, R2 ;  /* 0x0000000d06027224 */ /* 0x000fca00078e0202 */
[----:B------:R-:W-:Y:S02]  /*0870*/  ISETP.GT.U32.AND P0, PT, R7, R2, PT ;  /* 0x000000020700720c */ /* 0x000fe40003f04070 */
[----:B-1----:R-:W-:-:S04]  /*0880*/  IADD3 R10, R10, 0xffffffe, RZ ;  /* 0x0ffffffe0a0a7810 */ /* 0x002fc80007ffe0ff */
[----:B------:R-:W1:Y:S07]  /*0890*/  F2I.FTZ.U32.TRUNC.NTZ R11, R10 ;  /* 0x0000000a000b7305 */ /* 0x000e6e000021f000 */
[----:B------:R-:W-:Y:S01]  /*08a0*/  @!P0 IMAD.IADD R2, R2, 0x1, -R7 ;  /* 0x0000000102028824 */ /* 0x000fe200078e0a07 */
[----:B------:R-:W-:Y:S02]  /*08b0*/  @!P0 IADD3 R6, R6, 0x1, RZ ;  /* 0x0000000106068810 */ /* 0x000fe40007ffe0ff */
[----:B------:R-:W-:-:S02]  /*08c0*/  ISETP.NE.AND P0, PT, R8, RZ, PT ;  /* 0x000000ff0800720c */ /* 0x000fc40003f05270 */
        /* <DEDUP_REMOVED lines=12> */
[----:B------:R-:W-:-:S13]  /*0990*/  ISETP.GT.U32.AND P0, PT, R9, R0, PT ;  /* 0x000000000900720c */ /* 0x000fda0003f04070 */
[----:B------:R-:W-:Y:S01]  /*09a0*/  @!P0 IMAD.IADD R0, R0, 0x1, -R9 ;  /* 0x0000000100008824 */ /* 0x000fe200078e0a09 */
[----:B------:R-:W-:Y:S02]  /*09b0*/  @!P0 IADD3 R7, R7, 0x1, RZ ;  /* 0x0000000107078810 */ /* 0x000fe40007ffe0ff */
[----:B------:R-:W-:Y:S02]  /*09c0*/  ISETP.NE.AND P0, PT, R5, RZ, PT ;  /* 0x000000ff0500720c */ /* 0x000fe40003f05270 */
[----:B------:R-:W-:Y:S01]  /*09d0*/  ISETP.GE.U32.AND P2, PT, R0, R9, PT ;  /* 0x000000090000720c */ /* 0x000fe20003f46070 */
[----:B------:R-:W-:Y:S01]  /*09e0*/  IMAD R9, R8, R2, R3 ;  /* 0x0000000208097224 */ /* 0x000fe200078e0203 */
        /* <DEDUP_REMOVED lines=10> */
.L_x_2250:
[----:B------:R-:W-:-:S04]  /*0a90*/  IMAD.MOV.U32 R0, RZ, RZ, 0x4 ;  /* 0x00000004ff007424 */ /* 0x000fc800078e00ff */
[----:B------:R-:W-:-:S05]  /*0aa0*/  IMAD.WIDE R14, R211, R0, c[0x0][0x590] ;  /* 0x00016400d30e7625 */ /* 0x000fca00078e0200 */
[----:B------:R-:W3:Y:S01]  /*0ab0*/  LDG.E R5, [R14.64] ;  /* 0x000000080e057981 */ /* 0x000ee2000c1e1900 */
[----:B----4-:R-:W-:Y:S01]  /*0ac0*/  IABS R2, R3 ;  /* 0x0000000300027213 */ /* 0x010fe20000000000 */
[----:B--23--:R-:W-:-:S05]  /*0ad0*/  IMAD R6, R5, R8, RZ ;  /* 0x0000000805067224 */ /* 0x00cfca00078e02ff */
[----:B------:R-:W-:-:S04]  /*0ae0*/  IABS R9, R6 ;  /* 0x0000000600097213 */ /* 0x000fc80000000000 */
        /* <DEDUP_REMOVED lines=55> */
.L_x_2251:
[----:B------:R-:W-:Y:S05]  /*0e60*/  BSYNC B0 ;  /* 0x0000000000007941 */ /* 0x000fea0003800000 */
.L_x_2249:
[----:B------:R-:W-:-:S04]  /*0e70*/  LOP3.LUT R9, RZ, R9, RZ, 0x33, !PT ;  /* 0x00000009ff097212 */ /* 0x000fc800078e33ff */
[----:B------:R-:W-:Y:S01]  /*0e80*/  IADD3 R209, R9, R8, RZ ;  /* 0x0000000809d17210 */ /* 0x000fe20007ffe0ff */
[----:B------:R-:W-:Y:S05]  /*0e90*/  BRA `(.L_x_2252) ;  /* 0x0000004000007947 */ /* 0x000fea0003800000 */
.L_x_2240:
[----:B------:R-:W-:Y:S01]  /*0ea0*/  IMAD.MOV.U32 R209, RZ, RZ, RZ ;  /* 0x000000ffffd17224 */ /* 0x000fe200078e00ff */
[----:B------:R-:W-:Y:S01]  /*0eb0*/  MOV R210, RZ ;  /* 0x000000ff00d27202 */ /* 0x000fe20000000f00 */
[----:B------:R-:W-:Y:S01]  /*0ec0*/  IMAD.U32 R208, RZ, RZ, UR4 ;  /* 0x00000004ffd07e24 */ /* 0x000fe2000f8e00ff */
[----:B------:R-:W-:Y:S02]  /*0ed0*/  MOV R211, c[0x0][0x53c] ;  /* 0x00014f0000d37a02 */ /* 0x000fe40000000f00 */
.L_x_2252:
[----:B------:R-:W-:Y:S01]  /*0ee0*/  ISETP.NE.AND P0, PT, R4, RZ, PT ;  /* 0x000000ff0400720c */ /* 0x000fe20003f05270 */
[----:B------:R-:W-:-:S12]  /*0ef0*/  WARPSYNC 0xffffffff ;  /* 0xffffffff00007948 */ /* 0x000fd80003800000 */
[----:B------:R1:W-:Y:S04]  /*0f00*/  @!P0 STS.128 [0x24100], R208 ;  /* 0x024100d0ff008388 */ /* 0x0003e80000000c00 */
[----:B------:R-:W-:Y:S06]  /*0f10*/  BAR.ARV 0x5, 0x100 ;  /* 0x0144000000007b1d */ /* 0x000fec0000002000 */
.L_x_2238:
[----:B-1----:R-:W-:-:S13]  /*0f20*/  ISETP.GE.AND P0, PT, R211, c[0x0][0x53c], PT ;  /* 0x00014f00d3007a0c */ /* 0x002fda0003f06270 */
[----:B------:R-:W-:Y:S05]  /*0f30*/  @P0 EXIT ;  /* 0x000000000000094d */ /* 0x000fea0003800000 */
[----:B------:R-:W-:-:S04]  /*0f40*/  SHF.R.S32.HI R10, RZ, 0x1f, R213 ;  /* 0x0000001fff0a7819 */ /* 0x000fc800000114d5 */
[CC--:B------:R-:W-:Y:S02]  /*0f50*/  LEA.HI R11, R10.reuse, R213.reuse, RZ, 0x3 ;  /* 0x000000d50a0b7211 */ /* 0x0c0fe400078f18ff */
[CC--:B------:R-:W-:Y:S02]  /*0f60*/  LEA.HI R5, R10.reuse, R213.reuse, RZ, 0x4 ;  /* 0x000000d50a057211 */ /* 0x0c0fe400078f20ff */
[----:B------:R-:W-:Y:S02]  /*0f70*/  SHF.R.S32.HI R9, RZ, 0x3, R11 ;  /* 0x00000003ff097819 */ /* 0x000fe4000001140b */
[----:B------:R-:W-:Y:S02]  /*0f80*/  LOP3.LUT R0, R11, 0xfffffff8, RZ, 0xc0, !PT ;  /* 0xfffffff80b007812 */ /* 0x000fe400078ec0ff */
[-C--:B------:R-:W-:Y:S01]  /*0f90*/  LEA.HI R3, R10, R213.reuse, RZ, 0x6 ;  /* 0x000000d50a037211 */ /* 0x080fe200078f30ff */
[----:B------:R-:W-:Y:S01]  /*0fa0*/  IMAD.SHL.U32 R9, R9, 0x40, RZ ;  /* 0x0000004009097824 */ /* 0x000fe200078e00ff */
[----:B------:R-:W-:Y:S01]  /*0fb0*/  LOP3.LUT R2, R5, 0xfffffff0, RZ, 0xc0, !PT ;  /* 0xfffffff005027812 */ /* 0x000fe200078ec0ff */
[----:B------:R-:W-:Y:S01]  /*0fc0*/  IMAD.IADD R0, R213, 0x1, -R0 ;  /* 0x00000001d5007824 */ /* 0x000fe200078e0a00 */
[----:B------:R-:W-:Y:S01]  /*0fd0*/  SHF.R.S32.HI R8, RZ, 0x4, R5 ;  /* 0x00000004ff087819 */ /* 0x000fe20000011405 */
[----:B------:R-:W-:Y:S01]  /*0fe0*/  IMAD.SHL.U32 R3, R3, 0x8, RZ ;  /* 0x0000000803037824 */ /* 0x000fe200078e00ff */
[----:B------:R-:W-:Y:S01]  /*0ff0*/  LOP3.LUT R9, R9, 0x1c0, RZ, 0xc0, !PT ;  /* 0x000001c009097812 */ /* 0x000fe200078ec0ff */
[----:B------:R-:W-:Y:S01]  /*1000*/  IMAD.SHL.U32 R228, R0, 0x8, RZ ;  /* 0x0000000800e47824 */ /* 0x000fe200078e00ff */
[----:B------:R-:W-:Y:S01]  /*1010*/  LEA.HI R4, R10, R213, RZ, 0x5 ;  /* 0x000000d50a047211 */ /* 0x000fe200078f28ff */
[----:B------:R-:W-:Y:S01]  /*1020*/  IMAD.IADD R7, R213, 0x1, -R2 ;  /* 0x00000001d5077824 */ /* 0x000fe200078e0a02 */
[----:B------:R-:W-:Y:S01]  /*1030*/  LOP3.LUT R3, R3, 0x7ffffe00, RZ, 0xc0, !PT ;  /* 0x7ffffe0003037812 */ /* 0x000fe200078ec0ff */
[----:B------:R-:W-:Y:S01]  /*1040*/  IMAD.SHL.U32 R0, R0, 0x40, RZ ;  /* 0x0000004000007824 */ /* 0x000fe200078e00ff */
[----:B------:R-:W-:-:S02]  /*1050*/  SHF.R.U32.HI R138, RZ, 0x3, R9 ;  /* 0x00000003ff8a7819 */ /* 0x000fc40000011609 */
[----:B------:R-:W-:Y:S02]  /*1060*/  LOP3.LUT R2, R9, 0x38, R228, 0xf8, !PT ;  /* 0x0000003809027812 */ /* 0x000fe400078ef8e4 */
[----:B------:R-:W-:Y:S02]  /*1070*/  SHF.R.S32.HI R6, RZ, 0x1f, R7 ;  /* 0x0000001fff067819 */ /* 0x000fe40000011407 */
[----:B------:R-:W-:Y:S02]  /*1080*/  LOP3.LUT R138, R3, R2, R138, 0xf6, !PT ;  /* 0x00000002038a7212 */ /* 0x000fe400078ef68a */
[----:B------:R-:W-:Y:S02]  /*1090*/  LEA.HI R3, R6, R7, RZ, 0x3 ;  /* 0x0000000706037211 */ /* 0x000fe400078f18ff */
[----:B------:R-:W-:Y:S01]  /*10a0*/  LEA.HI R5, R5, R8, RZ, 0x1 ;  /* 0x0000000805057211 */ /* 0x000fe200078f08ff */
[----:B------:R-:W-:Y:S01]  /*10b0*/  IMAD.SHL.U32 R138, R138, 0x2, RZ ;  /* 0x000000028a8a7824 */ /* 0x000fe200078e00ff */
[C---:B------:R-:W-:Y:S01]  /*10c0*/  LOP3.LUT R6, R3.reuse, 0xfffffff8, RZ, 0xc0, !PT ;  /* 0xfffffff803067812 */ /* 0x040fe200078ec0ff */
[----:B------:R-:W-:Y:S01]  /*10d0*/  IMAD.SHL.U32 R3, R3, 0x40, RZ ;  /* 0x0000004003037824 */ /* 0x000fe200078e00ff */
[----:B------:R-:W-:-:S02]  /*10e0*/  SHF.R.S32.HI R2, RZ, 0x5, R4 ;  /* 0x00000005ff027819 */ /* 0x000fc40000011404 */
[----:B------:R-:W-:Y:S01]  /*10f0*/  SHF.R.S32.HI R9, RZ, 0x1f, R4 ;  /* 0x0000001fff097819 */ /* 0x000fe20000011404 */
[----:B------:R-:W-:Y:S01]  /*1100*/  IMAD.IADD R6, R7, 0x1, -R6 ;  /* 0x0000000107067824 */ /* 0x000fe200078e0a06 */
[----:B------:R-:W-:Y:S02]  /*1110*/  LOP3.LUT R4, R4, 0xffffffe0, RZ, 0xc0, !PT ;  /* 0xffffffe004047812 */ /* 0x000fe400078ec0ff */
[----:B------:R-:W-:Y:S02]  /*1120*/  LOP3.LUT R5, R5, 0xfffffffe, RZ, 0xc0, !PT ;  /* 0xfffffffe05057812 */ /* 0x000fe400078ec0ff */
[----:B------:R-:W-:Y:S01]  /*1130*/  LEA.HI R9, R9, R2, RZ, 0x3 ;  /* 0x0000000209097211 */ /* 0x000fe200078f18ff */
[----:B------:R-:W-:Y:S01]  /*1140*/  IMAD.IADD R217, R213, 0x1, -R4 ;  /* 0x00000001d5d97824 */ /* 0x000fe200078e0a04 */
[----:B------:R-:W-:Y:S01]  /*1150*/  LEA.HI R219, R10, R213, RZ, 0x2 ;  /* 0x000000d50adb7211 */ /* 0x000fe200078f10ff */
[----:B------:R-:W-:Y:S01]  /*1160*/  IMAD.IADD R5, R8, 0x1, -R5 ;  /* 0x0000000108057824 */ /* 0x000fe200078e0a05 */
[----:B------:R-:W-:Y:S01]  /*1170*/  LOP3.LUT R9, R9, 0xffffff8, RZ, 0xc0, !PT ;  /* 0x0ffffff809097812 */ /* 0x000fe200078ec0ff */
[----:B------:R-:W-:Y:S01]  /*1180*/  IMAD.SHL.U32 R4, R6, 0x40, RZ ;  /* 0x0000004006047824 */ /* 0x000fe200078e00ff */
[----:B------:R-:W-:Y:S01]  /*1190*/  SHF.R.S32.HI R8, RZ, 0x1f, R217 ;  /* 0x0000001fff087819 */ /* 0x000fe200000114d9 */
[----:B------:R-:W-:Y:S01]  /*11a0*/  IMAD.SHL.U32 R7, R5, 0x8, RZ ;  /* 0x0000000805077824 */ /* 0x000fe200078e00ff */
[----:B------:R-:W-:Y:S01]  /*11b0*/  LOP3.LUT R218, R219, 0xfffffffc, RZ, 0xc0, !PT ;  /* 0xfffffffcdbda7812 */ /* 0x000fe200078ec0ff */
[----:B------:R-:W-:Y:S01]  /*11c0*/  IMAD.IADD R9, R2, 0x1, -R9 ;  /* 0x0000000102097824 */ /* 0x000fe200078e0a09 */
[----:B------:R-:W-:Y:S01]  /*11d0*/  LOP3.LUT R4, R4, 0x1c0, RZ, 0xc0, !PT ;  /* 0x000001c004047812 */ /* 0x000fe200078ec0ff */
[----:B------:R-:W-:Y:S01]  /*11e0*/  IMAD.SHL.U32 R2, R2, 0x400, RZ ;  /* 0x0000040002027824 */ /* 0x000fe200078e00ff */
[----:B------:R-:W-:Y:S01]  /*11f0*/  LOP3.LUT R0, R0, 0x1c0, RZ, 0xc0, !PT ;  /* 0x000001c000007812 */ /* 0x000fe200078ec0ff */
[----:B------:R-:W-:Y:S01]  /*1200*/  IMAD.IADD R218, R213, 0x1, -R218 ;  /* 0x00000001d5da7824 */ /* 0x000fe200078e0ada */
[----:B------:R-:W-:-:S02]  /*1210*/  LEA.HI R8, R8, R217, RZ, 0x2 ;  /* 0x000000d908087211 */ /* 0x000fc400078f10ff */
[----:B------:R-:W-:Y:S01]  /*1220*/  LOP3.LUT R7, R4, 0x8, R7, 0xf8, !PT ;  /* 0x0000000804077812 */ /* 0x000fe200078ef807 */
[C---:B------:R-:W-:Y:S01]  /*1230*/  IMAD.SHL.U32 R140, R218.reuse, 0x4, RZ ;  /* 0x00000004da8c7824 */ /* 0x040fe200078e00ff */
[----:B------:R-:W-:Y:S01]  /*1240*/  SHF.R.U32.HI R4, RZ, 0x3, R4 ;  /* 0x00000003ff047819 */ /* 0x000fe20000011604 */
[----:B------:R-:W-:Y:S01]  /*1250*/  IMAD.SHL.U32 R142, R218, 0x8, RZ ;  /* 0x00000008da8e7824 */ /* 0x000fe200078e00ff */
[----:B------:R-:W-:Y:S02]  /*1260*/  LOP3.LUT R11, R0, 0x8, R11, 0xf8, !PT ;  /* 0x00000008000b7812 */ /* 0x000fe400078ef80b */
[----:B------:R-:W-:Y:S02]  /*1270*/  SHF.R.U32.HI R0, RZ, 0x3, R0 ;  /* 0x00000003ff007819 */ /* 0x000fe40000011600 */
[----:B------:R-:W-:Y:S02]  /*1280*/  SHF.R.S32.HI R216, RZ, 0x2, R8 ;  /* 0x00000002ffd87819 */ /* 0x000fe40000011408 */
[----:B------:R-:W-:Y:S01]  /*1290*/  LOP3.LUT R4, R7, R4, RZ, 0x3c, !PT ;  /* 0x0000000407047212 */ /* 0x000fe200078e3cff */
[----:B------:R-:W-:Y:S01]  /*12a0*/  IMAD.MOV.U32 R7, RZ, RZ, 0x40 ;  /* 0x00000040ff077424 */ /* 0x000fe200078e00ff */
[----:B------:R-:W-:Y:S01]  /*12b0*/  LOP3.LUT R3, R3, 0xfffffe00, RZ, 0xc0, !PT ;  /* 0xfffffe0003037812 */ /* 0x000fe200078ec0ff */
[----:B------:R-:W-:Y:S01]  /*12c0*/  IMAD R216, R9, 0x10, R216 ;  /* 0x0000001009d87824 */ /* 0x000fe200078e02d8 */
[----:B------:R-:W-:-:S02]  /*12d0*/  LOP3.LUT R0, R11, R0, RZ, 0x3c, !PT ;  /* 0x000000000b007212 */ /* 0x000fc400078e3cff */
[----:B------:R-:W-:Y:S01]  /*12e0*/  R2P PR, R6, 0x6 ;  /* 0x0000000606007804 */ /* 0x000fe20000000000 */
[----:B------:R-:W-:Y:S01]  /*12f0*/  IMAD.MOV.U32 R6, RZ, RZ, 0x20 ;  /* 0x00000020ff067424 */ /* 0x000fe200078e00ff */
[CC--:B------:R-:W-:Y:S01]  /*1300*/  IADD3 R2, R4.reuse, R3.reuse, R2 ;  /* 0x0000000304027210 */ /* 0x0c0fe20007ffe002 */
[----:B------:R-:W-:Y:S01]  /*1310*/  IMAD R0, R5, 0x200, R0 ;  /* 0x0000020005007824 */ /* 0x000fe200078e0200 */
[----:B------:R-:W-:Y:S02]  /*1320*/  LOP3.LUT R4, R4, R3, RZ, 0xfc, !PT ;  /* 0x0000000304047212 */ /* 0x000fe400078efcff */
[----:B------:R-:W-:Y:S02]  /*1330*/  LEA.HI R9, R218, R218, RZ, 0x1 ;  /* 0x000000dada097211 */ /* 0x000fe400078f08ff */
[----:B------:R-:W-:Y:S02]  /*1340*/  IADD3 R3, R140, 0x40, RZ ;  /* 0x000000408c037810 */ /* 0x000fe40007ffe0ff */
[----:B------:R-:W-:-:S02]  /*1350*/  LOP3.LUT R9, R9, 0x1ffffffe, RZ, 0xc0, !PT ;  /* 0x1ffffffe09097812 */ /* 0x000fc400078ec0ff */
[----:B------:R-:W-:Y:S01]  /*1360*/  LOP3.LUT R8, R8, 0x7ffffffc, RZ, 0xc0, !PT ;  /* 0x7ffffffc08087812 */ /* 0x000fe200078ec0ff */
[----:B------:R-:W-:Y:S01]  /*1370*/  IMAD.IADD R136, R140, 0x1, R3 ;  /* 0x000000018c887824 */ /* 0x000fe200078e0203 */
[----:B------:R-:W-:Y:S01]  /*1380*/  SEL R197, R6, 0xffffffe0, !P1 ;  /* 0xffffffe006c57807 */ /* 0x000fe20004800000 */
[----:B------:R-:W-:Y:S01]  /*1390*/  IMAD.IADD R9, R218, 0x1, -R9 ;  /* 0x00000001da097824 */ /* 0x000fe200078e0a09 */
[----:B------:R-:W-:Y:S01]  /*13a0*/  LEA R192, R4, 0x100, 0x1 ;  /* 0x0000010004c07811 */ /* 0x000fe200078e08ff */
[----:B------:R-:W-:Y:S01]  /*13b0*/  IMAD.IADD R221, R217, 0x1, -R8 ;  /* 0x00000001d9dd7824 */ /* 0x000fe200078e0a08 */
[----:B------:R-:W-:Y:S01]  /*13c0*/  LEA R198, R2, 0x18100, 0x1 ;  /* 0x0001810002c67811 */ /* 0x000fe200078e08ff */
[----:B------:R-:W-:Y:S01]  /*13d0*/  IMAD R222, R9, 0x8, R216 ;  /* 0x0000000809de7824 */ /* 0x000fe200078e02d8 */
[----:B------:R-:W-:Y:S01]  /*13e0*/  IADD3 R5, R140, 0x20, RZ ;  /* 0x000000208c057810 */ /* 0x000fe20007ffe0ff */
[----:B------:R-:W-:Y:S01]  /*13f0*/  IMAD.SHL.U32 R221, R221, 0x2, RZ ;  /* 0x00000002dddd7824 */ /* 0x000fe200078e00ff */
[----:B------:R-:W-:Y:S01]  /*1400*/  SEL R3, R7, 0xffffffc0, !P2 ;  /* 0xffffffc007037807 */ /* 0x000fe20005000000 */
[----:B------:R-:W-:Y:S01]  /*1410*/  IMAD.IADD R195, R198, 0x1, R197 ;  /* 0x00000001c6c37824 */ /* 0x000fe200078e02c5 */
[----:B------:R-:W-:Y:S01]  /*1420*/  LEA R196, R0, 0xc100, 0x1 ;  /* 0x0000c10000c47811 */ /* 0x000fe200078e08ff */
[--C-:B------:R-:W-:Y:S01]  /*1430*/  IMAD.IADD R0, R197, 0x1, R192.reuse ;  /* 0x00000001c5007824 */ /* 0x100fe200078e02c0 */
[----:B------:R-:W-:Y:S01]  /*1440*/  SHF.R.S32.HI R219, RZ, 0x2, R219 ;  /* 0x00000002ffdb7819 */ /* 0x000fe200000114db */
[----:B------:R-:W-:Y:S01]  /*1450*/  IMAD.IADD R137, R140, 0x1, R5 ;  /* 0x000000018c897824 */ /* 0x000fe200078e0205 */
        /* <DEDUP_REMOVED lines=8> */
.L_x_2415:
        /* <DEDUP_REMOVED lines=12> */
[----:B------:R-:W-:Y:S01]  /*15a0*/  CS2R R80, SRZ ;  /* 0x0000000000507805 */ /* 0x000fe2000001ff00 */
[----:B--2---:R-:W-:Y:S02]  /*15b0*/  SHF.R.S32.HI R79, RZ, 0x1f, R224 ;  /* 0x0000001fff4f7819 */ /* 0x004fe400000114e0 */
[C---:B------:R-:W-:Y:S02]  /*15c0*/  @P4 LEA R2, P0, R224.reuse, c[0x0][0x360], 0x2 ;  /* 0x0000d800e0024a11 */ /* 0x040fe400078010ff */
[C---:B------:R-:W-:Y:S02]  /*15d0*/  @P2 LEA R4, P1, R224.reuse, c[0x0][0x370], 0x2 ;  /* 0x0000dc00e0042a11 */ /* 0x040fe400078210ff */
[----:B------:R-:W-:-:S02]  /*15e0*/  @P4 LEA.HI.X R3, R224, c[0x0][0x364], R79, 0x2, P0 ;  /* 0x0000d900e0034a11 */ /* 0x000fc400000f144f */
[----:B------:R-:W-:Y:S02]  /*15f0*/  ISETP.NE.U32.AND P0, PT, RZ, c[0x0][0x350], PT ;  /* 0x0000d400ff007a0c */ /* 0x000fe40003f05070 */
[C---:B------:R-:W-:Y:S01]  /*1600*/  @P2 LEA.HI.X R5, R224.reuse, c[0x0][0x374], R79, 0x2, P1 ;  /* 0x0000dd00e0052a11 */ /* 0x040fe200008f144f */
[----:B------:R-:W-:Y:S01]  /*1610*/  YIELD ;  /* 0x0000000000007946 */ /* 0x000fe20003800000 */
[----:B------:R-:W-:Y:S01]  /*1620*/  ISETP.NE.AND.EX P6, PT, RZ, c[0x0][0x354], PT, P0 ;  /* 0x0000d500ff007a0c */ /* 0x000fe20003fc5300 */
[----:B------:R1:W5:Y:S01]  /*1630*/  @P4 LDG.E R241, [R2.64] ;  /* 0x0000000802f14981 */ /* 0x000362000c1e1900 */
[C---:B------:R-:W-:Y:S02]  /*1640*/  LEA R8, P1, R224.reuse, c[0x0][0x350], 0x2 ;  /* 0x0000d400e0087a11 */ /* 0x040fe400078210ff */
[C---:B------:R-:W-:Y:S01]  /*1650*/  LEA R12, P0, R224.reuse, c[0x0][0x358], 0x2 ;  /* 0x0000d600e00c7a11 */ /* 0x040fe200078010ff */
[----:B------:R2:W5:Y:S01]  /*1660*/  @P2 LDG.E R82, [R4.64] ;  /* 0x0000000804522981 */ /* 0x000562000c1e1900 */
[----:B------:R-:W-:-:S02]  /*1670*/  LEA R14, P2, R224, c[0x0][0x348], 0x2 ;  /* 0x0000d200e00e7a11 */ /* 0x000fc400078410ff */
[C-C-:B------:R-:W-:Y:S02]  /*1680*/  LEA.HI.X R9, R224.reuse, c[0x0][0x354], R79.reuse, 0x2, P1 ;  /* 0x0000d500e0097a11 */ /* 0x140fe400008f144f */
[C-C-:B------:R-:W-:Y:S02]  /*1690*/  LEA.HI.X R15, R224.reuse, c[0x0][0x34c], R79.reuse, 0x2, P2 ;  /* 0x0000d300e00f7a11 */ /* 0x140fe400010f144f */
[----:B------:R-:W-:Y:S01]  /*16a0*/  LEA.HI.X R13, R224, c[0x0][0x35c], R79, 0x2, P0 ;  /* 0x0000d700e00d7a11 */ /* 0x000fe200000f144f */
[----:B------:R3:W5:Y:S04]  /*16b0*/  @P6 LDG.E R81, [R8.64] ;  /* 0x0000000808516981 */ /* 0x000768000c1e1900 */
[----:B------:R3:W5:Y:S01]  /*16c0*/  @P3 LDG.E R80, [R14.64] ;  /* 0x000000080e503981 */ /* 0x000762000c1e1900 */
[----:B--2---:R-:W-:-:S06]  /*16d0*/  IMAD.MOV.U32 R4, RZ, RZ, RZ ;  /* 0x000000ffff047224 */ /* 0x004fcc00078e00ff */
[----:B------:R3:W5:Y:S01]  /*16e0*/  @P5 LDG.E R4, [R12.64] ;  /* 0x000000080c045981 */ /* 0x000762000c1e1900 */
[----:B-1----:R-:W-:Y:S02]  /*16f0*/  P2R R2, PR, RZ, 0x40 ;  /* 0x00000040ff027803 */ /* 0x002fe40000000000 */
[----:B------:R-:W-:Y:S01]  /*1700*/  LOP3.LUT R225, R210, 0xffff, RZ, 0xc0, !PT ;  /* 0x0000ffffd2e17812 */ /* 0x000fe200078ec0ff */
[----:B------:R-:W-:Y:S05]  /*1710*/  @P4 BRA `(.L_x_2253) ;  /* 0x0000005000004947 */ /* 0x000fea0003800000 */
[----:B-----5:R-:W-:Y:S01]  /*1720*/  MOV R241, c[0x0][0x168] ;  /* 0x00005a0000f17a02 */ /* 0x020fe20000000f00 */
[----:B------:R-:W-:Y:S05]  /*1730*/  @!P3 BRA `(.L_x_2253) ;  /* 0x000000300000b947 */ /* 0x000fea0003800000 */
[----:B------:R-:W2:Y:S04]  /*1740*/  LDG.E R241, [R14.64] ;  /* 0x000000080ef17981 */ /* 0x000ea8000c1e1900 */
[----:B------:R-:W2:Y:S02]  /*1750*/  LDG.E R0, [R14.64+0x4] ;  /* 0x000004080e007981 */ /* 0x000ea4000c1e1900 */
[----:B--2---:R-:W-:-:S02]  /*1760*/  IADD3 R241, -R241, R0, RZ ;  /* 0x00000000f1f17210 */ /* 0x004fc40007ffe1ff */
.L_x_2253:
[----:B------:R-:W-:-:S04]  /*1770*/  ISETP.NE.U32.AND P0, PT, RZ, c[0x0][0x368], PT ;  /* 0x0000da00ff007a0c */ /* 0x000fc80003f05070 */
[----:B------:R-:W-:-:S13]  /*1780*/  ISETP.NE.AND.EX P0, PT, RZ, c[0x0][0x36c], PT, P0 ;  /* 0x0000db00ff007a0c */ /* 0x000fda0003f05300 */
[----:B------:R-:W-:Y:S05]  /*1790*/  @!P0 BRA `(.L_x_2254) ;  /* 0x0000004000008947 */ /* 0x000fea0003800000 */
[----:B---3--:R-:W-:-:S04]  /*17a0*/  LEA R8, P0, R224, c[0x0][0x368], 0x2 ;  /* 0x0000da00e0087a11 */ /* 0x008fc800078010ff */
[----:B------:R-:W-:-:S05]  /*17b0*/  LEA.HI.X R9, R224, c[0x0][0x36c], R79, 0x2, P0 ;  /* 0x0000db00e0097a11 */ /* 0x000fca00000f144f */
[----:B------:R1:W5:Y:S01]  /*17c0*/  LDG.E R3, [R8.64] ;  /* 0x0000000808037981 */ /* 0x000362000c1e1900 */
[----:B------:R-:W-:Y:S05]  /*17d0*/  BRA `(.L_x_2255) ;  /* 0x0000005000007947 */ /* 0x000fea0003800000 */
.L_x_2254:
[----:B------:R-:W-:Y:S01]  /*17e0*/  MOV R3, c[0x0][0x1d0] ;  /* 0x0000740000037a02 */ /* 0x000fe20000000f00 */
[----:B------:R-:W-:Y:S05]  /*17f0*/  @!P6 BRA `(.L_x_2255) ;  /* 0x000000300000e947 */ /* 0x000fea0003800000 */
[----:B------:R-:W2:Y:S04]  /*1800*/  LDG.E R3, [R8.64] ;  /* 0x0000000808037981 */ /* 0x000ea8000c1e1900 */
[----:B------:R-:W2:Y:S02]  /*1810*/  LDG.E R0, [R8.64+0x4] ;  /* 0x0000040808007981 */ /* 0x000ea4000c1e1900 */
[----:B--2---:R-:W-:Y:S02]  /*1820*/  IADD3 R3, -R3, R0, RZ ;  /* 0x0000000003037210 */ /* 0x004fe40007ffe1ff */
.L_x_2255:
[----:B------:R-:W2:Y:S04]  /*1830*/  @P5 LDG.E R5, [R12.64] ;  /* 0x000000080c055981 */ /* 0x000ea8000c1e1900 */
[----:B-1-3--:R-:W2:Y:S01]  /*1840*/  @P5 LDG.E R8, [R12.64+0x4] ;  /* 0x000004080c085981 */ /* 0x00aea2000c1e1900 */
[----:B------:R-:W-:Y:S01]  /*1850*/  ISETP.NE.U32.AND P0, PT, RZ, c[0x0][0x378], PT ;  /* 0x0000de00ff007a0c */ /* 0x000fe20003f05070 */
[----:B-----5:R-:W-:-:S03]  /*1860*/  IMAD.MOV.U32 R76, RZ, RZ, R3 ;  /* 0x000000ffff4c7224 */ /* 0x020fc600078e0003 */
[----:B------:R-:W-:Y:S01]  /*1870*/  ISETP.NE.AND.EX P1, PT, RZ, c[0x0][0x37c], PT, P0 ;  /* 0x0000df00ff007a0c */ /* 0x000fe20003f25300 */
[----:B------:R-:W-:Y:S02]  /*1880*/  IMAD.MOV.U32 R240, RZ, RZ, c[0x0][0x2c4] ;  /* 0x0000b100fff07624 */ /* 0x000fe400078e00ff */
[----:B------:R-:W-:-:S10]  /*1890*/  IMAD.SHL.U32 R209, R209, 0x80, RZ ;  /* 0x00000080d1d17824 */ /* 0x000fd400078e00ff */
[----:B------:R-:W-:-:S04]  /*18a0*/  @P1 LEA R14, P0, R224, c[0x0][0x378], 0x2 ;  /* 0x0000de00e00e1a11 */ /* 0x000fc800078010ff */
[----:B------:R-:W-:Y:S02]  /*18b0*/  @P1 LEA.HI.X R15, R224, c[0x0][0x37c], R79, 0x2, P0 ;  /* 0x0000df00e00f1a11 */ /* 0x000fe400000f144f */
[----:B------:R-:W-:Y:S01]  /*18c0*/  ISETP.NE.AND P0, PT, R240, 0x1, PT ;  /* 0x00000001f000780c */ /* 0x000fe20003f05270 */
[----:B------:R-:W-:Y:S01]  /*18d0*/  IMAD.MOV.U32 R86, RZ, RZ, c[0x0][0x228] ;  /* 0x00008a00ff567624 */ /* 0x000fe200078e00ff */
[----:B------:R-:W-:Y:S01]  /*18e0*/  IADD3 R0, R209, 0x7f, RZ ;  /* 0x0000007fd1007810 */ /* 0x000fe20007ffe0ff */
[----:B------:R1:W5:Y:S01]  /*18f0*/  @P1 LDG.E R76, [R14.64] ;  /* 0x000000080e4c1981 */ /* 0x000362000c1e1900 */
[----:B------:R-:W-:Y:S09]  /*1900*/  BSSY B0, `(.L_x_2256) ;  /* 0x0000035000007945 */ /* 0x000ff20003800000 */
[----:B------:R-:W-:-:S05]  /*1910*/  @P0 IMAD.HI.U32 R7, R0, c[0x0][0x2c8], RZ ;  /* 0x0000b20000070a27 */ /* 0x000fca00078e00ff */
[----:B------:R-:W-:Y:S01]  /*1920*/  @P0 SHF.R.U32.HI R0, RZ, c[0x0][0x2cc], R7 ;  /* 0x0000b300ff000a19 */ /* 0x000fe20000011607 */
[----:B--2---:R-:W-:Y:S01]  /*1930*/  @P5 IMAD.IADD R86, R8, 0x1, -R5 ;  /* 0x0000000108565824 */ /* 0x004fe200078e0a05 */
[C---:B------:R-:W-:Y:S01]  /*1940*/  LOP3.LUT R8, R210.reuse, 0xff000000, RZ, 0xc0, !PT ;  /* 0xff000000d2087812 */ /* 0x040fe200078ec0ff */
[----:B------:R-:W-:Y:S01]  /*1950*/  IMAD.IADD R5, R3, 0x1, -R82 ;  /* 0x0000000103057824 */ /* 0x000fe200078e0a52 */
[----:B------:R-:W-:Y:S02]  /*1960*/  LOP3.LUT R210, R210, 0xff0000, RZ, 0xc0, !PT ;  /* 0x00ff0000d2d27812 */ /* 0x000fe400078ec0ff */
[----:B------:R-:W-:Y:S01]  /*1970*/  SHF.R.U32.HI R13, RZ, 0x8, R8 ;  /* 0x00000008ff0d7819 */ /* 0x000fe20000011608 */
[----:B------:R-:W-:-:S03]  /*1980*/  IMAD.IADD R242, R5, 0x1, R86 ;  /* 0x0000000105f27824 */ /* 0x000fc600078e0256 */
[----:B------:R-:W-:Y:S02]  /*1990*/  LEA.HI R13, R210, R13, RZ, 0x10 ;  /* 0x0000000dd20d7211 */ /* 0x000fe400078f80ff */
[C---:B------:R-:W-:Y:S02]  /*19a0*/  IADD3 R83, R242.reuse, 0x40, -R241 ;  /* 0x00000040f2537810 */ /* 0x040fe40007ffe8f1 */
[----:B------:R-:W-:Y:S02]  /*19b0*/  IADD3 R12, R242, 0x3f, RZ ;  /* 0x0000003ff20c7810 */ /* 0x000fe40007ffe0ff */
[----:B------:R-:W-:Y:S01]  /*19c0*/  SHF.R.U32.HI R210, RZ, 0x10, R13 ;  /* 0x00000010ffd27819 */ /* 0x000fe2000001160d */
[----:B------:R-:W-:Y:S01]  /*19d0*/  IMAD.IADD R7, R83, 0x1, R0 ;  /* 0x0000000153077824 */ /* 0x000fe200078e0200 */
[----:B------:R-:W-:Y:S02]  /*19e0*/  SHF.R.S32.HI R9, RZ, 0x1f, R12 ;  /* 0x0000001fff097819 */ /* 0x000fe4000001140c */
[----:B------:R-:W-:-:S02]  /*19f0*/  ISETP.NE.AND P1, PT, R210, RZ, PT ;  /* 0x000000ffd200720c */ /* 0x000fc40003f25270 */
[----:B------:R-:W-:Y:S02]  /*1a00*/  SHF.R.S32.HI R0, RZ, 0x1f, R7 ;  /* 0x0000001fff007819 */ /* 0x000fe40000011407 */
[----:B------:R-:W-:Y:S02]  /*1a10*/  LEA.HI R9, R9, R12, RZ, 0x6 ;  /* 0x0000000c09097211 */ /* 0x000fe400078f30ff */
[----:B------:R-:W-:Y:S01]  /*1a20*/  LEA.HI R0, R0, R7, RZ, 0x6 ;  /* 0x0000000700007211 */ /* 0x000fe200078f30ff */
[----:B------:R-:W-:Y:S01]  /*1a30*/  IMAD.MOV.U32 R7, RZ, RZ, RZ ;  /* 0x000000ffff077224 */ /* 0x000fe200078e00ff */
[----:B------:R-:W-:Y:S02]  /*1a40*/  SHF.R.S32.HI R87, RZ, 0x6, R9 ;  /* 0x00000006ff577819 */ /* 0x000fe40000011409 */
[----:B------:R-:W-:Y:S02]  /*1a50*/  SHF.R.S32.HI R0, RZ, 0x6, R0 ;  /* 0x00000006ff007819 */ /* 0x000fe40000011400 */
[----:B------:R-:W-:-:S02]  /*1a60*/  LOP3.LUT R227, R13, 0xff, RZ, 0xc0, !PT ;  /* 0x000000ff0de37812 */ /* 0x000fc400078ec0ff */
[----:B------:R-:W-:Y:S02]  /*1a70*/  IMNMX R8, R87, R0, PT ;  /* 0x0000000057087217 */ /* 0x000fe40003800200 */
[----:B------:R-:W-:Y:S02]  /*1a80*/  SEL R85, R210, c[0x0][0x338], P1 ;  /* 0x0000ce00d2557a07 */ /* 0x000fe40000800000 */
[----:B------:R-:W-:-:S13]  /*1a90*/  ISETP.GE.AND P0, PT, R8, 0x1, PT ;  /* 0x000000010800780c */ /* 0x000fda0003f06270 */
        /* <DEDUP_REMOVED lines=27> */
.L_x_2257:
[----:B-1----:R-:W-:Y:S05]  /*1c50*/  BSYNC B0 ;  /* 0x0000000000007941 */ /* 0x002fea0003800000 */
.L_x_2256:
[----:B------:R-:W-:Y:S01]  /*1c60*/  IMAD R0, R227, R7, RZ ;  /* 0x00000007e3007224 */ /* 0x000fe200078e02ff */
[----:B------:R-:W-:-:S03]  /*1c70*/  SHF.R.S32.HI R84, RZ, 0x1f, R213 ;  /* 0x0000001fff547819 */ /* 0x000fc600000114d5 */
[----:B------:R-:W-:Y:S01]  /*1c80*/  IMAD.IADD R7, R0, 0x1, R7 ;  /* 0x0000000100077824 */ /* 0x000fe200078e0207 */
[-C--:B------:R-:W-:Y:S01]  /*1c90*/  LEA.HI R78, R84, R213.reuse, RZ, 0x2 ;  /* 0x000000d5544e7211 */ /* 0x080fe200078f10ff */
[--C-:B------:R-:W-:Y:S01]  /*1ca0*/  IMAD R0, R0, 0x40, -R5.reuse ;  /* 0x0000004000007824 */ /* 0x100fe200078e0a05 */
[----:B------:R-:W-:Y:S02]  /*1cb0*/  LEA.HI R12, R84, R213, RZ, 0x5 ;  /* 0x000000d5540c7211 */ /* 0x000fe400078f28ff */
[----:B------:R-:W-:Y:S02]  /*1cc0*/  IMNMX R8, R8, R7, PT ;  /* 0x0000000708087217 */ /* 0x000fe40003800200 */
[----:B------:R-:W-:Y:S02]  /*1cd0*/  IMNMX R0, RZ, R0, !PT ;  /* 0x00000000ff007217 */ /* 0x000fe40007800200 */
[----:B------:R-:W-:Y:S01]  /*1ce0*/  SHF.R.S32.HI R78, RZ, 0x1f, R78 ;  /* 0x0000001fff4e7819 */ /* 0x000fe2000001144e */
[----:B------:R-:W-:Y:S01]  /*1cf0*/  IMAD R7, R8, 0x40, -R5 ;  /* 0x0000004008077824 */ /* 0x000fe200078e0a05 */
[----:B------:R-:W-:-:S02]  /*1d00*/  SHF.R.U32.HI R14, RZ, 0x6, R0 ;  /* 0x00000006ff0e7819 */ /* 0x000fc40000011600 */
[----:B------:R-:W-:Y:S02]  /*1d10*/  LEA.HI R78, R78, R219, RZ, 0x3 ;  /* 0x000000db4e4e7211 */ /* 0x000fe400078f18ff */
[----:B------:R-:W-:Y:S01]  /*1d20*/  IMNMX R7, R7, R86, PT ;  /* 0x0000005607077217 */ /* 0x000fe20003800200 */
[----:B------:R-:W-:Y:S01]  /*1d30*/  IMAD.MOV.U32 R5, RZ, RZ, R14 ;  /* 0x000000ffff057224 */ /* 0x000fe200078e000e */
[----:B------:R-:W-:Y:S02]  /*1d40*/  LOP3.LUT R78, R78, 0xfffffff8, RZ, 0xc0, !PT ;  /* 0xfffffff84e4e7812 */ /* 0x000fe400078ec0ff */
[----:B------:R-:W-:Y:S02]  /*1d50*/  ISETP.GT.AND P0, PT, R7, R0, PT ;  /* 0x000000000700720c */ /* 0x000fe40003f04270 */
[----:B------:R-:W-:Y:S01]  /*1d60*/  SHF.R.S32.HI R12, RZ, 0x5, R12 ;  /* 0x00000005ff0c7819 */ /* 0x000fe2000001140c */
[----:B------:R-:W-:-:S04]  /*1d70*/  IMAD.IADD R78, R219, 0x1, -R78 ;  /* 0x00000001db4e7824 */ /* 0x000fc800078e0a4e */
[----:B------:R-:W-:Y:S02]  /*1d80*/  IMAD.SHL.U32 R77, R78, 0x40, RZ ;  /* 0x000000404e4d7824 */ /* 0x000fe400078e00ff */
[----:B------:R-:W-:-:S03]  /*1d90*/  IMAD.SHL.U32 R12, R12, 0x200, RZ ;  /* 0x000002000c0c7824 */ /* 0x000fc600078e00ff */
[----:B------:R-:W-:Y:S02]  /*1da0*/  LOP3.LUT R77, R77, 0x1c0, RZ, 0xc0, !PT ;  /* 0x000001c04d4d7812 */ /* 0x000fe400078ec0ff */
[----:B------:R-:W-:Y:S02]  /*1db0*/  @P0 IADD3 R7, R7, 0x3f, RZ ;  /* 0x0000003f07070810 */ /* 0x000fe40007ffe0ff */
[----:B------:R-:W-:Y:S02]  /*1dc0*/  SHF.R.U32.HI R13, RZ, 0x3, R77 ;  /* 0x00000003ff0d7819 */ /* 0x000fe4000001164d */
        /* <DEDUP_REMOVED lines=15> */
[----:B------:R-:W-:Y:S02]  /*1ec0*/  SHF.R.S32.HI R229, RZ, 0x1f, R228 ;  /* 0x0000001fffe57819 */ /* 0x000fe400000114e4 */
[----:B------:R-:W-:Y:S02]  /*1ed0*/  IADD3 R17, P0, R7, R4, RZ ;  /* 0x0000000407117210 */ /* 0x000fe40007f1e0ff */
[----:B------:R-:W-:-:S02]  /*1ee0*/  SEL R6, R79, RZ, !P5 ;  /* 0x000000ff4f067207 */ /* 0x000fc40006800000 */
[----:B------:R-:W-:Y:S01]  /*1ef0*/  LEA.HI.X.SX32 R8, R7, R8, 0x1, P0 ;  /* 0x0000000807087211 */ /* 0x000fe200000f0eff */
[----:B------:R-:W-:Y:S01]  /*1f00*/  IMAD.WIDE.U32 R18, R17, c[0x0][0x238], R228 ;  /* 0x00008e0011127a25 */ /* 0x000fe200078e00e4 */
[----:B------:R-:W-:Y:S02]  /*1f10*/  IADD3 R15, R5, -0x1, RZ ;  /* 0xffffffff050f7810 */ /* 0x000fe40007ffe0ff */
[----:B------:R-:W-:Y:S01]  /*1f20*/  IADD3 R152, R3, R81, RZ ;  /* 0x0000005103987210 */ /* 0x000fe20007ffe0ff */
[----:B------:R-:W-:Y:S01]  /*1f30*/  IMAD R0, R8, c[0x0][0x238], RZ ;  /* 0x00008e0008007a24 */ /* 0x000fe200078e02ff */
[----:B------:R-:W-:Y:S01]  /*1f40*/  SEL R148, R224, RZ, !P5 ;  /* 0x000000ffe0947207 */ /* 0x000fe20006800000 */
[----:B------:R-:W-:Y:S01]  /*1f50*/  IMAD.MOV.U32 R3, RZ, RZ, 0x6 ;  /* 0x00000006ff037424 */ /* 0x000fe200078e00ff */
[----:B------:R-:W-:Y:S01]  /*1f60*/  MOV R16, c[0x0][0x238] ;  /* 0x00008e0000107a02 */ /* 0x000fe20000000f00 */
[----:B------:R-:W-:Y:S01]  /*1f70*/  IMAD R0, R17, c[0x0][0x23c], R0 ;  /* 0x00008f0011007a24 */ /* 0x000fe200078e0200 */
[----:B------:R-:W-:Y:S01]  /*1f80*/  SHF.R.S32.HI R4, RZ, 0x1f, R15 ;  /* 0x0000001fff047819 */ /* 0x000fe2000001140f */
[----:B------:R-:W-:Y:S01]  /*1f90*/  IMAD R155, R6, c[0x0][0x248], RZ ;  /* 0x00009200069b7a24 */ /* 0x000fe200078e02ff */
[C---:B------:R-:W-:Y:S01]  /*1fa0*/  SHF.L.U64.HI R98, R16.reuse, R3, c[0x0][0x23c] ;  /* 0x00008f0010627619 */ /* 0x040fe20000010203 */
[----:B------:R-:W-:Y:S01]  /*1fb0*/  IMAD.IADD R19, R19, 0x1, R0 ;  /* 0x0000000113137824 */ /* 0x000fe200078e0200 */
[----:B------:R-:W-:Y:S01]  /*1fc0*/  SHF.L.U32 R100, R16, 0x6, RZ ;  /* 0x0000000610647819 */ /* 0x000fe200000006ff */
[----:B------:R-:W-:Y:S01]  /*1fd0*/  IMAD.IADD R0, R86, 0x1, -R7 ;  /* 0x0000000156007824 */ /* 0x000fe200078e0a07 */
[----:B------:R-:W-:Y:S01]  /*1fe0*/  SHF.L.U64.HI R101, R16, R103, c[0x0][0x23c] ;  /* 0x00008f0010657619 */ /* 0x000fe20000010267 */
[----:B------:R-:W-:Y:S01]  /*1ff0*/  IMAD.WIDE.U32 R146, R225, c[0x0][0x240], R18 ;  /* 0x00009000e1927a25 */ /* 0x000fe200078e0012 */
[----:B------:R-:W-:-:S02]  /*2000*/  ISETP.GE.AND P5, PT, R228, c[0x0][0x1d4], PT ;  /* 0x00007500e4007a0c */ /* 0x000fc40003fa6270 */
[----:B------:R-:W-:Y:S01]  /*2010*/  ISETP.GE.AND P4, PT, R215, c[0x0][0x1d4], PT ;  /* 0x00007500d7007a0c */ /* 0x000fe20003f86270 */
[----:B------:R-:W-:Y:S01]  /*2020*/  IMAD R147, R225, c[0x0][0x244], R147 ;  /* 0x00009100e1937a24 */ /* 0x000fe200078e0293 */
[----:B------:R-:W-:Y:S01]  /*2030*/  MOV R104, c[0x0][0x258] ;  /* 0x0000960000687a02 */ /* 0x000fe20000000f00 */
[----:B------:R-:W-:Y:S01]  /*2040*/  IMAD R0, R15, -0x40, R0 ;  /* 0xffffffc00f007824 */ /* 0x000fe200078e0200 */
[----:B------:R-:W-:Y:S01]  /*2050*/  SHF.L.U64.HI R94, R96, R3, c[0x0][0x1e4] ;  /* 0x00007900605e7619 */ /* 0x000fe20000010203 */
[----:B------:R-:W-:Y:S01]  /*2060*/  IMAD R155, R148, c[0x0][0x24c], R155 ;  /* 0x00009300949b7a24 */ /* 0x000fe200078e029b */
[----:B------:R-:W-:Y:S01]  /*2070*/  SHF.L.U64.HI R103, R104, R103, c[0x0][0x25c] ;  /* 0x0000970068677619 */ /* 0x000fe20000010267 */
[----:B------:R-:W-:Y:S01]  /*2080*/  IMAD.WIDE.U32 R146, R148, c[0x0][0x248], R146 ;  /* 0x0000920094927a25 */ /* 0x000fe200078e0092 */
[C---:B------:R-:W-:Y:S02]  /*2090*/  ISETP.GE.AND P1, PT, R0.reuse, 0x21, PT ;  /* 0x000000210000780c */ /* 0x040fe40003f26270 */
[----:B------:R-:W-:Y:S01]  /*20a0*/  ISETP.GE.AND P2, PT, R0, 0x1, PT ;  /* 0x000000010000780c */ /* 0x000fe20003f46270 */
[----:B------:R-:W-:Y:S01]  /*20b0*/  IMAD R7, R98, R15, RZ ;  /* 0x0000000f62077224 */ /* 0x000fe200078e02ff */
[----:B------:R-:W-:Y:S01]  /*20c0*/  IADD3 R155, R147, R155, RZ ;  /* 0x0000009b939b7210 */ /* 0x000fe20007ffe0ff */
[----:B------:R-:W-:Y:S01]  /*20d0*/  IMAD.MOV.U32 R154, RZ, RZ, R146 ;  /* 0x000000ffff9a7224 */ /* 0x000fe200078e0092 */
[----:B------:R-:W-:Y:S01]  /*20e0*/  SHF.R.S32.HI R0, RZ, 0x1f, R152 ;  /* 0x0000001fff007819 */ /* 0x000fe20000011498 */
[-C--:B------:R-:W-:Y:S01]  /*20f0*/  IMAD R7, R4, R100.reuse, R7 ;  /* 0x0000006404077224 */ /* 0x080fe200078e0207 */
[C---:B------:R-:W-:Y:S01]  /*2100*/  SHF.L.U64.HI R95, R104.reuse, R3, c[0x0][0x25c] ;  /* 0x00009700685f7619 */ /* 0x040fe20000010203 */
[----:B------:R-:W-:Y:S01]  /*2110*/  IMAD.WIDE.U32 R18, R15, R100, R154 ;  /* 0x000000640f127225 */ /* 0x000fe200078e009a */
[----:B------:R-:W-:-:S02]  /*2120*/  SHF.L.U32 R97, R104, 0x6, RZ ;  /* 0x0000000668617819 */ /* 0x000fc400000006ff */
[----:B------:R-:W-:Y:S01]  /*2130*/  SHF.R.S32.HI R143, RZ, 0x1f, R142 ;  /* 0x0000001fff8f7819 */ /* 0x000fe2000001148e */
[----:B------:R-:W-:Y:S01]  /*2140*/  IMAD.SHL.U32 R102, R16, 0x20, RZ ;  /* 0x0000002010667824 */ /* 0x000fe200078e00ff */
[----:B------:R-:W-:Y:S01]  /*2150*/  IADD3 R16, R19, R7, RZ ;  /* 0x0000000713107210 */ /* 0x000fe20007ffe0ff */
[----:B------:R-:W-:Y:S01]  /*2160*/  IMAD R8, R8, c[0x0][0x258], RZ ;  /* 0x0000960008087a24 */ /* 0x000fe200078e02ff */
[----:B------:R-:W-:Y:S01]  /*2170*/  @P2 LEA R26, P3, R18, c[0x0][0x220], 0x1 ;  /* 0x00008800121a2a11 */ /* 0x000fe200078608ff */
[C---:B------:R-:W-:Y:S01]  /*2180*/  IMAD.WIDE.U32 R20, R17.reuse, c[0x0][0x258], R228 ;  /* 0x0000960011147a25 */ /* 0x040fe200078e00e4 */
[----:B------:R-:W-:Y:S02]  /*2190*/  @P1 IADD3 R7, P0, R102, R18, RZ ;  /* 0x0000001266071210 */ /* 0x000fe40007f1e0ff */
[----:B------:R-:W-:Y:S01]  /*21a0*/  @P2 LEA.HI.X R27, R18, c[0x0][0x224], R16, 0x1, P3 ;  /* 0x00008900121b2a11 */ /* 0x000fe200018f0c10 */
[----:B------:R-:W-:Y:S01]  /*21b0*/  IMAD R8, R17, c[0x0][0x25c], R8 ;  /* 0x0000970011087a24 */ /* 0x000fe200078e0208 */
[----:B------:R-:W-:Y:S01]  /*21c0*/  ISETP.GE.AND P3, PT, R214, c[0x0][0x1d4], PT ;  /* 0x00007500d6007a0c */ /* 0x000fe20003f66270 */
[----:B------:R-:W-:Y:S01]  /*21d0*/  IMAD R9, R0, c[0x0][0x1e0], RZ ;  /* 0x0000780000097a24 */ /* 0x000fe200078e02ff */
[----:B------:R-:W-:Y:S01]  /*21e0*/  SHF.R.S32.HI R141, RZ, 0x1f, R140 ;  /* 0x0000001fff8d7819 */ /* 0x000fe2000001148c */
[----:B------:R-:W-:Y:S01]  /*21f0*/  IMAD.WIDE.U32 R22, R152, c[0x0][0x1e0], RZ ;  /* 0x0000780098167a25 */ /* 0x000fe200078e00ff */
[----:B------:R-:W-:Y:S01]  /*2200*/  IADD3 R21, R21, R8, RZ ;  /* 0x0000000815157210 */ /* 0x000fe20007ffe0ff */
[----:B------:R-:W-:Y:S01]  /*2210*/  @!PT LDS RZ, [RZ] ;  /* 0x00000000fffff984 */ /* 0x000fe20000000800 */
[----:B------:R-:W-:Y:S01]  /*2220*/  @!PT LDS RZ, [RZ] ;  /* 0x00000000fffff984 */ /* 0x000fe20000000800 */
[----:B------:R-:W-:Y:S01]  /*2230*/  @!PT LDS RZ, [RZ] ;  /* 0x00000000fffff984 */ /* 0x000fe20000000800 */
[----:B------:R1:W-:Y:S02]  /*2240*/  @P2 LDGSTS.E.BYPASS.LTC128B.128 [R138+0xc100], [R26.64], !P5 ;  /* 0x0c1000001a8a2fae */ /* 0x0003e4000e901d48 */
[----:B------:R-:W-:Y:S01]  /*2250*/  @P1 IMAD.X R8, R16, 0x1, R101, P0 ;  /* 0x0000000110081824 */ /* 0x000fe200000e0665 */
[----:B------:R-:W-:Y:S01]  /*2260*/  @P1 LEA R24, P0, R7, c[0x0][0x220], 0x1 ;  /* 0x0000880007181a11 */ /* 0x000fe200078008ff */
[----:B------:R-:W-:Y:S01]  /*2270*/  IMAD R9, R152, c[0x0][0x1e4], R9 ;  /* 0x0000790098097a24 */ /* 0x000fe200078e0209 */
[----:B------:R1:W-:Y:S01]  /*2280*/  @P2 LDGSTS.E.BYPASS.LTC128B.128 [R138+0xe100], [R26.64+0x80], !P4 ;  /* 0x0e1000801a8a2fae */ /* 0x0003e2000e101d48 */
[----:B------:R-:W-:Y:S01]  /*2290*/  IMAD.WIDE.U32 R20, R225, c[0x0][0x260], R20 ;  /* 0x00009800e1147a25 */ /* 0x000fe200078e0014 */
[----:B------:R-:W-:-:S02]  /*22a0*/  @P1 LEA.HI.X R25, R7, c[0x0][0x224], R8, 0x1, P0 ;  /* 0x0000890007191a11 */ /* 0x000fc400000f0c08 */
[----:B------:R-:W-:Y:S01]  /*22b0*/  ISETP.NE.AND P0, PT, R2, RZ, PT ;  /* 0x000000ff0200720c */ /* 0x000fe20003f05270 */
[----:B------:R-:W-:Y:S01]  /*22c0*/  IMAD.IADD R23, R23, 0x1, R9 ;  /* 0x0000000117177824 */ /* 0x000fe200078e0209 */
[----:B------:R-:W-:Y:S01]  /*22d0*/  SHF.R.S32.HI R9, RZ, 0x1f, R219 ;  /* 0x0000001fff097819 */ /* 0x000fe200000114db */
[----:B------:R-:W-:Y:S01]  /*22e0*/  IMAD R91, R6, c[0x0][0x268], RZ ;  /* 0x00009a00065b7a24 */ /* 0x000fe200078e02ff */
[----:B------:R-:W-:Y:S01]  /*22f0*/  MOV R6, R20 ;  /* 0x0000001400067202 */ /* 0x000fe20000000f00 */
[C---:B------:R-:W-:Y:S01]  /*2300*/  IMAD.WIDE.U32 R150, R225.reuse, c[0x0][0x1e8], R22 ;  /* 0x00007a00e1967a25 */ /* 0x040fe200078e0016 */
[----:B------:R1:W-:Y:S03]  /*2310*/  @P2 LDGSTS.E.BYPASS.LTC128B.128 [R138+0x10100], [R26.64+0x100], !P3 ;  /* 0x101001001a8a2fae */ /* 0x0003e6000d901d48 */
[----:B------:R-:W-:Y:S01]  /*2320*/  IMAD R7, R225, c[0x0][0x264], R21 ;  /* 0x00009900e1077a24 */ /* 0x000fe200078e0215 */
[----:B------:R1:W-:Y:S01]  /*2330*/  @P1 LDGSTS.E.BYPASS.LTC128B.128 [R138+0xd100], [R24.64], !P5 ;  /* 0x0d100000188a1fae */ /* 0x0003e2000e901d48 */
[----:B------:R-:W-:-:S02]  /*2340*/  IMAD R2, R9, c[0x0][0x1e0], RZ ;  /* 0x0000780009027a24 */ /* 0x000fc400078e02ff */
[----:B------:R-:W-:Y:S01]  /*2350*/  IMAD R151, R225, c[0x0][0x1ec], R151 ;  /* 0x00007b00e1977a24 */ /* 0x000fe200078e0297 */
[----:B------:R1:W-:Y:S01]  /*2360*/  @P1 LDGSTS.E.BYPASS.LTC128B.128 [R138+0xf100], [R24.64+0x80], !P4 ;  /* 0x0f100080188a1fae */ /* 0x0003e2000e101d48 */
[C---:B------:R-:W-:Y:S02]  /*2370*/  IMAD R91, R148.reuse, c[0x0][0x26c], R91 ;  /* 0x00009b00945b7a24 */ /* 0x040fe400078e025b */
[----:B------:R-:W-:Y:S01]  /*2380*/  IMAD.WIDE.U32 R148, R148, c[0x0][0x268], R6 ;  /* 0x00009a0094947a25 */ /* 0x000fe200078e0006 */
[----:B------:R1:W-:Y:S03]  /*2390*/  @P1 LDGSTS.E.BYPASS.LTC128B.128 [R138+0x11100], [R24.64+0x100], !P3 ;  /* 0x11100100188a1fae */ /* 0x0003e6000d901d48 */
[----:B------:R-:W-:Y:S01]  /*23a0*/  IMAD R99, R219, c[0x0][0x1e4], R2 ;  /* 0x00007900db637a24 */ /* 0x000fe200078e0202 */
[----:B------:R-:W0:Y:S01]  /*23b0*/  LDGDEPBAR ;  /* 0x00000000000079af */ /* 0x000e220000000000 */
[----:B------:R-:W-:Y:S01]  /*23c0*/  WARPSYNC 0xffffffff ;  /* 0xffffffff00007948 */ /* 0x000fe20003800000 */
[----:B------:R-:W-:Y:S01]  /*23d0*/  IMAD.SHL.U32 R96, R96, 0x40, RZ ;  /* 0x0000004060607824 */ /* 0x000fe200078e00ff */
[----:B------:R-:W-:Y:S01]  /*23e0*/  IADD3 R91, R149, R91, RZ ;  /* 0x0000005b955b7210 */ /* 0x000fe20007ffe0ff */
[----:B------:R-:W-:Y:S01]  /*23f0*/  IMAD.SHL.U32 R104, R104, 0x20, RZ ;  /* 0x0000002068687824 */ /* 0x000fe200078e00ff */
[----:B------:R-:W-:-:S02]  /*2400*/  IADD3 R99, R157, R99, RZ ;  /* 0x000000639d637210 */ /* 0x000fc40007ffe0ff */
        /* <DEDUP_REMOVED lines=12> */
[----:B-----5:R-:W-:Y:S01]  /*24d0*/  SHF.R.S32.HI R117, RZ, 0x1f, R76 ;  /* 0x0000001fff757819 */ /* 0x020fe2000001144c */
[----:B------:R-:W-:Y:S02]  /*24e0*/  IMAD.MOV.U32 R90, RZ, RZ, R148 ;  /* 0x000000ffff5a7224 */ /* 0x000fe400078e0094 */
[-C--:B------:R-:W-:Y:S01]  /*24f0*/  IMAD R4, R4, R97.reuse, R2 ;  /* 0x0000006104047224 */ /* 0x080fe200078e0202 */
[----:B------:R-:W-:Y:S01]  /*2500*/  ULDC.U8 UR4, c[0x0][0x298] ;  /* 0x0000a60000047ab9 */ /* 0x000fe20000000000 */
[----:B------:R-:W-:-:S04]  /*2510*/  IMAD.WIDE.U32 R6, R15, R97, R90 ;  /* 0x000000610f067225 */ /* 0x000fc800078e005a */
[----:B------:R-:W-:Y:S01]  /*2520*/  IMAD.IADD R4, R7, 0x1, R4 ;  /* 0x0000000107047824 */ /* 0x000fe200078e0204 */
[----:B------:R-:W-:Y:S01]  /*2530*/  @P0 IADD3 R17, R5, -0x2, RZ ;  /* 0xfffffffe05110810 */ /* 0x000fe20007ffe0ff */
[----:B------:R-:W-:Y:S01]  /*2540*/  IMAD.MOV.U32 R92, RZ, RZ, 0x1 ;  /* 0x00000001ff5c7424 */ /* 0x000fe200078e00ff */
[----:B------:R-:W-:Y:S01]  /*2550*/  @P2 LEA R18, P6, R6, c[0x0][0x250], 0x1 ;  /* 0x0000940006122a11 */ /* 0x000fe200078c08ff */
[----:B------:R-:W-:Y:S01]  /*2560*/  IMAD R158, R9, c[0x0][0x280], RZ ;  /* 0x0000a000099e7a24 */ /* 0x000fe200078e02ff */
[----:B------:R-:W-:Y:S01]  /*2570*/  @P0 SHF.R.S32.HI R2, RZ, 0x1f, R17 ;  /* 0x0000001fff020819 */ /* 0x000fe20000011411 */
[----:B------:R-:W-:Y:S01]  /*2580*/  @P0 IMAD R7, R98, R17, RZ ;  /* 0x0000001162070224 */ /* 0x000fe200078e02ff */
[----:B------:R-:W-:Y:S01]  /*2590*/  @P2 LEA.HI.X R19, R6, c[0x0][0x254], R4, 0x1, P6 ;  /* 0x0000950006132a11 */ /* 0x000fe200030f0c04 */
[----:B------:R-:W-:Y:S01]  /*25a0*/  @P0 IMAD.WIDE.U32 R16, R17, R100, R154 ;  /* 0x0000006411100225 */ /* 0x000fe200078e009a */
[----:B------:R-:W-:-:S03]  /*25b0*/  @P1 IADD3 R5, P6, R104, R6, RZ ;  /* 0x0000000668051210 */ /* 0x000fc60007fde0ff */
[----:B------:R-:W-:Y:S01]  /*25c0*/  @P0 IMAD R2, R2, R100, R7 ;  /* 0x0000006402020224 */ /* 0x000fe200078e0207 */
[----:B------:R-:W-:Y:S01]  /*25d0*/  @!PT LDS RZ, [RZ] ;  /* 0x00000000fffff984 */ /* 0x000fe20000000800 */
[----:B------:R-:W-:Y:S01]  /*25e0*/  @!PT LDS RZ, [RZ] ;  /* 0x00000000fffff984 */ /* 0x000fe20000000800 */
[----:B------:R-:W-:Y:S01]  /*25f0*/  @!PT LDS RZ, [RZ] ;  /* 0x00000000fffff984 */ /* 0x000fe20000000800 */
[----:B------:R1:W-:Y:S01]  /*2600*/  @P2 LDGSTS.E.BYPASS.LTC128B.128 [R138+0x100], [R18.64], !P5 ;  /* 0x00100000128a2fae */ /* 0x0003e2000e901d48 */
[----:B------:R-:W-:Y:S02]  /*2610*/  IMAD.MOV.U32 R7, RZ, RZ, c[0x0][0x27c] ;  /* 0x00009f00ff077624 */ /* 0x000fe400078e00ff */
[----:B------:R-:W-:Y:S01]  /*2620*/  @P1 IMAD.X R4, R4, 0x1, R103, P6 ;  /* 0x0000000104041824 */ /* 0x000fe200030e0667 */
[----:B------:R1:W-:Y:S01]  /*2630*/  @P2 LDGSTS.E.BYPASS.LTC128B.128 [R138+0x2100], [R18.64+0x80], !P4 ;  /* 0x02100080128a2fae */ /* 0x0003e2000e101d48 */
[----:B------:R-:W-:Y:S01]  /*2640*/  IMAD.SHL.U32 R7, R7, 0x2, RZ ;  /* 0x0000000207077824 */ /* 0x000fe200078e00ff */
[----:B------:R-:W-:Y:S01]  /*2650*/  @P0 LEA R20, P6, R16, c[0x0][0x220], 0x1 ;  /* 0x0000880010140a11 */ /* 0x000fe200078c08ff */
[----:B------:R-:W-:Y:S01]  /*2660*/  @P0 IMAD.IADD R2, R17, 0x1, R2 ;  /* 0x0000000111020824 */ /* 0x000fe200078e0202 */
[----:B------:R1:W-:Y:S01]  /*2670*/  @P2 LDGSTS.E.BYPASS.LTC128B.128 [R138+0x4100], [R18.64+0x100], !P3 ;  /* 0x04100100128a2fae */ /* 0x0003e2000d901d48 */
[----:B------:R-:W-:Y:S01]  /*2680*/  @P1 LEA R24, P2, R5, c[0x0][0x250], 0x1 ;  /* 0x0000940005181a11 */ /* 0x000fe200078408ff */
[----:B------:R-:W-:Y:S01]  /*2690*/  IMAD.WIDE.U32 R22, R225, c[0x0][0x210], R142 ;  /* 0x00008400e1167a25 */ /* 0x000fe200078e008e */
[----:B------:R-:W-:-:S02]  /*26a0*/  IADD3 R8, -R7, c[0x0][0x1d4], RZ ;  /* 0x0000750007087a10 */ /* 0x000fc40007ffe1ff */
[----:B------:R-:W-:Y:S01]  /*26b0*/  @P1 LEA.HI.X R25, R5, c[0x0][0x254], R4, 0x1, P2 ;  /* 0x0000950005191a11 */ /* 0x000fe200010f0c04 */
[----:B------:R-:W-:Y:S01]  /*26c0*/  IMAD R158, R219, c[0x0][0x284], R158 ;  /* 0x0000a100db9e7a24 */ /* 0x000fe200078e029e */
[----:B------:R-:W-:Y:S01]  /*26d0*/  ISETP.GE.AND P2, PT, R142, c[0x0][0x27c], PT ;  /* 0x00009f008e007a0c */ /* 0x000fe20003f46270 */
[----:B------:R-:W-:Y:S01]  /*26e0*/  IMAD R123, R123, c[0x0][0x218], RZ ;  /* 0x000086007b7b7a24 */ /* 0x000fe200078e02ff */
[----:B------:R-:W-:Y:S01]  /*26f0*/  @P0 LEA.HI.X R21, R16, c[0x0][0x224], R2, 0x1, P6 ;  /* 0x0000890010150a11 */ /* 0x000fe200030f0c02 */
[----:B------:R-:W-:Y:S01]  /*2700*/  IMAD.WIDE.U32 R16, R219, c[0x0][0x280], R140 ;  /* 0x0000a000db107a25 */ /* 0x000fe200078e008c */
[----:B------:R-:W-:Y:S01]  /*2710*/  ISETP.GE.AND P6, PT, R137, c[0x0][0x27c], PT ;  /* 0x00009f0089007a0c */ /* 0x000fe20003fc6270 */
[----:B------:R2:W-:Y:S01]  /*2720*/  @P1 LDGSTS.E.BYPASS.LTC128B.128 [R138+0x1100], [R24.64], !P5 ;  /* 0x01100000188a1fae */ /* 0x0005e2000e901d48 */
[----:B------:R-:W-:Y:S01]  /*2730*/  SEL R5, RZ, c[0x0][0x27c], !P2 ;  /* 0x00009f00ff057a07 */ /* 0x000fe20005000000 */
[----:B------:R-:W-:Y:S01]  /*2740*/  IMAD.WIDE.U32 R162, R219, c[0x0][0x280], R142 ;  /* 0x0000a000dba27a25 */ /* 0x000fe200078e008e */
[----:B------:R-:W-:Y:S01]  /*2750*/  SEL R2, RZ, c[0x0][0x27c], !P6 ;  /* 0x00009f00ff027a07 */ /* 0x000fe20007000000 */
[----:B------:R2:W-:Y:S02]  /*2760*/  @P1 LDGSTS.E.BYPASS.LTC128B.128 [R138+0x3100], [R24.64+0x80], !P4 ;  /* 0x03100080188a1fae */ /* 0x0005e4000e101d48 */
[----:B------:R-:W-:-:S02]  /*2770*/  IMAD R23, R225, c[0x0][0x214], R23 ;  /* 0x00008500e1177a24 */ /* 0x000fc400078e0217 */
[----:B------:R-:W-:Y:S01]  /*2780*/  IMAD.IADD R159, R158, 0x1, R17 ;  /* 0x000000019e9f7824 */ /* 0x000fe200078e0211 */
[----:B------:R2:W-:Y:S01]  /*2790*/  @P1 LDGSTS.E.BYPASS.LTC128B.128 [R138+0x5100], [R24.64+0x100], !P3 ;  /* 0x05100100188a1fae */ /* 0x0005e2000d901d48 */
[C---:B------:R-:W-:Y:S02]  /*27a0*/  IMAD R123, R144.reuse, c[0x0][0x21c], R123 ;  /* 0x00008700907b7a24 */ /* 0x040fe400078e027b */
[----:B------:R-:W-:Y:S01]  /*27b0*/  IMAD.IADD R163, R163, 0x1, R158 ;  /* 0x00000001a3a37824 */ /* 0x000fe200078e029e */
[----:B------:R-:W0:Y:S01]  /*27c0*/  LDGDEPBAR ;  /* 0x00000000000079af */ /* 0x000e220000000000 */
[----:B------:R-:W-:Y:S01]  /*27d0*/  IMAD.WIDE.U32 R144, R144, c[0x0][0x218], R22 ;  /* 0x0000860090907a25 */ /* 0x000fe200078e0016 */
[CC--:B-1----:R-:W-:Y:S02]  /*27e0*/  SEL R18, R7.reuse, R8.reuse, !P2 ;  /* 0x0000000807127207 */ /* 0x0c2fe40005000000 */
[----:B------:R-:W-:Y:S01]  /*27f0*/  ISETP.GE.AND P2, PT, R136, c[0x0][0x27c], PT ;  /* 0x00009f0088007a0c */ /* 0x000fe20003f46270 */
[----:B------:R-:W-:Y:S01]  /*2800*/  IMAD.MOV.U32 R158, RZ, RZ, R16 ;  /* 0x000000ffff9e7224 */ /* 0x000fe200078e0010 */
[-C--:B------:R-:W-:Y:S01]  /*2810*/  SEL R19, R7, R8.reuse, !P6 ;  /* 0x0000000807137207 */ /* 0x080fe20007000000 */
[----:B------:R-:W-:Y:S01]  /*2820*/  IMAD R160, R9, c[0x0][0x290], RZ ;  /* 0x0000a40009a07a24 */ /* 0x000fe200078e02ff */
[----:B------:R-:W-:Y:S01]  /*2830*/  SEL R8, R7, R8, !P2 ;  /* 0x0000000807087207 */ /* 0x000fe20005000000 */
[----:B------:R2:W-:Y:S01]  /*2840*/  @P0 LDGSTS.E.BYPASS.LTC128B.128 [R138+0x12100], [R20.64], !P5 ;  /* 0x12100000148a0fae */ /* 0x0005e2000e901d48 */
[C---:B------:R-:W-:Y:S01]  /*2850*/  IADD3 R152, P6, R219.reuse, R152, RZ ;  /* 0x00000098db987210 */ /* 0x040fe20007fde0ff */
[----:B------:R-:W-:Y:S01]  /*2860*/  IMAD R160, R219, c[0x0][0x294], R160 ;  /* 0x0000a500dba07a24 */ /* 0x000fe200078e02a0 */
[----:B------:R-:W-:Y:S01]  /*2870*/  SEL R7, RZ, c[0x0][0x27c], !P2 ;  /* 0x00009f00ff077a07 */ /* 0x000fe20005000000 */
[----:B------:R2:W-:Y:S01]  /*2880*/  @P0 LDGSTS.E.BYPASS.LTC128B.128 [R138+0x14100], [R20.64+0x80], !P4 ;  /* 0x14100080148a0fae */ /* 0x0005e2000e101d48 */
[----:B------:R-:W-:Y:S01]  /*2890*/  ISETP.LE.AND P2, PT, R92, c[0x0][0x27c], PT ;  /* 0x00009f005c007a0c */ /* 0x000fe20003f43270 */
[----:B------:R-:W-:Y:S01]  /*28a0*/  IMAD.X R153, R0, 0x1, R9, P6 ;  /* 0x0000000100997824 */ /* 0x000fe200030e0609 */
[----:B------:R-:W-:Y:S01]  /*28b0*/  LOP3.LUT P6, RZ, R78, 0x4, RZ, 0xc0, !PT ;  /* 0x000000044eff7812 */ /* 0x000fe200078cc0ff */
[----:B------:R-:W-:Y:S01]  /*28c0*/  IMAD.IADD R22, R136, 0x1, R7 ;  /* 0x0000000188167824 */ /* 0x000fe200078e0207 */
[----:B------:R-:W-:Y:S01]  /*28d0*/  P2R R0, PR, RZ, 0x4 ;  /* 0x00000004ff007803 */ /* 0x000fe20000000000 */
[----:B------:R-:W-:Y:S01]  /*28e0*/  IMAD.IADD R0, R142, 0x1, R5 ;  /* 0x000000018e007824 */ /* 0x000fe200078e0205 */
[----:B------:R-:W-:Y:S01]  /*28f0*/  SHF.R.S32.HI R7, RZ, 0x1f, R8 ;  /* 0x0000001fff077819 */ /* 0x000fe20000011408 */
[----:B------:R-:W-:Y:S01]  /*2900*/  IMAD.IADD R5, R137, 0x1, R2 ;  /* 0x0000000189057824 */ /* 0x000fe200078e0202 */
[----:B------:R-:W-:Y:S01]  /*2910*/  SHF.R.S32.HI R9, RZ, 0x1f, R22 ;  /* 0x0000001fff097819 */ /* 0x000fe20000011416 */
[----:B------:R2:W-:Y:S01]  /*2920*/  @P0 LDGSTS.E.BYPASS.LTC128B.128 [R138+0x16100], [R20.64+0x100], !P3 ;  /* 0x16100100148a0fae */ /* 0x0005e2000d901d48 */
[----:B------:R-:W-:Y:S01]  /*2930*/  SHF.R.S32.HI R17, RZ, 0x1f, R0 ;  /* 0x0000001fff117819 */ /* 0x000fe20000011400 */
[----:B------:R-:W-:Y:S01]  /*2940*/  IMAD.WIDE.U32 R164, R219, c[0x0][0x290], R142 ;  /* 0x0000a400dba47a25 */ /* 0x000fe200078e008e */
[----:B------:R-:W-:-:S02]  /*2950*/  SHF.R.S32.HI R16, RZ, 0x1f, R5 ;  /* 0x0000001fff107819 */ /* 0x000fc40000011405 */
[-C--:B------:R-:W-:Y:S01]  /*2960*/  LEA.HI R6, R17, R0.reuse, RZ, 0x3 ;  /* 0x0000000011067211 */ /* 0x080fe200078f18ff */
[----:B------:R-:W-:Y:S01]  /*2970*/  IMAD.WIDE.U32 R26, R219, c[0x0][0x290], R140 ;  /* 0x0000a400db1a7a25 */ /* 0x000fe200078e008c */
[----:B------:R-:W-:Y:S02]  /*2980*/  LEA.HI R17, R17, R0, RZ, 0x6 ;  /* 0x0000000011117211 */ /* 0x000fe400078f30ff */
[-C--:B------:R-:W-:Y:S01]  /*2990*/  LEA.HI R4, R16, R5.reuse, RZ, 0x3 ;  /* 0x0000000510047211 */ /* 0x080fe200078f18ff */
[----:B------:R-:W-:Y:S01]  /*29a0*/  IMAD.IADD R165, R165, 0x1, R160 ;  /* 0x00000001a5a57824 */ /* 0x000fe200078e02a0 */
[----:B------:R-:W-:Y:S01]  /*29b0*/  SHF.R.S32.HI R0, RZ, 0x1f, R19 ;  /* 0x0000001fff007819 */ /* 0x000fe20000011413 */
[----:B------:R-:W-:Y:S01]  /*29c0*/  IMAD.IADD R161, R160, 0x1, R27 ;  /* 0x00000001a0a17824 */ /* 0x000fe200078e021b */
[----:B------:R-:W-:Y:S01]  /*29d0*/  LEA.HI R16, R16, R5, RZ, 0x6 ;  /* 0x0000000510107211 */ /* 0x000fe200078f30ff */
[----:B------:R-:W-:Y:S01]  /*29e0*/  IMAD.MOV.U32 R160, RZ, RZ, R26 ;  /* 0x000000ffffa07224 */ /* 0x000fe200078e001a */
[-C--:B------:R-:W-:Y:S01]  /*29f0*/  LEA.HI R2, R9, R22.reuse, RZ, 0x3 ;  /* 0x0000001609027211 */ /* 0x080fe200078f18ff */
[----:B------:R-:W-:Y:S01]  /*2a00*/  IMAD R119, R117, c[0x0][0x290], RZ ;  /* 0x0000a40075777a24 */ /* 0x000fe200078e02ff */
[----:B------:R-:W-:Y:S01]  /*2a10*/  LEA.HI R0, R0, R19, RZ, 0x4 ;  /* 0x0000001300007211 */ /* 0x000fe200078f20ff */
[----:B------:R-:W-:Y:S01]  /*2a20*/  IMAD.SHL.U32 R19, R17, 0x40, RZ ;  /* 0x0000004011137824 */ /* 0x000fe200078e00ff */
[----:B------:R-:W-:Y:S01]  /*2a30*/  LEA.HI R9, R9, R22, RZ, 0x6 ;  /* 0x0000001609097211 */ /* 0x000fe200078f30ff */
[----:B------:R-:W-:Y:S01]  /*2a40*/  IMAD.SHL.U32 R17, R16, 0x40, RZ ;  /* 0x0000004010117824 */ /* 0x000fe200078e00ff */
[----:B------:R-:W-:Y:S01]  /*2a50*/  LOP3.LUT R22, R77, 0x38, R4, 0xf8, !PT ;  /* 0x000000384d167812 */ /* 0x000fe200078ef804 */
[----:B------:R-:W-:Y:S01]  /*2a60*/  IMAD R117, R117, c[0x0][0x280], RZ ;  /* 0x0000a00075757a24 */ /* 0x000fe200078e02ff */
[----:B------:R-:W-:Y:S01]  /*2a70*/  LEA.HI R7, R7, R8, RZ, 0x4 ;  /* 0x0000000807077211 */ /* 0x000fe200078f20ff */
[----:B------:R-:W-:Y:S01]  /*2a80*/  IMAD.SHL.U32 R8, R9, 0x40, RZ ;  /* 0x0000004009087824 */ /* 0x000fe200078e00ff */
[----:B------:R-:W-:Y:S01]  /*2a90*/  LOP3.LUT R9, R17, 0xfffff000, RZ, 0xc0, !PT ;  /* 0xfffff00011097812 */ /* 0x000fe200078ec0ff */
[----:B------:R-:W-:Y:S01]  /*2aa0*/  IMAD.MOV.U32 R108, RZ, RZ, c[0x0][0x290] ;  /* 0x0000a400ff6c7624 */ /* 0x000fe200078e00ff */
[----:B------:R-:W-:Y:S01]  /*2ab0*/  LOP3.LUT R113, R22, R13, RZ, 0x3c, !PT ;  /* 0x0000000d16717212 */ /* 0x000fe200078e3cff */
[----:B------:R-:W-:Y:S01]  /*2ac0*/  IMAD.MOV.U32 R112, RZ, RZ, c[0x0][0x280] ;  /* 0x0000a000ff707624 */ /* 0x000fe200078e00ff */
[----:B------:R-:W-:Y:S01]  /*2ad0*/  SHF.R.S32.HI R7, RZ, 0x4, R7 ;  /* 0x00000004ff077819 */ /* 0x000fe20000011407 */
[C---:B------:R-:W-:Y:S01]  /*2ae0*/  IMAD R119, R76.reuse, c[0x0][0x294], R119 ;  /* 0x0000a5004c777a24 */ /* 0x040fe200078e0277 */
[----:B------:R-:W-:Y:S01]  /*2af0*/  IADD3 R113, R113, R9, R12 ;  /* 0x0000000971717210 */ /* 0x000fe20007ffe00c */
[C---:B------:R-:W-:Y:S01]  /*2b00*/  IMAD R117, R76.reuse, c[0x0][0x284], R117 ;  /* 0x0000a1004c757a24 */ /* 0x040fe200078e0275 */
[----:B------:R-:W-:Y:S01]  /*2b10*/  SHF.R.S32.HI R9, RZ, 0x4, R0 ;  /* 0x00000004ff097819 */ /* 0x000fe20000011400 */
[----:B------:R-:W-:Y:S01]  /*2b20*/  IMAD.WIDE.U32 R164, R76, c[0x0][0x290], R164 ;  /* 0x0000a4004ca47a25 */ /* 0x000fe200078e00a4 */
[----:B------:R-:W-:-:S02]  /*2b30*/  SHF.R.S32.HI R5, RZ, 0x1f, R18 ;  /* 0x0000001fff057819 */ /* 0x000fc40000011412 */
[----:B------:R-:W-:Y:S01]  /*2b40*/  LEA.HI.SX32 R114, R2, R7, 0x1d ;  /* 0x0000000702727211 */ /* 0x000fe200078feaff */
[----:B------:R-:W-:Y:S01]  /*2b50*/  IMAD.WIDE.U32 R162, R76, c[0x0][0x280], R162 ;  /* 0x0000a0004ca27a25 */ /* 0x000fe200078e00a2 */
[----:B------:R-:W-:Y:S02]  /*2b60*/  LEA.HI.SX32 R116, R4, R9, 0x1d ;  /* 0x0000000904747211 */ /* 0x000fe400078feaff */
[----:B------:R-:W-:Y:S01]  /*2b70*/  LEA.HI R5, R5, R18, RZ, 0x4 ;  /* 0x0000001205057211 */ /* 0x000fe200078f20ff */
[C---:B------:R-:W-:Y:S01]  /*2b80*/  IMAD.WIDE.U32 R160, R76.reuse, c[0x0][0x290], R160 ;  /* 0x0000a4004ca07a25 */ /* 0x040fe200078e00a0 */
[----:B------:R-:W-:Y:S02]  /*2b90*/  SHF.R.S32.HI R9, RZ, 0x1f, R114 ;  /* 0x0000001fff097819 */ /* 0x000fe40000011472 */
[----:B------:R-:W-:Y:S01]  /*2ba0*/  LOP3.LUT R18, R77, 0x38, R2, 0xf8, !PT ;  /* 0x000000384d127812 */ /* 0x000fe200078ef802 */
[----:B------:R-:W-:Y:S01]  /*2bb0*/  IMAD.WIDE.U32 R158, R76, c[0x0][0x280], R158 ;  /* 0x0000a0004c9e7a25 */ /* 0x000fe200078e009e */
[----:B------:R-:W-:-:S02]  /*2bc0*/  LEA.HI R0, R9, R114, RZ, 0x3 ;  /* 0x0000007209007211 */ /* 0x000fc400078f18ff */
[----:B------:R-:W-:Y:S01]  /*2bd0*/  LOP3.LUT R8, R8, 0xfffff000, RZ, 0xc0, !PT ;  /* 0xfffff00008087812 */ /* 0x000fe200078ec0ff */
[----:B------:R-:W-:Y:S01]  /*2be0*/  IMAD.SHL.U32 R114, R114, 0x8, RZ ;  /* 0x0000000872727824 */ /* 0x000fe200078e00ff */
[----:B------:R-:W-:Y:S01]  /*2bf0*/  LOP3.LUT R111, R18, R13, RZ, 0x3c, !PT ;  /* 0x0000000d126f7212 */ /* 0x000fe200078e3cff */
[----:B------:R-:W-:Y:S01]  /*2c00*/  IMAD.SHL.U32 R0, R0, 0x200, RZ ;  /* 0x0000020000007824 */ /* 0x000fe200078e00ff */
[----:B------:R-:W-:Y:S01]  /*2c10*/  SHF.R.S32.HI R5, RZ, 0x4, R5 ;  /* 0x00000004ff057819 */ /* 0x000fe20000011405 */
[----:B------:R-:W-:Y:S01]  /*2c20*/  IMAD.IADD R121, R165, 0x1, R119 ;  /* 0x00000001a5797824 */ /* 0x000fe200078e0277 */
[----:B------:R-:W-:Y:S01]  /*2c30*/  IADD3 R111, R111, R8, R12 ;  /* 0x000000086f6f7210 */ /* 0x000fe20007ffe00c */
[----:B------:R-:W-:Y:S01]  /*2c40*/  IMAD.IADD R120, R163, 0x1, R117 ;  /* 0x00000001a3787824 */ /* 0x000fe200078e0275 */
[----:B------:R-:W-:Y:S01]  /*2c50*/  LOP3.LUT R8, R77, 0x38, R114, 0xf8, !PT ;  /* 0x000000384d087812 */ /* 0x000fe200078ef872 */
[----:B------:R-:W-:Y:S01]  /*2c60*/  IMAD.MOV.U32 R58, RZ, RZ, 0x1 ;  /* 0x00000001ff3a7424 */ /* 0x000fe200078e00ff */
[----:B------:R-:W-:Y:S01]  /*2c70*/  LEA.HI.SX32 R118, R6, R5, 0x1d ;  /* 0x0000000506767211 */ /* 0x000fe200078feaff */
[----:B------:R-:W-:Y:S01]  /*2c80*/  IMAD.MOV.U32 R45, RZ, RZ, RZ ;  /* 0x000000ffff2d7224 */ /* 0x000fe200078e00ff */
[----:B------:R-:W-:Y:S01]  /*2c90*/  LOP3.LUT R105, R8, R13, RZ, 0x3c, !PT ;  /* 0x0000000d08697212 */ /* 0x000fe200078e3cff */
[----:B------:R-:W-:Y:S01]  /*2ca0*/  IMAD.IADD R123, R145, 0x1, R123 ;  /* 0x00000001917b7824 */ /* 0x000fe200078e027b */
[C---:B------:R-:W-:Y:S01]  /*2cb0*/  @P0 LEA R8, P1, R102.reuse, R20, 0x1 ;  /* 0x0000001466080211 */ /* 0x040fe200078208ff */
[----:B------:R-:W-:Y:S01]  /*2cc0*/  IMAD.IADD R119, R119, 0x1, R161 ;  /* 0x0000000177777824 */ /* 0x000fe200078e02a1 */
[----:B------:R-:W-:Y:S01]  /*2cd0*/  SHF.R.S32.HI R7, RZ, 0x1f, R118 ;  /* 0x0000001fff077819 */ /* 0x000fe20000011476 */
[----:B------:R-:W-:Y:S01]  /*2ce0*/  IMAD.IADD R117, R117, 0x1, R159 ;  /* 0x0000000175757824 */ /* 0x000fe200078e029f */
[----:B------:R-:W-:-:S02]  /*2cf0*/  @P0 LEA.HI.X R9, R102, R21, R101, 0x1, P1 ;  /* 0x0000001566090211 */ /* 0x000fc400008f0c65 */
[----:B------:R-:W-:Y:S02]  /*2d00*/  SHF.R.S32.HI R5, RZ, 0x1f, R116 ;  /* 0x0000001fff057819 */ /* 0x000fe40000011474 */
[----:B------:R-:W-:Y:S01]  /*2d10*/  LOP3.LUT R26, R77, 0x38, R6, 0xf8, !PT ;  /* 0x000000384d1a7812 */ /* 0x000fe200078ef806 */
[----:B------:R2:W-:Y:S01]  /*2d20*/  @P0 LDGSTS.E.BYPASS.LTC128B.128 [R138+0x13100], [R8.64], !P5 ;  /* 0x13100000088a0fae */ /* 0x0005e2000e901d48 */
[----:B------:R-:W-:Y:S01]  /*2d30*/  LEA.HI R7, R7, R118, RZ, 0x3 ;  /* 0x0000007607077211 */ /* 0x000fe200078f18ff */
[----:B------:R-:W-:Y:S01]  /*2d40*/  IMAD.SHL.U32 R118, R118, 0x8, RZ ;  /* 0x0000000876767824 */ /* 0x000fe200078e00ff */
[----:B------:R-:W-:Y:S01]  /*2d50*/  LEA.HI R5, R5, R116, RZ, 0x3 ;  /* 0x0000007405057211 */ /* 0x000fe200078f18ff */
[----:B------:R2:W-:Y:S01]  /*2d60*/  @P0 LDGSTS.E.BYPASS.LTC128B.128 [R138+0x15100], [R8.64+0x80], !P4 ;  /* 0x15100080088a0fae */ /* 0x0005e2000e101d48 */
[----:B------:R-:W-:Y:S01]  /*2d70*/  LOP3.LUT R16, R19, 0xfffff000, RZ, 0xc0, !PT ;  /* 0xfffff00013107812 */ /* 0x000fe200078ec0ff */
[----:B------:R-:W-:Y:S01]  /*2d80*/  IMAD.SHL.U32 R116, R116, 0x8, RZ ;  /* 0x0000000874747824 */ /* 0x000fe200078e00ff */
[----:B------:R-:W-:Y:S01]  /*2d90*/  LOP3.LUT R115, R26, R13, RZ, 0x3c, !PT ;  /* 0x0000000d1a737212 */ /* 0x000fe200078e3cff */
[----:B------:R2:W-:Y:S01]  /*2da0*/  @P0 LDGSTS.E.BYPASS.LTC128B.128 [R138+0x17100], [R8.64+0x100], !P3 ;  /* 0x17100100088a0fae */ /* 0x0005e2000d901d48 */
[----:B------:R-:W-:Y:S01]  /*2db0*/  IMAD.SHL.U32 R7, R7, 0x200, RZ ;  /* 0x0000020007077824 */ /* 0x000fe200078e00ff */
[----:B------:R-:W-:Y:S01]  /*2dc0*/  LOP3.LUT R0, R0, 0xfffff000, RZ, 0xc0, !PT ;  /* 0xfffff00000007812 */ /* 0x000fe200078ec0ff */
[----:B------:R-:W-:Y:S01]  /*2dd0*/  IMAD.SHL.U32 R5, R5, 0x200, RZ ;  /* 0x0000020005057824 */ /* 0x000fe200078e00ff */
[----:B------:R-:W0:Y:S01]  /*2de0*/  LDGDEPBAR ;  /* 0x00000000000079af */ /* 0x000e220000000000 */
[----:B------:R-:W-:-:S02]  /*2df0*/  IADD3 R115, R115, R16, R12 ;  /* 0x0000001073737210 */ /* 0x000fc40007ffe00c */
[----:B------:R-:W-:Y:S02]  /*2e00*/  IADD3 R89, P1, P0, R150, R156, R142 ;  /* 0x0000009c96597210 */ /* 0x000fe4000783e08e */
[C---:B------:R-:W-:Y:S02]  /*2e10*/  LOP3.LUT R18, R77.reuse, 0x38, R118, 0xf8, !PT ;  /* 0x000000384d127812 */ /* 0x040fe400078ef876 */
[----:B------:R-:W-:Y:S02]  /*2e20*/  LOP3.LUT R16, R77, 0x38, R116, 0xf8, !PT ;  /* 0x000000384d107812 */ /* 0x000fe400078ef874 */
[----:B------:R-:W-:Y:S02]  /*2e30*/  IADD3 R105, R105, R0, R12 ;  /* 0x0000000069697210 */ /* 0x000fe40007ffe00c */
[----:B------:R-:W-:Y:S02]  /*2e40*/  IADD3.X R88, R93, R99, R143, P1, P0 ;  /* 0x000000635d587210 */ /* 0x000fe40000fe048f */
[----:B------:R-:W-:-:S02]  /*2e50*/  LOP3.LUT R109, R18, R13, RZ, 0x3c, !PT ;  /* 0x0000000d126d7212 */ /* 0x000fc400078e3cff */
[----:B------:R-:W-:Y:S02]  /*2e60*/  LOP3.LUT R107, R16, R13, RZ, 0x3c, !PT ;  /* 0x0000000d106b7212 */ /* 0x000fe400078e3cff */
[----:B------:R-:W-:Y:S02]  /*2e70*/  LOP3.LUT R7, R7, 0xfffff000, RZ, 0xc0, !PT ;  /* 0xfffff00007077812 */ /* 0x000fe400078ec0ff */
[----:B------:R-:W-:Y:S02]  /*2e80*/  LOP3.LUT R5, R5, 0xfffff000, RZ, 0xc0, !PT ;  /* 0xfffff00005057812 */ /* 0x000fe400078ec0ff */
[----:B------:R-:W-:Y:S02]  /*2e90*/  LOP3.LUT R0, R77, 0x18, R142, 0xf8, !PT ;  /* 0x000000184d007812 */ /* 0x000fe400078ef88e */
[----:B------:R-:W-:Y:S02]  /*2ea0*/  ISETP.NE.AND P0, PT, RZ, UR4, PT ;  /* 0x00000004ff007c0c */ /* 0x000fe4000bf05270 */
        /* <DEDUP_REMOVED lines=17> */
.L_x_2283:
[----:B------:R-:W-:Y:S01]  /*2fc0*/  SHF.R.S32.HI R5, RZ, 0x1f, R15 ;  /* 0x0000001fff057819 */ /* 0x000fe2000001140f */
[----:B------:R-:W-:Y:S04]  /*2fd0*/  DEPBAR.LE SB0, 0x2 ;  /* 0x000080800000791a */ /* 0x000fe80000000000 */
[----:B------:R-:W-:Y:S01]  /*2fe0*/  ISETP.LE.AND P1, PT, R92, c[0x0][0x27c], PT ;  /* 0x00009f005c007a0c */ /* 0x000fe20003f23270 */
[----:B------:R-:W-:Y:S01]  /*2ff0*/  WARPSYNC 0xffffffff ;  /* 0xffffffff00007948 */ /* 0x000fe20003800000 */
[----:B------:R-:W-:Y:S01]  /*3000*/  BAR.SYNC.DEFER_BLOCKING 0x0 ;  /* 0x0000000000007b1d */ /* 0x000fe20000010000 */
[-C--:B------:R-:W-:Y:S02]  /*3010*/  IMAD R3, R94, R15.reuse, RZ ;  /* 0x0000000f5e037224 */ /* 0x080fe400078e02ff */
[----:B-1----:R-:W-:Y:S04]  /*3020*/  IMAD.WIDE.U32 R8, R96, R15, RZ ;  /* 0x0000000f60087225 */ /* 0x002fe800078e00ff */
[----:B------:R-:W-:Y:S01]  /*3030*/  IMAD R3, R5, R96, R3 ;  /* 0x0000006005037224 */ /* 0x000fe200078e0203 */
[----:B------:R-:W-:Y:S01]  /*3040*/  IADD3 R4, P0, R89, R8, RZ ;  /* 0x0000000859047210 */ /* 0x000fe20007f1e0ff */
[----:B------:R-:W-:Y:S02]  /*3050*/  IMAD R2, R45, 0x3000, R0 ;  /* 0x000030002d027824 */ /* 0x000fe400078e0200 */
        /* <DEDUP_REMOVED lines=80> */
.L_x_2263:
[----:B------:R-:W-:Y:S05]  /*3560*/  BSYNC B0 ;  /* 0x0000000000007941 */ /* 0x000fea0003800000 */
.L_x_2262:
        /* <DEDUP_REMOVED lines=89> */
.L_x_2266:
[----:B------:R-:W-:Y:S05]  /*3b00*/  BSYNC B0 ;  /* 0x0000000000007941 */ /* 0x000fea0003800000 */
.L_x_2265:
        /* <DEDUP_REMOVED lines=54> */
.L_x_2268:
[----:B------:R-:W-:Y:S05]  /*3e70*/  BSYNC B0 ;  /* 0x0000000000007941 */ /* 0x000fea0003800000 */
.L_x_2267:
[----:B------:R-:W-:Y:S01]  /*3e80*/  ISETP.GE.AND P0, PT, R136, c[0x0][0x1d4], PT ;  /* 0x0000750088007a0c */ /* 0x000fe20003f06270 */
[----:B------:R-:W-:-:S12]  /*3e90*/  BSSY B0, `(.L_x_2269) ;  /* 0x0000035000007945 */ /* 0x000fd80003800000 */
        /* <DEDUP_REMOVED lines=51> */
[----:B------:R1:W-:Y:S02]  /*41d0*/  STG.E.128 [R68.64+0x80], R16 ;  /* 0x0000801044007986 */ /* 0x0003e4000c101d08 */
.L_x_2270:
[----:B------:R-:W-:Y:S05]  /*41e0*/  BSYNC B0 ;  /* 0x0000000000007941 */ /* 0x000fea0003800000 */
.L_x_2269:
[----:B------:R-:W-:Y:S01]  /*41f0*/  IADD3 R2, R142, 0x60, RZ ;  /* 0x000000608e027810 */ /* 0x000fe20007ffe0ff */
[----:B------:R-:W-:Y:S03]  /*4200*/  BSSY B0, `(.L_x_2271) ;  /* 0x0000036000007945 */ /* 0x000fe60003800000 */
        /* <DEDUP_REMOVED lines=53> */
.L_x_2272:
[----:B------:R-:W-:Y:S05]  /*4560*/  BSYNC B0 ;  /* 0x0000000000007941 */ /* 0x000fea0003800000 */
.L_x_2271:
        /* <DEDUP_REMOVED lines=55> */
.L_x_2274:
[----:B------:R-:W-:Y:S05]  /*48e0*/  BSYNC B0 ;  /* 0x0000000000007941 */ /* 0x000fea0003800000 */
.L_x_2273:
[----:B------:R-:W-:Y:S04]  /*48f0*/  IADD3 R2, R142, 0xa0, RZ ;  /* 0x000000a08e027810 */ /* 0x000fe80007ffe0ff */
        /* <DEDUP_REMOVED lines=52> */
[----:B------:R1:W-:Y:S01]  /*4c40*/  STG.E.128 [R68.64+0x140], R16 ;  /* 0x0001401044007986 */ /* 0x0003e2000c101d08 */
[----:B------:R-:W-:-:S05]  /*4c50*/  BRA `(.L_x_2264) ;  /* 0x00001cc000007947 */ /* 0x000fca0003800000 */
.L_x_2261:
        /* <DEDUP_REMOVED lines=44> */
.L_x_2276:
[----:B------:R-:W-:Y:S05]  /*4f20*/  BSYNC B0 ;  /* 0x0000000000007941 */ /* 0x000fea0003800000 */
.L_x_2275:
        /* <DEDUP_REMOVED lines=153> */
.L_x_2278:
[----:B------:R-:W-:Y:S05]  /*58c0*/  BSYNC B0 ;  /* 0x0000000000007941 */ /* 0x000fea0003800000 */
.L_x_2277:
        /* <DEDUP_REMOVED lines=117> */
.L_x_2280:
[----:B------:R-:W-:Y:S05]  /*6020*/  BSYNC B0 ;  /* 0x0000000000007941 */ /* 0x000fea0003800000 */
.L_x_2279:
        /* <DEDUP_REMOVED lines=23> */
[----:B------:R-:W-:Y:S01]  /*61a0*/  @!P0 SHF.R.U32.HI R40, RZ, 0x10, R63 ;  /* 0x00000010ff288819 */ /* 0x000fe2000001163f */
        /* <DEDUP_REMOVED lines=94> */
.L_x_2260:
        /* <DEDUP_REMOVED lines=25> */
.L_x_2264:
[----:B------:R-:W-:Y:S05]  /*6920*/  BSYNC B1 ;  /* 0x0000000000017941 */ /* 0x000fea0003800000 */
.L_x_2259:
        /* <DEDUP_REMOVED lines=32> */
[----:B------:R-:W-:Y:S03]  /*6b30*/  IMAD.MOV.U32 R122, RZ, RZ, R144 ;  /* 0x000000ffff7a7224 */ /* 0x000fe600078e0090 */
[----:B------:R-:W-:Y:S01]  /*6b40*/  LEA.HI.X.SX32 R7, R15, R153, 0x6, P0 ;  /* 0x000000990f077211 */ /* 0x000fe200000f36ff */
        /* <DEDUP_REMOVED lines=27> */
.L_x_2282:
[----:B-1----:R-:W-:Y:S05]  /*6d00*/  BSYNC B0 ;  /* 0x0000000000007941 */ /* 0x002fea0003800000 */
.L_x_2281:
        /* <DEDUP_REMOVED lines=32> */
.L_x_2258:
[----:B------:R-:W-:Y:S01]  /*6f10*/  ISETP.NE.AND P3, PT, R240, 0x1, PT ;  /* 0x00000001f000780c */ /* 0x000fe20003f65270 */
[----:B------:R-:W-:Y:S01]  /*6f20*/  BSSY B0, `(.L_x_2284) ;  /* 0x0000028000007945 */ /* 0x000fe20003800000 */
[----:B-1----:R-:W-:Y:S01]  /*6f30*/  IADD3 R2, R209, 0x7f, RZ ;  /* 0x0000007fd1027810 */ /* 0x002fe20007ffe0ff */
[----:B------:R-:W-:Y:S01]  /*6f40*/  IMAD.IADD R81, R81, 0x1, R82 ;  /* 0x0000000151517824 */ /* 0x000fe200078e0252 */
[----:B------:R-:W-:Y:S01]  /*6f50*/  LOP3.LUT R226, R226, 0xfffffffd, RZ, 0xc0, !PT ;  /* 0xfffffffde2e27812 */ /* 0x000fe200078ec0ff */
[----:B------:R-:W-:-:S08]  /*6f60*/  IMAD.MOV.U32 R3, RZ, RZ, RZ ;  /* 0x000000ffff037224 */ /* 0x000fd000078e00ff */
[----:B------:R-:W-:Y:S01]  /*6f70*/  @P3 IMAD.HI.U32 R0, R2, c[0x0][0x2c8], RZ ;  /* 0x0000b20002003a27 */ /* 0x000fe200078e00ff */
[----:B------:R-:W-:-:S04]  /*6f80*/  @P3 LOP3.LUT R226, R226, 0x2, RZ, 0xfc, !PT ;  /* 0x00000002e2e23812 */ /* 0x000fc800078efcff */
[----:B------:R-:W-:-:S05]  /*6f90*/  @P3 SHF.R.U32.HI R2, RZ, c[0x0][0x2cc], R0 ;  /* 0x0000b300ff023a19 */ /* 0x000fca0000011600 */
[----:B------:R-:W-:-:S05]  /*6fa0*/  IMAD.IADD R83, R83, 0x1, R2 ;  /* 0x0000000153537824 */ /* 0x000fca00078e0202 */
[----:B------:R-:W-:-:S04]  /*6fb0*/  SHF.R.S32.HI R0, RZ, 0x1f, R83 ;  /* 0x0000001fff007819 */ /* 0x000fc80000011453 */
[----:B------:R-:W-:-:S04]  /*6fc0*/  LEA.HI R0, R0, R83, RZ, 0x6 ;  /* 0x0000005300007211 */ /* 0x000fc800078f30ff */
[----:B------:R-:W-:-:S04]  /*6fd0*/  SHF.R.S32.HI R4, RZ, 0x6, R0 ;  /* 0x00000006ff047819 */ /* 0x000fc80000011400 */
[----:B------:R-:W-:-:S04]  /*6fe0*/  IMNMX R4, R87, R4, PT ;  /* 0x0000000457047217 */ /* 0x000fc80003800200 */
[----:B------:R-:W-:-:S13]  /*6ff0*/  ISETP.GE.AND P0, PT, R4, 0x1, PT ;  /* 0x000000010400780c */ /* 0x000fda0003f06270 */
[----:B------:R-:W-:Y:S05]  /*7000*/  @!P0 BRA `(.L_x_2285) ;  /* 0x0000019000008947 */ /* 0x000fea0003800000 */
[-C--:B------:R-:W-:Y:S02]  /*7010*/  IABS R5, R85.reuse ;  /* 0x0000005500057213 */ /* 0x080fe40000000000 */
[----:B------:R-:W-:Y:S02]  /*7020*/  IADD3 R6, R85, -0x1, R4 ;  /* 0xffffffff55067810 */ /* 0x000fe40007ffe004 */
[----:B------:R-:W1:Y:S01]  /*7030*/  I2F.RP R7, R5 ;  /* 0x0000000500077306 */ /* 0x000e620000209400 */
[----:B------:R-:W-:-:S05]  /*7040*/  IABS R0, R85 ;  /* 0x0000005500007213 */ /* 0x000fca0000000000 */
[----:B------:R-:W-:Y:S02]  /*7050*/  IMAD.MOV R0, RZ, RZ, -R0 ;  /* 0x000000ffff007224 */ /* 0x000fe400078e0a00 */
[----:B-1----:R-:W1:Y:S02]  /*7060*/  MUFU.RCP R8, R7 ;  /* 0x0000000700087308 */ /* 0x002e640000001000 */
[----:B-1----:R-:W-:-:S06]  /*7070*/  IADD3 R8, R8, 0xffffffe, RZ ;  /* 0x0ffffffe08087810 */ /* 0x002fcc0007ffe0ff */
[----:B------:R-:W1:Y:S02]  /*7080*/  F2I.FTZ.U32.TRUNC.NTZ R9, R8 ;  /* 0x0000000800097305 */ /* 0x000e64000021f000 */
[--C-:B-1----:R-:W-:Y:S02]  /*7090*/  IMAD.MOV R2, RZ, RZ, -R9.reuse ;  /* 0x000000ffff027224 */ /* 0x102fe400078e0a09 */
[----:B------:R-:W-:Y:S02]  /*70a0*/  IMAD.MOV.U32 R8, RZ, RZ, RZ ;  /* 0x000000ffff087224 */ /* 0x000fe400078e00ff */
[----:B------:R-:W-:Y:S01]  /*70b0*/  IMAD R3, R2, R5, RZ ;  /* 0x0000000502037224 */ /* 0x000fe200078e02ff */
[----:B------:R-:W-:Y:S02]  /*70c0*/  IABS R2, R6 ;  /* 0x0000000600027213 */ /* 0x000fe40000000000 */
[----:B------:R-:W-:Y:S01]  /*70d0*/  LOP3.LUT R6, R6, R85, RZ, 0x3c, !PT ;  /* 0x0000005506067212 */ /* 0x000fe200078e3cff */
[----:B------:R-:W-:-:S03]  /*70e0*/  IMAD.HI.U32 R3, R9, R3, R8 ;  /* 0x0000000309037227 */ /* 0x000fc600078e0008 */
[----:B------:R-:W-:-:S03]  /*70f0*/  ISETP.GE.AND P1, PT, R6, RZ, PT ;  /* 0x000000ff0600720c */ /* 0x000fc60003f26270 */
        /* <DEDUP_REMOVED lines=10> */
.L_x_2285:
[----:B------:R-:W-:Y:S05]  /*71a0*/  BSYNC B0 ;  /* 0x0000000000007941 */ /* 0x000fea0003800000 */
.L_x_2284:
        /* <DEDUP_REMOVED lines=60> */
[----:B------:R-:W2:Y:S01]  /*7570*/  @P1 LDG.E R234, [R234.64] ;  /* 0x00000008eaea1981 */ /* 0x000ea2000c1e1900 */
[----:B------:R-:W-:Y:S01]  /*7580*/  SHF.R.S32.HI R5, RZ, 0x1f, R80 ;  /* 0x0000001fff057819 */ /* 0x000fe20000011450 */
[----:B------:R-:W-:Y:S01]  /*7590*/  IMAD.WIDE.U32 R6, R80, c[0x0][0x178], RZ ;  /* 0x00005e0050067a25 */ /* 0x000fe200078e00ff */
[----:B------:R-:W-:Y:S02]  /*75a0*/  LEA.HI R8, R84, R213, RZ, 0x3 ;  /* 0x000000d554087211 */ /* 0x000fe400078f18ff */
[----:B------:R-:W-:Y:S01]  /*75b0*/  SHF.R.S32.HI R0, RZ, 0x1f, R81 ;  /* 0x0000001fff007819 */ /* 0x000fe20000011451 */
[----:B------:R-:W-:Y:S01]  /*75c0*/  IMAD R5, R5, c[0x0][0x178], RZ ;  /* 0x00005e0005057a24 */ /* 0x000fe200078e02ff */
[----:B------:R-:W-:Y:S02]  /*75d0*/  ISETP.NE.U32.AND P2, PT, RZ, c[0x0][0x348], PT ;  /* 0x0000d200ff007a0c */ /* 0x000fe40003f45070 */
[----:B------:R-:W-:Y:S01]  /*75e0*/  SHF.R.S32.HI R25, RZ, 0x1f, R228 ;  /* 0x0000001fff197819 */ /* 0x000fe200000114e4 */
[----:B------:R-:W-:Y:S01]  /*75f0*/  IMAD R14, R80, c[0x0][0x17c], R5 ;  /* 0x00005f00500e7a24 */ /* 0x000fe200078e0205 */
[----:B------:R-:W-:-:S02]  /*7600*/  SHF.R.S32.HI R5, RZ, 0x3, R8 ;  /* 0x00000003ff057819 */ /* 0x000fc40000011408 */
[----:B------:R-:W-:Y:S01]  /*7610*/  LOP3.LUT R8, R8, 0xfffffff8, RZ, 0xc0, !PT ;  /* 0xfffffff808087812 */ /* 0x000fe200078ec0ff */
[----:B------:R-:W-:Y:S01]  /*7620*/  IMAD.IADD R15, R7, 0x1, R14 ;  /* 0x00000001070f7824 */ /* 0x000fe200078e020e */
[----:B------:R-:W-:Y:S02]  /*7630*/  IADD3 R81, P0, R5, R81, RZ ;  /* 0x0000005105517210 */ /* 0x000fe40007f1e0ff */
[----:B------:R-:W-:Y:S01]  /*7640*/  MOV R24, R228 ;  /* 0x000000e400187202 */ /* 0x000fe20000000f00 */
[----:B------:R-:W-:Y:S01]  /*7650*/  IMAD.IADD R8, R213, 0x1, -R8 ;  /* 0x00000001d5087824 */ /* 0x000fe200078e0a08 */
[----:B------:R-:W-:Y:S02]  /*7660*/  LEA.HI.X.SX32 R7, R5, R0, 0x1, P0 ;  /* 0x0000000005077211 */ /* 0x000fe400000f0eff */
[----:B------:R-:W-:Y:S01]  /*7670*/  ISETP.NE.AND.EX P0, PT, RZ, c[0x0][0x34c], PT, P2 ;  /* 0x0000d300ff007a0c */ /* 0x000fe20003f05320 */
[----:B------:R-:W-:Y:S01]  /*7680*/  IMAD R4, R8, 0x20, R5 ;  /* 0x0000002008047824 */ /* 0x000fe200078e0205 */
[----:B------:R-:W-:Y:S01]  /*7690*/  MOV R14, R6 ;  /* 0x00000006000e7202 */ /* 0x000fe20000000f00 */
[----:B------:R-:W-:Y:S01]  /*76a0*/  IMAD R0, R7, c[0x0][0x1e0], RZ ;  /* 0x0000780007007a24 */ /* 0x000fe200078e02ff */
[----:B------:R-:W-:Y:S01]  /*76b0*/  SEL R6, R79, RZ, !P0 ;  /* 0x000000ff4f067207 */ /* 0x000fe20004000000 */
[----:B------:R-:W-:Y:S01]  /*76c0*/  IMAD.WIDE.U32 R20, R81, c[0x0][0x1e0], R24 ;  /* 0x0000780051147a25 */ /* 0x000fe200078e0018 */
[----:B------:R-:W-:-:S02]  /*76d0*/  IADD3 R4, R209, R4, RZ ;  /* 0x00000004d1047210 */ /* 0x000fc40007ffe0ff */
[----:B------:R-:W-:Y:S01]  /*76e0*/  ISETP.GE.AND P5, PT, R228, c[0x0][0x198], PT ;  /* 0x00006600e4007a0c */ /* 0x000fe20003fa6270 */
[----:B------:R-:W-:Y:S01]  /*76f0*/  IMAD R0, R81, c[0x0][0x1e4], R0 ;  /* 0x0000790051007a24 */ /* 0x000fe200078e0200 */
[----:B------:R-:W-:Y:S01]  /*7700*/  MOV R2, R4 ;  /* 0x0000000400027202 */ /* 0x000fe20000000f00 */
[----:B------:R-:W-:Y:S01]  /*7710*/  IMAD R7, R7, c[0x0][0x208], RZ ;  /* 0x0000820007077a24 */ /* 0x000fe200078e02ff */
[----:B------:R-:W-:Y:S01]  /*7720*/  ISETP.GE.AND P4, PT, R215, c[0x0][0x198], PT ;  /* 0x00006600d7007a0c */ /* 0x000fe20003f86270 */
[----:B------:R-:W-:-:S04]  /*7730*/  @P3 IMAD.HI.U32 R9, R4, c[0x0][0x2c8], RZ ;  /* 0x0000b20004093a27 */ /* 0x000fc800078e00ff */
[----:B------:R-:W-:Y:S01]  /*7740*/  IMAD.WIDE.U32 R18, R225, c[0x0][0x1b8], R14 ;  /* 0x00006e00e1127a25 */ /* 0x000fe200078e000e */
[----:B------:R-:W-:Y:S02]  /*7750*/  @P3 SHF.R.U32.HI R2, RZ, c[0x0][0x2cc], R9 ;  /* 0x0000b300ff023a19 */ /* 0x000fe40000011609 */
[----:B------:R-:W-:Y:S01]  /*7760*/  ISETP.GE.AND P3, PT, R214, c[0x0][0x198], PT ;  /* 0x00006600d6007a0c */ /* 0x000fe20003f66270 */
[----:B------:R-:W-:Y:S01]  /*7770*/  IMAD.IADD R21, R21, 0x1, R0 ;  /* 0x0000000115157824 */ /* 0x000fe200078e0200 */
[----:B------:R-:W-:Y:S01]  /*7780*/  SEL R0, R224, RZ, !P0 ;  /* 0x000000ffe0007207 */ /* 0x000fe20004000000 */
[----:B------:R-:W-:Y:S01]  /*7790*/  IMAD.WIDE.U32 R16, R81, c[0x0][0x208], R24 ;  /* 0x0000820051107a25 */ /* 0x000fe200078e0018 */
[----:B------:R-:W-:-:S03]  /*77a0*/  ISETP.NE.U32.AND P0, PT, RZ, c[0x0][0x350], PT ;  /* 0x0000d400ff007a0c */ /* 0x000fc60003f05070 */
[----:B------:R-:W-:Y:S01]  /*77b0*/  IMAD R7, R81, c[0x0][0x20c], R7 ;  /* 0x0000830051077a24 */ /* 0x000fe200078e0207 */
[----:B------:R-:W-:Y:S01]  /*77c0*/  MOV R14, R16 ;  /* 0x00000010000e7202 */ /* 0x000fe20000000f00 */
[----:B------:R-:W-:Y:S01]  /*77d0*/  IMAD R15, R6, c[0x0][0x1c0], RZ ;  /* 0x00007000060f7a24 */ /* 0x000fe200078e02ff */
[----:B------:R-:W-:Y:S01]  /*77e0*/  ISETP.NE.AND.EX P0, PT, RZ, c[0x0][0x354], PT, P0 ;  /* 0x0000d500ff007a0c */ /* 0x000fe20003f05300 */
[----:B------:R-:W-:Y:S02]  /*77f0*/  IMAD R19, R225, c[0x0][0x1bc], R19 ;  /* 0x00006f00e1137a24 */ /* 0x000fe400078e0213 */
[C---:B------:R-:W-:Y:S01]  /*7800*/  IMAD R6, R0.reuse, c[0x0][0x1c4], R15 ;  /* 0x0000710000067a24 */ /* 0x040fe200078e020f */
[----:B------:R-:W-:Y:S01]  /*7810*/  IADD3 R15, R17, R7, RZ ;  /* 0x00000007110f7210 */ /* 0x000fe20007ffe0ff */
[----:B------:R-:W-:Y:S01]  /*7820*/  IMAD.WIDE.U32 R18, R0, c[0x0][0x1c0], R18 ;  /* 0x0000700000127a25 */ /* 0x000fe200078e0012 */
[----:B------:R-:W-:Y:S02]  /*7830*/  IADD3 R7, -R2, RZ, RZ ;  /* 0x000000ff02077210 */ /* 0x000fe40007ffe1ff */
[----:B------:R-:W-:Y:S01]  /*7840*/  SHF.R.S32.HI R0, RZ, 0x1f, R2 ;  /* 0x0000001fff007819 */ /* 0x000fe20000011402 */
[----:B------:R-:W-:-:S02]  /*7850*/  IMAD.IADD R19, R19, 0x1, R6 ;  /* 0x0000000113137824 */ /* 0x000fc400078e0206 */
[----:B------:R-:W-:Y:S02]  /*7860*/  IMAD R16, R7, c[0x0][0x2c4], R4 ;  /* 0x0000b10007107a24 */ /* 0x000fe400078e0204 */
[----:B------:R-:W-:Y:S02]  /*7870*/  IMAD R7, R0, c[0x0][0x1b0], RZ ;  /* 0x00006c0000077a24 */ /* 0x000fe400078e02ff */
[----:B------:R-:W-:-:S04]  /*7880*/  IMAD.WIDE.U32 R18, R2, c[0x0][0x1b0], R18 ;  /* 0x00006c0002127a25 */ /* 0x000fc800078e0012 */
[----:B------:R-:W-:Y:S01]  /*7890*/  IMAD R0, R2, c[0x0][0x1b4], R7 ;  /* 0x00006d0002007a24 */ /* 0x000fe200078e0207 */
[----:B------:R-:W-:Y:S01]  /*78a0*/  SHF.R.S32.HI R2, RZ, 0x1f, R16 ;  /* 0x0000001fff027819 */ /* 0x000fe20000011410 */
[----:B------:R-:W-:-:S03]  /*78b0*/  IMAD.WIDE.U32 R236, R225, c[0x0][0x1e8], R20 ;  /* 0x00007a00e1ec7a25 */ /* 0x000fc600078e0014 */
[----:B------:R-:W-:Y:S01]  /*78c0*/  IADD3 R19, R19, R0, RZ ;  /* 0x0000000013137210 */ /* 0x000fe20007ffe0ff */
[----:B------:R-:W-:Y:S02]  /*78d0*/  IMAD R9, R2, c[0x0][0x1a8], RZ ;  /* 0x00006a0002097a24 */ /* 0x000fe400078e02ff */
[----:B------:R-:W-:-:S04]  /*78e0*/  IMAD.WIDE.U32 R20, R225, c[0x0][0x210], R14 ;  /* 0x00008400e1147a25 */ /* 0x000fc800078e000e */
[----:B------:R-:W-:Y:S02]  /*78f0*/  IMAD R237, R225, c[0x0][0x1ec], R237 ;  /* 0x00007b00e1ed7a24 */ /* 0x000fe400078e02ed */
[C---:B------:R-:W-:Y:S01]  /*7900*/  IMAD R14, R16.reuse, c[0x0][0x1ac], R9 ;  /* 0x00006b00100e7a24 */ /* 0x040fe200078e0209 */
[----:B------:R-:W-:Y:S01]  /*7910*/  IADD3 R9, R3, -0x1, RZ ;  /* 0xffffffff03097810 */ /* 0x000fe20007ffe0ff */
[----:B------:R-:W-:Y:S02]  /*7920*/  IMAD R21, R225, c[0x0][0x214], R21 ;  /* 0x00008500e1157a24 */ /* 0x000fe400078e0215 */
[----:B------:R-:W-:-:S04]  /*7930*/  IMAD.WIDE.U32 R16, R16, c[0x0][0x1a8], R18 ;  /* 0x00006a0010107a25 */ /* 0x000fc800078e0012 */
[----:B------:R-:W-:Y:S01]  /*7940*/  IMAD.IADD R15, R5, 0x1, R209 ;  /* 0x00000001050f7824 */ /* 0x000fe200078e02d1 */
[----:B------:R-:W-:Y:S02]  /*7950*/  IADD3 R14, R17, R14, RZ ;  /* 0x0000000e110e7210 */ /* 0x000fe40007ffe0ff */
[----:B--2---:R-:W-:Y:S01]  /*7960*/  @P1 SHF.R.S32.HI R7, RZ, 0x1f, R234 ;  /* 0x0000001fff071819 */ /* 0x004fe200000114ea */
[----:B------:R-:W-:Y:S01]  /*7970*/  @!P1 IMAD.MOV.U32 R7, RZ, RZ, R79 ;  /* 0x000000ffff079224 */ /* 0x000fe200078e004f */
[----:B------:R-:W-:-:S04]  /*7980*/  @!P1 MOV R234, R224 ;  /* 0x000000e000ea9202 */ /* 0x000fc80000000f00 */
[----:B------:R-:W-:Y:S02]  /*7990*/  SEL R7, R7, RZ, !P0 ;  /* 0x000000ff07077207 */ /* 0x000fe40004000000 */
[----:B------:R-:W-:Y:S02]  /*79a0*/  SEL R234, R234, RZ, !P0 ;  /* 0x000000ffeaea7207 */ /* 0x000fe40004000000 */
[C---:B------:R-:W-:Y:S01]  /*79b0*/  LEA R18, P0, R16.reuse, c[0x0][0x160], 0x1 ;  /* 0x0000580010127a11 */ /* 0x040fe200078008ff */
[C---:B------:R-:W-:Y:S02]  /*79c0*/  IMAD R231, R7.reuse, c[0x0][0x1f0], RZ ;  /* 0x00007c0007e77a24 */ /* 0x040fe400078e02ff */
[----:B------:R-:W-:Y:S01]  /*79d0*/  IMAD R7, R7, c[0x0][0x218], RZ ;  /* 0x0000860007077a24 */ /* 0x000fe200078e02ff */
[----:B------:R-:W-:Y:S01]  /*79e0*/  LEA.HI.X R14, R16, c[0x0][0x164], R14, 0x1, P0 ;  /* 0x00005900100e7a11 */ /* 0x000fe200000f0c0e */
[C---:B------:R-:W-:Y:S02]  /*79f0*/  IMAD R231, R234.reuse, c[0x0][0x1f4], R231 ;  /* 0x00007d00eae77a24 */ /* 0x040fe400078e02e7 */
[----:B------:R-:W-:-:S02]  /*7a00*/  IMAD R7, R234, c[0x0][0x21c], R7 ;  /* 0x00008700ea077a24 */ /* 0x000fc400078e0207 */
[----:B------:R-:W-:-:S04]  /*7a10*/  IMAD.WIDE.U32 R236, R234, c[0x0][0x1f0], R236 ;  /* 0x00007c00eaec7a25 */ /* 0x000fc800078e00ec */
[----:B------:R-:W-:Y:S01]  /*7a20*/  IMAD.WIDE.U32 R234, R234, c[0x0][0x218], R20 ;  /* 0x00008600eaea7a25 */ /* 0x000fe200078e0014 */
[----:B------:R-:W-:-:S04]  /*7a30*/  IADD3 R231, R237, R231, RZ ;  /* 0x000000e7ede77210 */ /* 0x000fc80007ffe0ff */
[----:B------:R-:W-:Y:S01]  /*7a40*/  IADD3 R230, R235, R7, RZ ;  /* 0x00000007ebe67210 */ /* 0x000fe20007ffe0ff */
[----:B------:R-:W-:Y:S05]  /*7a50*/  BRA.DIV ~URZ, `(.L_x_2287) ;  /* 0x00014f827f007947 */ /* 0x000fea000b800000 */
[----:B------:R1:W2:Y:S02]  /*7a60*/  SHFL.IDX PT, R23, R14, RZ, 0x181f ;  /* 0x00181fff0e177589 */ /* 0x0002a400000e0000 */
.L_x_2420:
[----:B------:R-:W-:Y:S05]  /*7a70*/  BRA.DIV ~URZ, `(.L_x_2288) ;  /* 0x00014fd27f007947 */ /* 0x000fea000b800000 */
[----:B------:R3:W4:Y:S02]  /*7a80*/  SHFL.IDX PT, R2, R18, RZ, 0x181f ;  /* 0x00181fff12027589 */ /* 0x00072400000e0000 */
.L_x_2421:
[----:B------:R-:W-:Y:S01]  /*7a90*/  IMAD R4, R241, c[0x0][0x2c4], RZ ;  /* 0x0000b100f1047a24 */ /* 0x000fe200078e02ff */
[----:B------:R-:W-:Y:S01]  /*7aa0*/  BSSY B0, `(.L_x_2289) ;  /* 0x0000011000007945 */ /* 0x000fe20003800000 */
[----:B------:R-:W-:Y:S02]  /*7ab0*/  SHF.R.S32.HI R7, RZ, 0x1f, R214 ;  /* 0x0000001fff077819 */ /* 0x000fe400000114d6 */
[----:B------:R-:W-:Y:S02]  /*7ac0*/  SHF.R.S32.HI R6, RZ, 0x1f, R215 ;  /* 0x0000001fff067819 */ /* 0x000fe400000114d7 */
[----:B------:R-:W-:-:S13]  /*7ad0*/  ISETP.GE.AND P0, PT, R15, R4, PT ;  /* 0x000000040f00720c */ /* 0x000fda0003f06270 */
[----:B------:R-:W-:Y:S05]  /*7ae0*/  @P0 BRA `(.L_x_2290) ;  /* 0x000000c000000947 */ /* 0x000fea0003800000 */
[-C--:B----4-:R-:W-:Y:S02]  /*7af0*/  LEA R20, P2, R228, R2.reuse, 0x1 ;  /* 0x00000002e4147211 */ /* 0x090fe400078408ff */
[CC--:B------:R-:W-:Y:S02]  /*7b00*/  LEA R16, P1, R215.reuse, R2.reuse, 0x1 ;  /* 0x00000002d7107211 */ /* 0x0c0fe400078208ff */
[----:B------:R-:W-:Y:S02]  /*7b10*/  LEA R22, P0, R214, R2, 0x1 ;  /* 0x00000002d6167211 */ /* 0x000fe400078008ff */
        /* <DEDUP_REMOVED lines=9> */
.L_x_2290:
[----:B------:R-:W-:Y:S05]  /*7bb0*/  BSYNC B0 ;  /* 0x0000000000007941 */ /* 0x000fea0003800000 */
.L_x_2289:
[----:B------:R-:W-:Y:S05]  /*7bc0*/  BRA.DIV ~URZ, `(.L_x_2291) ;  /* 0x00014ee27f007947 */ /* 0x000fea000b800000 */
[----:B--2---:R2:W1:Y:S04]  /*7bd0*/  SHFL.IDX PT, R23, R14, 0x1, 0x181f ;  /* 0x00381f000e177f89 */ /* 0x00446800000e0000 */
[----:B----4-:R2:W4:Y:S02]  /*7be0*/  SHFL.IDX PT, R2, R18, 0x1, 0x181f ;  /* 0x00381f0012027f89 */ /* 0x01052400000e0000 */
.L_x_2422:
[----:B------:R-:W-:Y:S01]  /*7bf0*/  IADD3 R17, R15, 0x20, RZ ;  /* 0x000000200f117810 */ /* 0x000fe20007ffe0ff */
[----:B------:R-:W-:Y:S03]  /*7c00*/  BSSY B0, `(.L_x_2292) ;  /* 0x000000f000007945 */ /* 0x000fe60003800000 */
[----:B------:R-:W-:-:S13]  /*7c10*/  ISETP.GE.AND P0, PT, R17, R4, PT ;  /* 0x000000041100720c */ /* 0x000fda0003f06270 */
[----:B------:R-:W-:Y:S05]  /*7c20*/  @P0 BRA `(.L_x_2293) ;  /* 0x000000c000000947 */ /* 0x000fea0003800000 */
[-C--:B----4-:R-:W-:Y:S02]  /*7c30*/  LEA R20, P2, R228, R2.reuse, 0x1 ;  /* 0x00000002e4147211 */ /* 0x090fe400078408ff */
[CC--:B------:R-:W-:Y:S02]  /*7c40*/  LEA R16, P1, R215.reuse, R2.reuse, 0x1 ;  /* 0x00000002d7107211 */ /* 0x0c0fe400078208ff */
[----:B------:R-:W-:Y:S02]  /*7c50*/  LEA R22, P0, R214, R2, 0x1 ;  /* 0x00000002d6167211 */ /* 0x000fe400078008ff */
[-C--:B-1----:R-:W-:Y:S02]  /*7c60*/  LEA.HI.X R21, R228, R23.reuse, R25, 0x1, P2 ;  /* 0x00000017e4157211 */ /* 0x082fe400010f0c19 */
        /* <DEDUP_REMOVED lines=8> */
.L_x_2293:
[----:B------:R-:W-:Y:S05]  /*7cf0*/  BSYNC B0 ;  /* 0x0000000000007941 */ /* 0x000fea0003800000 */
.L_x_2292:
[----:B------:R-:W-:Y:S05]  /*7d00*/  BRA.DIV ~URZ, `(.L_x_2294) ;  /* 0x00014e627f007947 */ /* 0x000fea000b800000 */
[----:B-1----:R1:W2:Y:S02]  /*7d10*/  SHFL.IDX PT, R23, R14, 0x2, 0x181f ;  /* 0x00581f000e177f89 */ /* 0x0022a400000e0000 */
.L_x_2423:
[----:B------:R-:W-:Y:S05]  /*7d20*/  BRA.DIV ~URZ, `(.L_x_2295) ;  /* 0x00014eb27f007947 */ /* 0x000fea000b800000 */
[----:B----4-:R4:W1:Y:S02]  /*7d30*/  SHFL.IDX PT, R2, R18, 0x2, 0x181f ;  /* 0x00581f0012027f89 */ /* 0x01086400000e0000 */
.L_x_2424:
[----:B------:R-:W-:Y:S01]  /*7d40*/  IADD3 R17, R15, 0x40, RZ ;  /* 0x000000400f117810 */ /* 0x000fe20007ffe0ff */
[----:B------:R-:W-:Y:S03]  /*7d50*/  BSSY B0, `(.L_x_2296) ;  /* 0x000000f000007945 */ /* 0x000fe60003800000 */
[----:B------:R-:W-:-:S13]  /*7d60*/  ISETP.GE.AND P0, PT, R17, R4, PT ;  /* 0x000000041100720c */ /* 0x000fda0003f06270 */
[----:B------:R-:W-:Y:S05]  /*7d70*/  @P0 BRA `(.L_x_2297) ;  /* 0x000000c000000947 */ /* 0x000fea0003800000 */
[-C--:B-1----:R-:W-:Y:S02]  /*7d80*/  LEA R20, P2, R228, R2.reuse, 0x1 ;  /* 0x00000002e4147211 */ /* 0x082fe400078408ff */
        /* <DEDUP_REMOVED lines=11> */
.L_x_2297:
[----:B------:R-:W-:Y:S05]  /*7e40*/  BSYNC B0 ;  /* 0x0000000000007941 */ /* 0x000fea0003800000 */
.L_x_2296:
[----:B------:R-:W-:Y:S05]  /*7e50*/  BRA.DIV ~URZ, `(.L_x_2298) ;  /* 0x00014de27f007947 */ /* 0x000fea000b800000 */
[----:B-12---:R1:W2:Y:S04]  /*7e60*/  SHFL.IDX PT, R23, R14, 0x3, 0x181f ;  /* 0x00781f000e177f89 */ /* 0x0062a800000e0000 */
[----:B------:R1:W3:Y:S02]  /*7e70*/  SHFL.IDX PT, R2, R18, 0x3, 0x181f ;  /* 0x00781f0012027f89 */ /* 0x0002e400000e0000 */
.L_x_2425:
[----:B------:R-:W-:-:S04]  /*7e80*/  IADD3 R15, R15, 0x60, RZ ;  /* 0x000000600f0f7810 */ /* 0x000fc80007ffe0ff */
[----:B------:R-:W-:-:S13]  /*7e90*/  ISETP.GE.AND P0, PT, R15, R4, PT ;  /* 0x000000040f00720c */ /* 0x000fda0003f06270 */
[CC--:B---3--:R-:W-:Y:S02]  /*7ea0*/  @!P0 LEA R16, P1, R228.reuse, R2.reuse, 0x1 ;  /* 0x00000002e4108211 */ /* 0x0c8fe400078208ff */
[CC--:B-1----:R-:W-:Y:S02]  /*7eb0*/  @!P0 LEA R14, P2, R215.reuse, R2.reuse, 0x1 ;  /* 0x00000002d70e8211 */ /* 0x0c2fe400078408ff */
[-C--:B--2---:R-:W-:Y:S02]  /*7ec0*/  @!P0 LEA.HI.X R17, R228, R23.reuse, R25, 0x1, P1 ;  /* 0x00000017e4118211 */ /* 0x084fe400008f0c19 */
[C---:B----4-:R-:W-:Y:S02]  /*7ed0*/  @!P0 LEA R18, P1, R214.reuse, R2, 0x1 ;  /* 0x00000002d6128211 */ /* 0x050fe400078208ff */
        /* <DEDUP_REMOVED lines=10> */
[----:B------:R-:W-:Y:S01]  /*7f80*/  IMAD.IADD R6, R242, 0x1, -R5 ;  /* 0x00000001f2067824 */ /* 0x000fe200078e0a05 */
[----:B-1----:R-:W-:Y:S01]  /*7f90*/  SHF.R.S32.HI R16, RZ, 0x1f, R9 ;  /* 0x0000001fff107819 */ /* 0x002fe20000011409 */
[C---:B------:R-:W-:Y:S01]  /*7fa0*/  IMAD.WIDE.U32 R14, R9.reuse, c[0x0][0x1e0], RZ ;  /* 0x00007800090e7a25 */ /* 0x040fe200078e00ff */
[----:B------:R-:W-:Y:S03]  /*7fb0*/  BAR.SYNC.DEFER_BLOCKING 0x0 ;  /* 0x0000000000007b1d */ /* 0x000fe60000010000 */
        /* <DEDUP_REMOVED lines=19> */
[----:B------:R-:W-:Y:S02]  /*80f0*/  @P1 LEA R18, P3, R5, c[0x0][0x1c8], 0x1 ;  /* 0x0000720005121a11 */ /* 0x000fe400078608ff */
[----:B------:R-:W-:Y:S01]  /*8100*/  @P0 IADD3.X R14, R0, R19, R7, P2, !PT ;  /* 0x00000013000e0210 */ /* 0x000fe200017fe407 */
[----:B------:R-:W-:Y:S01]  /*8110*/  IMAD R7, R9, c[0x0][0x20c], R16 ;  /* 0x0000830009077a24 */ /* 0x000fe200078e0210 */
[----:B------:R-:W-:Y:S02]  /*8120*/  @P1 ISETP.GE.AND P5, PT, R228, c[0x0][0x1d4], PT ;  /* 0x00007500e4001a0c */ /* 0x000fe40003fa6270 */
[----:B------:R-:W-:Y:S01]  /*8130*/  @P1 LEA.HI.X R19, R5, c[0x0][0x1cc], R0, 0x1, P3 ;  /* 0x0000730005131a11 */ /* 0x000fe200018f0c00 */
[----:B------:R-:W-:Y:S01]  /*8140*/  IMAD.IADD R7, R21, 0x1, R7 ;  /* 0x0000000115077824 */ /* 0x000fe200078e0207 */
[----:B------:R-:W-:-:S02]  /*8150*/  LEA R0, P3, R20, R234, 0x6 ;  /* 0x000000ea14007211 */ /* 0x000fc400078630ff */
[----:B------:R-:W-:Y:S02]  /*8160*/  @P1 ISETP.GE.AND P2, PT, R215, c[0x0][0x1d4], PT ;  /* 0x00007500d7001a0c */ /* 0x000fe40003f46270 */
[----:B------:R-:W-:Y:S02]  /*8170*/  LEA.HI.X R7, R20, R230, R7, 0x6, P3 ;  /* 0x000000e614077211 */ /* 0x000fe400018f3407 */
[----:B------:R-:W-:Y:S02]  /*8180*/  @P1 ISETP.GE.AND P3, PT, R214, c[0x0][0x1d4], PT ;  /* 0x00007500d6001a0c */ /* 0x000fe40003f66270 */
[----:B------:R-:W-:Y:S01]  /*8190*/  @P0 ISETP.GE.AND P6, PT, R228, c[0x0][0x1d4], PT ;  /* 0x00007500e4000a0c */ /* 0x000fe20003fc6270 */
[----:B------:R-:W-:Y:S01]  /*81a0*/  @!PT LDS RZ, [RZ] ;  /* 0x00000000fffff984 */ /* 0x000fe20000000800 */
[----:B------:R-:W-:Y:S01]  /*81b0*/  @!PT LDS RZ, [RZ] ;  /* 0x00000000fffff984 */ /* 0x000fe20000000800 */
[----:B------:R-:W-:Y:S01]  /*81c0*/  @!PT LDS RZ, [RZ] ;  /* 0x00000000fffff984 */ /* 0x000fe20000000800 */
[----:B------:R1:W-:Y:S01]  /*81d0*/  @P1 LDGSTS.E.BYPASS.LTC128B.128 [R138+0xc100], [R18.64], !P5 ;  /* 0x0c100000128a1fae */ /* 0x0003e2000e901d48 */
[----:B------:R-:W-:Y:S02]  /*81e0*/  @P0 LEA R16, P4, R15, c[0x0][0x1c8], 0x1 ;  /* 0x000072000f100a11 */ /* 0x000fe400078808ff */
[----:B------:R-:W-:-:S02]  /*81f0*/  @P0 ISETP.GE.AND P5, PT, R215, c[0x0][0x1d4], PT ;  /* 0x00007500d7000a0c */ /* 0x000fc40003fa6270 */
[----:B------:R-:W-:Y:S01]  /*8200*/  @P0 LEA.HI.X R17, R15, c[0x0][0x1cc], R14, 0x1, P4 ;  /* 0x000073000f110a11 */ /* 0x000fe200020f0c0e */
[----:B------:R1:W-:Y:S01]  /*8210*/  @P1 LDGSTS.E.BYPASS.LTC128B.128 [R138+0xe100], [R18.64+0x80], !P2 ;  /* 0x0e100080128a1fae */ /* 0x0003e2000d101d48 */
[----:B------:R-:W-:Y:S02]  /*8220*/  LEA R14, P2, R0, c[0x0][0x1f8], 0x1 ;  /* 0x00007e00000e7a11 */ /* 0x000fe400078408ff */
[----:B------:R-:W-:Y:S01]  /*8230*/  @P0 ISETP.GE.AND P4, PT, R214, c[0x0][0x1d4], PT ;  /* 0x00007500d6000a0c */ /* 0x000fe20003f86270 */
[----:B------:R1:W-:Y:S01]  /*8240*/  @P1 LDGSTS.E.BYPASS.LTC128B.128 [R138+0x10100], [R18.64+0x100], !P3 ;  /* 0x10100100128a1fae */ /* 0x0003e2000d901d48 */
[----:B------:R-:W-:Y:S01]  /*8250*/  LEA.HI.X R15, R0, c[0x0][0x1fc], R7, 0x1, P2 ;  /* 0x00007f00000f7a11 */ /* 0x000fe200010f0c07 */
[----:B------:R-:W-:Y:S01]  /*8260*/  IMAD.MOV.U32 R0, RZ, RZ, 0x40 ;  /* 0x00000040ff007424 */ /* 0x000fe200078e00ff */
[----:B------:R-:W-:Y:S01]  /*8270*/  ISETP.GE.AND P3, PT, R228, c[0x0][0x1d4], PT ;  /* 0x00007500e4007a0c */ /* 0x000fe20003f66270 */
[----:B------:R1:W-:Y:S01]  /*8280*/  @P0 LDGSTS.E.BYPASS.LTC128B.128 [R138+0xd100], [R16.64], !P6 ;  /* 0x0d100000108a0fae */ /* 0x0003e2000f101d48 */
[----:B------:R-:W-:-:S02]  /*8290*/  ISETP.GE.AND P2, PT, R215, c[0x0][0x1d4], PT ;  /* 0x00007500d7007a0c */ /* 0x000fc40003f46270 */
[C---:B------:R-:W-:Y:S01]  /*82a0*/  ISETP.LT.OR P6, PT, R6.reuse, 0x1, P3 ;  /* 0x000000010600780c */ /* 0x040fe20001fc1670 */
[----:B------:R1:W-:Y:S01]  /*82b0*/  @P0 LDGSTS.E.BYPASS.LTC128B.128 [R138+0xf100], [R16.64+0x80], !P5 ;  /* 0x0f100080108a0fae */ /* 0x0003e2000e901d48 */
[----:B------:R-:W-:Y:S02]  /*82c0*/  ISETP.LT.OR P5, PT, R6, 0x1, P2 ;  /* 0x000000010600780c */ /* 0x000fe400017a1670 */
[----:B------:R-:W-:Y:S01]  /*82d0*/  ISETP.GE.AND P1, PT, R214, c[0x0][0x1d4], PT ;  /* 0x00007500d6007a0c */ /* 0x000fe20003f26270 */
[----:B------:R1:W-:Y:S01]  /*82e0*/  @P0 LDGSTS.E.BYPASS.LTC128B.128 [R138+0x11100], [R16.64+0x100], !P4 ;  /* 0x11100100108a0fae */ /* 0x0003e2000e101d48 */
[C---:B------:R-:W-:Y:S02]  /*82f0*/  ISETP.LT.OR P3, PT, R6.reuse, 0x21, P3 ;  /* 0x000000210600780c */ /* 0x040fe40001f61670 */
[C---:B------:R-:W-:Y:S01]  /*8300*/  ISETP.LT.OR P4, PT, R6.reuse, 0x1, P1 ;  /* 0x000000010600780c */ /* 0x040fe20000f81670 */
[----:B------:R-:W0:Y:S01]  /*8310*/  LDGDEPBAR ;  /* 0x00000000000079af */ /* 0x000e220000000000 */
[----:B------:R-:W-:-:S02]  /*8320*/  ISETP.LT.OR P2, PT, R6, 0x21, P2 ;  /* 0x000000210600780c */ /* 0x000fc40001741670 */
[----:B------:R-:W-:Y:S01]  /*8330*/  ISETP.LT.OR P1, PT, R6, 0x21, P1 ;  /* 0x000000210600780c */ /* 0x000fe20000f21670 */
[----:B------:R1:W-:Y:S01]  /*8340*/  LDGSTS.E.BYPASS.LTC128B.128 [R138+0x100], [R14.64], !P6 ;  /* 0x001000000e8a7fae */ /* 0x0003e2000f101d48 */
[----:B------:R-:W-:-:S03]  /*8350*/  IADD3 R6, P0, R14, UR7, RZ ;  /* 0x000000070e067c10 */ /* 0x000fc6000ff1e0ff */
[----:B------:R1:W-:Y:S01]  /*8360*/  LDGSTS.E.BYPASS.LTC128B.128 [R138+0x2100], [R14.64+0x80], !P5 ;  /* 0x021000800e8a7fae */ /* 0x0003e2000e901d48 */
[----:B------:R-:W-:Y:S02]  /*8370*/  ISETP.GT.AND P5, PT, R9, R232, PT ;  /* 0x000000e80900720c */ /* 0x000fe40003fa4270 */
[----:B------:R-:W-:Y:S01]  /*8380*/  IADD3.X R7, R15, UR5, RZ, P0, !PT ;  /* 0x000000050f077c10 */ /* 0x000fe200087fe4ff */
[----:B------:R1:W-:Y:S04]  /*8390*/  LDGSTS.E.BYPASS.LTC128B.128 [R138+0x4100], [R14.64+0x100], !P4 ;  /* 0x041001000e8a7fae */ /* 0x0003e8000e101d48 */
        /* <DEDUP_REMOVED lines=22> */
[----:B------:R-:W-:-:S07]  /*8500*/  IADD3.X R7, R19, R15, R5, P3, !PT ;  /* 0x0000000f13077210 */ /* 0x000fce0001ffe405 */
[----:B------:R1:W-:Y:S04]  /*8510*/  LDGSTS.E.BYPASS.LTC128B.128 [R138+0x14100], [R18.64+0x80], !P1 ;  /* 0x14100080128a7fae */ /* 0x0003e8000c901d48 */
[----:B------:R1:W-:Y:S04]  /*8520*/  LDGSTS.E.BYPASS.LTC128B.128 [R138+0x16100], [R18.64+0x100], !P0 ;  /* 0x16100100128a7fae */ /* 0x0003e8000c101d48 */
[----:B------:R1:W-:Y:S04]  /*8530*/  LDGSTS.E.BYPASS.LTC128B.128 [R138+0x13100], [R6.64], !P2 ;  /* 0x13100000068a7fae */ /* 0x0003e8000d101d48 */
[----:B------:R1:W-:Y:S04]  /*8540*/  LDGSTS.E.BYPASS.LTC128B.128 [R138+0x15100], [R6.64+0x80], !P1 ;  /* 0x15100080068a7fae */ /* 0x0003e8000c901d48 */
[----:B------:R1:W-:Y:S02]  /*8550*/  LDGSTS.E.BYPASS.LTC128B.128 [R138+0x17100], [R6.64+0x100], !P0 ;  /* 0x17100100068a7fae */ /* 0x0003e4000c101d48 */
.L_x_2300:
[----:B------:R-:W-:Y:S05]  /*8560*/  BSYNC B0 ;  /* 0x0000000000007941 */ /* 0x000fea0003800000 */
.L_x_2299:
[----:B------:R-:W-:Y:S01]  /*8570*/  ISETP.LT.AND P0, PT, RZ, c[0x0][0x27c], PT ;  /* 0x00009f00ff007a0c */ /* 0x000fe20003f01270 */
[----:B------:R-:W0:Y:S01]  /*8580*/  LDGDEPBAR ;  /* 0x00000000000079af */ /* 0x000e220000000000 */
[----:B------:R-:W-:-:S11]  /*8590*/  ISETP.NE.AND P6, PT, R240, 0x1, PT ;  /* 0x00000001f000780c */ /* 0x000fd60003fc5270 */
[----:B------:R-:W-:Y:S05]  /*85a0*/  @P0 BRA `(.L_x_2301) ;  /* 0x0000002000000947 */ /* 0x000fea0003800000 */
[----:B------:R-:W-:-:S04]  /*85b0*/  DEPBAR.LE SB0, 0x3 ;  /* 0x000080c00000791a */ /* 0x000fc80000000000 */
[----:B------:R-:W-:Y:S05]  /*85c0*/  BRA `(.L_x_2302) ;  /* 0x00006a6000007947 */ /* 0x000fea0003800000 */
.L_x_2301:
[----:B------:R-:W-:Y:S01]  /*85d0*/  ULDC.U8 UR4, c[0x0][0x298] ;  /* 0x0000a60000047ab9 */ /* 0x000fe20000000000 */
[----:B-----5:R-:W-:Y:S01]  /*85e0*/  SHF.R.S32.HI R5, RZ, 0x1f, R76 ;  /* 0x0000001fff057819 */ /* 0x020fe2000001144c */
[----:B-1----:R-:W-:Y:S01]  /*85f0*/  IMAD.WIDE.U32 R16, R76, c[0x0][0x280], RZ ;  /* 0x0000a0004c107a25 */ /* 0x002fe200078e00ff */
        /* <DEDUP_REMOVED lines=24> */
[----:B------:R-:W-:Y:S01]  /*8780*/  IADD3 R37, R140, 0x20, RZ ;  /* 0x000000208c257810 */ /* 0x000fe20007ffe0ff */
        /* <DEDUP_REMOVED lines=11> */
[----:B------:R-:W-:Y:S01]  /*8840*/  IADD3 R15, R140, 0x50, RZ ;  /* 0x000000508c0f7810 */ /* 0x000fe20007ffe0ff */
        /* <DEDUP_REMOVED lines=10> */
[----:B------:R-:W-:Y:S01]  /*88f0*/  CS2R R64, SRZ ;  /* 0x0000000000407805 */ /* 0x000fe2000001ff00 */
        /* <DEDUP_REMOVED lines=10> */
[----:B------:R-:W-:Y:S02]  /*89a0*/  SHF.R.S32.HI R20, RZ, 0x1f, R37 ;  /* 0x0000001fff147819 */ /* 0x000fe40000011425 */
[----:B------:R-:W-:Y:S02]  /*89b0*/  SHF.R.S32.HI R14, RZ, 0x1f, R23 ;  /* 0x0000001fff0e7819 */ /* 0x000fe40000011417 */
[----:B------:R-:W-:Y:S01]  /*89c0*/  SHF.R.S32.HI R6, RZ, 0x1f, R15 ;  /* 0x0000001fff067819 */ /* 0x000fe2000001140f */
[----:B------:R-:W-:Y:S05]  /*89d0*/  @P0 BRA `(.L_x_2305) ;  /* 0x000003e000000947 */ /* 0x000fea0003800000 */
[----:B--2---:R-:W-:Y:S01]  /*89e0*/  ISETP.GE.AND P0, PT, R39, c[0x0][0x27c], PT ;  /* 0x00009f0027007a0c */ /* 0x004fe20003f06270 */
[----:B------:R-:W-:Y:S01]  /*89f0*/  CS2R R102, SRZ ;  /* 0x0000000000667805 */ /* 0x000fe2000001ff00 */
[----:B------:R-:W-:Y:S01]  /*8a00*/  ISETP.GE.AND P3, PT, R37, c[0x0][0x27c], PT ;  /* 0x00009f0025007a0c */ /* 0x000fe20003f66270 */
[----:B------:R-:W-:Y:S01]  /*8a10*/  CS2R R100, SRZ ;  /* 0x0000000000647805 */ /* 0x000fe2000001ff00 */
[----:B------:R-:W-:-:S09]  /*8a20*/  ISETP.GE.AND P2, PT, R30, c[0x0][0x27c], PT ;  /* 0x00009f001e007a0c */ /* 0x000fd20003f46270 */
[C---:B------:R-:W-:Y:S01]  /*8a30*/  @!P0 IMAD.SHL.U32 R21, R39.reuse, 0x2, RZ ;  /* 0x0000000227158824 */ /* 0x040fe200078e00ff */
[----:B------:R-:W-:-:S04]  /*8a40*/  @!P0 SHF.L.U64.HI R17, R39, 0x1, R22 ;  /* 0x0000000127118819 */ /* 0x000fc80000010216 */
[-C--:B------:R-:W-:Y:S02]  /*8a50*/  @!P0 IADD3 R28, P1, R34, R21.reuse, RZ ;  /* 0x00000015221c8210 */ /* 0x080fe40007f3e0ff */
[----:B----4-:R-:W-:Y:S01]  /*8a60*/  @!P0 IADD3 R44, P4, R32, R21, RZ ;  /* 0x00000015202c8210 */ /* 0x010fe20007f9e0ff */
[----:B------:R-:W-:Y:S02]  /*8a70*/  @!P3 IMAD.SHL.U32 R47, R37, 0x2, RZ ;  /* 0x00000002252fb824 */ /* 0x000fe400078e00ff */
[--C-:B---3--:R-:W-:Y:S01]  /*8a80*/  @!P0 IMAD.X R29, R35, 0x1, R17.reuse, P1 ;  /* 0x00000001231d8824 */ /* 0x108fe200008e0611 */
[----:B------:R-:W-:Y:S01]  /*8a90*/  ISETP.GE.AND P1, PT, R23, c[0x0][0x27c], PT ;  /* 0x00009f0017007a0c */ /* 0x000fe20003f26270 */
[----:B-1----:R-:W-:Y:S01]  /*8aa0*/  @!P0 IMAD.X R45, R33, 0x1, R17, P4 ;  /* 0x00000001212d8824 */ /* 0x002fe200020e0611 */
[----:B------:R-:W-:Y:S02]  /*8ab0*/  @!P3 SHF.L.U64.HI R31, R37, 0x1, R20 ;  /* 0x00000001251fb819 */ /* 0x000fe40000010214 */
[----:B------:R1:W5:Y:S01]  /*8ac0*/  @!P0 LD.E.64 R102, [R28.64] ;  /* 0x000000081c668980 */ /* 0x000362000c101b00 */
[----:B------:R-:W-:-:S03]  /*8ad0*/  @!P2 IMAD.SHL.U32 R41, R30, 0x2, RZ ;  /* 0x000000021e29a824 */ /* 0x000fc600078e00ff */
[----:B------:R2:W5:Y:S01]  /*8ae0*/  @!P0 LD.E.64 R100, [R44.64] ;  /* 0x000000082c648980 */ /* 0x000562000c101b00 */
[-C--:B------:R-:W-:Y:S01]  /*8af0*/  @!P3 IADD3 R48, P0, R34, R47.reuse, RZ ;  /* 0x0000002f2230b210 */ /* 0x080fe20007f1e0ff */
[----:B------:R-:W-:Y:S01]  /*8b00*/  CS2R R86, SRZ ;  /* 0x0000000000567805 */ /* 0x000fe2000001ff00 */
[----:B------:R-:W-:Y:S01]  /*8b10*/  @!P2 SHF.L.U64.HI R21, R30, 0x1, R5 ;  /* 0x000000011e15a819 */ /* 0x000fe20000010205 */
[----:B------:R-:W-:Y:S01]  /*8b20*/  CS2R R84, SRZ ;  /* 0x0000000000547805 */ /* 0x000fe2000001ff00 */
[----:B------:R-:W-:Y:S01]  /*8b30*/  @!P3 IADD3 R46, P4, R32, R47, RZ ;  /* 0x0000002f202eb210 */ /* 0x000fe20007f9e0ff */
[--C-:B------:R-:W-:Y:S01]  /*8b40*/  @!P3 IMAD.X R49, R35, 0x1, R31.reuse, P0 ;  /* 0x000000012331b824 */ /* 0x100fe200000e061f */
[----:B------:R-:W-:Y:S02]  /*8b50*/  @!P2 IADD3 R42, P0, R34, R41, RZ ;  /* 0x00000029222aa210 */ /* 0x000fe40007f1e0ff */
[----:B------:R-:W-:Y:S01]  /*8b60*/  @!P1 SHF.L.U64.HI R17, R23, 0x1, R14 ;  /* 0x0000000117119819 */ /* 0x000fe2000001020e */
[----:B------:R-:W-:-:S02]  /*8b70*/  @!P3 IMAD.X R47, R33, 0x1, R31, P4 ;  /* 0x00000001212fb824 */ /* 0x000fc400020e061f */
[----:B------:R-:W-:Y:S02]  /*8b80*/  @!P2 IMAD.X R43, R35, 0x1, R21, P0 ;  /* 0x00000001232ba824 */ /* 0x000fe400000e0615 */
[----:B-1----:R-:W-:Y:S01]  /*8b90*/  @!P1 IMAD.SHL.U32 R29, R23, 0x2, RZ ;  /* 0x00000002171d9824 */ /* 0x002fe200078e00ff */
[----:B--2---:R-:W-:-:S04]  /*8ba0*/  @!P2 IADD3 R44, P4, R32, R41, RZ ;  /* 0x00000029202ca210 */ /* 0x004fc80007f9e0ff */
[----:B------:R-:W-:Y:S01]  /*8bb0*/  @!P1 IADD3 R40, P0, R34, R29, RZ ;  /* 0x0000001d22289210 */ /* 0x000fe20007f1e0ff */
[----:B------:R-:W-:Y:S01]  /*8bc0*/  @!P2 IMAD.X R45, R33, 0x1, R21, P4 ;  /* 0x00000001212da824 */ /* 0x000fe200020e0615 */
[----:B------:R-:W-:-:S03]  /*8bd0*/  ISETP.GE.AND P4, PT, R140, c[0x0][0x27c], PT ;  /* 0x00009f008c007a0c */ /* 0x000fc60003f86270 */
[----:B------:R-:W-:Y:S01]  /*8be0*/  @!P1 IMAD.X R41, R35, 0x1, R17, P0 ;  /* 0x0000000123299824 */ /* 0x000fe200000e0611 */
[----:B------:R-:W-:-:S05]  /*8bf0*/  @!P1 IADD3 R28, P0, R32, R29, RZ ;  /* 0x0000001d201c9210 */ /* 0x000fca0007f1e0ff */
[----:B------:R-:W-:Y:S01]  /*8c00*/  @!P1 IMAD.X R29, R33, 0x1, R17, P0 ;  /* 0x00000001211d9824 */ /* 0x000fe200000e0611 */
[----:B------:R-:W-:-:S03]  /*8c10*/  ISETP.GE.AND P0, PT, R15, c[0x0][0x27c], PT ;  /* 0x00009f000f007a0c */ /* 0x000fc60003f06270 */
[----:B------:R-:W-:-:S04]  /*8c20*/  @!P4 IMAD.WIDE R52, R140, 0x2, R34 ;  /* 0x000000028c34c825 */ /* 0x000fc800078e0222 */
[----:B------:R-:W-:Y:S01]  /*8c30*/  @!P4 IMAD.WIDE R50, R140, 0x2, R32 ;  /* 0x000000028c32c825 */ /* 0x000fe200078e0220 */
[----:B------:R1:W5:Y:S05]  /*8c40*/  @!P4 LD.E.64 R86, [R52.64] ;  /* 0x000000083456c980 */ /* 0x00036a000c101b00 */
[C---:B------:R-:W-:Y:S01]  /*8c50*/  @!P0 IMAD.SHL.U32 R17, R15.reuse, 0x2, RZ ;  /* 0x000000020f118824 */ /* 0x040fe200078e00ff */
[----:B------:R1:W5:Y:S01]  /*8c60*/  @!P4 LD.E.64 R84, [R50.64] ;  /* 0x000000083254c980 */ /* 0x000362000c101b00 */
[----:B------:R-:W-:-:S03]  /*8c70*/  @!P0 SHF.L.U64.HI R16, R15, 0x1, R6 ;  /* 0x000000010f108819 */ /* 0x000fc60000010206 */
[----:B------:R-:W-:-:S05]  /*8c80*/  @!P0 IADD3 R34, P4, R34, R17, RZ ;  /* 0x0000001122228210 */ /* 0x000fca0007f9e0ff */
[--C-:B------:R-:W-:Y:S01]  /*8c90*/  @!P0 IMAD.X R35, R35, 0x1, R16.reuse, P4 ;  /* 0x0000000123238824 */ /* 0x100fe200020e0610 */
[----:B------:R-:W-:Y:S01]  /*8ca0*/  @!P0 IADD3 R32, P4, R32, R17, RZ ;  /* 0x0000001120208210 */ /* 0x000fe20007f9e0ff */
        /* <DEDUP_REMOVED lines=8> */
[----:B------:R-:W-:Y:S01]  /*8d30*/  @!P0 IMAD.X R33, R33, 0x1, R16, P4 ;  /* 0x0000000121218824 */ /* 0x000fe200020e0610 */
[----:B------:R1:W5:Y:S04]  /*8d40*/  @!P3 LD.E.64 R92, [R48.64] ;  /* 0x00000008305cb980 */ /* 0x000368000c101b00 */
[----:B------:R1:W5:Y:S04]  /*8d50*/  @!P3 LD.E.64 R88, [R46.64] ;  /* 0x000000082e58b980 */ /* 0x000368000c101b00 */
[----:B------:R1:W5:Y:S04]  /*8d60*/  @!P2 LD.E.64 R82, [R42.64] ;  /* 0x000000082a52a980 */ /* 0x000368000c101b00 */
[----:B------:R1:W5:Y:S04]  /*8d70*/  @!P2 LD.E.64 R80, [R44.64] ;  /* 0x000000082c50a980 */ /* 0x000368000c101b00 */
[----:B------:R1:W5:Y:S04]  /*8d80*/  @!P1 LD.E.64 R72, [R40.64] ;  /* 0x0000000828489980 */ /* 0x000368000c101b00 */
[----:B------:R1:W5:Y:S04]  /*8d90*/  @!P1 LD.E.64 R70, [R28.64] ;  /* 0x000000081c469980 */ /* 0x000368000c101b00 */
[----:B------:R1:W5:Y:S04]  /*8da0*/  @!P0 LD.E.64 R66, [R34.64] ;  /* 0x0000000822428980 */ /* 0x000368000c101b00 */
[----:B------:R1:W5:Y:S02]  /*8db0*/  @!P0 LD.E.64 R64, [R32.64] ;  /* 0x0000000820408980 */ /* 0x000364000c101b00 */
.L_x_2305:
[----:B--2---:R-:W-:Y:S05]  /*8dc0*/  BSYNC B0 ;  /* 0x0000000000007941 */ /* 0x004fea0003800000 */
.L_x_2304:
[----:B------:R-:W-:Y:S01]  /*8dd0*/  IADD3 R7, R7, 0x40, RZ ;  /* 0x0000004007077810 */ /* 0x000fe20007ffe0ff */
[----:B-----5:R-:W-:Y:S01]  /*8de0*/  IMAD.MOV.U32 R21, RZ, RZ, R66 ;  /* 0x000000ffff157224 */ /* 0x020fe200078e0042 */
[----:B-1----:R-:W1:Y:S01]  /*8df0*/  SHFL.IDX PT, R43, R27, 0x1, 0x1c1f ;  /* 0x003c1f001b2b7f89 */ /* 0x002e6200000e0000 */
[----:B------:R-:W-:Y:S01]  /*8e00*/  IMAD.MOV.U32 R17, RZ, RZ, R67 ;  /* 0x000000ffff117224 */ /* 0x000fe200078e0043 */
[----:B------:R-:W-:Y:S01]  /*8e10*/  ISETP.GE.AND P0, PT, R7, R4, PT ;  /* 0x000000040700720c */ /* 0x000fe20003f06270 */
[----:B------:R-:W-:Y:S01]  /*8e20*/  IMAD.MOV.U32 R16, RZ, RZ, R72 ;  /* 0x000000ffff107224 */ /* 0x000fe200078e0048 */
[----:B------:R2:W4:Y:S01]  /*8e30*/  SHFL.IDX PT, R42, R26, 0x1, 0x1c1f ;  /* 0x003c1f001a2a7f89 */ /* 0x00052200000e0000 */
[----:B------:R-:W-:Y:S01]  /*8e40*/  IMAD.MOV.U32 R7, RZ, RZ, R73 ;  /* 0x000000ffff077224 */ /* 0x000fe200078e0049 */
[----:B------:R-:W-:Y:S01]  /*8e50*/  PRMT R52, R17, 0x5410, R21 ;  /* 0x0000541011347816 */ /* 0x000fe20000000015 */
[----:B------:R-:W-:Y:S01]  /*8e60*/  IMAD.MOV.U32 R17, RZ, RZ, R83 ;  /* 0x000000ffff117224 */ /* 0x000fe200078e0053 */
[----:B------:R-:W-:Y:S01]  /*8e70*/  MOV R21, R82 ;  /* 0x0000005200157202 */ /* 0x000fe20000000f00 */
[----:B------:R-:W3:Y:S01]  /*8e80*/  SHFL.IDX PT, R29, R25, 0x1, 0x1c1f ;  /* 0x003c1f00191d7f89 */ /* 0x000ee200000e0000 */
[----:B------:R-:W-:Y:S01]  /*8e90*/  PRMT R55, R7, 0x5410, R16 ;  /* 0x0000541007377816 */ /* 0x000fe20000000010 */
[----:B------:R-:W-:Y:S01]  /*8ea0*/  IMAD.MOV.U32 R16, RZ, RZ, R92 ;  /* 0x000000ffff107224 */ /* 0x000fe200078e005c */
[----:B------:R-:W-:Y:S01]  /*8eb0*/  PRMT R62, R17, 0x5410, R21 ;  /* 0x00005410113e7816 */ /* 0x000fe20000000015 */
[----:B------:R-:W-:Y:S01]  /*8ec0*/  IMAD.MOV.U32 R7, RZ, RZ, R93 ;  /* 0x000000ffff077224 */ /* 0x000fe200078e005d */
[----:B------:R-:W-:Y:S01]  /*8ed0*/  MOV R21, R102 ;  /* 0x0000006600157202 */ /* 0x000fe20000000f00 */
[----:B------:R-:W-:Y:S01]  /*8ee0*/  IMAD.MOV.U32 R17, RZ, RZ, R103 ;  /* 0x000000ffff117224 */ /* 0x000fe200078e0067 */
[----:B------:R1:W1:Y:S01]  /*8ef0*/  SHFL.IDX PT, R28, R24, 0x1, 0x1c1f ;  /* 0x003c1f00181c7f89 */ /* 0x00026200000e0000 */
[----:B------:R-:W-:Y:S01]  /*8f00*/  BSSY B0, `(.L_x_2306) ;  /* 0x0000062000007945 */ /* 0x000fe20003800000 */
[----:B------:R-:W-:Y:S01]  /*8f10*/  PRMT R68, R7, 0x5410, R16 ;  /* 0x0000541007447816 */ /* 0x000fe20000000010 */
[----:B------:R-:W-:Y:S01]  /*8f20*/  IMAD.MOV.U32 R16, RZ, RZ, R86 ;  /* 0x000000ffff107224 */ /* 0x000fe200078e0056 */
[----:B------:R-:W-:Y:S01]  /*8f30*/  PRMT R74, R17, 0x5410, R21 ;  /* 0x00005410114a7816 */ /* 0x000fe20000000015 */
[----:B------:R-:W-:Y:S01]  /*8f40*/  IMAD.MOV.U32 R7, RZ, RZ, R87 ;  /* 0x000000ffff077224 */ /* 0x000fe200078e0057 */
[----:B------:R-:W-:Y:S01]  /*8f50*/  MOV R21, R64 ;  /* 0x0000004000157202 */ /* 0x000fe20000000f00 */
[----:B------:R-:W-:Y:S01]  /*8f60*/  IMAD.MOV.U32 R17, RZ, RZ, R65 ;  /* 0x000000ffff117224 */ /* 0x000fe200078e0041 */
[----:B---3--:R-:W-:Y:S01]  /*8f70*/  CS2R R34, SRZ ;  /* 0x0000000000227805 */ /* 0x008fe2000001ff00 */
[----:B------:R-:W-:Y:S01]  /*8f80*/  CS2R R44, SRZ ;  /* 0x00000000002c7805 */ /* 0x000fe2000001ff00 */
        /* <DEDUP_REMOVED lines=19> */
[----:B----4-:R-:W-:Y:S01]  /*90c0*/  CS2R R32, SRZ ;  /* 0x0000000000207805 */ /* 0x010fe2000001ff00 */
[----:B------:R-:W-:Y:S01]  /*90d0*/  PRMT R69, R17, 0x5410, R21 ;  /* 0x0000541011457816 */ /* 0x000fe20000000015 */
[----:B------:R-:W-:Y:S01]  /*90e0*/  CS2R R40, SRZ ;  /* 0x0000000000287805 */ /* 0x000fe2000001ff00 */
[----:B------:R-:W-:Y:S01]  /*90f0*/  PRMT R75, R7, 0x5410, R16 ;  /* 0x00005410074b7816 */ /* 0x000fe20000000010 */
[----:B------:R-:W-:Y:S01]  /*9100*/  CS2R R48, SRZ ;  /* 0x0000000000307805 */ /* 0x000fe2000001ff00 */
[----:B------:R-:W-:Y:S01]  /*9110*/  CS2R R16, SRZ ;  /* 0x0000000000107805 */ /* 0x000fe2000001ff00 */
[----:B------:R-:W-:Y:S01]  /*9120*/  CS2R R56, SRZ ;  /* 0x0000000000387805 */ /* 0x000fe2000001ff00 */
[----:B------:R-:W-:Y:S05]  /*9130*/  @P0 BRA `(.L_x_2307) ;  /* 0x000003e000000947 */ /* 0x000fea0003800000 */
[----:B------:R-:W-:Y:S01]  /*9140*/  ISETP.GE.AND P0, PT, R39, c[0x0][0x27c], PT ;  /* 0x00009f0027007a0c */ /* 0x000fe20003f06270 */
[----:B------:R-:W-:Y:S01]  /*9150*/  CS2R R50, SRZ ;  /* 0x0000000000327805 */ /* 0x000fe2000001ff00 */
[----:B------:R-:W-:Y:S01]  /*9160*/  ISETP.GE.AND P3, PT, R37, c[0x0][0x27c], PT ;  /* 0x00009f0025007a0c */ /* 0x000fe20003f66270 */
[----:B------:R-:W-:Y:S01]  /*9170*/  CS2R R48, SRZ ;  /* 0x0000000000307805 */ /* 0x000fe2000001ff00 */
[----:B------:R-:W-:-:S09]  /*9180*/  ISETP.GE.AND P2, PT, R30, c[0x0][0x27c], PT ;  /* 0x00009f001e007a0c */ /* 0x000fd20003f46270 */
[C---:B------:R-:W-:Y:S01]  /*9190*/  @!P0 IMAD.SHL.U32 R17, R39.reuse, 0x2, RZ ;  /* 0x0000000227118824 */ /* 0x040fe200078e00ff */
[----:B------:R-:W-:-:S04]  /*91a0*/  @!P0 SHF.L.U64.HI R7, R39, 0x1, R22 ;  /* 0x0000000127078819 */ /* 0x000fc80000010216 */
[-C--:B------:R-:W-:Y:S02]  /*91b0*/  @!P0 IADD3 R24, P1, R42, R17.reuse, RZ ;  /* 0x000000112a188210 */ /* 0x080fe40007f3e0ff */
[----:B------:R-:W-:-:S03]  /*91c0*/  @!P0 IADD3 R18, P4, R28, R17, RZ ;  /* 0x000000111c128210 */ /* 0x000fc60007f9e0ff */
[--C-:B------:R-:W-:Y:S01]  /*91d0*/  @!P0 IMAD.X R25, R43, 0x1, R7.reuse, P1 ;  /* 0x000000012b198824 */ /* 0x100fe200008e0607 */
[----:B------:R-:W-:Y:S01]  /*91e0*/  ISETP.GE.AND P1, PT, R23, c[0x0][0x27c], PT ;  /* 0x00009f0017007a0c */ /* 0x000fe20003f26270 */
[----:B------:R-:W-:Y:S02]  /*91f0*/  @!P0 IMAD.X R19, R29, 0x1, R7, P4 ;  /* 0x000000011d138824 */ /* 0x000fe400020e0607 */
[C---:B------:R-:W-:Y:S01]  /*9200*/  @!P3 IMAD.SHL.U32 R7, R37.reuse, 0x2, RZ ;  /* 0x000000022507b824 */ /* 0x040fe200078e00ff */
[----:B------:R1:W5:Y:S01]  /*9210*/  @!P0 LD.E.64 R50, [R24.64] ;  /* 0x0000000818328980 */ /* 0x000362000c101b00 */
[----:B------:R-:W-:Y:S02]  /*9220*/  @!P3 SHF.L.U64.HI R20, R37, 0x1, R20 ;  /* 0x000000012514b819 */ /* 0x000fe40000010214 */
[----:B------:R-:W-:Y:S01]  /*9230*/  @!P2 SHF.L.U64.HI R16, R30, 0x1, R5 ;  /* 0x000000011e10a819 */ /* 0x000fe20000010205 */
[----:B------:R2:W5:Y:S01]  /*9240*/  @!P0 LD.E.64 R48, [R18.64] ;  /* 0x0000000812308980 */ /* 0x000562000c101b00 */
[-C--:B------:R-:W-:Y:S01]  /*9250*/  @!P3 IADD3 R96, P0, R42, R7.reuse, RZ ;  /* 0x000000072a60b210 */ /* 0x080fe20007f1e0ff */
[----:B------:R-:W-:Y:S01]  /*9260*/  @!P2 IMAD.SHL.U32 R5, R30, 0x2, RZ ;  /* 0x000000021e05a824 */ /* 0x000fe200078e00ff */
[----:B------:R-:W-:Y:S01]  /*9270*/  @!P3 IADD3 R104, P4, R28, R7, RZ ;  /* 0x000000071c68b210 */ /* 0x000fe20007f9e0ff */
[----:B------:R-:W-:Y:S01]  /*9280*/  CS2R R58, SRZ ;  /* 0x00000000003a7805 */ /* 0x000fe2000001ff00 */
[C---:B------:R-:W-:Y:S01]  /*9290*/  @!P1 IMAD.SHL.U32 R7, R23.reuse, 0x2, RZ ;  /* 0x0000000217079824 */ /* 0x040fe200078e00ff */
[----:B------:R-:W-:Y:S01]  /*92a0*/  @!P1 SHF.L.U64.HI R14, R23, 0x1, R14 ;  /* 0x00000001170e9819 */ /* 0x000fe2000001020e */
[--C-:B------:R-:W-:Y:S01]  /*92b0*/  @!P3 IMAD.X R97, R43, 0x1, R20.reuse, P0 ;  /* 0x000000012b61b824 */ /* 0x100fe200000e0614 */
[-C--:B------:R-:W-:Y:S01]  /*92c0*/  @!P2 IADD3 R94, P0, R42, R5.reuse, RZ ;  /* 0x000000052a5ea210 */ /* 0x080fe20007f1e0ff */
[----:B------:R-:W-:Y:S01]  /*92d0*/  @!P3 IMAD.X R105, R29, 0x1, R20, P4 ;  /* 0x000000011d69b824 */ /* 0x000fe200020e0614 */
[----:B------:R-:W-:Y:S01]  /*92e0*/  @!P2 IADD3 R98, P4, R28, R5, RZ ;  /* 0x000000051c62a210 */ /* 0x000fe20007f9e0ff */
[----:B------:R-:W-:-:S02]  /*92f0*/  CS2R R56, SRZ ;  /* 0x0000000000387805 */ /* 0x000fc4000001ff00 */
[--C-:B------:R-:W-:Y:S01]  /*9300*/  @!P2 IMAD.X R95, R43, 0x1, R16.reuse, P0 ;  /* 0x000000012b5fa824 */ /* 0x100fe200000e0610 */
[----:B------:R-:W-:Y:S01]  /*9310*/  @!P1 IADD3 R90, P0, R42, R7, RZ ;  /* 0x000000072a5a9210 */ /* 0x000fe20007f1e0ff */
[----:B------:R-:W-:Y:S01]  /*9320*/  @!P2 IMAD.X R99, R29, 0x1, R16, P4 ;  /* 0x000000011d63a824 */ /* 0x000fe200020e0610 */
[----:B------:R-:W-:-:S03]  /*9330*/  ISETP.GE.AND P4, PT, R140, c[0x0][0x27c], PT ;  /* 0x00009f008c007a0c */ /* 0x000fc60003f86270 */
[----:B------:R-:W-:Y:S01]  /*9340*/  @!P1 IMAD.X R91, R43, 0x1, R14, P0 ;  /* 0x000000012b5b9824 */ /* 0x000fe200000e060e */
[----:B------:R-:W-:-:S05]  /*9350*/  @!P1 IADD3 R20, P0, R28, R7, RZ ;  /* 0x000000071c149210 */ /* 0x000fca0007f1e0ff */
[----:B------:R-:W-:Y:S01]  /*9360*/  @!P1 IMAD.X R21, R29, 0x1, R14, P0 ;  /* 0x000000011d159824 */ /* 0x000fe200000e060e */
[----:B------:R-:W-:-:S03]  /*9370*/  ISETP.GE.AND P0, PT, R15, c[0x0][0x27c], PT ;  /* 0x00009f000f007a0c */ /* 0x000fc60003f06270 */
[----:B--2---:R-:W-:-:S04]  /*9380*/  @!P4 IMAD.WIDE R18, R140, 0x2, R42 ;  /* 0x000000028c12c825 */ /* 0x004fc800078e022a */
[----:B------:R-:W-:Y:S01]  /*9390*/  @!P4 IMAD.WIDE R16, R140, 0x2, R28 ;  /* 0x000000028c10c825 */ /* 0x000fe200078e021c */
[----:B------:R2:W5:Y:S04]  /*93a0*/  @!P4 LD.E.64 R58, [R18.64] ;  /* 0x00000008123ac980 */ /* 0x000568000c101b00 */
[----:B------:R3:W5:Y:S01]  /*93b0*/  @!P4 LD.E.64 R56, [R16.64] ;  /* 0x000000081038c980 */ /* 0x000762000c101b00 */
[C---:B------:R-:W-:Y:S01]  /*93c0*/  @!P0 IMAD.SHL.U32 R5, R15.reuse, 0x2, RZ ;  /* 0x000000020f058824 */ /* 0x040fe200078e00ff */
[----:B------:R-:W-:-:S04]  /*93d0*/  @!P0 SHF.L.U64.HI R6, R15, 0x1, R6 ;  /* 0x000000010f068819 */ /* 0x000fc80000010206 */
        /* <DEDUP_REMOVED lines=8> */
[----:B-1----:R-:W-:Y:S01]  /*9460*/  CS2R R24, SRZ ;  /* 0x0000000000187805 */ /* 0x002fe2000001ff00 */
[----:B------:R-:W-:Y:S01]  /*9470*/  @!P0 IMAD.X R29, R29, 0x1, R6, P4 ;  /* 0x000000011d1d8824 */ /* 0x000fe200020e0606 */
[----:B------:R1:W5:Y:S01]  /*9480*/  @!P3 LD.E.64 R44, [R96.64] ;  /* 0x00000008602cb980 */ /* 0x000362000c101b00 */
[----:B--2---:R-:W-:-:S03]  /*9490*/  CS2R R18, SRZ ;  /* 0x0000000000127805 */ /* 0x004fc6000001ff00 */
[----:B------:R1:W5:Y:S01]  /*94a0*/  @!P3 LD.E.64 R40, [R104.64] ;  /* 0x000000086828b980 */ /* 0x000362000c101b00 */
[----:B---3--:R-:W-:-:S03]  /*94b0*/  CS2R R16, SRZ ;  /* 0x0000000000107805 */ /* 0x008fc6000001ff00 */
[----:B------:R1:W5:Y:S04]  /*94c0*/  @!P2 LD.E.64 R34, [R94.64] ;  /* 0x000000085e22a980 */ /* 0x000368000c101b00 */
[----:B------:R1:W5:Y:S04]  /*94d0*/  @!P2 LD.E.64 R32, [R98.64] ;  /* 0x000000086220a980 */ /* 0x000368000c101b00 */
[----:B------:R1:W5:Y:S04]  /*94e0*/  @!P1 LD.E.64 R26, [R90.64] ;  /* 0x000000085a1a9980 */ /* 0x000368000c101b00 */
[----:B------:R1:W5:Y:S04]  /*94f0*/  @!P1 LD.E.64 R24, [R20.64] ;  /* 0x0000000814189980 */ /* 0x000368000c101b00 */
[----:B------:R1:W5:Y:S04]  /*9500*/  @!P0 LD.E.64 R18, [R42.64] ;  /* 0x000000082a128980 */ /* 0x000368000c101b00 */
[----:B------:R1:W5:Y:S02]  /*9510*/  @!P0 LD.E.64 R16, [R28.64] ;  /* 0x000000081c108980 */ /* 0x000364000c101b00 */
.L_x_2307:
[----:B------:R-:W-:Y:S05]  /*9520*/  BSYNC B0 ;  /* 0x0000000000007941 */ /* 0x000fea0003800000 */
.L_x_2306:
[----:B-----5:R-:W-:Y:S01]  /*9530*/  IMAD.MOV.U32 R6, RZ, RZ, R18 ;  /* 0x000000ffff067224 */ /* 0x020fe200078e0012 */
[----:B-1----:R-:W-:Y:S01]  /*9540*/  LOP3.LUT R20, R77, 0x18, R142, 0xf8, !PT ;  /* 0x000000184d147812 */ /* 0x002fe200078ef88e */
[----:B------:R-:W-:Y:S01]  /*9550*/  IMAD.MOV.U32 R5, RZ, RZ, R19 ;  /* 0x000000ffff057224 */ /* 0x000fe200078e0013 */
[----:B------:R-:W-:Y:S01]  /*9560*/  IADD3 R53, -R209, R4, RZ ;  /* 0x00000004d1357210 */ /* 0x000fe20007ffe1ff */
[----:B------:R-:W-:Y:S01]  /*9570*/  IMAD.MOV.U32 R7, RZ, RZ, R27 ;  /* 0x000000ffff077224 */ /* 0x000fe200078e001b */
[----:B------:R-:W-:Y:S01]  /*9580*/  LOP3.LUT R20, R12, R20, R13, 0xf6, !PT ;  /* 0x000000140c147212 */ /* 0x000fe200078ef60d */
[----:B------:R-:W-:Y:S01]  /*9590*/  IMAD.MOV.U32 R12, RZ, RZ, R26 ;  /* 0x000000ffff0c7224 */ /* 0x000fe200078e001a */
[----:B------:R-:W-:Y:S01]  /*95a0*/  PRMT R14, R5, 0x5410, R6 ;  /* 0x00005410050e7816 */ /* 0x000fe20000000006 */
[----:B------:R-:W-:Y:S01]  /*95b0*/  IMAD.MOV.U32 R6, RZ, RZ, R34 ;  /* 0x000000ffff067224 */ /* 0x000fe200078e0022 */
[----:B------:R-:W-:Y:S01]  /*95c0*/  IMNMX R53, R53, 0x80, PT ;  /* 0x0000008035357817 */ /* 0x000fe20003800200 */
[----:B------:R-:W-:Y:S01]  /*95d0*/  IMAD.MOV.U32 R5, RZ, RZ, R35 ;  /* 0x000000ffff057224 */ /* 0x000fe200078e0023 */
[----:B------:R-:W-:Y:S01]  /*95e0*/  PRMT R22, R7, 0x5410, R12 ;  /* 0x0000541007167816 */ /* 0x000fe2000000000c */
[----:B------:R-:W-:Y:S01]  /*95f0*/  IMAD.MOV.U32 R12, RZ, RZ, R44 ;  /* 0x000000ffff0c7224 */ /* 0x000fe200078e002c */
[----:B------:R-:W-:Y:S01]  /*9600*/  ISETP.GE.AND P1, PT, R219, R53, PT ;  /* 0x00000035db00720c */ /* 0x000fe20003f26270 */
[----:B------:R-:W-:Y:S01]  /*9610*/  IMAD.MOV.U32 R7, RZ, RZ, R45 ;  /* 0x000000ffff077224 */ /* 0x000fe200078e002d */
[----:B------:R-:W-:Y:S01]  /*9620*/  PRMT R29, R5, 0x5410, R6 ;  /* 0x00005410051d7816 */ /* 0x000fe20000000006 */
[----:B------:R-:W-:Y:S01]  /*9630*/  IMAD.MOV.U32 R5, RZ, RZ, R51 ;  /* 0x000000ffff057224 */ /* 0x000fe200078e0033 */
[----:B------:R-:W-:Y:S01]  /*9640*/  MOV R6, R50 ;  /* 0x0000003200067202 */ /* 0x000fe20000000f00 */
[----:B------:R-:W-:Y:S01]  /*9650*/  IMAD.SHL.U32 R20, R20, 0x2, RZ ;  /* 0x0000000214147824 */ /* 0x000fe200078e00ff */
[----:B------:R-:W-:Y:S01]  /*9660*/  PRMT R36, R12, 0x7610, R36 ;  /* 0x000076100c247816 */ /* 0x000fe20000000024 */
[----:B------:R-:W-:Y:S01]  /*9670*/  IMAD.MOV.U32 R12, RZ, RZ, R58 ;  /* 0x000000ffff0c7224 */ /* 0x000fe200078e003a */
[----:B------:R-:W-:Y:S01]  /*9680*/  PRMT R31, R31, 0x5410, R7 ;  /* 0x000054101f1f7816 */ /* 0x000fe20000000007 */
[----:B------:R-:W-:Y:S01]  /*9690*/  IMAD.MOV.U32 R7, RZ, RZ, R59 ;  /* 0x000000ffff077224 */ /* 0x000fe200078e003b */
[----:B------:R-:W-:Y:S01]  /*96a0*/  PRMT R38, R5, 0x5410, R6 ;  /* 0x0000541005267816 */ /* 0x000fe20000000006 */
[----:B------:R-:W-:Y:S01]  /*96b0*/  IMAD.MOV.U32 R6, RZ, RZ, R16 ;  /* 0x000000ffff067224 */ /* 0x000fe200078e0010 */
[----:B------:R-:W-:Y:S01]  /*96c0*/  LOP3.LUT P0, RZ, R78, 0x4, RZ, 0xc0, !PT ;  /* 0x000000044eff7812 */ /* 0x000fe2000780c0ff */
[----:B------:R-:W-:Y:S01]  /*96d0*/  IMAD.MOV.U32 R5, RZ, RZ, R17 ;  /* 0x000000ffff057224 */ /* 0x000fe200078e0011 */
[----:B------:R-:W-:Y:S01]  /*96e0*/  PRMT R43, R7, 0x5410, R12 ;  /* 0x00005410072b7816 */ /* 0x000fe2000000000c */
[----:B------:R-:W-:Y:S01]  /*96f0*/  IMAD.MOV.U32 R12, RZ, RZ, R24 ;  /* 0x000000ffff0c7224 */ /* 0x000fe200078e0018 */
[----:B------:R-:W-:Y:S01]  /*9700*/  MOV R7, R25 ;  /* 0x0000001900077202 */ /* 0x000fe20000000f00 */
[----:B------:R-:W-:-:S04]  /*9710*/  DEPBAR.LE SB0, 0x3 ;  /* 0x000080c00000791a */ /* 0x000fc80000000000 */
[----:B------:R-:W-:Y:S01]  /*9720*/  PRMT R13, R5, 0x5410, R6 ;  /* 0x00005410050d7816 */ /* 0x000fe20000000006 */
[----:B------:R-:W-:Y:S01]  /*9730*/  IMAD.MOV.U32 R6, RZ, RZ, R32 ;  /* 0x000000ffff067224 */ /* 0x000fe200078e0020 */
[----:B------:R-:W-:Y:S01]  /*9740*/  PRMT R21, R7, 0x5410, R12 ;  /* 0x0000541007157816 */ /* 0x000fe2000000000c */
[----:B------:R-:W-:Y:S01]  /*9750*/  IMAD.MOV.U32 R5, RZ, RZ, R33 ;  /* 0x000000ffff057224 */ /* 0x000fe200078e0021 */
[C---:B------:R-:W-:Y:S01]  /*9760*/  IADD3 R4, R20.reuse, 0x18100, RZ ;  /* 0x0001810014047810 */ /* 0x040fe20007ffe0ff */
[----:B------:R-:W-:Y:S01]  /*9770*/  IMAD.MOV.U32 R7, RZ, RZ, R40 ;  /* 0x000000ffff077224 */ /* 0x000fe200078e0028 */
[----:B------:R-:W-:Y:S01]  /*9780*/  BSSY B1, `(.L_x_2308) ;  /* 0x0000122000017945 */ /* 0x000fe20003800000 */
[----:B------:R-:W-:Y:S02]  /*9790*/  IADD3 R12, R20, 0x18140, RZ ;  /* 0x00018140140c7810 */ /* 0x000fe40007ffe0ff */
[----:B------:R-:W-:Y:S01]  /*97a0*/  PRMT R28, R5, 0x5410, R6 ;  /* 0x00005410051c7816 */ /* 0x000fe20000000006 */
[----:B------:R-:W-:Y:S01]  /*97b0*/  IMAD.MOV.U32 R6, RZ, RZ, R41 ;  /* 0x000000ffff067224 */ /* 0x000fe200078e0029 */
[----:B------:R-:W-:Y:S01]  /*97c0*/  PRMT R31, R7, 0x7610, R31 ;  /* 0x00007610071f7816 */ /* 0x000fe2000000001f */
[----:B------:R-:W-:Y:S01]  /*97d0*/  IMAD.MOV.U32 R5, RZ, RZ, R48 ;  /* 0x000000ffff057224 */ /* 0x000fe200078e0030 */
[----:B------:R-:W-:Y:S01]  /*97e0*/  @P0 IADD3 R12, R4, -0x40, RZ ;  /* 0xffffffc0040c0810 */ /* 0x000fe20007ffe0ff */
[----:B------:R-:W-:Y:S01]  /*97f0*/  IMAD.MOV.U32 R7, RZ, RZ, R49 ;  /* 0x000000ffff077224 */ /* 0x000fe200078e0031 */
[----:B------:R-:W-:Y:S01]  /*9800*/  PRMT R36, R36, 0x5410, R6 ;  /* 0x0000541024247816 */ /* 0x000fe20000000006 */
[----:B------:R-:W-:Y:S01]  /*9810*/  IMAD.MOV.U32 R6, RZ, RZ, R56 ;  /* 0x000000ffff067224 */ /* 0x000fe200078e0038 */
[----:B------:R-:W-:Y:S01]  /*9820*/  PRMT R42, R42, 0x5410, R5 ;  /* 0x000054102a2a7816 */ /* 0x000fe20000000005 */
[----:B------:R-:W-:-:S03]  /*9830*/  IMAD.MOV.U32 R5, RZ, RZ, R57 ;  /* 0x000000ffff057224 */ /* 0x000fc600078e0039 */
        /* <DEDUP_REMOVED lines=12> */
[--C-:B------:R-:W-:Y:S01]  /*9900*/  SHF.R.U32.HI R78, RZ, 0x10, R87.reuse ;  /* 0x00000010ff4e7819 */ /* 0x100fe20000011657 */
        /* <DEDUP_REMOVED lines=36> */
.L_x_2311:
[----:B------:R-:W-:Y:S05]  /*9b50*/  BSYNC B0 ;  /* 0x0000000000007941 */ /* 0x000fea0003800000 */
.L_x_2310:
        /* <DEDUP_REMOVED lines=45> */
.L_x_2313:
[----:B------:R-:W-:Y:S05]  /*9e30*/  BSYNC B0 ;  /* 0x0000000000007941 */ /* 0x000fea0003800000 */
.L_x_2312:
        /* <DEDUP_REMOVED lines=45> */
.L_x_2315:
[----:B------:R-:W-:Y:S05]  /*a110*/  BSYNC B0 ;  /* 0x0000000000007941 */ /* 0x000fea0003800000 */
.L_x_2314:
        /* <DEDUP_REMOVED lines=45> */
.L_x_2317:
[----:B------:R-:W-:Y:S05]  /*a3f0*/  BSYNC B0 ;  /* 0x0000000000007941 */ /* 0x000fea0003800000 */
.L_x_2316:
        /* <DEDUP_REMOVED lines=45> */
.L_x_2319:
[----:B------:R-:W-:Y:S05]  /*a6d0*/  BSYNC B0 ;  /* 0x0000000000007941 */ /* 0x000fea0003800000 */
.L_x_2318:
[----:B------:R-:W-:-:S13]  /*a6e0*/  ISETP.GE.AND P0, PT, R15, c[0x0][0x27c], PT ;  /* 0x00009f000f007a0c */ /* 0x000fda0003f06270 */
        /* <DEDUP_REMOVED lines=12> */
[--C-:B-1----:R-:W-:Y:S02]  /*a7b0*/  HADD2.F32 R63, -RZ, R4.reuse.H1_H1 ;  /* 0x30000004ff3f7230 */ /* 0x102fe40000004100 */
[--C-:B------:R-:W-:Y:S02]  /*a7c0*/  HADD2.F32 R61, -RZ, R7.reuse.H0_H0 ;  /* 0x20000007ff3d7230 */ /* 0x100fe40000004100 */
[----:B------:R-:W-:Y:S01]  /*a7d0*/  HADD2.F32 R62, -RZ, R4.H0_H0 ;  /* 0x20000004ff3e7230 */ /* 0x000fe20000004100 */
[-C--:B------:R-:W-:Y:S01]  /*a7e0*/  FMUL.FTZ R70, R63, R67.reuse ;  /* 0x000000433f467220 */ /* 0x080fe20000410000 */
[----:B------:R-:W-:Y:S02]  /*a7f0*/  HADD2.F32 R7, -RZ, R7.H1_H1 ;  /* 0x30000007ff077230 */ /* 0x000fe40000004100 */
[--C-:B------:R-:W-:Y:S01]  /*a800*/  HADD2.F32 R4, -RZ, R6.reuse.H0_H0 ;  /* 0x20000006ff047230 */ /* 0x100fe20000004100 */
[C---:B------:R-:W-:Y:S01]  /*a810*/  FMUL.FTZ R72, R62.reuse, R67 ;  /* 0x000000433e487220 */ /* 0x040fe20000410000 */
[--C-:B------:R-:W-:Y:S01]  /*a820*/  HADD2.F32 R65, -RZ, R5.reuse.H0_H0 ;  /* 0x20000005ff417230 */ /* 0x100fe20000004100 */
[----:B------:R-:W-:Y:S01]  /*a830*/  FFMA.FTZ R70, R62, R69, -R70 ;  /* 0x000000453e467223 */ /* 0x000fe20000010846 */
[----:B------:R-:W-:Y:S01]  /*a840*/  HADD2.F32 R6, -RZ, R6.H1_H1 ;  /* 0x30000006ff067230 */ /* 0x000fe20000004100 */
[-C--:B------:R-:W-:Y:S01]  /*a850*/  FMUL.FTZ R66, R7, R64.reuse ;  /* 0x0000004007427220 */ /* 0x080fe20000410000 */
        /* <DEDUP_REMOVED lines=20> */
.L_x_2309:
[----:B------:R-:W-:Y:S05]  /*a9a0*/  BSYNC B1 ;  /* 0x0000000000017941 */ /* 0x000fea0003800000 */
.L_x_2308:
        /* <DEDUP_REMOVED lines=47> */
.L_x_2322:
[----:B------:R-:W-:Y:S05]  /*aca0*/  BSYNC B0 ;  /* 0x0000000000007941 */ /* 0x000fea0003800000 */
.L_x_2321:
[----:B------:R-:W-:Y:S01]  /*acb0*/  ISETP.GE.AND P0, PT, R39, c[0x0][0x27c], PT ;  /* 0x00009f0027007a0c */ /* 0x000fe20003f06270 */
[----:B------:R-:W-:-:S12]  /*acc0*/  BSSY B0, `(.L_x_2323) ;  /* 0x000002c000007945 */ /* 0x000fd80003800000 */
[----:B------:R-:W-:Y:S05]  /*acd0*/  @P0 BRA `(.L_x_2324) ;  /* 0x000002a000000947 */ /* 0x000fea0003800000 */
[----:B-1----:R-:W1:Y:S01]  /*ace0*/  LDS.128 R4, [R12+0x2000] ;  /* 0x002000000c047984 */ /* 0x002e620000000c00 */
[--C-:B------:R-:W-:Y:S01]  /*acf0*/  SHF.R.U64 R43, R48, 0x10, R49.reuse ;  /* 0x00000010302b7819 */ /* 0x100fe20000001231 */
[----:B------:R-:W-:Y:S01]  /*ad00*/  HADD2.F32 R52, -RZ, R42.H1_H1 ;  /* 0x3000002aff347230 */ /* 0x000fe20000004100 */
[----:B------:R-:W-:Y:S01]  /*ad10*/  SHF.R.U32.HI R48, RZ, 0x10, R49 ;  /* 0x00000010ff307819 */ /* 0x000fe20000011631 */
[----:B------:R-:W-:Y:S01]  /*ad20*/  HADD2.F32 R54, -RZ, R38.H1_H1 ;  /* 0x30000026ff367230 */ /* 0x000fe20000004100 */
[--C-:B------:R-:W-:Y:S02]  /*ad30*/  SHF.R.U64 R39, R50, 0x10, R51.reuse ;  /* 0x0000001032277819 */ /* 0x100fe40000001233 */
[----:B------:R-:W-:Y:S01]  /*ad40*/  SHF.R.U32.HI R50, RZ, 0x10, R51 ;  /* 0x00000010ff327819 */ /* 0x000fe20000011633 */
[----:B------:R-:W-:-:S04]  /*ad50*/  HADD2.F32 R48, -RZ, R48.H0_H0 ;  /* 0x20000030ff307230 */ /* 0x000fc80000004100 */
        /* <DEDUP_REMOVED lines=12> */
[----:B------:R-:W-:Y:S01]  /*ae20*/  HADD2.F32 R7, -RZ, R42.H0_H0 ;  /* 0x2000002aff077230 */ /* 0x000fe20000004100 */
[-C--:B------:R-:W-:Y:S01]  /*ae30*/  FMUL.FTZ R55, R49, R52.reuse ;  /* 0x0000003431377220 */ /* 0x080fe20000410000 */
[----:B------:R-:W-:Y:S01]  /*ae40*/  HADD2.F32 R5, -RZ, R5.H1_H1 ;  /* 0x30000005ff057230 */ /* 0x000fe20000004100 */
[C---:B------:R-:W-:Y:S01]  /*ae50*/  FMUL.FTZ R52, R47.reuse, R52 ;  /* 0x000000342f347220 */ /* 0x040fe20000410000 */
[----:B------:R-:W-:Y:S01]  /*ae60*/  HADD2.F32 R42, -RZ, R43.H0_H0 ;  /* 0x2000002bff2a7230 */ /* 0x000fe20000004100 */
[----:B------:R-:W-:Y:S01]  /*ae70*/  FFMA.FTZ R55, R47, R54, -R55 ;  /* 0x000000362f377223 */ /* 0x000fe20000010837 */
[----:B------:R-:W-:Y:S01]  /*ae80*/  HADD2.F32 R43, -RZ, R38.H0_H0 ;  /* 0x20000026ff2b7230 */ /* 0x000fe20000004100 */
[----:B------:R-:W-:Y:S01]  /*ae90*/  FMUL.FTZ R38, R6, R7 ;  /* 0x0000000706267220 */ /* 0x000fe20000410000 */
[----:B------:R-:W-:Y:S01]  /*aea0*/  HADD2.F32 R46, -RZ, R39.H0_H0 ;  /* 0x20000027ff2e7230 */ /* 0x000fe20000004100 */
[----:B------:R-:W-:-:S02]  /*aeb0*/  FMUL.FTZ R39, R5, R42 ;  /* 0x0000002a05277220 */ /* 0x000fc40000410000 */
[C---:B------:R-:W-:Y:S02]  /*aec0*/  FMUL.FTZ R7, R4.reuse, R7 ;  /* 0x0000000704077220 */ /* 0x040fe40000410000 */
[----:B------:R-:W-:Y:S02]  /*aed0*/  FMUL.FTZ R42, R51, R42 ;  /* 0x0000002a332a7220 */ /* 0x000fe40000410000 */
[-C--:B------:R-:W-:Y:S02]  /*aee0*/  FFMA.FTZ R38, R4, R43.reuse, -R38 ;  /* 0x0000002b04267223 */ /* 0x080fe40000010826 */
[----:B------:R-:W-:Y:S02]  /*aef0*/  FFMA.FTZ R52, R49, R54, R52 ;  /* 0x0000003631347223 */ /* 0x000fe40000010034 */
        /* <DEDUP_REMOVED lines=8> */
.L_x_2324:
[----:B------:R-:W-:Y:S05]  /*af80*/  BSYNC B0 ;  /* 0x0000000000007941 */ /* 0x000fea0003800000 */
.L_x_2323:
[----:B------:R-:W-:Y:S01]  /*af90*/  ISETP.GE.AND P0, PT, R37, c[0x0][0x27c], PT ;  /* 0x00009f0025007a0c */ /* 0x000fe20003f06270 */
[----:B------:R-:W-:-:S12]  /*afa0*/  BSSY B0, `(.L_x_2325) ;  /* 0x000002c000007945 */ /* 0x000fd80003800000 */
[----:B------:R-:W-:Y:S05]  /*afb0*/  @P0 BRA `(.L_x_2326) ;  /* 0x000002a000000947 */ /* 0x000fea0003800000 */
[----:B-1----:R-:W1:Y:S01]  /*afc0*/  LDS.128 R4, [R20+0x1e100] ;  /* 0x01e1000014047984 */ /* 0x002e620000000c00 */
[--C-:B------:R-:W-:Y:S01]  /*afd0*/  SHF.R.U64 R38, R40, 0x10, R41.reuse ;  /* 0x0000001028267819 */ /* 0x100fe20000001229 */
[----:B------:R-:W-:Y:S01]  /*afe0*/  HADD2.F32 R47, -RZ, R36.H0_H0 ;  /* 0x20000024ff2f7230 */ /* 0x000fe20000004100 */
[----:B------:R-:W-:Y:S02]  /*aff0*/  SHF.R.U32.HI R40, RZ, 0x10, R41 ;  /* 0x00000010ff287819 */ /* 0x000fe40000011629 */
[--C-:B------:R-:W-:Y:S01]  /*b000*/  SHF.R.U64 R37, R44, 0x10, R45.reuse ;  /* 0x000000102c257819 */ /* 0x100fe2000000122d */
[----:B------:R-:W-:Y:S01]  /*b010*/  HADD2.F32 R38, -RZ, R38.H0_H0 ;  /* 0x20000026ff267230 */ /* 0x000fe20000004100 */
[----:B------:R-:W-:Y:S01]  /*b020*/  SHF.R.U32.HI R44, RZ, 0x10, R45 ;  /* 0x00000010ff2c7819 */ /* 0x000fe2000001162d */
[----:B------:R-:W-:Y:S02]  /*b030*/  HADD2.F32 R40, -RZ, R40.H0_H0 ;  /* 0x20000028ff287230 */ /* 0x000fe40000004100 */
[----:B------:R-:W-:-:S02]  /*b040*/  HADD2.F32 R45, -RZ, R31.H0_H0 ;  /* 0x2000001fff2d7230 */ /* 0x000fc40000004100 */
[----:B------:R-:W-:Y:S02]  /*b050*/  HADD2.F32 R46, -RZ, R44.H0_H0 ;  /* 0x2000002cff2e7230 */ /* 0x000fe40000004100 */
[----:B------:R-:W-:Y:S02]  /*b060*/  HADD2.F32 R31, -RZ, R31.H1_H1 ;  /* 0x3000001fff1f7230 */ /* 0x000fe40000004100 */
[--C-:B-1----:R-:W-:Y:S02]  /*b070*/  HADD2.F32 R39, -RZ, R7.reuse.H0_H0 ;  /* 0x20000007ff277230 */ /* 0x102fe40000004100 */
[----:B------:R-:W-:Y:S02]  /*b080*/  HADD2.F32 R7, -RZ, R7.H1_H1 ;  /* 0x30000007ff077230 */ /* 0x000fe40000004100 */
[--C-:B------:R-:W-:Y:S02]  /*b090*/  HADD2.F32 R41, -RZ, R4.reuse.H0_H0 ;  /* 0x20000004ff297230 */ /* 0x100fe40000004100 */
[----:B------:R-:W-:Y:S01]  /*b0a0*/  HADD2.F32 R42, -RZ, R4.H1_H1 ;  /* 0x30000004ff2a7230 */ /* 0x000fe20000004100 */
[-C--:B------:R-:W-:Y:S01]  /*b0b0*/  FMUL.FTZ R44, R7, R40.reuse ;  /* 0x00000028072c7220 */ /* 0x080fe20000410000 */
        /* <DEDUP_REMOVED lines=8> */
[----:B------:R-:W-:Y:S01]  /*b140*/  HADD2.F32 R39, -RZ, R36.H1_H1 ;  /* 0x30000024ff277230 */ /* 0x000fe20000004100 */
[----:B------:R-:W-:Y:S01]  /*b150*/  FMUL.FTZ R45, R41, R45 ;  /* 0x0000002d292d7220 */ /* 0x000fe20000410000 */
[----:B------:R-:W-:Y:S01]  /*b160*/  HADD2.F32 R40, -RZ, R37.H0_H0 ;  /* 0x20000025ff287230 */ /* 0x000fe20000004100 */
[----:B------:R-:W-:Y:S01]  /*b170*/  FMUL.FTZ R37, R5, R38 ;  /* 0x0000002605257220 */ /* 0x000fe20000410000 */
[----:B------:R-:W-:Y:S01]  /*b180*/  F2FP.PACK_AB R7, R7, R44 ;  /* 0x0000002c0707723e */ /* 0x000fe200000000ff */
[----:B------:R-:W-:-:S02]  /*b190*/  FMUL.FTZ R36, R6, R39 ;  /* 0x0000002706247220 */ /* 0x000fc40000410000 */
[----:B------:R-:W-:Y:S02]  /*b1a0*/  FMUL.FTZ R39, R4, R39 ;  /* 0x0000002704277220 */ /* 0x000fe40000410000 */
[----:B------:R-:W-:Y:S02]  /*b1b0*/  FMUL.FTZ R38, R43, R38 ;  /* 0x000000262b267220 */ /* 0x000fe40000410000 */
[-C--:B------:R-:W-:Y:S02]  /*b1c0*/  FFMA.FTZ R48, R41, R47.reuse, -R48 ;  /* 0x0000002f29307223 */ /* 0x080fe40000010830 */
        /* <DEDUP_REMOVED lines=9> */
.L_x_2326:
[----:B------:R-:W-:Y:S05]  /*b260*/  BSYNC B0 ;  /* 0x0000000000007941 */ /* 0x000fea0003800000 */
.L_x_2325:
        /* <DEDUP_REMOVED lines=45> */
.L_x_2328:
[----:B------:R-:W-:Y:S05]  /*b540*/  BSYNC B0 ;  /* 0x0000000000007941 */ /* 0x000fea0003800000 */
.L_x_2327:
        /* <DEDUP_REMOVED lines=45> */
.L_x_2330:
[----:B------:R-:W-:Y:S05]  /*b820*/  BSYNC B0 ;  /* 0x0000000000007941 */ /* 0x000fea0003800000 */
.L_x_2329:
        /* <DEDUP_REMOVED lines=45> */
.L_x_2303:
        /* <DEDUP_REMOVED lines=33> */
[----:B------:R-:W-:Y:S01]  /*bd10*/  SHF.R.S32.HI R5, RZ, 0x1f, R142 ;  /* 0x0000001fff057819 */ /* 0x000fe2000001148e */
[----:B------:R1:W2:Y:S01]  /*bd20*/  SHFL.IDX PT, R17, R22, RZ, 0x1c1f ;  /* 0x001c1fff16117589 */ /* 0x0002a200000e0000 */
[----:B------:R-:W-:Y:S01]  /*bd30*/  CS2R R54, SRZ ;  /* 0x0000000000367805 */ /* 0x000fe2000001ff00 */
[----:B------:R-:W-:Y:S01]  /*bd40*/  CS2R R52, SRZ ;  /* 0x0000000000347805 */ /* 0x000fe2000001ff00 */
[----:B------:R-:W-:Y:S01]  /*bd50*/  LEA.HI.X R20, R16, c[0x0][0x28c], R20, 0x1, P1 ;  /* 0x0000a30010147a11 */ /* 0x000fe200008f0c14 */
[----:B------:R1:W3:Y:S01]  /*bd60*/  SHFL.IDX PT, R14, R18, RZ, 0x1c1f ;  /* 0x001c1fff120e7589 */ /* 0x0002e200000e0000 */
[----:B------:R-:W-:Y:S01]  /*bd70*/  CS2R R70, SRZ ;  /* 0x0000000000467805 */ /* 0x000fe2000001ff00 */
[----:B------:R-:W-:Y:S01]  /*bd80*/  CS2R R68, SRZ ;  /* 0x0000000000447805 */ /* 0x000fe2000001ff00 */
[----:B------:R-:W-:Y:S01]  /*bd90*/  SHF.R.S32.HI R81, RZ, 0x3, R82 ;  /* 0x00000003ff517819 */ /* 0x000fe20000011452 */
[----:B------:R1:W4:Y:S01]  /*bda0*/  SHFL.IDX PT, R16, R21, RZ, 0x1c1f ;  /* 0x001c1fff15107589 */ /* 0x00032200000e0000 */
[----:B------:R-:W-:-:S03]  /*bdb0*/  SHF.R.S32.HI R65, RZ, 0x3, R66 ;  /* 0x00000003ff417819 */ /* 0x000fc60000011442 */
[----:B------:R1:W1:Y:S01]  /*bdc0*/  SHFL.IDX PT, R15, R20, RZ, 0x1c1f ;  /* 0x001c1fff140f7589 */ /* 0x00026200000e0000 */
[----:B------:R-:W-:Y:S05]  /*bdd0*/  @P0 BRA `(.L_x_2332) ;  /* 0x0000021000000947 */ /* 0x000fea0003800000 */
[----:B------:R-:W-:Y:S01]  /*bde0*/  ISETP.GE.AND P0, PT, R142, c[0x0][0x27c], PT ;  /* 0x00009f008e007a0c */ /* 0x000fe20003f06270 */
[----:B------:R-:W-:Y:S01]  /*bdf0*/  CS2R R58, SRZ ;  /* 0x00000000003a7805 */ /* 0x000fe2000001ff00 */
[----:B------:R-:W-:Y:S01]  /*be00*/  ISETP.GE.AND P2, PT, R137, c[0x0][0x27c], PT ;  /* 0x00009f0089007a0c */ /* 0x000fe20003f46270 */
[----:B------:R-:W-:Y:S01]  /*be10*/  CS2R R56, SRZ ;  /* 0x0000000000387805 */ /* 0x000fe2000001ff00 */
[----:B------:R-:W-:Y:S01]  /*be20*/  ISETP.GE.AND P1, PT, R136, c[0x0][0x27c], PT ;  /* 0x00009f0088007a0c */ /* 0x000fe20003f26270 */
[----:B------:R-:W-:Y:S01]  /*be30*/  CS2R R54, SRZ ;  /* 0x0000000000367805 */ /* 0x000fe2000001ff00 */
[----:B------:R-:W-:Y:S01]  /*be40*/  CS2R R52, SRZ ;  /* 0x0000000000347805 */ /* 0x000fe2000001ff00 */
[----:B------:R-:W-:Y:S01]  /*be50*/  CS2R R50, SRZ ;  /* 0x0000000000327805 */ /* 0x000fe2000001ff00 */
[----:B------:R-:W-:-:S05]  /*be60*/  CS2R R48, SRZ ;  /* 0x0000000000307805 */ /* 0x000fca000001ff00 */
[C---:B------:R-:W-:Y:S01]  /*be70*/  @!P0 IMAD.SHL.U32 R25, R142.reuse, 0x2, RZ ;  /* 0x000000028e198824 */ /* 0x040fe200078e00ff */
[----:B------:R-:W-:Y:S02]  /*be80*/  @!P0 SHF.L.U64.HI R6, R142, 0x1, R5 ;  /* 0x000000018e068819 */ /* 0x000fe40000010205 */
[----:B------:R-:W-:Y:S01]  /*be90*/  @!P2 SHF.L.U32 R19, R81, 0x3, RZ ;  /* 0x000000035113a819 */ /* 0x000fe200000006ff */
[----:B------:R-:W-:Y:S01]  /*bea0*/  @!P1 IMAD.SHL.U32 R31, R65, 0x8, RZ ;  /* 0x00000008411f9824 */ /* 0x000fe200078e00ff */
[-C--:B---3--:R-:W-:Y:S02]  /*beb0*/  @!P0 IADD3 R24, P3, R14, R25.reuse, RZ ;  /* 0x000000190e188210 */ /* 0x088fe40007f7e0ff */
[----:B----4-:R-:W-:Y:S01]  /*bec0*/  @!P0 IADD3 R28, P4, R16, R25, RZ ;  /* 0x00000019101c8210 */ /* 0x010fe20007f9e0ff */
[--C-:B--2---:R-:W-:Y:S01]  /*bed0*/  @!P1 IMAD.WIDE R32, R31, 0x2, R16.reuse ;  /* 0x000000021f209825 */ /* 0x104fe200078e0210 */
[----:B------:R-:W-:Y:S01]  /*bee0*/  CS2R R46, SRZ ;  /* 0x00000000002e7805 */ /* 0x000fe2000001ff00 */
[----:B------:R-:W-:Y:S01]  /*bef0*/  CS2R R44, SRZ ;  /* 0x00000000002c7805 */ /* 0x000fe2000001ff00 */
[----:B------:R-:W-:Y:S01]  /*bf00*/  CS2R R74, SRZ ;  /* 0x00000000004a7805 */ /* 0x000fe2000001ff00 */
[----:B------:R-:W-:Y:S01]  /*bf10*/  CS2R R72, SRZ ;  /* 0x0000000000487805 */ /* 0x000fe2000001ff00 */
[----:B------:R-:W-:Y:S01]  /*bf20*/  CS2R R70, SRZ ;  /* 0x0000000000467805 */ /* 0x000fe2000001ff00 */
[----:B------:R-:W-:Y:S01]  /*bf30*/  CS2R R68, SRZ ;  /* 0x0000000000447805 */ /* 0x000fe2000001ff00 */
[----:B------:R-:W-:Y:S01]  /*bf40*/  @!P2 IMAD.WIDE R34, R19, 0x2, R16 ;  /* 0x000000021322a825 */ /* 0x000fe200078e0210 */
[----:B------:R-:W-:Y:S01]  /*bf50*/  @!P0 IADD3.X R29, R17, R6, RZ, P4, !PT ;  /* 0x00000006111d8210 */ /* 0x000fe200027fe4ff */
[----:B------:R2:W5:Y:S02]  /*bf60*/  @!P1 LD.E.128 R48, [R32.64] ;  /* 0x0000000820309980 */ /* 0x000564000c101d00 */
[----:B-1----:R-:W-:-:S02]  /*bf70*/  @!P2 IMAD.WIDE R36, R19, 0x2, R14 ;  /* 0x000000021324a825 */ /* 0x002fc400078e020e */
[----:B------:R2:W5:Y:S02]  /*bf80*/  @!P2 LD.E.128 R56, [R34.64] ;  /* 0x000000082238a980 */ /* 0x000564000c101d00 */
[----:B------:R-:W-:Y:S02]  /*bf90*/  @!P1 IMAD.WIDE R30, R31, 0x2, R14 ;  /* 0x000000021f1e9825 */ /* 0x000fe400078e020e */
[----:B------:R2:W5:Y:S02]  /*bfa0*/  @!P2 LD.E.128 R52, [R36.64] ;  /* 0x000000082434a980 */ /* 0x000564000c101d00 */
[----:B------:R-:W-:Y:S02]  /*bfb0*/  @!P0 IMAD.X R25, R15, 0x1, R6, P3 ;  /* 0x000000010f198824 */ /* 0x000fe400018e0606 */
[----:B------:R2:W5:Y:S04]  /*bfc0*/  @!P1 LD.E.128 R44, [R30.64] ;  /* 0x000000081e2c9980 */ /* 0x000568000c101d00 */
[----:B------:R2:W5:Y:S04]  /*bfd0*/  @!P0 LD.E.128 R72, [R28.64] ;  /* 0x000000081c488980 */ /* 0x000568000c101d00 */
[----:B------:R2:W5:Y:S02]  /*bfe0*/  @!P0 LD.E.128 R68, [R24.64] ;  /* 0x0000000818448980 */ /* 0x000564000c101d00 */
.L_x_2332:
[----:B------:R-:W-:Y:S05]  /*bff0*/  BSYNC B0 ;  /* 0x0000000000007941 */ /* 0x000fea0003800000 */
.L_x_2331:
[----:B------:R-:W-:Y:S01]  /*c000*/  IADD3 R7, R7, 0x40, RZ ;  /* 0x0000004007077810 */ /* 0x000fe20007ffe0ff */
[----:B-1---5:R-:W-:Y:S01]  /*c010*/  IMAD.MOV.U32 R15, RZ, RZ, R50 ;  /* 0x000000ffff0f7224 */ /* 0x022fe200078e0032 */
[----:B------:R1:W4:Y:S01]  /*c020*/  SHFL.IDX PT, R63, R22, 0x1, 0x1c1f ;  /* 0x003c1f00163f7f89 */ /* 0x00032200000e0000 */
[----:B---3--:R-:W-:Y:S01]  /*c030*/  IMAD.MOV.U32 R14, RZ, RZ, R51 ;  /* 0x000000ffff0e7224 */ /* 0x008fe200078e0033 */
[----:B------:R-:W-:Y:S01]  /*c040*/  ISETP.GE.AND P0, PT, R7, R4, PT ;  /* 0x000000040700720c */ /* 0x000fe20003f06270 */
[----:B------:R-:W-:Y:S01]  /*c050*/  IMAD.MOV.U32 R7, RZ, RZ, R48 ;  /* 0x000000ffff077224 */ /* 0x000fe200078e0030 */
[----:B------:R-:W3:Y:S01]  /*c060*/  SHFL.IDX PT, R62, R21, 0x1, 0x1c1f ;  /* 0x003c1f00153e7f89 */ /* 0x000ee200000e0000 */
[----:B------:R-:W-:Y:S01]  /*c070*/  IMAD.MOV.U32 R6, RZ, RZ, R49 ;  /* 0x000000ffff067224 */ /* 0x000fe200078e0031 */
[----:B------:R-:W-:Y:S01]  /*c080*/  PRMT R92, R14, 0x5410, R15 ;  /* 0x000054100e5c7816 */ /* 0x000fe2000000000f */
[----:B------:R-:W-:Y:S01]  /*c090*/  IMAD.MOV.U32 R14, RZ, RZ, R59 ;  /* 0x000000ffff0e7224 */ /* 0x000fe200078e003b */
[----:B------:R-:W-:Y:S01]  /*c0a0*/  MOV R15, R58 ;  /* 0x0000003a000f7202 */ /* 0x000fe20000000f00 */
[----:B--2---:R-:W-:Y:S01]  /*c0b0*/  IMAD.MOV.U32 R17, RZ, RZ, R70 ;  /* 0x000000ffff117224 */ /* 0x004fe200078e0046 */
        /* <DEDUP_REMOVED lines=35> */
[----:B-1----:R-:W-:Y:S01]  /*c2f0*/  CS2R R22, SRZ ;  /* 0x0000000000167805 */ /* 0x002fe2000001ff00 */
[----:B------:R-:W-:Y:S01]  /*c300*/  PRMT R97, R6, 0x5410, R7 ;  /* 0x0000541006617816 */ /* 0x000fe20000000007 */
[----:B--2---:R-:W-:Y:S01]  /*c310*/  CS2R R20, SRZ ;  /* 0x0000000000147805 */ /* 0x004fe2000001ff00 */
[----:B------:R-:W-:Y:S01]  /*c320*/  CS2R R30, SRZ ;  /* 0x00000000001e7805 */ /* 0x000fe2000001ff00 */
[----:B------:R-:W-:Y:S01]  /*c330*/  CS2R R28, SRZ ;  /* 0x00000000001c7805 */ /* 0x000fe2000001ff00 */
[----:B------:R-:W-:Y:S01]  /*c340*/  CS2R R38, SRZ ;  /* 0x0000000000267805 */ /* 0x000fe2000001ff00 */
[----:B------:R-:W-:Y:S01]  /*c350*/  CS2R R36, SRZ ;  /* 0x0000000000247805 */ /* 0x000fe2000001ff00 */
[----:B------:R-:W-:Y:S05]  /*c360*/  @P0 BRA `(.L_x_2334) ;  /* 0x0000021000000947 */ /* 0x000fea0003800000 */
[----:B---34-:R-:W-:Y:S01]  /*c370*/  ISETP.GE.AND P0, PT, R142, c[0x0][0x27c], PT ;  /* 0x00009f008e007a0c */ /* 0x018fe20003f06270 */
        /* <DEDUP_REMOVED lines=12> */
[-C--:B------:R-:W-:Y:S02]  /*c440*/  @!P0 IADD3 R78, P4, R62, R16.reuse, RZ ;  /* 0x000000103e4e8210 */ /* 0x080fe40007f9e0ff */
[----:B------:R-:W-:Y:S01]  /*c450*/  @!P0 IADD3 R16, P3, R18, R16, RZ ;  /* 0x0000001012108210 */ /* 0x000fe20007f7e0ff */
[C-C-:B------:R-:W-:Y:S01]  /*c460*/  @!P2 IMAD.WIDE R102, R7.reuse, 0x2, R62.reuse ;  /* 0x000000020766a825 */ /* 0x140fe200078e023e */
[----:B------:R-:W-:Y:S01]  /*c470*/  CS2R R22, SRZ ;  /* 0x0000000000167805 */ /* 0x000fe2000001ff00 */
[----:B------:R-:W-:Y:S01]  /*c480*/  CS2R R20, SRZ ;  /* 0x0000000000147805 */ /* 0x000fe2000001ff00 */
[----:B------:R-:W-:Y:S01]  /*c490*/  CS2R R42, SRZ ;  /* 0x00000000002a7805 */ /* 0x000fe2000001ff00 */
[C---:B------:R-:W-:Y:S01]  /*c4a0*/  @!P1 IMAD.WIDE R86, R6.reuse, 0x2, R62 ;  /* 0x0000000206569825 */ /* 0x040fe200078e023e */
[----:B------:R-:W-:Y:S01]  /*c4b0*/  CS2R R40, SRZ ;  /* 0x0000000000287805 */ /* 0x000fe2000001ff00 */
[----:B------:R-:W-:Y:S01]  /*c4c0*/  CS2R R38, SRZ ;  /* 0x0000000000267805 */ /* 0x000fe2000001ff00 */
[----:B------:R-:W-:Y:S01]  /*c4d0*/  CS2R R36, SRZ ;  /* 0x0000000000247805 */ /* 0x000fe2000001ff00 */
[--C-:B------:R-:W-:Y:S01]  /*c4e0*/  @!P2 IMAD.WIDE R104, R7, 0x2, R18.reuse ;  /* 0x000000020768a825 */ /* 0x100fe200078e0212 */
[----:B------:R-:W-:Y:S01]  /*c4f0*/  @!P0 IADD3.X R79, R63, R5, RZ, P4, !PT ;  /* 0x000000053f4f8210 */ /* 0x000fe200027fe4ff */
[----:B------:R1:W5:Y:S02]  /*c500*/  @!P2 LD.E.128 R32, [R102.64] ;  /* 0x000000086620a980 */ /* 0x000364000c101d00 */
[----:B------:R-:W-:-:S02]  /*c510*/  @!P1 IMAD.WIDE R6, R6, 0x2, R18 ;  /* 0x0000000206069825 */ /* 0x000fc400078e0212 */
[----:B------:R1:W5:Y:S02]  /*c520*/  @!P2 LD.E.128 R28, [R104.64] ;  /* 0x00000008681ca980 */ /* 0x000364000c101d00 */
[----:B------:R-:W-:Y:S02]  /*c530*/  @!P0 IMAD.X R17, R19, 0x1, R5, P3 ;  /* 0x0000000113118824 */ /* 0x000fe400018e0605 */
[----:B------:R1:W5:Y:S04]  /*c540*/  @!P1 LD.E.128 R24, [R86.64] ;  /* 0x0000000856189980 */ /* 0x000368000c101d00 */
[----:B------:R1:W5:Y:S04]  /*c550*/  @!P1 LD.E.128 R20, [R6.64] ;  /* 0x0000000806149980 */ /* 0x000368000c101d00 */
[----:B------:R1:W5:Y:S04]  /*c560*/  @!P0 LD.E.128 R40, [R78.64] ;  /* 0x000000084e288980 */ /* 0x000368000c101d00 */
[----:B------:R1:W5:Y:S02]  /*c570*/  @!P0 LD.E.128 R36, [R16.64] ;  /* 0x0000000810248980 */ /* 0x000364000c101d00 */
.L_x_2334:
[----:B---34-:R-:W-:Y:S05]  /*c580*/  BSYNC B0 ;  /* 0x0000000000007941 */ /* 0x018fea0003800000 */
.L_x_2333:
        /* <DEDUP_REMOVED lines=39> */
[----:B------:R-:W-:Y:S01]  /*c800*/  PRMT R76, R4, 0x5410, R5 ;  /* 0x00005410044c7816 */ /* 0x000fe20000000005 */
[----:B------:R-:W-:Y:S01]  /*c810*/  IMAD.MOV.U32 R5, RZ, RZ, R36 ;  /* 0x000000ffff057224 */ /* 0x000fe200078e0024 */
[----:B------:R-:W-:Y:S01]  /*c820*/  MOV R6, R39 ;  /* 0x0000002700067202 */ /* 0x000fe20000000f00 */
[----:B------:R-:W-:Y:S01]  /*c830*/  IMAD.MOV.U32 R4, RZ, RZ, R37 ;  /* 0x000000ffff047224 */ /* 0x000fe200078e0025 */
        /* <DEDUP_REMOVED lines=105> */
.L_x_2338:
[----:B------:R-:W-:Y:S05]  /*ced0*/  BSYNC B0 ;  /* 0x0000000000007941 */ /* 0x000fea0003800000 */
.L_x_2337:
        /* <DEDUP_REMOVED lines=105> */
.L_x_2340:
[----:B------:R-:W-:Y:S05]  /*d570*/  BSYNC B0 ;  /* 0x0000000000007941 */ /* 0x000fea0003800000 */
.L_x_2339:
        /* <DEDUP_REMOVED lines=104> */
.L_x_2336:
[----:B------:R-:W-:Y:S05]  /*dc00*/  BSYNC B1 ;  /* 0x0000000000017941 */ /* 0x000fea0003800000 */
.L_x_2335:
        /* <DEDUP_REMOVED lines=110> */
.L_x_2342:
[----:B------:R-:W-:Y:S05]  /*e2f0*/  BSYNC B0 ;  /* 0x0000000000007941 */ /* 0x000fea0003800000 */
.L_x_2341:
        /* <DEDUP_REMOVED lines=105> */
.L_x_2344:
[----:B------:R-:W-:Y:S05]  /*e990*/  BSYNC B0 ;  /* 0x0000000000007941 */ /* 0x000fea0003800000 */
.L_x_2343:
        /* <DEDUP_REMOVED lines=104> */
.L_x_2320:
[----:B------:R-:W-:Y:S05]  /*f020*/  BSYNC B2 ;  /* 0x0000000000027941 */ /* 0x000fea0003800000 */
.L_x_2302:
[----:B------:R-:W-:-:S04]  /*f030*/  DEPBAR.LE SB0, 0x2 ;  /* 0x000080800000791a */ /* 0x000fc80000000000 */
[----:B------:R-:W-:Y:S01]  /*f040*/  BAR.SYNC.DEFER_BLOCKING 0x0 ;  /* 0x0000000000007b1d */ /* 0x000fe20000010000 */
[----:B------:R-:W-:-:S04]  /*f050*/  LOP3.LUT P0, RZ, R8, 0x2, RZ, 0xc0, !PT ;  /* 0x0000000208ff7812 */ /* 0x000fc8000780c0ff */
[----:B------:R-:W-:Y:S01]  /*f060*/  SEL R200, R2, 0xffffffe0, !P0 ;  /* 0xffffffe002c87807 */ /* 0x000fe20004000000 */
[----:B------:R-:W-:Y:S04]  /*f070*/  BSSY B0, `(.L_x_2345) ;  /* 0x0000025000007945 */ /* 0x000fe80003800000 */
[----:B------:R-:W-:Y:S01]  /*f080*/  IMAD.IADD R2, R196, 0x1, R200 ;  /* 0x00000001c4027824 */ /* 0x000fe200078e02c8 */
        /* <DEDUP_REMOVED lines=35> */
.L_x_2346:
[----:B------:R-:W-:Y:S05]  /*f2c0*/  BSYNC B0 ;  /* 0x0000000000007941 */ /* 0x000fea0003800000 */
.L_x_2345:
[----:B------:R-:W-:Y:S01]  /*f2d0*/  LOP3.LUT P0, RZ, R8, 0x4, RZ, 0xc0, !PT ;  /* 0x0000000408ff7812 */ /* 0x000fe2000780c0ff */
[C---:B-123--:R-:W-:Y:S01]  /*f2e0*/  HMMA.16816.F32 R20, R28.reuse, R16, RZ ;  /* 0x000000101c14723c */ /* 0x04efe200000018ff */
[----:B------:R-:W-:Y:S01]  /*f2f0*/  LDSM.16.M88.4 R36, [R194] ;  /* 0x00000000c224783b */ /* 0x000fe20000000200 */
[C---:B------:R-:W-:Y:S01]  /*f300*/  IMAD.IADD R173, R197.reuse, 0x1, R192 ;  /* 0x00000001c5ad7824 */ /* 0x040fe200078e02c0 */
[----:B------:R-:W-:Y:S01]  /*f310*/  SEL R201, R0, 0xffffffc0, !P0 ;  /* 0xffffffc000c97807 */ /* 0x000fe20004000000 */
[----:B------:R-:W-:Y:S01]  /*f320*/  IMAD.IADD R166, R197, 0x1, R139 ;  /* 0x00000001c5a67824 */ /* 0x000fe200078e028b */
[----:B------:R-:W0:Y:S01]  /*f330*/  LDGDEPBAR ;  /* 0x00000000000079af */ /* 0x000e220000000000 */
[----:B------:R-:W-:Y:S01]  /*f340*/  BSSY B0, `(.L_x_2347) ;  /* 0x000026a000007945 */ /* 0x000fe20003800000 */
[----:B------:R-:W-:Y:S01]  /*f350*/  IADD3 R0, R201, R196, R200 ;  /* 0x000000c4c9007210 */ /* 0x000fe20007ffe0c8 */
[----:B------:R-:W-:Y:S01]  /*f360*/  HMMA.16816.F32 R16, R28, R18, RZ ;  /* 0x000000121c10723c */ /* 0x000fe200000018ff */
[----:B------:R-:W-:-:S05]  /*f370*/  IMAD.IADD R8, R196, 0x1, R201 ;  /* 0x00000001c4087824 */ /* 0x000fca00078e02c9 */
[----:B------:R-:W1:Y:S02]  /*f380*/  LDSM.16.M88.4 R4, [R8] ;  /* 0x000000000804783b */ /* 0x000e640000000200 */
[C---:B------:R-:W-:Y:S02]  /*f390*/  HMMA.16816.F32 R56, R28.reuse, R52, RZ ;  /* 0x000000341c38723c */ /* 0x040fe400000018ff */
[----:B------:R-:W2:Y:S04]  /*f3a0*/  LDSM.16.M88.4 R72, [R8+0x1000] ;  /* 0x001000000848783b */ /* 0x000ea80000000200 */
[----:B------:R-:W3:Y:S02]  /*f3b0*/  LDSM.16.M88.4 R68, [R8+0x1800] ;  /* 0x001800000844783b */ /* 0x000ee40000000200 */
[C---:B------:R-:W-:Y:S02]  /*f3c0*/  HMMA.16816.F32 R52, R28.reuse, R54, RZ ;  /* 0x000000361c34723c */ /* 0x040fe400000018ff */
[----:B-----5:R-:W4:Y:S06]  /*f3d0*/  LDSM.16.M88.4 R76, [R8+0x800] ;  /* 0x00080000084c783b */ /* 0x020f2c0000000200 */
[C---:B----4-:R-:W-:Y:S08]  /*f3e0*/  HMMA.16816.F32 R64, R28.reuse, R60, RZ ;  /* 0x0000003c1c40723c */ /* 0x050ff000000018ff */
[C---:B------:R-:W-:Y:S08]  /*f3f0*/  HMMA.16816.F32 R60, R28.reuse, R62, RZ ;  /* 0x0000003e1c3c723c */ /* 0x040ff000000018ff */
[C---:B------:R-:W-:Y:S08]  /*f400*/  HMMA.16816.F32 R48, R28.reuse, R24, RZ ;  /* 0x000000181c30723c */ /* 0x040ff000000018ff */
[----:B------:R-:W-:Y:S01]  /*f410*/  HMMA.16816.F32 R28, R28, R26, RZ ;  /* 0x0000001a1c1c723c */ /* 0x000fe200000018ff */
[----:B------:R-:W-:Y:S07]  /*f420*/  LDSM.16.M88.4 R24, [R193] ;  /* 0x00000000c118783b */ /* 0x000fee0000000200 */
[C---:B------:R-:W-:Y:S08]  /*f430*/  HMMA.16816.F32 R20, R44.reuse, R12, R20 ;  /* 0x0000000c2c14723c */ /* 0x040ff00000001814 */
[C---:B------:R-:W-:Y:S01]  /*f440*/  HMMA.16816.F32 R16, R44.reuse, R14, R16 ;  /* 0x0000000e2c10723c */ /* 0x040fe20000001810 */
[----:B------:R-:W4:Y:S07]  /*f450*/  LDSM.16.M88.4 R12, [R0] ;  /* 0x00000000000c783b */ /* 0x000f2e0000000200 */
        /* <DEDUP_REMOVED lines=8> */
[----:B------:R-:W4:Y:S04]  /*f4e0*/  LDSM.16.M88.4 R32, [R0+0x1000] ;  /* 0x001000000020783b */ /* 0x000f280000000200 */
[----:B------:R-:W4:Y:S03]  /*f4f0*/  LDSM.16.M88.4 R28, [R0+0x1800] ;  /* 0x00180000001c783b */ /* 0x000f260000000200 */
[C---:B-1----:R-:W-:Y:S08]  /*f500*/  HMMA.16816.F32 R20, R36.reuse, R4, R20 ;  /* 0x000000042414723c */ /* 0x042ff00000001814 */
[C---:B------:R-:W-:Y:S01]  /*f510*/  HMMA.16816.F32 R16, R36.reuse, R6, R16 ;  /* 0x000000062410723c */ /* 0x040fe20000001810 */
[----:B------:R-:W1:Y:S07]  /*f520*/  LDSM.16.M88.4 R4, [R196+0x2000] ;  /* 0x00200000c404783b */ /* 0x000e6e0000000200 */
[C---:B--2---:R-:W-:Y:S08]  /*f530*/  HMMA.16816.F32 R56, R36.reuse, R72, R56 ;  /* 0x000000482438723c */ /* 0x044ff00000001838 */
[C---:B------:R-:W-:Y:S01]  /*f540*/  HMMA.16816.F32 R52, R36.reuse, R74, R52 ;  /* 0x0000004a2434723c */ /* 0x040fe20000001834 */
[----:B------:R-:W2:Y:S07]  /*f550*/  LDSM.16.M88.4 R72, [R196+0x3000] ;  /* 0x00300000c448783b */ /* 0x000eae0000000200 */
[C---:B---3--:R-:W-:Y:S08]  /*f560*/  HMMA.16816.F32 R48, R36.reuse, R68, R48 ;  /* 0x000000442430723c */ /* 0x048ff00000001830 */
[C---:B------:R-:W-:Y:S01]  /*f570*/  HMMA.16816.F32 R44, R36.reuse, R70, R44 ;  /* 0x00000046242c723c */ /* 0x040fe2000000182c */
[----:B------:R-:W-:Y:S07]  /*f580*/  LDSM.16.M88.4 R68, [R196+0x3800] ;  /* 0x00380000c444783b */ /* 0x000fee0000000200 */
        /* <DEDUP_REMOVED lines=10> */
[C---:B------:R-:W-:Y:S08]  /*f630*/  HMMA.16816.F32 R48, R24.reuse, R28, R48 ;  /* 0x0000001c1830723c */ /* 0x040ff00000001830 */
[C---:B------:R-:W-:Y:S01]  /*f640*/  HMMA.16816.F32 R44, R24.reuse, R30, R44 ;  /* 0x0000001e182c723c */ /* 0x040fe2000000182c */
[----:B------:R-:W3:Y:S07]  /*f650*/  LDSM.16.M88.4 R28, [R2+0x3000] ;  /* 0x00300000021c783b */ /* 0x000eee0000000200 */
[C---:B------:R-:W-:Y:S08]  /*f660*/  HMMA.16816.F32 R64, R24.reuse, R80, R64 ;  /* 0x000000501840723c */ /* 0x040ff00000001840 */
[----:B------:R-:W-:Y:S01]  /*f670*/  HMMA.16816.F32 R60, R24, R82, R60 ;  /* 0x00000052183c723c */ /* 0x000fe2000000183c */
[----:B------:R-:W-:Y:S04]  /*f680*/  LDSM.16.M88.4 R80, [R194+0x4000] ;  /* 0x00400000c250783b */ /* 0x000fe80000000200 */
[----:B------:R-:W-:Y:S03]  /*f690*/  LDSM.16.M88.4 R24, [R2+0x3800] ;  /* 0x003800000218783b */ /* 0x000fe60000000200 */
        /* <DEDUP_REMOVED lines=10> */
[----:B------:R-:W-:Y:S01]  /*f740*/  HMMA.16816.F32 R16, R12, R38, R16 ;  /* 0x000000260c10723c */ /* 0x000fe20000001810 */
[----:B------:R-:W-:Y:S07]  /*f750*/  LDSM.16.M88.4 R36, [R0+0x2000] ;  /* 0x002000000024783b */ /* 0x000fee0000000200 */
[C---:B------:R-:W-:Y:S08]  /*f760*/  HMMA.16816.F32 R48, R40.reuse, R68, R48 ;  /* 0x000000442830723c */ /* 0x040ff00000001830 */
[----:B------:R-:W-:Y:S01]  /*f770*/  HMMA.16816.F32 R44, R40, R70, R44 ;  /* 0x00000046282c723c */ /* 0x000fe2000000182c */
[----:B------:R-:W4:Y:S04]  /*f780*/  LDSM.16.M88.4 R40, [R193+0x4000] ;  /* 0x00400000c128783b */ /* 0x000f280000000200 */
[----:B------:R-:W2:Y:S03]  /*f790*/  LDSM.16.M88.4 R68, [R8+0x3800] ;  /* 0x003800000844783b */ /* 0x000ea60000000200 */
[C---:B------:R-:W-:Y:S08]  /*f7a0*/  HMMA.16816.F32 R56, R12.reuse, R28, R56 ;  /* 0x0000001c0c38723c */ /* 0x040ff00000001838 */
[C---:B------:R-:W-:Y:S01]  /*f7b0*/  HMMA.16816.F32 R52, R12.reuse, R30, R52 ;  /* 0x0000001e0c34723c */ /* 0x040fe20000001834 */
[----:B------:R-:W2:Y:S07]  /*f7c0*/  LDSM.16.M88.4 R28, [R0+0x3000] ;  /* 0x00300000001c783b */ /* 0x000eae0000000200 */
[C---:B------:R-:W-:Y:S08]  /*f7d0*/  HMMA.16816.F32 R64, R12.reuse, R32, R64 ;  /* 0x000000200c40723c */ /* 0x040ff00000001840 */
[----:B------:R-:W-:Y:S01]  /*f7e0*/  HMMA.16816.F32 R60, R12, R34, R60 ;  /* 0x000000220c3c723c */ /* 0x000fe2000000183c */
[----:B------:R-:W3:Y:S07]  /*f7f0*/  LDSM.16.M88.4 R32, [R0+0x2800] ;  /* 0x002800000020783b */ /* 0x000eee0000000200 */
[C---:B-1----:R-:W-:Y:S08]  /*f800*/  HMMA.16816.F32 R20, R80.reuse, R4, R20 ;  /* 0x000000045014723c */ /* 0x042ff00000001814 */
[----:B------:R-:W-:Y:S01]  /*f810*/  HMMA.16816.F32 R16, R80, R6, R16 ;  /* 0x000000065010723c */ /* 0x000fe20000001810 */
[----:B------:R-:W-:Y:S07]  /*f820*/  LDSM.16.M88.4 R4, [R196+0x4000] ;  /* 0x00400000c404783b */ /* 0x000fee0000000200 */
[C---:B------:R-:W-:Y:S08]  /*f830*/  HMMA.16816.F32 R48, R12.reuse, R24, R48 ;  /* 0x000000180c30723c */ /* 0x040ff00000001830 */
[----:B------:R-:W-:Y:S01]  /*f840*/  HMMA.16816.F32 R44, R12, R26, R44 ;  /* 0x0000001a0c2c723c */ /* 0x000fe2000000182c */
[----:B------:R-:W1:Y:S04]  /*f850*/  LDSM.16.M88.4 R12, [R198+0x8000] ;  /* 0x00800000c60c783b */ /* 0x000e680000000200 */
[----:B------:R-:W1:Y:S03]  /*f860*/  LDSM.16.M88.4 R24, [R0+0x3800] ;  /* 0x003800000018783b */ /* 0x000e660000000200 */
[C---:B--2---:R-:W-:Y:S08]  /*f870*/  HMMA.16816.F32 R56, R80.reuse, R72, R56 ;  /* 0x000000485038723c */ /* 0x044ff00000001838 */
[C---:B------:R-:W-:Y:S08]  /*f880*/  HMMA.16816.F32 R52, R80.reuse, R74, R52 ;  /* 0x0000004a5034723c */ /* 0x040ff00000001834 */
[C---:B---3--:R-:W-:Y:S08]  /*f890*/  HMMA.16816.F32 R64, R80.reuse, R76, R64 ;  /* 0x0000004c5040723c */ /* 0x048ff00000001840 */
[----:B------:R-:W-:Y:S08]  /*f8a0*/  HMMA.16816.F32 R60, R80, R78, R60 ;  /* 0x0000004e503c723c */ /* 0x000ff0000000183c */
[C---:B----4-:R-:W-:Y:S08]  /*f8b0*/  HMMA.16816.F32 R20, R40.reuse, R36, R20 ;  /* 0x000000242814723c */ /* 0x050ff00000001814 */
[----:B------:R-:W-:Y:S01]  /*f8c0*/  HMMA.16816.F32 R72, R40, R38, R16 ;  /* 0x000000262848723c */ /* 0x000fe20000001810 */
[----:B------:R-:W-:Y:S04]  /*f8d0*/  LDSM.16.M88.4 R36, [R195+0x8000] ;  /* 0x00800000c324783b */ /* 0x000fe80000000200 */
[----:B------:R-:W-:Y:S03]  /*f8e0*/  LDSM.16.M88.4 R16, [R2+0x4000] ;  /* 0x004000000210783b */ /* 0x000fe60000000200 */
[C---:B------:R-:W-:Y:S08]  /*f8f0*/  HMMA.16816.F32 R48, R80.reuse, R68, R48 ;  /* 0x000000445030723c */ /* 0x040ff00000001830 */
[----:B------:R-:W-:Y:S01]  /*f900*/  HMMA.16816.F32 R44, R80, R70, R44 ;  /* 0x00000046502c723c */ /* 0x000fe2000000182c */
[----:B------:R-:W2:Y:S04]  /*f910*/  LDSM.16.M88.4 R68, [R196+0x4800] ;  /* 0x00480000c444783b */ /* 0x000ea80000000200 */
[----:B------:R-:W-:Y:S03]  /*f920*/  LDSM.16.M88.4 R80, [R2+0x5000] ;  /* 0x005000000250783b */ /* 0x000fe60000000200 */
[C---:B------:R-:W-:Y:S08]  /*f930*/  HMMA.16816.F32 R56, R40.reuse, R28, R56 ;  /* 0x0000001c2838723c */ /* 0x040ff00000001838 */
[C---:B------:R-:W-:Y:S01]  /*f940*/  HMMA.16816.F32 R52, R40.reuse, R30, R52 ;  /* 0x0000001e2834723c */ /* 0x040fe20000001834 */
[----:B------:R-:W3:Y:S07]  /*f950*/  LDSM.16.M88.4 R28, [R196+0x5000] ;  /* 0x00500000c41c783b */ /* 0x000eee0000000200 */
[C---:B------:R-:W-:Y:S08]  /*f960*/  HMMA.16816.F32 R64, R40.reuse, R32, R64 ;  /* 0x000000202840723c */ /* 0x040ff00000001840 */
[----:B------:R-:W-:Y:S01]  /*f970*/  HMMA.16816.F32 R60, R40, R34, R60 ;  /* 0x00000022283c723c */ /* 0x000fe2000000183c */
[----:B------:R-:W4:Y:S07]  /*f980*/  LDSM.16.M88.4 R32, [R2+0x4800] ;  /* 0x004800000220783b */ /* 0x000f2e0000000200 */
[C---:B-1----:R-:W-:Y:S08]  /*f990*/  HMMA.16816.F32 R20, R12.reuse, R4, R20 ;  /* 0x000000040c14723c */ /* 0x042ff00000001814 */
[----:B------:R-:W-:Y:S01]  /*f9a0*/  HMMA.16816.F32 R72, R12, R6, R72 ;  /* 0x000000060c48723c */ /* 0x000fe20000001848 */
[----:B------:R-:W-:Y:S07]  /*f9b0*/  LDSM.16.M88.4 R4, [R8+0x4000] ;  /* 0x004000000804783b */ /* 0x000fee0000000200 */
[C---:B------:R-:W-:Y:S08]  /*f9c0*/  HMMA.16816.F32 R48, R40.reuse, R24, R48 ;  /* 0x000000182830723c */ /* 0x040ff00000001830 */
[----:B------:R-:W-:Y:S01]  /*f9d0*/  HMMA.16816.F32 R44, R40, R26, R44 ;  /* 0x0000001a282c723c */ /* 0x000fe2000000182c */
[----:B------:R-:W1:Y:S04]  /*f9e0*/  LDSM.16.M88.4 R24, [R194+0x8000] ;  /* 0x00800000c218783b */ /* 0x000e680000000200 */
[----:B------:R-:W-:Y:S03]  /*f9f0*/  LDSM.16.M88.4 R40, [R0+0x4000] ;  /* 0x004000000028783b */ /* 0x000fe60000000200 */
[----:B--2---:R-:W-:Y:S08]  /*fa00*/  HMMA.16816.F32 R64, R12, R68, R64 ;  /* 0x000000440c40723c */ /* 0x004ff00000001840 */
[----:B------:R-:W-:Y:S08]  /*fa10*/  HMMA.16816.F32 R20, R36, R16, R20 ;  /* 0x000000102414723c */ /* 0x000ff00000001814 */
[----:B------:R-:W-:Y:S01]  /*fa20*/  HMMA.16816.F32 R68, R12, R70, R60 ;  /* 0x000000460c44723c */ /* 0x000fe2000000183c */
[----:B------:R-:W-:Y:S07]  /*fa30*/  LDSM.16.M88.4 R60, [R193+0x8000] ;  /* 0x00800000c13c783b */ /* 0x000fee0000000200 */
[----:B------:R-:W-:Y:S01]  /*fa40*/  HMMA.16816.F32 R72, R36, R18, R72 ;  /* 0x000000122448723c */ /* 0x000fe20000001848 */
[----:B------:R-:W2:Y:S07]  /*fa50*/  LDSM.16.M88.4 R16, [R196+0x5800] ;  /* 0x00580000c410783b */ /* 0x000eae0000000200 */
[----:B---3--:R-:W-:Y:S01]  /*fa60*/  HMMA.16816.F32 R76, R12, R28, R56 ;  /* 0x0000001c0c4c723c */ /* 0x008fe20000001838 */
[----:B------:R-:W3:Y:S07]  /*fa70*/  LDSM.16.M88.4 R56, [R8+0x4800] ;  /* 0x004800000838783b */ /* 0x000eee0000000200 */
[----:B----4-:R-:W-:Y:S08]  /*fa80*/  HMMA.16816.F32 R64, R36, R32, R64 ;  /* 0x000000202440723c */ /* 0x010ff00000001840 */
[----:B------:R-:W-:Y:S01]  /*fa90*/  HMMA.16816.F32 R52, R12, R30, R52 ;  /* 0x0000001e0c34723c */ /* 0x000fe20000001834 */
[----:B------:R-:W4:Y:S07]  /*faa0*/  LDSM.16.M88.4 R28, [R8+0x5000] ;  /* 0x00500000081c783b */ /* 0x000f2e0000000200 */
[----:B------:R-:W-:Y:S01]  /*fab0*/  HMMA.16816.F32 R68, R36, R34, R68 ;  /* 0x000000222444723c */ /* 0x000fe20000001844 */
[----:B------:R-:W3:Y:S07]  /*fac0*/  LDSM.16.M88.4 R32, [R2+0x5800] ;  /* 0x005800000220783b */ /* 0x000eee0000000200 */
[C---:B-1----:R-:W-:Y:S08]  /*fad0*/  HMMA.16816.F32 R20, R24.reuse, R4, R20 ;  /* 0x000000041814723c */ /* 0x042ff00000001814 */
[----:B------:R-:W-:Y:S01]  /*fae0*/  HMMA.16816.F32 R72, R24, R6, R72 ;  /* 0x000000061848723c */ /* 0x000fe20000001848 */
[----:B------:R-:W1:Y:S07]  /*faf0*/  LDSM.16.M88.4 R4, [R0+0x4800] ;  /* 0x004800000004783b */ /* 0x000e6e0000000200 */
[----:B--2---:R-:W-:Y:S08]  /*fb00*/  HMMA.16816.F32 R48, R12, R16, R48 ;  /* 0x000000100c30723c */ /* 0x004ff00000001830 */
[----:B------:R-:W-:Y:S08]  /*fb10*/  HMMA.16816.F32 R76, R36, R80, R76 ;  /* 0x00000050244c723c */ /* 0x000ff0000000184c */
[----:B------:R-:W-:Y:S01]  /*fb20*/  HMMA.16816.F32 R44, R12, R18, R44 ;  /* 0x000000120c2c723c */ /* 0x000fe2000000182c */
[----:B------:R-:W2:Y:S04]  /*fb30*/  LDSM.16.M88.4 R12, [R0+0x5000] ;  /* 0x00500000000c783b */ /* 0x000ea80000000200 */
[----:B------:R1:W2:Y:S03]  /*fb40*/  LDSM.16.M88.4 R16, [R8+0x5800] ;  /* 0x005800000810783b */ /* 0x0002a60000000200 */
[C---:B---3--:R-:W-:Y:S08]  /*fb50*/  HMMA.16816.F32 R64, R24.reuse, R56, R64 ;  /* 0x000000381840723c */ /* 0x048ff00000001840 */
[----:B------:R-:W-:Y:S08]  /*fb60*/  HMMA.16816.F32 R68, R24, R58, R68 ;  /* 0x0000003a1844723c */ /* 0x000ff00000001844 */
[----:B------:R-:W-:Y:S01]  /*fb70*/  HMMA.16816.F32 R52, R36, R82, R52 ;  /* 0x000000522434723c */ /* 0x000fe20000001834 */
[----:B-1----:R-:W-:-:S07]  /*fb80*/  IMAD.IADD R8, R222, 0x1, R209 ;  /* 0x00000001de087824 */ /* 0x002fce00078e02d1 */
[----:B----4-:R-:W-:Y:S08]  /*fb90*/  HMMA.16816.F32 R76, R24, R28, R76 ;  /* 0x0000001c184c723c */ /* 0x010ff0000000184c */
[C---:B------:R-:W-:Y:S08]  /*fba0*/  HMMA.16816.F32 R48, R36.reuse, R32, R48 ;  /* 0x000000202430723c */ /* 0x040ff00000001830 */
[----:B------:R-:W-:Y:S07]  /*fbb0*/  HMMA.16816.F32 R44, R36, R34, R44 ;  /* 0x00000022242c723c */ /* 0x000fee000000182c */
[----:B------:R-:W-:Y:S01]  /*fbc0*/  IMAD.MOV.U32 R34, RZ, RZ, -0x40 ;  /* 0xffffffc0ff227424 */ /* 0x000fe200078e00ff */
[C---:B------:R-:W-:Y:S08]  /*fbd0*/  HMMA.16816.F32 R64, R60.reuse, R4, R64 ;  /* 0x000000043c40723c */ /* 0x040ff00000001840 */
[----:B------:R-:W-:Y:S01]  /*fbe0*/  HMMA.16816.F32 R68, R60, R6, R68 ;  /* 0x000000063c44723c */ /* 0x000fe20000001844 */
[----:B------:R-:W1:Y:S01]  /*fbf0*/  LDSM.16.M88.4 R4, [R0+0x5800] ;  /* 0x005800000004783b */ /* 0x000e620000000200 */
[----:B------:R-:W-:-:S04]  /*fc00*/  DEPBAR.LE SB0, 0x2 ;  /* 0x000080800000791a */ /* 0x000fc80000000000 */
[----:B------:R-:W-:Y:S02]  /*fc10*/  BAR.SYNC.DEFER_BLOCKING 0x0 ;  /* 0x0000000000007b1d */ /* 0x000fe40000010000 */
[----:B------:R-:W-:Y:S08]  /*fc20*/  HMMA.16816.F32 R52, R24, R30, R52 ;  /* 0x0000001e1834723c */ /* 0x000ff00000001834 */
[----:B--2---:R-:W-:Y:S01]  /*fc30*/  HMMA.16816.F32 R76, R60, R12, R76 ;  /* 0x0000000c3c4c723c */ /* 0x004fe2000000184c */
[----:B------:R-:W-:-:S02]  /*fc40*/  FMUL.FTZ R32, R65, c[0x0][0x320] ;  /* 0x0000c80041207a20 */ /* 0x000fc40000410000 */
[----:B------:R-:W-:Y:S02]  /*fc50*/  FMUL.FTZ R29, R64, c[0x0][0x320] ;  /* 0x0000c800401d7a20 */ /* 0x000fe40000410000 */
[----:B------:R-:W-:Y:S02]  /*fc60*/  FMUL.FTZ R33, R66, c[0x0][0x320] ;  /* 0x0000c80042217a20 */ /* 0x000fe40000410000 */
[----:B------:R-:W-:Y:S01]  /*fc70*/  @P6 IMAD.HI.U32 R13, R8, c[0x0][0x2c8], RZ ;  /* 0x0000b200080d6a27 */ /* 0x000fe200078e00ff */
[----:B------:R-:W-:Y:S01]  /*fc80*/  HMMA.16816.F32 R48, R24, R16, R48 ;  /* 0x000000101830723c */ /* 0x000fe20000001830 */
[----:B------:R-:W-:Y:S02]  /*fc90*/  MUFU.TANH R32, R32 ;  /* 0x0000002000207308 */ /* 0x000fe40000002400 */
[----:B------:R-:W-:Y:S01]  /*fca0*/  FMUL.FTZ R69, R69, c[0x0][0x320] ;  /* 0x0000c80045457a20 */ /* 0x000fe20000410000 */
[----:B------:R-:W-:Y:S01]  /*fcb0*/  @P6 SHF.R.U32.HI R8, RZ, c[0x0][0x2cc], R13 ;  /* 0x0000b300ff086a19 */ /* 0x000fe2000001160d */
[----:B------:R-:W-:Y:S01]  /*fcc0*/  FMUL.FTZ R68, R68, c[0x0][0x320] ;  /* 0x0000c80044447a20 */ /* 0x000fe20000410000 */
[----:B------:R-:W-:Y:S01]  /*fcd0*/  LDSM.16.MT88.4 R112, [R139] ;  /* 0x000000008b70783b */ /* 0x000fe20000004200 */
[----:B------:R-:W-:Y:S01]  /*fce0*/  FMUL.FTZ R30, R67, c[0x0][0x320] ;  /* 0x0000c800431e7a20 */ /* 0x000fe20000410000 */
[----:B------:R-:W-:Y:S01]  /*fcf0*/  HMMA.16816.F32 R20, R60, R40, R20 ;  /* 0x000000283c14723c */ /* 0x000fe20000001814 */
[----:B------:R-:W-:Y:S01]  /*fd00*/  MUFU.TANH R29, R29 ;  /* 0x0000001d001d7308 */ /* 0x000fe20000002400 */
[----:B------:R-:W-:Y:S01]  /*fd10*/  FMUL.FTZ R70, R70, c[0x0][0x320] ;  /* 0x0000c80046467a20 */ /* 0x000fe20000410000 */
[----:B------:R-:W-:Y:S01]  /*fd20*/  LDSM.16.MT88.4 R120, [R173] ;  /* 0x00000000ad78783b */ /* 0x000fe20000004200 */
[----:B------:R-:W-:-:S03]  /*fd30*/  FMUL.FTZ R13, R71, c[0x0][0x320] ;  /* 0x0000c800470d7a20 */ /* 0x000fc60000410000 */
[----:B------:R-:W-:Y:S01]  /*fd40*/  LDSM.16.MT88.4 R84, [R173+0x4000] ;  /* 0x00400000ad54783b */ /* 0x000fe20000004200 */
[----:B------:R-:W-:Y:S01]  /*fd50*/  HMMA.16816.F32 R44, R24, R18, R44 ;  /* 0x00000012182c723c */ /* 0x000fe2000000182c */
[----:B------:R-:W-:Y:S01]  /*fd60*/  FMUL.FTZ R76, R76, c[0x0][0x320] ;  /* 0x0000c8004c4c7a20 */ /* 0x000fe20000410000 */
[----:B------:R-:W-:Y:S01]  /*fd70*/  MUFU.TANH R16, R69 ;  /* 0x0000004500107308 */ /* 0x000fe20000002400 */
[----:B------:R-:W-:Y:S01]  /*fd80*/  FMUL.FTZ R77, R77, c[0x0][0x320] ;  /* 0x0000c8004d4d7a20 */ /* 0x000fe20000410000 */
[----:B------:R-:W-:Y:S01]  /*fd90*/  LDSM.16.MT88.4 R128, [R192] ;  /* 0x00000000c080783b */ /* 0x000fe20000004200 */
[----:B------:R-:W-:Y:S02]  /*fda0*/  FMUL.FTZ R78, R78, c[0x0][0x320] ;  /* 0x0000c8004e4e7a20 */ /* 0x000fe40000410000 */
[C---:B------:R-:W-:Y:S01]  /*fdb0*/  IMAD R18, R9.reuse, R34, 0x1 ;  /* 0x0000000109127424 */ /* 0x040fe200078e0222 */
[C---:B------:R-:W-:Y:S01]  /*fdc0*/  HMMA.16816.F32 R72, R60.reuse, R42, R72 ;  /* 0x0000002a3c48723c */ /* 0x040fe20000001848 */
[--C-:B------:R-:W-:Y:S01]  /*fdd0*/  IMAD R24, R9, -0x40, R242.reuse ;  /* 0xffffffc009187824 */ /* 0x100fe200078e02f2 */
[----:B------:R-:W-:Y:S01]  /*fde0*/  MUFU.TANH R204, R76 ;  /* 0x0000004c00cc7308 */ /* 0x000fe20000002400 */
[----:B------:R-:W-:Y:S01]  /*fdf0*/  FMUL.FTZ R79, R79, c[0x0][0x320] ;  /* 0x0000c8004f4f7a20 */ /* 0x000fe20000410000 */
[----:B------:R-:W-:Y:S01]  /*fe00*/  IADD3 R18, -R221, R18, R242 ;  /* 0x00000012dd127210 */ /* 0x000fe20007ffe1f2 */
[----:B------:R-:W-:Y:S01]  /*fe10*/  IMAD.IADD R24, R24, 0x1, -R221 ;  /* 0x0000000118187824 */ /* 0x000fe200078e0add */
[----:B------:R-:W-:Y:S02]  /*fe20*/  LDSM.16.MT88.4 R104, [R223] ;  /* 0x00000000df68783b */ /* 0x000fe40000004200 */
[C---:B------:R-:W-:Y:S01]  /*fe30*/  HMMA.16816.F32 R52, R60.reuse, R14, R52 ;  /* 0x0000000e3c34723c */ /* 0x040fe20000001834 */
[----:B------:R-:W-:Y:S01]  /*fe40*/  FMUL.FTZ R20, R20, c[0x0][0x320] ;  /* 0x0000c80014147a20 */ /* 0x000fe20000410000 */
[----:B------:R-:W2:Y:S01]  /*fe50*/  SHFL.IDX PT, R14, R8, RZ, 0x1c1f ;  /* 0x001c1fff080e7589 */ /* 0x000ea200000e0000 */
[----:B------:R-:W-:Y:S01]  /*fe60*/  FMUL.FTZ R40, R21, c[0x0][0x320] ;  /* 0x0000c80015287a20 */ /* 0x000fe20000410000 */
[----:B------:R-:W-:Y:S01]  /*fe70*/  MUFU.TANH R12, R68 ;  /* 0x00000044000c7308 */ /* 0x000fe20000002400 */
[----:B------:R-:W-:Y:S01]  /*fe80*/  FMUL.FTZ R21, R22, c[0x0][0x320] ;  /* 0x0000c80016157a20 */ /* 0x000fe20000410000 */
[----:B------:R-:W3:Y:S01]  /*fe90*/  SHFL.IDX PT, R8, R8, 0x1, 0x1c1f ;  /* 0x003c1f0008087f89 */ /* 0x000ee200000e0000 */
[----:B------:R-:W-:Y:S01]  /*fea0*/  FMUL.FTZ R22, R23, c[0x0][0x320] ;  /* 0x0000c80017167a20 */ /* 0x000fe20000410000 */
[C---:B-1----:R-:W-:Y:S02]  /*feb0*/  HMMA.16816.F32 R48, R60.reuse, R4, R48 ;  /* 0x000000043c30723c */ /* 0x042fe40000001830 */
[----:B------:R-:W-:Y:S02]  /*fec0*/  LDSM.16.MT88.4 R92, [R139+0x4000] ;  /* 0x004000008b5c783b */ /* 0x000fe40000004200 */
[----:B------:R-:W1:Y:S02]  /*fed0*/  MUFU.TANH R20, R20 ;  /* 0x0000001400147308 */ /* 0x000e640000002400 */
[----:B------:R-:W-:Y:S01]  /*fee0*/  LDSM.16.MT88.4 R144, [R173+0x2800] ;  /* 0x00280000ad90783b */ /* 0x000fe20000004200 */
[----:B------:R-:W-:Y:S01]  /*fef0*/  IMAD.IADD R5, R18, 0x1, -R241 ;  /* 0x0000000112057824 */ /* 0x000fe200078e0af1 */
[----:B------:R-:W-:Y:S01]  /*ff00*/  HMMA.16816.F32 R44, R60, R6, R44 ;  /* 0x000000063c2c723c */ /* 0x000fe2000000182c */
[----:B------:R-:W-:Y:S01]  /*ff10*/  FMUL.FTZ R23, R72, c[0x0][0x320] ;  /* 0x0000c80048177a20 */ /* 0x000fe20000410000 */
[----:B------:R-:W-:Y:S01]  /*ff20*/  LDSM.16.MT88.4 R60, [R139+0x2000] ;  /* 0x002000008b3c783b */ /* 0x000fe20000004200 */
[----:B------:R-:W-:Y:S01]  /*ff30*/  FMUL.FTZ R41, R73, c[0x0][0x320] ;  /* 0x0000c80049297a20 */ /* 0x000fe20000410000 */
[----:B------:R-:W4:Y:S01]  /*ff40*/  MUFU.TANH R40, R40 ;  /* 0x0000002800287308 */ /* 0x000f220000002400 */
[----:B------:R-:W-:Y:S01]  /*ff50*/  FMUL.FTZ R2, R74, c[0x0][0x320] ;  /* 0x0000c8004a027a20 */ /* 0x000fe20000410000 */
[----:B------:R-:W-:Y:S01]  /*ff60*/  LDSM.16.MT88.4 R36, [R173+0x4800] ;  /* 0x00480000ad24783b */ /* 0x000fe20000004200 */
[----:B------:R-:W-:-:S02]  /*ff70*/  FMUL.FTZ R28, R75, c[0x0][0x320] ;  /* 0x0000c8004b1c7a20 */ /* 0x000fc40000410000 */
[----:B------:R-:W-:Y:S02]  /*ff80*/  FMUL.FTZ R52, R52, c[0x0][0x320] ;  /* 0x0000c80034347a20 */ /* 0x000fe40000410000 */
[----:B--2---:R-:W-:Y:S01]  /*ff90*/  IMAD.IADD R9, R5, 0x1, R14 ;  /* 0x0000000105097824 */ /* 0x004fe200078e020e */
[----:B------:R-:W2:Y:S01]  /*ffa0*/  MUFU.TANH R23, R23 ;  /* 0x0000001700177308 */ /* 0x000ea20000002400 */
[----:B------:R-:W-:Y:S02]  /*ffb0*/  FMUL.FTZ R53, R53, c[0x0][0x320] ;  /* 0x0000c80035357a20 */ /* 0x000fe40000410000 */
[----:B---3--:R-:W-:Y:S01]  /*ffc0*/  IMAD.IADD R5, R5, 0x1, R8 ;  /* 0x0000000105057824 */ /* 0x008fe200078e0208 */
[----:B------:R-:W-:Y:S01]  /*ffd0*/  IMNMX R9, R24, R9, PT ;  /* 0x0000000918097217 */ /* 0x000fe20003800200 */
[----:B------:R-:W-:Y:S02]  /*ffe0*/  FMUL.FTZ R49, R49, c[0x0][0x320] ;  /* 0x0000c80031317a20 */ /* 0x000fe40000410000 */
[----:B------:R-:W-:Y:S01]  /*fff0*/  FMUL.FTZ R48, R48, c[0x0][0x320] ;  /* 0x0000c80030307a20 */ /* 0x000fe20000410000 */
[----:B------:R-:W3:Y:S01]  /*10000*/  MUFU.TANH R41, R41 ;  /* 0x0000002900297308 */ /* 0x000ee20000002400 */
[C---:B------:R-:W-:Y:S01]  /*10010*/  ISETP.GT.AND P2, PT, R9.reuse, RZ, PT ;  /* 0x000000ff0900720c */ /* 0x040fe20003f44270 */
[----:B------:R-:W-:Y:S01]  /*10020*/  FMUL.FTZ R54, R54, c[0x0][0x320] ;  /* 0x0000c80036367a20 */ /* 0x000fe20000410000 */
[C---:B------:R-:W-:Y:S01]  /*10030*/  ISETP.GT.AND P1, PT, R9.reuse, 0x1, PT ;  /* 0x000000010900780c */ /* 0x040fe20003f24270 */
[----:B------:R-:W-:Y:S01]  /*10040*/  FMUL.FTZ R44, R44, c[0x0][0x320] ;  /* 0x0000c8002c2c7a20 */ /* 0x000fe20000410000 */
[----:B------:R-:W-:Y:S01]  /*10050*/  ISETP.GT.AND P0, PT, R9, 0x8, PT ;  /* 0x000000080900780c */ /* 0x000fe20003f04270 */
[----:B------:R-:W-:Y:S01]  /*10060*/  FMUL.FTZ R45, R45, c[0x0][0x320] ;  /* 0x0000c8002d2d7a20 */ /* 0x000fe20000410000 */
[----:B-1----:R-:W-:Y:S01]  /*10070*/  FSEL R7, R20, -INF , P2 ;  /* 0xff80000014077808 */ /* 0x002fe20001000000 */
[----:B------:R-:W1:Y:S01]  /*10080*/  MUFU.TANH R168, R52 ;  /* 0x0000003400a87308 */ /* 0x000e620000002400 */
[----:B----4-:R-:W-:Y:S01]  /*10090*/  FSEL R40, R40, -INF , P1 ;  /* 0xff80000028287808 */ /* 0x010fe20000800000 */
[----:B------:R-:W-:Y:S01]  /*100a0*/  FMUL.FTZ R55, R55, c[0x0][0x320] ;  /* 0x0000c80037377a20 */ /* 0x000fe20000410000 */
[----:B------:R-:W-:Y:S01]  /*100b0*/  ISETP.GT.AND P3, PT, R9, 0x9, PT ;  /* 0x000000090900780c */ /* 0x000fe20003f64270 */
[----:B------:R-:W-:Y:S01]  /*100c0*/  FMUL.FTZ R50, R50, c[0x0][0x320] ;  /* 0x0000c80032327a20 */ /* 0x000fe20000410000 */
[----:B--2---:R-:W-:Y:S01]  /*100d0*/  FSEL R26, R23, -INF , P0 ;  /* 0xff800000171a7808 */ /* 0x004fe20000000000 */
[----:B------:R-:W-:Y:S01]  /*100e0*/  FMUL.FTZ R51, R51, c[0x0][0x320] ;  /* 0x0000c80033337a20 */ /* 0x000fe20000410000 */
[----:B------:R-:W-:Y:S01]  /*100f0*/  FMNMX.FTZ R15, R7, R40, !PT ;  /* 0x00000028070f7209 */ /* 0x000fe20007810000 */
[----:B------:R-:W2:Y:S01]  /*10100*/  MUFU.TANH R202, R53 ;  /* 0x0000003500ca7308 */ /* 0x000ea20000002400 */
[----:B------:R-:W-:Y:S01]  /*10110*/  IMNMX R5, R24, R5, PT ;  /* 0x0000000518057217 */ /* 0x000fe20003800200 */
[----:B------:R-:W-:Y:S01]  /*10120*/  FMUL.FTZ R46, R46, c[0x0][0x320] ;  /* 0x0000c8002e2e7a20 */ /* 0x000fe20000410000 */
[----:B---3--:R-:W-:Y:S01]  /*10130*/  FSEL R24, R41, -INF , P3 ;  /* 0xff80000029187808 */ /* 0x008fe20001800000 */
[----:B------:R-:W-:Y:S01]  /*10140*/  FMUL.FTZ R47, R47, c[0x0][0x320] ;  /* 0x0000c8002f2f7a20 */ /* 0x000fe20000410000 */
[----:B------:R-:W-:-:S02]  /*10150*/  ISETP.GT.AND P3, PT, R9, 0x11, PT ;  /* 0x000000110900780c */ /* 0x000fc40003f64270 */
[C---:B------:R-:W-:Y:S01]  /*10160*/  ISETP.GT.AND P5, PT, R9.reuse, 0x10, PT ;  /* 0x000000100900780c */ /* 0x040fe20003fa4270 */
[----:B------:R-:W3:Y:S01]  /*10170*/  MUFU.TANH R21, R21 ;  /* 0x0000001500157308 */ /* 0x000ee20000002400 */
[C---:B------:R-:W-:Y:S02]  /*10180*/  ISETP.GT.AND P2, PT, R9.reuse, 0x20, PT ;  /* 0x000000200900780c */ /* 0x040fe40003f44270 */
[----:B------:R-:W-:Y:S02]  /*10190*/  ISETP.GT.AND P0, PT, R9, 0x28, PT ;  /* 0x000000280900780c */ /* 0x000fe40003f04270 */
[----:B------:R-:W-:Y:S02]  /*101a0*/  FMNMX.FTZ R15, R26, R15, !PT ;  /* 0x0000000f1a0f7209 */ /* 0x000fe40007810000 */
[----:B------:R-:W-:Y:S01]  /*101b0*/  FSEL R8, R32, -INF , P3 ;  /* 0xff80000020087808 */ /* 0x000fe20001800000 */
[----:B------:R-:W4:Y:S01]  /*101c0*/  MUFU.TANH R22, R22 ;  /* 0x0000001600167308 */ /* 0x000f220000002400 */
[----:B------:R-:W-:-:S02]  /*101d0*/  FSEL R20, R29, -INF , P5 ;  /* 0xff8000001d147808 */ /* 0x000fc40002800000 */
[----:B------:R-:W-:Y:S02]  /*101e0*/  ISETP.GT.AND P3, PT, R9, 0x29, PT ;  /* 0x000000290900780c */ /* 0x000fe40003f64270 */
[----:B------:R-:W-:Y:S02]  /*101f0*/  FSEL R204, R204, -INF , P2 ;  /* 0xff800000cccc7808 */ /* 0x000fe40001000000 */
[----:B-1----:R-:W-:Y:S01]  /*10200*/  FSEL R168, R168, -INF , P0 ;  /* 0xff800000a8a87808 */ /* 0x002fe20000000000 */
[----:B------:R-:W1:Y:S01]  /*10210*/  MUFU.TANH R184, R49 ;  /* 0x0000003100b87308 */ /* 0x000e620000002400 */
[----:B------:R-:W-:Y:S02]  /*10220*/  FMNMX.FTZ R15, R24, R15, !PT ;  /* 0x0000000f180f7209 */ /* 0x000fe40007810000 */
[C---:B------:R-:W-:Y:S02]  /*10230*/  ISETP.GT.AND P0, PT, R5.reuse, RZ, PT ;  /* 0x000000ff0500720c */ /* 0x040fe40003f04270 */
[----:B------:R-:W-:-:S02]  /*10240*/  ISETP.GT.AND P2, PT, R5, 0x1, PT ;  /* 0x000000010500780c */ /* 0x000fc40003f44270 */
[C---:B------:R-:W-:Y:S01]  /*10250*/  ISETP.GT.AND P4, PT, R9.reuse, 0x19, PT ;  /* 0x000000190900780c */ /* 0x040fe20003f84270 */
[----:B------:R-:W1:Y:S01]  /*10260*/  MUFU.TANH R2, R2 ;  /* 0x0000000200027308 */ /* 0x000e620000002400 */
[C---:B------:R-:W-:Y:S02]  /*10270*/  ISETP.GT.AND P6, PT, R9.reuse, 0x18, PT ;  /* 0x000000180900780c */ /* 0x040fe40003fc4270 */
[----:B------:R-:W-:Y:S02]  /*10280*/  ISETP.GT.AND P5, PT, R9, 0x31, PT ;  /* 0x000000310900780c */ /* 0x000fe40003fa4270 */
[----:B--2---:R-:W-:Y:S02]  /*10290*/  FSEL R202, R202, -INF , P3 ;  /* 0xff800000caca7808 */ /* 0x004fe40001800000 */
[----:B------:R-:W-:Y:S01]  /*102a0*/  FMNMX.FTZ R15, R20, R15, !PT ;  /* 0x0000000f140f7209 */ /* 0x000fe20007810000 */
[----:B------:R-:W2:Y:S01]  /*102b0*/  MUFU.TANH R182, R44 ;  /* 0x0000002c00b67308 */ /* 0x000ea20000002400 */
[----:B------:R-:W-:-:S02]  /*102c0*/  ISETP.GT.AND P3, PT, R5, 0x8, PT ;  /* 0x000000080500780c */ /* 0x000fc40003f64270 */
[----:B---3--:R-:W-:Y:S02]  /*102d0*/  FSEL R21, R21, -INF , P0 ;  /* 0xff80000015157808 */ /* 0x008fe40000000000 */
[----:B----4-:R-:W-:Y:S02]  /*102e0*/  FSEL R32, R22, -INF , P2 ;  /* 0xff80000016207808 */ /* 0x010fe40001000000 */
[----:B------:R-:W-:Y:S01]  /*102f0*/  FSEL R4, R16, -INF , P4 ;  /* 0xff80000010047808 */ /* 0x000fe20002000000 */
[----:B------:R-:W3:Y:S01]  /*10300*/  MUFU.TANH R28, R28 ;  /* 0x0000001c001c7308 */ /* 0x000ee20000002400 */
[----:B------:R-:W-:Y:S02]  /*10310*/  FSEL R6, R12, -INF , P6 ;  /* 0xff8000000c067808 */ /* 0x000fe40003000000 */
[----:B------:R-:W-:Y:S02]  /*10320*/  ISETP.GT.AND P4, PT, R9, 0x38, PT ;  /* 0x000000380900780c */ /* 0x000fe40003f84270 */
[----:B-1----:R-:W-:-:S02]  /*10330*/  FSEL R184, R184, -INF , P5 ;  /* 0xff800000b8b87808 */ /* 0x002fc40002800000 */
[----:B------:R-:W-:Y:S01]  /*10340*/  FMNMX.FTZ R15, R8, R15, !PT ;  /* 0x0000000f080f7209 */ /* 0x000fe20007810000 */
[----:B------:R-:W1:Y:S01]  /*10350*/  MUFU.TANH R170, R77 ;  /* 0x0000004d00aa7308 */ /* 0x000e620000002400 */
[----:B------:R-:W-:Y:S02]  /*10360*/  ISETP.GT.AND P5, PT, R5, 0x9, PT ;  /* 0x000000090500780c */ /* 0x000fe40003fa4270 */
[----:B------:R-:W-:Y:S02]  /*10370*/  FSEL R22, R2, -INF , P3 ;  /* 0xff80000002167808 */ /* 0x000fe40001800000 */
[----:B------:R-:W-:Y:S02]  /*10380*/  FMNMX.FTZ R17, R21, R32, !PT ;  /* 0x0000002015117209 */ /* 0x000fe40007810000 */
[----:B------:R-:W-:Y:S01]  /*10390*/  ISETP.GT.AND P1, PT, R9, 0x21, PT ;  /* 0x000000210900780c */ /* 0x000fe20003f24270 */
[----:B------:R-:W4:Y:S01]  /*103a0*/  MUFU.TANH R33, R33 ;  /* 0x0000002100217308 */ /* 0x000f220000002400 */
[----:B--2---:R-:W-:-:S02]  /*103b0*/  FSEL R182, R182, -INF , P4 ;  /* 0xff800000b6b67808 */ /* 0x004fc40002000000 */
[----:B------:R-:W-:Y:S02]  /*103c0*/  FMNMX.FTZ R15, R6, R15, !PT ;  /* 0x0000000f060f7209 */ /* 0x000fe40007810000 */
[----:B------:R-:W-:Y:S02]  /*103d0*/  ISETP.GT.AND P4, PT, R5, 0x10, PT ;  /* 0x000000100500780c */ /* 0x000fe40003f84270 */
[----:B---3--:R-:W-:Y:S01]  /*103e0*/  FSEL R28, R28, -INF , P5 ;  /* 0xff8000001c1c7808 */ /* 0x008fe20002800000 */
[----:B------:R-:W2:Y:S01]  /*103f0*/  MUFU.TANH R30, R30 ;  /* 0x0000001e001e7308 */ /* 0x000ea20000002400 */
[----:B------:R-:W-:Y:S02]  /*10400*/  FMNMX.FTZ R17, R22, R17, !PT ;  /* 0x0000001116117209 */ /* 0x000fe40007810000 */
[----:B-1----:R-:W-:Y:S02]  /*10410*/  FSEL R170, R170, -INF , P1 ;  /* 0xff800000aaaa7808 */ /* 0x002fe40000800000 */
[----:B------:R-:W-:-:S02]  /*10420*/  FMNMX.FTZ R15, R4, R15, !PT ;  /* 0x0000000f040f7209 */ /* 0x000fc40007810000 */
[----:B------:R-:W-:Y:S01]  /*10430*/  ISETP.GT.AND P1, PT, R5, 0x11, PT ;  /* 0x000000110500780c */ /* 0x000fe20003f24270 */
[----:B------:R-:W1:Y:S01]  /*10440*/  MUFU.TANH R0, R70 ;  /* 0x0000004600007308 */ /* 0x000e620000002400 */
[----:B----4-:R-:W-:Y:S02]  /*10450*/  FSEL R18, R33, -INF , P4 ;  /* 0xff80000021127808 */ /* 0x010fe40002000000 */
[----:B------:R-:W-:Y:S02]  /*10460*/  FMNMX.FTZ R17, R28, R17, !PT ;  /* 0x000000111c117209 */ /* 0x000fe40007810000 */
[----:B------:R-:W-:Y:S02]  /*10470*/  FMNMX.FTZ R15, R204, R15, !PT ;  /* 0x0000000fcc0f7209 */ /* 0x000fe40007810000 */
[----:B------:R-:W-:Y:S01]  /*10480*/  ISETP.GT.AND P0, PT, R5, 0x18, PT ;  /* 0x000000180500780c */ /* 0x000fe20003f04270 */
[----:B------:R-:W3:Y:S01]  /*10490*/  MUFU.TANH R13, R13 ;  /* 0x0000000d000d7308 */ /* 0x000ee20000002400 */
[----:B--2---:R-:W-:-:S02]  /*104a0*/  FSEL R16, R30, -INF , P1 ;  /* 0xff8000001e107808 */ /* 0x004fc40000800000 */
[----:B------:R-:W-:Y:S02]  /*104b0*/  FMNMX.FTZ R17, R18, R17, !PT ;  /* 0x0000001112117209 */ /* 0x000fe40007810000 */
[----:B------:R-:W-:Y:S02]  /*104c0*/  FMNMX.FTZ R15, R170, R15, !PT ;  /* 0x0000000faa0f7209 */ /* 0x000fe40007810000 */
[----:B------:R-:W-:Y:S01]  /*104d0*/  ISETP.GT.AND P3, PT, R5, 0x19, PT ;  /* 0x000000190500780c */ /* 0x000fe20003f64270 */
[----:B------:R-:W2:Y:S01]  /*104e0*/  MUFU.TANH R186, R48 ;  /* 0x0000003000ba7308 */ /* 0x000ea20000002400 */
[----:B-1----:R-:W-:Y:S01]  /*104f0*/  FSEL R14, R0, -INF , P0 ;  /* 0xff800000000e7808 */ /* 0x002fe20000000000 */
[----:B------:R-:W-:Y:S01]  /*10500*/  LDSM.16.MT88.4 R68, [R166+0x2000] ;  /* 0x00200000a644783b */ /* 0x000fe20000004200 */
[----:B------:R-:W-:Y:S02]  /*10510*/  FMNMX.FTZ R17, R16, R17, !PT ;  /* 0x0000001110117209 */ /* 0x000fe40007810000 */
[----:B------:R-:W-:-:S02]  /*10520*/  ISETP.GT.AND P6, PT, R9, 0x30, PT ;  /* 0x000000300900780c */ /* 0x000fc40003fc4270 */
[----:B------:R-:W-:Y:S01]  /*10530*/  FMNMX.FTZ R15, R168, R15, !PT ;  /* 0x0000000fa80f7209 */ /* 0x000fe20007810000 */
[----:B------:R-:W1:Y:S01]  /*10540*/  MUFU.TANH R174, R78 ;  /* 0x0000004e00ae7308 */ /* 0x000e620000002400 */
[----:B------:R-:W-:Y:S02]  /*10550*/  ISETP.GT.AND P5, PT, R5, 0x20, PT ;  /* 0x000000200500780c */ /* 0x000fe40003fa4270 */
[----:B---3--:R-:W-:Y:S02]  /*10560*/  FSEL R12, R13, -INF , P3 ;  /* 0xff8000000d0c7808 */ /* 0x008fe40001800000 */
[----:B------:R-:W-:Y:S02]  /*10570*/  FMNMX.FTZ R17, R14, R17, !PT ;  /* 0x000000110e117209 */ /* 0x000fe40007810000 */
[----:B------:R-:W-:Y:S01]  /*10580*/  FMNMX.FTZ R13, R202, R15, !PT ;  /* 0x0000000fca0d7209 */ /* 0x000fe20007810000 */
[----:B------:R-:W3:Y:S01]  /*10590*/  MUFU.TANH R190, R79 ;  /* 0x0000004f00be7308 */ /* 0x000ee20000002400 */
[----:B--2---:R-:W-:-:S02]  /*105a0*/  FSEL R186, R186, -INF , P6 ;  /* 0xff800000baba7808 */ /* 0x004fc40003000000 */
[C---:B------:R-:W-:Y:S02]  /*105b0*/  ISETP.GT.AND P4, PT, R5.reuse, 0x21, PT ;  /* 0x000000210500780c */ /* 0x040fe40003f84270 */
[----:B------:R-:W-:Y:S02]  /*105c0*/  FMNMX.FTZ R15, R12, R17, !PT ;  /* 0x000000110c0f7209 */ /* 0x000fe40007810000 */
[----:B------:R-:W-:Y:S01]  /*105d0*/  FMNMX.FTZ R13, R186, R13, !PT ;  /* 0x0000000dba0d7209 */ /* 0x000fe20007810000 */
[----:B------:R-:W2:Y:S01]  /*105e0*/  MUFU.TANH R188, R54 ;  /* 0x0000003600bc7308 */ /* 0x000ea20000002400 */
[----:B-1----:R-:W-:Y:S02]  /*105f0*/  FSEL R174, R174, -INF , P5 ;  /* 0xff800000aeae7808 */ /* 0x002fe40002800000 */
[----:B------:R-:W-:Y:S02]  /*10600*/  ISETP.GT.AND P2, PT, R5, 0x28, PT ;  /* 0x000000280500780c */ /* 0x000fe40003f44270 */
[----:B------:R-:W-:-:S02]  /*10610*/  FMNMX.FTZ R15, R174, R15, !PT ;  /* 0x0000000fae0f7209 */ /* 0x000fc40007810000 */
[----:B------:R-:W-:Y:S01]  /*10620*/  ISETP.GT.AND P6, PT, R9, 0x39, PT ;  /* 0x000000390900780c */ /* 0x000fe20003fc4270 */
[----:B------:R-:W1:Y:S01]  /*10630*/  MUFU.TANH R45, R45 ;  /* 0x0000002d002d7308 */ /* 0x000e620000002400 */
[----:B---3--:R-:W-:Y:S01]  /*10640*/  FSEL R190, R190, -INF , P4 ;  /* 0xff800000bebe7808 */ /* 0x008fe20002000000 */
[----:B------:R-:W-:Y:S01]  /*10650*/  LDSM.16.MT88.4 R76, [R192+0x4000] ;  /* 0x00400000c04c783b */ /* 0x000fe20000004200 */
[----:B------:R-:W-:Y:S02]  /*10660*/  FMNMX.FTZ R13, R184, R13, !PT ;  /* 0x0000000db80d7209 */ /* 0x000fe40007810000 */
[----:B------:R-:W-:Y:S02]  /*10670*/  ISETP.GT.AND P0, PT, R5, 0x29, PT ;  /* 0x000000290500780c */ /* 0x000fe40003f04270 */
[----:B------:R-:W-:Y:S01]  /*10680*/  FMNMX.FTZ R15, R190, R15, !PT ;  /* 0x0000000fbe0f7209 */ /* 0x000fe20007810000 */
[----:B------:R-:W3:Y:S01]  /*10690*/  MUFU.TANH R180, R55 ;  /* 0x0000003700b47308 */ /* 0x000ee20000002400 */
[----:B--2---:R-:W-:-:S02]  /*106a0*/  FSEL R188, R188, -INF , P2 ;  /* 0xff800000bcbc7808 */ /* 0x004fc40001000000 */
[----:B------:R-:W-:Y:S02]  /*106b0*/  FMNMX.FTZ R13, R182, R13, !PT ;  /* 0x0000000db60d7209 */ /* 0x000fe40007810000 */
[----:B------:R-:W-:Y:S02]  /*106c0*/  ISETP.GT.AND P1, PT, R5, 0x30, PT ;  /* 0x000000300500780c */ /* 0x000fe40003f24270 */
[----:B------:R-:W-:Y:S01]  /*106d0*/  FMNMX.FTZ R15, R188, R15, !PT ;  /* 0x0000000fbc0f7209 */ /* 0x000fe20007810000 */
[----:B------:R-:W2:Y:S01]  /*106e0*/  MUFU.TANH R50, R50 ;  /* 0x0000003200327308 */ /* 0x000ea20000002400 */
[----:B-1----:R-:W-:-:S04]  /*106f0*/  FSEL R178, R45, -INF , P6 ;  /* 0xff8000002db27808 */ /* 0x002fc80003000000 */
[----:B------:R-:W-:-:S03]  /*10700*/  FMNMX.FTZ R0, R178, R13, !PT ;  /* 0x0000000db2007209 */ /* 0x000fc60007810000 */
[----:B------:R-:W1:Y:S01]  /*10710*/  MUFU.TANH R51, R51 ;  /* 0x0000003300337308 */ /* 0x000e620000002400 */
[----:B---3--:R-:W-:Y:S01]  /*10720*/  FSEL R180, R180, -INF , P0 ;  /* 0xff800000b4b47808 */ /* 0x008fe20000000000 */
[----:B------:R-:W3:Y:S01]  /*10730*/  SHFL.BFLY PT, R9, R0, 0x2, 0x1f ;  /* 0x0c401f0000097f89 */ /* 0x000ee200000e0000 */
[C---:B------:R-:W-:Y:S02]  /*10740*/  ISETP.GT.AND P0, PT, R5.reuse, 0x31, PT ;  /* 0x000000310500780c */ /* 0x040fe40003f04270 */
[----:B------:R-:W-:Y:S01]  /*10750*/  FMNMX.FTZ R13, R180, R15, !PT ;  /* 0x0000000fb40d7209 */ /* 0x000fe20007810000 */
[----:B------:R-:W-:Y:S02]  /*10760*/  LDSM.16.MT88.4 R52, [R173+0x2000] ;  /* 0x00200000ad34783b */ /* 0x000fe40000004200 */
[----:B------:R-:W4:Y:S01]  /*10770*/  MUFU.TANH R46, R46 ;  /* 0x0000002e002e7308 */ /* 0x000f220000002400 */
[----:B--2---:R-:W-:Y:S02]  /*10780*/  FSEL R176, R50, -INF , P1 ;  /* 0xff80000032b07808 */ /* 0x004fe40000800000 */
[----:B------:R-:W-:-:S02]  /*10790*/  ISETP.GT.AND P1, PT, R5, 0x38, PT ;  /* 0x000000380500780c */ /* 0x000fc40003f24270 */
[----:B------:R-:W-:-:S03]  /*107a0*/  FMNMX.FTZ R13, R176, R13, !PT ;  /* 0x0000000db00d7209 */ /* 0x000fc60007810000 */
[----:B------:R-:W2:Y:S01]  /*107b0*/  MUFU.TANH R47, R47 ;  /* 0x0000002f002f7308 */ /* 0x000ea20000002400 */
[----:B-1----:R-:W-:Y:S02]  /*107c0*/  FSEL R150, R51, -INF , P0 ;  /* 0xff80000033967808 */ /* 0x002fe40000000000 */
[----:B------:R-:W-:Y:S02]  /*107d0*/  ISETP.GT.AND P0, PT, R5, 0x39, PT ;  /* 0x000000390500780c */ /* 0x000fe40003f04270 */
[----:B------:R-:W-:Y:S02]  /*107e0*/  FMNMX.FTZ R13, R150, R13, !PT ;  /* 0x0000000d960d7209 */ /* 0x000fe40007810000 */
[----:B----4-:R-:W-:Y:S02]  /*107f0*/  FSEL R148, R46, -INF , P1 ;  /* 0xff8000002e947808 */ /* 0x010fe40000800000 */
[----:B---3--:R-:W-:Y:S02]  /*10800*/  FMNMX.FTZ R9, R0, R9, !PT ;  /* 0x0000000900097209 */ /* 0x008fe40007810000 */
[----:B------:R-:W-:-:S03]  /*10810*/  FMNMX.FTZ R13, R148, R13, !PT ;  /* 0x0000000d940d7209 */ /* 0x000fc60007810000 */
[----:B------:R-:W1:Y:S01]  /*10820*/  SHFL.BFLY PT, R2, R9, 0x1, 0x1f ;  /* 0x0c201f0009027f89 */ /* 0x000e6200000e0000 */
[----:B--2---:R-:W-:-:S03]  /*10830*/  FSEL R172, R47, -INF , P0 ;  /* 0xff8000002fac7808 */ /* 0x004fc60000000000 */
[----:B------:R-:W-:Y:S01]  /*10840*/  LDSM.16.MT88.4 R44, [R192+0x2000] ;  /* 0x00200000c02c783b */ /* 0x000fe20000004200 */
[----:B------:R-:W-:-:S05]  /*10850*/  FMNMX.FTZ R30, R172, R13, !PT ;  /* 0x0000000dac1e7209 */ /* 0x000fca0007810000 */
[----:B------:R-:W2:Y:S01]  /*10860*/  SHFL.BFLY PT, R5, R30, 0x2, 0x1f ;  /* 0x0c401f001e057f89 */ /* 0x000ea200000e0000 */
[----:B-1----:R-:W-:-:S04]  /*10870*/  FMNMX.FTZ R2, R9, R2, !PT ;  /* 0x0000000209027209 */ /* 0x002fc80007810000 */
[C---:B------:R-:W-:Y:S01]  /*10880*/  FSETP.NEU.FTZ.AND P0, PT, R2.reuse, -INF , PT ;  /* 0xff8000000200780b */ /* 0x040fe20003f1d000 */
[----:B------:R-:W-:Y:S01]  /*10890*/  FMUL.FTZ R149, R2, c[0x0][0x2d0] ;  /* 0x0000b40002957a20 */ /* 0x000fe20000410000 */
[----:B--2---:R-:W-:-:S04]  /*108a0*/  FMNMX.FTZ R5, R30, R5, !PT ;  /* 0x000000051e057209 */ /* 0x004fc80007810000 */
[----:B------:R-:W-:Y:S01]  /*108b0*/  FSEL R149, R149, RZ, P0 ;  /* 0x000000ff95957208 */ /* 0x000fe20000000000 */
[----:B------:R-:W1:Y:S04]  /*108c0*/  SHFL.BFLY PT, R0, R5, 0x1, 0x1f ;  /* 0x0c201f0005007f89 */ /* 0x000e6800000e0000 */
[--C-:B------:R-:W-:Y:S02]  /*108d0*/  FFMA.FTZ R165, R7, c[0x0][0x2d0], -R149.reuse ;  /* 0x0000b40007a57a23 */ /* 0x100fe40000010895 */
[--C-:B------:R-:W-:Y:S02]  /*108e0*/  FFMA.FTZ R164, R40, c[0x0][0x2d0], -R149.reuse ;  /* 0x0000b40028a47a23 */ /* 0x100fe40000010895 */
[--C-:B------:R-:W-:Y:S02]  /*108f0*/  FFMA.FTZ R163, R26, c[0x0][0x2d0], -R149.reuse ;  /* 0x0000b4001aa37a23 */ /* 0x100fe40000010895 */
[--C-:B------:R-:W-:Y:S01]  /*10900*/  FFMA.FTZ R158, R24, c[0x0][0x2d0], -R149.reuse ;  /* 0x0000b400189e7a23 */ /* 0x100fe20000010895 */
[----:B------:R-:W-:Y:S01]  /*10910*/  MUFU.EX2 R165, R165 ;  /* 0x000000a500a57308 */ /* 0x000fe20000000800 */
[--C-:B------:R-:W-:Y:S01]  /*10920*/  FFMA.FTZ R154, R8, c[0x0][0x2d0], -R149.reuse ;  /* 0x0000b400089a7a23 */ /* 0x100fe20000010895 */
[----:B------:R-:W-:Y:S01]  /*10930*/  LDSM.16.MT88.4 R24, [R173+0x800] ;  /* 0x00080000ad18783b */ /* 0x000fe20000004200 */
[----:B------:R-:W-:-:S02]  /*10940*/  FFMA.FTZ R153, R6, c[0x0][0x2d0], -R149 ;  /* 0x0000b40006997a23 */ /* 0x000fc40000010895 */
[--C-:B------:R-:W-:Y:S02]  /*10950*/  FFMA.FTZ R8, R4, c[0x0][0x2d0], -R149.reuse ;  /* 0x0000b40004087a23 */ /* 0x100fe40000010895 */
[--C-:B------:R-:W-:Y:S01]  /*10960*/  FFMA.FTZ R159, R20, c[0x0][0x2d0], -R149.reuse ;  /* 0x0000b400149f7a23 */ /* 0x100fe20000010895 */
[----:B------:R-:W2:Y:S01]  /*10970*/  MUFU.EX2 R164, R164 ;  /* 0x000000a400a47308 */ /* 0x000ea20000000800 */
[--C-:B------:R-:W-:Y:S02]  /*10980*/  FFMA.FTZ R167, R204, c[0x0][0x2d0], -R149.reuse ;  /* 0x0000b400cca77a23 */ /* 0x100fe40000010895 */
[--C-:B------:R-:W-:Y:S02]  /*10990*/  FFMA.FTZ R170, R170, c[0x0][0x2d0], -R149.reuse ;  /* 0x0000b400aaaa7a23 */ /* 0x100fe40000010895 */
[--C-:B------:R-:W-:Y:S01]  /*109a0*/  FFMA.FTZ R168, R168, c[0x0][0x2d0], -R149.reuse ;  /* 0x0000b400a8a87a23 */ /* 0x100fe20000010895 */
[----:B-1----:R-:W-:Y:S02]  /*109b0*/  FMNMX.FTZ R0, R5, R0, !PT ;  /* 0x0000000005007209 */ /* 0x002fe40007810000 */
[----:B------:R-:W-:Y:S01]  /*109c0*/  MUFU.EX2 R163, R163 ;  /* 0x000000a300a37308 */ /* 0x000fe20000000800 */
[----:B------:R-:W1:Y:S01]  /*109d0*/  LDSM.16.MT88.4 R4, [R223+0x4000] ;  /* 0x00400000df04783b */ /* 0x000e620000004200 */
[----:B------:R-:W-:Y:S01]  /*109e0*/  FFMA.FTZ R169, R202, c[0x0][0x2d0], -R149 ;  /* 0x0000b400caa97a23 */ /* 0x000fe20000010895 */
[C---:B------:R-:W-:Y:S01]  /*109f0*/  FSETP.NEU.FTZ.AND P0, PT, R0.reuse, -INF , PT ;  /* 0xff8000000000780b */ /* 0x040fe20003f1d000 */
[----:B------:R-:W-:-:S02]  /*10a00*/  FMUL.FTZ R171, R0, c[0x0][0x2d0] ;  /* 0x0000b40000ab7a20 */ /* 0x000fc40000410000 */
[--C-:B------:R-:W-:Y:S02]  /*10a10*/  FFMA.FTZ R181, R182, c[0x0][0x2d0], -R149.reuse ;  /* 0x0000b400b6b57a23 */ /* 0x100fe40000010895 */
[----:B------:R-:W3:Y:S01]  /*10a20*/  MUFU.EX2 R158, R158 ;  /* 0x0000009e009e7308 */ /* 0x000ee20000000800 */
[----:B------:R-:W-:Y:S01]  /*10a30*/  FSEL R171, R171, RZ, P0 ;  /* 0x000000ffabab7208 */ /* 0x000fe20000000000 */
[--C-:B------:R-:W-:Y:S01]  /*10a40*/  FFMA.FTZ R179, R186, c[0x0][0x2d0], -R149.reuse ;  /* 0x0000b400bab37a23 */ /* 0x100fe20000010895 */
[----:B--2---:R-:W-:Y:S01]  /*10a50*/  F2FP.PACK_AB R100, R164, R165 ;  /* 0x000000a5a464723e */ /* 0x004fe200000000ff */
[----:B------:R-:W-:Y:S02]  /*10a60*/  FFMA.FTZ R184, R184, c[0x0][0x2d0], -R149 ;  /* 0x0000b400b8b87a23 */ /* 0x000fe40000010895 */
[--C-:B------:R-:W-:Y:S02]  /*10a70*/  FFMA.FTZ R162, R21, c[0x0][0x2d0], -R171.reuse ;  /* 0x0000b40015a27a23 */ /* 0x100fe400000108ab */
[--C-:B------:R-:W-:Y:S01]  /*10a80*/  FFMA.FTZ R161, R32, c[0x0][0x2d0], -R171.reuse ;  /* 0x0000b40020a17a23 */ /* 0x100fe200000108ab */
[----:B------:R-:W-:Y:S01]  /*10a90*/  MUFU.EX2 R159, R159 ;  /* 0x0000009f009f7308 */ /* 0x000fe20000000800 */
[--C-:B------:R-:W-:Y:S01]  /*10aa0*/  FFMA.FTZ R160, R22, c[0x0][0x2d0], -R171.reuse ;  /* 0x0000b40016a07a23 */ /* 0x100fe200000108ab */
[----:B------:R-:W-:Y:S01]  /*10ab0*/  LDSM.16.MT88.4 R32, [R192+0x800] ;  /* 0x00080000c020783b */ /* 0x000fe20000004200 */
[----:B------:R-:W-:-:S02]  /*10ac0*/  FFMA.FTZ R157, R28, c[0x0][0x2d0], -R171 ;  /* 0x0000b4001c9d7a23 */ /* 0x000fc400000108ab */
[--C-:B------:R-:W-:Y:S01]  /*10ad0*/  FFMA.FTZ R156, R14, c[0x0][0x2d0], -R171.reuse ;  /* 0x0000b4000e9c7a23 */ /* 0x100fe200000108ab */
[----:B------:R-:W-:Y:S01]  /*10ae0*/  LDSM.16.MT88.4 R20, [R192+0x2800] ;  /* 0x00280000c014783b */ /* 0x000fe20000004200 */
[--C-:B------:R-:W-:Y:S01]  /*10af0*/  FFMA.FTZ R9, R12, c[0x0][0x2d0], -R171.reuse ;  /* 0x0000b4000c097a23 */ /* 0x100fe200000108ab */
[----:B------:R-:W-:Y:S01]  /*10b00*/  MUFU.EX2 R162, R162 ;  /* 0x000000a200a27308 */ /* 0x000fe20000000800 */
[----:B---3--:R-:W-:Y:S01]  /*10b10*/  F2FP.PACK_AB R102, R158, R163 ;  /* 0x000000a39e66723e */ /* 0x008fe200000000ff */
[----:B------:R-:W2:Y:S01]  /*10b20*/  LDSM.16.MT88.4 R12, [R139+0x800] ;  /* 0x000800008b0c783b */ /* 0x000ea20000004200 */
[--C-:B------:R-:W-:Y:S02]  /*10b30*/  FFMA.FTZ R155, R18, c[0x0][0x2d0], -R171.reuse ;  /* 0x0000b400129b7a23 */ /* 0x100fe400000108ab */
[--C-:B------:R-:W-:Y:S01]  /*10b40*/  FFMA.FTZ R152, R16, c[0x0][0x2d0], -R171.reuse ;  /* 0x0000b40010987a23 */ /* 0x100fe200000108ab */
[----:B------:R-:W-:Y:S01]  /*10b50*/  LDSM.16.MT88.4 R28, [R166+0x800] ;  /* 0x00080000a61c783b */ /* 0x000fe20000004200 */
[--C-:B------:R-:W-:Y:S01]  /*10b60*/  FFMA.FTZ R174, R174, c[0x0][0x2d0], -R171.reuse ;  /* 0x0000b400aeae7a23 */ /* 0x100fe200000108ab */
[----:B------:R-:W3:Y:S01]  /*10b70*/  MUFU.EX2 R161, R161 ;  /* 0x000000a100a17308 */ /* 0x000ee20000000800 */
[--C-:B------:R-:W-:Y:S01]  /*10b80*/  FFMA.FTZ R175, R190, c[0x0][0x2d0], -R171.reuse ;  /* 0x0000b400beaf7a23 */ /* 0x100fe200000108ab */
[----:B------:R-:W4:Y:S01]  /*10b90*/  LDSM.16.MT88.4 R16, [R139+0x2800] ;  /* 0x002800008b10783b */ /* 0x000f220000004200 */
[----:B------:R-:W-:-:S02]  /*10ba0*/  FFMA.FTZ R177, R188, c[0x0][0x2d0], -R171 ;  /* 0x0000b400bcb17a23 */ /* 0x000fc400000108ab */
[--C-:B------:R-:W-:Y:S02]  /*10bb0*/  FFMA.FTZ R180, R180, c[0x0][0x2d0], -R171.reuse ;  /* 0x0000b400b4b47a23 */ /* 0x100fe400000108ab */
[--C-:B------:R-:W-:Y:S01]  /*10bc0*/  FFMA.FTZ R176, R176, c[0x0][0x2d0], -R171.reuse ;  /* 0x0000b400b0b07a23 */ /* 0x100fe200000108ab */
[----:B------:R-:W-:Y:S01]  /*10bd0*/  MUFU.EX2 R160, R160 ;  /* 0x000000a000a07308 */ /* 0x000fe20000000800 */
[--C-:B------:R-:W-:Y:S02]  /*10be0*/  FFMA.FTZ R183, R150, c[0x0][0x2d0], -R171.reuse ;  /* 0x0000b40096b77a23 */ /* 0x100fe400000108ab */
[----:B------:R-:W-:Y:S02]  /*10bf0*/  FFMA.FTZ R182, R148, c[0x0][0x2d0], -R171 ;  /* 0x0000b40094b67a23 */ /* 0x000fe400000108ab */
[----:B------:R-:W-:Y:S02]  /*10c00*/  FFMA.FTZ R178, R178, c[0x0][0x2d0], -R149 ;  /* 0x0000b400b2b27a23 */ /* 0x000fe40000010895 */
[----:B------:R-:W-:Y:S01]  /*10c10*/  FFMA.FTZ R171, R172, c[0x0][0x2d0], -R171 ;  /* 0x0000b400acab7a23 */ /* 0x000fe200000108ab */
[----:B------:R-:W1:Y:S01]  /*10c20*/  MUFU.EX2 R157, R157 ;  /* 0x0000009d009d7308 */ /* 0x000e620000000800 */
[----:B---3--:R-:W-:Y:S01]  /*10c30*/  F2FP.PACK_AB R101, R161, R162 ;  /* 0x000000a2a165723e */ /* 0x008fe200000000ff */
[----:B------:R-:W-:Y:S01]  /*10c40*/  LDSM.16.MT88.4 R148, [R173+0x3800] ;  /* 0x00380000ad94783b */ /* 0x000fe20000004200 */
[----:B------:R-:W-:-:S02]  /*10c50*/  FADD.FTZ R164, R165, R164 ;  /* 0x000000a4a5a47221 */ /* 0x000fc40000010000 */
[----:B------:R-:W-:Y:S02]  /*10c60*/  FADD.FTZ R161, R162, R161 ;  /* 0x000000a1a2a17221 */ /* 0x000fe40000010000 */
[----:B------:R-:W-:Y:S01]  /*10c70*/  FADD.FTZ R163, R163, R164 ;  /* 0x000000a4a3a37221 */ /* 0x000fe20000010000 */
[----:B------:R-:W3:Y:S03]  /*10c80*/  MUFU.EX2 R154, R154 ;  /* 0x0000009a009a7308 */ /* 0x000ee60000000800 */
[----:B------:R-:W-:Y:S01]  /*10c90*/  FADD.FTZ R158, R158, R163 ;  /* 0x000000a39e9e7221 */ /* 0x000fe20000010000 */
[----:B-1----:R-:W-:-:S04]  /*10ca0*/  F2FP.PACK_AB R103, R157, R160 ;  /* 0x000000a09d67723e */ /* 0x002fc800000000ff */
[----:B------:R-:W-:Y:S01]  /*10cb0*/  MUFU.EX2 R153, R153 ;  /* 0x0000009900997308 */ /* 0x000fe20000000800 */
[----:B------:R-:W-:-:S04]  /*10cc0*/  FADD.FTZ R160, R160, R161 ;  /* 0x000000a1a0a07221 */ /* 0x000fc80000010000 */
[----:B------:R-:W-:Y:S01]  /*10cd0*/  FADD.FTZ R160, R157, R160 ;  /* 0x000000a09da07221 */ /* 0x000fe20000010000 */
        /* <DEDUP_REMOVED lines=42> */
[C---:B------:R-:W-:Y:S08]  /*10f80*/  HMMA.16816.F32 R92, R100.reuse, R94, RZ ;  /* 0x0000005e645c723c */ /* 0x040ff000000018ff */
[C---:B------:R-:W-:Y:S07]  /*10f90*/  HMMA.16816.F32 R96, R100.reuse, R4, RZ ;  /* 0x000000046460723c */ /* 0x040fee00000018ff */
[----:B---3--:R-:W-:Y:S01]  /*10fa0*/  F2FP.PACK_AB R4, R154, R159 ;  /* 0x0000009f9a04723e */ /* 0x008fe200000000ff */
[----:B------:R-:W-:Y:S01]  /*10fb0*/  HMMA.16816.F32 R100, R100, R6, RZ ;  /* 0x000000066464723c */ /* 0x000fe200000018ff */
[----:B-1----:R-:W-:Y:S01]  /*10fc0*/  F2FP.PACK_AB R5, R152, R155 ;  /* 0x0000009b9805723e */ /* 0x002fe200000000ff */
        /* <DEDUP_REMOVED lines=9> */
[----:B--2---:R-:W-:Y:S01]  /*11060*/  HMMA.16816.F32 R116, R4, R12, R116 ;  /* 0x0000000c0474723c */ /* 0x004fe20000001874 */
        /* <DEDUP_REMOVED lines=145> */
[----:B------:R-:W-:-:S07]  /*11980*/  LEA.HI.X R7, R4, R13, R5, 0x6, P3 ;  /* 0x0000000d04077211 */ /* 0x000fce00018f3405 */
[----:B------:R1:W-:Y:S04]  /*11990*/  LDGSTS.E.BYPASS.LTC128B.128 [R138+0xe100], [R12.64+0x80], !P1 ;  /* 0x0e1000800c8a7fae */ /* 0x0003e8000c901d48 */
[----:B------:R1:W-:Y:S04]  /*119a0*/  LDGSTS.E.BYPASS.LTC128B.128 [R138+0x10100], [R12.64+0x100], !P0 ;  /* 0x101001000c8a7fae */ /* 0x0003e8000c101d48 */
[----:B------:R1:W-:Y:S04]  /*119b0*/  LDGSTS.E.BYPASS.LTC128B.128 [R138+0xd100], [R6.64], !P2 ;  /* 0x0d100000068a7fae */ /* 0x0003e8000d101d48 */
[----:B------:R1:W-:Y:S04]  /*119c0*/  LDGSTS.E.BYPASS.LTC128B.128 [R138+0xf100], [R6.64+0x80], !P1 ;  /* 0x0f100080068a7fae */ /* 0x0003e8000c901d48 */
[----:B------:R1:W-:Y:S02]  /*119d0*/  LDGSTS.E.BYPASS.LTC128B.128 [R138+0x11100], [R6.64+0x100], !P0 ;  /* 0x11100100068a7fae */ /* 0x0003e4000c101d48 */
.L_x_2348:
[----:B------:R-:W-:Y:S05]  /*119e0*/  BSYNC B0 ;  /* 0x0000000000007941 */ /* 0x000fea0003800000 */
.L_x_2347:
[----:B------:R-:W-:Y:S01]  /*119f0*/  ISETP.NE.AND P0, PT, R240, 0x1, PT ;  /* 0x00000001f000780c */ /* 0x000fe20003f05270 */
[----:B------:R-:W-:Y:S01]  /*11a00*/  IMAD.MOV.U32 R5, RZ, RZ, R209 ;  /* 0x000000ffff057224 */ /* 0x000fe200078e00d1 */
[----:B------:R-:W-:Y:S01]  /*11a10*/  IADD3 R243, R3, -0x2, RZ ;  /* 0xfffffffe03f37810 */ /* 0x000fe20007ffe0ff */
[----:B------:R-:W0:Y:S01]  /*11a20*/  LDGDEPBAR ;  /* 0x00000000000079af */ /* 0x000e220000000000 */
[----:B------:R-:W-:-:S02]  /*11a30*/  IMAD.MOV.U32 R199, RZ, RZ, 0x1 ;  /* 0x00000001ffc77424 */ /* 0x000fc400078e00ff */
[----:B------:R-:W-:-:S07]  /*11a40*/  IMAD.MOV.U32 R233, RZ, RZ, RZ ;  /* 0x000000ffffe97224 */ /* 0x000fce00078e00ff */
[----:B------:R-:W-:-:S05]  /*11a50*/  @P0 IMAD.HI.U32 R4, R209, c[0x0][0x2c8], RZ ;  /* 0x0000b200d1040a27 */ /* 0x000fca00078e00ff */
[----:B------:R-:W-:-:S04]  /*11a60*/  @P0 SHF.R.U32.HI R5, RZ, c[0x0][0x2cc], R4 ;  /* 0x0000b300ff050a19 */ /* 0x000fc80000011604 */
        /* <DEDUP_REMOVED lines=12> */
.L_x_2350:
[----:B------:R-:W-:Y:S04]  /*11b30*/  DEPBAR.LE SB0, 0x2 ;  /* 0x000080800000791a */ /* 0x000fe80000000000 */
[----:B------:R-:W-:Y:S01]  /*11b40*/  WARPSYNC 0xffffffff ;  /* 0xffffffff00007948 */ /* 0x000fe20003800000 */
[----:B------:R-:W-:Y:S01]  /*11b50*/  BAR.SYNC.DEFER_BLOCKING 0x0 ;  /* 0x0000000000007b1d */ /* 0x000fe20000010000 */
[----:B------:R-:W-:Y:S01]  /*11b60*/  IMAD R203, R199, 0x6000, RZ ;  /* 0x00006000c7cb7824 */ /* 0x000fe200078e02ff */
[----:B------:R-:W-:Y:S02]  /*11b70*/  ISETP.GE.AND P0, PT, R232, R245, PT ;  /* 0x000000f5e800720c */ /* 0x000fe40003f06270 */
[----:B------:R-:W-:Y:S02]  /*11b80*/  IADD3 R243, R245, -0x1, RZ ;  /* 0xfffffffff5f37810 */ /* 0x000fe40007ffe0ff */
[----:B------:R-:W-:Y:S02]  /*11b90*/  IADD3 R204, R196, R203, RZ ;  /* 0x000000cbc4cc7210 */ /* 0x000fe40007ffe0ff */
[----:B------:R-:W-:Y:S02]  /*11ba0*/  ISETP.NE.AND P6, PT, R240, 0x1, PT ;  /* 0x00000001f000780c */ /* 0x000fe40003fc5270 */
[----:B------:R-:W-:Y:S05]  /*11bb0*/  IADD3 R202, R200, R204, RZ ;  /* 0x000000ccc8ca7210 */ /* 0x000fea0007ffe0ff */
[----:B------:R-:W-:Y:S01]  /*11bc0*/  @!P0 SHF.R.S32.HI R0, RZ, 0x1f, R243 ;  /* 0x0000001fff008819 */ /* 0x000fe200000114f3 */
[----:B------:R-:W-:Y:S01]  /*11bd0*/  @!P0 IMAD.WIDE.U32 R24, R243, c[0x0][0x208], RZ ;  /* 0x00008200f3188a25 */ /* 0x000fe200078e00ff */
[----:B------:R-:W-:Y:S02]  /*11be0*/  @!P0 MOV R165, c[0x0][0x20c] ;  /* 0x0000830000a58a02 */ /* 0x000fe40000000f00 */
[----:B------:R-:W-:Y:S01]  /*11bf0*/  @!P0 ISETP.GE.AND P3, PT, R228, c[0x0][0x1d4], PT ;  /* 0x00007500e4008a0c */ /* 0x000fe20003f66270 */
[----:B------:R-:W-:Y:S01]  /*11c00*/  @!P0 IMAD R0, R0, c[0x0][0x208], RZ ;  /* 0x0000820000008a24 */ /* 0x000fe200078e02ff */
[C---:B------:R-:W-:Y:S02]  /*11c10*/  @!P0 SHF.L.U32 R35, R24.reuse, 0x6, RZ ;  /* 0x0000000618238819 */ /* 0x040fe400000006ff */
[----:B------:R-:W-:Y:S01]  /*11c20*/  @!P0 ISETP.GE.AND P2, PT, R215, c[0x0][0x1d4], PT ;  /* 0x00007500d7008a0c */ /* 0x000fe20003f46270 */
[----:B------:R-:W-:Y:S01]  /*11c30*/  LDSM.16.M88.4 R144, [R198] ;  /* 0x00000000c690783b */ /* 0x000fe20000000200 */
[----:B------:R-:W-:Y:S01]  /*11c40*/  @!P0 IMAD R0, R243, c[0x0][0x20c], R0 ;  /* 0x00008300f3008a24 */ /* 0x000fe200078e0200 */
[----:B------:R-:W-:Y:S04]  /*11c50*/  @!P0 IADD3 R2, P5, R35, R234, RZ ;  /* 0x000000ea23028210 */ /* 0x000fe80007fbe0ff */
[----:B------:R-:W-:Y:S02]  /*11c60*/  @!P0 IADD3 R0, R25, R0, RZ ;  /* 0x0000000019008210 */ /* 0x000fe40007ffe0ff */
[----:B------:R-:W2:Y:S02]  /*11c70*/  LDSM.16.M88.4 R148, [R204] ;  /* 0x00000000cc94783b */ /* 0x000ea40000000200 */
[----:B------:R-:W-:Y:S02]  /*11c80*/  @!P0 SHF.L.U64.HI R9, R24, 0x6, R0 ;  /* 0x0000000618098819 */ /* 0x000fe40000010200 */
[----:B------:R-:W-:Y:S04]  /*11c90*/  @!P0 MOV R0, c[0x0][0x208] ;  /* 0x0000820000008a02 */ /* 0x000fe80000000f00 */
[----:B------:R-:W3:Y:S01]  /*11ca0*/  LDSM.16.M88.4 R152, [R204+0x800] ;  /* 0x00080000cc98783b */ /* 0x000ee20000000200 */
[C---:B------:R-:W-:Y:S04]  /*11cb0*/  @!P0 LEA R33, P1, R0.reuse, R35, 0x5 ;  /* 0x0000002300218211 */ /* 0x040fe800078228ff */
[----:B------:R-:W-:Y:S02]  /*11cc0*/  @!P0 LEA.HI.X R165, R0, R9, R165, 0x5, P1 ;  /* 0x0000000900a58211 */ /* 0x000fe400008f2ca5 */
[----:B------:R-:W-:Y:S01]  /*11cd0*/  @!P0 ISETP.GE.AND P1, PT, R214, c[0x0][0x1d4], PT ;  /* 0x00007500d6008a0c */ /* 0x000fe20003f26270 */
[----:B------:R-:W4:Y:S01]  /*11ce0*/  LDSM.16.M88.4 R156, [R204+0x1000] ;  /* 0x00100000cc9c783b */ /* 0x000f220000000200 */
[----:B------:R-:W-:Y:S02]  /*11cf0*/  @!P0 IADD3 R0, P4, R33, R234, RZ ;  /* 0x000000ea21008210 */ /* 0x000fe40007f9e0ff */
[-C--:B------:R-:W-:Y:S02]  /*11d00*/  @!P0 IADD3.X R9, R9, R230.reuse, RZ, P5, !PT ;  /* 0x000000e609098210 */ /* 0x080fe40002ffe4ff */
[----:B------:R-:W-:Y:S02]  /*11d10*/  @!P0 IADD3.X R165, R165, R230, RZ, P4, !PT ;  /* 0x000000e6a5a58210 */ /* 0x000fe400027fe4ff */
[----:B------:R-:W-:Y:S01]  /*11d20*/  @!P0 LEA R174, P5, R2, c[0x0][0x1f8], 0x1 ;  /* 0x00007e0002ae8a11 */ /* 0x000fe200078a08ff */
[----:B------:R-:W5:Y:S01]  /*11d30*/  LDSM.16.M88.4 R36, [R204+0x1800] ;  /* 0x00180000cc24783b */ /* 0x000f620000000200 */
[----:B------:R-:W-:Y:S02]  /*11d40*/  @!P0 LEA R172, P4, R0, c[0x0][0x1f8], 0x1 ;  /* 0x00007e0000ac8a11 */ /* 0x000fe400078808ff */
[----:B------:R-:W-:Y:S01]  /*11d50*/  @!P0 LEA.HI.X R175, R2, c[0x0][0x1fc], R9, 0x1, P5 ;  /* 0x00007f0002af8a11 */ /* 0x000fe200028f0c09 */
[----:B------:R-:W-:Y:S01]  /*11d60*/  @!P0 IMAD R2, R233, 0x6000, R10 ;  /* 0x00006000e9028824 */ /* 0x000fe200078e020a */
[-C--:B------:R-:W-:Y:S02]  /*11d70*/  IADD3 R9, R200, R204.reuse, R201 ;  /* 0x000000ccc8097210 */ /* 0x080fe40007ffe0c9 */
[----:B------:R-:W-:Y:S01]  /*11d80*/  @!P0 LEA.HI.X R173, R0, c[0x0][0x1fc], R165, 0x1, P4 ;  /* 0x00007f0000ad8a11 */ /* 0x000fe200020f0ca5 */
[----:B------:R-:W-:Y:S01]  /*11d90*/  LDSM.16.M88.4 R160, [R202+0x800] ;  /* 0x00080000caa0783b */ /* 0x000fe20000000200 */
[C---:B------:R-:W-:Y:S01]  /*11da0*/  IADD3 R0, R201.reuse, R204, RZ ;  /* 0x000000ccc9007210 */ /* 0x040fe20007ffe0ff */
        /* <DEDUP_REMOVED lines=9> */
[C---:B-----5:R-:W-:Y:S08]  /*11e40*/  HMMA.16816.F32 R32, R144.reuse, R36, RZ ;  /* 0x000000249020723c */ /* 0x060ff000000018ff */
[----:B------:R-:W-:Y:S01]  /*11e50*/  HMMA.16816.F32 R36, R144, R38, RZ ;  /* 0x000000269024723c */ /* 0x000fe200000018ff */
[----:B------:R-:W3:Y:S07]  /*11e60*/  LDSM.16.M88.4 R144, [R202+0x1800] ;  /* 0x00180000ca90783b */ /* 0x000eee0000000200 */
        /* <DEDUP_REMOVED lines=139> */
[----:B------:R-:W-:Y:S07]  /*12720*/  HMMA.16816.F32 R36, R168, R166, R36 ;  /* 0x000000a6a824723c */ /* 0x000fee0000001824 */
[----:B------:R-:W-:Y:S01]  /*12730*/  IADD3 R166, R192, R203, RZ ;  /* 0x000000cbc0a67210 */ /* 0x000fe20007ffe0ff */
[C---:B-----5:R-:W-:Y:S08]  /*12740*/  HMMA.16816.F32 R4, R180.reuse, R188, R4 ;  /* 0x000000bcb404723c */ /* 0x060ff00000001804 */
[C---:B------:R-:W-:Y:S08]  /*12750*/  HMMA.16816.F32 R12, R180.reuse, R190, R12 ;  /* 0x000000beb40c723c */ /* 0x040ff0000000180c */
[C---:B-1----:R-:W-:Y:S08]  /*12760*/  HMMA.16816.F32 R16, R180.reuse, R144, R16 ;  /* 0x00000090b410723c */ /* 0x042ff00000001810 */
[C---:B------:R-:W-:Y:S04]  /*12770*/  HMMA.16816.F32 R20, R180.reuse, R146, R20 ;  /* 0x00000092b414723c */ /* 0x040fe80000001814 */
[----:B------:R-:W-:Y:S02]  /*12780*/  FMUL.FTZ R161, R7, c[0x0][0x320] ;  /* 0x0000c80007a17a20 */ /* 0x000fe40000410000 */
[----:B------:R-:W-:Y:S02]  /*12790*/  FMUL.FTZ R2, R5, c[0x0][0x320] ;  /* 0x0000c80005027a20 */ /* 0x000fe40000410000 */
[C---:B------:R-:W-:Y:S02]  /*127a0*/  HMMA.16816.F32 R24, R180.reuse, R148, R24 ;  /* 0x00000094b418723c */ /* 0x040fe40000001818 */
[----:B------:R-:W-:Y:S02]  /*127b0*/  MUFU.TANH R161, R161 ;  /* 0x000000a100a17308 */ /* 0x000fe40000002400 */
        /* <DEDUP_REMOVED lines=21> */
[----:B------:R1:W-:Y:S01]  /*12910*/  MUFU.TANH R165, R15 ;  /* 0x0000000f00a57308 */ /* 0x0003e20000002400 */
[----:B------:R-:W-:Y:S02]  /*12920*/  FMUL.FTZ R29, R29, c[0x0][0x320] ;  /* 0x0000c8001d1d7a20 */ /* 0x000fe40000410000 */
[----:B------:R-:W-:Y:S02]  /*12930*/  FMUL.FTZ R26, R26, c[0x0][0x320] ;  /* 0x0000c8001a1a7a20 */ /* 0x000fe40000410000 */
[----:B------:R-:W-:Y:S02]  /*12940*/  FMUL.FTZ R30, R30, c[0x0][0x320] ;  /* 0x0000c8001e1e7a20 */ /* 0x000fe40000410000 */
[----:B------:R-:W-:Y:S03]  /*12950*/  FMUL.FTZ R31, R31, c[0x0][0x320] ;  /* 0x0000c8001f1f7a20 */ /* 0x000fe60000410000 */
[----:B------:R2:W-:Y:S10]  /*12960*/  MUFU.TANH R178, R18 ;  /* 0x0000001200b27308 */ /* 0x0005f40000002400 */
[----:B------:R3:W-:Y:S01]  /*12970*/  MUFU.TANH R189, R19 ;  /* 0x0000001300bd7308 */ /* 0x0007e20000002400 */
[----:B-1----:R-:W1:Y:S01]  /*12980*/  LDSM.16.M88.4 R12, [R9+0x5800] ;  /* 0x00580000090c783b */ /* 0x002e620000000200 */
[----:B------:R-:W-:Y:S08]  /*12990*/  DEPBAR.LE SB0, 0x2 ;  /* 0x000080800000791a */ /* 0x000ff00000000000 */
[----:B------:R4:W-:Y:S01]  /*129a0*/  MUFU.TANH R191, R20 ;  /* 0x0000001400bf7308 */ /* 0x0009e20000002400 */
[----:B------:R-:W-:Y:S01]  /*129b0*/  BAR.SYNC.DEFER_BLOCKING 0x0 ;  /* 0x0000000000007b1d */ /* 0x000fe20000010000 */
[----:B--2---:R-:W-:Y:S04]  /*129c0*/  IADD3 R18, R222, R209, RZ ;  /* 0x000000d1de127210 */ /* 0x004fe80007ffe0ff */
[----:B------:R-:W-:Y:S01]  /*129d0*/  MOV R21, R18 ;  /* 0x0000001200157202 */ /* 0x000fe20000000f00 */
[----:B---3--:R-:W-:Y:S05]  /*129e0*/  @P6 IMAD.HI.U32 R19, R18, c[0x0][0x2c8], RZ ;  /* 0x0000b20012136a27 */ /* 0x008fea00078e00ff */
[----:B------:R-:W-:Y:S02]  /*129f0*/  @P6 SHF.R.U32.HI R21, RZ, c[0x0][0x2cc], R19 ;  /* 0x0000b300ff156a19 */ /* 0x000fe40000011613 */
[----:B----4-:R-:W-:Y:S05]  /*12a00*/  MOV R20, 0x1 ;  /* 0x0000000100147802 */ /* 0x010fea0000000f00 */
[----:B------:R-:W-:Y:S01]  /*12a10*/  IMAD R20, R245, -0x40, R20 ;  /* 0xffffffc0f5147824 */ /* 0x000fe200078e0214 */
[----:B------:R-:W2:Y:S01]  /*12a20*/  SHFL.IDX PT, R18, R21, RZ, 0x1c1f ;  /* 0x001c1fff15127589 */ /* 0x000ea200000e0000 */
[----:B------:R-:W3:Y:S01]  /*12a30*/  MUFU.TANH R0, R0 ;  /* 0x0000000000007308 */ /* 0x000ee20000002400 */
[C---:B-1----:R-:W-:Y:S06]  /*12a40*/  HMMA.16816.F32 R32, R180.reuse, R12, R32 ;  /* 0x0000000cb420723c */ /* 0x042fec0000001820 */
[----:B------:R-:W1:Y:S01]  /*12a50*/  SHFL.IDX PT, R9, R21, 0x1, 0x1c1f ;  /* 0x003c1f0015097f89 */ /* 0x000e6200000e0000 */
[----:B------:R-:W-:Y:S02]  /*12a60*/  IADD3 R20, R242, R20, -R221 ;  /* 0x00000014f2147210 */ /* 0x000fe40007ffe8dd */
[----:B------:R-:W4:Y:S01]  /*12a70*/  MUFU.TANH R2, R2 ;  /* 0x0000000200027308 */ /* 0x000f220000002400 */
[----:B------:R-:W-:Y:S03]  /*12a80*/  HMMA.16816.F32 R36, R180, R14, R36 ;  /* 0x0000000eb424723c */ /* 0x000fe60000001824 */
[----:B------:R-:W-:Y:S01]  /*12a90*/  IADD3 R20, R20, -R241, RZ ;  /* 0x800000f114147210 */ /* 0x000fe20007ffe0ff */
[----:B------:R-:W-:Y:S05]  /*12aa0*/  LDSM.16.MT88.4 R152, [R166+0x3800] ;  /* 0x00380000a698783b */ /* 0x000fea0000004200 */
[----:B------:R5:W-:Y:S03]  /*12ab0*/  MUFU.TANH R247, R23 ;  /* 0x0000001700f77308 */ /* 0x000be60000002400 */
[----:B--2---:R-:W-:Y:S04]  /*12ac0*/  IADD3 R12, R20, R18, RZ ;  /* 0x00000012140c7210 */ /* 0x004fe80007ffe0ff */
[----:B------:R-:W-:Y:S01]  /*12ad0*/  ISETP.GT.AND P1, PT, R12, RZ, PT ;  /* 0x000000ff0c00720c */ /* 0x000fe20003f24270 */
[----:B------:R-:W-:Y:S01]  /*12ae0*/  FMUL.FTZ R32, R32, c[0x0][0x320] ;  /* 0x0000c80020207a20 */ /* 0x000fe20000410000 */
[----:B------:R-:W-:Y:S01]  /*12af0*/  ISETP.GT.AND P0, PT, R12, 0x1, PT ;  /* 0x000000010c00780c */ /* 0x000fe20003f04270 */
[----:B------:R2:W-:Y:S01]  /*12b00*/  MUFU.TANH R202, R25 ;  /* 0x0000001900ca7308 */ /* 0x0005e20000002400 */
[----:B---3--:R-:W-:Y:S01]  /*12b10*/  FSEL R0, R0, -INF , P1 ;  /* 0xff80000000007808 */ /* 0x008fe20000800000 */
[----:B------:R-:W-:Y:S01]  /*12b20*/  FMUL.FTZ R33, R33, c[0x0][0x320] ;  /* 0x0000c80021217a20 */ /* 0x000fe20000410000 */
[----:B-1----:R-:W-:Y:S01]  /*12b30*/  IADD3 R9, R20, R9, RZ ;  /* 0x0000000914097210 */ /* 0x002fe20007ffe0ff */
[----:B------:R-:W-:Y:S01]  /*12b40*/  FMUL.FTZ R34, R34, c[0x0][0x320] ;  /* 0x0000c80022227a20 */ /* 0x000fe20000410000 */
[----:B----4-:R-:W-:Y:S01]  /*12b50*/  FSEL R21, R2, -INF , P0 ;  /* 0xff80000002157808 */ /* 0x010fe20000000000 */
[----:B------:R-:W-:Y:S01]  /*12b60*/  FMUL.FTZ R36, R36, c[0x0][0x320] ;  /* 0x0000c80024247a20 */ /* 0x000fe20000410000 */
[----:B------:R-:W-:Y:S01]  /*12b70*/  ISETP.GT.AND P4, PT, R12, 0x8, PT ;  /* 0x000000080c00780c */ /* 0x000fe20003f84270 */
[----:B------:R-:W-:Y:S01]  /*12b80*/  FMUL.FTZ R37, R37, c[0x0][0x320] ;  /* 0x0000c80025257a20 */ /* 0x000fe20000410000 */
[----:B------:R-:W-:Y:S01]  /*12b90*/  FMNMX.FTZ R2, R0, R3, !PT ;  /* 0x0000000300027209 */ /* 0x000fe20007810000 */
[----:B------:R-:W1:Y:S01]  /*12ba0*/  MUFU.TANH R160, R160 ;  /* 0x000000a000a07308 */ /* 0x000e620000002400 */
[----:B------:R-:W-:Y:S01]  /*12bb0*/  ISETP.GT.AND P5, PT, R12, 0x9, PT ;  /* 0x000000090c00780c */ /* 0x000fe20003fa4270 */
[----:B------:R-:W-:Y:S01]  /*12bc0*/  FMUL.FTZ R35, R35, c[0x0][0x320] ;  /* 0x0000c80023237a20 */ /* 0x000fe20000410000 */
[----:B------:R-:W-:Y:S01]  /*12bd0*/  ISETP.GT.AND P6, PT, R9, 0x8, PT ;  /* 0x000000080900780c */ /* 0x000fe20003fc4270 */
[----:B------:R-:W-:Y:S01]  /*12be0*/  FMUL.FTZ R38, R38, c[0x0][0x320] ;  /* 0x0000c80026267a20 */ /* 0x000fe20000410000 */
[----:B-----5:R-:W-:Y:S01]  /*12bf0*/  FSEL R23, R162, -INF , P4 ;  /* 0xff800000a2177808 */ /* 0x020fe20002000000 */
[----:B------:R-:W-:Y:S01]  /*12c00*/  FMUL.FTZ R39, R39, c[0x0][0x320] ;  /* 0x0000c80027277a20 */ /* 0x000fe20000410000 */
[----:B------:R-:W-:Y:S02]  /*12c10*/  FMNMX.FTZ R2, R21, R2, !PT ;  /* 0x0000000215027209 */ /* 0x000fe40007810000 */
[----:B------:R-:W-:Y:S01]  /*12c20*/  ISETP.GT.AND P2, PT, R9, RZ, PT ;  /* 0x000000ff0900720c */ /* 0x000fe20003f44270 */
[----:B------:R3:W4:Y:S01]  /*12c30*/  MUFU.TANH R176, R16 ;  /* 0x0000001000b07308 */ /* 0x0007220000002400 */
[----:B------:R-:W-:Y:S02]  /*12c40*/  FSEL R19, R164, -INF , P6 ;  /* 0xff800000a4137808 */ /* 0x000fe40003000000 */
[----:B------:R-:W-:Y:S02]  /*12c50*/  FMNMX.FTZ R2, R23, R2, !PT ;  /* 0x0000000217027209 */ /* 0x000fe40007810000 */
[----:B--2---:R-:W-:Y:S02]  /*12c60*/  FSEL R25, R163, -INF , P5 ;  /* 0xff800000a3197808 */ /* 0x004fe40002800000 */
[C---:B------:R-:W-:Y:S02]  /*12c70*/  ISETP.GT.AND P6, PT, R12.reuse, 0x19, PT ;  /* 0x000000190c00780c */ /* 0x040fe40003fc4270 */
[C---:B------:R-:W-:Y:S01]  /*12c80*/  ISETP.GT.AND P4, PT, R9.reuse, 0x10, PT ;  /* 0x000000100900780c */ /* 0x040fe20003f84270 */
[----:B------:R-:W2:Y:S01]  /*12c90*/  MUFU.TANH R17, R17 ;  /* 0x0000001100117308 */ /* 0x000ea20000002400 */
[----:B------:R-:W-:Y:S02]  /*12ca0*/  ISETP.GT.AND P1, PT, R12, 0x11, PT ;  /* 0x000000110c00780c */ /* 0x000fe40003f24270 */
[----:B------:R-:W-:Y:S02]  /*12cb0*/  ISETP.GT.AND P3, PT, R9, 0x1, PT ;  /* 0x000000010900780c */ /* 0x000fe40003f64270 */
[----:B-1----:R-:W-:Y:S02]  /*12cc0*/  FSEL R15, R160, -INF , P2 ;  /* 0xff800000a00f7808 */ /* 0x002fe40001000000 */
[----:B------:R-:W-:Y:S02]  /*12cd0*/  ISETP.GT.AND P2, PT, R12, 0x10, PT ;  /* 0x000000100c00780c */ /* 0x000fe40003f44270 */
[----:B------:R-:W-:Y:S01]  /*12ce0*/  FSEL R178, R178, -INF , P4 ;  /* 0xff800000b2b27808 */ /* 0x000fe20002000000 */
[----:B------:R-:W1:Y:S01]  /*12cf0*/  MUFU.TANH R185, R185 ;  /* 0x000000b900b97308 */ /* 0x000e620000002400 */
[----:B------:R-:W-:Y:S02]  /*12d00*/  ISETP.GT.AND P4, PT, R12, 0x18, PT ;  /* 0x000000180c00780c */ /* 0x000fe40003f84270 */
[----:B------:R-:W-:Y:S01]  /*12d10*/  FSEL R13, R161, -INF , P3 ;  /* 0xff800000a10d7808 */ /* 0x000fe20001800000 */
[----:B---3--:R-:W-:Y:S01]  /*12d20*/  FMUL.FTZ R16, R22, c[0x0][0x320] ;  /* 0x0000c80016107a20 */ /* 0x008fe20000410000 */
[----:B----4-:R-:W-:Y:S02]  /*12d30*/  FSEL R176, R176, -INF , P2 ;  /* 0xff800000b0b07808 */ /* 0x010fe40001000000 */
[----:B------:R-:W-:Y:S02]  /*12d40*/  FSEL R191, R191, -INF , P4 ;  /* 0xff800000bfbf7808 */ /* 0x000fe40002000000 */
[----:B------:R-:W-:Y:S01]  /*12d50*/  ISETP.GT.AND P0, PT, R9, 0x9, PT ;  /* 0x000000090900780c */ /* 0x000fe20003f04270 */
[----:B------:R-:W3:Y:S01]  /*12d60*/  MUFU.TANH R190, R24 ;  /* 0x0000001800be7308 */ /* 0x000ee20000002400 */
[----:B------:R-:W-:Y:S02]  /*12d70*/  ISETP.GT.AND P2, PT, R12, 0x20, PT ;  /* 0x000000200c00780c */ /* 0x000fe40003f44270 */
[----:B------:R-:W-:Y:S02]  /*12d80*/  FSEL R165, R165, -INF , P0 ;  /* 0xff800000a5a57808 */ /* 0x000fe40000000000 */
[----:B--2---:R-:W-:Y:S02]  /*12d90*/  FSEL R180, R17, -INF , P6 ;  /* 0xff80000011b47808 */ /* 0x004fe40003000000 */
[----:B------:R-:W-:Y:S02]  /*12da0*/  FMNMX.FTZ R17, R25, R2, !PT ;  /* 0x0000000219117209 */ /* 0x000fe40007810000 */
[----:B------:R-:W-:Y:S01]  /*12db0*/  FMNMX.FTZ R2, R15, R8, !PT ;  /* 0x000000080f027209 */ /* 0x000fe20007810000 */
[----:B------:R2:W-:Y:S01]  /*12dc0*/  MUFU.TANH R188, R27 ;  /* 0x0000001b00bc7308 */ /* 0x0005e20000002400 */
[----:B------:R-:W-:Y:S02]  /*12dd0*/  FMNMX.FTZ R14, R176, R17, !PT ;  /* 0x00000011b00e7209 */ /* 0x000fe40007810000 */
[----:B------:R-:W-:Y:S02]  /*12de0*/  FMNMX.FTZ R2, R13, R2, !PT ;  /* 0x000000020d027209 */ /* 0x000fe40007810000 */
[----:B-1----:R-:W-:Y:S02]  /*12df0*/  FSEL R185, R185, -INF , P1 ;  /* 0xff800000b9b97808 */ /* 0x002fe40000800000 */
[----:B------:R-:W-:Y:S02]  /*12e00*/  FMNMX.FTZ R2, R19, R2, !PT ;  /* 0x0000000213027209 */ /* 0x000fe40007810000 */
[----:B------:R-:W-:Y:S01]  /*12e10*/  FMNMX.FTZ R14, R185, R14, !PT ;  /* 0x0000000eb90e7209 */ /* 0x000fe20007810000 */
[----:B------:R-:W1:Y:S01]  /*12e20*/  MUFU.TANH R186, R28 ;  /* 0x0000001c00ba7308 */ /* 0x000e620000002400 */
[----:B------:R-:W-:Y:S02]  /*12e30*/  ISETP.GT.AND P0, PT, R9, 0x19, PT ;  /* 0x000000190900780c */ /* 0x000fe40003f04270 */
[----:B------:R-:W-:Y:S02]  /*12e40*/  FMNMX.FTZ R17, R191, R14, !PT ;  /* 0x0000000ebf117209 */ /* 0x000fe40007810000 */
[----:B---3--:R-:W-:Y:S02]  /*12e50*/  FSEL R190, R190, -INF , P2 ;  /* 0xff800000bebe7808 */ /* 0x008fe40001000000 */
[----:B------:R-:W-:Y:S02]  /*12e60*/  FMNMX.FTZ R17, R180, R17, !PT ;  /* 0x00000011b4117209 */ /* 0x000fe40007810000 */
[----:B------:R-:W-:Y:S01]  /*12e70*/  ISETP.GT.AND P1, PT, R12, 0x21, PT ;  /* 0x000000210c00780c */ /* 0x000fe20003f24270 */
[----:B------:R-:W3:Y:S01]  /*12e80*/  MUFU.TANH R16, R16 ;  /* 0x0000001000107308 */ /* 0x000ee20000002400 */
[----:B------:R-:W-:Y:S02]  /*12e90*/  ISETP.GT.AND P5, PT, R9, 0x11, PT ;  /* 0x000000110900780c */ /* 0x000fe40003fa4270 */
[----:B------:R-:W-:Y:S02]  /*12ea0*/  FSEL R247, R247, -INF , P0 ;  /* 0xff800000f7f77808 */ /* 0x000fe40000000000 */
[----:B--2---:R-:W-:Y:S02]  /*12eb0*/  FMNMX.FTZ R27, R165, R2, !PT ;  /* 0x00000002a51b7209 */ /* 0x004fe40007810000 */
[----:B------:R-:W-:Y:S02]  /*12ec0*/  FSEL R202, R202, -INF , P1 ;  /* 0xff800000caca7808 */ /* 0x000fe40000800000 */
[----:B------:R-:W-:Y:S01]  /*12ed0*/  ISETP.GT.AND P0, PT, R12, 0x28, PT ;  /* 0x000000280c00780c */ /* 0x000fe20003f04270 */
[----:B------:R-:W2:Y:S01]  /*12ee0*/  MUFU.TANH R184, R29 ;  /* 0x0000001d00b87308 */ /* 0x000ea20000002400 */
[----:B------:R-:W-:Y:S02]  /*12ef0*/  FMNMX.FTZ R17, R190, R17, !PT ;  /* 0x00000011be117209 */ /* 0x000fe40007810000 */
[----:B------:R-:W-:Y:S02]  /*12f00*/  FMNMX.FTZ R2, R178, R27, !PT ;  /* 0x0000001bb2027209 */ /* 0x000fe40007810000 */
[----:B-1----:R-:W-:Y:S02]  /*12f10*/  FSEL R186, R186, -INF , P0 ;  /* 0xff800000baba7808 */ /* 0x002fe40000000000 */
[----:B------:R-:W-:Y:S02]  /*12f20*/  FMNMX.FTZ R17, R202, R17, !PT ;  /* 0x00000011ca117209 */ /* 0x000fe40007810000 */
[----:B------:R-:W-:Y:S01]  /*12f30*/  ISETP.GT.AND P3, PT, R9, 0x18, PT ;  /* 0x000000180900780c */ /* 0x000fe20003f64270 */
[----:B------:R-:W1:Y:S01]  /*12f40*/  MUFU.TANH R246, R26 ;  /* 0x0000001a00f67308 */ /* 0x000e620000002400 */
[----:B------:R-:W-:Y:S02]  /*12f50*/  FSEL R189, R189, -INF , P5 ;  /* 0xff800000bdbd7808 */ /* 0x000fe40002800000 */
[----:B------:R-:W-:Y:S02]  /*12f60*/  FMNMX.FTZ R27, R186, R17, !PT ;  /* 0x00000011ba1b7209 */ /* 0x000fe40007810000 */
[----:B------:R-:W-:Y:S02]  /*12f70*/  FMNMX.FTZ R17, R189, R2, !PT ;  /* 0x00000002bd117209 */ /* 0x000fe40007810000 */
[----:B---3--:R-:W-:Y:S02]  /*12f80*/  FSEL R182, R16, -INF , P3 ;  /* 0xff80000010b67808 */ /* 0x008fe40001800000 */
[C---:B------:R-:W-:Y:S01]  /*12f90*/  ISETP.GT.AND P6, PT, R12.reuse, 0x29, PT ;  /* 0x000000290c00780c */ /* 0x040fe20003fc4270 */
[----:B------:R-:W3:Y:S01]  /*12fa0*/  MUFU.TANH R187, R32 ;  /* 0x0000002000bb7308 */ /* 0x000ee20000002400 */
[C---:B------:R-:W-:Y:S02]  /*12fb0*/  ISETP.GT.AND P4, PT, R12.reuse, 0x38, PT ;  /* 0x000000380c00780c */ /* 0x040fe40003f84270 */
[C---:B------:R-:W-:Y:S02]  /*12fc0*/  ISETP.GT.AND P2, PT, R12.reuse, 0x39, PT ;  /* 0x000000390c00780c */ /* 0x040fe40003f44270 */
[C---:B------:R-:W-:Y:S02]  /*12fd0*/  ISETP.GT.AND P1, PT, R9.reuse, 0x20, PT ;  /* 0x000000200900780c */ /* 0x040fe40003f24270 */
[C---:B------:R-:W-:Y:S02]  /*12fe0*/  ISETP.GT.AND P3, PT, R12.reuse, 0x30, PT ;  /* 0x000000300c00780c */ /* 0x040fe40003f64270 */
[----:B------:R-:W-:Y:S01]  /*12ff0*/  ISETP.GT.AND P5, PT, R12, 0x31, PT ;  /* 0x000000310c00780c */ /* 0x000fe20003fa4270 */
[----:B------:R-:W4:Y:S01]  /*13000*/  MUFU.TANH R183, R33 ;  /* 0x0000002100b77308 */ /* 0x000f220000002400 */
[----:B------:R-:W-:Y:S02]  /*13010*/  FMNMX.FTZ R12, R182, R17, !PT ;  /* 0x00000011b60c7209 */ /* 0x000fe40007810000 */
[----:B--2---:R-:W-:Y:S02]  /*13020*/  FSEL R184, R184, -INF , P6 ;  /* 0xff800000b8b87808 */ /* 0x004fe40003000000 */
[----:B------:R-:W-:Y:S02]  /*13030*/  ISETP.GT.AND P0, PT, R9, 0x21, PT ;  /* 0x000000210900780c */ /* 0x000fe40003f04270 */
[----:B-1----:R-:W-:Y:S02]  /*13040*/  FSEL R246, R246, -INF , P1 ;  /* 0xff800000f6f67808 */ /* 0x002fe40000800000 */
[----:B------:R-:W-:Y:S01]  /*13050*/  FMNMX.FTZ R17, R247, R12, !PT ;  /* 0x0000000cf7117209 */ /* 0x000fe20007810000 */
[----:B------:R-:W1:Y:S01]  /*13060*/  MUFU.TANH R251, R30 ;  /* 0x0000001e00fb7308 */ /* 0x000e620000002400 */
[----:B------:R-:W-:Y:S02]  /*13070*/  FMNMX.FTZ R2, R184, R27, !PT ;  /* 0x0000001bb8027209 */ /* 0x000fe40007810000 */
[----:B------:R-:W-:Y:S02]  /*13080*/  FSEL R188, R188, -INF , P0 ;  /* 0xff800000bcbc7808 */ /* 0x000fe40000000000 */
[----:B---3--:R-:W-:Y:S02]  /*13090*/  FSEL R187, R187, -INF , P3 ;  /* 0xff800000bbbb7808 */ /* 0x008fe40001800000 */
[----:B------:R-:W-:Y:S02]  /*130a0*/  ISETP.GT.AND P3, PT, R9, 0x28, PT ;  /* 0x000000280900780c */ /* 0x000fe40003f64270 */
[----:B------:R-:W-:Y:S01]  /*130b0*/  FMNMX.FTZ R17, R246, R17, !PT ;  /* 0x00000011f6117209 */ /* 0x000fe20007810000 */
[----:B------:R-:W2:Y:S01]  /*130c0*/  MUFU.TANH R177, R36 ;  /* 0x0000002400b17308 */ /* 0x000ea20000002400 */
[----:B------:R-:W-:Y:S02]  /*130d0*/  FMNMX.FTZ R2, R187, R2, !PT ;  /* 0x00000002bb027209 */ /* 0x000fe40007810000 */
[----:B------:R-:W-:Y:S02]  /*130e0*/  ISETP.GT.AND P0, PT, R9, 0x29, PT ;  /* 0x000000290900780c */ /* 0x000fe40003f04270 */
[----:B----4-:R-:W-:Y:S02]  /*130f0*/  FSEL R183, R183, -INF , P5 ;  /* 0xff800000b7b77808 */ /* 0x010fe40002800000 */
[----:B------:R-:W-:Y:S02]  /*13100*/  FMNMX.FTZ R12, R188, R17, !PT ;  /* 0x00000011bc0c7209 */ /* 0x000fe40007810000 */
[----:B------:R-:W-:Y:S01]  /*13110*/  FMNMX.FTZ R2, R183, R2, !PT ;  /* 0x00000002b7027209 */ /* 0x000fe20007810000 */
[----:B------:R-:W3:Y:S01]  /*13120*/  MUFU.TANH R249, R31 ;  /* 0x0000001f00f97308 */ /* 0x000ee20000002400 */
[----:B------:R-:W-:Y:S02]  /*13130*/  ISETP.GT.AND P1, PT, R9, 0x30, PT ;  /* 0x000000300900780c */ /* 0x000fe40003f24270 */
[----:B------:R-:W-:Y:S02]  /*13140*/  IADD3 R164, R139, R203, RZ ;  /* 0x000000cb8ba47210 */ /* 0x000fe40007ffe0ff */
[----:B-1----:R-:W-:Y:S04]  /*13150*/  FSEL R251, R251, -INF , P3 ;  /* 0xff800000fbfb7808 */ /* 0x002fe80001800000 */
[----:B------:R-:W-:Y:S01]  /*13160*/  FMNMX.FTZ R12, R251, R12, !PT ;  /* 0x0000000cfb0c7209 */ /* 0x000fe20007810000 */
[----:B------:R-:W1:Y:S01]  /*13170*/  MUFU.TANH R175, R37 ;  /* 0x0000002500af7308 */ /* 0x000e620000002400 */
[----:B--2---:R-:W-:Y:S04]  /*13180*/  FSEL R177, R177, -INF , P4 ;  /* 0xff800000b1b17808 */ /* 0x004fe80002000000 */
[----:B------:R-:W-:Y:S05]  /*13190*/  FMNMX.FTZ R14, R177, R2, !PT ;  /* 0x00000002b10e7209 */ /* 0x000fea0007810000 */
[----:B------:R-:W2:Y:S01]  /*131a0*/  MUFU.TANH R181, R34 ;  /* 0x0000002200b57308 */ /* 0x000ea20000002400 */
[----:B---3--:R-:W-:Y:S02]  /*131b0*/  FSEL R249, R249, -INF , P0 ;  /* 0xff800000f9f97808 */ /* 0x008fe40000000000 */
[----:B------:R-:W-:Y:S02]  /*131c0*/  ISETP.GT.AND P0, PT, R9, 0x31, PT ;  /* 0x000000310900780c */ /* 0x000fe40003f04270 */
[----:B------:R-:W-:Y:S05]  /*131d0*/  FMNMX.FTZ R12, R249, R12, !PT ;  /* 0x0000000cf90c7209 */ /* 0x000fea0007810000 */
[----:B------:R-:W3:Y:S01]  /*131e0*/  MUFU.TANH R179, R35 ;  /* 0x0000002300b37308 */ /* 0x000ee20000002400 */
[----:B-1----:R-:W-:Y:S04]  /*131f0*/  FSEL R175, R175, -INF , P2 ;  /* 0xff800000afaf7808 */ /* 0x002fe80001000000 */
[----:B------:R-:W-:Y:S05]  /*13200*/  FMNMX.FTZ R2, R175, R14, !PT ;  /* 0x0000000eaf027209 */ /* 0x000fea0007810000 */
[----:B------:R-:W1:Y:S01]  /*13210*/  MUFU.TANH R163, R38 ;  /* 0x0000002600a37308 */ /* 0x000e620000002400 */
[----:B------:R-:W4:Y:S01]  /*13220*/  SHFL.BFLY PT, R17, R2, 0x2, 0x1f ;  /* 0x0c401f0002117f89 */ /* 0x000f2200000e0000 */
[----:B--2---:R-:W-:Y:S02]  /*13230*/  FSEL R181, R181, -INF , P1 ;  /* 0xff800000b5b57808 */ /* 0x004fe40000800000 */
[----:B------:R-:W-:Y:S02]  /*13240*/  ISETP.GT.AND P1, PT, R9, 0x38, PT ;  /* 0x000000380900780c */ /* 0x000fe40003f24270 */
[----:B------:R-:W-:Y:S04]  /*13250*/  FMNMX.FTZ R12, R181, R12, !PT ;  /* 0x0000000cb50c7209 */ /* 0x000fe80007810000 */
[----:B------:R-:W2:Y:S01]  /*13260*/  MUFU.TANH R39, R39 ;  /* 0x0000002700277308 */ /* 0x000ea20000002400 */
[----:B---3--:R-:W-:Y:S01]  /*13270*/  FSEL R179, R179, -INF , P0 ;  /* 0xff800000b3b37808 */ /* 0x008fe20000000000 */
[----:B------:R-:W-:Y:S01]  /*13280*/  LDSM.16.MT88.4 R32, [R164] ;  /* 0x00000000a420783b */ /* 0x000fe20000004200 */
[----:B------:R-:W-:Y:S02]  /*13290*/  ISETP.GT.AND P0, PT, R9, 0x39, PT ;  /* 0x000000390900780c */ /* 0x000fe40003f04270 */
[----:B------:R-:W-:Y:S02]  /*132a0*/  FMNMX.FTZ R16, R179, R12, !PT ;  /* 0x0000000cb3107209 */ /* 0x000fe40007810000 */
[----:B-1----:R-:W-:Y:S02]  /*132b0*/  FSEL R163, R163, -INF , P1 ;  /* 0xff800000a3a37808 */ /* 0x002fe40000800000 */
[----:B----4-:R-:W-:Y:S02]  /*132c0*/  FMNMX.FTZ R17, R2, R17, !PT ;  /* 0x0000001102117209 */ /* 0x010fe40007810000 */
[----:B------:R-:W-:Y:S03]  /*132d0*/  FMNMX.FTZ R16, R163, R16, !PT ;  /* 0x00000010a3107209 */ /* 0x000fe60007810000 */
[----:B------:R-:W1:Y:S01]  /*132e0*/  SHFL.BFLY PT, R2, R17, 0x1, 0x1f ;  /* 0x0c201f0011027f89 */ /* 0x000e6200000e0000 */
[----:B--2---:R-:W-:Y:S04]  /*132f0*/  FSEL R161, R39, -INF , P0 ;  /* 0xff80000027a17808 */ /* 0x004fe80000000000 */
[----:B------:R-:W-:Y:S05]  /*13300*/  FMNMX.FTZ R14, R161, R16, !PT ;  /* 0x00000010a10e7209 */ /* 0x000fea0007810000 */
[----:B------:R-:W2:Y:S01]  /*13310*/  SHFL.BFLY PT, R9, R14, 0x2, 0x1f ;  /* 0x0c401f000e097f89 */ /* 0x000ea200000e0000 */
[----:B-1----:R-:W-:Y:S04]  /*13320*/  FMNMX.FTZ R2, R17, R2, !PT ;  /* 0x0000000211027209 */ /* 0x002fe80007810000 */
[C---:B------:R-:W-:Y:S01]  /*13330*/  FSETP.NEU.FTZ.AND P1, PT, R2.reuse, -INF , PT ;  /* 0xff8000000200780b */ /* 0x040fe20003f3d000 */
[C---:B------:R-:W-:Y:S03]  /*13340*/  FMUL.FTZ R162, R2.reuse, c[0x0][0x2d0] ;  /* 0x0000b40002a27a20 */ /* 0x040fe60000410000 */
[----:B------:R-:W-:Y:S02]  /*13350*/  FSEL R4, R2, RZ, P1 ;  /* 0x000000ff02047208 */ /* 0x000fe40000800000 */
[----:B------:R-:W-:Y:S02]  /*13360*/  FSEL R162, R162, RZ, P1 ;  /* 0x000000ffa2a27208 */ /* 0x000fe40000800000 */
[----:B--2---:R-:W-:Y:S01]  /*13370*/  FMNMX.FTZ R12, R14, R9, !PT ;  /* 0x000000090e0c7209 */ /* 0x004fe20007810000 */
[----:B------:R-:W-:Y:S02]  /*13380*/  FADD.FTZ R3, -R4, R3 ;  /* 0x0000000304037221 */ /* 0x000fe40000010100 */
[--C-:B------:R-:W-:Y:S02]  /*13390*/  FFMA.FTZ R174, R0, c[0x0][0x2d0], -R162.reuse ;  /* 0x0000b40000ae7a23 */ /* 0x100fe400000108a2 */
[----:B------:R-:W1:Y:S01]  /*133a0*/  SHFL.BFLY PT, R9, R12, 0x1, 0x1f ;  /* 0x0c201f000c097f89 */ /* 0x000e6200000e0000 */
[--C-:B------:R-:W-:Y:S02]  /*133b0*/  FFMA.FTZ R171, R25, c[0x0][0x2d0], -R162.reuse ;  /* 0x0000b40019ab7a23 */ /* 0x100fe400000108a2 */
[--C-:B------:R-:W-:Y:S01]  /*133c0*/  FFMA.FTZ R173, R21, c[0x0][0x2d0], -R162.reuse ;  /* 0x0000b40015ad7a23 */ /* 0x100fe200000108a2 */
[----:B------:R-:W-:Y:S01]  /*133d0*/  MUFU.EX2 R174, R174 ;  /* 0x000000ae00ae7308 */ /* 0x000fe20000000800 */
[--C-:B------:R-:W-:Y:S02]  /*133e0*/  FFMA.FTZ R172, R23, c[0x0][0x2d0], -R162.reuse ;  /* 0x0000b40017ac7a23 */ /* 0x100fe400000108a2 */
[----:B------:R-:W-:Y:S02]  /*133f0*/  FMUL.FTZ R6, R3, c[0x0][0x2d0] ;  /* 0x0000b40003067a20 */ /* 0x000fe40000410000 */
        /* <DEDUP_REMOVED lines=13> */
[C---:B------:R-:W-:Y:S02]  /*134d0*/  FMUL.FTZ R160, R0.reuse, c[0x0][0x2d0] ;  /* 0x0000b40000a07a20 */ /* 0x040fe40000410000 */
[--C-:B------:R-:W-:Y:S01]  /*134e0*/  FFMA.FTZ R250, R183, c[0x0][0x2d0], -R162.reuse ;  /* 0x0000b400b7fa7a23 */ /* 0x100fe200000108a2 */
[----:B------:R-:W-:Y:S01]  /*134f0*/  FSEL R5, R0, RZ, P0 ;  /* 0x000000ff00057208 */ /* 0x000fe20000000000 */
[--C-:B------:R-:W-:Y:S01]  /*13500*/  FFMA.FTZ R177, R177, c[0x0][0x2d0], -R162.reuse ;  /* 0x0000b400b1b17a23 */ /* 0x100fe200000108a2 */
[----:B------:R-:W-:Y:S01]  /*13510*/  FSEL R160, R160, RZ, P0 ;  /* 0x000000ffa0a07208 */ /* 0x000fe20000000000 */
[----:B------:R-:W1:Y:S01]  /*13520*/  MUFU.EX2 R171, R171 ;  /* 0x000000ab00ab7308 */ /* 0x000e620000000800 */
[----:B------:R-:W-:Y:S02]  /*13530*/  FFMA.FTZ R162, R175, c[0x0][0x2d0], -R162 ;  /* 0x0000b400afa27a23 */ /* 0x000fe400000108a2 */
[----:B------:R-:W-:Y:S01]  /*13540*/  FADD.FTZ R5, -R5, R8 ;  /* 0x0000000805057221 */ /* 0x000fe20000010100 */
[----:B--2---:R-:W-:Y:S01]  /*13550*/  F2FP.PACK_AB R144, R173, R174 ;  /* 0x000000aead90723e */ /* 0x004fe200000000ff */
[--C-:B------:R-:W-:Y:S02]  /*13560*/  FFMA.FTZ R168, R19, c[0x0][0x2d0], -R160.reuse ;  /* 0x0000b40013a87a23 */ /* 0x100fe400000108a0 */
[----:B------:R-:W2:Y:S01]  /*13570*/  LDSM.16.MT88.4 R16, [R166] ;  /* 0x00000000a610783b */ /* 0x000ea20000004200 */
[--C-:B------:R-:W-:Y:S02]  /*13580*/  FFMA.FTZ R170, R15, c[0x0][0x2d0], -R160.reuse ;  /* 0x0000b4000faa7a23 */ /* 0x100fe400000108a0 */
[--C-:B------:R-:W-:Y:S01]  /*13590*/  FFMA.FTZ R169, R13, c[0x0][0x2d0], -R160.reuse ;  /* 0x0000b4000da97a23 */ /* 0x100fe200000108a0 */
[----:B------:R-:W-:Y:S01]  /*135a0*/  MUFU.EX2 R168, R168 ;  /* 0x000000a800a87308 */ /* 0x000fe20000000800 */
[--C-:B------:R-:W-:Y:S01]  /*135b0*/  FFMA.FTZ R167, R165, c[0x0][0x2d0], -R160.reuse ;  /* 0x0000b400a5a77a23 */ /* 0x100fe200000108a0 */
[----:B------:R-:W-:Y:S01]  /*135c0*/  IADD3 R165, R197, R166, RZ ;  /* 0x000000a6c5a57210 */ /* 0x000fe20007ffe0ff */
[----:B------:R-:W-:Y:S02]  /*135d0*/  FMUL.FTZ R9, R5, c[0x0][0x2d0] ;  /* 0x0000b40005097a20 */ /* 0x000fe40000410000 */
[--C-:B------:R-:W-:Y:S02]  /*135e0*/  FFMA.FTZ R178, R178, c[0x0][0x2d0], -R160.reuse ;  /* 0x0000b400b2b27a23 */ /* 0x100fe400000108a0 */
[----:B------:R-:W3:Y:S01]  /*135f0*/  LDSM.16.MT88.4 R24, [R165] ;  /* 0x00000000a518783b */ /* 0x000ee20000004200 */
[--C-:B------:R-:W-:Y:S02]  /*13600*/  FFMA.FTZ R189, R189, c[0x0][0x2d0], -R160.reuse ;  /* 0x0000b400bdbd7a23 */ /* 0x100fe400000108a0 */
[----:B------:R-:W-:Y:S01]  /*13610*/  MUFU.EX2 R170, R170 ;  /* 0x000000aa00aa7308 */ /* 0x000fe20000000800 */
[--C-:B------:R-:W-:Y:S01]  /*13620*/  FFMA.FTZ R182, R182, c[0x0][0x2d0], -R160.reuse ;  /* 0x0000b400b6b67a23 */ /* 0x100fe200000108a0 */
[----:B-1----:R-:W-:Y:S01]  /*13630*/  F2FP.PACK_AB R146, R171, R172 ;  /* 0x000000acab92723e */ /* 0x002fe200000000ff */
[--C-:B------:R-:W-:Y:S02]  /*13640*/  FFMA.FTZ R247, R247, c[0x0][0x2d0], -R160.reuse ;  /* 0x0000b400f7f77a23 */ /* 0x100fe400000108a0 */
[----:B------:R-:W-:Y:S01]  /*13650*/  LDSM.16.MT88.4 R156, [R165+0x3800] ;  /* 0x00380000a59c783b */ /* 0x000fe20000004200 */
[--C-:B------:R-:W-:Y:S02]  /*13660*/  FFMA.FTZ R246, R246, c[0x0][0x2d0], -R160.reuse ;  /* 0x0000b400f6f67a23 */ /* 0x100fe400000108a0 */
[--C-:B------:R-:W-:Y:S02]  /*13670*/  FFMA.FTZ R188, R188, c[0x0][0x2d0], -R160.reuse ;  /* 0x0000b400bcbc7a23 */ /* 0x100fe400000108a0 */
[----:B------:R-:W1:Y:S01]  /*13680*/  MUFU.EX2 R169, R169 ;  /* 0x000000a900a97308 */ /* 0x000e620000000800 */
[--C-:B------:R-:W-:Y:S02]  /*13690*/  FFMA.FTZ R248, R251, c[0x0][0x2d0], -R160.reuse ;  /* 0x0000b400fbf87a23 */ /* 0x100fe400000108a0 */
[--C-:B------:R-:W-:Y:S02]  /*136a0*/  FFMA.FTZ R249, R249, c[0x0][0x2d0], -R160.reuse ;  /* 0x0000b400f9f97a23 */ /* 0x100fe400000108a0 */
[--C-:B------:R-:W-:Y:S02]  /*136b0*/  FFMA.FTZ R181, R181, c[0x0][0x2d0], -R160.reuse ;  /* 0x0000b400b5b57a23 */ /* 0x100fe400000108a0 */
[--C-:B------:R-:W-:Y:S02]  /*136c0*/  FFMA.FTZ R252, R179, c[0x0][0x2d0], -R160.reuse ;  /* 0x0000b400b3fc7a23 */ /* 0x100fe400000108a0 */
[--C-:B------:R-:W-:Y:S01]  /*136d0*/  FFMA.FTZ R179, R163, c[0x0][0x2d0], -R160.reuse ;  /* 0x0000b400a3b37a23 */ /* 0x100fe200000108a0 */
[----:B------:R-:W4:Y:S01]  /*136e0*/  MUFU.EX2 R167, R167 ;  /* 0x000000a700a77308 */ /* 0x000f220000000800 */
[----:B------:R-:W-:Y:S09]  /*136f0*/  FFMA.FTZ R160, R161, c[0x0][0x2d0], -R160 ;  /* 0x0000b400a1a07a23 */ /* 0x000ff200000108a0 */
[----:B------:R-:W5:Y:S01]  /*13700*/  MUFU.EX2 R8, R6 ;  /* 0x0000000600087308 */ /* 0x000f620000000800 */
[----:B-1----:R-:W-:Y:S09]  /*13710*/  F2FP.PACK_AB R145, R169, R170 ;  /* 0x000000aaa991723e */ /* 0x002ff200000000ff */
[----:B------:R-:W1:Y:S01]  /*13720*/  MUFU.EX2 R3, R9 ;  /* 0x0000000900037308 */ /* 0x000e620000000800 */
[----:B----4-:R-:W-:Y:S09]  /*13730*/  F2FP.PACK_AB R147, R167, R168 ;  /* 0x000000a8a793723e */ /* 0x010ff200000000ff */
[----:B------:R-:W-:Y:S01]  /*13740*/  MUFU.EX2 R175, R162 ;  /* 0x000000a200af7308 */ /* 0x000fe20000000800 */
[C---:B-----5:R-:W-:Y:S02]  /*13750*/  FMUL.FTZ R4, R8.reuse, R132 ;  /* 0x0000008408047220 */ /* 0x060fe40000410000 */
[C---:B------:R-:W-:Y:S02]  /*13760*/  FMUL.FTZ R5, R8.reuse, R133 ;  /* 0x0000008508057220 */ /* 0x040fe40000410000 */
[C---:B------:R-:W-:Y:S02]  /*13770*/  FMUL.FTZ R12, R8.reuse, R128 ;  /* 0x00000080080c7220 */ /* 0x040fe40000410000 */
[C---:B------:R-:W-:Y:S03]  /*13780*/  FMUL.FTZ R13, R8.reuse, R129 ;  /* 0x00000081080d7220 */ /* 0x040fe60000410000 */
[----:B------:R4:W-:Y:S01]  /*13790*/  MUFU.EX2 R183, R160 ;  /* 0x000000a000b77308 */ /* 0x0009e20000000800 */
[C---:B------:R-:W-:Y:S02]  /*137a0*/  FMUL.FTZ R20, R8.reuse, R120 ;  /* 0x0000007808147220 */ /* 0x040fe40000410000 */
[----:B-1----:R-:W-:Y:S01]  /*137b0*/  FMUL.FTZ R6, R3, R134 ;  /* 0x0000008603067220 */ /* 0x002fe20000410000 */
[----:B------:R-:W-:Y:S01]  /*137c0*/  IADD3 R9, R197, R164, RZ ;  /* 0x000000a4c5097210 */ /* 0x000fe20007ffe0ff */
[C---:B------:R-:W-:Y:S02]  /*137d0*/  FMUL.FTZ R7, R3.reuse, R135 ;  /* 0x0000008703077220 */ /* 0x040fe40000410000 */
[----:B------:R-:W-:Y:S01]  /*137e0*/  LDSM.16.MT88.4 R132, [R165+0x2800] ;  /* 0x00280000a584783b */ /* 0x000fe20000004200 */
[C---:B------:R-:W-:Y:S02]  /*137f0*/  FMUL.FTZ R14, R3.reuse, R130 ;  /* 0x00000082030e7220 */ /* 0x040fe40000410000 */
[C---:B------:R-:W-:Y:S01]  /*13800*/  FMUL.FTZ R15, R3.reuse, R131 ;  /* 0x00000083030f7220 */ /* 0x040fe20000410000 */
[----:B------:R-:W-:Y:S01]  /*13810*/  MUFU.EX2 R176, R176 ;  /* 0x000000b000b07308 */ /* 0x000fe20000000800 */
[C---:B--2---:R-:W-:Y:S03]  /*13820*/  HMMA.16816.F32 R4, R144.reuse, R16, R4 ;  /* 0x000000109004723c */ /* 0x044fe60000001804 */
[----:B------:R-:W-:Y:S02]  /*13830*/  LDSM.16.MT88.4 R128, [R166+0x2800] ;  /* 0x00280000a680783b */ /* 0x000fe40000004200 */
[C---:B------:R-:W-:Y:S02]  /*13840*/  FMUL.FTZ R21, R8.reuse, R121 ;  /* 0x0000007908157220 */ /* 0x040fe40000410000 */
[C---:B------:R-:W-:Y:S01]  /*13850*/  FMUL.FTZ R16, R8.reuse, R124 ;  /* 0x0000007c08107220 */ /* 0x040fe20000410000 */
[C---:B------:R-:W-:Y:S01]  /*13860*/  HMMA.16816.F32 R12, R144.reuse, R18, R12 ;  /* 0x00000012900c723c */ /* 0x040fe2000000180c */
[----:B------:R-:W1:Y:S02]  /*13870*/  MUFU.EX2 R185, R185 ;  /* 0x000000b900b97308 */ /* 0x000e640000000800 */
[----:B------:R-:W-:Y:S01]  /*13880*/  LDSM.16.MT88.4 R148, [R9+0x1800] ;  /* 0x001800000994783b */ /* 0x000fe20000004200 */
[C---:B------:R-:W-:Y:S02]  /*13890*/  FMUL.FTZ R17, R8.reuse, R125 ;  /* 0x0000007d08117220 */ /* 0x040fe40000410000 */
[C---:B------:R-:W-:Y:S02]  /*138a0*/  FMUL.FTZ R22, R3.reuse, R122 ;  /* 0x0000007a03167220 */ /* 0x040fe40000410000 */
[C---:B------:R-:W-:Y:S03]  /*138b0*/  FMUL.FTZ R18, R3.reuse, R126 ;  /* 0x0000007e03127220 */ /* 0x040fe60000410000 */
[----:B----4-:R-:W-:Y:S01]  /*138c0*/  LDSM.16.MT88.4 R160, [R164+0x3800] ;  /* 0x00380000a4a0783b */ /* 0x010fe20000004200 */
[C---:B------:R-:W-:Y:S01]  /*138d0*/  FMUL.FTZ R19, R3.reuse, R127 ;  /* 0x0000007f03137220 */ /* 0x040fe20000410000 */
[----:B------:R-:W-:Y:S01]  /*138e0*/  MUFU.EX2 R178, R178 ;  /* 0x000000b200b27308 */ /* 0x000fe20000000800 */
[C---:B------:R-:W-:Y:S02]  /*138f0*/  FMUL.FTZ R23, R3.reuse, R123 ;  /* 0x0000007b03177220 */ /* 0x040fe40000410000 */
[C---:B------:R-:W-:Y:S02]  /*13900*/  FMUL.FTZ R28, R8.reuse, R112 ;  /* 0x00000070081c7220 */ /* 0x040fe40000410000 */
[C---:B------:R-:W-:Y:S01]  /*13910*/  FMUL.FTZ R29, R8.reuse, R113 ;  /* 0x00000071081d7220 */ /* 0x040fe20000410000 */
[C---:B---3--:R-:W-:Y:S01]  /*13920*/  HMMA.16816.F32 R16, R144.reuse, R24, R16 ;  /* 0x000000189010723c */ /* 0x048fe20000001810 */
[----:B------:R-:W2:Y:S02]  /*13930*/  LDSM.16.MT88.4 R124, [R9] ;  /* 0x00000000097c783b */ /* 0x000ea40000004200 */
[C---:B------:R-:W-:Y:S01]  /*13940*/  FMUL.FTZ R30, R3.reuse, R114 ;  /* 0x00000072031e7220 */ /* 0x040fe20000410000 */
[----:B------:R-:W3:Y:S01]  /*13950*/  MUFU.EX2 R189, R189 ;  /* 0x000000bd00bd7308 */ /* 0x000ee20000000800 */
        /* <DEDUP_REMOVED lines=15> */
[----:B------:R-:W5:Y:S02]  /*13a50*/  MUFU.EX2 R180, R180 ;  /* 0x000000b400b47308 */ /* 0x000f640000000800 */
        /* <DEDUP_REMOVED lines=10> */
[----:B------:R-:W1:Y:S01]  /*13b00*/  MUFU.EX2 R247, R247 ;  /* 0x000000f700f77308 */ /* 0x000e620000000800 */
        /* <DEDUP_REMOVED lines=18> */
[----:B------:R-:W2:Y:S02]  /*13c30*/  MUFU.EX2 R246, R246 ;  /* 0x000000f600f67308 */ /* 0x000ea40000000800 */
[C---:B------:R-:W-:Y:S02]  /*13c40*/  FMUL.FTZ R52, R8.reuse, R52 ;  /* 0x0000003408347220 */ /* 0x040fe40000410000 */
[C---:B------:R-:W-:Y:S02]  /*13c50*/  FMUL.FTZ R53, R8.reuse, R53 ;  /* 0x0000003508357220 */ /* 0x040fe40000410000 */
[C---:B------:R-:W-:Y:S01]  /*13c60*/  FMUL.FTZ R54, R3.reuse, R54 ;  /* 0x0000003603367220 */ /* 0x040fe20000410000 */
[C---:B-1----:R-:W-:Y:S03]  /*13c70*/  HMMA.16816.F32 R48, R144.reuse, R108, R48 ;  /* 0x0000006c9030723c */ /* 0x042fe60000001830 */
[----:B------:R-:W1:Y:S01]  /*13c80*/  MUFU.EX2 R188, R188 ;  /* 0x000000bc00bc7308 */ /* 0x000e620000000800 */
[C---:B------:R-:W-:Y:S02]  /*13c90*/  FMUL.FTZ R55, R3.reuse, R55 ;  /* 0x0000003703377220 */ /* 0x040fe40000410000 */
[C---:B------:R-:W-:Y:S02]  /*13ca0*/  FMUL.FTZ R56, R8.reuse, R56 ;  /* 0x0000003808387220 */ /* 0x040fe40000410000 */
[C---:B------:R-:W-:Y:S04]  /*13cb0*/  FMUL.FTZ R57, R8.reuse, R57 ;  /* 0x0000003908397220 */ /* 0x040fe80000410000 */
[C---:B------:R-:W-:Y:S01]  /*13cc0*/  FMUL.FTZ R58, R3.reuse, R58 ;  /* 0x0000003a033a7220 */ /* 0x040fe20000410000 */
[C---:B------:R-:W-:Y:S01]  /*13cd0*/  HMMA.16816.F32 R52, R144.reuse, R110, R52 ;  /* 0x0000006e9034723c */ /* 0x040fe20000001834 */
[----:B------:R-:W4:Y:S01]  /*13ce0*/  LDSM.16.MT88.4 R108, [R166+0x4000] ;  /* 0x00400000a66c783b */ /* 0x000f220000004200 */
[----:B------:R-:W-:Y:S01]  /*13cf0*/  MUFU.EX2 R186, R186 ;  /* 0x000000ba00ba7308 */ /* 0x000fe20000000800 */
[C---:B------:R-:W-:Y:S02]  /*13d00*/  FMUL.FTZ R59, R3.reuse, R59 ;  /* 0x0000003b033b7220 */ /* 0x040fe40000410000 */
[C---:B------:R-:W-:Y:S02]  /*13d10*/  FMUL.FTZ R60, R8.reuse, R60 ;  /* 0x0000003c083c7220 */ /* 0x040fe40000410000 */
[C---:B------:R-:W-:Y:S02]  /*13d20*/  FMUL.FTZ R61, R8.reuse, R61 ;  /* 0x0000003d083d7220 */ /* 0x040fe40000410000 */
[C---:B------:R-:W-:Y:S01]  /*13d30*/  FMUL.FTZ R62, R3.reuse, R62 ;  /* 0x0000003e033e7220 */ /* 0x040fe20000410000 */
[C---:B------:R-:W-:Y:S02]  /*13d40*/  HMMA.16816.F32 R56, R144.reuse, R104, R56 ;  /* 0x000000689038723c */ /* 0x040fe40000001838 */
[----:B------:R-:W1:Y:S01]  /*13d50*/  MUFU.EX2 R184, R184 ;  /* 0x000000b800b87308 */ /* 0x000e620000000800 */
[C---:B------:R-:W-:Y:S02]  /*13d60*/  FMUL.FTZ R63, R3.reuse, R63 ;  /* 0x0000003f033f7220 */ /* 0x040fe40000410000 */
[C---:B------:R-:W-:Y:S02]  /*13d70*/  FMUL.FTZ R64, R8.reuse, R64 ;  /* 0x0000004008407220 */ /* 0x040fe40000410000 */
[C---:B------:R-:W-:Y:S02]  /*13d80*/  FMUL.FTZ R65, R8.reuse, R65 ;  /* 0x0000004108417220 */ /* 0x040fe40000410000 */
[C---:B------:R-:W-:Y:S01]  /*13d90*/  FMUL.FTZ R66, R3.reuse, R66 ;  /* 0x0000004203427220 */ /* 0x040fe20000410000 */
[C---:B------:R-:W-:Y:S01]  /*13da0*/  HMMA.16816.F32 R60, R144.reuse, R106, R60 ;  /* 0x0000006a903c723c */ /* 0x040fe2000000183c */
[----:B------:R-:W1:Y:S01]  /*13db0*/  LDSM.16.MT88.4 R104, [R165+0x4000] ;  /* 0x00400000a568783b */ /* 0x000e620000004200 */
        /* <DEDUP_REMOVED lines=12> */
[----:B------:R-:W2:Y:S01]  /*13e80*/  LDSM.16.MT88.4 R112, [R164+0x4000] ;  /* 0x00400000a470783b */ /* 0x000ea20000004200 */
[----:B------:R-:W-:Y:S01]  /*13e90*/  MUFU.EX2 R187, R187 ;  /* 0x000000bb00bb7308 */ /* 0x000fe20000000800 */
[C---:B------:R-:W-:Y:S02]  /*13ea0*/  FMUL.FTZ R75, R3.reuse, R75 ;  /* 0x0000004b034b7220 */ /* 0x040fe40000410000 */
[C---:B------:R-:W-:Y:S02]  /*13eb0*/  FMUL.FTZ R76, R8.reuse, R76 ;  /* 0x0000004c084c7220 */ /* 0x040fe40000410000 */
[C---:B------:R-:W-:Y:S02]  /*13ec0*/  FMUL.FTZ R77, R8.reuse, R77 ;  /* 0x0000004d084d7220 */ /* 0x040fe40000410000 */
[C---:B------:R-:W-:Y:S01]  /*13ed0*/  FMUL.FTZ R78, R3.reuse, R78 ;  /* 0x0000004e034e7220 */ /* 0x040fe20000410000 */
[C---:B----4-:R-:W-:Y:S02]  /*13ee0*/  HMMA.16816.F32 R72, R144.reuse, R108, R72 ;  /* 0x0000006c9048723c */ /* 0x050fe40000001848 */
[----:B------:R-:W4:Y:S01]  /*13ef0*/  MUFU.EX2 R250, R250 ;  /* 0x000000fa00fa7308 */ /* 0x000f220000000800 */
[C---:B------:R-:W-:Y:S02]  /*13f00*/  FMUL.FTZ R79, R3.reuse, R79 ;  /* 0x0000004f034f7220 */ /* 0x040fe40000410000 */
[C---:B------:R-:W-:Y:S02]  /*13f10*/  FMUL.FTZ R80, R8.reuse, R80 ;  /* 0x0000005008507220 */ /* 0x040fe40000410000 */
[C---:B------:R-:W-:Y:S02]  /*13f20*/  FMUL.FTZ R81, R8.reuse, R81 ;  /* 0x0000005108517220 */ /* 0x040fe40000410000 */
        /* <DEDUP_REMOVED lines=8> */
[C---:B-1----:R-:W-:Y:S02]  /*13fb0*/  HMMA.16816.F32 R80, R144.reuse, R104, R80 ;  /* 0x000000689050723c */ /* 0x042fe40000001850 */
[----:B------:R-:W1:Y:S01]  /*13fc0*/  MUFU.EX2 R252, R252 ;  /* 0x000000fc00fc7308 */ /* 0x000e620000000800 */
[----:B------:R-:W-:Y:S02]  /*13fd0*/  FMUL.FTZ R87, R3, R87 ;  /* 0x0000005703577220 */ /* 0x000fe40000410000 */
[C---:B------:R-:W-:Y:S02]  /*13fe0*/  FMUL.FTZ R88, R8.reuse, R88 ;  /* 0x0000005808587220 */ /* 0x040fe40000410000 */
[C---:B------:R-:W-:Y:S01]  /*13ff0*/  FMUL.FTZ R89, R8.reuse, R89 ;  /* 0x0000005908597220 */ /* 0x040fe20000410000 */
[----:B------:R-:W-:Y:S01]  /*14000*/  F2FP.PACK_AB R104, R185, R176 ;  /* 0x000000b0b968723e */ /* 0x000fe200000000ff */
[C---:B------:R-:W-:Y:S01]  /*14010*/  FMUL.FTZ R90, R3.reuse, R90 ;  /* 0x0000005a035a7220 */ /* 0x040fe20000410000 */
[C---:B------:R-:W-:Y:S02]  /*14020*/  HMMA.16816.F32 R84, R144.reuse, R106, R84 ;  /* 0x0000006a9054723c */ /* 0x040fe40000001854 */
[----:B------:R-:W1:Y:S01]  /*14030*/  MUFU.EX2 R177, R177 ;  /* 0x000000b100b17308 */ /* 0x000e620000000800 */
[----:B------:R-:W-:Y:S01]  /*14040*/  FMUL.FTZ R91, R3, R91 ;  /* 0x0000005b035b7220 */ /* 0x000fe20000410000 */
[----:B---3--:R-:W-:Y:S01]  /*14050*/  F2FP.PACK_AB R105, R189, R178 ;  /* 0x000000b2bd69723e */ /* 0x008fe200000000ff */
[C---:B------:R-:W-:Y:S02]  /*14060*/  FMUL.FTZ R92, R8.reuse, R92 ;  /* 0x0000005c085c7220 */ /* 0x040fe40000410000 */
[----:B------:R-:W-:Y:S01]  /*14070*/  FMUL.FTZ R93, R8, R93 ;  /* 0x0000005d085d7220 */ /* 0x000fe20000410000 */
[----:B-----5:R-:W-:Y:S01]  /*14080*/  F2FP.PACK_AB R106, R180, R191 ;  /* 0x000000bfb46a723e */ /* 0x020fe200000000ff */
[C---:B------:R-:W-:Y:S01]  /*14090*/  FMUL.FTZ R94, R3.reuse, R94 ;  /* 0x0000005e035e7220 */ /* 0x040fe20000410000 */
[C---:B--2---:R-:W-:Y:S02]  /*140a0*/  HMMA.16816.F32 R88, R144.reuse, R112, R88 ;  /* 0x000000709058723c */ /* 0x044fe40000001858 */
[----:B------:R-:W2:Y:S01]  /*140b0*/  MUFU.EX2 R179, R179 ;  /* 0x000000b300b37308 */ /* 0x000ea20000000800 */
[----:B------:R-:W-:Y:S01]  /*140c0*/  FMUL.FTZ R95, R3, R95 ;  /* 0x0000005f035f7220 */ /* 0x000fe20000410000 */
[----:B------:R-:W-:Y:S01]  /*140d0*/  F2FP.PACK_AB R107, R247, R182 ;  /* 0x000000b6f76b723e */ /* 0x000fe200000000ff */
[C---:B------:R-:W-:Y:S02]  /*140e0*/  FMUL.FTZ R96, R8.reuse, R96 ;  /* 0x0000006008607220 */ /* 0x040fe40000410000 */
[C---:B------:R-:W-:Y:S02]  /*140f0*/  FMUL.FTZ R97, R8.reuse, R97 ;  /* 0x0000006108617220 */ /* 0x040fe40000410000 */
[C---:B------:R-:W-:Y:S01]  /*14100*/  FMUL.FTZ R98, R3.reuse, R98 ;  /* 0x0000006203627220 */ /* 0x040fe20000410000 */
[C---:B------:R-:W-:Y:S01]  /*14110*/  HMMA.16816.F32 R92, R144.reuse, R114, R92 ;  /* 0x00000072905c723c */ /* 0x040fe2000000185c */
[----:B------:R-:W3:Y:S02]  /*14120*/  LDSM.16.MT88.4 R112, [R164+0x800] ;  /* 0x00080000a470783b */ /* 0x000ee40000004200 */
[C---:B------:R-:W-:Y:S02]  /*14130*/  FMUL.FTZ R99, R3.reuse, R99 ;  /* 0x0000006303637220 */ /* 0x040fe40000410000 */
[C---:B------:R-:W-:Y:S02]  /*14140*/  FMUL.FTZ R100, R8.reuse, R100 ;  /* 0x0000006408647220 */ /* 0x040fe40000410000 */
[C---:B------:R-:W-:Y:S02]  /*14150*/  FMUL.FTZ R101, R8.reuse, R101 ;  /* 0x0000006508657220 */ /* 0x040fe40000410000 */
[C---:B------:R-:W-:Y:S01]  /*14160*/  FMUL.FTZ R102, R3.reuse, R102 ;  /* 0x0000006603667220 */ /* 0x040fe20000410000 */
[C---:B----4-:R-:W-:Y:S03]  /*14170*/  HMMA.16816.F32 R96, R144.reuse, R108, R96 ;  /* 0x0000006c9060723c */ /* 0x050fe60000001860 */
[C---:B------:R-:W-:Y:S02]  /*14180*/  FMUL.FTZ R103, R3.reuse, R103 ;  /* 0x0000006703677220 */ /* 0x040fe40000410000 */
[----:B------:R-:W-:Y:S02]  /*14190*/  FFMA.FTZ R170, R3, R238, R170 ;  /* 0x000000ee03aa7223 */ /* 0x000fe400000100aa */
[----:B------:R-:W-:Y:S02]  /*141a0*/  FFMA.FTZ R174, R8, R239, R174 ;  /* 0x000000ef08ae7223 */ /* 0x000fe400000100ae */
[----:B------:R-:W-:Y:S01]  /*141b0*/  FADD.FTZ R169, R169, R170 ;  /* 0x000000aaa9a97221 */ /* 0x000fe20000010000 */
[----:B------:R-:W-:Y:S01]  /*141c0*/  HMMA.16816.F32 R100, R144, R110, R100 ;  /* 0x0000006e9064723c */ /* 0x000fe20000001864 */
[----:B------:R-:W4:Y:S02]  /*141d0*/  LDSM.16.MT88.4 R108, [R164+0x2800] ;  /* 0x00280000a46c783b */ /* 0x000f240000004200 */
[----:B------:R-:W-:Y:S02]  /*141e0*/  FADD.FTZ R173, R173, R174 ;  /* 0x000000aeadad7221 */ /* 0x000fe40000010000 */
[----:B------:R-:W-:Y:S02]  /*141f0*/  FADD.FTZ R168, R168, R169 ;  /* 0x000000a9a8a87221 */ /* 0x000fe40000010000 */
[----:B------:R-:W-:Y:S01]  /*14200*/  FADD.FTZ R172, R172, R173 ;  /* 0x000000adacac7221 */ /* 0x000fe20000010000 */
        /* <DEDUP_REMOVED lines=15> */
[C---:B---3--:R-:W-:Y:S04]  /*14300*/  HMMA.16816.F32 R24, R104.reuse, R112, R24 ;  /* 0x000000706818723c */ /* 0x048fe80000001818 */
[----:B------:R-:W-:Y:S02]  /*14310*/  FADD.FTZ R191, R180, R191 ;  /* 0x000000bfb4bf7221 */ /* 0x000fe40000010000 */
[----:B------:R-:W-:Y:S02]  /*14320*/  FADD.FTZ R247, R247, R182 ;  /* 0x000000b6f7f77221 */ /* 0x000fe40000010000 */
[C---:B------:R-:W-:Y:S01]  /*14330*/  HMMA.16816.F32 R28, R104.reuse, R114, R28 ;  /* 0x00000072681c723c */ /* 0x040fe2000000181c */
[----:B------:R-:W3:Y:S03]  /*14340*/  LDSM.16.MT88.4 R112, [R166+0x4800] ;  /* 0x00480000a670783b */ /* 0x000ee60000004200 */
[----:B------:R-:W-:Y:S04]  /*14350*/  FADD.FTZ R247, R246, R247 ;  /* 0x000000f7f6f77221 */ /* 0x000fe80000010000 */
[C---:B------:R-:W-:Y:S04]  /*14360*/  HMMA.16816.F32 R32, R104.reuse, R124, R32 ;  /* 0x0000007c6820723c */ /* 0x040fe80000001820 */
[----:B------:R-:W-:Y:S04]  /*14370*/  FADD.FTZ R247, R188, R247 ;  /* 0x000000f7bcf77221 */ /* 0x000fe80000010000 */
        /* <DEDUP_REMOVED lines=8> */
[C---:B----4-:R-:W-:Y:S08]  /*14400*/  HMMA.16816.F32 R56, R104.reuse, R108, R56 ;  /* 0x0000006c6838723c */ /* 0x050ff00000001838 */
[C---:B------:R-:W-:Y:S01]  /*14410*/  HMMA.16816.F32 R60, R104.reuse, R110, R60 ;  /* 0x0000006e683c723c */ /* 0x040fe2000000183c */
[----:B------:R-:W4:Y:S07]  /*14420*/  LDSM.16.MT88.4 R108, [R164+0x4800] ;  /* 0x00480000a46c783b */ /* 0x000f2e0000004200 */
[C---:B-----5:R-:W-:Y:S08]  /*14430*/  HMMA.16816.F32 R64, R104.reuse, R116, R64 ;  /* 0x000000746840723c */ /* 0x060ff00000001840 */
[C---:B------:R-:W-:Y:S01]  /*14440*/  HMMA.16816.F32 R68, R104.reuse, R118, R68 ;  /* 0x000000766844723c */ /* 0x040fe20000001844 */
[----:B------:R-:W5:Y:S07]  /*14450*/  LDSM.16.MT88.4 R116, [R9+0x4800] ;  /* 0x004800000974783b */ /* 0x000f6e0000004200 */
[C---:B---3--:R-:W-:Y:S08]  /*14460*/  HMMA.16816.F32 R72, R104.reuse, R112, R72 ;  /* 0x000000706848723c */ /* 0x048ff00000001848 */
[C---:B------:R-:W-:Y:S01]  /*14470*/  HMMA.16816.F32 R76, R104.reuse, R114, R76 ;  /* 0x00000072684c723c */ /* 0x040fe2000000184c */
[----:B------:R-:W3:Y:S07]  /*14480*/  LDSM.16.MT88.4 R112, [R166+0x1000] ;  /* 0x00100000a670783b */ /* 0x000eee0000004200 */
[C---:B------:R-:W-:Y:S08]  /*14490*/  HMMA.16816.F32 R80, R104.reuse, R120, R80 ;  /* 0x000000786850723c */ /* 0x040ff00000001850 */
[C---:B------:R-:W-:Y:S01]  /*144a0*/  HMMA.16816.F32 R84, R104.reuse, R122, R84 ;  /* 0x0000007a6854723c */ /* 0x040fe20000001854 */
[----:B------:R-:W1:Y:S07]  /*144b0*/  LDSM.16.MT88.4 R120, [R164+0x1000] ;  /* 0x00100000a478783b */ /* 0x000e6e0000004200 */
[C---:B----4-:R-:W-:Y:S08]  /*144c0*/  HMMA.16816.F32 R88, R104.reuse, R108, R88 ;  /* 0x0000006c6858723c */ /* 0x050ff00000001858 */
[C---:B------:R-:W-:Y:S01]  /*144d0*/  HMMA.16816.F32 R92, R104.reuse, R110, R92 ;  /* 0x0000006e685c723c */ /* 0x040fe2000000185c */
[----:B------:R-:W4:Y:S07]  /*144e0*/  LDSM.16.MT88.4 R108, [R164+0x3000] ;  /* 0x00300000a46c783b */ /* 0x000f2e0000004200 */
[C---:B-----5:R-:W-:Y:S08]  /*144f0*/  HMMA.16816.F32 R96, R104.reuse, R116, R96 ;  /* 0x000000746860723c */ /* 0x060ff00000001860 */
[----:B------:R-:W-:Y:S01]  /*14500*/  HMMA.16816.F32 R100, R104, R118, R100 ;  /* 0x000000766864723c */ /* 0x000fe20000001864 */
[----:B------:R-:W-:Y:S06]  /*14510*/  LDSM.16.MT88.4 R116, [R166+0x5000] ;  /* 0x00500000a674783b */ /* 0x000fec0000004200 */
[----:B------:R-:W-:Y:S02]  /*14520*/  F2FP.PACK_AB R104, R202, R190 ;  /* 0x000000beca68723e */ /* 0x000fe400000000ff */
[----:B------:R-:W-:Y:S03]  /*14530*/  F2FP.PACK_AB R105, R188, R246 ;  /* 0x000000f6bc69723e */ /* 0x000fe600000000ff */
[----:B------:R-:W-:Y:S02]  /*14540*/  F2FP.PACK_AB R106, R184, R186 ;  /* 0x000000bab86a723e */ /* 0x000fe400000000ff */
[C---:B------:R-:W-:Y:S01]  /*14550*/  F2FP.PACK_AB R107, R249.reuse, R248 ;  /* 0x000000f8f96b723e */ /* 0x040fe200000000ff */
[----:B------:R-:W-:Y:S04]  /*14560*/  FADD.FTZ R248, R248, R247 ;  /* 0x000000f7f8f87221 */ /* 0x000fe80000010000 */
[----:B------:R-:W-:Y:S02]  /*14570*/  FADD.FTZ R248, R249, R248 ;  /* 0x000000f8f9f87221 */ /* 0x000fe40000010000 */
[C---:B---3--:R-:W-:Y:S08]  /*14580*/  HMMA.16816.F32 R4, R104.reuse, R112, R4 ;  /* 0x000000706804723c */ /* 0x048ff00000001804 */
        /* <DEDUP_REMOVED lines=15> */
[C---:B------:R-:W-:Y:S01]  /*14680*/  F2FP.PACK_AB R145, R252.reuse, R181 ;  /* 0x000000b5fc91723e */ /* 0x040fe200000000ff */
[----:B------:R-:W-:Y:S02]  /*14690*/  FADD.FTZ R181, R181, R248 ;  /* 0x000000f8b5b57221 */ /* 0x000fe40000010000 */
[----:B------:R-:W-:Y:S01]  /*146a0*/  F2FP.PACK_AB R146, R175, R177 ;  /* 0x000000b1af92723e */ /* 0x000fe200000000ff */
[C---:B----4-:R-:W-:Y:S04]  /*146b0*/  HMMA.16816.F32 R56, R104.reuse, R108, R56 ;  /* 0x0000006c6838723c */ /* 0x050fe80000001838 */
[----:B--2---:R-:W-:Y:S01]  /*146c0*/  F2FP.PACK_AB R147, R183, R179 ;  /* 0x000000b3b793723e */ /* 0x004fe200000000ff */
[----:B------:R-:W-:Y:S03]  /*146d0*/  FADD.FTZ R252, R252, R181 ;  /* 0x000000b5fcfc7221 */ /* 0x000fe60000010000 */
[C---:B------:R-:W-:Y:S01]  /*146e0*/  HMMA.16816.F32 R60, R104.reuse, R110, R60 ;  /* 0x0000006e683c723c */ /* 0x040fe2000000183c */
[----:B------:R-:W2:Y:S03]  /*146f0*/  LDSM.16.MT88.4 R108, [R164+0x5000] ;  /* 0x00500000a46c783b */ /* 0x000ea60000004200 */
[----:B------:R-:W-:Y:S04]  /*14700*/  FADD.FTZ R252, R179, R252 ;  /* 0x000000fcb3fc7221 */ /* 0x000fe80000010000 */
[C---:B---3--:R-:W-:Y:S04]  /*14710*/  HMMA.16816.F32 R64, R104.reuse, R112, R64 ;  /* 0x000000706840723c */ /* 0x048fe80000001840 */
[----:B------:R-:W-:Y:S04]  /*14720*/  FADD.FTZ R238, R183, R252 ;  /* 0x000000fcb7ee7221 */ /* 0x000fe80000010000 */
[C---:B------:R-:W-:Y:S01]  /*14730*/  HMMA.16816.F32 R68, R104.reuse, R114, R68 ;  /* 0x000000726844723c */ /* 0x040fe20000001844 */
[----:B------:R-:W3:Y:S07]  /*14740*/  LDSM.16.MT88.4 R112, [R9+0x5000] ;  /* 0x005000000970783b */ /* 0x000eee0000004200 */
        /* <DEDUP_REMOVED lines=9> */
[----:B------:R-:W-:Y:S08]  /*147e0*/  HMMA.16816.F32 R100, R104, R114, R100 ;  /* 0x000000726864723c */ /* 0x000ff00000001864 */
[C---:B------:R-:W-:Y:S08]  /*147f0*/  HMMA.16816.F32 R132, R144.reuse, R128, R4 ;  /* 0x000000809084723c */ /* 0x040ff00000001804 */
[C---:B------:R-:W-:Y:S01]  /*14800*/  HMMA.16816.F32 R128, R144.reuse, R130, R12 ;  /* 0x000000829080723c */ /* 0x040fe2000000180c */
[----:B------:R-:W3:Y:S07]  /*14810*/  LDSM.16.MT88.4 R12, [R9+0x3800] ;  /* 0x00380000090c783b */ /* 0x000eee0000004200 */
[C---:B-1----:R-:W-:Y:S01]  /*14820*/  HMMA.16816.F32 R124, R144.reuse, R120, R16 ;  /* 0x00000078907c723c */ /* 0x042fe20000001810 */
[----:B------:R-:W1:Y:S07]  /*14830*/  LDSM.16.MT88.4 R16, [R166+0x5800] ;  /* 0x00580000a610783b */ /* 0x000e6e0000004200 */
[C---:B------:R-:W-:Y:S01]  /*14840*/  HMMA.16816.F32 R120, R144.reuse, R122, R20 ;  /* 0x0000007a9078723c */ /* 0x040fe20000001814 */
[----:B------:R-:W4:Y:S07]  /*14850*/  LDSM.16.MT88.4 R20, [R165+0x5800] ;  /* 0x00580000a514783b */ /* 0x000f2e0000004200 */
[C---:B--2---:R-:W-:Y:S07]  /*14860*/  HMMA.16816.F32 R116, R144.reuse, R108, R24 ;  /* 0x0000006c9074723c */ /* 0x044fee0000001818 */
[----:B------:R-:W-:Y:S01]  /*14870*/  IADD3 R25, R245, -0x2, RZ ;  /* 0xfffffffef5197810 */ /* 0x000fe20007ffe0ff */
[C---:B------:R-:W-:Y:S03]  /*14880*/  HMMA.16816.F32 R112, R144.reuse, R110, R28 ;  /* 0x0000006e9070723c */ /* 0x040fe6000000181c */
        /* <DEDUP_REMOVED lines=9> */
[C---:B------:R-:W-:Y:S04]  /*14920*/  @P0 IMAD R8, R25.reuse, c[0x0][0x1e4], R8 ;  /* 0x0000790019080a24 */ /* 0x040fe800078e0208 */
[C---:B------:R-:W-:Y:S08]  /*14930*/  HMMA.16816.F32 R48, R144.reuse, R156, R48 ;  /* 0x0000009c9030723c */ /* 0x040ff00000001830 */
[C---:B------:R-:W-:Y:S08]  /*14940*/  HMMA.16816.F32 R52, R144.reuse, R158, R52 ;  /* 0x0000009e9034723c */ /* 0x040ff00000001834 */
[C---:B------:R-:W-:Y:S08]  /*14950*/  HMMA.16816.F32 R56, R144.reuse, R160, R56 ;  /* 0x000000a09038723c */ /* 0x040ff00000001838 */
[C---:B------:R-:W-:Y:S08]  /*14960*/  HMMA.16816.F32 R60, R144.reuse, R162, R60 ;  /* 0x000000a2903c723c */ /* 0x040ff0000000183c */
[C---:B---3--:R-:W-:Y:S08]  /*14970*/  HMMA.16816.F32 R64, R144.reuse, R12, R64 ;  /* 0x0000000c9040723c */ /* 0x048ff00000001840 */
[C---:B------:R-:W-:Y:S01]  /*14980*/  HMMA.16816.F32 R68, R144.reuse, R14, R68 ;  /* 0x0000000e9044723c */ /* 0x040fe20000001844 */
[----:B------:R-:W2:Y:S07]  /*14990*/  LDSM.16.MT88.4 R12, [R164+0x5800] ;  /* 0x00580000a40c783b */ /* 0x000eae0000004200 */
[C---:B-1----:R-:W-:Y:S07]  /*149a0*/  HMMA.16816.F32 R72, R144.reuse, R16, R72 ;  /* 0x000000109048723c */ /* 0x042fee0000001848 */
[----:B------:R-:W-:Y:S01]  /*149b0*/  @P0 IMAD.WIDE.U32 R16, R25, c[0x0][0x1e0], RZ ;  /* 0x0000780019100a25 */ /* 0x000fe200078e00ff */
[C---:B------:R-:W-:Y:S01]  /*149c0*/  HMMA.16816.F32 R76, R144.reuse, R18, R76 ;  /* 0x00000012904c723c */ /* 0x040fe2000000184c */
[----:B------:R-:W-:Y:S03]  /*149d0*/  @P0 MOV R25, c[0x0][0x1e4] ;  /* 0x0000790000190a02 */ /* 0x000fe60000000f00 */
[----:B------:R-:W-:Y:S02]  /*149e0*/  @P0 IADD3 R17, R17, R8, RZ ;  /* 0x0000000811110210 */ /* 0x000fe40007ffe0ff */
[C---:B------:R-:W-:Y:S02]  /*149f0*/  @P0 SHF.L.U32 R3, R16.reuse, 0x6, RZ ;  /* 0x0000000610030819 */ /* 0x040fe400000006ff */
[C---:B----4-:R-:W-:Y:S04]  /*14a00*/  HMMA.16816.F32 R80, R144.reuse, R20, R80 ;  /* 0x000000149050723c */ /* 0x050fe80000001850 */
[----:B------:R-:W-:Y:S02]  /*14a10*/  @P0 SHF.L.U64.HI R8, R16, 0x6, R17 ;  /* 0x0000000610080819 */ /* 0x000fe40000010211 */
[----:B------:R1:W3:Y:S01]  /*14a20*/  LDSM.16.MT88.4 R16, [R9+0x5800] ;  /* 0x005800000910783b */ /* 0x0002e20000004200 */
[----:B------:R-:W-:Y:S01]  /*14a30*/  @P0 MOV R20, c[0x0][0x1e0] ;  /* 0x0000780000140a02 */ /* 0x000fe20000000f00 */
[C---:B------:R-:W-:Y:S04]  /*14a40*/  HMMA.16816.F32 R84, R144.reuse, R22, R84 ;  /* 0x000000169054723c */ /* 0x040fe80000001854 */
[C---:B------:R-:W-:Y:S04]  /*14a50*/  @P0 LEA R21, P1, R20.reuse, R3, 0x5 ;  /* 0x0000000314150211 */ /* 0x040fe800078228ff */
[----:B------:R-:W-:Y:S01]  /*14a60*/  @P0 LEA.HI.X R20, R20, R8, R25, 0x5, P1 ;  /* 0x0000000814140211 */ /* 0x000fe200008f2c19 */
[C---:B--2---:R-:W-:Y:S03]  /*14a70*/  HMMA.16816.F32 R88, R144.reuse, R12, R88 ;  /* 0x0000000c9058723c */ /* 0x044fe60000001858 */
[C---:B------:R-:W-:Y:S02]  /*14a80*/  ISETP.GE.AND P1, PT, R233.reuse, 0x1, PT ;  /* 0x00000001e900780c */ /* 0x040fe40003f26270 */
[----:B------:R-:W-:Y:S02]  /*14a90*/  IADD3 R233, R233, 0x1, RZ ;  /* 0x00000001e9e97810 */ /* 0x000fe40007ffe0ff */
[-C--:B------:R-:W-:Y:S01]  /*14aa0*/  @P0 IADD3 R21, P5, R21, R236.reuse, RZ ;  /* 0x000000ec15150210 */ /* 0x080fe20007fbe0ff */
[C---:B------:R-:W-:Y:S04]  /*14ab0*/  HMMA.16816.F32 R92, R144.reuse, R14, R92 ;  /* 0x0000000e905c723c */ /* 0x040fe8000000185c */
[----:B------:R-:W-:Y:S01]  /*14ac0*/  SEL R233, R233, RZ, !P1 ;  /* 0x000000ffe9e97207 */ /* 0x000fe20004800000 */
[----:B-1----:R-:W-:Y:S01]  /*14ad0*/  FADD.FTZ R9, R190, R191 ;  /* 0x000000bfbe097221 */ /* 0x002fe20000010000 */
[----:B------:R-:W-:Y:S02]  /*14ae0*/  @P0 IADD3 R3, P1, R3, R236, RZ ;  /* 0x000000ec03030210 */ /* 0x000fe40007f3e0ff */
[----:B------:R-:W-:Y:S01]  /*14af0*/  @P0 LEA R12, P4, R21, c[0x0][0x1c8], 0x1 ;  /* 0x00007200150c0a11 */ /* 0x000fe200078808ff */
[----:B------:R-:W-:Y:S03]  /*14b00*/  FADD.FTZ R9, R202, R9 ;  /* 0x00000009ca097221 */ /* 0x000fe60000010000 */
[C---:B------:R-:W-:Y:S01]  /*14b10*/  @P0 LEA R22, P6, R3.reuse, c[0x0][0x1c8], 0x1 ;  /* 0x0000720003160a11 */ /* 0x040fe200078c08ff */
[----:B------:R-:W-:Y:S01]  /*14b20*/  FADD.FTZ R9, R186, R9 ;  /* 0x00000009ba097221 */ /* 0x000fe20000010000 */
[-C--:B------:R-:W-:Y:S02]  /*14b30*/  @P0 IADD3.X R8, R8, R231.reuse, RZ, P1, !PT ;  /* 0x000000e708080210 */ /* 0x080fe40000ffe4ff */
[----:B------:R-:W-:Y:S01]  /*14b40*/  @P0 ISETP.GE.AND P1, PT, R214, c[0x0][0x1d4], PT ;  /* 0x00007500d6000a0c */ /* 0x000fe20003f26270 */
[----:B------:R-:W-:Y:S01]  /*14b50*/  FADD.FTZ R184, R184, R9 ;  /* 0x00000009b8b87221 */ /* 0x000fe20000010000 */
[----:B------:R-:W-:Y:S01]  /*14b60*/  @P0 LEA.HI.X R23, R3, c[0x0][0x1cc], R8, 0x1, P6 ;  /* 0x0000730003170a11 */ /* 0x000fe200030f0c08 */
[----:B------:R-:W-:Y:S01]  /*14b70*/  @P0 IMAD R3, R233, 0x6000, R11 ;  /* 0x00006000e9030824 */ /* 0x000fe200078e020b */
[----:B------:R-:W-:Y:S01]  /*14b80*/  @P0 IADD3.X R20, R20, R231, RZ, P5, !PT ;  /* 0x000000e714140210 */ /* 0x000fe20002ffe4ff */
[C---:B---3--:R-:W-:Y:S03]  /*14b90*/  HMMA.16816.F32 R96, R144.reuse, R16, R96 ;  /* 0x000000109060723c */ /* 0x048fe60000001860 */
[----:B------:R-:W-:Y:S01]  /*14ba0*/  @!PT LDS RZ, [RZ] ;  /* 0x00000000fffff984 */ /* 0x000fe20000000800 */
[----:B------:R-:W-:Y:S01]  /*14bb0*/  @!PT LDS RZ, [RZ] ;  /* 0x00000000fffff984 */ /* 0x000fe20000000800 */
[----:B------:R-:W-:Y:S01]  /*14bc0*/  @!PT LDS RZ, [RZ] ;  /* 0x00000000fffff984 */ /* 0x000fe20000000800 */
[----:B------:R1:W-:Y:S01]  /*14bd0*/  @P0 LDGSTS.E.BYPASS.LTC128B.128 [R3], [R22.64], !P3 ;  /* 0x0000000016030fae */ /* 0x0003e2000d901d48 */
[----:B------:R-:W-:Y:S01]  /*14be0*/  @P0 LEA.HI.X R13, R21, c[0x0][0x1cc], R20, 0x1, P4 ;  /* 0x00007300150d0a11 */ /* 0x000fe200020f0c14 */
[----:B------:R-:W-:Y:S01]  /*14bf0*/  FADD.FTZ R187, R187, R184 ;  /* 0x000000b8bbbb7221 */ /* 0x000fe20000010000 */
[----:B------:R-:W-:Y:S02]  /*14c00*/  IADD3 R8, R199, 0x1, RZ ;  /* 0x00000001c7087810 */ /* 0x000fe40007ffe0ff */
[----:B------:R-:W-:Y:S03]  /*14c10*/  HMMA.16816.F32 R100, R144, R18, R100 ;  /* 0x000000129064723c */ /* 0x000fe60000001864 */
[----:B------:R1:W-:Y:S01]  /*14c20*/  @P0 LDGSTS.E.BYPASS.LTC128B.128 [R3+0x2000], [R22.64+0x80], !P2 ;  /* 0x0200008016030fae */ /* 0x0003e2000d101d48 */
[----:B------:R-:W-:Y:S04]  /*14c30*/  FADD.FTZ R250, R250, R187 ;  /* 0x000000bbfafa7221 */ /* 0x000fe80000010000 */
[----:B------:R-:W-:Y:S03]  /*14c40*/  FADD.FTZ R250, R177, R250 ;  /* 0x000000fab1fa7221 */ /* 0x000fe60000010000 */
[----:B------:R1:W-:Y:S01]  /*14c50*/  @P0 LDGSTS.E.BYPASS.LTC128B.128 [R3+0x4000], [R22.64+0x100], !P1 ;  /* 0x0400010016030fae */ /* 0x0003e2000c901d48 */
[----:B------:R-:W-:Y:S07]  /*14c60*/  FADD.FTZ R239, R175, R250 ;  /* 0x000000faafef7221 */ /* 0x000fee0000010000 */
[----:B------:R1:W-:Y:S08]  /*14c70*/  @P0 LDGSTS.E.BYPASS.LTC128B.128 [R3+0x1000], [R12.64], !P3 ;  /* 0x010000000c030fae */ /* 0x0003f0000d901d48 */
[----:B------:R1:W-:Y:S08]  /*14c80*/  @P0 LDGSTS.E.BYPASS.LTC128B.128 [R3+0x3000], [R12.64+0x80], !P2 ;  /* 0x030000800c030fae */ /* 0x0003f0000d101d48 */
[----:B------:R1:W-:Y:S01]  /*14c90*/  @P0 LDGSTS.E.BYPASS.LTC128B.128 [R3+0x5000], [R12.64+0x100], !P1 ;  /* 0x050001000c030fae */ /* 0x0003e2000c901d48 */
[----:B------:R-:W-:Y:S02]  /*14ca0*/  ISETP.GT.AND P0, PT, R245, R244, PT ;  /* 0x000000f4f500720c */ /* 0x000fe40003f04270 */
[----:B------:R-:W-:Y:S02]  /*14cb0*/  ISETP.GE.AND P1, PT, R199, 0x1, PT ;  /* 0x00000001c700780c */ /* 0x000fe40003f26270 */
[----:B------:R-:W-:Y:S02]  /*14cc0*/  MOV R245, R243 ;  /* 0x000000f300f57202 */ /* 0x000fe40000000f00 */
[----:B------:R-:W-:Y:S01]  /*14cd0*/  SEL R199, R8, RZ, !P1 ;  /* 0x000000ff08c77207 */ /* 0x000fe20004800000 */
[----:B------:R-:W0:Y:S01]  /*14ce0*/  LDGDEPBAR ;  /* 0x00000000000079af */ /* 0x000e220000000000 */
[----:B------:R-:W-:Y:S02]  /*14cf0*/  MOV R8, R0 ;  /* 0x0000000000087202 */ /* 0x000fe40000000f00 */
[----:B-1----:R-:W-:Y:S03]  /*14d00*/  MOV R3, R2 ;  /* 0x0000000200037202 */ /* 0x002fe60000000f00 */
[----:B------:R-:W-:-:S05]  /*14d10*/  @P0 BRA `(.L_x_2350) ;  /* 0xffffce1000000947 */ /* 0x000fca000383ffff */
.L_x_2349:
[----:B------:R-:W-:-:S13]  /*14d20*/  ISETP.GE.AND P0, PT, R243, R232, PT ;  /* 0x000000e8f300720c */ /* 0x000fda0003f06270 */
[----:B------:R-:W-:Y:S05]  /*14d30*/  @!P0 BRA `(.L_x_2351) ;  /* 0x00002d1000008947 */ /* 0x000fea0003800000 */
[----:B------:R-:W-:Y:S02]  /*14d40*/  MOV R3, R0 ;  /* 0x0000000000037202 */ /* 0x000fe40000000f00 */
[----:B------:R-:W-:Y:S02]  /*14d50*/  MOV R9, R2 ;  /* 0x0000000200097202 */ /* 0x000fe40000000f00 */
.L_x_2352:
        /* <DEDUP_REMOVED lines=18> */
[----:B------:R-:W-:Y:S04]  /*14e80*/  @!P0 IADD3 R2, P4, R35, R234, RZ ;  /* 0x000000ea23028210 */ /* 0x000fe80007f9e0ff */
[----:B------:R-:W-:Y:S02]  /*14e90*/  @!P0 IADD3 R0, R25, R0, RZ ;  /* 0x0000000019008210 */ /* 0x000fe40007ffe0ff */
[----:B-1----:R-:W1:Y:S01]  /*14ea0*/  LDSM.16.M88.4 R12, [R202] ;  /* 0x00000000ca0c783b */ /* 0x002e620000000200 */
[----:B------:R-:W-:Y:S02]  /*14eb0*/  @!P0 LEA R172, P6, R2, c[0x0][0x1f8], 0x1 ;  /* 0x00007e0002ac8a11 */ /* 0x000fe400078c08ff */
[----:B------:R-:W-:Y:S02]  /*14ec0*/  @!P0 SHF.L.U64.HI R165, R24, 0x6, R0 ;  /* 0x0000000618a58819 */ /* 0x000fe40000010200 */
[----:B------:R-:W-:Y:S03]  /*14ed0*/  @!P0 MOV R0, c[0x0][0x208] ;  /* 0x0000820000008a02 */ /* 0x000fe60000000f00 */
[----:B------:R-:W2:Y:S01]  /*14ee0*/  LDSM.16.M88.4 R20, [R202+0x800] ;  /* 0x00080000ca14783b */ /* 0x000ea20000000200 */
[C---:B------:R-:W-:Y:S04]  /*14ef0*/  @!P0 LEA R33, P1, R0.reuse, R35, 0x5 ;  /* 0x0000002300218211 */ /* 0x040fe800078228ff */
[----:B------:R-:W-:Y:S02]  /*14f00*/  @!P0 LEA.HI.X R167, R0, R165, R167, 0x5, P1 ;  /* 0x000000a500a78211 */ /* 0x000fe400008f2ca7 */
[----:B------:R-:W-:Y:S01]  /*14f10*/  @!P0 IADD3.X R165, R165, R230, RZ, P4, !PT ;  /* 0x000000e6a5a58210 */ /* 0x000fe200027fe4ff */
[----:B------:R-:W3:Y:S01]  /*14f20*/  LDSM.16.M88.4 R28, [R202+0x1000] ;  /* 0x00100000ca1c783b */ /* 0x000ee20000000200 */
[----:B------:R-:W-:Y:S02]  /*14f30*/  @!P0 ISETP.GE.AND P1, PT, R214, c[0x0][0x1d4], PT ;  /* 0x00007500d6008a0c */ /* 0x000fe40003f26270 */
[----:B------:R-:W-:Y:S01]  /*14f40*/  @!P0 LEA.HI.X R173, R2, c[0x0][0x1fc], R165, 0x1, P6 ;  /* 0x00007f0002ad8a11 */ /* 0x000fe200030f0ca5 */
[----:B------:R-:W-:Y:S01]  /*14f50*/  @!P0 IMAD R2, R233, 0x6000, R10 ;  /* 0x00006000e9028824 */ /* 0x000fe200078e020a */
[----:B------:R-:W-:Y:S03]  /*14f60*/  @!P0 IADD3 R0, P5, R33, R234, RZ ;  /* 0x000000ea21008210 */ /* 0x000fe60007fbe0ff */
[----:B------:R-:W4:Y:S01]  /*14f70*/  LDSM.16.M88.4 R144, [R202+0x1800] ;  /* 0x00180000ca90783b */ /* 0x000f220000000200 */
[----:B------:R-:W-:Y:S02]  /*14f80*/  @!P0 IADD3.X R167, R167, R230, RZ, P5, !PT ;  /* 0x000000e6a7a78210 */ /* 0x000fe40002ffe4ff */
[C---:B------:R-:W-:Y:S04]  /*14f90*/  @!P0 LEA R174, P4, R0.reuse, c[0x0][0x1f8], 0x1 ;  /* 0x00007e0000ae8a11 */ /* 0x040fe800078808ff */
[----:B------:R-:W-:Y:S01]  /*14fa0*/  @!P0 LEA.HI.X R175, R0, c[0x0][0x1fc], R167, 0x1, P4 ;  /* 0x00007f0000af8a11 */ /* 0x000fe200020f0ca7 */
[----:B------:R-:W-:Y:S01]  /*14fb0*/  LDSM.16.M88.4 R148, [R195] ;  /* 0x00000000c394783b */ /* 0x000fe20000000200 */
[----:B------:R-:W-:Y:S01]  /*14fc0*/  IADD3 R0, R201, R202, RZ ;  /* 0x000000cac9007210 */ /* 0x000fe20007ffe0ff */
[C---:B-1----:R-:W-:Y:S06]  /*14fd0*/  HMMA.16816.F32 R4, R36.reuse, R12, RZ ;  /* 0x0000000c2404723c */ /* 0x042fec00000018ff */
[----:B------:R-:W1:Y:S02]  /*14fe0*/  LDSM.16.M88.4 R152, [R8] ;  /* 0x000000000898783b */ /* 0x000e640000000200 */
[C---:B------:R-:W-:Y:S06]  /*14ff0*/  HMMA.16816.F32 R12, R36.reuse, R14, RZ ;  /* 0x0000000e240c723c */ /* 0x040fec00000018ff */
[----:B------:R-:W5:Y:S02]  /*15000*/  LDSM.16.M88.4 R156, [R8+0x800] ;  /* 0x00080000089c783b */ /* 0x000f640000000200 */
[C---:B--2---:R-:W-:Y:S06]  /*15010*/  HMMA.16816.F32 R16, R36.reuse, R20, RZ ;  /* 0x000000142410723c */ /* 0x044fec00000018ff */
[----:B------:R-:W2:Y:S02]  /*15020*/  LDSM.16.M88.4 R160, [R8+0x1000] ;  /* 0x0010000008a0783b */ /* 0x000ea40000000200 */
[C---:B------:R-:W-:Y:S08]  /*15030*/  HMMA.16816.F32 R20, R36.reuse, R22, RZ ;  /* 0x000000162414723c */ /* 0x040ff000000018ff */
[C---:B---3--:R-:W-:Y:S08]  /*15040*/  HMMA.16816.F32 R24, R36.reuse, R28, RZ ;  /* 0x0000001c2418723c */ /* 0x048ff000000018ff */
[C---:B------:R-:W-:Y:S08]  /*15050*/  HMMA.16816.F32 R28, R36.reuse, R30, RZ ;  /* 0x0000001e241c723c */ /* 0x040ff000000018ff */
[C---:B----4-:R-:W-:Y:S08]  /*15060*/  HMMA.16816.F32 R32, R36.reuse, R144, RZ ;  /* 0x000000902420723c */ /* 0x050ff000000018ff */
        /* <DEDUP_REMOVED lines=9> */
[C---:B-----5:R-:W-:Y:S01]  /*15100*/  HMMA.16816.F32 R16, R148.reuse, R156, R16 ;  /* 0x0000009c9410723c */ /* 0x060fe20000001810 */
[----:B------:R1:W-:Y:S07]  /*15110*/  @!P0 LDGSTS.E.BYPASS.LTC128B.128 [R2+0x4000], [R172.64+0x100], !P1 ;  /* 0x04000100ac028fae */ /* 0x0003ee000c901d48 */
[C---:B------:R-:W-:Y:S01]  /*15120*/  HMMA.16816.F32 R20, R148.reuse, R158, R20 ;  /* 0x0000009e9414723c */ /* 0x040fe20000001814 */
[----:B------:R1:W-:Y:S07]  /*15130*/  @!P0 LDGSTS.E.BYPASS.LTC128B.128 [R2+0x1000], [R174.64], !P3 ;  /* 0x01000000ae028fae */ /* 0x0003ee000d901d48 */
[C---:B--2---:R-:W-:Y:S01]  /*15140*/  HMMA.16816.F32 R24, R148.reuse, R160, R24 ;  /* 0x000000a09418723c */ /* 0x044fe20000001818 */
[----:B------:R1:W-:Y:S02]  /*15150*/  @!P0 LDGSTS.E.BYPASS.LTC128B.128 [R2+0x3000], [R174.64+0x80], !P2 ;  /* 0x03000080ae028fae */ /* 0x0003e4000d101d48 */
[C---:B------:R-:W-:Y:S02]  /*15160*/  ISETP.GE.AND P2, PT, R233.reuse, 0x1, PT ;  /* 0x00000001e900780c */ /* 0x040fe40003f46270 */
[----:B------:R-:W-:Y:S03]  /*15170*/  IADD3 R233, R233, 0x1, RZ ;  /* 0x00000001e9e97810 */ /* 0x000fe60007ffe0ff */
        /* <DEDUP_REMOVED lines=171> */
[----:B------:R-:W1:Y:S01]  /*15c30*/  MUFU.TANH R168, R168 ;  /* 0x000000a800a87308 */ /* 0x000e620000002400 */
[----:B------:R-:W-:Y:S01]  /*15c40*/  IMAD R12, R199, 0x6000, RZ ;  /* 0x00006000c70c7824 */ /* 0x000fe200078e02ff */
        /* <DEDUP_REMOVED lines=19> */
[----:B------:R-:W3:Y:S02]  /*15d80*/  MUFU.TANH R149, R20 ;  /* 0x0000001400957308 */ /* 0x000ee40000002400 */
[----:B--2---:R-:W-:Y:S04]  /*15d90*/  FMNMX.FTZ R0, R179, R0, !PT ;  /* 0x00000000b3007209 */ /* 0x004fe80007810000 */
[----:B------:R-:W-:Y:S04]  /*15da0*/  FMNMX.FTZ R0, R151, R0, !PT ;  /* 0x0000000097007209 */ /* 0x000fe80007810000 */
        /* <DEDUP_REMOVED lines=91> */
[----:B------:R-:W-:Y:S01]  /*16360*/  FMUL.FTZ R45, R8, R45 ;  /* 0x0000002d082d7220 */ /* 0x000fe20000410000 */
        /* <DEDUP_REMOVED lines=19> */
[C---:B------:R-:W-:Y:S02]  /*164a0*/  FMUL.FTZ R43, R3.reuse, R43 ;  /* 0x0000002b032b7220 */ /* 0x040fe40000410000 */
[C---:B------:R-:W-:Y:S01]  /*164b0*/  FMUL.FTZ R46, R3.reuse, R46 ;  /* 0x0000002e032e7220 */ /* 0x040fe20000410000 */
[----:B------:R-:W-:Y:S01]  /*164c0*/  MUFU.EX2 R172, R172 ;  /* 0x000000ac00ac7308 */ /* 0x000fe20000000800 */
[----:B------:R-:W-:Y:S01]  /*164d0*/  LDSM.16.MT88.4 R104, [R168+0x2000] ;  /* 0x00200000a868783b */ /* 0x000fe20000004200 */
[----:B------:R-:W-:Y:S02]  /*164e0*/  FMUL.FTZ R47, R3, R47 ;  /* 0x0000002f032f7220 */ /* 0x000fe40000410000 */
[--C-:B------:R-:W-:Y:S02]  /*164f0*/  FFMA.FTZ R185, R148, c[0x0][0x2d0], -R153.reuse ;  /* 0x0000b40094b97a23 */ /* 0x100fe40000010899 */
[--C-:B------:R-:W-:Y:S02]  /*16500*/  FFMA.FTZ R186, R144, c[0x0][0x2d0], -R153.reuse ;  /* 0x0000b40090ba7a23 */ /* 0x100fe40000010899 */
[--C-:B------:R-:W-:Y:S01]  /*16510*/  FFMA.FTZ R190, R165, c[0x0][0x2d0], -R160.reuse ;  /* 0x0000b400a5be7a23 */ /* 0x100fe200000108a0 */
[----:B------:R-:W-:Y:S01]  /*16520*/  LDSM.16.MT88.4 R120, [R168+0x800] ;  /* 0x00080000a878783b */ /* 0x000fe20000004200 */
[----:B------:R-:W3:Y:S01]  /*16530*/  MUFU.EX2 R171, R171 ;  /* 0x000000ab00ab7308 */ /* 0x000ee20000000800 */
[--C-:B------:R-:W-:Y:S02]  /*16540*/  FFMA.FTZ R189, R167, c[0x0][0x2d0], -R160.reuse ;  /* 0x0000b400a7bd7a23 */ /* 0x100fe400000108a0 */
[--C-:B------:R-:W-:Y:S01]  /*16550*/  FFMA.FTZ R202, R163, c[0x0][0x2d0], -R160.reuse ;  /* 0x0000b400a3ca7a23 */ /* 0x100fe200000108a0 */
[----:B----4-:R-:W-:Y:S01]  /*16560*/  F2FP.PACK_AB R133, R173, R174 ;  /* 0x000000aead85723e */ /* 0x010fe200000000ff */
[--C-:B------:R-:W-:Y:S02]  /*16570*/  FFMA.FTZ R191, R166, c[0x0][0x2d0], -R153.reuse ;  /* 0x0000b400a6bf7a23 */ /* 0x100fe40000010899 */
[----:B------:R-:W-:Y:S01]  /*16580*/  LDSM.16.MT88.4 R144, [R9+0x2800] ;  /* 0x002800000990783b */ /* 0x000fe20000004200 */
[--C-:B------:R-:W-:Y:S02]  /*16590*/  FFMA.FTZ R240, R164, c[0x0][0x2d0], -R153.reuse ;  /* 0x0000b400a4f07a23 */ /* 0x100fe40000010899 */
[--C-:B------:R-:W-:Y:S01]  /*165a0*/  FFMA.FTZ R203, R162, c[0x0][0x2d0], -R153.reuse ;  /* 0x0000b400a2cb7a23 */ /* 0x100fe20000010899 */
[----:B------:R-:W-:Y:S01]  /*165b0*/  MUFU.EX2 R180, R180 ;  /* 0x000000b400b47308 */ /* 0x000fe20000000800 */
[--C-:B------:R-:W-:Y:S02]  /*165c0*/  FFMA.FTZ R241, R161, c[0x0][0x2d0], -R160.reuse ;  /* 0x0000b400a1f17a23 */ /* 0x100fe400000108a0 */
[--C-:B------:R-:W-:Y:S01]  /*165d0*/  FFMA.FTZ R242, R159, c[0x0][0x2d0], -R160.reuse ;  /* 0x0000b4009ff27a23 */ /* 0x100fe200000108a0 */
[----:B------:R-:W-:Y:S01]  /*165e0*/  LDSM.16.MT88.4 R148, [R168+0x2800] ;  /* 0x00280000a894783b */ /* 0x000fe20000004200 */
[--C-:B------:R-:W-:Y:S02]  /*165f0*/  FFMA.FTZ R244, R157, c[0x0][0x2d0], -R160.reuse ;  /* 0x0000b4009df47a23 */ /* 0x100fe400000108a0 */
[--C-:B------:R-:W-:Y:S02]  /*16600*/  FFMA.FTZ R246, R158, c[0x0][0x2d0], -R153.reuse ;  /* 0x0000b4009ef67a23 */ /* 0x100fe40000010899 */
[--C-:B------:R-:W-:Y:S01]  /*16610*/  FFMA.FTZ R247, R156, c[0x0][0x2d0], -R153.reuse ;  /* 0x0000b4009cf77a23 */ /* 0x100fe20000010899 */
[----:B------:R-:W-:Y:S01]  /*16620*/  MUFU.EX2 R181, R181 ;  /* 0x000000b500b57308 */ /* 0x000fe20000000800 */
[--C-:B------:R-:W-:Y:S01]  /*16630*/  FFMA.FTZ R248, R154, c[0x0][0x2d0], -R153.reuse ;  /* 0x0000b4009af87a23 */ /* 0x100fe20000010899 */
[----:B------:R-:W-:Y:S01]  /*16640*/  LDSM.16.MT88.4 R156, [R9+0x3800] ;  /* 0x00380000099c783b */ /* 0x000fe20000004200 */
[----:B---3--:R-:W-:Y:S01]  /*16650*/  F2FP.PACK_AB R135, R171, R172 ;  /* 0x000000acab87723e */ /* 0x008fe200000000ff */
[C---:B------:R-:W-:Y:S02]  /*16660*/  FMUL.FTZ R48, R8.reuse, R48 ;  /* 0x0000003008307220 */ /* 0x040fe40000410000 */
[C---:B------:R-:W-:Y:S02]  /*16670*/  FMUL.FTZ R49, R8.reuse, R49 ;  /* 0x0000003108317220 */ /* 0x040fe40000410000 */
[C---:B------:R-:W-:Y:S02]  /*16680*/  FMUL.FTZ R50, R3.reuse, R50 ;  /* 0x0000003203327220 */ /* 0x040fe40000410000 */
[C---:B--2---:R-:W-:Y:S01]  /*16690*/  HMMA.16816.F32 R4, R132.reuse, R16, R4 ;  /* 0x000000108404723c */ /* 0x044fe20000001804 */
[----:B------:R-:W-:Y:S01]  /*166a0*/  LDSM.16.MT88.4 R164, [R169+0x3800] ;  /* 0x00380000a9a4783b */ /* 0x000fe20000004200 */
[----:B------:R-:W-:Y:S03]  /*166b0*/  MUFU.EX2 R182, R182 ;  /* 0x000000b600b67308 */ /* 0x000fe60000000800 */
[C---:B------:R-:W-:Y:S02]  /*166c0*/  FMUL.FTZ R51, R3.reuse, R51 ;  /* 0x0000003303337220 */ /* 0x040fe40000410000 */
[C---:B------:R-:W-:Y:S01]  /*166d0*/  FMUL.FTZ R16, R8.reuse, R124 ;  /* 0x0000007c08107220 */ /* 0x040fe20000410000 */
[C---:B------:R-:W-:Y:S04]  /*166e0*/  HMMA.16816.F32 R12, R132.reuse, R18, R12 ;  /* 0x00000012840c723c */ /* 0x040fe8000000180c */
[C---:B------:R-:W-:Y:S01]  /*166f0*/  FMUL.FTZ R17, R8.reuse, R125 ;  /* 0x0000007d08117220 */ /* 0x040fe20000410000 */
[----:B------:R-:W-:Y:S01]  /*16700*/  MUFU.EX2 R183, R183 ;  /* 0x000000b700b77308 */ /* 0x000fe20000000800 */
[C---:B------:R-:W-:Y:S02]  /*16710*/  FMUL.FTZ R52, R8.reuse, R52 ;  /* 0x0000003408347220 */ /* 0x040fe40000410000 */
[C---:B------:R-:W-:Y:S04]  /*16720*/  FMUL.FTZ R18, R3.reuse, R126 ;  /* 0x0000007e03127220 */ /* 0x040fe80000410000 */
[C---:B------:R-:W-:Y:S02]  /*16730*/  FMUL.FTZ R19, R3.reuse, R127 ;  /* 0x0000007f03137220 */ /* 0x040fe40000410000 */
[----:B------:R-:W2:Y:S01]  /*16740*/  LDSM.16.MT88.4 R124, [R169] ;  /* 0x00000000a97c783b */ /* 0x000ea20000004200 */
[C---:B------:R-:W-:Y:S01]  /*16750*/  FMUL.FTZ R53, R8.reuse, R53 ;  /* 0x0000003508357220 */ /* 0x040fe20000410000 */
[----:B------:R-:W-:Y:S01]  /*16760*/  MUFU.EX2 R184, R184 ;  /* 0x000000b800b87308 */ /* 0x000fe20000000800 */
[C---:B------:R-:W-:Y:S02]  /*16770*/  FMUL.FTZ R54, R3.reuse, R54 ;  /* 0x0000003603367220 */ /* 0x040fe40000410000 */
[C---:B-1----:R-:W-:Y:S03]  /*16780*/  HMMA.16816.F32 R16, R132.reuse, R24, R16 ;  /* 0x000000188410723c */ /* 0x042fe60000001810 */
        /* <DEDUP_REMOVED lines=13> */
[C---:B-----5:R-:W-:Y:S02]  /*16860*/  HMMA.16816.F32 R24, R132.reuse, R32, R24 ;  /* 0x000000208418723c */ /* 0x060fe40000001818 */
[----:B------:R-:W-:Y:S01]  /*16870*/  MUFU.EX2 R190, R190 ;  /* 0x000000be00be7308 */ /* 0x000fe20000000800 */
[C---:B------:R-:W-:Y:S02]  /*16880*/  FMUL.FTZ R60, R8.reuse, R60 ;  /* 0x0000003c083c7220 */ /* 0x040fe40000410000 */
        /* <DEDUP_REMOVED lines=8> */
[----:B------:R-:W3:Y:S01]  /*16910*/  LDSM.16.MT88.4 R108, [R9+0x2000] ;  /* 0x00200000096c783b */ /* 0x000ee20000004200 */
[C---:B------:R-:W-:Y:S01]  /*16920*/  FMUL.FTZ R63, R3.reuse, R63 ;  /* 0x0000003f033f7220 */ /* 0x040fe20000410000 */
[----:B------:R-:W-:Y:S01]  /*16930*/  MUFU.EX2 R202, R202 ;  /* 0x000000ca00ca7308 */ /* 0x000fe20000000800 */
[C---:B------:R-:W-:Y:S02]  /*16940*/  FMUL.FTZ R64, R8.reuse, R64 ;  /* 0x0000004008407220 */ /* 0x040fe40000410000 */
[C---:B--2---:R-:W-:Y:S03]  /*16950*/  HMMA.16816.F32 R32, R132.reuse, R124, R32 ;  /* 0x0000007c8420723c */ /* 0x044fe60000001820 */
[C---:B------:R-:W-:Y:S02]  /*16960*/  FMUL.FTZ R65, R8.reuse, R65 ;  /* 0x0000004108417220 */ /* 0x040fe40000410000 */
[C---:B------:R-:W-:Y:S02]  /*16970*/  FMUL.FTZ R66, R3.reuse, R66 ;  /* 0x0000004203427220 */ /* 0x040fe40000410000 */
[C---:B------:R-:W-:Y:S01]  /*16980*/  FMUL.FTZ R67, R3.reuse, R67 ;  /* 0x0000004303437220 */ /* 0x040fe20000410000 */
[C---:B------:R-:W-:Y:S01]  /*16990*/  HMMA.16816.F32 R36, R132.reuse, R126, R36 ;  /* 0x0000007e8424723c */ /* 0x040fe20000001824 */
[----:B------:R-:W-:Y:S01]  /*169a0*/  LDSM.16.MT88.4 R124, [R169+0x800] ;  /* 0x00080000a97c783b */ /* 0x000fe20000004200 */
[----:B------:R-:W-:Y:S02]  /*169b0*/  MUFU.EX2 R191, R191 ;  /* 0x000000bf00bf7308 */ /* 0x000fe40000000800 */
[C---:B------:R-:W-:Y:S02]  /*169c0*/  FMUL.FTZ R68, R8.reuse, R68 ;  /* 0x0000004408447220 */ /* 0x040fe40000410000 */
[C---:B------:R-:W-:Y:S02]  /*169d0*/  FMUL.FTZ R69, R8.reuse, R69 ;  /* 0x0000004508457220 */ /* 0x040fe40000410000 */
[C---:B-1----:R-:W-:Y:S04]  /*169e0*/  HMMA.16816.F32 R40, R132.reuse, R116, R40 ;  /* 0x000000748428723c */ /* 0x042fe80000001828 */
[C---:B------:R-:W-:Y:S01]  /*169f0*/  FMUL.FTZ R70, R3.reuse, R70 ;  /* 0x0000004603467220 */ /* 0x040fe20000410000 */
[----:B------:R-:W-:Y:S01]  /*16a00*/  MUFU.EX2 R240, R240 ;  /* 0x000000f000f07308 */ /* 0x000fe20000000800 */
[C---:B------:R-:W-:Y:S02]  /*16a10*/  FMUL.FTZ R71, R3.reuse, R71 ;  /* 0x0000004703477220 */ /* 0x040fe40000410000 */
[C---:B------:R-:W-:Y:S01]  /*16a20*/  HMMA.16816.F32 R44, R132.reuse, R118, R44 ;  /* 0x00000076842c723c */ /* 0x040fe2000000182c */
[----:B------:R-:W-:Y:S03]  /*16a30*/  LDSM.16.MT88.4 R116, [R170+0x800] ;  /* 0x00080000aa74783b */ /* 0x000fe60000004200 */
[C---:B------:R-:W-:Y:S02]  /*16a40*/  FMUL.FTZ R72, R8.reuse, R72 ;  /* 0x0000004808487220 */ /* 0x040fe40000410000 */
[C---:B------:R-:W-:Y:S01]  /*16a50*/  FMUL.FTZ R73, R8.reuse, R73 ;  /* 0x0000004908497220 */ /* 0x040fe20000410000 */
[----:B------:R-:W-:Y:S01]  /*16a60*/  MUFU.EX2 R203, R203 ;  /* 0x000000cb00cb7308 */ /* 0x000fe20000000800 */
[C---:B------:R-:W-:Y:S01]  /*16a70*/  FMUL.FTZ R74, R3.reuse, R74 ;  /* 0x0000004a034a7220 */ /* 0x040fe20000410000 */
[C---:B---3--:R-:W-:Y:S03]  /*16a80*/  HMMA.16816.F32 R48, R132.reuse, R108, R48 ;  /* 0x0000006c8430723c */ /* 0x048fe60000001830 */
[C---:B------:R-:W-:Y:S02]  /*16a90*/  FMUL.FTZ R75, R3.reuse, R75 ;  /* 0x0000004b034b7220 */ /* 0x040fe40000410000 */
[C---:B------:R-:W-:Y:S03]  /*16aa0*/  FMUL.FTZ R76, R8.reuse, R76 ;  /* 0x0000004c084c7220 */ /* 0x040fe60000410000 */
[----:B------:R-:W-:Y:S01]  /*16ab0*/  MUFU.EX2 R241, R241 ;  /* 0x000000f100f17308 */ /* 0x000fe20000000800 */
[C---:B------:R-:W-:Y:S01]  /*16ac0*/  FMUL.FTZ R77, R8.reuse, R77 ;  /* 0x0000004d084d7220 */ /* 0x040fe20000410000 */
[C---:B------:R-:W-:Y:S01]  /*16ad0*/  HMMA.16816.F32 R52, R132.reuse, R110, R52 ;  /* 0x0000006e8434723c */ /* 0x040fe20000001834 */
[----:B------:R-:W1:Y:S02]  /*16ae0*/  LDSM.16.MT88.4 R108, [R170+0x4000] ;  /* 0x00400000aa6c783b */ /* 0x000e640000004200 */
[C---:B------:R-:W-:Y:S02]  /*16af0*/  FMUL.FTZ R78, R3.reuse, R78 ;  /* 0x0000004e034e7220 */ /* 0x040fe40000410000 */
[C---:B------:R-:W-:Y:S03]  /*16b00*/  FMUL.FTZ R79, R3.reuse, R79 ;  /* 0x0000004f034f7220 */ /* 0x040fe60000410000 */
[C---:B------:R-:W-:Y:S01]  /*16b10*/  HMMA.16816.F32 R56, R132.reuse, R104, R56 ;  /* 0x000000688438723c */ /* 0x040fe20000001838 */
[----:B------:R-:W-:Y:S03]  /*16b20*/  MUFU.EX2 R242, R242 ;  /* 0x000000f200f27308 */ /* 0x000fe60000000800 */
[C---:B------:R-:W-:Y:S02]  /*16b30*/  FMUL.FTZ R88, R8.reuse, R88 ;  /* 0x0000005808587220 */ /* 0x040fe40000410000 */
[C---:B------:R-:W-:Y:S02]  /*16b40*/  FMUL.FTZ R89, R8.reuse, R89 ;  /* 0x0000005908597220 */ /* 0x040fe40000410000 */
[C---:B------:R-:W-:Y:S01]  /*16b50*/  HMMA.16816.F32 R60, R132.reuse, R106, R60 ;  /* 0x0000006a843c723c */ /* 0x040fe2000000183c */
[----:B------:R-:W2:Y:S02]  /*16b60*/  LDSM.16.MT88.4 R104, [R9+0x4000] ;  /* 0x004000000968783b */ /* 0x000ea40000004200 */
[----:B------:R-:W-:Y:S01]  /*16b70*/  MUFU.EX2 R244, R244 ;  /* 0x000000f400f47308 */ /* 0x000fe20000000800 */
[C---:B------:R-:W-:Y:S02]  /*16b80*/  FMUL.FTZ R90, R3.reuse, R90 ;  /* 0x0000005a035a7220 */ /* 0x040fe40000410000 */
[----:B------:R-:W-:Y:S02]  /*16b90*/  FMUL.FTZ R91, R3, R91 ;  /* 0x0000005b035b7220 */ /* 0x000fe40000410000 */
[C---:B------:R-:W-:Y:S04]  /*16ba0*/  HMMA.16816.F32 R64, R132.reuse, R112, R64 ;  /* 0x000000708440723c */ /* 0x040fe80000001840 */
[--C-:B------:R-:W-:Y:S01]  /*16bb0*/  FFMA.FTZ R179, R179, c[0x0][0x2d0], -R160.reuse ;  /* 0x0000b400b3b37a23 */ /* 0x100fe200000108a0 */
[----:B------:R-:W-:Y:S01]  /*16bc0*/  MUFU.EX2 R246, R246 ;  /* 0x000000f600f67308 */ /* 0x000fe20000000800 */
[C---:B------:R-:W-:Y:S02]  /*16bd0*/  FMUL.FTZ R92, R8.reuse, R92 ;  /* 0x0000005c085c7220 */ /* 0x040fe40000410000 */
[C---:B------:R-:W-:Y:S01]  /*16be0*/  HMMA.16816.F32 R68, R132.reuse, R114, R68 ;  /* 0x000000728444723c */ /* 0x040fe20000001844 */
[----:B------:R-:W3:Y:S03]  /*16bf0*/  LDSM.16.MT88.4 R112, [R168+0x4000] ;  /* 0x00400000a870783b */ /* 0x000ee60000004200 */
[C---:B------:R-:W-:Y:S02]  /*16c00*/  FMUL.FTZ R93, R8.reuse, R93 ;  /* 0x0000005d085d7220 */ /* 0x040fe40000410000 */
[C---:B------:R-:W-:Y:S01]  /*16c10*/  FMUL.FTZ R94, R3.reuse, R94 ;  /* 0x0000005e035e7220 */ /* 0x040fe20000410000 */
[----:B------:R-:W4:Y:S01]  /*16c20*/  MUFU.EX2 R179, R179 ;  /* 0x000000b300b37308 */ /* 0x000f220000000800 */
[C---:B------:R-:W-:Y:S01]  /*16c30*/  FMUL.FTZ R95, R3.reuse, R95 ;  /* 0x0000005f035f7220 */ /* 0x040fe20000410000 */
[C---:B-1----:R-:W-:Y:S03]  /*16c40*/  HMMA.16816.F32 R72, R132.reuse, R108, R72 ;  /* 0x0000006c8448723c */ /* 0x042fe60000001848 */
[C---:B------:R-:W-:Y:S02]  /*16c50*/  FMUL.FTZ R96, R8.reuse, R96 ;  /* 0x0000006008607220 */ /* 0x040fe40000410000 */
[C---:B------:R-:W-:Y:S02]  /*16c60*/  FMUL.FTZ R97, R8.reuse, R97 ;  /* 0x0000006108617220 */ /* 0x040fe40000410000 */
[C---:B------:R-:W-:Y:S01]  /*16c70*/  FMUL.FTZ R98, R3.reuse, R98 ;  /* 0x0000006203627220 */ /* 0x040fe20000410000 */
[C---:B------:R-:W-:Y:S01]  /*16c80*/  HMMA.16816.F32 R76, R132.reuse, R110, R76 ;  /* 0x0000006e844c723c */ /* 0x040fe2000000184c */
[----:B------:R-:W1:Y:S01]  /*16c90*/  LDSM.16.MT88.4 R108, [R169+0x4000] ;  /* 0x00400000a96c783b */ /* 0x000e620000004200 */
[----:B------:R-:W5:Y:S02]  /*16ca0*/  MUFU.EX2 R247, R247 ;  /* 0x000000f700f77308 */ /* 0x000f640000000800 */
[C---:B------:R-:W-:Y:S02]  /*16cb0*/  FMUL.FTZ R80, R8.reuse, R80 ;  /* 0x0000005008507220 */ /* 0x040fe40000410000 */
[C---:B------:R-:W-:Y:S02]  /*16cc0*/  FMUL.FTZ R81, R8.reuse, R81 ;  /* 0x0000005108517220 */ /* 0x040fe40000410000 */
[C---:B------:R-:W-:Y:S04]  /*16cd0*/  FMUL.FTZ R82, R3.reuse, R82 ;  /* 0x0000005203527220 */ /* 0x040fe80000410000 */
[C---:B------:R-:W-:Y:S01]  /*16ce0*/  FMUL.FTZ R83, R3.reuse, R83 ;  /* 0x0000005303537220 */ /* 0x040fe20000410000 */
[----:B------:R-:W-:Y:S01]  /*16cf0*/  MUFU.EX2 R248, R248 ;  /* 0x000000f800f87308 */ /* 0x000fe20000000800 */
[C---:B------:R-:W-:Y:S02]  /*16d00*/  FMUL.FTZ R99, R3.reuse, R99 ;  /* 0x0000006303637220 */ /* 0x040fe40000410000 */
[C---:B------:R-:W-:Y:S02]  /*16d10*/  FMUL.FTZ R100, R8.reuse, R100 ;  /* 0x0000006408647220 */ /* 0x040fe40000410000 */
[C---:B------:R-:W-:Y:S01]  /*16d20*/  FMUL.FTZ R101, R8.reuse, R101 ;  /* 0x0000006508657220 */ /* 0x040fe20000410000 */
[C---:B--2---:R-:W-:Y:S03]  /*16d30*/  HMMA.16816.F32 R80, R132.reuse, R104, R80 ;  /* 0x000000688450723c */ /* 0x044fe60000001850 */
[C---:B------:R-:W-:Y:S02]  /*16d40*/  FMUL.FTZ R84, R8.reuse, R84 ;  /* 0x0000005408547220 */ /* 0x040fe40000410000 */
[----:B------:R-:W-:Y:S02]  /*16d50*/  FMUL.FTZ R85, R8, R85 ;  /* 0x0000005508557220 */ /* 0x000fe40000410000 */
[C---:B------:R-:W-:Y:S01]  /*16d60*/  FMUL.FTZ R86, R3.reuse, R86 ;  /* 0x0000005603567220 */ /* 0x040fe20000410000 */
[----:B----4-:R-:W-:Y:S01]  /*16d70*/  F2FP.PACK_AB R104, R180, R179 ;  /* 0x000000b3b468723e */ /* 0x010fe200000000ff */
[C---:B------:R-:W-:Y:S03]  /*16d80*/  FMUL.FTZ R87, R3.reuse, R87 ;  /* 0x0000005703577220 */ /* 0x040fe60000410000 */
[C---:B------:R-:W-:Y:S01]  /*16d90*/  FMUL.FTZ R102, R3.reuse, R102 ;  /* 0x0000006603667220 */ /* 0x040fe20000410000 */
[----:B------:R-:W-:Y:S01]  /*16da0*/  F2FP.PACK_AB R105, R184, R183 ;  /* 0x000000b7b869723e */ /* 0x000fe200000000ff */
[----:B------:R-:W-:Y:S02]  /*16db0*/  FMUL.FTZ R103, R3, R103 ;  /* 0x0000006703677220 */ /* 0x000fe40000410000 */
[C---:B------:R-:W-:Y:S03]  /*16dc0*/  HMMA.16816.F32 R84, R132.reuse, R106, R84 ;  /* 0x0000006a8454723c */ /* 0x040fe60000001854 */
[--C-:B------:R-:W-:Y:S02]  /*16dd0*/  FFMA.FTZ R187, R187, c[0x0][0x2d0], -R160.reuse ;  /* 0x0000b400bbbb7a23 */ /* 0x100fe400000108a0 */
[----:B------:R-:W-:Y:S02]  /*16de0*/  FFMA.FTZ R160, R155, c[0x0][0x2d0], -R160 ;  /* 0x0000b4009ba07a23 */ /* 0x000fe400000108a0 */
[----:B------:R-:W-:Y:S01]  /*16df0*/  F2FP.PACK_AB R106, R182, R181 ;  /* 0x000000b5b66a723e */ /* 0x000fe200000000ff */
[C---:B---3--:R-:W-:Y:S01]  /*16e00*/  HMMA.16816.F32 R88, R132.reuse, R112, R88 ;  /* 0x000000708458723c */ /* 0x048fe20000001858 */
[----:B------:R2:W3:Y:S03]  /*16e10*/  MUFU.EX2 R245, R160 ;  /* 0x000000a000f57308 */ /* 0x0004e60000000800 */
[----:B------:R-:W-:Y:S01]  /*16e20*/  F2FP.PACK_AB R107, R186, R185 ;  /* 0x000000b9ba6b723e */ /* 0x000fe200000000ff */
[--C-:B------:R-:W-:Y:S02]  /*16e30*/  FFMA.FTZ R188, R188, c[0x0][0x2d0], -R153.reuse ;  /* 0x0000b400bcbc7a23 */ /* 0x100fe40000010899 */
[----:B------:R-:W-:Y:S01]  /*16e40*/  FFMA.FTZ R153, R152, c[0x0][0x2d0], -R153 ;  /* 0x0000b40098997a23 */ /* 0x000fe20000010899 */
[C---:B------:R-:W-:Y:S01]  /*16e50*/  HMMA.16816.F32 R92, R132.reuse, R114, R92 ;  /* 0x00000072845c723c */ /* 0x040fe2000000185c */
[----:B------:R-:W4:Y:S02]  /*16e60*/  LDSM.16.MT88.4 R112, [R9+0x800] ;  /* 0x000800000970783b */ /* 0x000f240000004200 */
[----:B------:R3:W3:Y:S01]  /*16e70*/  MUFU.EX2 R249, R153 ;  /* 0x0000009900f97308 */ /* 0x0006e20000000800 */
[----:B------:R-:W-:Y:S02]  /*16e80*/  FFMA.FTZ R178, R8, R239, R178 ;  /* 0x000000ef08b27223 */ /* 0x000fe400000100b2 */
[----:B------:R-:W-:Y:S02]  /*16e90*/  FFMA.FTZ R174, R3, R238, R174 ;  /* 0x000000ee03ae7223 */ /* 0x000fe400000100ae */
[C---:B-1----:R-:W-:Y:S04]  /*16ea0*/  HMMA.16816.F32 R96, R132.reuse, R108, R96 ;  /* 0x0000006c8460723c */ /* 0x042fe80000001860 */
[----:B------:R-:W-:Y:S01]  /*16eb0*/  FADD.FTZ R177, R177, R178 ;  /* 0x000000b2b1b17221 */ /* 0x000fe20000010000 */
[----:B------:R-:W1:Y:S01]  /*16ec0*/  MUFU.EX2 R187, R187 ;  /* 0x000000bb00bb7308 */ /* 0x000e620000000800 */
[----:B------:R-:W-:Y:S02]  /*16ed0*/  FADD.FTZ R173, R173, R174 ;  /* 0x000000aeadad7221 */ /* 0x000fe40000010000 */
[----:B------:R-:W-:Y:S01]  /*16ee0*/  HMMA.16816.F32 R100, R132, R110, R100 ;  /* 0x0000006e8464723c */ /* 0x000fe20000001864 */
[----:B------:R-:W1:Y:S03]  /*16ef0*/  LDSM.16.MT88.4 R108, [R169+0x2800] ;  /* 0x00280000a96c783b */ /* 0x000e660000004200 */
[----:B------:R-:W-:Y:S02]  /*16f00*/  FADD.FTZ R176, R176, R177 ;  /* 0x000000b1b0b07221 */ /* 0x000fe40000010000 */
[----:B------:R-:W-:Y:S01]  /*16f10*/  FADD.FTZ R172, R172, R173 ;  /* 0x000000adacac7221 */ /* 0x000fe20000010000 */
[----:B------:R-:W1:Y:S01]  /*16f20*/  MUFU.EX2 R188, R188 ;  /* 0x000000bc00bc7308 */ /* 0x000e620000000800 */
[C---:B------:R-:W-:Y:S01]  /*16f30*/  HMMA.16816.F32 R4, R104.reuse, R116, R4 ;  /* 0x000000746804723c */ /* 0x040fe20000001804 */
[----:B--2---:R-:W-:Y:S04]  /*16f40*/  LDSM.16.MT88.4 R160, [R168+0x3800] ;  /* 0x00380000a8a0783b */ /* 0x004fe80000004200 */
[----:B------:R-:W-:Y:S02]  /*16f50*/  FADD.FTZ R176, R175, R176 ;  /* 0x000000b0afb07221 */ /* 0x000fe40000010000 */
[----:B------:R-:W-:Y:S01]  /*16f60*/  FADD.FTZ R172, R171, R172 ;  /* 0x000000acabac7221 */ /* 0x000fe20000010000 */
[C---:B------:R-:W-:Y:S01]  /*16f70*/  HMMA.16816.F32 R12, R104.reuse, R118, R12 ;  /* 0x00000076680c723c */ /* 0x040fe2000000180c */
[----:B------:R-:W-:Y:S03]  /*16f80*/  LDSM.16.MT88.4 R116, [R9+0x4800] ;  /* 0x004800000974783b */ /* 0x000fe60000004200 */
[----:B------:R-:W-:Y:S02]  /*16f90*/  FADD.FTZ R179, R179, R176 ;  /* 0x000000b0b3b37221 */ /* 0x000fe40000010000 */
[----:B------:R-:W-:Y:S02]  /*16fa0*/  FADD.FTZ R183, R183, R172 ;  /* 0x000000acb7b77221 */ /* 0x000fe40000010000 */
[----:B------:R-:W-:Y:S01]  /*16fb0*/  FADD.FTZ R180, R180, R179 ;  /* 0x000000b3b4b47221 */ /* 0x000fe20000010000 */
[C---:B----4-:R-:W-:Y:S01]  /*16fc0*/  HMMA.16816.F32 R16, R104.reuse, R112, R16 ;  /* 0x000000706810723c */ /* 0x050fe20000001810 */
[----:B---3--:R-:W-:Y:S02]  /*16fd0*/  LDSM.16.MT88.4 R152, [R170+0x3800] ;  /* 0x00380000aa98783b */ /* 0x008fe40000004200 */
[----:B------:R-:W-:Y:S02]  /*16fe0*/  FADD.FTZ R184, R184, R183 ;  /* 0x000000b7b8b87221 */ /* 0x000fe40000010000 */
[----:B------:R-:W-:Y:S02]  /*16ff0*/  FADD.FTZ R181, R181, R180 ;  /* 0x000000b4b5b57221 */ /* 0x000fe40000010000 */
[----:B------:R-:W-:Y:S01]  /*17000*/  FADD.FTZ R185, R185, R184 ;  /* 0x000000b8b9b97221 */ /* 0x000fe20000010000 */
[C---:B------:R-:W-:Y:S01]  /*17010*/  HMMA.16816.F32 R20, R104.reuse, R114, R20 ;  /* 0x000000726814723c */ /* 0x040fe20000001814 */
[----:B------:R-:W2:Y:S03]  /*17020*/  LDSM.16.MT88.4 R112, [R170+0x4800] ;  /* 0x00480000aa70783b */ /* 0x000ea60000004200 */
[----:B------:R-:W-:Y:S02]  /*17030*/  FADD.FTZ R182, R182, R181 ;  /* 0x000000b5b6b67221 */ /* 0x000fe40000010000 */
[----:B------:R-:W-:Y:S02]  /*17040*/  FADD.FTZ R186, R186, R185 ;  /* 0x000000b9baba7221 */ /* 0x000fe40000010000 */
[C---:B------:R-:W-:Y:S08]  /*17050*/  HMMA.16816.F32 R24, R104.reuse, R120, R24 ;  /* 0x000000786818723c */ /* 0x040ff00000001818 */
[C---:B------:R-:W-:Y:S01]  /*17060*/  HMMA.16816.F32 R28, R104.reuse, R122, R28 ;  /* 0x0000007a681c723c */ /* 0x040fe2000000181c */
[----:B------:R-:W3:Y:S07]  /*17070*/  LDSM.16.MT88.4 R120, [R168+0x4800] ;  /* 0x00480000a878783b */ /* 0x000eee0000004200 */
[C---:B------:R-:W-:Y:S08]  /*17080*/  HMMA.16816.F32 R32, R104.reuse, R124, R32 ;  /* 0x0000007c6820723c */ /* 0x040ff00000001820 */
[C---:B------:R-:W-:Y:S01]  /*17090*/  HMMA.16816.F32 R36, R104.reuse, R126, R36 ;  /* 0x0000007e6824723c */ /* 0x040fe20000001824 */
[----:B------:R-:W-:Y:S07]  /*170a0*/  LDSM.16.MT88.4 R124, [R169+0x1000] ;  /* 0x00100000a97c783b */ /* 0x000fee0000004200 */
[C---:B------:R-:W-:Y:S08]  /*170b0*/  HMMA.16816.F32 R40, R104.reuse, R128, R40 ;  /* 0x000000806828723c */ /* 0x040ff00000001828 */
[C---:B------:R-:W-:Y:S01]  /*170c0*/  HMMA.16816.F32 R44, R104.reuse, R130, R44 ;  /* 0x00000082682c723c */ /* 0x040fe2000000182c */
[----:B------:R-:W-:Y:S07]  /*170d0*/  LDSM.16.MT88.4 R128, [R9+0x3000] ;  /* 0x003000000980783b */ /* 0x000fee0000004200 */
[C---:B------:R-:W-:Y:S07]  /*170e0*/  HMMA.16816.F32 R48, R104.reuse, R144, R48 ;  /* 0x000000906830723c */ /* 0x040fee0000001830 */
[----:B------:R-:W-:Y:S01]  /*170f0*/  F2FP.PACK_AB R144, R242, R241 ;  /* 0x000000f1f290723e */ /* 0x000fe200000000ff */
[C---:B------:R-:W-:Y:S04]  /*17100*/  HMMA.16816.F32 R52, R104.reuse, R146, R52 ;  /* 0x000000926834723c */ /* 0x040fe80000001834 */
[----:B-----5:R-:W-:Y:S03]  /*17110*/  F2FP.PACK_AB R145, R247, R246 ;  /* 0x000000f6f791723e */ /* 0x020fe600000000ff */
[----:B------:R-:W-:Y:S01]  /*17120*/  F2FP.PACK_AB R146, R245, R244 ;  /* 0x000000f4f592723e */ /* 0x000fe200000000ff */
        /* <DEDUP_REMOVED lines=72> */
[C---:B------:R-:W-:Y:S01]  /*175b0*/  HMMA.16816.F32 R132, R144.reuse, R128, R4 ;  /* 0x000000809084723c */ /* 0x040fe20000001804 */
[----:B------:R-:W2:Y:S07]  /*175c0*/  LDSM.16.MT88.4 R4, [R170+0x5800] ;  /* 0x00580000aa04783b */ /* 0x000eae0000004200 */
[C---:B------:R-:W-:Y:S01]  /*175d0*/  HMMA.16816.F32 R128, R144.reuse, R130, R12 ;  /* 0x000000829080723c */ /* 0x040fe2000000180c */
[----:B------:R4:W5:Y:S07]  /*175e0*/  LDSM.16.MT88.4 R12, [R9+0x5800] ;  /* 0x00580000090c783b */ /* 0x00096e0000004200 */
[C---:B---3--:R-:W-:Y:S01]  /*175f0*/  HMMA.16816.F32 R124, R144.reuse, R120, R16 ;  /* 0x00000078907c723c */ /* 0x048fe20000001810 */
[----:B------:R-:W3:Y:S07]  /*17600*/  LDSM.16.MT88.4 R16, [R168+0x5800] ;  /* 0x00580000a810783b */ /* 0x000eee0000004200 */
[C---:B------:R-:W-:Y:S07]  /*17610*/  HMMA.16816.F32 R120, R144.reuse, R122, R20 ;  /* 0x0000007a9078723c */ /* 0x040fee0000001814 */
[----:B------:R-:W-:Y:S01]  /*17620*/  IADD3 R21, R243, -0x2, RZ ;  /* 0xfffffffef3157810 */ /* 0x000fe20007ffe0ff */
[C---:B-1----:R-:W-:Y:S03]  /*17630*/  HMMA.16816.F32 R116, R144.reuse, R108, R24 ;  /* 0x0000006c9074723c */ /* 0x042fe60000001818 */
[C---:B------:R-:W-:Y:S05]  /*17640*/  ISETP.GE.AND P0, PT, R21.reuse, R232, PT ;  /* 0x000000e81500720c */ /* 0x040fea0003f06270 */
[C---:B------:R-:W-:Y:S08]  /*17650*/  HMMA.16816.F32 R112, R144.reuse, R110, R28 ;  /* 0x0000006e9070723c */ /* 0x040ff0000000181c */
[C---:B------:R-:W-:Y:S03]  /*17660*/  HMMA.16816.F32 R108, R144.reuse, R148, R32 ;  /* 0x00000094906c723c */ /* 0x040fe60000001820 */
[----:B------:R-:W-:Y:S01]  /*17670*/  @P0 ISETP.GE.AND P3, PT, R228, c[0x0][0x1d4], PT ;  /* 0x00007500e4000a0c */ /* 0x000fe20003f66270 */
[C---:B----4-:R-:W-:Y:S04]  /*17680*/  @P0 IMAD.WIDE.U32 R8, R21.reuse, c[0x0][0x1e0], RZ ;  /* 0x0000780015080a25 */ /* 0x050fe800078e00ff */
[C---:B------:R-:W-:Y:S04]  /*17690*/  HMMA.16816.F32 R104, R144.reuse, R150, R36 ;  /* 0x000000969068723c */ /* 0x040fe80000001824 */
[----:B------:R-:W-:Y:S04]  /*176a0*/  @P0 SHF.L.U32 R3, R8, 0x6, RZ ;  /* 0x0000000608030819 */ /* 0x000fe800000006ff */
        /* <DEDUP_REMOVED lines=12> */
[----:B------:R-:W-:Y:S01]  /*17770*/  @P0 IMAD R4, R21, c[0x0][0x1e4], R4 ;  /* 0x0000790015040a24 */ /* 0x000fe200078e0204 */
[C---:B-----5:R-:W-:Y:S04]  /*17780*/  HMMA.16816.F32 R80, R144.reuse, R12, R80 ;  /* 0x0000000c9050723c */ /* 0x060fe80000001850 */
[----:B------:R-:W-:Y:S02]  /*17790*/  @P0 IADD3 R9, R9, R4, RZ ;  /* 0x0000000409090210 */ /* 0x000fe40007ffe0ff */
[----:B------:R-:W1:Y:S01]  /*177a0*/  LDSM.16.MT88.4 R4, [R169+0x5800] ;  /* 0x00580000a904783b */ /* 0x000e620000004200 */
[----:B------:R-:W-:Y:S01]  /*177b0*/  @P0 MOV R12, c[0x0][0x1e4] ;  /* 0x00007900000c0a02 */ /* 0x000fe20000000f00 */
[C---:B------:R-:W-:Y:S04]  /*177c0*/  HMMA.16816.F32 R84, R144.reuse, R14, R84 ;  /* 0x0000000e9054723c */ /* 0x040fe80000001854 */
[----:B------:R-:W-:Y:S02]  /*177d0*/  @P0 SHF.L.U64.HI R8, R8, 0x6, R9 ;  /* 0x0000000608080819 */ /* 0x000fe40000010209 */
[----:B------:R-:W-:Y:S02]  /*177e0*/  @P0 MOV R9, c[0x0][0x1e0] ;  /* 0x0000780000090a02 */ /* 0x000fe40000000f00 */
[C---:B---3--:R-:W-:Y:S04]  /*177f0*/  HMMA.16816.F32 R88, R144.reuse, R16, R88 ;  /* 0x000000109058723c */ /* 0x048fe80000001858 */
[C---:B------:R-:W-:Y:S04]  /*17800*/  @P0 LEA R13, P1, R9.reuse, R3, 0x5 ;  /* 0x00000003090d0211 */ /* 0x040fe800078228ff */
[----:B------:R-:W-:Y:S01]  /*17810*/  @P0 LEA.HI.X R12, R9, R8, R12, 0x5, P1 ;  /* 0x00000008090c0211 */ /* 0x000fe200008f2c0c */
[C---:B------:R-:W-:Y:S03]  /*17820*/  HMMA.16816.F32 R92, R144.reuse, R18, R92 ;  /* 0x00000012905c723c */ /* 0x040fe6000000185c */
[----:B------:R-:W-:Y:S02]  /*17830*/  P2R R9, PR, RZ, 0x4 ;  /* 0x00000004ff097803 */ /* 0x000fe40000000000 */
[-C--:B------:R-:W-:Y:S02]  /*17840*/  @P0 IADD3 R13, P5, R13, R236.reuse, RZ ;  /* 0x000000ec0d0d0210 */ /* 0x080fe40007fbe0ff */
[----:B------:R-:W-:Y:S02]  /*17850*/  @P0 IADD3 R3, P1, R3, R236, RZ ;  /* 0x000000ec03030210 */ /* 0x000fe40007f3e0ff */
[-C--:B------:R-:W-:Y:S02]  /*17860*/  @P0 IADD3.X R12, R12, R231.reuse, RZ, P5, !PT ;  /* 0x000000e70c0c0210 */ /* 0x080fe40002ffe4ff */
[----:B------:R-:W-:Y:S02]  /*17870*/  ISETP.NE.AND P5, PT, R9, RZ, PT ;  /* 0x000000ff0900720c */ /* 0x000fe40003fa5270 */
[----:B------:R-:W-:Y:S02]  /*17880*/  @P0 LEA R16, P6, R3, c[0x0][0x1c8], 0x1 ;  /* 0x0000720003100a11 */ /* 0x000fe400078c08ff */
[----:B------:R-:W-:Y:S02]  /*17890*/  SEL R233, R233, RZ, !P5 ;  /* 0x000000ffe9e97207 */ /* 0x000fe40006800000 */
[----:B------:R-:W-:Y:S02]  /*178a0*/  @P0 IADD3.X R14, R8, R231, RZ, P1, !PT ;  /* 0x000000e7080e0210 */ /* 0x000fe40000ffe4ff */
[----:B------:R-:W-:Y:S02]  /*178b0*/  @P0 ISETP.GE.AND P2, PT, R215, c[0x0][0x1d4], PT ;  /* 0x00007500d7000a0c */ /* 0x000fe40003f46270 */
[----:B------:R-:W-:Y:S01]  /*178c0*/  @P0 LEA.HI.X R17, R3, c[0x0][0x1cc], R14, 0x1, P6 ;  /* 0x0000730003110a11 */ /* 0x000fe200030f0c0e */
[----:B------:R-:W-:Y:S01]  /*178d0*/  @P0 IMAD R3, R233, 0x6000, R11 ;  /* 0x00006000e9030824 */ /* 0x000fe200078e020b */
[----:B------:R-:W-:Y:S01]  /*178e0*/  @P0 ISETP.GE.AND P1, PT, R214, c[0x0][0x1d4], PT ;  /* 0x00007500d6000a0c */ /* 0x000fe20003f26270 */
[C---:B-1----:R-:W-:Y:S03]  /*178f0*/  HMMA.16816.F32 R96, R144.reuse, R4, R96 ;  /* 0x000000049060723c */ /* 0x042fe60000001860 */
[----:B------:R-:W-:Y:S01]  /*17900*/  @!PT LDS RZ, [RZ] ;  /* 0x00000000fffff984 */ /* 0x000fe20000000800 */
[----:B------:R-:W-:Y:S01]  /*17910*/  @!PT LDS RZ, [RZ] ;  /* 0x00000000fffff984 */ /* 0x000fe20000000800 */
[----:B------:R-:W-:Y:S01]  /*17920*/  @!PT LDS RZ, [RZ] ;  /* 0x00000000fffff984 */ /* 0x000fe20000000800 */
[----:B------:R1:W-:Y:S01]  /*17930*/  @P0 LDGSTS.E.BYPASS.LTC128B.128 [R3], [R16.64], !P3 ;  /* 0x0000000010030fae */ /* 0x0003e2000d901d48 */
[C---:B------:R-:W-:Y:S04]  /*17940*/  @P0 LEA R8, P4, R13.reuse, c[0x0][0x1c8], 0x1 ;  /* 0x000072000d080a11 */ /* 0x040fe800078808ff */
[----:B------:R-:W-:Y:S01]  /*17950*/  @P0 LEA.HI.X R9, R13, c[0x0][0x1cc], R12, 0x1, P4 ;  /* 0x000073000d090a11 */ /* 0x000fe200020f0c0c */
[----:B------:R-:W-:Y:S02]  /*17960*/  HMMA.16816.F32 R100, R144, R6, R100 ;  /* 0x000000069064723c */ /* 0x000fe40000001864 */
[----:B------:R1:W-:Y:S08]  /*17970*/  @P0 LDGSTS.E.BYPASS.LTC128B.128 [R3+0x2000], [R16.64+0x80], !P2 ;  /* 0x0200008010030fae */ /* 0x0003f0000d101d48 */
[----:B------:R1:W-:Y:S08]  /*17980*/  @P0 LDGSTS.E.BYPASS.LTC128B.128 [R3+0x4000], [R16.64+0x100], !P1 ;  /* 0x0400010010030fae */ /* 0x0003f0000c901d48 */
[----:B------:R1:W-:Y:S08]  /*17990*/  @P0 LDGSTS.E.BYPASS.LTC128B.128 [R3+0x1000], [R8.64], !P3 ;  /* 0x0100000008030fae */ /* 0x0003f0000d901d48 */
[----:B------:R1:W-:Y:S08]  /*179a0*/  @P0 LDGSTS.E.BYPASS.LTC128B.128 [R3+0x3000], [R8.64+0x80], !P2 ;  /* 0x0300008008030fae */ /* 0x0003f0000d101d48 */
[----:B------:R1:W-:Y:S01]  /*179b0*/  @P0 LDGSTS.E.BYPASS.LTC128B.128 [R3+0x5000], [R8.64+0x100], !P1 ;  /* 0x0500010008030fae */ /* 0x0003e2000c901d48 */
[----:B------:R-:W-:Y:S02]  /*179c0*/  ISETP.GE.AND P0, PT, R232, R243, PT ;  /* 0x000000f3e800720c */ /* 0x000fe40003f06270 */
[C---:B------:R-:W-:Y:S02]  /*179d0*/  ISETP.GE.AND P1, PT, R199.reuse, 0x1, PT ;  /* 0x00000001c700780c */ /* 0x040fe40003f26270 */
[----:B------:R-:W-:Y:S03]  /*179e0*/  MOV R243, R204 ;  /* 0x000000cc00f37202 */ /* 0x000fe60000000f00 */
[----:B------:R-:W0:Y:S01]  /*179f0*/  LDGDEPBAR ;  /* 0x00000000000079af */ /* 0x000e220000000000 */
[----:B-1----:R-:W-:Y:S02]  /*17a00*/  IADD3 R3, R199, 0x1, RZ ;  /* 0x00000001c7037810 */ /* 0x002fe40007ffe0ff */
[----:B------:R-:W-:Y:S02]  /*17a10*/  MOV R9, R2 ;  /* 0x0000000200097202 */ /* 0x000fe40000000f00 */
[----:B------:R-:W-:Y:S02]  /*17a20*/  SEL R199, R3, RZ, !P1 ;  /* 0x000000ff03c77207 */ /* 0x000fe40004800000 */
[----:B------:R-:W-:Y:S01]  /*17a30*/  MOV R3, R0 ;  /* 0x0000000000037202 */ /* 0x000fe20000000f00 */
[----:B------:R-:W-:-:S05]  /*17a40*/  @!P0 BRA `(.L_x_2352) ;  /* 0xffffd31000008947 */ /* 0x000fca000383ffff */
.L_x_2351:
[----:B-1----:R-:W-:Y:S02]  /*17a50*/  MOV R6, 0x1f ;  /* 0x0000001f00067802 */ /* 0x002fe40000000f00 */
[----:B------:R-:W-:Y:S01]  /*17a60*/  MOV R3, 0xffffffff ;  /* 0xffffffff00037802 */ /* 0x000fe20000000f00 */
[----:B------:R-:W-:Y:S05]  /*17a70*/  BRA.DIV ~URZ, `(.L_x_2353) ;  /* 0x000052827f007947 */ /* 0x000fea000b800000 */
[----:B------:R1:W2:Y:S02]  /*17a80*/  SHFL.BFLY PT, R5, R239, 0x2, 0x1f ;  /* 0x0c401f00ef057f89 */ /* 0x0002a400000e0000 */
.L_x_2426:
[----:B--2---:R-:W-:Y:S01]  /*17a90*/  FADD.FTZ R14, R5, R239 ;  /* 0x000000ef050e7221 */ /* 0x004fe20000010000 */
[----:B------:R-:W-:Y:S05]  /*17aa0*/  BRA.DIV ~URZ, `(.L_x_2354) ;  /* 0x000052a27f007947 */ /* 0x000fea000b800000 */
[----:B------:R-:W2:Y:S04]  /*17ab0*/  SHFL.BFLY PT, R3, R238, 0x2, 0x1f ;  /* 0x0c401f00ee037f89 */ /* 0x000ea800000e0000 */
[----:B------:R-:W3:Y:S01]  /*17ac0*/  SHFL.BFLY PT, R5, R14, 0x1, 0x1f ;  /* 0x0c201f000e057f89 */ /* 0x000ee200000e0000 */
[----:B--2---:R-:W-:-:S02]  /*17ad0*/  FADD.FTZ R12, R3, R238 ;  /* 0x000000ee030c7221 */ /* 0x004fc40000010000 */
[----:B---3--:R-:W-:-:S03]  /*17ae0*/  FADD.FTZ R4, R14, R5 ;  /* 0x000000050e047221 */ /* 0x008fc60000010000 */
[----:B------:R2:W3:Y:S04]  /*17af0*/  SHFL.BFLY PT, R3, R12, 0x1, 0x1f ;  /* 0x0c201f000c037f89 */ /* 0x0004e800000e0000 */
.L_x_2427:
[----:B------:R-:W-:Y:S01]  /*17b00*/  FSETP.NE.FTZ.AND P1, PT, R4, RZ, PT ;  /* 0x000000ff0400720b */ /* 0x000fe20003f35000 */
[----:B--23--:R-:W-:Y:S01]  /*17b10*/  FADD.FTZ R12, R3, R12 ;  /* 0x0000000c030c7221 */ /* 0x00cfe20000010000 */
[----:B------:R-:W-:Y:S02]  /*17b20*/  MOV R13, RZ ;  /* 0x000000ff000d7202 */ /* 0x000fe40000000f00 */
[----:B------:R-:W-:Y:S02]  /*17b30*/  MOV R3, RZ ;  /* 0x000000ff00037202 */ /* 0x000fe40000000f00 */
[----:B------:R-:W-:Y:S02]  /*17b40*/  FSETP.NE.FTZ.AND P0, PT, R12, RZ, PT ;  /* 0x000000ff0c00720b */ /* 0x000fe40003f15000 */
[----:B------:R-:W-:-:S05]  /*17b50*/  MOV R16, 0xff800000 ;  /* 0xff80000000107802 */ /* 0x000fca0000000f00 */
[----:B------:R-:W2:Y:S01]  /*17b60*/  @P1 MUFU.LG2 R5, R4 ;  /* 0x0000000400051308 */ /* 0x000ea20000000c00 */
[----:B------:R-:W-:-:S05]  /*17b70*/  @P1 MOV R6, 0x3f317218 ;  /* 0x3f31721800061802 */ /* 0x000fca0000000f00 */
[----:B------:R-:W-:Y:S02]  /*17b80*/  @P1 FMUL.FTZ R6, R6, c[0x0][0x2d0] ;  /* 0x0000b40006061a20 */ /* 0x000fe40000410000 */
[----:B------:R-:W3:Y:S08]  /*17b90*/  @P1 MUFU.RCP R13, R4 ;  /* 0x00000004000d1308 */ /* 0x000ef00000001000 */
[----:B------:R-:W-:Y:S01]  /*17ba0*/  @P0 MUFU.RCP R3, R12 ;  /* 0x0000000c00030308 */ /* 0x000fe20000001000 */
[----:B--2---:R-:W-:-:S04]  /*17bb0*/  @P1 FMUL.FTZ R5, R5, 0.69314718246459960938 ;  /* 0x3f31721805051820 */ /* 0x004fc80000410000 */
[----:B------:R-:W-:Y:S01]  /*17bc0*/  @P1 FFMA.FTZ R16, R6, R2, R5 ;  /* 0x0000000206101223 */ /* 0x000fe20000010005 */
[----:B------:R-:W-:Y:S02]  /*17bd0*/  MOV R2, 0xff800000 ;  /* 0xff80000000027802 */ /* 0x000fe40000000f00 */
[----:B------:R-:W2:Y:S01]  /*17be0*/  @P0 MUFU.LG2 R12, R12 ;  /* 0x0000000c000c0308 */ /* 0x000ea20000000c00 */
[C---:B---3--:R-:W-:Y:S02]  /*17bf0*/  FMUL.FTZ R132, R13.reuse, R132 ;  /* 0x000000840d847220 */ /* 0x048fe40000410000 */
        /* <DEDUP_REMOVED lines=47> */
[----:B------:R-:W-:Y:S01]  /*17ef0*/  @P0 MOV R13, 0x3f317218 ;  /* 0x3f317218000d0802 */ /* 0x000fe20000000f00 */
[----:B--2---:R-:W-:Y:S01]  /*17f00*/  @P0 FMUL.FTZ R17, R12, 0.69314718246459960938 ;  /* 0x3f3172180c110820 */ /* 0x004fe20000410000 */
[----:B------:R-:W-:Y:S01]  /*17f10*/  MOV R12, 0x1 ;  /* 0x00000001000c7802 */ /* 0x000fe20000000f00 */
[----:B------:R-:W-:Y:S02]  /*17f20*/  FMUL.FTZ R134, R3, R134 ;  /* 0x0000008603867220 */ /* 0x000fe40000410000 */
[----:B------:R-:W-:Y:S02]  /*17f30*/  @P0 FMUL.FTZ R13, R13, c[0x0][0x2d0] ;  /* 0x0000b4000d0d0a20 */ /* 0x000fe40000410000 */
[----:B------:R-:W-:-:S02]  /*17f40*/  FMUL.FTZ R135, R3, R135 ;  /* 0x0000008703877220 */ /* 0x000fc40000410000 */
[----:B------:R-:W-:Y:S01]  /*17f50*/  @P0 FFMA.FTZ R2, R13, R0, R17 ;  /* 0x000000000d020223 */ /* 0x000fe20000010011 */
[----:B------:R-:W-:Y:S01]  /*17f60*/  PRMT R0, R12, 0x7610, R0 ;  /* 0x000076100c007816 */ /* 0x000fe20000000000 */
        /* <DEDUP_REMOVED lines=46> */
.L_x_2286:
        /* <DEDUP_REMOVED lines=12> */
[----:B---3--:R-:W-:-:S06]  /*18310*/  LOP3.LUT R3, R3, UR4, RZ, 0xc0, !PT ;  /* 0x0000000403037c12 */ /* 0x008fcc000f8ec0ff */
[----:B------:R-:W3:Y:S01]  /*18320*/  POPC R3, R3 ;  /* 0x0000000300037309 */ /* 0x000ee20000000000 */
[----:B--2---:R-:W3:Y:S02]  /*18330*/  SHFL.IDX PT, R12, R12, R13, 0x1f ;  /* 0x00001f0d0c0c7589 */ /* 0x004ee400000e0000 */
[----:B---3--:R-:W-:-:S05]  /*18340*/  IADD3 R208, R12, c[0x0][0xc], R3 ;  /* 0x000003000cd07a10 */ /* 0x008fca0007ffe003 */
.L_x_2356:
[----:B------:R-:W-:Y:S05]  /*18350*/  BSYNC B0 ;  /* 0x0000000000007941 */ /* 0x000fea0003800000 */
.L_x_2355:
[----:B------:R-:W-:Y:S01]  /*18360*/  PRMT R0, R0, 0x9910, RZ ;  /* 0x0000991000007816 */ /* 0x000fe200000000ff */
[----:B------:R-:W-:Y:S01]  /*18370*/  BSSY B1, `(.L_x_2357) ;  /* 0x000033c000017945 */ /* 0x000fe20003800000 */
[----:B------:R-:W-:Y:S02]  /*18380*/  IMAD.MOV.U32 R3, RZ, RZ, R208 ;  /* 0x000000ffff037224 */ /* 0x000fe400078e00d0 */
[----:B------:R-:W-:-:S13]  /*18390*/  ISETP.NE.AND P0, PT, R0, RZ, PT ;  /* 0x000000ff0000720c */ /* 0x000fda0003f05270 */
[----:B------:R-:W-:Y:S05]  /*183a0*/  @!P0 BRA `(.L_x_2358) ;  /* 0x0000274000008947 */ /* 0x000fea0003800000 */
[----:B------:R-:W-:Y:S01]  /*183b0*/  SHF.R.S32.HI R0, RZ, 0x1f, R213 ;  /* 0x0000001fff007819 */ /* 0x000fe200000114d5 */
[----:B------:R-:W-:Y:S01]  /*183c0*/  WARPSYNC 0xffffffff ;  /* 0xffffffff00007948 */ /* 0x000fe20003800000 */
[----:B------:R-:W-:Y:S01]  /*183d0*/  BAR.SYNC.DEFER_BLOCKING 0x1, 0x100 ;  /* 0x0044000000007b1d */ /* 0x000fe20000010000 */
[----:B------:R-:W-:Y:S02]  /*183e0*/  F2FP.PACK_AB R23, R133, R132 ;  /* 0x000000848517723e */ /* 0x000fe400000000ff */
[CC--:B------:R-:W-:Y:S02]  /*183f0*/  LEA.HI R12, R0.reuse, R213.reuse, RZ, 0x2 ;  /* 0x000000d5000c7211 */ /* 0x0c0fe400078f10ff */
[----:B------:R-:W-:Y:S02]  /*18400*/  LEA.HI R19, R0, R213, RZ, 0x5 ;  /* 0x000000d500137211 */ /* 0x000fe400078f28ff */
[----:B------:R-:W-:Y:S02]  /*18410*/  SHF.R.S32.HI R12, RZ, 0x1f, R12 ;  /* 0x0000001fff0c7819 */ /* 0x000fe4000001140c */
[----:B------:R-:W-:-:S02]  /*18420*/  SHF.R.S32.HI R19, RZ, 0x5, R19 ;  /* 0x00000005ff137819 */ /* 0x000fc40000011413 */
[----:B------:R-:W-:Y:S02]  /*18430*/  LEA.HI R12, R12, R219, RZ, 0x3 ;  /* 0x000000db0c0c7211 */ /* 0x000fe400078f18ff */
[----:B------:R-:W-:Y:S01]  /*18440*/  F2FP.PACK_AB R24, R129, R128 ;  /* 0x000000808118723e */ /* 0x000fe200000000ff */
[----:B------:R-:W-:Y:S01]  /*18450*/  IMAD.SHL.U32 R19, R19, 0x400, RZ ;  /* 0x0000040013137824 */ /* 0x000fe200078e00ff */
[----:B------:R-:W-:Y:S02]  /*18460*/  LOP3.LUT R12, R12, 0xfffffff8, RZ, 0xc0, !PT ;  /* 0xfffffff80c0c7812 */ /* 0x000fe400078ec0ff */
[----:B------:R-:W-:Y:S01]  /*18470*/  F2FP.PACK_AB R20, R131, R130 ;  /* 0x000000828314723e */ /* 0x000fe200000000ff */
[----:B------:R-:W-:Y:S01]  /*18480*/  IMAD R19, R218, 0x2, R19 ;  /* 0x00000002da137824 */ /* 0x000fe200078e0213 */
[----:B------:R-:W-:Y:S01]  /*18490*/  F2FP.PACK_AB R32, R125, R124 ;  /* 0x0000007c7d20723e */ /* 0x000fe200000000ff */
[----:B------:R-:W-:Y:S01]  /*184a0*/  IMAD.IADD R12, R219, 0x1, -R12 ;  /* 0x00000001db0c7824 */ /* 0x000fe200078e0a0c */
[----:B------:R-:W-:-:S02]  /*184b0*/  F2FP.PACK_AB R30, R127, R126 ;  /* 0x0000007e7f1e723e */ /* 0x000fc400000000ff */
[----:B------:R-:W-:Y:S01]  /*184c0*/  F2FP.PACK_AB R28, R123, R122 ;  /* 0x0000007a7b1c723e */ /* 0x000fe200000000ff */
[C---:B------:R-:W-:Y:S01]  /*184d0*/  IMAD.SHL.U32 R18, R12.reuse, 0x40, RZ ;  /* 0x000000400c127824 */ /* 0x040fe200078e00ff */
[----:B------:R-:W-:Y:S02]  /*184e0*/  LOP3.LUT R17, R12, 0x1, RZ, 0xc0, !PT ;  /* 0x000000010c117812 */ /* 0x000fe400078ec0ff */
[----:B------:R-:W-:Y:S02]  /*184f0*/  F2FP.PACK_AB R26, R117, R116 ;  /* 0x00000074751a723e */ /* 0x000fe400000000ff */
[----:B------:R-:W-:Y:S02]  /*18500*/  LOP3.LUT R18, R18, 0x1c0, RZ, 0xc0, !PT ;  /* 0x000001c012127812 */ /* 0x000fe400078ec0ff */
[----:B------:R-:W-:Y:S02]  /*18510*/  ISETP.NE.U32.AND P0, PT, R17, 0x1, PT ;  /* 0x000000011100780c */ /* 0x000fe40003f05070 */
[----:B------:R-:W-:-:S02]  /*18520*/  SHF.R.U32.HI R13, RZ, 0x3, R18 ;  /* 0x00000003ff0d7819 */ /* 0x000fc40000011612 */
[----:B------:R-:W-:Y:S01]  /*18530*/  R2P PR, R12, 0x6 ;  /* 0x000000060c007804 */ /* 0x000fe20000000000 */
[----:B------:R-:W-:Y:S01]  /*18540*/  IMAD.MOV.U32 R12, RZ, RZ, 0x40 ;  /* 0x00000040ff0c7424 */ /* 0x000fe200078e00ff */
[----:B------:R-:W-:Y:S02]  /*18550*/  LOP3.LUT R18, R13, R18, RZ, 0xfc, !PT ;  /* 0x000000120d127212 */ /* 0x000fe400078efcff */
[----:B------:R-:W-:Y:S02]  /*18560*/  F2FP.PACK_AB R33, R113, R112 ;  /* 0x000000707121723e */ /* 0x000fe400000000ff */
[----:B------:R-:W-:Y:S01]  /*18570*/  SEL R12, R12, 0xffffffc0, !P2 ;  /* 0xffffffc00c0c7807 */ /* 0x000fe20005000000 */
[----:B------:R-:W-:Y:S01]  /*18580*/  IMAD.IADD R18, R19, 0x1, R18 ;  /* 0x0000000113127824 */ /* 0x000fe200078e0212 */
[----:B------:R-:W-:Y:S01]  /*18590*/  F2FP.PACK_AB R35, R115, R114 ;  /* 0x000000727323723e */ /* 0x000fe200000000ff */
[----:B------:R-:W-:Y:S01]  /*185a0*/  IMAD.MOV.U32 R19, RZ, RZ, 0x20 ;  /* 0x00000020ff137424 */ /* 0x000fe200078e00ff */
[----:B------:R-:W-:Y:S01]  /*185b0*/  F2FP.PACK_AB R27, R109, R108 ;  /* 0x0000006c6d1b723e */ /* 0x000fe200000000ff */
[----:B------:R-:W-:Y:S01]  /*185c0*/  IMAD.SHL.U32 R22, R18, 0x2, RZ ;  /* 0x0000000212167824 */ /* 0x000fe200078e00ff */
[----:B------:R-:W-:-:S02]  /*185d0*/  F2FP.PACK_AB R18, R121, R120 ;  /* 0x000000787912723e */ /* 0x000fc400000000ff */
[----:B------:R-:W-:Y:S02]  /*185e0*/  SEL R19, R19, 0xffffffe0, !P1 ;  /* 0xffffffe013137807 */ /* 0x000fe40004800000 */
[C---:B------:R-:W-:Y:S01]  /*185f0*/  IADD3 R13, R22.reuse, 0x80, RZ ;  /* 0x00000080160d7810 */ /* 0x040fe20007ffe0ff */
[----:B------:R2:W-:Y:S01]  /*18600*/  STS [R22+0x80], R23 ;  /* 0x0000801716007388 */ /* 0x0005e20000000800 */
[C---:B------:R-:W-:Y:S01]  /*18610*/  IADD3 R21, R22.reuse, 0x70, RZ ;  /* 0x0000007016157810 */ /* 0x040fe20007ffe0ff */
[----:B------:R-:W-:Y:S01]  /*18620*/  IMAD.IADD R17, R22, 0x1, R19 ;  /* 0x0000000116117824 */ /* 0x000fe200078e0213 */
[----:B------:R-:W-:Y:S02]  /*18630*/  @P0 IADD3 R21, R13, 0x10, RZ ;  /* 0x000000100d150810 */ /* 0x000fe40007ffe0ff */
[----:B------:R-:W-:Y:S02]  /*18640*/  F2FP.PACK_AB R13, R135, R134 ;  /* 0x00000086870d723e */ /* 0x000fe400000000ff */
[----:B------:R-:W-:Y:S01]  /*18650*/  F2FP.PACK_AB R25, R111, R110 ;  /* 0x0000006e6f19723e */ /* 0x000fe200000000ff */
[----:B------:R-:W-:Y:S01]  /*18660*/  IMAD.IADD R19, R19, 0x1, R21 ;  /* 0x0000000113137824 */ /* 0x000fe200078e0215 */
[----:B------:R-:W-:Y:S01]  /*18670*/  F2FP.PACK_AB R29, R107, R106 ;  /* 0x0000006a6b1d723e */ /* 0x000fe200000000ff */
[----:B------:R3:W-:Y:S01]  /*18680*/  STS [R22+0x480], R13 ;  /* 0x0004800d16007388 */ /* 0x0007e20000000800 */
[----:B------:R-:W-:-:S02]  /*18690*/  F2FP.PACK_AB R31, R41, R40 ;  /* 0x00000028291f723e */ /* 0x000fc400000000ff */
[----:B------:R-:W-:Y:S01]  /*186a0*/  F2FP.PACK_AB R34, R55, R54 ;  /* 0x000000363722723e */ /* 0x000fe200000000ff */
[----:B------:R4:W-:Y:S01]  /*186b0*/  STS [R21], R24 ;  /* 0x0000001815007388 */ /* 0x0009e20000000800 */
[----:B------:R-:W-:Y:S02]  /*186c0*/  F2FP.PACK_AB R36, R57, R56 ;  /* 0x000000383924723e */ /* 0x000fe400000000ff */
[----:B------:R-:W-:Y:S01]  /*186d0*/  F2FP.PACK_AB R38, R59, R58 ;  /* 0x0000003a3b26723e */ /* 0x000fe200000000ff */
[----:B------:R1:W-:Y:S01]  /*186e0*/  STS [R21+0x400], R20 ;  /* 0x0004001415007388 */ /* 0x0003e20000000800 */
[----:B------:R-:W-:Y:S02]  /*186f0*/  F2FP.PACK_AB R37, R75, R74 ;  /* 0x0000004a4b25723e */ /* 0x000fe400000000ff */
[----:B------:R-:W-:Y:S01]  /*18700*/  ISETP.NE.U32.AND P0, PT, RZ, c[0x0][0x508], PT ;  /* 0x00014200ff007a0c */ /* 0x000fe20003f05070 */
[----:B------:R1:W-:Y:S01]  /*18710*/  STS [R17+0x80], R32 ;  /* 0x0000802011007388 */ /* 0x0003e20000000800 */
[----:B------:R-:W-:-:S02]  /*18720*/  ISETP.NE.U32.AND P2, PT, RZ, c[0x0][0x500], PT ;  /* 0x00014000ff007a0c */ /* 0x000fc40003f45070 */
[----:B--2---:R-:W-:Y:S01]  /*18730*/  F2FP.PACK_AB R23, R105, R104 ;  /* 0x000000686917723e */ /* 0x004fe200000000ff */
[----:B------:R2:W-:Y:S01]  /*18740*/  STS [R17+0x480], R30 ;  /* 0x0004801e11007388 */ /* 0x0005e20000000800 */
[----:B------:R-:W-:Y:S02]  /*18750*/  ISETP.NE.AND.EX P1, PT, RZ, c[0x0][0x50c], PT, P0 ;  /* 0x00014300ff007a0c */ /* 0x000fe40003f25300 */
[----:B------:R-:W-:Y:S01]  /*18760*/  ISETP.NE.AND.EX P2, PT, RZ, c[0x0][0x504], PT, P2 ;  /* 0x00014100ff007a0c */ /* 0x000fe20003f45320 */
[----:B------:R2:W-:Y:S04]  /*18770*/  STS [R19], R18 ;  /* 0x0000001213007388 */ /* 0x0005e80000000800 */
[----:B------:R2:W-:Y:S01]  /*18780*/  STS [R19+0x400], R28 ;  /* 0x0004001c13007388 */ /* 0x0005e20000000800 */
[----:B---3--:R-:W-:Y:S01]  /*18790*/  IMAD.IADD R13, R22, 0x1, R12 ;  /* 0x00000001160d7824 */ /* 0x008fe200078e020c */
[----:B----4-:R-:W-:-:S04]  /*187a0*/  F2FP.PACK_AB R24, R119, R118 ;  /* 0x000000767718723e */ /* 0x010fc800000000ff */
[----:B------:R3:W-:Y:S01]  /*187b0*/  STS [R13+0x80], R26 ;  /* 0x0000801a0d007388 */ /* 0x0007e20000000800 */
[----:B-1----:R-:W-:-:S03]  /*187c0*/  IMAD.IADD R20, R12, 0x1, R21 ;  /* 0x000000010c147824 */ /* 0x002fc600078e0215 */
[----:B------:R1:W-:Y:S01]  /*187d0*/  STS [R13+0x480], R24 ;  /* 0x000480180d007388 */ /* 0x0003e20000000800 */
[----:B------:R-:W-:-:S03]  /*187e0*/  F2FP.PACK_AB R32, R53, R52 ;  /* 0x000000343520723e */ /* 0x000fc600000000ff */
[----:B------:R4:W-:Y:S01]  /*187f0*/  STS [R20], R33 ;  /* 0x0000002114007388 */ /* 0x0009e20000000800 */
[----:B--2---:R-:W-:-:S03]  /*18800*/  F2FP.PACK_AB R30, R51, R50 ;  /* 0x00000032331e723e */ /* 0x004fc600000000ff */
[----:B------:R2:W-:Y:S01]  /*18810*/  STS [R20+0x400], R35 ;  /* 0x0004002314007388 */ /* 0x0005e20000000800 */
[----:B------:R-:W-:Y:S02]  /*18820*/  IMAD.IADD R18, R12, 0x1, R17 ;  /* 0x000000010c127824 */ /* 0x000fe400078e0211 */
[----:B------:R-:W-:Y:S01]  /*18830*/  IMAD.IADD R12, R19, 0x1, R12 ;  /* 0x00000001130c7824 */ /* 0x000fe200078e020c */
[----:B------:R-:W-:Y:S02]  /*18840*/  F2FP.PACK_AB R28, R49, R48 ;  /* 0x00000030311c723e */ /* 0x000fe400000000ff */
[----:B------:R2:W-:Y:S04]  /*18850*/  STS [R18+0x80], R27 ;  /* 0x0000801b12007388 */ /* 0x0005e80000000800 */
[----:B------:R2:W-:Y:S01]  /*18860*/  STS [R18+0x480], R25 ;  /* 0x0004801912007388 */ /* 0x0005e20000000800 */
[----:B---3--:R-:W-:-:S03]  /*18870*/  F2FP.PACK_AB R26, R47, R46 ;  /* 0x0000002e2f1a723e */ /* 0x008fc600000000ff */
[----:B------:R3:W-:Y:S01]  /*18880*/  STS [R12], R23 ;  /* 0x000000170c007388 */ /* 0x0007e20000000800 */
[----:B-1----:R-:W-:-:S03]  /*18890*/  F2FP.PACK_AB R24, R45, R44 ;  /* 0x0000002c2d18723e */ /* 0x002fc600000000ff */
[----:B------:R1:W-:Y:S01]  /*188a0*/  STS [R12+0x400], R29 ;  /* 0x0004001d0c007388 */ /* 0x0003e20000000800 */
[----:B----4-:R-:W-:-:S03]  /*188b0*/  F2FP.PACK_AB R33, R43, R42 ;  /* 0x0000002a2b21723e */ /* 0x010fc600000000ff */
[----:B------:R4:W-:Y:S01]  /*188c0*/  STS [R22+0x4080], R31 ;  /* 0x0040801f16007388 */ /* 0x0009e20000000800 */
[----:B--2---:R-:W-:-:S03]  /*188d0*/  F2FP.PACK_AB R35, R73, R72 ;  /* 0x000000484923723e */ /* 0x004fc600000000ff */
[----:B------:R2:W-:Y:S04]  /*188e0*/  STS [R22+0x4480], R33 ;  /* 0x0044802116007388 */ /* 0x0005e80000000800 */
[----:B------:R2:W-:Y:S01]  /*188f0*/  STS [R21+0x4000], R24 ;  /* 0x0040001815007388 */ /* 0x0005e20000000800 */
[----:B------:R-:W-:-:S03]  /*18900*/  F2FP.PACK_AB R27, R65, R64 ;  /* 0x00000040411b723e */ /* 0x000fc600000000ff */
[----:B------:R2:W-:Y:S01]  /*18910*/  STS [R21+0x4400], R26 ;  /* 0x0044001a15007388 */ /* 0x0005e20000000800 */
[----:B------:R-:W-:-:S03]  /*18920*/  F2FP.PACK_AB R25, R63, R62 ;  /* 0x0000003e3f19723e */ /* 0x000fc600000000ff */
[----:B------:R2:W-:Y:S01]  /*18930*/  STS [R17+0x4080], R28 ;  /* 0x0040801c11007388 */ /* 0x0005e20000000800 */
[----:B---3--:R-:W-:-:S03]  /*18940*/  F2FP.PACK_AB R23, R61, R60 ;  /* 0x0000003c3d17723e */ /* 0x008fc600000000ff */
[----:B------:R3:W-:Y:S01]  /*18950*/  STS [R17+0x4480], R30 ;  /* 0x0044801e11007388 */ /* 0x0007e20000000800 */
[----:B-1----:R-:W-:-:S03]  /*18960*/  F2FP.PACK_AB R29, R67, R66 ;  /* 0x00000042431d723e */ /* 0x002fc600000000ff */
[----:B------:R1:W-:Y:S01]  /*18970*/  STS [R19+0x4000], R32 ;  /* 0x0040002013007388 */ /* 0x0003e20000000800 */
[----:B----4-:R-:W-:-:S03]  /*18980*/  F2FP.PACK_AB R31, R69, R68 ;  /* 0x00000044451f723e */ /* 0x010fc600000000ff */
[----:B------:R4:W-:Y:S01]  /*18990*/  STS [R19+0x4400], R34 ;  /* 0x0044002213007388 */ /* 0x0009e20000000800 */
[----:B--2---:R-:W-:-:S03]  /*189a0*/  F2FP.PACK_AB R33, R71, R70 ;  /* 0x000000464721723e */ /* 0x004fc600000000ff */
[----:B------:R2:W-:Y:S01]  /*189b0*/  STS [R13+0x4080], R36 ;  /* 0x004080240d007388 */ /* 0x0005e20000000800 */
[----:B------:R-:W-:-:S03]  /*189c0*/  F2FP.PACK_AB R24, R5, R4 ;  /* 0x000000040518723e */ /* 0x000fc600000000ff */
[----:B------:R-:W-:Y:S01]  /*189d0*/  STS [R13+0x4480], R38 ;  /* 0x004480260d007388 */ /* 0x000fe20000000800 */
        /* <DEDUP_REMOVED lines=11> */
[----:B------:R-:W-:Y:S04]  /*18a90*/  STS [R12+0x4400], R33 ;  /* 0x004400210c007388 */ /* 0x000fe80000000800 */
[----:B------:R-:W-:Y:S01]  /*18aa0*/  STS [R22+0x8080], R35 ;  /* 0x0080802316007388 */ /* 0x000fe20000000800 */
[----:B------:R-:W-:-:S03]  /*18ab0*/  F2FP.PACK_AB R23, R95, R94 ;  /* 0x0000005e5f17723e */ /* 0x000fc600000000ff */
[----:B------:R2:W-:Y:S01]  /*18ac0*/  STS [R22+0x8480], R37 ;  /* 0x0084802516007388 */ /* 0x0005e20000000800 */
[----:B------:R-:W-:-:S03]  /*18ad0*/  F2FP.PACK_AB R25, R93, R92 ;  /* 0x0000005c5d19723e */ /* 0x000fc600000000ff */
[----:B------:R-:W-:Y:S01]  /*18ae0*/  STS [R21+0x8000], R24 ;  /* 0x0080001815007388 */ /* 0x000fe20000000800 */
[----:B---3--:R-:W-:-:S03]  /*18af0*/  F2FP.PACK_AB R27, R103, R102 ;  /* 0x00000066671b723e */ /* 0x008fc600000000ff */
[----:B------:R3:W-:Y:S01]  /*18b00*/  STS [R21+0x8400], R26 ;  /* 0x0084001a15007388 */ /* 0x0007e20000000800 */
[----:B-1----:R-:W-:-:S03]  /*18b10*/  F2FP.PACK_AB R29, R99, R98 ;  /* 0x00000062631d723e */ /* 0x002fc600000000ff */
[----:B------:R-:W-:Y:S01]  /*18b20*/  STS [R17+0x8080], R28 ;  /* 0x0080801c11007388 */ /* 0x000fe20000000800 */
[----:B----4-:R-:W-:-:S03]  /*18b30*/  F2FP.PACK_AB R31, R101, R100 ;  /* 0x00000064651f723e */ /* 0x010fc600000000ff */
[----:B------:R1:W-:Y:S04]  /*18b40*/  STS [R17+0x8480], R30 ;  /* 0x0084801e11007388 */ /* 0x0003e80000000800 */
[----:B------:R-:W-:Y:S04]  /*18b50*/  STS [R19+0x8000], R34 ;  /* 0x0080002213007388 */ /* 0x000fe80000000800 */
[----:B------:R4:W-:Y:S01]  /*18b60*/  STS [R19+0x8400], R32 ;  /* 0x0084002013007388 */ /* 0x0009e20000000800 */
[----:B--2---:R-:W-:-:S03]  /*18b70*/  F2FP.PACK_AB R22, R91, R90 ;  /* 0x0000005a5b16723e */ /* 0x004fc600000000ff */
[----:B------:R-:W-:Y:S04]  /*18b80*/  STS [R13+0x8080], R36 ;  /* 0x008080240d007388 */ /* 0x000fe80000000800 */
[----:B------:R2:W-:Y:S01]  /*18b90*/  STS [R13+0x8480], R22 ;  /* 0x008480160d007388 */ /* 0x0005e20000000800 */
[----:B---3--:R-:W-:-:S03]  /*18ba0*/  F2FP.PACK_AB R21, R97, R96 ;  /* 0x000000606115723e */ /* 0x008fc600000000ff */
[----:B------:R3:W-:Y:S04]  /*18bb0*/  STS [R20+0x8000], R25 ;  /* 0x0080001914007388 */ /* 0x0007e80000000800 */
[----:B------:R-:W-:Y:S01]  /*18bc0*/  STS [R20+0x8400], R23 ;  /* 0x0084001714007388 */ /* 0x000fe20000000800 */
[----:B-1----:R-:W-:-:S03]  /*18bd0*/  IMAD.MOV.U32 R17, RZ, RZ, RZ ;  /* 0x000000ffff117224 */ /* 0x002fc600078e00ff */
[----:B------:R1:W-:Y:S04]  /*18be0*/  STS [R18+0x8080], R21 ;  /* 0x0080801512007388 */ /* 0x0003e80000000800 */
[----:B------:R1:W-:Y:S01]  /*18bf0*/  STS [R18+0x8480], R29 ;  /* 0x0084801d12007388 */ /* 0x0003e20000000800 */
[----:B----4-:R-:W-:Y:S02]  /*18c00*/  SHF.R.S32.HI R19, RZ, 0x1f, R224 ;  /* 0x0000001fff137819 */ /* 0x010fe400000114e0 */
[C---:B------:R-:W-:Y:S01]  /*18c10*/  @P1 LEA R32, P0, R224.reuse, c[0x0][0x508], 0x2 ;  /* 0x00014200e0201a11 */ /* 0x040fe200078010ff */
[----:B------:R4:W-:Y:S03]  /*18c20*/  STS [R12+0x8000], R31 ;  /* 0x0080001f0c007388 */ /* 0x0009e60000000800 */
[----:B------:R-:W-:Y:S01]  /*18c30*/  @P1 LEA.HI.X R33, R224, c[0x0][0x50c], R19, 0x2, P0 ;  /* 0x00014300e0211a11 */ /* 0x000fe200000f1413 */
[----:B------:R4:W-:Y:S01]  /*18c40*/  STS [R12+0x8400], R27 ;  /* 0x0084001b0c007388 */ /* 0x0009e20000000800 */
[----:B--2---:R-:W-:-:S03]  /*18c50*/  IMAD.MOV.U32 R13, RZ, RZ, c[0x0][0x388] ;  /* 0x0000e200ff0d7624 */ /* 0x004fc600078e00ff */
[----:B------:R-:W-:Y:S01]  /*18c60*/  BAR.SYNC.DEFER_BLOCKING 0x1, 0x100 ;  /* 0x0044000000007b1d */ /* 0x000fe20000010000 */
[----:B---3--:R-:W-:-:S04]  /*18c70*/  IMAD.MOV.U32 R25, RZ, RZ, 0x4 ;  /* 0x00000004ff197424 */ /* 0x008fc800078e00ff */
[----:B-1----:R-:W-:Y:S01]  /*18c80*/  IMAD.WIDE R20, R224, R25, c[0x0][0x500] ;  /* 0x00014000e0147625 */ /* 0x002fe200078e0219 */
[----:B------:R4:W5:Y:S04]  /*18c90*/  @P1 LDG.E R13, [R32.64] ;  /* 0x00000008200d1981 */ /* 0x000968000c1e1900 */
[----:B------:R4:W5:Y:S01]  /*18ca0*/  @P2 LDG.E R17, [R20.64] ;  /* 0x0000000814112981 */ /* 0x000962000c1e1900 */
[----:B------:R-:W-:-:S04]  /*18cb0*/  ISETP.NE.AND P0, PT, R210, RZ, PT ;  /* 0x000000ffd200720c */ /* 0x000fc80003f05270 */
[----:B------:R-:W-:Y:S01]  /*18cc0*/  SEL R210, R210, c[0x0][0x3d4], P0 ;  /* 0x0000f500d2d27a07 */ /* 0x000fe20000000000 */
[----:B------:R-:W-:Y:S05]  /*18cd0*/  @P1 BRA `(.L_x_2359) ;  /* 0x0000004000001947 */ /* 0x000fea0003800000 */
[----:B------:R-:W-:Y:S05]  /*18ce0*/  @!P2 BRA `(.L_x_2359) ;  /* 0x000000300000a947 */ /* 0x000fea0003800000 */
[----:B-----5:R-:W2:Y:S04]  /*18cf0*/  LDG.E R13, [R20.64] ;  /* 0x00000008140d7981 */ /* 0x020ea8000c1e1900 */
[----:B----4-:R-:W2:Y:S02]  /*18d00*/  LDG.E R12, [R20.64+0x4] ;  /* 0x00000408140c7981 */ /* 0x010ea4000c1e1900 */
[----:B--2---:R-:W-:Y:S02]  /*18d10*/  IADD3 R13, -R13, R12, RZ ;  /* 0x0000000c0d0d7210 */ /* 0x004fe40007ffe1ff */
.L_x_2359:
[----:B------:R-:W-:Y:S01]  /*18d20*/  IMAD.MOV.U32 R34, RZ, RZ, 0x368 ;  /* 0x00000368ff227424 */ /* 0x000fe200078e00ff */
[----:B------:R-:W-:Y:S01]  /*18d30*/  ISETP.GT.AND P2, PT, R210, 0x1, PT ;  /* 0x00000001d200780c */ /* 0x000fe20003f44270 */
[----:B----4-:R-:W-:Y:S01]  /*18d40*/  IMAD.MOV.U32 R12, RZ, RZ, c[0x0][0x4e8] ;  /* 0x00013a00ff0c7624 */ /* 0x010fe200078e00ff */
[----:B------:R-:W-:Y:S01]  /*18d50*/  ISETP.NE.U32.AND P0, PT, RZ, c[0x0][0x500], PT ;  /* 0x00014000ff007a0c */ /* 0x000fe20003f05070 */
[----:B------:R-:W-:Y:S01]  /*18d60*/  IMAD.IADD R18, R222, 0x1, R209 ;  /* 0x00000001de127824 */ /* 0x000fe200078e02d1 */
[----:B------:R-:W-:Y:S01]  /*18d70*/  SEL R34, R34, 0x328, P2 ;  /* 0x0000032822227807 */ /* 0x000fe20001000000 */
[----:B-----5:R-:W-:Y:S01]  /*18d80*/  IMAD R13, R13, c[0x0][0x4e8], RZ ;  /* 0x00013a000d0d7a24 */ /* 0x020fe200078e02ff */
[----:B------:R-:W-:Y:S01]  /*18d90*/  ISETP.NE.AND.EX P0, PT, RZ, c[0x0][0x504], PT, P0 ;  /* 0x00014100ff007a0c */ /* 0x000fe20003f05300 */
[----:B------:R-:W-:Y:S01]  /*18da0*/  IMAD.MOV.U32 R24, RZ, RZ, R18 ;  /* 0x000000ffff187224 */ /* 0x000fe200078e0012 */
[----:B------:R-:W1:Y:S01]  /*18db0*/  LDC.64 R20, c[0x0][R34+0x170] ;  /* 0x00005c0022147b82 */ /* 0x000e620000000a00 */
[----:B------:R-:W-:-:S02]  /*18dc0*/  ISETP.NE.AND P3, PT, R12, 0x1, PT ;  /* 0x000000010c00780c */ /* 0x000fc40003f65270 */
[----:B------:R-:W-:Y:S02]  /*18dd0*/  SEL R224, R224, RZ, !P0 ;  /* 0x000000ffe0e07207 */ /* 0x000fe40004000000 */
[----:B------:R-:W-:Y:S02]  /*18de0*/  SEL R19, R19, RZ, !P0 ;  /* 0x000000ff13137207 */ /* 0x000fe40004000000 */
[----:B------:R-:W-:Y:S01]  /*18df0*/  SEL R25, R227, RZ, P2 ;  /* 0x000000ffe3197207 */ /* 0x000fe20001000000 */
[----:B------:R-:W2:Y:S08]  /*18e00*/  LDC.64 R22, c[0x0][R34+0x168] ;  /* 0x00005a0022167b82 */ /* 0x000eb00000000a00 */
[----:B------:R-:W3:Y:S08]  /*18e10*/  LDC.64 R28, c[0x0][R34+0x178] ;  /* 0x00005e00221c7b82 */ /* 0x000ef00000000a00 */
[----:B------:R-:W4:Y:S01]  /*18e20*/  LDC.64 R26, c[0x0][R34+0x160] ;  /* 0x00005800221a7b82 */ /* 0x000f220000000a00 */
[----:B-1----:R-:W-:-:S02]  /*18e30*/  IMAD R12, R21, R224, RZ ;  /* 0x000000e0150c7224 */ /* 0x002fc400078e02ff */
[----:B------:R-:W-:-:S04]  /*18e40*/  IMAD.WIDE.U32 R32, R20, R224, RZ ;  /* 0x000000e014207225 */ /* 0x000fc800078e00ff */
[----:B------:R-:W-:Y:S02]  /*18e50*/  IMAD R12, R20, R19, R12 ;  /* 0x00000013140c7224 */ /* 0x000fe400078e020c */
[----:B------:R-:W-:-:S04]  /*18e60*/  @P3 IMAD.HI.U32 R19, R18, c[0x0][0x4ec], RZ ;  /* 0x00013b0012133a27 */ /* 0x000fc800078e00ff */
[-C--:B--2---:R-:W-:Y:S01]  /*18e70*/  IMAD.WIDE.U32 R30, R22, R225.reuse, RZ ;  /* 0x000000e1161e7225 */ /* 0x084fe200078e00ff */
[----:B------:R-:W-:Y:S02]  /*18e80*/  @P3 SHF.R.U32.HI R24, RZ, c[0x0][0x4f0], R19 ;  /* 0x00013c00ff183a19 */ /* 0x000fe40000011613 */
[--C-:B------:R-:W-:Y:S01]  /*18e90*/  SHF.R.S32.HI R19, RZ, 0x1f, R17.reuse ;  /* 0x0000001fff137819 */ /* 0x100fe20000011411 */
[----:B------:R-:W-:Y:S01]  /*18ea0*/  IMAD R20, R23, R225, RZ ;  /* 0x000000e117147224 */ /* 0x000fe200078e02ff */
[----:B------:R-:W-:Y:S01]  /*18eb0*/  IADD3 R23, P1, P0, R32, R30, R17 ;  /* 0x0000001e20177210 */ /* 0x000fe2000783e011 */
[----:B------:R-:W-:Y:S02]  /*18ec0*/  IMAD.IADD R12, R33, 0x1, R12 ;  /* 0x00000001210c7824 */ /* 0x000fe400078e020c */
[----:B------:R-:W-:Y:S02]  /*18ed0*/  IMAD.IADD R20, R31, 0x1, R20 ;  /* 0x000000011f147824 */ /* 0x000fe400078e0214 */
[----:B---3--:R-:W-:-:S02]  /*18ee0*/  IMAD R22, R29, R25, RZ ;  /* 0x000000191d167224 */ /* 0x008fc400078e02ff */
[--C-:B------:R-:W-:Y:S01]  /*18ef0*/  IMAD.MOV R21, RZ, RZ, -R24.reuse ;  /* 0x000000ffff157224 */ /* 0x100fe200078e0a18 */
[----:B------:R-:W-:Y:S01]  /*18f00*/  IADD3.X R12, R12, R20, R19, P1, P0 ;  /* 0x000000140c0c7210 */ /* 0x000fe20000fe0413 */
[----:B------:R-:W-:Y:S01]  /*18f10*/  IMAD.WIDE.U32 R28, R28, R25, RZ ;  /* 0x000000191c1c7225 */ /* 0x000fe200078e00ff */
[----:B------:R-:W-:-:S03]  /*18f20*/  SHF.R.S32.HI R20, RZ, 0x1f, R24 ;  /* 0x0000001fff147819 */ /* 0x000fc60000011418 */
[----:B------:R-:W-:Y:S01]  /*18f30*/  IMAD R21, R21, c[0x0][0x4e8], R18 ;  /* 0x00013a0015157a24 */ /* 0x000fe200078e0212 */
[----:B------:R-:W-:Y:S01]  /*18f40*/  IADD3 R28, P1, P0, R24, R23, R28 ;  /* 0x00000017181c7210 */ /* 0x000fe2000783e01c */
[----:B------:R-:W-:Y:S02]  /*18f50*/  IMAD.IADD R25, R29, 0x1, R22 ;  /* 0x000000011d197824 */ /* 0x000fe400078e0216 */
[----:B----4-:R-:W-:Y:S01]  /*18f60*/  IMAD R23, R27, R21, RZ ;  /* 0x000000151b177224 */ /* 0x010fe200078e02ff */
        /* <DEDUP_REMOVED lines=9> */
[----:B------:R-:W-:Y:S01]  /*19000*/  SEL R20, R20, c[0x0][0x454], P2 ;  /* 0x0001150014147a07 */ /* 0x000fe20001000000 */
[----:B------:R-:W-:Y:S03]  /*19010*/  SHFL.IDX PT, R24, R12, RZ, 0x1c1f ;  /* 0x001c1fff0c187589 */ /* 0x000fe600000e0000 */
[----:B------:R-:W-:Y:S01]  /*19020*/  LEA.HI.X R21, R28, R20, R21, 0x2, P0 ;  /* 0x000000141c157211 */ /* 0x000fe200000f1415 */
[----:B------:R-:W-:Y:S01]  /*19030*/  SHFL.IDX PT, R26, R12, 0x1, 0x1c1f ;  /* 0x003c1f000c1a7f89 */ /* 0x000fe200000e0000 */
[----:B------:R-:W-:Y:S01]  /*19040*/  IMAD.IADD R20, R216, 0x1, R209 ;  /* 0x00000001d8147824 */ /* 0x000fe200078e02d1 */
[----:B------:R-:W-:Y:S02]  /*19050*/  LOP3.LUT P0, RZ, R217, 0x3, RZ, 0xc0, !PT ;  /* 0x00000003d9ff7812 */ /* 0x000fe4000780c0ff */
[----:B------:R-:W1:Y:S02]  /*19060*/  SHFL.IDX PT, R25, R21, RZ, 0x1c1f ;  /* 0x001c1fff15197589 */ /* 0x000e6400000e0000 */
[----:B------:R-:W-:-:S02]  /*19070*/  IADD3 R22, R20, 0x8, RZ ;  /* 0x0000000814167810 */ /* 0x000fc40007ffe0ff */
[----:B------:R-:W2:Y:S01]  /*19080*/  SHFL.IDX PT, R27, R21, 0x1, 0x1c1f ;  /* 0x003c1f00151b7f89 */ /* 0x000ea200000e0000 */
[-C--:B------:R-:W-:Y:S02]  /*19090*/  ISETP.GE.OR P1, PT, R20, R13.reuse, P0 ;  /* 0x0000000d1400720c */ /* 0x080fe40000726670 */
[----:B------:R-:W-:-:S11]  /*190a0*/  ISETP.GE.OR P0, PT, R22, R13, P0 ;  /* 0x0000000d1600720c */ /* 0x000fd60000706670 */
[----:B-1----:R1:W-:Y:S01]  /*190b0*/  @!P1 ST.E [R24.64], R16 ;  /* 0x0000001018009985 */ /* 0x0023e2000c101908 */
[----:B------:R-:W-:-:S03]  /*190c0*/  ISETP.GE.AND P1, PT, R22, R13, PT ;  /* 0x0000000d1600720c */ /* 0x000fc60003f26270 */
[----:B--2---:R1:W-:Y:S01]  /*190d0*/  @!P0 ST.E [R26.64], R2 ;  /* 0x000000021a008985 */ /* 0x0043e2000c101908 */
[----:B------:R-:W-:Y:S02]  /*190e0*/  ISETP.GE.AND P0, PT, R20, R13, PT ;  /* 0x0000000d1400720c */ /* 0x000fe40003f06270 */
[----:B------:R-:W-:Y:S01]  /*190f0*/  P2R R12, PR, RZ, 0x2 ;  /* 0x00000002ff0c7803 */ /* 0x000fe20000000000 */
[----:B------:R-:W-:Y:S05]  /*19100*/  @P2 BRA `(.L_x_2360) ;  /* 0x0000083000002947 */ /* 0x000fea0003800000 */
[-C--:B------:R-:W-:Y:S01]  /*19110*/  LEA.HI R14, R0, R213.reuse, RZ, 0x3 ;  /* 0x000000d5000e7211 */ /* 0x080fe200078f18ff */
[----:B-1----:R-:W-:Y:S01]  /*19120*/  IMAD R2, R19, c[0x0][0x3a0], RZ ;  /* 0x0000e80013027a24 */ /* 0x002fe200078e02ff */
[----:B------:R1:W2:Y:S01]  /*19130*/  LDS.128 R64, [R138+0x80] ;  /* 0x000080008a407984 */ /* 0x0002a20000000c00 */
[C---:B------:R-:W-:Y:S01]  /*19140*/  IMAD.WIDE.U32 R6, R17.reuse, c[0x0][0x3a0], RZ ;  /* 0x0000e80011067a25 */ /* 0x040fe200078e00ff */
[----:B------:R-:W-:Y:S02]  /*19150*/  LOP3.LUT R0, R14, 0xfffffff8, RZ, 0xc0, !PT ;  /* 0xfffffff80e007812 */ /* 0x000fe400078ec0ff */
[----:B------:R-:W-:Y:S01]  /*19160*/  SHF.R.S32.HI R14, RZ, 0x3, R14 ;  /* 0x00000003ff0e7819 */ /* 0x000fe2000001140e */
[----:B------:R-:W-:Y:S01]  /*19170*/  IMAD R17, R17, c[0x0][0x3a4], R2 ;  /* 0x0000e90011117a24 */ /* 0x000fe200078e0202 */
[----:B------:R-:W-:Y:S01]  /*19180*/  IADD3 R5, -R0, R213, RZ ;  /* 0x000000d500057210 */ /* 0x000fe20007ffe1ff */
[----:B------:R1:W3:Y:S01]  /*19190*/  LDS.128 R60, [R138+0x1080] ;  /* 0x001080008a3c7984 */ /* 0x0002e20000000c00 */
[----:B------:R-:W-:-:S02]  /*191a0*/  SHF.R.S32.HI R2, RZ, 0x1f, R224 ;  /* 0x0000001fff027819 */ /* 0x000fc400000114e0 */
[----:B------:R-:W-:Y:S01]  /*191b0*/  IADD3 R7, R7, R17, RZ ;  /* 0x0000001107077210 */ /* 0x000fe20007ffe0ff */
[----:B------:R1:W4:Y:S01]  /*191c0*/  LDS.128 R56, [R138+0x2080] ;  /* 0x002080008a387984 */ /* 0x0003220000000c00 */
[----:B------:R-:W-:Y:S01]  /*191d0*/  LEA R0, R5, R14, 0x5 ;  /* 0x0000000e05007211 */ /* 0x000fe200078e28ff */
[----:B------:R-:W-:Y:S01]  /*191e0*/  IMAD R5, R2, c[0x0][0x3f0], RZ ;  /* 0x0000fc0002057a24 */ /* 0x000fe200078e02ff */
[----:B------:R-:W-:Y:S01]  /*191f0*/  IADD3 R14, R14, R209, RZ ;  /* 0x000000d10e0e7210 */ /* 0x000fe20007ffe0ff */
[----:B------:R-:W-:Y:S01]  /*19200*/  IMAD.WIDE.U32 R6, R225, c[0x0][0x3e8], R6 ;  /* 0x0000fa00e1067a25 */ /* 0x000fe200078e0006 */
[----:B------:R-:W-:Y:S01]  /*19210*/  IADD3 R0, R209, R0, RZ ;  /* 0x00000000d1007210 */ /* 0x000fe20007ffe0ff */
[----:B------:R1:W1:Y:S02]  /*19220*/  LDS.128 R52, [R138+0x3080] ;  /* 0x003080008a347984 */ /* 0x0002640000000c00 */
[----:B------:R-:W-:Y:S01]  /*19230*/  IMAD R7, R225, c[0x0][0x3ec], R7 ;  /* 0x0000fb00e1077a24 */ /* 0x000fe200078e0207 */
[----:B------:R-:W-:Y:S01]  /*19240*/  MOV R8, R0 ;  /* 0x0000000000087202 */ /* 0x000fe20000000f00 */
[----:B------:R-:W-:Y:S01]  /*19250*/  @P3 IMAD.HI.U32 R4, R0, c[0x0][0x4ec], RZ ;  /* 0x00013b0000043a27 */ /* 0x000fe200078e00ff */
[----:B------:R1:W1:Y:S03]  /*19260*/  LDS.128 R48, [R138+0x4080] ;  /* 0x004080008a307984 */ /* 0x0002660000000c00 */
[C---:B------:R-:W-:Y:S01]  /*19270*/  IMAD R2, R224.reuse, c[0x0][0x3f4], R5 ;  /* 0x0000fd00e0027a24 */ /* 0x040fe200078e0205 */
[----:B------:R-:W-:Y:S01]  /*19280*/  @P3 SHF.R.U32.HI R8, RZ, c[0x0][0x4f0], R4 ;  /* 0x00013c00ff083a19 */ /* 0x000fe20000011604 */
[----:B------:R-:W-:Y:S01]  /*19290*/  IMAD.WIDE.U32 R16, R224, c[0x0][0x3f0], R6 ;  /* 0x0000fc00e0107a25 */ /* 0x000fe200078e0006 */
[----:B------:R1:W1:Y:S02]  /*192a0*/  LDS.128 R44, [R138+0x5080] ;  /* 0x005080008a2c7984 */ /* 0x0002640000000c00 */
        /* <DEDUP_REMOVED lines=22> */
[----:B--234-:R2:W3:Y:S02]  /*19410*/  SHFL.IDX PT, R22, R18, RZ, 0x181f ;  /* 0x00181fff12167589 */ /* 0x01c4e400000e0000 */
.L_x_2428:
[----:B------:R-:W-:Y:S05]  /*19420*/  BRA.DIV ~URZ, `(.L_x_2362) ;  /* 0x00003a827f007947 */ /* 0x000fea000b800000 */
[----:B------:R4:W2:Y:S02]  /*19430*/  SHFL.IDX PT, R2, R8, RZ, 0x181f ;  /* 0x00181fff08027589 */ /* 0x0008a400000e0000 */
.L_x_2429:
        /* <DEDUP_REMOVED lines=18> */
.L_x_2364:
[----:B------:R-:W-:Y:S05]  /*19560*/  BSYNC B0 ;  /* 0x0000000000007941 */ /* 0x000fea0003800000 */
.L_x_2363:
[----:B------:R-:W-:Y:S05]  /*19570*/  BRA.DIV ~URZ, `(.L_x_2365) ;  /* 0x000039927f007947 */ /* 0x000fea000b800000 */
[----:B---3--:R3:W4:Y:S04]  /*19580*/  SHFL.IDX PT, R22, R18, 0x1, 0x181f ;  /* 0x00381f0012167f89 */ /* 0x00872800000e0000 */
[----:B--2---:R3:W2:Y:S02]  /*19590*/  SHFL.IDX PT, R2, R8, 0x1, 0x181f ;  /* 0x00381f0008027f89 */ /* 0x0046a400000e0000 */
.L_x_2430:
        /* <DEDUP_REMOVED lines=9> */
[----:B-1----:R-:W-:Y:S02]  /*19630*/  @!P0 LEA R32, P3, R214, R2, 0x1 ;  /* 0x00000002d6208211 */ /* 0x002fe400078608ff */
[-C--:B----4-:R-:W-:Y:S02]  /*19640*/  @!P2 LEA.HI.X R21, R228, R22.reuse, R15, 0x1, P5 ;  /* 0x00000016e415a211 */ /* 0x090fe400028f0c0f */
[-C--:B------:R-:W-:Y:S02]  /*19650*/  @!P1 LEA.HI.X R17, R215, R22.reuse, R12, 0x1, P4 ;  /* 0x00000016d7119211 */ /* 0x080fe400020f0c0c */
[----:B------:R-:W-:Y:S01]  /*19660*/  @!P0 LEA.HI.X R33, R214, R22, R9, 0x1, P3 ;  /* 0x00000016d6218211 */ /* 0x000fe200018f0c09 */
[----:B------:R1:W-:Y:S04]  /*19670*/  @!P2 ST.E.128 [R20.64], R60 ;  /* 0x0000003c1400a985 */ /* 0x0003e8000c101d08 */
[----:B------:R1:W-:Y:S04]  /*19680*/  @!P1 ST.E.128 [R16.64], R44 ;  /* 0x0000002c10009985 */ /* 0x0003e8000c101d08 */
[----:B------:R1:W-:Y:S02]  /*19690*/  @!P0 ST.E.128 [R32.64], R28 ;  /* 0x0000001c20008985 */ /* 0x0003e4000c101d08 */
.L_x_2367:
[----:B------:R-:W-:Y:S05]  /*196a0*/  BSYNC B0 ;  /* 0x0000000000007941 */ /* 0x000fea0003800000 */
.L_x_2366:
[----:B------:R-:W-:Y:S05]  /*196b0*/  BRA.DIV ~URZ, `(.L_x_2368) ;  /* 0x000039127f007947 */ /* 0x000fea000b800000 */
[----:B----4-:R4:W3:Y:S02]  /*196c0*/  SHFL.IDX PT, R22, R18, 0x2, 0x181f ;  /* 0x00581f0012167f89 */ /* 0x0108e400000e0000 */
.L_x_2431:
[----:B------:R-:W-:Y:S05]  /*196d0*/  BRA.DIV ~URZ, `(.L_x_2369) ;  /* 0x000039627f007947 */ /* 0x000fea000b800000 */
[----:B--2---:R2:W4:Y:S02]  /*196e0*/  SHFL.IDX PT, R2, R8, 0x2, 0x181f ;  /* 0x00581f0008027f89 */ /* 0x00452400000e0000 */
.L_x_2432:
[----:B------:R-:W-:Y:S01]  /*196f0*/  IADD3 R0, R14, 0x40, RZ ;  /* 0x000000400e007810 */ /* 0x000fe20007ffe0ff */
[----:B------:R-:W-:Y:S03]  /*19700*/  BSSY B0, `(.L_x_2370) ;  /* 0x000000f000007945 */ /* 0x000fe60003800000 */
[----:B------:R-:W-:-:S13]  /*19710*/  ISETP.GE.AND P0, PT, R0, R13, PT ;  /* 0x0000000d0000720c */ /* 0x000fda0003f06270 */
[----:B------:R-:W-:Y:S05]  /*19720*/  @P0 BRA `(.L_x_2371) ;  /* 0x000000c000000947 */ /* 0x000fea0003800000 */
[----:B------:R-:W-:Y:S02]  /*19730*/  ISETP.GE.AND P2, PT, R228, c[0x0][0x3c8], PT ;  /* 0x0000f200e4007a0c */ /* 0x000fe40003f46270 */
[----:B------:R-:W-:Y:S02]  /*19740*/  ISETP.GE.AND P1, PT, R215, c[0x0][0x3c8], PT ;  /* 0x0000f200d7007a0c */ /* 0x000fe40003f26270 */
[----:B------:R-:W-:-:S09]  /*19750*/  ISETP.GE.AND P0, PT, R214, c[0x0][0x3c8], PT ;  /* 0x0000f200d6007a0c */ /* 0x000fd20003f06270 */
[-C--:B-1--4-:R-:W-:Y:S02]  /*19760*/  @!P2 LEA R20, P5, R228, R2.reuse, 0x1 ;  /* 0x00000002e414a211 */ /* 0x092fe400078a08ff */
[CC--:B------:R-:W-:Y:S02]  /*19770*/  @!P1 LEA R16, P4, R215.reuse, R2.reuse, 0x1 ;  /* 0x00000002d7109211 */ /* 0x0c0fe400078808ff */
[----:B------:R-:W-:Y:S02]  /*19780*/  @!P0 LEA R28, P3, R214, R2, 0x1 ;  /* 0x00000002d61c8211 */ /* 0x000fe400078608ff */
[-C--:B---3--:R-:W-:Y:S02]  /*19790*/  @!P2 LEA.HI.X R21, R228, R22.reuse, R15, 0x1, P5 ;  /* 0x00000016e415a211 */ /* 0x088fe400028f0c0f */
[-C--:B------:R-:W-:Y:S02]  /*197a0*/  @!P1 LEA.HI.X R17, R215, R22.reuse, R12, 0x1, P4 ;  /* 0x00000016d7119211 */ /* 0x080fe400020f0c0c */
[----:B------:R-:W-:Y:S01]  /*197b0*/  @!P0 LEA.HI.X R29, R214, R22, R9, 0x1, P3 ;  /* 0x00000016d61d8211 */ /* 0x000fe200018f0c09 */
[----:B------:R1:W-:Y:S04]  /*197c0*/  @!P2 ST.E.128 [R20.64], R56 ;  /* 0x000000381400a985 */ /* 0x0003e8000c101d08 */
[----:B------:R1:W-:Y:S04]  /*197d0*/  @!P1 ST.E.128 [R16.64], R40 ;  /* 0x0000002810009985 */ /* 0x0003e8000c101d08 */
[----:B------:R1:W-:Y:S02]  /*197e0*/  @!P0 ST.E.128 [R28.64], R24 ;  /* 0x000000181c008985 */ /* 0x0003e4000c101d08 */
.L_x_2371:
[----:B------:R-:W-:Y:S05]  /*197f0*/  BSYNC B0 ;  /* 0x0000000000007941 */ /* 0x000fea0003800000 */
.L_x_2370:
[----:B------:R-:W-:Y:S05]  /*19800*/  BRA.DIV ~URZ, `(.L_x_2372) ;  /* 0x000038927f007947 */ /* 0x000fea000b800000 */
[----:B---34-:R-:W3:Y:S04]  /*19810*/  SHFL.IDX PT, R18, R18, 0x3, 0x181f ;  /* 0x00781f0012127f89 */ /* 0x018ee800000e0000 */
[----:B------:R4:W2:Y:S02]  /*19820*/  SHFL.IDX PT, R2, R8, 0x3, 0x181f ;  /* 0x00781f0008027f89 */ /* 0x0008a400000e0000 */
.L_x_2433:
[----:B------:R-:W-:-:S04]  /*19830*/  IADD3 R14, R14, 0x60, RZ ;  /* 0x000000600e0e7810 */ /* 0x000fc80007ffe0ff */
[----:B------:R-:W-:-:S13]  /*19840*/  ISETP.GE.AND P0, PT, R14, R13, PT ;  /* 0x0000000d0e00720c */ /* 0x000fda0003f06270 */
[----:B------:R-:W-:Y:S05]  /*19850*/  @P0 BRA `(.L_x_2373) ;  /* 0x00001ed000000947 */ /* 0x000fea0003800000 */
[----:B------:R-:W-:Y:S02]  /*19860*/  ISETP.GE.AND P1, PT, R228, c[0x0][0x3c8], PT ;  /* 0x0000f200e4007a0c */ /* 0x000fe40003f26270 */
[----:B------:R-:W-:-:S11]  /*19870*/  ISETP.GE.AND P0, PT, R215, c[0x0][0x3c8], PT ;  /* 0x0000f200d7007a0c */ /* 0x000fd60003f06270 */
[CC--:B-12---:R-:W-:Y:S02]  /*19880*/  @!P1 LEA R16, P3, R228.reuse, R2.reuse, 0x1 ;  /* 0x00000002e4109211 */ /* 0x0c6fe400078608ff */
[C---:B------:R-:W-:Y:S02]  /*19890*/  @!P0 LEA R14, P2, R215.reuse, R2, 0x1 ;  /* 0x00000002d70e8211 */ /* 0x040fe400078408ff */
[-C--:B---3--:R-:W-:Y:S02]  /*198a0*/  @!P1 LEA.HI.X R17, R228, R18.reuse, R15, 0x1, P3 ;  /* 0x00000012e4119211 */ /* 0x088fe400018f0c0f */
[----:B------:R-:W-:-:S03]  /*198b0*/  @!P0 LEA.HI.X R15, R215, R18, R12, 0x1, P2 ;  /* 0x00000012d70f8211 */ /* 0x000fc600010f0c0c */
[----:B------:R1:W-:Y:S04]  /*198c0*/  @!P1 ST.E.128 [R16.64], R52 ;  /* 0x0000003410009985 */ /* 0x0003e8000c101d08 */
[----:B------:R1:W-:Y:S01]  /*198d0*/  @!P0 ST.E.128 [R14.64], R36 ;  /* 0x000000240e008985 */ /* 0x0003e2000c101d08 */
[----:B------:R-:W-:-:S13]  /*198e0*/  ISETP.GE.AND P0, PT, R214, c[0x0][0x3c8], PT ;  /* 0x0000f200d6007a0c */ /* 0x000fda0003f06270 */
[----:B------:R-:W-:Y:S05]  /*198f0*/  @P0 BRA `(.L_x_2373) ;  /* 0x00001e3000000947 */ /* 0x000fea0003800000 */
[----:B----4-:R-:W-:-:S04]  /*19900*/  LEA R8, P0, R214, R2, 0x1 ;  /* 0x00000002d6087211 */ /* 0x010fc800078008ff */
[----:B------:R-:W-:-:S05]  /*19910*/  LEA.HI.X R9, R214, R18, R9, 0x1, P0 ;  /* 0x00000012d6097211 */ /* 0x000fca00000f0c09 */
[----:B------:R2:W-:Y:S01]  /*19920*/  ST.E.128 [R8.64], R4 ;  /* 0x0000000408007985 */ /* 0x0005e2000c101d08 */
[----:B------:R-:W-:Y:S05]  /*19930*/  BRA `(.L_x_2373) ;  /* 0x00001df000007947 */ /* 0x000fea0003800000 */
.L_x_2360:
[----:B------:R-:W-:Y:S01]  /*19940*/  IMAD R0, R19, c[0x0][0x408], RZ ;  /* 0x0001020013007a24 */ /* 0x000fe200078e02ff */
[----:B-1----:R-:W-:Y:S01]  /*19950*/  MOV R2, R18 ;  /* 0x0000001200027202 */ /* 0x002fe20000000f00 */
[----:B------:R-:W-:-:S04]  /*19960*/  IMAD.WIDE.U32 R20, R17, c[0x0][0x408], RZ ;  /* 0x0001020011147a25 */ /* 0x000fc800078e00ff */
[----:B------:R-:W-:-:S05]  /*19970*/  IMAD R0, R17, c[0x0][0x40c], R0 ;  /* 0x0001030011007a24 */ /* 0x000fca00078e0200 */
[----:B------:R-:W-:Y:S02]  /*19980*/  IADD3 R21, R21, R0, RZ ;  /* 0x0000000015157210 */ /* 0x000fe40007ffe0ff */
[----:B------:R-:W-:-:S03]  /*19990*/  SHF.R.S32.HI R0, RZ, 0x1f, R224 ;  /* 0x0000001fff007819 */ /* 0x000fc600000114e0 */
[----:B------:R-:W-:-:S04]  /*199a0*/  IMAD.WIDE.U32 R16, R225, c[0x0][0x438], R20 ;  /* 0x00010e00e1107a25 */ /* 0x000fc800078e0014 */
        /* <DEDUP_REMOVED lines=26> */
.L_x_2434:
[----:B------:R-:W-:Y:S05]  /*19b50*/  BRA.DIV ~URZ, `(.L_x_2375) ;  /* 0x000036727f007947 */ /* 0x000fea000b800000 */
[----:B------:R3:W4:Y:S02]  /*19b60*/  SHFL.IDX PT, R2, R163, RZ, 0x1c1f ;  /* 0x001c1fffa3027589 */ /* 0x00072400000e0000 */
.L_x_2435:
        /* <DEDUP_REMOVED lines=54> */
[-C--:B------:R-:W-:Y:S02]  /*19ed0*/  @!P0 LEA R16, P2, R158, R2.reuse, 0x2 ;  /* 0x000000029e108211 */ /* 0x080fe400078410ff */
[----:B--2---:R-:W-:Y:S01]  /*19ee0*/  @!P1 IMAD.WIDE R20, R221, 0x4, R164 ;  /* 0x00000004dd149825 */ /* 0x004fe200078e02a4 */
[----:B------:R-:W-:Y:S02]  /*19ef0*/  @!P3 LEA R166, P5, R154, R2, 0x2 ;  /* 0x000000029aa6b211 */ /* 0x000fe400078a10ff */
[----:B------:R-:W-:Y:S02]  /*19f00*/  @!P0 LEA.HI.X R17, R158, R165, R157, 0x2, P2 ;  /* 0x000000a59e118211 */ /* 0x000fe400010f149d */
[----:B------:R-:W-:Y:S01]  /*19f10*/  ISETP.GE.AND P2, PT, R144, c[0x0][0x3c8], PT ;  /* 0x0000f20090007a0c */ /* 0x000fe20003f46270 */
[----:B------:R2:W-:Y:S01]  /*19f20*/  @!P1 ST.E.64 [R20.64], R132 ;  /* 0x0000008414009985 */ /* 0x0005e2000c101b08 */
[----:B------:R-:W-:-:S02]  /*19f30*/  ISETP.GE.AND P1, PT, R84, c[0x0][0x3c8], PT ;  /* 0x0000f20054007a0c */ /* 0x000fc40003f26270 */
[----:B------:R-:W-:Y:S01]  /*19f40*/  @!P3 LEA.HI.X R167, R154, R165, R151, 0x2, P5 ;  /* 0x000000a59aa7b211 */ /* 0x000fe200028f1497 */
[----:B------:R4:W-:Y:S01]  /*19f50*/  @!P0 ST.E.64 [R16.64], R128 ;  /* 0x0000008010008985 */ /* 0x0009e2000c101b08 */
[----:B------:R-:W-:-:S03]  /*19f60*/  @!P4 LEA R168, P0, R146, R2, 0x2 ;  /* 0x0000000292a8c211 */ /* 0x000fc600078010ff */
[----:B------:R5:W-:Y:S01]  /*19f70*/  @!P3 ST.E.64 [R166.64], R124 ;  /* 0x0000007ca600b985 */ /* 0x000be2000c101b08 */
[-C--:B------:R-:W-:Y:S02]  /*19f80*/  @!P4 LEA.HI.X R169, R146, R165.reuse, R145, 0x2, P0 ;  /* 0x000000a592a9c211 */ /* 0x080fe400000f1491 */
[----:B------:R-:W-:Y:S02]  /*19f90*/  ISETP.GE.AND P3, PT, R38, c[0x0][0x3c8], PT ;  /* 0x0000f20026007a0c */ /* 0x000fe40003f66270 */
[C---:B------:R-:W-:Y:S01]  /*19fa0*/  @!P2 LEA R170, P5, R144.reuse, R2, 0x2 ;  /* 0x0000000290aaa211 */ /* 0x040fe200078a10ff */
[----:B------:R1:W-:Y:S01]  /*19fb0*/  @!P4 ST.E.64 [R168.64], R120 ;  /* 0x00000078a800c985 */ /* 0x0003e2000c101b08 */
[----:B------:R-:W-:Y:S02]  /*19fc0*/  ISETP.GE.AND P4, PT, R35, c[0x0][0x3c8], PT ;  /* 0x0000f20023007a0c */ /* 0x000fe40003f86270 */
[----:B------:R-:W-:-:S05]  /*19fd0*/  @!P2 LEA.HI.X R171, R144, R165, R85, 0x2, P5 ;  /* 0x000000a590aba211 */ /* 0x000fca00028f1455 */
[----:B------:R3:W-:Y:S01]  /*19fe0*/  @!P2 ST.E.64 [R170.64], R116 ;  /* 0x00000074aa00a985 */ /* 0x0007e2000c101b08 */
[----:B------:R-:W-:Y:S02]  /*19ff0*/  ISETP.GE.AND P2, PT, R31, c[0x0][0x3c8], PT ;  /* 0x0000f2001f007a0c */ /* 0x000fe40003f46270 */
[----:B--2---:R-:W-:-:S04]  /*1a000*/  @!P1 LEA R20, P0, R84, R2, 0x2 ;  /* 0x0000000254149211 */ /* 0x004fc800078010ff */
[-C--:B------:R-:W-:Y:S02]  /*1a010*/  @!P1 LEA.HI.X R21, R84, R165.reuse, R81, 0x2, P0 ;  /* 0x000000a554159211 */ /* 0x080fe400000f1451 */
[CC--:B----4-:R-:W-:Y:S02]  /*1a020*/  @!P3 LEA R16, P5, R38.reuse, R2.reuse, 0x2 ;  /* 0x000000022610b211 */ /* 0x0d0fe400078a10ff */
        /* <DEDUP_REMOVED lines=23> */
[CC--:B----4-:R-:W-:Y:S02]  /*1a1a0*/  @!P2 LEA R104, P5, R23.reuse, R2.reuse, 0x2 ;  /* 0x000000021768a211 */ /* 0x0d0fe400078a10ff */
[----:B---3--:R-:W-:Y:S01]  /*1a1b0*/  @!P1 LEA R40, P0, R152, R2, 0x2 ;  /* 0x0000000298289211 */ /* 0x008fe200078010ff */
[----:B------:R2:W-:Y:S01]  /*1a1c0*/  @!P4 ST.E.64 [R16.64], R52 ;  /* 0x000000341000c985 */ /* 0x0005e2000c101b08 */
[----:B------:R-:W-:Y:S02]  /*1a1d0*/  @!P2 LEA.HI.X R105, R23, R165, R18, 0x2, P5 ;  /* 0x000000a51769a211 */ /* 0x000fe400028f1412 */
[----:B------:R-:W-:-:S02]  /*1a1e0*/  ISETP.GE.AND P4, PT, R156, c[0x0][0x3c8], PT ;  /* 0x0000f2009c007a0c */ /* 0x000fc40003f86270 */
[-C--:B------:R-:W-:Y:S01]  /*1a1f0*/  @!P1 LEA.HI.X R41, R152, R165.reuse, R13, 0x2, P0 ;  /* 0x000000a598299211 */ /* 0x080fe200000f140d */
[----:B------:R-:W-:Y:S01]  /*1a200*/  @!P2 ST.E.64 [R104.64], R56 ;  /* 0x000000386800a985 */ /* 0x000fe2000c101b08 */
[----:B------:R-:W-:Y:S02]  /*1a210*/  ISETP.GE.AND P2, PT, R161, c[0x0][0x3c8], PT ;  /* 0x0000f200a1007a0c */ /* 0x000fe40003f46270 */
[C---:B-----5:R-:W-:Y:S01]  /*1a220*/  @!P3 LEA R44, P5, R159.reuse, R2, 0x2 ;  /* 0x000000029f2cb211 */ /* 0x060fe200078a10ff */
        /* <DEDUP_REMOVED lines=9> */
[C---:B--2---:R-:W-:Y:S01]  /*1a2c0*/  @!P2 LEA R16, P0, R161.reuse, R2, 0x2 ;  /* 0x00000002a110a211 */ /* 0x044fe200078010ff */
        /* <DEDUP_REMOVED lines=26> */
.L_x_2377:
[----:B------:R-:W-:Y:S05]  /*1a470*/  BSYNC B0 ;  /* 0x0000000000007941 */ /* 0x000fea0003800000 */
.L_x_2376:
[----:B------:R-:W-:Y:S05]  /*1a480*/  BRA.DIV ~URZ, `(.L_x_2378) ;  /* 0x00002da27f007947 */ /* 0x000fea000b800000 */
[----:B-1----:R1:W3:Y:S04]  /*1a490*/  SHFL.IDX PT, R5, R162, 0x1, 0x1c1f ;  /* 0x003c1f00a2057f89 */ /* 0x0022e800000e0000 */
[----:B----4-:R1:W4:Y:S02]  /*1a4a0*/  SHFL.IDX PT, R2, R163, 0x1, 0x1c1f ;  /* 0x003c1f00a3027f89 */ /* 0x01032400000e0000 */
.L_x_2436:
[----:B------:R-:W-:-:S13]  /*1a4b0*/  ISETP.NE.AND P0, PT, R12, RZ, PT ;  /* 0x000000ff0c00720c */ /* 0x000fda0003f05270 */
[----:B------:R-:W-:Y:S05]  /*1a4c0*/  @P0 BRA `(.L_x_2373) ;  /* 0x0000126000000947 */ /* 0x000fea0003800000 */
[----:B------:R-:W-:Y:S02]  /*1a4d0*/  ISETP.GE.AND P3, PT, R158, c[0x0][0x3c8], PT ;  /* 0x0000f2009e007a0c */ /* 0x000fe40003f66270 */
[----:B------:R-:W-:Y:S02]  /*1a4e0*/  ISETP.GE.AND P2, PT, R154, c[0x0][0x3c8], PT ;  /* 0x0000f2009a007a0c */ /* 0x000fe40003f46270 */
[----:B------:R-:W-:Y:S02]  /*1a4f0*/  ISETP.GE.AND P1, PT, R146, c[0x0][0x3c8], PT ;  /* 0x0000f20092007a0c */ /* 0x000fe40003f26270 */
[----:B------:R-:W-:Y:S02]  /*1a500*/  ISETP.GE.AND P4, PT, R221, c[0x0][0x3c8], PT ;  /* 0x0000f200dd007a0c */ /* 0x000fe40003f86270 */
[----:B------:R-:W-:-:S05]  /*1a510*/  ISETP.GE.AND P0, PT, R144, c[0x0][0x3c8], PT ;  /* 0x0000f20090007a0c */ /* 0x000fca0003f06270 */
[-C--:B----4-:R-:W-:Y:S02]  /*1a520*/  @!P3 LEA R8, P6, R158, R2.reuse, 0x2 ;  /* 0x000000029e08b211 */ /* 0x090fe400078c10ff */
[-C--:B------:R-:W-:Y:S02]  /*1a530*/  @!P2 LEA R6, P5, R154, R2.reuse, 0x2 ;  /* 0x000000029a06a211 */ /* 0x080fe400078a10ff */
[-C--:B---3--:R-:W-:Y:S02]  /*1a540*/  @!P3 LEA.HI.X R9, R158, R5.reuse, R157, 0x2, P6 ;  /* 0x000000059e09b211 */ /* 0x088fe400030f149d */
[-C--:B------:R-:W-:Y:S01]  /*1a550*/  @!P1 LEA R20, P6, R146, R2.reuse, 0x2 ;  /* 0x0000000292149211 */ /* 0x080fe200078c10ff */
[----:B------:R-:W-:Y:S01]  /*1a560*/  @!P4 IMAD.MOV.U32 R4, RZ, RZ, R2 ;  /* 0x000000ffff04c224 */ /* 0x000fe200078e0002 */
[-C--:B------:R-:W-:Y:S02]  /*1a570*/  @!P2 LEA.HI.X R7, R154, R5.reuse, R151, 0x2, P5 ;  /* 0x000000059a07a211 */ /* 0x080fe400028f1497 */
[----:B------:R-:W-:Y:S01]  /*1a580*/  @!P0 LEA R16, P5, R144, R2, 0x2 ;  /* 0x0000000290108211 */ /* 0x000fe200078a10ff */
[----:B------:R-:W-:Y:S01]  /*1a590*/  @!P4 IMAD.WIDE R40, R221, 0x4, R4 ;  /* 0x00000004dd28c825 */ /* 0x000fe200078e0204 */
[----:B------:R-:W-:-:S02]  /*1a5a0*/  @!P1 LEA.HI.X R21, R146, R5, R145, 0x2, P6 ;  /* 0x0000000592159211 */ /* 0x000fc400030f1491 */
[----:B------:R-:W-:Y:S02]  /*1a5b0*/  ISETP.GE.AND P6, PT, R84, c[0x0][0x3c8], PT ;  /* 0x0000f20054007a0c */ /* 0x000fe40003fc6270 */
[----:B------:R-:W-:Y:S01]  /*1a5c0*/  @!P0 LEA.HI.X R17, R144, R5, R85, 0x2, P5 ;  /* 0x0000000590118211 */ /* 0x000fe200028f1455 */
[----:B------:R3:W-:Y:S01]  /*1a5d0*/  @!P4 ST.E.64 [R40.64], R134 ;  /* 0x000000862800c985 */ /* 0x0007e2000c101b08 */
[----:B------:R-:W-:Y:S02]  /*1a5e0*/  ISETP.GE.AND P5, PT, R38, c[0x0][0x3c8], PT ;  /* 0x0000f20026007a0c */ /* 0x000fe40003fa6270 */
[----:B------:R-:W-:Y:S01]  /*1a5f0*/  ISETP.GE.AND P4, PT, R35, c[0x0][0x3c8], PT ;  /* 0x0000f20023007a0c */ /* 0x000fe20003f86270 */
[----:B------:R-:W-:Y:S01]  /*1a600*/  @!P3 ST.E.64 [R8.64], R130 ;  /* 0x000000820800b985 */ /* 0x000fe2000c101b08 */
[----:B------:R-:W-:-:S03]  /*1a610*/  ISETP.GE.AND P3, PT, R31, c[0x0][0x3c8], PT ;  /* 0x0000f2001f007a0c */ /* 0x000fc60003f66270 */
[----:B------:R4:W-:Y:S01]  /*1a620*/  @!P2 ST.E.64 [R6.64], R126 ;  /* 0x0000007e0600a985 */ /* 0x0009e2000c101b08 */
[----:B------:R-:W-:-:S03]  /*1a630*/  ISETP.GE.AND P2, PT, R29, c[0x0][0x3c8], PT ;  /* 0x0000f2001d007a0c */ /* 0x000fc60003f46270 */
[----:B------:R-:W-:Y:S02]  /*1a640*/  @!P1 ST.E.64 [R20.64], R122 ;  /* 0x0000007a14009985 */ /* 0x000fe4000c101b08 */
[-C--:B------:R-:W-:Y:S02]  /*1a650*/  @!P5 LEA R44, P1, R38, R2.reuse, 0x2 ;  /* 0x00000002262cd211 */ /* 0x080fe400078210ff */
[----:B------:R5:W-:Y:S01]  /*1a660*/  @!P0 ST.E.64 [R16.64], R118 ;  /* 0x0000007610008985 */ /* 0x000be2000c101b08 */
[----:B------:R-:W-:Y:S02]  /*1a670*/  @!P6 LEA R48, P0, R84, R2, 0x2 ;  /* 0x000000025430e211 */ /* 0x000fe400078010ff */
[-C--:B------:R-:W-:Y:S02]  /*1a680*/  @!P5 LEA.HI.X R45, R38, R5.reuse, R37, 0x2, P1 ;  /* 0x00000005262dd211 */ /* 0x080fe400008f1425 */
[----:B------:R-:W-:Y:S02]  /*1a690*/  @!P6 LEA.HI.X R49, R84, R5, R81, 0x2, P0 ;  /* 0x000000055431e211 */ /* 0x000fe400000f1451 */
[----:B------:R-:W-:-:S03]  /*1a6a0*/  ISETP.GE.AND P1, PT, R27, c[0x0][0x3c8], PT ;  /* 0x0000f2001b007a0c */ /* 0x000fc60003f26270 */
[----:B------:R-:W-:Y:S01]  /*1a6b0*/  @!P6 ST.E.64 [R48.64], R114 ;  /* 0x000000723000e985 */ /* 0x000fe2000c101b08 */
[----:B------:R-:W-:Y:S02]  /*1a6c0*/  ISETP.GE.AND P6, PT, R25, c[0x0][0x3c8], PT ;  /* 0x0000f20019007a0c */ /* 0x000fe40003fc6270 */
[-C--:B---3--:R-:W-:Y:S01]  /*1a6d0*/  @!P4 LEA R40, P0, R35, R2.reuse, 0x2 ;  /* 0x000000022328c211 */ /* 0x088fe200078010ff */
[----:B------:R-:W-:Y:S01]  /*1a6e0*/  @!P5 ST.E.64 [R44.64], R110 ;  /* 0x0000006e2c00d985 */ /* 0x000fe2000c101b08 */
[----:B------:R-:W-:Y:S02]  /*1a6f0*/  ISETP.GE.AND P5, PT, R23, c[0x0][0x3c8], PT ;  /* 0x0000f20017007a0c */ /* 0x000fe40003fa6270 */
[----:B------:R-:W-:Y:S02]  /*1a700*/  @!P4 LEA.HI.X R41, R35, R5, R32, 0x2, P0 ;  /* 0x000000052329c211 */ /* 0x000fe400000f1420 */
[----:B----4-:R-:W-:-:S03]  /*1a710*/  @!P3 LEA R6, P0, R31, R2, 0x2 ;  /* 0x000000021f06b211 */ /* 0x010fc600078010ff */
        /* <DEDUP_REMOVED lines=24> */
[CC--:B---3--:R-:W-:Y:S02]  /*1a8a0*/  @!P3 LEA R6, P0, R159.reuse, R2.reuse, 0x2 ;  /* 0x000000029f06b211 */ /* 0x0c8fe400078010ff */
[----:B------:R-:W-:Y:S02]  /*1a8b0*/  ISETP.GE.AND P4, PT, R80, c[0x0][0x3c8], PT ;  /* 0x0000f20050007a0c */ /* 0x000fe40003f86270 */
[----:B------:R-:W-:Y:S02]  /*1a8c0*/  @!P3 LEA.HI.X R7, R159, R5, R36, 0x2, P0 ;  /* 0x000000059f07b211 */ /* 0x000fe400000f1424 */
[----:B----4-:R-:W-:-:S03]  /*1a8d0*/  @!P2 LEA R8, P0, R156, R2, 0x2 ;  /* 0x000000029c08a211 */ /* 0x010fc600078010ff */
[----:B------:R3:W-:Y:S01]  /*1a8e0*/  @!P3 ST.E.64 [R6.64], R66 ;  /* 0x000000420600b985 */ /* 0x0007e2000c101b08 */
[-C--:B------:R-:W-:Y:S02]  /*1a8f0*/  @!P2 LEA.HI.X R9, R156, R5.reuse, R155, 0x2, P0 ;  /* 0x000000059c09a211 */ /* 0x080fe400000f149b */
[CC--:B-----5:R-:W-:Y:S02]  /*1a900*/  @!P1 LEA R16, P0, R161.reuse, R2.reuse, 0x2 ;  /* 0x00000002a1109211 */ /* 0x0e0fe400078010ff */
        /* <DEDUP_REMOVED lines=30> */
.L_x_2358:
        /* <DEDUP_REMOVED lines=17> */
[----:B-----5:R-:W3:Y:S04]  /*1ac00*/  LDG.E R4, [R8.64] ;  /* 0x0000000808047981 */ /* 0x020ee8000c1e1900 */
[----:B--2---:R-:W3:Y:S02]  /*1ac10*/  LDG.E R7, [R8.64+0x4] ;  /* 0x0000040808077981 */ /* 0x004ee4000c1e1900 */
[----:B---3--:R-:W-:Y:S02]  /*1ac20*/  IADD3 R4, -R4, R7, RZ ;  /* 0x0000000704047210 */ /* 0x008fe40007ffe1ff */
.L_x_2379:
[----:B------:R-:W-:Y:S01]  /*1ac30*/  ISETP.GT.AND P0, PT, R213, 0x7f, PT ;  /* 0x0000007fd500780c */ /* 0x000fe20003f04270 */
[----:B------:R-:W-:Y:S01]  /*1ac40*/  BSSY B0, `(.L_x_2380) ;  /* 0x0000034000007945 */ /* 0x000fe20003800000 */
[----:B------:R-:W-:Y:S02]  /*1ac50*/  SEL R224, R224, RZ, !P2 ;  /* 0x000000ffe0e07207 */ /* 0x000fe40005000000 */
[----:B------:R-:W-:-:S02]  /*1ac60*/  SEL R5, R5, RZ, !P2 ;  /* 0x000000ff05057207 */ /* 0x000fc40005000000 */
[----:B--2--5:R-:W-:-:S07]  /*1ac70*/  SHF.R.S32.HI R6, RZ, 0x1f, R0 ;  /* 0x0000001fff067819 */ /* 0x024fce0000011400 */
        /* <DEDUP_REMOVED lines=17> */
[--C-:B------:R-:W-:Y:S02]  /*1ad90*/  IMAD.MOV R13, RZ, RZ, -R7.reuse ;  /* 0x000000ffff0d7224 */ /* 0x100fe400078e0a07 */
[----:B------:R-:W5:Y:S02]  /*1ada0*/  LDC.64 R16, c[0x0][R15+0x160] ;  /* 0x000058000f107b82 */ /* 0x000f640000000a00 */
[----:B------:R-:W-:Y:S01]  /*1adb0*/  IMAD R13, R13, c[0x0][0x4e8], R2 ;  /* 0x00013a000d0d7a24 */ /* 0x000fe200078e0202 */
[----:B------:R-:W-:Y:S01]  /*1adc0*/  SHF.R.S32.HI R2, RZ, 0x1f, R7 ;  /* 0x0000001fff027819 */ /* 0x000fe20000011407 */
        /* <DEDUP_REMOVED lines=10> */
[----:B------:R-:W-:-:S04]  /*1ae70*/  IADD3.X R8, R9, R8, R6, P1, P0 ;  /* 0x0000000809087210 */ /* 0x000fc80000fe0406 */
[----:B------:R-:W-:Y:S02]  /*1ae80*/  IADD3 R9, R19, R12, RZ ;  /* 0x0000000c13097210 */ /* 0x000fe40007ffe0ff */
[----:B------:R-:W-:Y:S01]  /*1ae90*/  IADD3 R14, P1, P0, R7, R14, R18 ;  /* 0x0000000e070e7210 */ /* 0x000fe2000783e012 */
[-C--:B-----5:R-:W-:Y:S01]  /*1aea0*/  IMAD R7, R17, R13.reuse, RZ ;  /* 0x0000000d11077224 */ /* 0x0a0fe200078e02ff */
        /* <DEDUP_REMOVED lines=13> */
.L_x_2381:
[----:B------:R-:W-:Y:S05]  /*1af80*/  BSYNC B0 ;  /* 0x0000000000007941 */ /* 0x000fea0003800000 */
.L_x_2380:
[----:B------:R-:W-:-:S13]  /*1af90*/  ISETP.GT.AND P0, PT, R210, 0x1, PT ;  /* 0x00000001d200780c */ /* 0x000fda0003f04270 */
[----:B------:R-:W-:Y:S05]  /*1afa0*/  @P0 BRA `(.L_x_2373) ;  /* 0x0000078000000947 */ /* 0x000fea0003800000 */
[----:B--2---:R-:W-:Y:S01]  /*1afb0*/  SHF.R.S32.HI R2, RZ, 0x1f, R213 ;  /* 0x0000001fff027819 */ /* 0x004fe200000114d5 */
[----:B------:R-:W-:Y:S01]  /*1afc0*/  IMAD R7, R6, c[0x0][0x3a0], RZ ;  /* 0x0000e80006077a24 */ /* 0x000fe200078e02ff */
[----:B------:R-:W-:Y:S01]  /*1afd0*/  MOV R6, c[0x0][0x4e8] ;  /* 0x00013a0000067a02 */ /* 0x000fe20000000f00 */
[----:B------:R-:W-:Y:S01]  /*1afe0*/  IMAD.WIDE.U32 R8, R0, c[0x0][0x3a0], RZ ;  /* 0x0000e80000087a25 */ /* 0x000fe200078e00ff */
[----:B------:R-:W-:Y:S02]  /*1aff0*/  LEA.HI R2, R2, R213, RZ, 0x3 ;  /* 0x000000d502027211 */ /* 0x000fe400078f18ff */
[----:B------:R-:W-:Y:S01]  /*1b000*/  ISETP.NE.AND P0, PT, R6, 0x1, PT ;  /* 0x000000010600780c */ /* 0x000fe20003f05270 */
[----:B------:R-:W-:Y:S01]  /*1b010*/  IMAD R7, R0, c[0x0][0x3a4], R7 ;  /* 0x0000e90000077a24 */ /* 0x000fe200078e0207 */
[----:B------:R-:W-:Y:S01]  /*1b020*/  LOP3.LUT R0, R2, 0xfffffff8, RZ, 0xc0, !PT ;  /* 0xfffffff802007812 */ /* 0x000fe200078ec0ff */
[----:B------:R-:W-:Y:S01]  /*1b030*/  IMAD R5, R5, c[0x0][0x3f0], RZ ;  /* 0x0000fc0005057a24 */ /* 0x000fe200078e02ff */
[----:B------:R-:W-:-:S02]  /*1b040*/  SHF.R.S32.HI R2, RZ, 0x3, R2 ;  /* 0x00000003ff027819 */ /* 0x000fc40000011402 */
[----:B------:R-:W-:Y:S01]  /*1b050*/  IADD3 R9, R9, R7, RZ ;  /* 0x0000000709097210 */ /* 0x000fe20007ffe0ff */
[----:B------:R-:W-:Y:S01]  /*1b060*/  IMAD R5, R224, c[0x0][0x3f4], R5 ;  /* 0x0000fd00e0057a24 */ /* 0x000fe200078e0205 */
[----:B------:R-:W-:-:S03]  /*1b070*/  IADD3 R7, -R0, R213, RZ ;  /* 0x000000d500077210 */ /* 0x000fc60007ffe1ff */
[----:B------:R-:W-:Y:S01]  /*1b080*/  IMAD.WIDE.U32 R8, R225, c[0x0][0x3e8], R8 ;  /* 0x0000fa00e1087a25 */ /* 0x000fe200078e0008 */
[----:B------:R-:W-:-:S03]  /*1b090*/  LEA R0, R7, R2, 0x5 ;  /* 0x0000000207007211 */ /* 0x000fc600078e28ff */
[----:B------:R-:W-:Y:S02]  /*1b0a0*/  IMAD R9, R225, c[0x0][0x3ec], R9 ;  /* 0x0000fb00e1097a24 */ /* 0x000fe400078e0209 */
[----:B------:R-:W-:Y:S01]  /*1b0b0*/  IMAD.IADD R0, R209, 0x1, R0 ;  /* 0x00000001d1007824 */ /* 0x000fe200078e0200 */
[----:B------:R-:W-:Y:S01]  /*1b0c0*/  IADD3 R209, R2, R209, RZ ;  /* 0x000000d102d17210 */ /* 0x000fe20007ffe0ff */
[----:B------:R-:W-:-:S03]  /*1b0d0*/  IMAD.WIDE.U32 R8, R224, c[0x0][0x3f0], R8 ;  /* 0x0000fc00e0087a25 */ /* 0x000fc600078e0008 */
[----:B------:R-:W-:Y:S01]  /*1b0e0*/  MOV R7, R0 ;  /* 0x0000000000077202 */ /* 0x000fe20000000f00 */
[----:B------:R-:W-:Y:S01]  /*1b0f0*/  @P0 IMAD.HI.U32 R6, R0, c[0x0][0x4ec], RZ ;  /* 0x00013b0000060a27 */ /* 0x000fe200078e00ff */
[----:B------:R-:W-:-:S04]  /*1b100*/  IADD3 R9, R9, R5, RZ ;  /* 0x0000000509097210 */ /* 0x000fc80007ffe0ff */
        /* <DEDUP_REMOVED lines=17> */
.L_x_2437:
[----:B------:R-:W-:Y:S05]  /*1b220*/  BRA.DIV ~URZ, `(.L_x_2383) ;  /* 0x000021327f007947 */ /* 0x000fea000b800000 */
[----:B------:R4:W1:Y:S02]  /*1b230*/  SHFL.IDX PT, R2, R5, RZ, 0x181f ;  /* 0x00181fff05027589 */ /* 0x00086400000e0000 */
.L_x_2438:
        /* <DEDUP_REMOVED lines=19> */
.L_x_2385:
[----:B------:R-:W-:Y:S05]  /*1b370*/  BSYNC B0 ;  /* 0x0000000000007941 */ /* 0x000fea0003800000 */
.L_x_2384:
[----:B------:R-:W-:Y:S05]  /*1b380*/  BRA.DIV ~URZ, `(.L_x_2386) ;  /* 0x000020327f007947 */ /* 0x000fea000b800000 */
[----:B---3--:R3:W2:Y:S04]  /*1b390*/  SHFL.IDX PT, R7, R6, 0x1, 0x181f ;  /* 0x00381f0006077f89 */ /* 0x0086a800000e0000 */
[----:B-1----:R3:W1:Y:S02]  /*1b3a0*/  SHFL.IDX PT, R2, R5, 0x1, 0x181f ;  /* 0x00381f0005027f89 */ /* 0x00266400000e0000 */
.L_x_2439:
        /* <DEDUP_REMOVED lines=16> */
.L_x_2388:
[----:B------:R-:W-:Y:S05]  /*1b4b0*/  BSYNC B0 ;  /* 0x0000000000007941 */ /* 0x000fea0003800000 */
.L_x_2387:
[----:B------:R-:W-:Y:S05]  /*1b4c0*/  BRA.DIV ~URZ, `(.L_x_2389) ;  /* 0x00001fb27f007947 */ /* 0x000fea000b800000 */
[----:B--2---:R2:W3:Y:S02]  /*1b4d0*/  SHFL.IDX PT, R7, R6, 0x2, 0x181f ;  /* 0x00581f0006077f89 */ /* 0x0044e400000e0000 */
.L_x_2440:
[----:B------:R-:W-:Y:S05]  /*1b4e0*/  BRA.DIV ~URZ, `(.L_x_2390) ;  /* 0x000020027f007947 */ /* 0x000fea000b800000 */
[----:B-1----:R1:W2:Y:S02]  /*1b4f0*/  SHFL.IDX PT, R2, R5, 0x2, 0x181f ;  /* 0x00581f0005027f89 */ /* 0x0022a400000e0000 */
.L_x_2441:
        /* <DEDUP_REMOVED lines=16> */
.L_x_2392:
[----:B------:R-:W-:Y:S05]  /*1b600*/  BSYNC B0 ;  /* 0x0000000000007941 */ /* 0x000fea0003800000 */
.L_x_2391:
[----:B------:R-:W-:Y:S05]  /*1b610*/  BRA.DIV ~URZ, `(.L_x_2393) ;  /* 0x00001f327f007947 */ /* 0x000fea000b800000 */
[----:B--23--:R-:W2:Y:S04]  /*1b620*/  SHFL.IDX PT, R6, R6, 0x3, 0x181f ;  /* 0x00781f0006067f89 */ /* 0x00cea800000e0000 */
[----:B------:R3:W1:Y:S02]  /*1b630*/  SHFL.IDX PT, R2, R5, 0x3, 0x181f ;  /* 0x00781f0005027f89 */ /* 0x00066400000e0000 */
.L_x_2442:
        /* <DEDUP_REMOVED lines=15> */
.L_x_2373:
[----:B------:R-:W-:Y:S05]  /*1b730*/  BSYNC B1 ;  /* 0x0000000000017941 */ /* 0x000fea0003800000 */
.L_x_2357:
[----:B------:R-:W-:-:S13]  /*1b740*/  ISETP.NE.AND P0, PT, R220, RZ, PT ;  /* 0x000000ffdc00720c */ /* 0x000fda0003f05270 */
[----:B------:R-:W-:Y:S01]  /*1b750*/  @P0 WARPSYNC 0xffffffff ;  /* 0xffffffff00000948 */ /* 0x000fe20003800000 */
[----:B------:R-:W-:Y:S06]  /*1b760*/  @P0 BAR.SYNC.DEFER_BLOCKING 0x5, 0x100 ;  /* 0x0144000000000b1d */ /* 0x000fec0000010000 */
[----:B------:R-:W4:Y:S04]  /*1b770*/  @P0 LDS.128 R208, [0x24100] ;  /* 0x02410000ffd00984 */ /* 0x000f280000000c00 */
[----:B------:R-:W-:Y:S06]  /*1b780*/  @P0 BAR.ARV 0x4, 0x100 ;  /* 0x0104000000000b1d */ /* 0x000fec0000002000 */
[----:B------:R-:W-:Y:S05]  /*1b790*/  @P0 BRA `(.L_x_2394) ;  /* 0x00000ea000000947 */ /* 0x000fea0003800000 */
[----:B-12---:R-:W-:Y:S01]  /*1b7a0*/  LOP3.LUT R4, R213, 0x1f, RZ, 0xc0, !PT ;  /* 0x0000001fd5047812 */ /* 0x006fe200078ec0ff */
[----:B----4-:R-:W-:-:S03]  /*1b7b0*/  IMAD.MOV.U32 R8, RZ, RZ, RZ ;  /* 0x000000ffff087224 */ /* 0x010fc600078e00ff */
[----:B------:R-:W-:Y:S01]  /*1b7c0*/  ISETP.NE.AND P6, PT, R4, 0x1f, PT ;  /* 0x0000001f0400780c */ /* 0x000fe20003fc5270 */
[----:B------:R-:W-:Y:S10]  /*1b7d0*/  BRA.DIV ~URZ, `(.L_x_2395) ;  /* 0x00001e327f007947 */ /* 0x000ff4000b800000 */
[----:B---3--:R1:W2:Y:S02]  /*1b7e0*/  SHFL.IDX PT, R5, R3, RZ, 0x1f ;  /* 0x00001fff03057589 */ /* 0x0082a400000e0000 */
.L_x_2443:
[----:B------:R-:W-:Y:S05]  /*1b7f0*/  BRA.DIV ~URZ, `(.L_x_2396) ;  /* 0x00001e827f007947 */ /* 0x000fea000b800000 */
[----:B-1----:R-:W1:Y:S02]  /*1b800*/  SHFL.IDX PT, R3, R3, 0x1, 0x1f ;  /* 0x00201f0003037f89 */ /* 0x002e6400000e0000 */
.L_x_2444:
[----:B------:R-:W-:Y:S02]  /*1b810*/  IMAD.IADD R7, R211, 0x1, R4 ;  /* 0x00000001d3077824 */ /* 0x000fe400078e0204 */
[----:B------:R-:W-:-:S03]  /*1b820*/  IMAD.MOV.U32 R209, RZ, RZ, RZ ;  /* 0x000000ffffd17224 */ /* 0x000fc600078e00ff */
[----:B------:R-:W-:-:S13]  /*1b830*/  ISETP.GE.OR P0, PT, R7, c[0x0][0x53c], !P6 ;  /* 0x00014f0007007a0c */ /* 0x000fda0007706670 */
[----:B------:R-:W-:Y:S01]  /*1b840*/  @!P0 MOV R0, 0x4 ;  /* 0x0000000400008802 */ /* 0x000fe20000000f00 */
[----:B------:R-:W-:-:S04]  /*1b850*/  @!P0 IMAD.MOV.U32 R2, RZ, RZ, 0x4 ;  /* 0x00000004ff028424 */ /* 0x000fc800078e00ff */
        /* <DEDUP_REMOVED lines=13> */
.L_x_2445:
        /* <DEDUP_REMOVED lines=16> */
.L_x_2446:
[----:B----4-:R-:W-:Y:S01]  /*1ba30*/  IMAD R13, R2, c[0x0][0x538], RZ ;  /* 0x00014e00020d7a24 */ /* 0x010fe200078e02ff */
[----:B------:R-:W-:Y:S04]  /*1ba40*/  BSSY B1, `(.L_x_2399) ;  /* 0x00000ba000017945 */ /* 0x000fe80003800000 */
[----:B-1----:R-:W-:-:S04]  /*1ba50*/  IADD3 R208, R13, R3, RZ ;  /* 0x000000030dd07210 */ /* 0x002fc80007ffe0ff */
[----:B--2---:R-:W-:-:S13]  /*1ba60*/  ISETP.GT.AND P0, PT, R208, R5, PT ;  /* 0x00000005d000720c */ /* 0x004fda0003f04270 */
[----:B------:R-:W-:Y:S05]  /*1ba70*/  @P0 BRA `(.L_x_2400) ;  /* 0x0000024000000947 */ /* 0x000fea0003800000 */
.L_x_2404:
        /* <DEDUP_REMOVED lines=9> */
[----:B---3--:R-:W-:-:S04]  /*1bb10*/  @!P0 IMAD.WIDE R6, R3, R2, c[0x0][0x580] ;  /* 0x0001600003068625 */ /* 0x008fc800078e0202 */
[----:B------:R-:W-:Y:S01]  /*1bb20*/  @!P0 IMAD.WIDE R12, R3, R0, c[0x0][0x578] ;  /* 0x00015e00030c8625 */ /* 0x000fe200078e0200 */
[----:B------:R-:W2:Y:S04]  /*1bb30*/  @!P0 LDG.E R209, [R6.64] ;  /* 0x0000000806d18981 */ /* 0x000ea8000c1e1900 */
[----:B------:R-:W2:Y:S02]  /*1bb40*/  @!P0 LDG.E R8, [R12.64] ;  /* 0x000000080c088981 */ /* 0x000ea4000c1e1900 */
[----:B--2---:R-:W-:Y:S01]  /*1bb50*/  IMAD R3, R8, R209, RZ ;  /* 0x000000d108037224 */ /* 0x004fe200078e02ff */
[----:B------:R-:W-:Y:S05]  /*1bb60*/  BRA.DIV ~URZ, `(.L_x_2402) ;  /* 0x00001d627f007947 */ /* 0x000fea000b800000 */
[----:B------:R1:W2:Y:S02]  /*1bb70*/  SHFL.UP PT, R2, R3, 0x1, RZ ;  /* 0x0420000003027989 */ /* 0x0002a400000e00ff */
.L_x_2447:
        /* <DEDUP_REMOVED lines=16> */
.L_x_2448:
[----:B--2---:R-:W-:-:S05]  /*1bc80*/  IMAD R13, R2, c[0x0][0x538], RZ ;  /* 0x00014e00020d7a24 */ /* 0x004fca00078e02ff */
[----:B------:R-:W-:-:S04]  /*1bc90*/  IADD3 R208, R13, R208, RZ ;  /* 0x000000d00dd07210 */ /* 0x000fc80007ffe0ff */
[----:B------:R-:W-:-:S13]  /*1bca0*/  ISETP.GT.AND P0, PT, R208, R5, PT ;  /* 0x00000005d000720c */ /* 0x000fda0003f04270 */
[----:B-1----:R-:W-:Y:S05]  /*1bcb0*/  @!P0 BRA `(.L_x_2404) ;  /* 0xfffffdc000008947 */ /* 0x002fea000383ffff */
.L_x_2400:
[----:B------:R-:W-:-:S05]  /*1bcc0*/  IADD3 R208, -R13, R208, RZ ;  /* 0x000000d00dd07210 */ /* 0x000fca0007ffe1ff */
[----:B------:R-:W-:-:S05]  /*1bcd0*/  IMAD R0, R7, c[0x0][0x538], R208 ;  /* 0x00014e0007007a24 */ /* 0x000fca00078e02d0 */
[----:B------:R-:W-:Y:S01]  /*1bce0*/  ISETP.GT.AND P0, PT, R0, R5, PT ;  /* 0x000000050000720c */ /* 0x000fe20003f04270 */
[----:B------:R-:W-:-:S12]  /*1bcf0*/  BRA.DIV ~URZ, `(.L_x_2405) ;  /* 0x00001dd27f007947 */ /* 0x000fd8000b800000 */
[----:B------:R-:W-:-:S04]  /*1bd00*/  VOTE.ANY R6, PT, !P0 ;  /* 0x0000000000067806 */ /* 0x000fc800040e0100 */
.L_x_2449:
[----:B------:R-:W1:Y:S02]  /*1bd10*/  POPC R12, R6 ;  /* 0x00000006000c7309 */ /* 0x000e640000000000 */
[----:B-1----:R-:W-:Y:S01]  /*1bd20*/  IADD3 R211, R12, R211, RZ ;  /* 0x000000d30cd37210 */ /* 0x002fe20007ffe0ff */
[----:B------:R-:W-:Y:S05]  /*1bd30*/  BRA.DIV ~URZ, `(.L_x_2406) ;  /* 0x00001dd27f007947 */ /* 0x000fea000b800000 */
[----:B------:R1:W2:Y:S04]  /*1bd40*/  SHFL.IDX PT, R209, R209, R12, 0x1f ;  /* 0x00001f0cd1d17589 */ /* 0x0002a800000e0000 */
[----:B------:R1:W4:Y:S02]  /*1bd50*/  SHFL.IDX PT, R3, R8, R12, 0x1f ;  /* 0x00001f0c08037589 */ /* 0x00032400000e0000 */
.L_x_2450:
[----:B------:R-:W-:Y:S01]  /*1bd60*/  ISETP.NE.AND P0, PT, R6, RZ, PT ;  /* 0x000000ff0600720c */ /* 0x000fe20003f05270 */
[----:B------:R-:W-:-:S12]  /*1bd70*/  BSSY B0, `(.L_x_2407) ;  /* 0x0000005000007945 */ /* 0x000fd80003800000 */
[----:B------:R-:W-:Y:S05]  /*1bd80*/  @!P0 BRA `(.L_x_2408) ;  /* 0x0000003000008947 */ /* 0x000fea0003800000 */
[----:B------:R-:W-:Y:S01]  /*1bd90*/  IADD3 R2, R12, -0x1, RZ ;  /* 0xffffffff0c027810 */ /* 0x000fe20007ffe0ff */
[----:B------:R-:W-:Y:S05]  /*1bda0*/  BRA.DIV ~URZ, `(.L_x_2409) ;  /* 0x00001e327f007947 */ /* 0x000fea000b800000 */
[----:B------:R1:W3:Y:S02]  /*1bdb0*/  SHFL.IDX PT, R9, R7, R2, 0x1f ;  /* 0x00001f0207097589 */ /* 0x0002e400000e0000 */
.L_x_2408:
[----:B------:R-:W-:Y:S05]  /*1bdc0*/  BSYNC B0 ;  /* 0x0000000000007941 */ /* 0x000fea0003800000 */
.L_x_2407:
[----:B----4-:R-:W-:Y:S01]  /*1bdd0*/  ISETP.NE.AND P0, PT, R3, 0x1, PT ;  /* 0x000000010300780c */ /* 0x010fe20003f05270 */
[----:B---3--:R-:W-:Y:S01]  /*1bde0*/  IMAD R208, R9, c[0x0][0x538], R208 ;  /* 0x00014e0009d07a24 */ /* 0x008fe200078e02d0 */
[----:B------:R-:W-:Y:S04]  /*1bdf0*/  BSSY B0, `(.L_x_2410) ;  /* 0x0000077000007945 */ /* 0x000fe80003800000 */
[----:B------:R-:W-:-:S07]  /*1be00*/  IADD3 R6, -R208, R5, RZ ;  /* 0x00000005d0067210 */ /* 0x000fce0007ffe1ff */
[----:B------:R-:W-:Y:S05]  /*1be10*/  @!P0 BRA `(.L_x_2411) ;  /* 0x0000037000008947 */ /* 0x000fea0003800000 */
[----:B-12---:R-:W-:Y:S02]  /*1be20*/  IABS R7, R209 ;  /* 0x000000d100077213 */ /* 0x006fe40000000000 */
        /* <DEDUP_REMOVED lines=54> */
.L_x_2411:
[----:B------:R-:W-:-:S04]  /*1c190*/  IMAD.MOV.U32 R0, RZ, RZ, 0x4 ;  /* 0x00000004ff007424 */ /* 0x000fc800078e00ff */
[----:B------:R-:W-:-:S05]  /*1c1a0*/  IMAD.WIDE R14, R211, R0, c[0x0][0x590] ;  /* 0x00016400d30e7625 */ /* 0x000fca00078e0200 */
[----:B------:R-:W3:Y:S01]  /*1c1b0*/  LDG.E R3, [R14.64] ;  /* 0x000000080e037981 */ /* 0x000ee2000c1e1900 */
[----:B-1----:R-:W-:Y:S01]  /*1c1c0*/  IABS R2, R6 ;  /* 0x0000000600027213 */ /* 0x002fe20000000000 */
        /* <DEDUP_REMOVED lines=52> */
[----:B------:R-:W-:-:S13]  /*1c510*/  ISETP.GE.U32.AND P2, PT, R9, R8, PT ;  /* 0x000000080900720c */ /* 0x000fda0003f46070 */
[----:B------:R-:W-:-:S05]  /*1c520*/  @P2 IADD3 R7, R7, 0x1, RZ ;  /* 0x0000000107072810 */ /* 0x000fca0007ffe0ff */
[----:B------:R-:W-:Y:S01]  /*1c530*/  @!P1 IMAD.MOV R7, RZ, RZ, -R7 ;  /* 0x000000ffff079224 */ /* 0x000fe200078e0a07 */
[----:B------:R-:W-:-:S05]  /*1c540*/  @!P0 LOP3.LUT R7, RZ, R3, RZ, 0x33, !PT ;  /* 0x00000003ff078212 */ /* 0x000fca00078e33ff */
[----:B------:R-:W-:Y:S02]  /*1c550*/  IMAD R210, R7, R210, R5 ;  /* 0x000000d207d27224 */ /* 0x000fe400078e0205 */
.L_x_2412:
[----:B------:R-:W-:Y:S05]  /*1c560*/  BSYNC B0 ;  /* 0x0000000000007941 */ /* 0x000fea0003800000 */
.L_x_2410:
[----:B------:R-:W-:-:S04]  /*1c570*/  LOP3.LUT R0, RZ, R7, RZ, 0x33, !PT ;  /* 0x00000007ff007212 */ /* 0x000fc800078e33ff */
[----:B------:R-:W-:Y:S01]  /*1c580*/  IADD3 R209, R0, R209, RZ ;  /* 0x000000d100d17210 */ /* 0x000fe20007ffe0ff */
[----:B------:R-:W-:Y:S05]  /*1c590*/  BRA `(.L_x_2413) ;  /* 0x0000004000007947 */ /* 0x000fea0003800000 */
.L_x_2401:
[----:B------:R-:W-:Y:S01]  /*1c5a0*/  IMAD.MOV.U32 R208, RZ, RZ, R5 ;  /* 0x000000ffffd07224 */ /* 0x000fe200078e0005 */
[----:B------:R-:W-:Y:S01]  /*1c5b0*/  MOV R210, RZ ;  /* 0x000000ff00d27202 */ /* 0x000fe20000000f00 */
[----:B------:R-:W-:Y:S01]  /*1c5c0*/  IMAD.MOV.U32 R209, RZ, RZ, RZ ;  /* 0x000000ffffd17224 */ /* 0x000fe200078e00ff */
[----:B------:R-:W-:Y:S02]  /*1c5d0*/  MOV R211, c[0x0][0x53c] ;  /* 0x00014f0000d37a02 */ /* 0x000fe40000000f00 */
.L_x_2413:
[----:B------:R-:W-:Y:S05]  /*1c5e0*/  BSYNC B1 ;  /* 0x0000000000017941 */ /* 0x000fea0003800000 */
.L_x_2399:
[----:B------:R-:W-:Y:S01]  /*1c5f0*/  WARPSYNC 0xffffffff ;  /* 0xffffffff00007948 */ /* 0x000fe20003800000 */
[----:B------:R-:W-:Y:S01]  /*1c600*/  BAR.SYNC.DEFER_BLOCKING 0x4, 0x100 ;  /* 0x0104000000007b1d */ /* 0x000fe20000010000 */
[----:B------:R-:W-:-:S13]  /*1c610*/  ISETP.NE.AND P0, PT, R4, RZ, PT ;  /* 0x000000ff0400720c */ /* 0x000fda0003f05270 */
[----:B------:R1:W-:Y:S04]  /*1c620*/  @!P0 STS.128 [0x24100], R208 ;  /* 0x024100d0ff008388 */ /* 0x0003e80000000c00 */
[----:B------:R-:W-:Y:S06]  /*1c630*/  BAR.ARV 0x5, 0x100 ;  /* 0x0144000000007b1d */ /* 0x000fec0000002000 */
.L_x_2394:
[----:B----4-:R-:W-:-:S13]  /*1c640*/  ISETP.GE.AND P0, PT, R211, c[0x0][0x53c], PT ;  /* 0x00014f00d3007a0c */ /* 0x010fda0003f06270 */
[----:B-123--:R-:W-:Y:S01]  /*1c650*/  @P0 CALL.REL.NOINC `(.L_x_2414) ;  /* 0x0000001000000944 */ /* 0x00efe20003c00000 */
[----:B------:R-:W-:Y:S05]  /*1c660*/  BRA `(.L_x_2415) ;  /* 0xfffe4e7000007947 */ /* 0x000fea000383ffff */
.L_x_2414:
[----:B------:R-:W-:Y:S05]  /*1c670*/  EXIT ;  /* 0x000000000000794d */ /* 0x000fea0003800000 */
.L_x_2241:
[----:B------:R-:W-:Y:S02]  /*1c680*/  MOV R2, 0x1 ;  /* 0x0000000100027802 */ /* 0x000fe40000000f00 */
[----:B------:R-:W-:Y:S02]  /*1c690*/  MOV R0, 0x1c6b0 ;  /* 0x0001c6b000007802 */ /* 0x000fe40000000f00 */
[----:B------:R-:W-:Y:S05]  /*1c6a0*/  CALL.REL.NOINC `($__internal_50_$__cuda_sm70_shflsync_up_p) ;  /* 0x0000162000007944 */ /* 0x000fea0003c00000 */
[----:B-12---:R-:W-:Y:S05]  /*1c6b0*/  BRA `(.L_x_2416) ;  /* 0xfffe3db000007947 */ /* 0x006fea000383ffff */
.L_x_2242:
[----:B------:R-:W-:Y:S02]  /*1c6c0*/  MOV R2, 0x2 ;  /* 0x0000000200027802 */ /* 0x000fe40000000f00 */
[----:B------:R-:W-:Y:S02]  /*1c6d0*/  MOV R0, 0x1c6f0 ;  /* 0x0001c6f000007802 */ /* 0x000fe40000000f00 */
[----:B------:R-:W-:Y:S05]  /*1c6e0*/  CALL.REL.NOINC `($__internal_50_$__cuda_sm70_shflsync_up_p) ;  /* 0x000015e000007944 */ /* 0x000fea0003c00000 */
[----:B--2---:R-:W-:Y:S02]  /*1c6f0*/  SEL R2, R2, RZ, P4 ;  /* 0x000000ff02027207 */ /* 0x004fe40002000000 */
[----:B------:R-:W-:-:S03]  /*1c700*/  MOV R0, 0x1c740 ;  /* 0x0001c74000007802 */ /* 0x000fc60000000f00 */
[----:B-1----:R-:W-:Y:S02]  /*1c710*/  IMAD.IADD R7, R7, 0x1, R2 ;  /* 0x0000000107077824 */ /* 0x002fe400078e0202 */
[----:B------:R-:W-:Y:S02]  /*1c720*/  IMAD.MOV.U32 R2, RZ, RZ, 0x4 ;  /* 0x00000004ff027424 */ /* 0x000fe400078e00ff */
        /* <DEDUP_REMOVED lines=12> */
[----:B------:R-:W-:Y:S02]  /*1c7f0*/  MOV R17, 0x1f ;  /* 0x0000001f00117802 */ /* 0x000fe40000000f00 */
[----:B------:R-:W-:Y:S01]  /*1c800*/  MOV R0, 0x1c850 ;  /* 0x0001c85000007802 */ /* 0x000fe20000000f00 */
[----:B-1----:R-:W-:Y:S02]  /*1c810*/  IMAD.IADD R7, R7, 0x1, R2 ;  /* 0x0000000107077824 */ /* 0x002fe400078e0202 */
[----:B------:R-:W-:Y:S02]  /*1c820*/  IMAD.MOV.U32 R2, RZ, RZ, 0x1f ;  /* 0x0000001fff027424 */ /* 0x000fe400078e00ff */
[----:B------:R-:W-:-:S02]  /*1c830*/  IMAD.MOV.U32 R19, RZ, RZ, R7 ;  /* 0x000000ffff137224 */ /* 0x000fc400078e0007 */
[----:B------:R-:W-:Y:S05]  /*1c840*/  CALL.REL.NOINC `($__internal_49_$__cuda_sm70_shflsync_idx_p) ;  /* 0x0000143000007944 */ /* 0x000fea0003c00000 */
[----:B-12---:R-:W-:Y:S05]  /*1c850*/  BRA `(.L_x_2417) ;  /* 0xfffe3d1000007947 */ /* 0x006fea000383ffff */
.L_x_2244:
[----:B------:R-:W-:Y:S02]  /*1c860*/  SEL R2, RZ, 0x1, P0 ;  /* 0x00000001ff027807 */ /* 0x000fe40000000000 */
[----:B------:R-:W-:-:S02]  /*1c870*/  MOV R0, 0x1c890 ;  /* 0x0001c89000007802 */ /* 0x000fc40000000f00 */
[----:B------:R-:W-:Y:S05]  /*1c880*/  CALL.REL.NOINC `($__internal_51_$__cuda_sm70_votesync_ballot) ;  /* 0x0000149000007944 */ /* 0x000fea0003c00000 */
[----:B------:R-:W-:Y:S05]  /*1c890*/  BRA `(.L_x_2418) ;  /* 0xfffe3d6000007947 */ /* 0x000fea000383ffff */
.L_x_2245:
[----:B------:R-:W-:Y:S01]  /*1c8a0*/  IMAD.MOV.U32 R19, RZ, RZ, R8 ;  /* 0x000000ffff137224 */ /* 0x000fe200078e0008 */
[----:B------:R-:W-:Y:S01]  /*1c8b0*/  MOV R2, R10 ;  /* 0x0000000a00027202 */ /* 0x000fe20000000f00 */
[----:B------:R-:W-:Y:S01]  /*1c8c0*/  IMAD.MOV.U32 R17, RZ, RZ, 0x1f ;  /* 0x0000001fff117424 */ /* 0x000fe200078e00ff */
[----:B------:R-:W-:-:S02]  /*1c8d0*/  MOV R0, 0x1c8f0 ;  /* 0x0001c8f000007802 */ /* 0x000fc40000000f00 */
[----:B------:R-:W-:Y:S05]  /*1c8e0*/  CALL.REL.NOINC `($__internal_49_$__cuda_sm70_shflsync_idx_p) ;  /* 0x0000139000007944 */ /* 0x000fea0003c00000 */
[----:B--2---:R-:W-:Y:S01]  /*1c8f0*/  IMAD.MOV.U32 R8, RZ, RZ, R2 ;  /* 0x000000ffff087224 */ /* 0x004fe200078e0002 */
[----:B-1----:R-:W-:Y:S01]  /*1c900*/  MOV R19, R5 ;  /* 0x0000000500137202 */ /* 0x002fe20000000f00 */
[----:B------:R-:W-:Y:S01]  /*1c910*/  IMAD.MOV.U32 R3, RZ, RZ, RZ ;  /* 0x000000ffff037224 */ /* 0x000fe200078e00ff */
[----:B------:R-:W-:Y:S01]  /*1c920*/  MOV R2, R10 ;  /* 0x0000000a00027202 */ /* 0x000fe20000000f00 */
[----:B------:R-:W-:Y:S01]  /*1c930*/  IMAD.MOV.U32 R17, RZ, RZ, 0x1f ;  /* 0x0000001fff117424 */ /* 0x000fe200078e00ff */
[----:B------:R-:W-:-:S02]  /*1c940*/  MOV R0, 0x1c960 ;  /* 0x0001c96000007802 */ /* 0x000fc40000000f00 */
[----:B------:R-:W-:Y:S05]  /*1c950*/  CALL.REL.NOINC `($__internal_49_$__cuda_sm70_shflsync_idx_p) ;  /* 0x0000132000007944 */ /* 0x000fea0003c00000 */
[----:B--2---:R-:W-:Y:S01]  /*1c960*/  MOV R5, R2 ;  /* 0x0000000200057202 */ /* 0x004fe20000000f00 */
[----:B-1----:R-:W-:Y:S05]  /*1c970*/  BRA `(.L_x_2419) ;  /* 0xfffe3ce000007947 */ /* 0x002fea000383ffff */
.L_x_2248:
[----:B------:R-:W-:Y:S01]  /*1c980*/  IMAD.MOV.U32 R19, RZ, RZ, R7 ;  /* 0x000000ffff137224 */ /* 0x000fe200078e0007 */
[----:B------:R-:W-:-:S02]  /*1c990*/  MOV R17, 0x1f ;  /* 0x0000001f00117802 */ /* 0x000fc40000000f00 */
[----:B------:R-:W-:Y:S02]  /*1c9a0*/  MOV R0, 0x1c9c0 ;  /* 0x0001c9c000007802 */ /* 0x000fe40000000f00 */
[----:B-123--:R-:W-:Y:S05]  /*1c9b0*/  CALL.REL.NOINC `($__internal_49_$__cuda_sm70_shflsync_idx_p) ;  /* 0x000012c000007944 */ /* 0x00efea0003c00000 */
[----:B--2---:R-:W-:Y:S01]  /*1c9c0*/  MOV R3, R2 ;  /* 0x0000000200037202 */ /* 0x004fe20000000f00 */
[----:B-1----:R-:W-:Y:S05]  /*1c9d0*/  BRA `(.L_x_2247) ;  /* 0xfffe3ce000007947 */ /* 0x002fea000383ffff */
.L_x_2287:
[----:B------:R-:W-:Y:S01]  /*1c9e0*/  IMAD.MOV.U32 R19, RZ, RZ, R14 ;  /* 0x000000ffff137224 */ /* 0x000fe200078e000e */
[----:B------:R-:W-:Y:S01]  /*1c9f0*/  MOV R2, RZ ;  /* 0x000000ff00027202 */ /* 0x000fe20000000f00 */
[----:B------:R-:W-:Y:S01]  /*1ca00*/  IMAD.MOV.U32 R17, RZ, RZ, 0x181f ;  /* 0x0000181fff117424 */ /* 0x000fe200078e00ff */
[----:B------:R-:W-:Y:S02]  /*1ca10*/  MOV R0, 0x1ca30 ;  /* 0x0001ca3000007802 */ /* 0x000fe40000000f00 */
[----:B-----5:R-:W-:Y:S05]  /*1ca20*/  CALL.REL.NOINC `($__internal_49_$__cuda_sm70_shflsync_idx_p) ;  /* 0x0000125000007944 */ /* 0x020fea0003c00000 */
[----:B--2---:R-:W-:Y:S01]  /*1ca30*/  MOV R23, R2 ;  /* 0x0000000200177202 */ /* 0x004fe20000000f00 */
[----:B-1----:R-:W-:Y:S05]  /*1ca40*/  BRA `(.L_x_2420) ;  /* 0xfffeb02000007947 */ /* 0x002fea000383ffff */
.L_x_2288:
[----:B------:R-:W-:Y:S01]  /*1ca50*/  IMAD.MOV.U32 R19, RZ, RZ, R18 ;  /* 0x000000ffff137224 */ /* 0x000fe200078e0012 */
[----:B------:R-:W-:Y:S01]  /*1ca60*/  MOV R2, RZ ;  /* 0x000000ff00027202 */ /* 0x000fe20000000f00 */
[----:B------:R-:W-:Y:S01]  /*1ca70*/  IMAD.MOV.U32 R17, RZ, RZ, 0x181f ;  /* 0x0000181fff117424 */ /* 0x000fe200078e00ff */
[----:B------:R-:W-:Y:S02]  /*1ca80*/  MOV R0, 0x1caa0 ;  /* 0x0001caa000007802 */ /* 0x000fe40000000f00 */
[----:B-12--5:R-:W-:Y:S05]  /*1ca90*/  CALL.REL.NOINC `($__internal_49_$__cuda_sm70_shflsync_idx_p) ;  /* 0x000011e000007944 */ /* 0x026fea0003c00000 */
[----:B-12---:R-:W-:Y:S05]  /*1caa0*/  BRA `(.L_x_2421) ;  /* 0xfffeafe000007947 */ /* 0x006fea000383ffff */
.L_x_2291:
[----:B------:R-:W-:Y:S01]  /*1cab0*/  IMAD.MOV.U32 R19, RZ, RZ, R14 ;  /* 0x000000ffff137224 */ /* 0x000fe200078e000e */
[----:B----4-:R-:W-:Y:S01]  /*1cac0*/  MOV R2, 0x1 ;  /* 0x0000000100027802 */ /* 0x010fe20000000f00 */
[----:B--2---:R-:W-:Y:S01]  /*1cad0*/  IMAD.MOV.U32 R17, RZ, RZ, 0x181f ;  /* 0x0000181fff117424 */ /* 0x004fe200078e00ff */
[----:B------:R-:W-:-:S02]  /*1cae0*/  MOV R0, 0x1cb00 ;  /* 0x0001cb0000007802 */ /* 0x000fc40000000f00 */
[----:B-1-3-5:R-:W-:Y:S05]  /*1caf0*/  CALL.REL.NOINC `($__internal_49_$__cuda_sm70_shflsync_idx_p) ;  /* 0x0000118000007944 */ /* 0x02afea0003c00000 */
[----:B--2---:R-:W-:Y:S01]  /*1cb00*/  IMAD.MOV.U32 R23, RZ, RZ, R2 ;  /* 0x000000ffff177224 */ /* 0x004fe200078e0002 */
[----:B------:R-:W-:Y:S01]  /*1cb10*/  MOV R2, 0x1 ;  /* 0x0000000100027802 */ /* 0x000fe20000000f00 */
[----:B-1----:R-:W-:Y:S01]  /*1cb20*/  IMAD.MOV.U32 R19, RZ, RZ, R18 ;  /* 0x000000ffff137224 */ /* 0x002fe200078e0012 */
[----:B------:R-:W-:-:S02]  /*1cb30*/  MOV R17, 0x181f ;  /* 0x0000181f00117802 */ /* 0x000fc40000000f00 */
[----:B------:R-:W-:Y:S02]  /*1cb40*/  MOV R0, 0x1cb60 ;  /* 0x0001cb6000007802 */ /* 0x000fe40000000f00 */
[----:B------:R-:W-:Y:S05]  /*1cb50*/  CALL.REL.NOINC `($__internal_49_$__cuda_sm70_shflsync_idx_p) ;  /* 0x0000112000007944 */ /* 0x000fea0003c00000 */
[----:B-12---:R-:W-:Y:S05]  /*1cb60*/  BRA `(.L_x_2422) ;  /* 0xfffeb08000007947 */ /* 0x006fea000383ffff */
.L_x_2294:
[----:B------:R-:W-:Y:S01]  /*1cb70*/  IMAD.MOV.U32 R19, RZ, RZ, R14 ;  /* 0x000000ffff137224 */ /* 0x000fe200078e000e */
[----:B----4-:R-:W-:Y:S01]  /*1cb80*/  MOV R2, 0x2 ;  /* 0x0000000200027802 */ /* 0x010fe20000000f00 */
[----:B-1----:R-:W-:Y:S01]  /*1cb90*/  IMAD.MOV.U32 R17, RZ, RZ, 0x181f ;  /* 0x0000181fff117424 */ /* 0x002fe200078e00ff */
[----:B------:R-:W-:Y:S02]  /*1cba0*/  MOV R0, 0x1cbc0 ;  /* 0x0001cbc000007802 */ /* 0x000fe40000000f00 */
[----:B--23-5:R-:W-:Y:S05]  /*1cbb0*/  CALL.REL.NOINC `($__internal_49_$__cuda_sm70_shflsync_idx_p) ;  /* 0x000010c000007944 */ /* 0x02cfea0003c00000 */
[----:B--2---:R-:W-:Y:S01]  /*1cbc0*/  MOV R23, R2 ;  /* 0x0000000200177202 */ /* 0x004fe20000000f00 */
[----:B-1----:R-:W-:Y:S05]  /*1cbd0*/  BRA `(.L_x_2423) ;  /* 0xfffeb14000007947 */ /* 0x002fea000383ffff */
.L_x_2295:
[----:B------:R-:W-:Y:S01]  /*1cbe0*/  IMAD.MOV.U32 R19, RZ, RZ, R18 ;  /* 0x000000ffff137224 */ /* 0x000fe200078e0012 */
[----:B----4-:R-:W-:Y:S01]  /*1cbf0*/  MOV R2, 0x2 ;  /* 0x0000000200027802 */ /* 0x010fe20000000f00 */
[----:B------:R-:W-:Y:S01]  /*1cc00*/  IMAD.MOV.U32 R17, RZ, RZ, 0x181f ;  /* 0x0000181fff117424 */ /* 0x000fe200078e00ff */
[----:B------:R-:W-:Y:S02]  /*1cc10*/  MOV R0, 0x1cc30 ;  /* 0x0001cc3000007802 */ /* 0x000fe40000000f00 */
[----:B-123-5:R-:W-:Y:S05]  /*1cc20*/  CALL.REL.NOINC `($__internal_49_$__cuda_sm70_shflsync_idx_p) ;  /* 0x0000105000007944 */ /* 0x02efea0003c00000 */
[----:B-12---:R-:W-:Y:S05]  /*1cc30*/  BRA `(.L_x_2424) ;  /* 0xfffeb10000007947 */ /* 0x006fea000383ffff */
.L_x_2298:
[----:B------:R-:W-:Y:S01]  /*1cc40*/  IMAD.MOV.U32 R19, RZ, RZ, R14 ;  /* 0x000000ffff137224 */ /* 0x000fe200078e000e */
[----:B-1----:R-:W-:Y:S01]  /*1cc50*/  MOV R2, 0x3 ;  /* 0x0000000300027802 */ /* 0x002fe20000000f00 */
[----:B------:R-:W-:Y:S01]  /*1cc60*/  IMAD.MOV.U32 R17, RZ, RZ, 0x181f ;  /* 0x0000181fff117424 */ /* 0x000fe200078e00ff */
[----:B------:R-:W-:-:S02]  /*1cc70*/  MOV R0, 0x1cc90 ;  /* 0x0001cc9000007802 */ /* 0x000fc40000000f00 */
[----:B--2345:R-:W-:Y:S05]  /*1cc80*/  CALL.REL.NOINC `($__internal_49_$__cuda_sm70_shflsync_idx_p) ;  /* 0x00000ff000007944 */ /* 0x03cfea0003c00000 */
[----:B--2---:R-:W-:Y:S01]  /*1cc90*/  IMAD.MOV.U32 R23, RZ, RZ, R2 ;  /* 0x000000ffff177224 */ /* 0x004fe200078e0002 */
[----:B------:R-:W-:Y:S01]  /*1cca0*/  MOV R2, 0x3 ;  /* 0x0000000300027802 */ /* 0x000fe20000000f00 */
[----:B-1----:R-:W-:Y:S01]  /*1ccb0*/  IMAD.MOV.U32 R19, RZ, RZ, R18 ;  /* 0x000000ffff137224 */ /* 0x002fe200078e0012 */
[----:B------:R-:W-:-:S02]  /*1ccc0*/  MOV R17, 0x181f ;  /* 0x0000181f00117802 */ /* 0x000fc40000000f00 */
[----:B------:R-:W-:Y:S02]  /*1ccd0*/  MOV R0, 0x1ccf0 ;  /* 0x0001ccf000007802 */ /* 0x000fe40000000f00 */
[----:B------:R-:W-:Y:S05]  /*1cce0*/  CALL.REL.NOINC `($__internal_49_$__cuda_sm70_shflsync_idx_p) ;  /* 0x00000f9000007944 */ /* 0x000fea0003c00000 */
[----:B-12---:R-:W-:Y:S05]  /*1ccf0*/  BRA `(.L_x_2425) ;  /* 0xfffeb18000007947 */ /* 0x006fea000383ffff */
.L_x_2353:
[----:B------:R-:W-:Y:S01]  /*1cd00*/  IMAD.MOV.U32 R12, RZ, RZ, R239 ;  /* 0x000000ffff0c7224 */ /* 0x000fe200078e00ef */
[----:B------:R-:W-:Y:S02]  /*1cd10*/  MOV R5, 0x2 ;  /* 0x0000000200057802 */ /* 0x000fe40000000f00 */
[----:B------:R-:W-:Y:S02]  /*1cd20*/  MOV R8, 0x1cd40 ;  /* 0x0001cd4000087802 */ /* 0x000fe40000000f00 */
[----:B------:R-:W-:Y:S05]  /*1cd30*/  CALL.REL.NOINC `($__internal_48_$__cuda_sm70_shflsync_bfly_p) ;  /* 0x00000f0000007944 */ /* 0x000fea0003c00000 */
[----:B-12---:R-:W-:Y:S05]  /*1cd40*/  BRA `(.L_x_2426) ;  /* 0xffffad4000007947 */ /* 0x006fea000383ffff */
.L_x_2354:
[----:B------:R-:W-:Y:S01]  /*1cd50*/  IMAD.MOV.U32 R12, RZ, RZ, R14 ;  /* 0x000000ffff0c7224 */ /* 0x000fe200078e000e */
[----:B------:R-:W-:Y:S02]  /*1cd60*/  MOV R5, 0x1 ;  /* 0x0000000100057802 */ /* 0x000fe40000000f00 */
[----:B------:R-:W-:Y:S02]  /*1cd70*/  MOV R8, 0x1cd90 ;  /* 0x0001cd9000087802 */ /* 0x000fe40000000f00 */
[----:B-1----:R-:W-:Y:S05]  /*1cd80*/  CALL.REL.NOINC `($__internal_48_$__cuda_sm70_shflsync_bfly_p) ;  /* 0x00000eb000007944 */ /* 0x002fea0003c00000 */
[----:B--2---:R-:W-:Y:S01]  /*1cd90*/  FADD.FTZ R4, R14, R5 ;  /* 0x000000050e047221 */ /* 0x004fe20000010000 */
[----:B-1----:R-:W-:Y:S02]  /*1cda0*/  MOV R12, R238 ;  /* 0x000000ee000c7202 */ /* 0x002fe40000000f00 */
[----:B------:R-:W-:Y:S02]  /*1cdb0*/  MOV R5, 0x2 ;  /* 0x0000000200057802 */ /* 0x000fe40000000f00 */
[----:B------:R-:W-:-:S02]  /*1cdc0*/  MOV R8, 0x1cde0 ;  /* 0x0001cde000087802 */ /* 0x000fc40000000f00 */
[----:B------:R-:W-:Y:S05]  /*1cdd0*/  CALL.REL.NOINC `($__internal_48_$__cuda_sm70_shflsync_bfly_p) ;  /* 0x00000e6000007944 */ /* 0x000fea0003c00000 */
[----:B-12---:R-:W-:Y:S01]  /*1cde0*/  FADD.FTZ R12, R238, R5 ;  /* 0x00000005ee0c7221 */ /* 0x006fe20000010000 */
[----:B------:R-:W-:-:S02]  /*1cdf0*/  MOV R5, 0x1 ;  /* 0x0000000100057802 */ /* 0x000fc40000000f00 */
[----:B------:R-:W-:Y:S02]  /*1ce00*/  MOV R8, 0x1ce20 ;  /* 0x0001ce2000087802 */ /* 0x000fe40000000f00 */
[----:B------:R-:W-:Y:S05]  /*1ce10*/  CALL.REL.NOINC `($__internal_48_$__cuda_sm70_shflsync_bfly_p) ;  /* 0x00000e2000007944 */ /* 0x000fea0003c00000 */
[----:B-12---:R-:W-:Y:S01]  /*1ce20*/  MOV R3, R5 ;  /* 0x0000000500037202 */ /* 0x006fe20000000f00 */
[----:B------:R-:W-:Y:S05]  /*1ce30*/  BRA `(.L_x_2427) ;  /* 0xffffacc000007947 */ /* 0x000fea000383ffff */
.L_x_2361:
[----:B--234-:R-:W-:Y:S01]  /*1ce40*/  IMAD.MOV.U32 R19, RZ, RZ, R18 ;  /* 0x000000ffff137224 */ /* 0x01cfe200078e0012 */
[----:B------:R-:W-:Y:S01]  /*1ce50*/  MOV R2, RZ ;  /* 0x000000ff00027202 */ /* 0x000fe20000000f00 */
[----:B------:R-:W-:Y:S01]  /*1ce60*/  IMAD.MOV.U32 R17, RZ, RZ, 0x181f ;  /* 0x0000181fff117424 */ /* 0x000fe200078e00ff */
[----:B------:R-:W-:Y:S02]  /*1ce70*/  MOV R0, 0x1ce90 ;  /* 0x0001ce9000007802 */ /* 0x000fe40000000f00 */
[----:B-1----:R-:W-:Y:S05]  /*1ce80*/  CALL.REL.NOINC `($__internal_49_$__cuda_sm70_shflsync_idx_p) ;  /* 0x00000df000007944 */ /* 0x002fea0003c00000 */
[----:B--2---:R-:W-:Y:S01]  /*1ce90*/  MOV R22, R2 ;  /* 0x0000000200167202 */ /* 0x004fe20000000f00 */
[----:B-1----:R-:W-:Y:S05]  /*1cea0*/  BRA `(.L_x_2428) ;  /* 0xffffc57000007947 */ /* 0x002fea000383ffff */
.L_x_2362:
[----:B------:R-:W-:Y:S01]  /*1ceb0*/  IMAD.MOV.U32 R19, RZ, RZ, R8 ;  /* 0x000000ffff137224 */ /* 0x000fe200078e0008 */
[----:B------:R-:W-:Y:S01]  /*1cec0*/  MOV R2, RZ ;  /* 0x000000ff00027202 */ /* 0x000fe20000000f00 */
[----:B------:R-:W-:Y:S01]  /*1ced0*/  IMAD.MOV.U32 R17, RZ, RZ, 0x181f ;  /* 0x0000181fff117424 */ /* 0x000fe200078e00ff */
[----:B------:R-:W-:Y:S02]  /*1cee0*/  MOV R0, 0x1cf00 ;  /* 0x0001cf0000007802 */ /* 0x000fe40000000f00 */
[----:B-123--:R-:W-:Y:S05]  /*1cef0*/  CALL.REL.NOINC `($__internal_49_$__cuda_sm70_shflsync_idx_p) ;  /* 0x00000d8000007944 */ /* 0x00efea0003c00000 */
[----:B-12---:R-:W-:Y:S05]  /*1cf00*/  BRA `(.L_x_2429) ;  /* 0xffffc53000007947 */ /* 0x006fea000383ffff */
.L_x_2365:
[----:B------:R-:W-:Y:S01]  /*1cf10*/  IMAD.MOV.U32 R19, RZ, RZ, R18 ;  /* 0x000000ffff137224 */ /* 0x000fe200078e0012 */
[----:B--2---:R-:W-:Y:S01]  /*1cf20*/  MOV R2, 0x1 ;  /* 0x0000000100027802 */ /* 0x004fe20000000f00 */
[----:B------:R-:W-:Y:S01]  /*1cf30*/  IMAD.MOV.U32 R17, RZ, RZ, 0x181f ;  /* 0x0000181fff117424 */ /* 0x000fe200078e00ff */
[----:B------:R-:W-:-:S02]  /*1cf40*/  MOV R0, 0x1cf60 ;  /* 0x0001cf6000007802 */ /* 0x000fc40000000f00 */
[----:B-1-34-:R-:W-:Y:S05]  /*1cf50*/  CALL.REL.NOINC `($__internal_49_$__cuda_sm70_shflsync_idx_p) ;  /* 0x00000d2000007944 */ /* 0x01afea0003c00000 */
[----:B--2---:R-:W-:Y:S01]  /*1cf60*/  IMAD.MOV.U32 R22, RZ, RZ, R2 ;  /* 0x000000ffff167224 */ /* 0x004fe200078e0002 */
[----:B------:R-:W-:Y:S01]  /*1cf70*/  MOV R2, 0x1 ;  /* 0x0000000100027802 */ /* 0x000fe20000000f00 */
[----:B-1----:R-:W-:Y:S01]  /*1cf80*/  IMAD.MOV.U32 R19, RZ, RZ, R8 ;  /* 0x000000ffff137224 */ /* 0x002fe200078e0008 */
[----:B------:R-:W-:-:S02]  /*1cf90*/  MOV R17, 0x181f ;  /* 0x0000181f00117802 */ /* 0x000fc40000000f00 */
[----:B------:R-:W-:Y:S02]  /*1cfa0*/  MOV R0, 0x1cfc0 ;  /* 0x0001cfc000007802 */ /* 0x000fe40000000f00 */
[----:B------:R-:W-:Y:S05]  /*1cfb0*/  CALL.REL.NOINC `($__internal_49_$__cuda_sm70_shflsync_idx_p) ;  /* 0x00000cc000007944 */ /* 0x000fea0003c00000 */
[----:B-12---:R-:W-:Y:S05]  /*1cfc0*/  BRA `(.L_x_2430) ;  /* 0xffffc5d000007947 */ /* 0x006fea000383ffff */
.L_x_2368:
[----:B------:R-:W-:Y:S01]  /*1cfd0*/  IMAD.MOV.U32 R19, RZ, RZ, R18 ;  /* 0x000000ffff137224 */ /* 0x000fe200078e0012 */
[----:B--2---:R-:W-:Y:S01]  /*1cfe0*/  MOV R2, 0x2 ;  /* 0x0000000200027802 */ /* 0x004fe20000000f00 */
[----:B-1----:R-:W-:Y:S01]  /*1cff0*/  IMAD.MOV.U32 R17, RZ, RZ, 0x181f ;  /* 0x0000181fff117424 */ /* 0x002fe200078e00ff */
[----:B------:R-:W-:Y:S02]  /*1d000*/  MOV R0, 0x1d020 ;  /* 0x0001d02000007802 */ /* 0x000fe40000000f00 */
[----:B---34-:R-:W-:Y:S05]  /*1d010*/  CALL.REL.NOINC `($__internal_49_$__cuda_sm70_shflsync_idx_p) ;  /* 0x00000c6000007944 */ /* 0x018fea0003c00000 */
[----:B--2---:R-:W-:Y:S01]  /*1d020*/  MOV R22, R2 ;  /* 0x0000000200167202 */ /* 0x004fe20000000f00 */
[----:B-1----:R-:W-:Y:S05]  /*1d030*/  BRA `(.L_x_2431) ;  /* 0xffffc69000007947 */ /* 0x002fea000383ffff */
.L_x_2369:
[----:B------:R-:W-:Y:S01]  /*1d040*/  IMAD.MOV.U32 R19, RZ, RZ, R8 ;  /* 0x000000ffff137224 */ /* 0x000fe200078e0008 */
[----:B--2---:R-:W-:Y:S01]  /*1d050*/  MOV R2, 0x2 ;  /* 0x0000000200027802 */ /* 0x004fe20000000f00 */
[----:B-1----:R-:W-:Y:S01]  /*1d060*/  IMAD.MOV.U32 R17, RZ, RZ, 0x181f ;  /* 0x0000181fff117424 */ /* 0x002fe200078e00ff */
[----:B------:R-:W-:Y:S02]  /*1d070*/  MOV R0, 0x1d090 ;  /* 0x0001d09000007802 */ /* 0x000fe40000000f00 */
[----:B---34-:R-:W-:Y:S05]  /*1d080*/  CALL.REL.NOINC `($__internal_49_$__cuda_sm70_shflsync_idx_p) ;  /* 0x00000bf000007944 */ /* 0x018fea0003c00000 */
[----:B-12---:R-:W-:Y:S05]  /*1d090*/  BRA `(.L_x_2432) ;  /* 0xffffc65000007947 */ /* 0x006fea000383ffff */
.L_x_2372:
[----:B------:R-:W-:Y:S01]  /*1d0a0*/  IMAD.MOV.U32 R19, RZ, RZ, R18 ;  /* 0x000000ffff137224 */ /* 0x000fe200078e0012 */
[----:B----4-:R-:W-:Y:S01]  /*1d0b0*/  MOV R2, 0x3 ;  /* 0x0000000300027802 */ /* 0x010fe20000000f00 */
[----:B-1----:R-:W-:Y:S01]  /*1d0c0*/  IMAD.MOV.U32 R17, RZ, RZ, 0x181f ;  /* 0x0000181fff117424 */ /* 0x002fe200078e00ff */
[----:B------:R-:W-:-:S02]  /*1d0d0*/  MOV R0, 0x1d0f0 ;  /* 0x0001d0f000007802 */ /* 0x000fc40000000f00 */
[----:B--23--:R-:W-:Y:S05]  /*1d0e0*/  CALL.REL.NOINC `($__internal_49_$__cuda_sm70_shflsync_idx_p) ;  /* 0x00000b9000007944 */ /* 0x00cfea0003c00000 */
[----:B--2---:R-:W-:Y:S01]  /*1d0f0*/  IMAD.MOV.U32 R18, RZ, RZ, R2 ;  /* 0x000000ffff127224 */ /* 0x004fe200078e0002 */
[----:B------:R-:W-:Y:S01]  /*1d100*/  MOV R2, 0x3 ;  /* 0x0000000300027802 */ /* 0x000fe20000000f00 */
[----:B-1----:R-:W-:Y:S01]  /*1d110*/  IMAD.MOV.U32 R19, RZ, RZ, R8 ;  /* 0x000000ffff137224 */ /* 0x002fe200078e0008 */
[----:B------:R-:W-:-:S02]  /*1d120*/  MOV R17, 0x181f ;  /* 0x0000181f00117802 */ /* 0x000fc40000000f00 */
[----:B------:R-:W-:Y:S02]  /*1d130*/  MOV R0, 0x1d150 ;  /* 0x0001d15000007802 */ /* 0x000fe40000000f00 */
[----:B------:R-:W-:Y:S05]  /*1d140*/  CALL.REL.NOINC `($__internal_49_$__cuda_sm70_shflsync_idx_p) ;  /* 0x00000b3000007944 */ /* 0x000fea0003c00000 */
[----:B-12---:R-:W-:Y:S05]  /*1d150*/  BRA `(.L_x_2433) ;  /* 0xffffc6d000007947 */ /* 0x006fea000383ffff */
.L_x_2374:
[----:B------:R-:W-:Y:S01]  /*1d160*/  IMAD.MOV.U32 R19, RZ, RZ, R162 ;  /* 0x000000ffff137224 */ /* 0x000fe200078e00a2 */
[----:B------:R-:W-:Y:S01]  /*1d170*/  MOV R2, RZ ;  /* 0x000000ff00027202 */ /* 0x000fe20000000f00 */
[----:B------:R-:W-:Y:S01]  /*1d180*/  IMAD.MOV.U32 R17, RZ, RZ, 0x1c1f ;  /* 0x00001c1fff117424 */ /* 0x000fe200078e00ff */
[----:B------:R-:W-:Y:S02]  /*1d190*/  MOV R0, 0x1d1b0 ;  /* 0x0001d1b000007802 */ /* 0x000fe40000000f00 */
[----:B------:R-:W-:Y:S05]  /*1d1a0*/  CALL.REL.NOINC `($__internal_49_$__cuda_sm70_shflsync_idx_p) ;  /* 0x00000ad000007944 */ /* 0x000fea0003c00000 */
[----:B--2---:R-:W-:Y:S01]  /*1d1b0*/  MOV R165, R2 ;  /* 0x0000000200a57202 */ /* 0x004fe20000000f00 */
[----:B-1----:R-:W-:Y:S05]  /*1d1c0*/  BRA `(.L_x_2434) ;  /* 0xffffc98000007947 */ /* 0x002fea000383ffff */
.L_x_2375:
[----:B------:R-:W-:Y:S01]  /*1d1d0*/  IMAD.MOV.U32 R19, RZ, RZ, R163 ;  /* 0x000000ffff137224 */ /* 0x000fe200078e00a3 */
[----:B------:R-:W-:Y:S01]  /*1d1e0*/  MOV R2, RZ ;  /* 0x000000ff00027202 */ /* 0x000fe20000000f00 */
[----:B------:R-:W-:Y:S01]  /*1d1f0*/  IMAD.MOV.U32 R17, RZ, RZ, 0x1c1f ;  /* 0x00001c1fff117424 */ /* 0x000fe200078e00ff */
[----:B------:R-:W-:Y:S02]  /*1d200*/  MOV R0, 0x1d220 ;  /* 0x0001d22000007802 */ /* 0x000fe40000000f00 */
[----:B-12---:R-:W-:Y:S05]  /*1d210*/  CALL.REL.NOINC `($__internal_49_$__cuda_sm70_shflsync_idx_p) ;  /* 0x00000a6000007944 */ /* 0x006fea0003c00000 */
[----:B-12---:R-:W-:Y:S05]  /*1d220*/  BRA `(.L_x_2435) ;  /* 0xffffc94000007947 */ /* 0x006fea000383ffff */
.L_x_2378:
        /* <DEDUP_REMOVED lines=12> */
.L_x_2382:
[----:B------:R-:W-:Y:S01]  /*1d2f0*/  IMAD.MOV.U32 R19, RZ, RZ, R6 ;  /* 0x000000ffff137224 */ /* 0x000fe200078e0006 */
[----:B------:R-:W-:Y:S01]  /*1d300*/  MOV R2, RZ ;  /* 0x000000ff00027202 */ /* 0x000fe20000000f00 */
[----:B------:R-:W-:Y:S01]  /*1d310*/  IMAD.MOV.U32 R17, RZ, RZ, 0x181f ;  /* 0x0000181fff117424 */ /* 0x000fe200078e00ff */
[----:B------:R-:W-:Y:S02]  /*1d320*/  MOV R0, 0x1d340 ;  /* 0x0001d34000007802 */ /* 0x000fe40000000f00 */
[----:B-1----:R-:W-:Y:S05]  /*1d330*/  CALL.REL.NOINC `($__internal_49_$__cuda_sm70_shflsync_idx_p) ;  /* 0x0000094000007944 */ /* 0x002fea0003c00000 */
[----:B--2---:R-:W-:Y:S01]  /*1d340*/  MOV R7, R2 ;  /* 0x0000000200077202 */ /* 0x004fe20000000f00 */
[----:B-1----:R-:W-:Y:S05]  /*1d350*/  BRA `(.L_x_2437) ;  /* 0xffffdec000007947 */ /* 0x002fea000383ffff */
.L_x_2383:
[----:B------:R-:W-:Y:S01]  /*1d360*/  IMAD.MOV.U32 R19, RZ, RZ, R5 ;  /* 0x000000ffff137224 */ /* 0x000fe200078e0005 */
[----:B------:R-:W-:Y:S01]  /*1d370*/  MOV R2, RZ ;  /* 0x000000ff00027202 */ /* 0x000fe20000000f00 */
[----:B------:R-:W-:Y:S01]  /*1d380*/  IMAD.MOV.U32 R17, RZ, RZ, 0x181f ;  /* 0x0000181fff117424 */ /* 0x000fe200078e00ff */
[----:B------:R-:W-:Y:S02]  /*1d390*/  MOV R0, 0x1d3b0 ;  /* 0x0001d3b000007802 */ /* 0x000fe40000000f00 */
[----:B-123--:R-:W-:Y:S05]  /*1d3a0*/  CALL.REL.NOINC `($__internal_49_$__cuda_sm70_shflsync_idx_p) ;  /* 0x000008d000007944 */ /* 0x00efea0003c00000 */
[----:B-12---:R-:W-:Y:S05]  /*1d3b0*/  BRA `(.L_x_2438) ;  /* 0xffffde8000007947 */ /* 0x006fea000383ffff */
.L_x_2386:
[----:B-1----:R-:W-:Y:S01]  /*1d3c0*/  IMAD.MOV.U32 R19, RZ, RZ, R6 ;  /* 0x000000ffff137224 */ /* 0x002fe200078e0006 */
[----:B------:R-:W-:Y:S01]  /*1d3d0*/  MOV R2, 0x1 ;  /* 0x0000000100027802 */ /* 0x000fe20000000f00 */
[----:B------:R-:W-:Y:S01]  /*1d3e0*/  IMAD.MOV.U32 R17, RZ, RZ, 0x181f ;  /* 0x0000181fff117424 */ /* 0x000fe200078e00ff */
[----:B------:R-:W-:-:S02]  /*1d3f0*/  MOV R0, 0x1d410 ;  /* 0x0001d41000007802 */ /* 0x000fc40000000f00 */
[----:B--234-:R-:W-:Y:S05]  /*1d400*/  CALL.REL.NOINC `($__internal_49_$__cuda_sm70_shflsync_idx_p) ;  /* 0x0000087000007944 */ /* 0x01cfea0003c00000 */
[----:B--2---:R-:W-:Y:S01]  /*1d410*/  IMAD.MOV.U32 R7, RZ, RZ, R2 ;  /* 0x000000ffff077224 */ /* 0x004fe200078e0002 */
[----:B------:R-:W-:Y:S01]  /*1d420*/  MOV R2, 0x1 ;  /* 0x0000000100027802 */ /* 0x000fe20000000f00 */
[----:B-1----:R-:W-:Y:S01]  /*1d430*/  IMAD.MOV.U32 R19, RZ, RZ, R5 ;  /* 0x000000ffff137224 */ /* 0x002fe200078e0005 */
[----:B------:R-:W-:-:S02]  /*1d440*/  MOV R17, 0x181f ;  /* 0x0000181f00117802 */ /* 0x000fc40000000f00 */
[----:B------:R-:W-:Y:S02]  /*1d450*/  MOV R0, 0x1d470 ;  /* 0x0001d47000007802 */ /* 0x000fe40000000f00 */
[----:B------:R-:W-:Y:S05]  /*1d460*/  CALL.REL.NOINC `($__internal_49_$__cuda_sm70_shflsync_idx_p) ;  /* 0x0000081000007944 */ /* 0x000fea0003c00000 */
[----:B-12---:R-:W-:Y:S05]  /*1d470*/  BRA `(.L_x_2439) ;  /* 0xffffdf3000007947 */ /* 0x006fea000383ffff */
.L_x_2389:
[----:B-1----:R-:W-:Y:S01]  /*1d480*/  IMAD.MOV.U32 R19, RZ, RZ, R6 ;  /* 0x000000ffff137224 */ /* 0x002fe200078e0006 */
[----:B------:R-:W-:Y:S01]  /*1d490*/  MOV R2, 0x2 ;  /* 0x0000000200027802 */ /* 0x000fe20000000f00 */
[----:B------:R-:W-:Y:S01]  /*1d4a0*/  IMAD.MOV.U32 R17, RZ, RZ, 0x181f ;  /* 0x0000181fff117424 */ /* 0x000fe200078e00ff */
[----:B------:R-:W-:Y:S02]  /*1d4b0*/  MOV R0, 0x1d4d0 ;  /* 0x0001d4d000007802 */ /* 0x000fe40000000f00 */
[----:B--234-:R-:W-:Y:S05]  /*1d4c0*/  CALL.REL.NOINC `($__internal_49_$__cuda_sm70_shflsync_idx_p) ;  /* 0x000007b000007944 */ /* 0x01cfea0003c00000 */
[----:B--2---:R-:W-:Y:S01]  /*1d4d0*/  MOV R7, R2 ;  /* 0x0000000200077202 */ /* 0x004fe20000000f00 */
[----:B-1----:R-:W-:Y:S05]  /*1d4e0*/  BRA `(.L_x_2440) ;  /* 0xffffdff000007947 */ /* 0x002fea000383ffff */
.L_x_2390:
[----:B-1----:R-:W-:Y:S01]  /*1d4f0*/  IMAD.MOV.U32 R19, RZ, RZ, R5 ;  /* 0x000000ffff137224 */ /* 0x002fe200078e0005 */
[----:B------:R-:W-:Y:S01]  /*1d500*/  MOV R2, 0x2 ;  /* 0x0000000200027802 */ /* 0x000fe20000000f00 */
[----:B------:R-:W-:Y:S01]  /*1d510*/  IMAD.MOV.U32 R17, RZ, RZ, 0x181f ;  /* 0x0000181fff117424 */ /* 0x000fe200078e00ff */
[----:B------:R-:W-:Y:S02]  /*1d520*/  MOV R0, 0x1d540 ;  /* 0x0001d54000007802 */ /* 0x000fe40000000f00 */
[----:B--234-:R-:W-:Y:S05]  /*1d530*/  CALL.REL.NOINC `($__internal_49_$__cuda_sm70_shflsync_idx_p) ;  /* 0x0000074000007944 */ /* 0x01cfea0003c00000 */
[----:B-12---:R-:W-:Y:S05]  /*1d540*/  BRA `(.L_x_2441) ;  /* 0xffffdfb000007947 */ /* 0x006fea000383ffff */
.L_x_2393:
[----:B--2---:R-:W-:Y:S01]  /*1d550*/  IMAD.MOV.U32 R19, RZ, RZ, R6 ;  /* 0x000000ffff137224 */ /* 0x004fe200078e0006 */
[----:B------:R-:W-:Y:S01]  /*1d560*/  MOV R2, 0x3 ;  /* 0x0000000300027802 */ /* 0x000fe20000000f00 */
        /* <DEDUP_REMOVED lines=10> */
.L_x_2395:
[----:B------:R-:W-:Y:S01]  /*1d610*/  IMAD.MOV.U32 R19, RZ, RZ, R3 ;  /* 0x000000ffff137224 */ /* 0x000fe200078e0003 */
[----:B------:R-:W-:Y:S01]  /*1d620*/  MOV R2, RZ ;  /* 0x000000ff00027202 */ /* 0x000fe20000000f00 */
[----:B------:R-:W-:Y:S01]  /*1d630*/  IMAD.MOV.U32 R17, RZ, RZ, 0x1f ;  /* 0x0000001fff117424 */ /* 0x000fe200078e00ff */
[----:B------:R-:W-:Y:S02]  /*1d640*/  MOV R0, 0x1d660 ;  /* 0x0001d66000007802 */ /* 0x000fe40000000f00 */
[----:B---3--:R-:W-:Y:S05]  /*1d650*/  CALL.REL.NOINC `($__internal_49_$__cuda_sm70_shflsync_idx_p) ;  /* 0x0000062000007944 */ /* 0x008fea0003c00000 */
[----:B--2---:R-:W-:Y:S01]  /*1d660*/  MOV R5, R2 ;  /* 0x0000000200057202 */ /* 0x004fe20000000f00 */
[----:B-1----:R-:W-:Y:S05]  /*1d670*/  BRA `(.L_x_2443) ;  /* 0xffffe17000007947 */ /* 0x002fea000383ffff */
.L_x_2396:
[----:B------:R-:W-:Y:S01]  /*1d680*/  IMAD.MOV.U32 R19, RZ, RZ, R3 ;  /* 0x000000ffff137224 */ /* 0x000fe200078e0003 */
[----:B------:R-:W-:Y:S01]  /*1d690*/  MOV R2, 0x1 ;  /* 0x0000000100027802 */ /* 0x000fe20000000f00 */
[----:B------:R-:W-:Y:S01]  /*1d6a0*/  IMAD.MOV.U32 R17, RZ, RZ, 0x1f ;  /* 0x0000001fff117424 */ /* 0x000fe200078e00ff */
[----:B------:R-:W-:Y:S02]  /*1d6b0*/  MOV R0, 0x1d6d0 ;  /* 0x0001d6d000007802 */ /* 0x000fe40000000f00 */
[----:B-12---:R-:W-:Y:S05]  /*1d6c0*/  CALL.REL.NOINC `($__internal_49_$__cuda_sm70_shflsync_idx_p) ;  /* 0x000005b000007944 */ /* 0x006fea0003c00000 */
[----:B--2---:R-:W-:Y:S01]  /*1d6d0*/  MOV R3, R2 ;  /* 0x0000000200037202 */ /* 0x004fe20000000f00 */
[----:B-1----:R-:W-:Y:S05]  /*1d6e0*/  BRA `(.L_x_2444) ;  /* 0xffffe12000007947 */ /* 0x002fea000383ffff */
.L_x_2397:
[----:B------:R-:W-:Y:S02]  /*1d6f0*/  MOV R2, 0x1 ;  /* 0x0000000100027802 */ /* 0x000fe40000000f00 */
[----:B------:R-:W-:-:S02]  /*1d700*/  MOV R0, 0x1d720 ;  /* 0x0001d72000007802 */ /* 0x000fc40000000f00 */
[----:B-12---:R-:W-:Y:S05]  /*1d710*/  CALL.REL.NOINC `($__internal_50_$__cuda_sm70_shflsync_up_p) ;  /* 0x000005b000007944 */ /* 0x006fea0003c00000 */
[----:B-12---:R-:W-:Y:S05]  /*1d720*/  BRA `(.L_x_2445) ;  /* 0xffffe20000007947 */ /* 0x006fea000383ffff */
.L_x_2398:
[----:B------:R-:W-:Y:S02]  /*1d730*/  MOV R2, 0x2 ;  /* 0x0000000200027802 */ /* 0x000fe40000000f00 */
[----:B------:R-:W-:-:S02]  /*1d740*/  MOV R0, 0x1d760 ;  /* 0x0001d76000007802 */ /* 0x000fc40000000f00 */
[----:B-12---:R-:W-:Y:S05]  /*1d750*/  CALL.REL.NOINC `($__internal_50_$__cuda_sm70_shflsync_up_p) ;  /* 0x0000057000007944 */ /* 0x006fea0003c00000 */
        /* <DEDUP_REMOVED lines=23> */
.L_x_2402:
[----:B------:R-:W-:Y:S01]  /*1d8d0*/  IMAD.MOV.U32 R7, RZ, RZ, R3 ;  /* 0x000000ffff077224 */ /* 0x000fe200078e0003 */
[----:B------:R-:W-:-:S02]  /*1d8e0*/  MOV R2, 0x1 ;  /* 0x0000000100027802 */ /* 0x000fc40000000f00 */
[----:B------:R-:W-:Y:S02]  /*1d8f0*/  MOV R0, 0x1d910 ;  /* 0x0001d91000007802 */ /* 0x000fe40000000f00 */
[----:B------:R-:W-:Y:S05]  /*1d900*/  CALL.REL.NOINC `($__internal_50_$__cuda_sm70_shflsync_up_p) ;  /* 0x000003c000007944 */ /* 0x000fea0003c00000 */
[----:B-12---:R-:W-:Y:S05]  /*1d910*/  BRA `(.L_x_2447) ;  /* 0xffffe26000007947 */ /* 0x006fea000383ffff */
.L_x_2403:
[----:B------:R-:W-:Y:S01]  /*1d920*/  IMAD.MOV.U32 R7, RZ, RZ, R3 ;  /* 0x000000ffff077224 */ /* 0x000fe200078e0003 */
        /* <DEDUP_REMOVED lines=26> */
.L_x_2405:
[----:B------:R-:W-:Y:S02]  /*1dad0*/  SEL R2, RZ, 0x1, P0 ;  /* 0x00000001ff027807 */ /* 0x000fe40000000000 */
[----:B------:R-:W-:-:S02]  /*1dae0*/  MOV R0, 0x1db00 ;  /* 0x0001db0000007802 */ /* 0x000fc40000000f00 */
[----:B---3--:R-:W-:Y:S05]  /*1daf0*/  CALL.REL.NOINC `($__internal_51_$__cuda_sm70_votesync_ballot) ;  /* 0x0000022000007944 */ /* 0x008fea0003c00000 */
[----:B------:R-:W-:Y:S05]  /*1db00*/  BRA `(.L_x_2449) ;  /* 0xffffe20000007947 */ /* 0x000fea000383ffff */
.L_x_2406:
[----:B------:R-:W-:Y:S01]  /*1db10*/  IMAD.MOV.U32 R19, RZ, RZ, R209 ;  /* 0x000000ffff137224 */ /* 0x000fe200078e00d1 */
[----:B------:R-:W-:Y:S01]  /*1db20*/  MOV R2, R12 ;  /* 0x0000000c00027202 */ /* 0x000fe20000000f00 */
[----:B------:R-:W-:Y:S01]  /*1db30*/  IMAD.MOV.U32 R17, RZ, RZ, 0x1f ;  /* 0x0000001fff117424 */ /* 0x000fe200078e00ff */
[----:B------:R-:W-:-:S02]  /*1db40*/  MOV R0, 0x1db60 ;  /* 0x0001db6000007802 */ /* 0x000fc40000000f00 */
[----:B---3--:R-:W-:Y:S05]  /*1db50*/  CALL.REL.NOINC `($__internal_49_$__cuda_sm70_shflsync_idx_p) ;  /* 0x0000012000007944 */ /* 0x008fea0003c00000 */
[----:B--2---:R-:W-:Y:S01]  /*1db60*/  IMAD.MOV.U32 R209, RZ, RZ, R2 ;  /* 0x000000ffffd17224 */ /* 0x004fe200078e0002 */
[----:B------:R-:W-:Y:S01]  /*1db70*/  MOV R2, R12 ;  /* 0x0000000c00027202 */ /* 0x000fe20000000f00 */
[----:B-1----:R-:W-:Y:S01]  /*1db80*/  IMAD.MOV.U32 R19, RZ, RZ, R8 ;  /* 0x000000ffff137224 */ /* 0x002fe200078e0008 */
[----:B------:R-:W-:-:S02]  /*1db90*/  MOV R17, 0x1f ;  /* 0x0000001f00117802 */ /* 0x000fc40000000f00 */
[----:B------:R-:W-:Y:S02]  /*1dba0*/  MOV R0, 0x1dbc0 ;  /* 0x0001dbc000007802 */ /* 0x000fe40000000f00 */
[----:B------:R-:W-:Y:S05]  /*1dbb0*/  CALL.REL.NOINC `($__internal_49_$__cuda_sm70_shflsync_idx_p) ;  /* 0x000000c000007944 */ /* 0x000fea0003c00000 */
[----:B--2---:R-:W-:Y:S01]  /*1dbc0*/  MOV R3, R2 ;  /* 0x0000000200037202 */ /* 0x004fe20000000f00 */
[----:B-1----:R-:W-:Y:S05]  /*1dbd0*/  BRA `(.L_x_2450) ;  /* 0xffffe18000007947 */ /* 0x002fea000383ffff */
.L_x_2409:
[----:B------:R-:W-:Y:S01]  /*1dbe0*/  IMAD.MOV.U32 R19, RZ, RZ, R7 ;  /* 0x000000ffff137224 */ /* 0x000fe200078e0007 */
[----:B------:R-:W-:Y:S02]  /*1dbf0*/  MOV R17, 0x1f ;  /* 0x0000001f00117802 */ /* 0x000fe40000000f00 */
[----:B------:R-:W-:Y:S02]  /*1dc00*/  MOV R0, 0x1dc20 ;  /* 0x0001dc2000007802 */ /* 0x000fe40000000f00 */
[----:B-1234-:R-:W-:Y:S05]  /*1dc10*/  CALL.REL.NOINC `($__internal_49_$__cuda_sm70_shflsync_idx_p) ;  /* 0x0000006000007944 */ /* 0x01efea0003c00000 */
[----:B--2---:R-:W-:Y:S01]  /*1dc20*/  MOV R9, R2 ;  /* 0x0000000200097202 */ /* 0x004fe20000000f00 */
[----:B-1----:R-:W-:Y:S05]  /*1dc30*/  BRA `(.L_x_2408) ;  /* 0xffffe18000007947 */ /* 0x002fea000383ffff */
        .weak           $__internal_48_$__cuda_sm70_shflsync_bfly_p
        .type           $__internal_48_$__cuda_sm70_shflsync_bfly_p,@function
        .size           $__internal_48_$__cuda_sm70_shflsync_bfly_p,($__internal_49_$__cuda_sm70_shflsync_idx_p - $__internal_48_$__cuda_sm70_shflsync_bfly_p)
$__internal_48_$__cuda_sm70_shflsync_bfly_p:
[----:B------:R-:W-:Y:S01]  /*1dc40*/  MOV R9, 0x0 ;  /* 0x0000000000097802 */ /* 0x000fe20000000f00 */
[----:B------:R-:W-:Y:S04]  /*1dc50*/  WARPSYNC R3 ;  /* 0x0000000300007348 */ /* 0x000fe80003800000 */
[----:B------:R1:W2:Y:S01]  /*1dc60*/  SHFL.BFLY PT, R5, R12, R5, R6 ;  /* 0x0c0000050c057389 */ /* 0x0002a200000e0006 */
[----:B------:R-:W-:Y:S05]  /*1dc70*/  RET.REL.NODEC R8 `(_ZN7cutlass13device_kernelIN5flash19enable_sm80_to_sm89INS1_16FlashAttnFwdSm80INS1_25CollectiveMainloopFwdSm80ILi8ELi2ELb0EN4cute5tupleIJNS5_1CILi128EEENS7_ILi64EEENS7_ILi192EEEEEELi192ENS_6half_tEfNS_4arch4Sm80ELb1ELb0ELb1ELb1ELb0ELb1ELb1ELb1EEENS1_21CollectiveEpilogueFwdINS6_IJS8_SA_S9_EEENS6_IJNS7_ILi1EEESI_SI_EEESC_SE_Li256ELb1ELb1ELb1ELb0EEENS1_36VarlenDynamicPersistentTileSchedulerILi128ELi64ELi256ELi256ELb1ELb1ELb0ELb1ELb1ELb1EEEEEEEEEvNT_6ParamsE) ;  /* 0xfffe238008007950 */ /* 0x000fea0003c3ffff */
        .weak           $__internal_49_$__cuda_sm70_shflsync_idx_p
        .type           $__internal_49_$__cuda_sm70_shflsync_idx_p,@function
        .size           $__internal_49_$__cuda_sm70_shflsync_idx_p,($__internal_50_$__cuda_sm70_shflsync_up_p - $__internal_49_$__cuda_sm70_shflsync_idx_p)
$__internal_49_$__cuda_sm70_shflsync_idx_p:
[----:B------:R-:W-:Y:S01]  /*1dc80*/  MOV R20, R0 ;  /* 0x0000000000147202 */ /* 0x000fe20000000f00 */
[----:B------:R-:W-:Y:S04]  /*1dc90*/  WARPSYNC R206 ;  /* 0x000000ce00007348 */ /* 0x000fe80003800000 */
[----:B------:R-:W-:Y:S01]  /*1dca0*/  MOV R21, 0x0 ;  /* 0x0000000000157802 */ /* 0x000fe20000000f00 */
[----:B------:R1:W2:Y:S03]  /*1dcb0*/  SHFL.IDX PT, R2, R19, R2, R17 ;  /* 0x0000000213027389 */ /* 0x0002a600000e0011 */
[----:B------:R-:W-:Y:S05]  /*1dcc0*/  RET.REL.NODEC R20 `(_ZN7cutlass13device_kernelIN5flash19enable_sm80_to_sm89INS1_16FlashAttnFwdSm80INS1_25CollectiveMainloopFwdSm80ILi8ELi2ELb0EN4cute5tupleIJNS5_1CILi128EEENS7_ILi64EEENS7_ILi192EEEEEELi192ENS_6half_tEfNS_4arch4Sm80ELb1ELb0ELb1ELb1ELb0ELb1ELb1ELb1EEENS1_21CollectiveEpilogueFwdINS6_IJS8_SA_S9_EEENS6_IJNS7_ILi1EEESI_SI_EEESC_SE_Li256ELb1ELb1ELb1ELb0EEENS1_36VarlenDynamicPersistentTileSchedulerILi128ELi64ELi256ELi256ELb1ELb1ELb0ELb1ELb1ELb1EEEEEEEEEvNT_6ParamsE) ;  /* 0xfffe233014007950 */ /* 0x000fea0003c3ffff */
        .weak           $__internal_50_$__cuda_sm70_shflsync_up_p
        .type           $__internal_50_$__cuda_sm70_shflsync_up_p,@function
        .size           $__internal_50_$__cuda_sm70_shflsync_up_p,($__internal_51_$__cuda_sm70_votesync_ballot - $__internal_50_$__cuda_sm70_shflsync_up_p)
$__internal_50_$__cuda_sm70_shflsync_up_p:
[----:B------:R-:W-:Y:S01]  /*1dcd0*/  MOV R12, R0 ;  /* 0x00000000000c7202 */ /* 0x000fe20000000f00 */
[----:B------:R-:W-:Y:S04]  /*1dce0*/  WARPSYNC R207 ;  /* 0x000000cf00007348 */ /* 0x000fe80003800000 */
[----:B------:R-:W-:Y:S01]  /*1dcf0*/  MOV R13, 0x0 ;  /* 0x00000000000d7802 */ /* 0x000fe20000000f00 */
[----:B------:R1:W2:Y:S03]  /*1dd00*/  SHFL.UP PT, R2, R7, R2, R212 ;  /* 0x0400000207027389 */ /* 0x0002a600000e00d4 */
[----:B------:R-:W-:Y:S05]  /*1dd10*/  RET.REL.NODEC R12 `(_ZN7cutlass13device_kernelIN5flash19enable_sm80_to_sm89INS1_16FlashAttnFwdSm80INS1_25CollectiveMainloopFwdSm80ILi8ELi2ELb0EN4cute5tupleIJNS5_1CILi128EEENS7_ILi64EEENS7_ILi192EEEEEELi192ENS_6half_tEfNS_4arch4Sm80ELb1ELb0ELb1ELb1ELb0ELb1ELb1ELb1EEENS1_21CollectiveEpilogueFwdINS6_IJS8_SA_S9_EEENS6_IJNS7_ILi1EEESI_SI_EEESC_SE_Li256ELb1ELb1ELb1ELb0EEENS1_36VarlenDynamicPersistentTileSchedulerILi128ELi64ELi256ELi256ELb1ELb1ELb0ELb1ELb1ELb1EEEEEEEEEvNT_6ParamsE) ;  /* 0xfffe22e00c007950 */ /* 0x000fea0003c3ffff */
        .weak           $__internal_51_$__cuda_sm70_votesync_ballot
        .type           $__internal_51_$__cuda_sm70_votesync_ballot,@function
        .size           $__internal_51_$__cuda_sm70_votesync_ballot,(.L_x_2517 - $__internal_51_$__cuda_sm70_votesync_ballot)
$__internal_51_$__cuda_sm70_votesync_ballot:
[----:B------:R-:W-:Y:S01]  /*1dd20*/  ISETP.NE.U32.AND P0, PT, R2, 0x1, PT ;  /* 0x000000010200780c */ /* 0x000fe20003f05070 */
[----:B------:R-:W-:Y:S01]  /*1dd30*/  IMAD.MOV.U32 R2, RZ, RZ, R0 ;  /* 0x000000ffff027224 */ /* 0x000fe200078e0000 */
[----:B------:R-:W-:Y:S04]  /*1dd40*/  WARPSYNC R205 ;  /* 0x000000cd00007348 */ /* 0x000fe80003800000 */
[----:B------:R-:W-:-:S07]  /*1dd50*/  IMAD.MOV.U32 R3, RZ, RZ, 0x0 ;  /* 0x00000000ff037424 */ /* 0x000fce00078e00ff */
[----:B------:R-:W-:-:S04]  /*1dd60*/  VOTE.ANY R6, PT, !P0 ;  /* 0x0000000000067806 */ /* 0x000fc800040e0100 */
[----:B------:R-:W-:Y:S01]  /*1dd70*/  LOP3.LUT R6, R6, R205, RZ, 0xc0, !PT ;  /* 0x000000cd06067212 */ /* 0x000fe200078ec0ff */
[----:B------:R-:W-:Y:S06]  /*1dd80*/  RET.REL.NODEC R2 `(_ZN7cutlass13device_kernelIN5flash19enable_sm80_to_sm89INS1_16FlashAttnFwdSm80INS1_25CollectiveMainloopFwdSm80ILi8ELi2ELb0EN4cute5tupleIJNS5_1CILi128EEENS7_ILi64EEENS7_ILi192EEEEEELi192ENS_6half_tEfNS_4arch4Sm80ELb1ELb0ELb1ELb1ELb0ELb1ELb1ELb1EEENS1_21CollectiveEpilogueFwdINS6_IJS8_SA_S9_EEENS6_IJNS7_ILi1EEESI_SI_EEESC_SE_Li256ELb1ELb1ELb1ELb0EEENS1_36VarlenDynamicPersistentTileSchedulerILi128ELi64ELi256ELi256ELb1ELb1ELb0ELb1ELb1ELb1EEEEEEEEEvNT_6ParamsE) ;  /* 0xfffe227002007950 */ /* 0x000fec0003c3ffff */
.L_x_2451:
        /* <DEDUP_REMOVED lines=15> */
.L_x_2517:


//--------------------- .nv.shared._ZN7cutlass13device_kernelIN5flash19enable_sm80_to_sm89INS1_16FlashAttnFwdSm80INS1_25CollectiveMainloopFwdSm80ILi8ELi1ELb1EN4cute5tupleIJNS5_1CILi128EEENS7_ILi96EEENS7_ILi192EEEEEELi192ENS_6half_tEfNS_4arch4Sm80ELb0ELb0ELb1ELb0ELb0ELb0ELb1ELb1EEENS1_21CollectiveEpilogueFwdINS6_IJS8_SA_S9_EEENS6_IJNS7_ILi1EEESI_SI_EEESC_SE_Li256ELb0ELb1ELb1ELb0EEENS1_19SingleTileSchedulerILb0ELb1ELb1ELi128EEEEEEEEEvNT_6ParamsE --------------------------
	.section	.nv.shared._ZN7cutlass13device_kernelIN5flash19enable_sm80_to_sm89INS1_16FlashAttnFwdSm80INS1_25CollectiveMainloopFwdSm80ILi8ELi1ELb1EN4cute5tupleIJNS5_1CILi128EEENS7_ILi96EEENS7_ILi192EEEEEELi192ENS_6half_tEfNS_4arch4Sm80ELb0ELb0ELb1ELb0ELb0ELb0ELb1ELb1EEENS1_21CollectiveEpilogueFwdINS6_IJS8_SA_S9_EEENS6_IJNS7_ILi1EEESI_SI_EEESC_SE_Li256ELb0ELb1ELb1ELb0EEENS1_19SingleTileSchedulerILb0ELb1ELb1ELi128EEEEEEEEEvNT_6ParamsE,"aw",@nobits
	.sectionflags	@""
	.align	16


//--------------------- .nv.global                --------------------------
	.section	.nv.global,"aw",@nobits
.nv.global:
	.type		_ZN80_INTERNAL_2d1af1fc_44_flash_fwd_hdim192_fp16_split_softcap_sm80_cu_ceb34e2a_32794cute1_E,@object
	.size		_ZN80_INTERNAL_2d1af1fc_44_flash_fwd_hdim192_fp16_split_softcap_sm80_cu_ceb34e2a_32794cute1_E,(_ZN80_INTERNAL_2d1af1fc_44_flash_fwd_hdim192_fp16_split_softcap_sm80_cu_ceb34e2a_32794cuda3std3__45__cpo6cbeginE - _ZN80_INTERNAL_2d1af1fc_44_flash_fwd_hdim192_fp16_split_softcap_sm80_cu_ceb34e2a_32794cute1_E)
_ZN80_INTERNAL_2d1af1fc_44_flash_fwd_hdim192_fp16_split_softcap_sm80_cu_ceb34e2a_32794cute1_E:
	.zero		1
	.type		_ZN80_INTERNAL_2d1af1fc_44_flash_fwd_hdim192_fp16_split_softcap_sm80_cu_ceb34e2a_32794cuda3std3__45__cpo6cbeginE,@object
	.size		_ZN80_INTERNAL_2d1af1fc_44_flash_fwd_hdim192_fp16_split_softcap_sm80_cu_ceb34e2a_32794cuda3std3__45__cpo6cbeginE,(_ZN80_INTERNAL_2d1af1fc_44_flash_fwd_hdim192_fp16_split_softcap_sm80_cu_ceb34e2a_32794cuda3std3__48in_placeE - _ZN80_INTERNAL_2d1af1fc_44_flash_fwd_hdim192_fp16_split_softcap_sm80_cu_ceb34e2a_32794cuda3std3__45__cpo6cbeginE)
_ZN80_INTERNAL_2d1af1fc_44_flash_fwd_hdim192_fp16_split_softcap_sm80_cu_ceb34e2a_32794cuda3std3__45__cpo6cbeginE:
	.zero		1
	.type		_ZN80_INTERNAL_2d1af1fc_44_flash_fwd_hdim192_fp16_split_softcap_sm80_cu_ceb34e2a_32794cuda3std3__48in_placeE,@object
	.size		_ZN80_INTERNAL_2d1af1fc_44_flash_fwd_hdim192_fp16_split_softcap_sm80_cu_ceb34e2a_32794cuda3std3__48in_placeE,(_ZN80_INTERNAL_2d1af1fc_44_flash_fwd_hdim192_fp16_split_softcap_sm80_cu_ceb34e2a_32794cuda3std6ranges3__45__cpo9iter_moveE - _ZN80_INTERNAL_2d1af1fc_44_flash_fwd_hdim192_fp16_split_softcap_sm80_cu_ceb34e2a_32794cuda3std3__48in_placeE)
_ZN80_INTERNAL_2d1af1fc_44_flash_fwd_hdim192_fp16_split_softcap_sm80_cu_ceb34e2a_32794cuda3std3__48in_placeE:
	.zero		1
	.type		_ZN80_INTERNAL_2d1af1fc_44_flash_fwd_hdim192_fp16_split_softcap_sm80_cu_ceb34e2a_32794cuda3std6ranges3__45__cpo9iter_moveE,@object
	.size		_ZN80_INTERNAL_2d1af1fc_44_flash_fwd_hdim192_fp16_split_softcap_sm80_cu_ceb34e2a_32794cuda3std6ranges3__45__cpo9iter_moveE,(_ZN80_INTERNAL_2d1af1fc_44_flash_fwd_hdim192_fp16_split_softcap_sm80_cu_ceb34e2a_32794cuda3std3__45__cpo5beginE - _ZN80_INTERNAL_2d1af1fc_44_flash_fwd_hdim192_fp16_split_softcap_sm80_cu_ceb34e2a_32794cuda3std6ranges3__45__cpo9iter_moveE)
_ZN80_INTERNAL_2d1af1fc_44_flash_fwd_hdim192_fp16_split_softcap_sm80_cu_ceb34e2a_32794cuda3std6ranges3__45__cpo9iter_moveE:
	.zero		1
	.type		_ZN80_INTERNAL_2d1af1fc_44_flash_fwd_hdim192_fp16_split_softcap_sm80_cu_ceb34e2a_32794cuda3std3__45__cpo5beginE,@object
	.size		_ZN80_INTERNAL_2d1af1fc_44_flash_fwd_hdim192_fp16_split_softcap_sm80_cu_ceb34e2a_32794cuda3std3__45__cpo5beginE,(_ZN80_INTERNAL_2d1af1fc_44_flash_fwd_hdim192_fp16_split_softcap_sm80_cu_ceb34e2a_32794cuda3std3__482_GLOBAL__N__2d1af1fc_44_flash_fwd_hdim192_fp16_split_softcap_sm80_cu_ceb34e2a_32796ignoreE - _ZN80_INTERNAL_2d1af1fc_44_flash_fwd_hdim192_fp16_split_softcap_sm80_cu_ceb34e2a_32794cuda3std3__45__cpo5beginE)
_ZN80_INTERNAL_2d1af1fc_44_flash_fwd_hdim192_fp16_split_softcap_sm80_cu_ceb34e2a_32794cuda3std3__45__cpo5beginE:
	.zero		1
	.type		_ZN80_INTERNAL_2d1af1fc_44_flash_fwd_hdim192_fp16_split_softcap_sm80_cu_ceb34e2a_32794cuda3std3__482_GLOBAL__N__2d1af1fc_44_flash_fwd_hdim192_fp16_split_softcap_sm80_cu_ceb34e2a_32796ignoreE,@object
	.size		_ZN80_INTERNAL_2d1af1fc_44_flash_fwd_hdim192_fp16_split_softcap_sm80_cu_ceb34e2a_32794cuda3std3__482_GLOBAL__N__2d1af1fc_44_flash_fwd_hdim192_fp16_split_softcap_sm80_cu_ceb34e2a_32796ignoreE,(_ZN80_INTERNAL_2d1af1fc_44_flash_fwd_hdim192_fp16_split_softcap_sm80_cu_ceb34e2a_32794cute7productE - _ZN80_INTERNAL_2d1af1fc_44_flash_fwd_hdim192_fp16_split_softcap_sm80_cu_ceb34e2a_32794cuda3std3__482_GLOBAL__N__2d1af1fc_44_flash_fwd_hdim192_fp16_split_softcap_sm80_cu_ceb34e2a_32796ignoreE)
_ZN80_INTERNAL_2d1af1fc_44_flash_fwd_hdim192_fp16_split_softcap_sm80_cu_ceb34e2a_32794cuda3std3__482_GLOBAL__N__2d1af1fc_44_flash_fwd_hdim192_fp16_split_softcap_sm80_cu_ceb34e2a_32796ignoreE:
	.zero		1
	.type		_ZN80_INTERNAL_2d1af1fc_44_flash_fwd_hdim192_fp16_split_softcap_sm80_cu_ceb34e2a_32794cute7productE,@object
	.size		_ZN80_INTERNAL_2d1af1fc_44_flash_fwd_hdim192_fp16_split_softcap_sm80_cu_ceb34e2a_32794cute7productE,(_ZN80_INTERNAL_2d1af1fc_44_flash_fwd_hdim192_fp16_split_softcap_sm80_cu_ceb34e2a_32794cuda3std3__45__cpo3endE - _ZN80_INTERNAL_2d1af1fc_44_flash_fwd_hdim192_fp16_split_softcap_sm80_cu_ceb34e2a_32794cute7productE)
_ZN80_INTERNAL_2d1af1fc_44_flash_fwd_hdim192_fp16_split_softcap_sm80_cu_ceb34e2a_32794cute7productE:
	.zero		1
	.type		_ZN80_INTERNAL_2d1af1fc_44_flash_fwd_hdim192_fp16_split_softcap_sm80_cu_ceb34e2a_32794cuda3std3__45__cpo3endE,@object
	.size		_ZN80_INTERNAL_2d1af1fc_44_flash_fwd_hdim192_fp16_split_softcap_sm80_cu_ceb34e2a_32794cuda3std3__45__cpo3endE,(_ZN80_INTERNAL_2d1af1fc_44_flash_fwd_hdim192_fp16_split_softcap_sm80_cu_ceb34e2a_32794cuda3std3__419piecewise_constructE - _ZN80_INTERNAL_2d1af1fc_44_flash_fwd_hdim192_fp16_split_softcap_sm80_cu_ceb34e2a_32794cuda3std3__45__cpo3endE)
_ZN80_INTERNAL_2d1af1fc_44_flash_fwd_hdim192_fp16_split_softcap_sm80_cu_ceb34e2a_32794cuda3std3__45__cpo3endE:
	.zero		1
	.type		_ZN80_INTERNAL_2d1af1fc_44_flash_fwd_hdim192_fp16_split_softcap_sm80_cu_ceb34e2a_32794cuda3std3__419piecewise_constructE,@object
	.size		_ZN80_INTERNAL_2d1af1fc_44_flash_fwd_hdim192_fp16_split_softcap_sm80_cu_ceb34e2a_32794cuda3std3__419piecewise_constructE,(_ZN80_INTERNAL_2d1af1fc_44_flash_fwd_hdim192_fp16_split_softcap_sm80_cu_ceb34e2a_32794cuda3std3__45__cpo4cendE - _ZN80_INTERNAL_2d1af1fc_44_flash_fwd_hdim192_fp16_split_softcap_sm80_cu_ceb34e2a_32794cuda3std3__419piecewise_constructE)
_ZN80_INTERNAL_2d1af1fc_44_flash_fwd_hdim192_fp16_split_softcap_sm80_cu_ceb34e2a_32794cuda3std3__419piecewise_constructE:
	.zero		1
	.type		_ZN80_INTERNAL_2d1af1fc_44_flash_fwd_hdim192_fp16_split_softcap_sm80_cu_ceb34e2a_32794cuda3std3__45__cpo4cendE,@object
	.size		_ZN80_INTERNAL_2d1af1fc_44_flash_fwd_hdim192_fp16_split_softcap_sm80_cu_ceb34e2a_32794cuda3std3__45__cpo4cendE,(_ZN80_INTERNAL_2d1af1fc_44_flash_fwd_hdim192_fp16_split_softcap_sm80_cu_ceb34e2a_32794cuda3std6ranges3__45__cpo4swapE - _ZN80_INTERNAL_2d1af1fc_44_flash_fwd_hdim192_fp16_split_softcap_sm80_cu_ceb34e2a_32794cuda3std3__45__cpo4cendE)
_ZN80_INTERNAL_2d1af1fc_44_flash_fwd_hdim192_fp16_split_softcap_sm80_cu_ceb34e2a_32794cuda3std3__45__cpo4cendE:
	.zero		1
	.type		_ZN80_INTERNAL_2d1af1fc_44_flash_fwd_hdim192_fp16_split_softcap_sm80_cu_ceb34e2a_32794cuda3std6ranges3__45__cpo4swapE,@object
	.size		_ZN80_INTERNAL_2d1af1fc_44_flash_fwd_hdim192_fp16_split_softcap_sm80_cu_ceb34e2a_32794cuda3std6ranges3__45__cpo4swapE,(.L_7 - _ZN80_INTERNAL_2d1af1fc_44_flash_fwd_hdim192_fp16_split_softcap_sm80_cu_ceb34e2a_32794cuda3std6ranges3__45__cpo4swapE)
_ZN80_INTERNAL_2d1af1fc_44_flash_fwd_hdim192_fp16_split_softcap_sm80_cu_ceb34e2a_32794cuda3std6ranges3__45__cpo4swapE:
	.zero		1
.L_7:


//--------------------- .nv.shared._ZN7cutlass13device_kernelIN5flash19enable_sm80_to_sm89INS1_16FlashAttnFwdSm80INS1_25CollectiveMainloopFwdSm80ILi8ELi1ELb0EN4cute5tupleIJNS5_1CILi128EEENS7_ILi64EEENS7_ILi192EEEEEELi192ENS_6half_tEfNS_4arch4Sm80ELb0ELb0ELb1ELb1ELb0ELb0ELb1ELb1EEENS1_21CollectiveEpilogueFwdINS6_IJS8_SA_S9_EEENS6_IJNS7_ILi1EEESI_SI_EEESC_SE_Li256ELb1ELb1ELb1ELb0EEENS1_36VarlenDynamicPersistentTileSchedulerILi128ELi64ELi256ELi256ELb1ELb1ELb0ELb0ELb1ELb1EEEEEEEEEvNT_6ParamsE --------------------------
	.section	.nv.shared._ZN7cutlass13device_kernelIN5flash19enable_sm80_to_sm89INS1_16FlashAttnFwdSm80INS1_25CollectiveMainloopFwdSm80ILi8ELi1ELb0EN4cute5tupleIJNS5_1CILi128EEENS7_ILi64EEENS7_ILi192EEEEEELi192ENS_6half_tEfNS_4arch4Sm80ELb0ELb0ELb1ELb1ELb0ELb0ELb1ELb1EEENS1_21CollectiveEpilogueFwdINS6_IJS8_SA_S9_EEENS6_IJNS7_ILi1EEESI_SI_EEESC_SE_Li256ELb1ELb1ELb1ELb0EEENS1_36VarlenDynamicPersistentTileSchedulerILi128ELi64ELi256ELi256ELb1ELb1ELb0ELb0ELb1ELb1EEEEEEEEEvNT_6ParamsE,"aw",@nobits
	.sectionflags	@""
	.align	16


//--------------------- .nv.shared._ZN7cutlass13device_kernelIN5flash19enable_sm80_to_sm89INS1_16FlashAttnFwdSm80INS1_25CollectiveMainloopFwdSm80ILi8ELi1ELb0EN4cute5tupleIJNS5_1CILi128EEENS7_ILi64EEENS7_ILi192EEEEEELi192ENS_6half_tEfNS_4arch4Sm80ELb0ELb0ELb1ELb1ELb0ELb1ELb1ELb1EEENS1_21CollectiveEpilogueFwdINS6_IJS8_SA_S9_EEENS6_IJNS7_ILi1EEESI_SI_EEESC_SE_Li256ELb1ELb1ELb1ELb0EEENS1_36VarlenDynamicPersistentTileSchedulerILi128ELi64ELi256ELi256ELb1ELb1ELb0ELb0ELb1ELb1EEEEEEEEEvNT_6ParamsE --------------------------
	.section	.nv.shared._ZN7cutlass13device_kernelIN5flash19enable_sm80_to_sm89INS1_16FlashAttnFwdSm80INS1_25CollectiveMainloopFwdSm80ILi8ELi1ELb0EN4cute5tupleIJNS5_1CILi128EEENS7_ILi64EEENS7_ILi192EEEEEELi192ENS_6half_tEfNS_4arch4Sm80ELb0ELb0ELb1ELb1ELb0ELb1ELb1ELb1EEENS1_21CollectiveEpilogueFwdINS6_IJS8_SA_S9_EEENS6_IJNS7_ILi1EEESI_SI_EEESC_SE_Li256ELb1ELb1ELb1ELb0EEENS1_36VarlenDynamicPersistentTileSchedulerILi128ELi64ELi256ELi256ELb1ELb1ELb0ELb0ELb1ELb1EEEEEEEEEvNT_6ParamsE,"aw",@nobits
	.sectionflags	@""
	.align	16


//--------------------- .nv.shared._ZN7cutlass13device_kernelIN5flash19enable_sm80_to_sm89INS1_16FlashAttnFwdSm80INS1_25CollectiveMainloopFwdSm80ILi8ELi1ELb0EN4cute5tupleIJNS5_1CILi128EEENS7_ILi64EEENS7_ILi192EEEEEELi192ENS_6half_tEfNS_4arch4Sm80ELb0ELb1ELb1ELb0ELb0ELb0ELb1ELb1EEENS1_21CollectiveEpilogueFwdINS6_IJS8_SA_S9_EEENS6_IJNS7_ILi1EEESI_SI_EEESC_SE_Li256ELb0ELb1ELb1ELb0EEENS1_19SingleTileSchedulerILb0ELb1ELb1ELi128EEEEEEEEEvNT_6ParamsE --------------------------
	.section	.nv.shared._ZN7cutlass13device_kernelIN5flash19enable_sm80_to_sm89INS1_16FlashAttnFwdSm80INS1_25CollectiveMainloopFwdSm80ILi8ELi1ELb0EN4cute5tupleIJNS5_1CILi128EEENS7_ILi64EEENS7_ILi192EEEEEELi192ENS_6half_tEfNS_4arch4Sm80ELb0ELb1ELb1ELb0ELb0ELb0ELb1ELb1EEENS1_21CollectiveEpilogueFwdINS6_IJS8_SA_S9_EEENS6_IJNS7_ILi1EEESI_SI_EEESC_SE_Li256ELb0ELb1ELb1ELb0EEENS1_19SingleTileSchedulerILb0ELb1ELb1ELi128EEEEEEEEEvNT_6ParamsE,"aw",@nobits
	.sectionflags	@""
	.align	16


//--------------------- .nv.shared._ZN7cutlass13device_kernelIN5flash19enable_sm80_to_sm89INS1_16FlashAttnFwdSm80INS1_25CollectiveMainloopFwdSm80ILi8ELi1ELb0EN4cute5tupleIJNS5_1CILi128EEENS7_ILi64EEENS7_ILi192EEEEEELi192ENS_6half_tEfNS_4arch4Sm80ELb0ELb1ELb1ELb1ELb0ELb0ELb1ELb1EEENS1_21CollectiveEpilogueFwdINS6_IJS8_SA_S9_EEENS6_IJNS7_ILi1EEESI_SI_EEESC_SE_Li256ELb1ELb1ELb1ELb0EEENS1_36VarlenDynamicPersistentTileSchedulerILi128ELi64ELi256ELi256ELb1ELb1ELb0ELb1ELb0ELb1EEEEEEEEEvNT_6ParamsE --------------------------
	.section	.nv.shared._ZN7cutlass13device_kernelIN5flash19enable_sm80_to_sm89INS1_16FlashAttnFwdSm80INS1_25CollectiveMainloopFwdSm80ILi8ELi1ELb0EN4cute5tupleIJNS5_1CILi128EEENS7_ILi64EEENS7_ILi192EEEEEELi192ENS_6half_tEfNS_4arch4Sm80ELb0ELb1ELb1ELb1ELb0ELb0ELb1ELb1EEENS1_21CollectiveEpilogueFwdINS6_IJS8_SA_S9_EEENS6_IJNS7_ILi1EEESI_SI_EEESC_SE_Li256ELb1ELb1ELb1ELb0EEENS1_36VarlenDynamicPersistentTileSchedulerILi128ELi64ELi256ELi256ELb1ELb1ELb0ELb1ELb0ELb1EEEEEEEEEvNT_6ParamsE,"aw",@nobits
	.sectionflags	@""
	.align	16


//--------------------- .nv.shared._ZN7cutlass13device_kernelIN5flash19enable_sm80_to_sm89INS1_16FlashAttnFwdSm80INS1_25CollectiveMainloopFwdSm80ILi8ELi1ELb0EN4cute5tupleIJNS5_1CILi128EEENS7_ILi64EEENS7_ILi192EEEEEELi192ENS_6half_tEfNS_4arch4Sm80ELb0ELb1ELb1ELb1ELb0ELb1ELb1ELb1EEENS1_21CollectiveEpilogueFwdINS6_IJS8_SA_S9_EEENS6_IJNS7_ILi1EEESI_SI_EEESC_SE_Li256ELb1ELb1ELb1ELb0EEENS1_36VarlenDynamicPersistentTileSchedulerILi128ELi64ELi256ELi256ELb1ELb1ELb0ELb1ELb0ELb1EEEEEEEEEvNT_6ParamsE --------------------------
	.section	.nv.shared._ZN7cutlass13device_kernelIN5flash19enable_sm80_to_sm89INS1_16FlashAttnFwdSm80INS1_25CollectiveMainloopFwdSm80ILi8ELi1ELb0EN4cute5tupleIJNS5_1CILi128EEENS7_ILi64EEENS7_ILi192EEEEEELi192ENS_6half_tEfNS_4arch4Sm80ELb0ELb1ELb1ELb1ELb0ELb1ELb1ELb1EEENS1_21CollectiveEpilogueFwdINS6_IJS8_SA_S9_EEENS6_IJNS7_ILi1EEESI_SI_EEESC_SE_Li256ELb1ELb1ELb1ELb0EEENS1_36VarlenDynamicPersistentTileSchedulerILi128ELi64ELi256ELi256ELb1ELb1ELb0ELb1ELb0ELb1EEEEEEEEEvNT_6ParamsE,"aw",@nobits
	.sectionflags	@""
	.align	16


//--------------------- .nv.shared._ZN7cutlass13device_kernelIN5flash19enable_sm80_to_sm89INS1_16FlashAttnFwdSm80INS1_25CollectiveMainloopFwdSm80ILi8ELi1ELb1EN4cute5tupleIJNS5_1CILi128EEENS7_ILi96EEENS7_ILi192EEEEEELi192ENS_6half_tEfNS_4arch4Sm80ELb1ELb0ELb1ELb0ELb0ELb0ELb1ELb1EEENS1_21CollectiveEpilogueFwdINS6_IJS8_SA_S9_EEENS6_IJNS7_ILi1EEESI_SI_EEESC_SE_Li256ELb0ELb1ELb1ELb0EEENS1_30DynamicPersistentTileSchedulerILi256ELi256ELb1ELb1ELb0EEEEEEEEEvNT_6ParamsE --------------------------
	.section	.nv.shared._ZN7cutlass13device_kernelIN5flash19enable_sm80_to_sm89INS1_16FlashAttnFwdSm80INS1_25CollectiveMainloopFwdSm80ILi8ELi1ELb1EN4cute5tupleIJNS5_1CILi128EEENS7_ILi96EEENS7_ILi192EEEEEELi192ENS_6half_tEfNS_4arch4Sm80ELb1ELb0ELb1ELb0ELb0ELb0ELb1ELb1EEENS1_21CollectiveEpilogueFwdINS6_IJS8_SA_S9_EEENS6_IJNS7_ILi1EEESI_SI_EEESC_SE_Li256ELb0ELb1ELb1ELb0EEENS1_30DynamicPersistentTileSchedulerILi256ELi256ELb1ELb1ELb0EEEEEEEEEvNT_6ParamsE,"aw",@nobits
	.sectionflags	@""
	.align	16


//--------------------- .nv.shared._ZN7cutlass13device_kernelIN5flash19enable_sm80_to_sm89INS1_16FlashAttnFwdSm80INS1_25CollectiveMainloopFwdSm80ILi8ELi1ELb0EN4cute5tupleIJNS5_1CILi128EEENS7_ILi64EEENS7_ILi192EEEEEELi192ENS_6half_tEfNS_4arch4Sm80ELb1ELb0ELb1ELb1ELb0ELb0ELb1ELb1EEENS1_21CollectiveEpilogueFwdINS6_IJS8_SA_S9_EEENS6_IJNS7_ILi1EEESI_SI_EEESC_SE_Li256ELb1ELb1ELb1ELb0EEENS1_36VarlenDynamicPersistentTileSchedulerILi128ELi64ELi256ELi256ELb1ELb1ELb0ELb1ELb1ELb1EEEEEEEEEvNT_6ParamsE --------------------------
	.section	.nv.shared._ZN7cutlass13device_kernelIN5flash19enable_sm80_to_sm89INS1_16FlashAttnFwdSm80INS1_25CollectiveMainloopFwdSm80ILi8ELi1ELb0EN4cute5tupleIJNS5_1CILi128EEENS7_ILi64EEENS7_ILi192EEEEEELi192ENS_6half_tEfNS_4arch4Sm80ELb1ELb0ELb1ELb1ELb0ELb0ELb1ELb1EEENS1_21CollectiveEpilogueFwdINS6_IJS8_SA_S9_EEENS6_IJNS7_ILi1EEESI_SI_EEESC_SE_Li256ELb1ELb1ELb1ELb0EEENS1_36VarlenDynamicPersistentTileSchedulerILi128ELi64ELi256ELi256ELb1ELb1ELb0ELb1ELb1ELb1EEEEEEEEEvNT_6ParamsE,"aw",@nobits
	.sectionflags	@""
	.align	16


//--------------------- .nv.shared._ZN7cutlass13device_kernelIN5flash19enable_sm80_to_sm89INS1_16FlashAttnFwdSm80INS1_25CollectiveMainloopFwdSm80ILi8ELi1ELb0EN4cute5tupleIJNS5_1CILi128EEENS7_ILi64EEENS7_ILi192EEEEEELi192ENS_6half_tEfNS_4arch4Sm80ELb1ELb0ELb1ELb1ELb0ELb1ELb1ELb1EEENS1_21CollectiveEpilogueFwdINS6_IJS8_SA_S9_EEENS6_IJNS7_ILi1EEESI_SI_EEESC_SE_Li256ELb1ELb1ELb1ELb0EEENS1_36VarlenDynamicPersistentTileSchedulerILi128ELi64ELi256ELi256ELb1ELb1ELb0ELb1ELb1ELb1EEEEEEEEEvNT_6ParamsE --------------------------
	.section	.nv.shared._ZN7cutlass13device_kernelIN5flash19enable_sm80_to_sm89INS1_16FlashAttnFwdSm80INS1_25CollectiveMainloopFwdSm80ILi8ELi1ELb0EN4cute5tupleIJNS5_1CILi128EEENS7_ILi64EEENS7_ILi192EEEEEELi192ENS_6half_tEfNS_4arch4Sm80ELb1ELb0ELb1ELb1ELb0ELb1ELb1ELb1EEENS1_21CollectiveEpilogueFwdINS6_IJS8_SA_S9_EEENS6_IJNS7_ILi1EEESI_SI_EEESC_SE_Li256ELb1ELb1ELb1ELb0EEENS1_36VarlenDynamicPersistentTileSchedulerILi128ELi64ELi256ELi256ELb1ELb1ELb0ELb1ELb1ELb1EEEEEEEEEvNT_6ParamsE,"aw",@nobits
	.sectionflags	@""
	.align	16


//--------------------- .nv.shared._ZN7cutlass13device_kernelIN5flash19enable_sm80_to_sm89INS1_16FlashAttnFwdSm80INS1_25CollectiveMainloopFwdSm80ILi8ELi2ELb1EN4cute5tupleIJNS5_1CILi128EEENS7_ILi96EEENS7_ILi192EEEEEELi192ENS_6half_tEfNS_4arch4Sm80ELb0ELb0ELb1ELb0ELb0ELb0ELb1ELb1EEENS1_21CollectiveEpilogueFwdINS6_IJS8_SA_S9_EEENS6_IJNS7_ILi1EEESI_SI_EEESC_SE_Li256ELb0ELb1ELb1ELb0EEENS1_19SingleTileSchedulerILb0ELb1ELb1ELi128EEEEEEEEEvNT_6ParamsE --------------------------
	.section	.nv.shared._ZN7cutlass13device_kernelIN5flash19enable_sm80_to_sm89INS1_16FlashAttnFwdSm80INS1_25CollectiveMainloopFwdSm80ILi8ELi2ELb1EN4cute5tupleIJNS5_1CILi128EEENS7_ILi96EEENS7_ILi192EEEEEELi192ENS_6half_tEfNS_4arch4Sm80ELb0ELb0ELb1ELb0ELb0ELb0ELb1ELb1EEENS1_21CollectiveEpilogueFwdINS6_IJS8_SA_S9_EEENS6_IJNS7_ILi1EEESI_SI_EEESC_SE_Li256ELb0ELb1ELb1ELb0EEENS1_19SingleTileSchedulerILb0ELb1ELb1ELi128EEEEEEEEEvNT_6ParamsE,"aw",@nobits
	.sectionflags	@""
	.align	16


//--------------------- .nv.shared._ZN7cutlass13device_kernelIN5flash19enable_sm80_to_sm89INS1_16FlashAttnFwdSm80INS1_25CollectiveMainloopFwdSm80ILi8ELi2ELb0EN4cute5tupleIJNS5_1CILi128EEENS7_ILi64EEENS7_ILi192EEEEEELi192ENS_6half_tEfNS_4arch4Sm80ELb0ELb0ELb1ELb1ELb0ELb0ELb1ELb1EEENS1_21CollectiveEpilogueFwdINS6_IJS8_SA_S9_EEENS6_IJNS7_ILi1EEESI_SI_EEESC_SE_Li256ELb1ELb1ELb1ELb0EEENS1_36VarlenDynamicPersistentTileSchedulerILi128ELi64ELi256ELi256ELb1ELb1ELb0ELb0ELb1ELb1EEEEEEEEEvNT_6ParamsE --------------------------
	.section	.nv.shared._ZN7cutlass13device_kernelIN5flash19enable_sm80_to_sm89INS1_16FlashAttnFwdSm80INS1_25CollectiveMainloopFwdSm80ILi8ELi2ELb0EN4cute5tupleIJNS5_1CILi128EEENS7_ILi64EEENS7_ILi192EEEEEELi192ENS_6half_tEfNS_4arch4Sm80ELb0ELb0ELb1ELb1ELb0ELb0ELb1ELb1EEENS1_21CollectiveEpilogueFwdINS6_IJS8_SA_S9_EEENS6_IJNS7_ILi1EEESI_SI_EEESC_SE_Li256ELb1ELb1ELb1ELb0EEENS1_36VarlenDynamicPersistentTileSchedulerILi128ELi64ELi256ELi256ELb1ELb1ELb0ELb0ELb1ELb1EEEEEEEEEvNT_6ParamsE,"aw",@nobits
	.sectionflags	@""
	.align	16


//--------------------- .nv.shared._ZN7cutlass13device_kernelIN5flash19enable_sm80_to_sm89INS1_16FlashAttnFwdSm80INS1_25CollectiveMainloopFwdSm80ILi8ELi2ELb0EN4cute5tupleIJNS5_1CILi128EEENS7_ILi64EEENS7_ILi192EEEEEELi192ENS_6half_tEfNS_4arch4Sm80ELb0ELb0ELb1ELb1ELb0ELb1ELb1ELb1EEENS1_21CollectiveEpilogueFwdINS6_IJS8_SA_S9_EEENS6_IJNS7_ILi1EEESI_SI_EEESC_SE_Li256ELb1ELb1ELb1ELb0EEENS1_36VarlenDynamicPersistentTileSchedulerILi128ELi64ELi256ELi256ELb1ELb1ELb0ELb0ELb1ELb1EEEEEEEEEvNT_6ParamsE --------------------------
	.section	.nv.shared._ZN7cutlass13device_kernelIN5flash19enable_sm80_to_sm89INS1_16FlashAttnFwdSm80INS1_25CollectiveMainloopFwdSm80ILi8ELi2ELb0EN4cute5tupleIJNS5_1CILi128EEENS7_ILi64EEENS7_ILi192EEEEEELi192ENS_6half_tEfNS_4arch4Sm80ELb0ELb0ELb1ELb1ELb0ELb1ELb1ELb1EEENS1_21CollectiveEpilogueFwdINS6_IJS8_SA_S9_EEENS6_IJNS7_ILi1EEESI_SI_EEESC_SE_Li256ELb1ELb1ELb1ELb0EEENS1_36VarlenDynamicPersistentTileSchedulerILi128ELi64ELi256ELi256ELb1ELb1ELb0ELb0ELb1ELb1EEEEEEEEEvNT_6ParamsE,"aw",@nobits
	.sectionflags	@""
	.align	16


//--------------------- .nv.shared._ZN7cutlass13device_kernelIN5flash19enable_sm80_to_sm89INS1_16FlashAttnFwdSm80INS1_25CollectiveMainloopFwdSm80ILi8ELi2ELb0EN4cute5tupleIJNS5_1CILi128EEENS7_ILi64EEENS7_ILi192EEEEEELi192ENS_6half_tEfNS_4arch4Sm80ELb0ELb1ELb1ELb0ELb0ELb0ELb1ELb1EEENS1_21CollectiveEpilogueFwdINS6_IJS8_SA_S9_EEENS6_IJNS7_ILi1EEESI_SI_EEESC_SE_Li256ELb0ELb1ELb1ELb0EEENS1_19SingleTileSchedulerILb0ELb1ELb1ELi128EEEEEEEEEvNT_6ParamsE --------------------------
	.section	.nv.shared._ZN7cutlass13device_kernelIN5flash19enable_sm80_to_sm89INS1_16FlashAttnFwdSm80INS1_25CollectiveMainloopFwdSm80ILi8ELi2ELb0EN4cute5tupleIJNS5_1CILi128EEENS7_ILi64EEENS7_ILi192EEEEEELi192ENS_6half_tEfNS_4arch4Sm80ELb0ELb1ELb1ELb0ELb0ELb0ELb1ELb1EEENS1_21CollectiveEpilogueFwdINS6_IJS8_SA_S9_EEENS6_IJNS7_ILi1EEESI_SI_EEESC_SE_Li256ELb0ELb1ELb1ELb0EEENS1_19SingleTileSchedulerILb0ELb1ELb1ELi128EEEEEEEEEvNT_6ParamsE,"aw",@nobits
	.sectionflags	@""
	.align	16


//--------------------- .nv.shared._ZN7cutlass13device_kernelIN5flash19enable_sm80_to_sm89INS1_16FlashAttnFwdSm80INS1_25CollectiveMainloopFwdSm80ILi8ELi2ELb0EN4cute5tupleIJNS5_1CILi128EEENS7_ILi64EEENS7_ILi192EEEEEELi192ENS_6half_tEfNS_4arch4Sm80ELb0ELb1ELb1ELb1ELb0ELb0ELb1ELb1EEENS1_21CollectiveEpilogueFwdINS6_IJS8_SA_S9_EEENS6_IJNS7_ILi1EEESI_SI_EEESC_SE_Li256ELb1ELb1ELb1ELb0EEENS1_36VarlenDynamicPersistentTileSchedulerILi128ELi64ELi256ELi256ELb1ELb1ELb0ELb1ELb0ELb1EEEEEEEEEvNT_6ParamsE --------------------------
	.section	.nv.shared._ZN7cutlass13device_kernelIN5flash19enable_sm80_to_sm89INS1_16FlashAttnFwdSm80INS1_25CollectiveMainloopFwdSm80ILi8ELi2ELb0EN4cute5tupleIJNS5_1CILi128EEENS7_ILi64EEENS7_ILi192EEEEEELi192ENS_6half_tEfNS_4arch4Sm80ELb0ELb1ELb1ELb1ELb0ELb0ELb1ELb1EEENS1_21CollectiveEpilogueFwdINS6_IJS8_SA_S9_EEENS6_IJNS7_ILi1EEESI_SI_EEESC_SE_Li256ELb1ELb1ELb1ELb0EEENS1_36VarlenDynamicPersistentTileSchedulerILi128ELi64ELi256ELi256ELb1ELb1ELb0ELb1ELb0ELb1EEEEEEEEEvNT_6ParamsE,"aw",@nobits
	.sectionflags	@""
	.align	16


//--------------------- .nv.shared._ZN7cutlass13device_kernelIN5flash19enable_sm80_to_sm89INS1_16FlashAttnFwdSm80INS1_25CollectiveMainloopFwdSm80ILi8ELi2ELb0EN4cute5tupleIJNS5_1CILi128EEENS7_ILi64EEENS7_ILi192EEEEEELi192ENS_6half_tEfNS_4arch4Sm80ELb0ELb1ELb1ELb1ELb0ELb1ELb1ELb1EEENS1_21CollectiveEpilogueFwdINS6_IJS8_SA_S9_EEENS6_IJNS7_ILi1EEESI_SI_EEESC_SE_Li256ELb1ELb1ELb1ELb0EEENS1_36VarlenDynamicPersistentTileSchedulerILi128ELi64ELi256ELi256ELb1ELb1ELb0ELb1ELb0ELb1EEEEEEEEEvNT_6ParamsE --------------------------
	.section	.nv.shared._ZN7cutlass13device_kernelIN5flash19enable_sm80_to_sm89INS1_16FlashAttnFwdSm80INS1_25CollectiveMainloopFwdSm80ILi8ELi2ELb0EN4cute5tupleIJNS5_1CILi128EEENS7_ILi64EEENS7_ILi192EEEEEELi192ENS_6half_tEfNS_4arch4Sm80ELb0ELb1ELb1ELb1ELb0ELb1ELb1ELb1EEENS1_21CollectiveEpilogueFwdINS6_IJS8_SA_S9_EEENS6_IJNS7_ILi1EEESI_SI_EEESC_SE_Li256ELb1ELb1ELb1ELb0EEENS1_36VarlenDynamicPersistentTileSchedulerILi128ELi64ELi256ELi256ELb1ELb1ELb0ELb1ELb0ELb1EEEEEEEEEvNT_6ParamsE,"aw",@nobits
	.sectionflags	@""
	.align	16


//--------------------- .nv.shared._ZN7cutlass13device_kernelIN5flash19enable_sm80_to_sm89INS1_16FlashAttnFwdSm80INS1_25CollectiveMainloopFwdSm80ILi8ELi2ELb1EN4cute5tupleIJNS5_1CILi128EEENS7_ILi96EEENS7_ILi192EEEEEELi192ENS_6half_tEfNS_4arch4Sm80ELb1ELb0ELb1ELb0ELb0ELb0ELb1ELb1EEENS1_21CollectiveEpilogueFwdINS6_IJS8_SA_S9_EEENS6_IJNS7_ILi1EEESI_SI_EEESC_SE_Li256ELb0ELb1ELb1ELb0EEENS1_30DynamicPersistentTileSchedulerILi256ELi256ELb1ELb1ELb0EEEEEEEEEvNT_6ParamsE --------------------------
	.section	.nv.shared._ZN7cutlass13device_kernelIN5flash19enable_sm80_to_sm89INS1_16FlashAttnFwdSm80INS1_25CollectiveMainloopFwdSm80ILi8ELi2ELb1EN4cute5tupleIJNS5_1CILi128EEENS7_ILi96EEENS7_ILi192EEEEEELi192ENS_6half_tEfNS_4arch4Sm80ELb1ELb0ELb1ELb0ELb0ELb0ELb1ELb1EEENS1_21CollectiveEpilogueFwdINS6_IJS8_SA_S9_EEENS6_IJNS7_ILi1EEESI_SI_EEESC_SE_Li256ELb0ELb1ELb1ELb0EEENS1_30DynamicPersistentTileSchedulerILi256ELi256ELb1ELb1ELb0EEEEEEEEEvNT_6ParamsE,"aw",@nobits
	.sectionflags	@""
	.align	16


//--------------------- .nv.shared._ZN7cutlass13device_kernelIN5flash19enable_sm80_to_sm89INS1_16FlashAttnFwdSm80INS1_25CollectiveMainloopFwdSm80ILi8ELi2ELb0EN4cute5tupleIJNS5_1CILi128EEENS7_ILi64EEENS7_ILi192EEEEEELi192ENS_6half_tEfNS_4arch4Sm80ELb1ELb0ELb1ELb1ELb0ELb0ELb1ELb1EEENS1_21CollectiveEpilogueFwdINS6_IJS8_SA_S9_EEENS6_IJNS7_ILi1EEESI_SI_EEESC_SE_Li256ELb1ELb1ELb1ELb0EEENS1_36VarlenDynamicPersistentTileSchedulerILi128ELi64ELi256ELi256ELb1ELb1ELb0ELb1ELb1ELb1EEEEEEEEEvNT_6ParamsE --------------------------
	.section	.nv.shared._ZN7cutlass13device_kernelIN5flash19enable_sm80_to_sm89INS1_16FlashAttnFwdSm80INS1_25CollectiveMainloopFwdSm80ILi8ELi2ELb0EN4cute5tupleIJNS5_1CILi128EEENS7_ILi64EEENS7_ILi192EEEEEELi192ENS_6half_tEfNS_4arch4Sm80ELb1ELb0ELb1ELb1ELb0ELb0ELb1ELb1EEENS1_21CollectiveEpilogueFwdINS6_IJS8_SA_S9_EEENS6_IJNS7_ILi1EEESI_SI_EEESC_SE_Li256ELb1ELb1ELb1ELb0EEENS1_36VarlenDynamicPersistentTileSchedulerILi128ELi64ELi256ELi256ELb1ELb1ELb0ELb1ELb1ELb1EEEEEEEEEvNT_6ParamsE,"aw",@nobits
	.sectionflags	@""
	.align	16


//--------------------- .nv.shared._ZN7cutlass13device_kernelIN5flash19enable_sm80_to_sm89INS1_16FlashAttnFwdSm80INS1_25CollectiveMainloopFwdSm80ILi8ELi2ELb0EN4cute5tupleIJNS5_1CILi128EEENS7_ILi64EEENS7_ILi192EEEEEELi192ENS_6half_tEfNS_4arch4Sm80ELb1ELb0ELb1ELb1ELb0ELb1ELb1ELb1EEENS1_21CollectiveEpilogueFwdINS6_IJS8_SA_S9_EEENS6_IJNS7_ILi1EEESI_SI_EEESC_SE_Li256ELb1ELb1ELb1ELb0EEENS1_36VarlenDynamicPersistentTileSchedulerILi128ELi64ELi256ELi256ELb1ELb1ELb0ELb1ELb1ELb1EEEEEEEEEvNT_6ParamsE --------------------------
	.section	.nv.shared._ZN7cutlass13device_kernelIN5flash19enable_sm80_to_sm89INS1_16FlashAttnFwdSm80INS1_25CollectiveMainloopFwdSm80ILi8ELi2ELb0EN4cute5tupleIJNS5_1CILi128EEENS7_ILi64EEENS7_ILi192EEEEEELi192ENS_6half_tEfNS_4arch4Sm80ELb1ELb0ELb1ELb1ELb0ELb1ELb1ELb1EEENS1_21CollectiveEpilogueFwdINS6_IJS8_SA_S9_EEENS6_IJNS7_ILi1EEESI_SI_EEESC_SE_Li256ELb1ELb1ELb1ELb0EEENS1_36VarlenDynamicPersistentTileSchedulerILi128ELi64ELi256ELi256ELb1ELb1ELb0ELb1ELb1ELb1EEEEEEEEEvNT_6ParamsE,"aw",@nobits
	.sectionflags	@""
	.align	16
